	.target	sm_80

	.elftype	@"ET_EXEC"


//--------------------- .note.nv.tkinfo           --------------------------
	.section	.note.nv.tkinfo,"",@"SHT_NOTE"
	.sectionflags	@"SHF_NOTE_NV_TKINFO"
	.tkinfo
        /*0018*/ 	.word	0x00000002
        /*0030*/ 	.string	""
        /*0030*/ 	.string	"ptxas"
        /*0030*/ 	.string	"Cuda compilation tools, release 13.0, V13.0.88"
        /*0030*/ 	.string	"Build cuda_13.0.r13.0/compiler.36424714_0"
        /*0030*/ 	.string	"-arch sm_80 -m 64 "



//--------------------- .note.nv.cuinfo           --------------------------
	.section	.note.nv.cuinfo,"",@"SHT_NOTE"
	.sectionflags	@"SHF_NOTE_NV_CUINFO"
        /*0018*/ 	.short	0x0002
        /*001a*/ 	.short	0x0050
        /*001c*/ 	.short	0x0082
	.zero		2


//--------------------- .nv.info                  --------------------------
	.section	.nv.info,"",@"SHT_CUDA_INFO"
	.align	4


	//----- nvinfo : EIATTR_REGCOUNT
	.align		4
        /*0000*/ 	.byte	0x04, 0x2f
        /*0002*/ 	.short	(.L_12 - .L_11)
	.align		4
.L_11:
        /*0004*/ 	.word	index@(_ZN7cutlass13device_kernelIN5flash19enable_sm80_to_sm89INS1_16FlashAttnFwdSm80INS1_25CollectiveMainloopFwdSm80ILi8ELi1ELb0EN4cute5tupleIJNS5_1CILi128EEENS7_ILi48EEENS7_ILi256EEEEEELi256ENS_10bfloat16_tEfNS_4arch4Sm80ELb1ELb0ELb0ELb1ELb1ELb1ELb1ELb1EEENS1_21CollectiveEpilogueFwdINS6_IJS8_SA_S9_EEENS6_IJNS7_ILi1EEESI_SI_EEESC_SE_Li256ELb1ELb1ELb1ELb0EEENS1_36VarlenDynamicPersistentTileSchedulerILi128ELi48ELi256ELi256ELb1ELb1ELb0ELb1ELb1ELb1EEEEEEEEEvNT_6ParamsE)
        /*0008*/ 	.word	0x000000ff


	//----- nvinfo : EIATTR_FRAME_SIZE
	.align		4
.L_12:
        /*000c*/ 	.byte	0x04, 0x11
        /*000e*/ 	.short	(.L_14 - .L_13)
	.align		4
.L_13:
        /*0010*/ 	.word	index@($__internal_52_$__cuda_sm70_votesync_ballot)
        /*0014*/ 	.word	0x00000000


	//----- nvinfo : EIATTR_FRAME_SIZE
	.align		4
.L_14:
        /*0018*/ 	.byte	0x04, 0x11
        /*001a*/ 	.short	(.L_16 - .L_15)
	.align		4
.L_15:
        /*001c*/ 	.word	index@($__internal_51_$__cuda_sm70_shflsync_up_p)
        /*0020*/ 	.word	0x00000000


	//----- nvinfo : EIATTR_FRAME_SIZE
	.align		4
.L_16:
        /*0024*/ 	.byte	0x04, 0x11
        /*0026*/ 	.short	(.L_18 - .L_17)
	.align		4
.L_17:
        /*0028*/ 	.word	index@($__internal_50_$__cuda_sm70_shflsync_idx_p)
        /*002c*/ 	.word	0x00000000


	//----- nvinfo : EIATTR_FRAME_SIZE
	.align		4
.L_18:
        /*0030*/ 	.byte	0x04, 0x11
        /*0032*/ 	.short	(.L_20 - .L_19)
	.align		4
.L_19:
        /*0034*/ 	.word	index@($__internal_49_$__cuda_sm70_shflsync_bfly_p)
        /*0038*/ 	.word	0x00000000


	//----- nvinfo : EIATTR_FRAME_SIZE
	.align		4
.L_20:
        /*003c*/ 	.byte	0x04, 0x11
        /*003e*/ 	.short	(.L_22 - .L_21)
	.align		4
.L_21:
        /*0040*/ 	.word	index@(_ZN7cutlass13device_kernelIN5flash19enable_sm80_to_sm89INS1_16FlashAttnFwdSm80INS1_25CollectiveMainloopFwdSm80ILi8ELi1ELb0EN4cute5tupleIJNS5_1CILi128EEENS7_ILi48EEENS7_ILi256EEEEEELi256ENS_10bfloat16_tEfNS_4arch4Sm80ELb1ELb0ELb0ELb1ELb1ELb1ELb1ELb1EEENS1_21CollectiveEpilogueFwdINS6_IJS8_SA_S9_EEENS6_IJNS7_ILi1EEESI_SI_EEESC_SE_Li256ELb1ELb1ELb1ELb0EEENS1_36VarlenDynamicPersistentTileSchedulerILi128ELi48ELi256ELi256ELb1ELb1ELb0ELb1ELb1ELb1EEEEEEEEEvNT_6ParamsE)
        /*0044*/ 	.word	0x00000198


	//----- nvinfo : EIATTR_REGCOUNT
	.align		4
.L_22:
        /*0048*/ 	.byte	0x04, 0x2f
        /*004a*/ 	.short	(.L_24 - .L_23)
	.align		4
.L_23:
        /*004c*/ 	.word	index@(_ZN7cutlass13device_kernelIN5flash19enable_sm80_to_sm89INS1_16FlashAttnFwdSm80INS1_25CollectiveMainloopFwdSm80ILi8ELi1ELb0EN4cute5tupleIJNS5_1CILi128EEENS7_ILi64EEENS7_ILi256EEEEEELi256ENS_10bfloat16_tEfNS_4arch4Sm80ELb1ELb0ELb0ELb1ELb1ELb0ELb1ELb1EEENS1_21CollectiveEpilogueFwdINS6_IJS8_SA_S9_EEENS6_IJNS7_ILi1EEESI_SI_EEESC_SE_Li256ELb1ELb1ELb1ELb0EEENS1_36VarlenDynamicPersistentTileSchedulerILi128ELi64ELi256ELi256ELb1ELb1ELb0ELb1ELb1ELb1EEEEEEEEEvNT_6ParamsE)
        /*0050*/ 	.word	0x000000ff


	//----- nvinfo : EIATTR_FRAME_SIZE
	.align		4
.L_24:
        /*0054*/ 	.byte	0x04, 0x11
        /*0056*/ 	.short	(.L_26 - .L_25)
	.align		4
.L_25:
        /*0058*/ 	.word	index@($__internal_48_$__cuda_sm70_votesync_ballot)
        /*005c*/ 	.word	0x00000000


	//----- nvinfo : EIATTR_FRAME_SIZE
	.align		4
.L_26:
        /*0060*/ 	.byte	0x04, 0x11
        /*0062*/ 	.short	(.L_28 - .L_27)
	.align		4
.L_27:
        /*0064*/ 	.word	index@($__internal_47_$__cuda_sm70_shflsync_up_p)
        /*0068*/ 	.word	0x00000000


	//----- nvinfo : EIATTR_FRAME_SIZE
	.align		4
.L_28:
        /*006c*/ 	.byte	0x04, 0x11
        /*006e*/ 	.short	(.L_30 - .L_29)
	.align		4
.L_29:
        /*0070*/ 	.word	index@($__internal_46_$__cuda_sm70_shflsync_idx_p)
        /*0074*/ 	.word	0x00000000


	//----- nvinfo : EIATTR_FRAME_SIZE
	.align		4
.L_30:
        /*0078*/ 	.byte	0x04, 0x11
        /*007a*/ 	.short	(.L_32 - .L_31)
	.align		4
.L_31:
        /*007c*/ 	.word	index@($__internal_45_$__cuda_sm70_shflsync_bfly_p)
        /*0080*/ 	.word	0x00000000


	//----- nvinfo : EIATTR_FRAME_SIZE
	.align		4
.L_32:
        /*0084*/ 	.byte	0x04, 0x11
        /*0086*/ 	.short	(.L_34 - .L_33)
	.align		4
.L_33:
        /*0088*/ 	.word	index@(_ZN7cutlass13device_kernelIN5flash19enable_sm80_to_sm89INS1_16FlashAttnFwdSm80INS1_25CollectiveMainloopFwdSm80ILi8ELi1ELb0EN4cute5tupleIJNS5_1CILi128EEENS7_ILi64EEENS7_ILi256EEEEEELi256ENS_10bfloat16_tEfNS_4arch4Sm80ELb1ELb0ELb0ELb1ELb1ELb0ELb1ELb1EEENS1_21CollectiveEpilogueFwdINS6_IJS8_SA_S9_EEENS6_IJNS7_ILi1EEESI_SI_EEESC_SE_Li256ELb1ELb1ELb1ELb0EEENS1_36VarlenDynamicPersistentTileSchedulerILi128ELi64ELi256ELi256ELb1ELb1ELb0ELb1ELb1ELb1EEEEEEEEEvNT_6ParamsE)
        /*008c*/ 	.word	0x00000038


	//----- nvinfo : EIATTR_REGCOUNT
	.align		4
.L_34:
        /*0090*/ 	.byte	0x04, 0x2f
        /*0092*/ 	.short	(.L_36 - .L_35)
	.align		4
.L_35:
        /*0094*/ 	.word	index@(_ZN7cutlass13device_kernelIN5flash19enable_sm80_to_sm89INS1_16FlashAttnFwdSm80INS1_25CollectiveMainloopFwdSm80ILi8ELi1ELb0EN4cute5tupleIJNS5_1CILi128EEENS7_ILi96EEENS7_ILi256EEEEEELi256ENS_10bfloat16_tEfNS_4arch4Sm80ELb1ELb0ELb0ELb0ELb1ELb0ELb1ELb1EEENS1_21CollectiveEpilogueFwdINS6_IJS8_SA_S9_EEENS6_IJNS7_ILi1EEESI_SI_EEESC_SE_Li256ELb0ELb1ELb1ELb0EEENS1_30DynamicPersistentTileSchedulerILi256ELi256ELb1ELb1ELb0EEEEEEEEEvNT_6ParamsE)
        /*0098*/ 	.word	0x000000ff


	//----- nvinfo : EIATTR_FRAME_SIZE
	.align		4
.L_36:
        /*009c*/ 	.byte	0x04, 0x11
        /*009e*/ 	.short	(.L_38 - .L_37)
	.align		4
.L_37:
        /*00a0*/ 	.word	index@($__internal_44_$__cuda_sm70_shflsync_idx_p)
        /*00a4*/ 	.word	0x00000000


	//----- nvinfo : EIATTR_FRAME_SIZE
	.align		4
.L_38:
        /*00a8*/ 	.byte	0x04, 0x11
        /*00aa*/ 	.short	(.L_40 - .L_39)
	.align		4
.L_39:
        /*00ac*/ 	.word	index@($__internal_43_$__cuda_sm70_shflsync_bfly_p)
        /*00b0*/ 	.word	0x00000000


	//----- nvinfo : EIATTR_FRAME_SIZE
	.align		4
.L_40:
        /*00b4*/ 	.byte	0x04, 0x11
        /*00b6*/ 	.short	(.L_42 - .L_41)
	.align		4
.L_41:
        /*00b8*/ 	.word	index@(_ZN7cutlass13device_kernelIN5flash19enable_sm80_to_sm89INS1_16FlashAttnFwdSm80INS1_25CollectiveMainloopFwdSm80ILi8ELi1ELb0EN4cute5tupleIJNS5_1CILi128EEENS7_ILi96EEENS7_ILi256EEEEEELi256ENS_10bfloat16_tEfNS_4arch4Sm80ELb1ELb0ELb0ELb0ELb1ELb0ELb1ELb1EEENS1_21CollectiveEpilogueFwdINS6_IJS8_SA_S9_EEENS6_IJNS7_ILi1EEESI_SI_EEESC_SE_Li256ELb0ELb1ELb1ELb0EEENS1_30DynamicPersistentTileSchedulerILi256ELi256ELb1ELb1ELb0EEEEEEEEEvNT_6ParamsE)
        /*00bc*/ 	.word	0x00000198


	//----- nvinfo : EIATTR_REGCOUNT
	.align		4
.L_42:
        /*00c0*/ 	.byte	0x04, 0x2f
        /*00c2*/ 	.short	(.L_44 - .L_43)
	.align		4
.L_43:
        /*00c4*/ 	.word	index@(_ZN7cutlass13device_kernelIN5flash19enable_sm80_to_sm89INS1_16FlashAttnFwdSm80INS1_25CollectiveMainloopFwdSm80ILi8ELi1ELb0EN4cute5tupleIJNS5_1CILi128EEENS7_ILi48EEENS7_ILi256EEEEEELi256ENS_10bfloat16_tEfNS_4arch4Sm80ELb0ELb1ELb0ELb1ELb1ELb1ELb1ELb1EEENS1_21CollectiveEpilogueFwdINS6_IJS8_SA_S9_EEENS6_IJNS7_ILi1EEESI_SI_EEESC_SE_Li256ELb1ELb1ELb1ELb0EEENS1_36VarlenDynamicPersistentTileSchedulerILi128ELi48ELi256ELi256ELb1ELb1ELb0ELb1ELb0ELb1EEEEEEEEEvNT_6ParamsE)
        /*00c8*/ 	.word	0x000000ff


	//----- nvinfo : EIATTR_FRAME_SIZE
	.align		4
.L_44:
        /*00cc*/ 	.byte	0x04, 0x11
        /*00ce*/ 	.short	(.L_46 - .L_45)
	.align		4
.L_45:
        /*00d0*/ 	.word	index@($__internal_42_$__cuda_sm70_votesync_ballot)
        /*00d4*/ 	.word	0x00000000


	//----- nvinfo : EIATTR_FRAME_SIZE
	.align		4
.L_46:
        /*00d8*/ 	.byte	0x04, 0x11
        /*00da*/ 	.short	(.L_48 - .L_47)
	.align		4
.L_47:
        /*00dc*/ 	.word	index@($__internal_41_$__cuda_sm70_shflsync_up_p)
        /*00e0*/ 	.word	0x00000000


	//----- nvinfo : EIATTR_FRAME_SIZE
	.align		4
.L_48:
        /*00e4*/ 	.byte	0x04, 0x11
        /*00e6*/ 	.short	(.L_50 - .L_49)
	.align		4
.L_49:
        /*00e8*/ 	.word	index@($__internal_40_$__cuda_sm70_shflsync_idx_p)
        /*00ec*/ 	.word	0x00000000


	//----- nvinfo : EIATTR_FRAME_SIZE
	.align		4
.L_50:
        /*00f0*/ 	.byte	0x04, 0x11
        /*00f2*/ 	.short	(.L_52 - .L_51)
	.align		4
.L_51:
        /*00f4*/ 	.word	index@($__internal_39_$__cuda_sm70_shflsync_bfly_p)
        /*00f8*/ 	.word	0x00000000


	//----- nvinfo : EIATTR_FRAME_SIZE
	.align		4
.L_52:
        /*00fc*/ 	.byte	0x04, 0x11
        /*00fe*/ 	.short	(.L_54 - .L_53)
	.align		4
.L_53:
        /*0100*/ 	.word	index@($_ZN7cutlass13device_kernelIN5flash19enable_sm80_to_sm89INS1_16FlashAttnFwdSm80INS1_25CollectiveMainloopFwdSm80ILi8ELi1ELb0EN4cute5tupleIJNS5_1CILi128EEENS7_ILi48EEENS7_ILi256EEEEEELi256ENS_10bfloat16_tEfNS_4arch4Sm80ELb0ELb1ELb0ELb1ELb1ELb1ELb1ELb1EEENS1_21CollectiveEpilogueFwdINS6_IJS8_SA_S9_EEENS6_IJNS7_ILi1EEESI_SI_EEESC_SE_Li256ELb1ELb1ELb1ELb0EEENS1_36VarlenDynamicPersistentTileSchedulerILi128ELi48ELi256ELi256ELb1ELb1ELb0ELb1ELb0ELb1EEEEEEEEEvNT_6ParamsE$_ZZN5flash25CollectiveMainloopFwdSm80ILi8ELi1ELb0EN4cute5tupleIJNS1_1CILi128EEENS3_ILi48EEENS3_ILi256EEEEEELi256EN7cutlass10bfloat16_tEfNS8_4arch4Sm80ELb0ELb1ELb0ELb1ELb1ELb1ELb1ELb1EE3mmaINS_16FlashAttnFwdSm80ISC_NS_21CollectiveEpilogueFwdINS2_IJS4_S6_S5_EEENS2_IJNS3_ILi1EEESH_SH_EEES9_SB_Li256ELb1ELb1ELb1ELb0EEENS_36VarlenDynamicPersistentTileSchedulerILi128ELi48ELi256ELi256ELb1ELb1ELb0ELb1ELb0ELb1EEEE13SharedStorageENS1_6TensorINS1_11ArrayEngineIfLm128EEENS1_6LayoutINS2_IJNS2_IJNS3_ILi2EEESS_EEESH_NS3_ILi32EEEEEENS2_IJNS2_IJSH_SS_EEENS3_ILi0EEENS3_ILi4EEEEEEEEEENS_7SoftmaxILi2ELi0EEEEEbRKNSC_6ParamsERT0_RT1_iRKNS_16SeqlenInfoQKNewKILb1ELb1EEENS2_IJiiiiEEERT_ENKUlvE_clEv)
        /*0104*/ 	.word	0x00000000


	//----- nvinfo : EIATTR_FRAME_SIZE
	.align		4
.L_54:
        /*0108*/ 	.byte	0x04, 0x11
        /*010a*/ 	.short	(.L_56 - .L_55)
	.align		4
.L_55:
        /*010c*/ 	.word	index@(_ZN7cutlass13device_kernelIN5flash19enable_sm80_to_sm89INS1_16FlashAttnFwdSm80INS1_25CollectiveMainloopFwdSm80ILi8ELi1ELb0EN4cute5tupleIJNS5_1CILi128EEENS7_ILi48EEENS7_ILi256EEEEEELi256ENS_10bfloat16_tEfNS_4arch4Sm80ELb0ELb1ELb0ELb1ELb1ELb1ELb1ELb1EEENS1_21CollectiveEpilogueFwdINS6_IJS8_SA_S9_EEENS6_IJNS7_ILi1EEESI_SI_EEESC_SE_Li256ELb1ELb1ELb1ELb0EEENS1_36VarlenDynamicPersistentTileSchedulerILi128ELi48ELi256ELi256ELb1ELb1ELb0ELb1ELb0ELb1EEEEEEEEEvNT_6ParamsE)
        /*0110*/ 	.word	0x000001e8


	//----- nvinfo : EIATTR_REGCOUNT
	.align		4
.L_56:
        /*0114*/ 	.byte	0x04, 0x2f
        /*0116*/ 	.short	(.L_58 - .L_57)
	.align		4
.L_57:
        /*0118*/ 	.word	index@(_ZN7cutlass13device_kernelIN5flash19enable_sm80_to_sm89INS1_16FlashAttnFwdSm80INS1_25CollectiveMainloopFwdSm80ILi8ELi1ELb0EN4cute5tupleIJNS5_1CILi128EEENS7_ILi64EEENS7_ILi256EEEEEELi256ENS_10bfloat16_tEfNS_4arch4Sm80ELb0ELb1ELb0ELb1ELb1ELb0ELb1ELb1EEENS1_21CollectiveEpilogueFwdINS6_IJS8_SA_S9_EEENS6_IJNS7_ILi1EEESI_SI_EEESC_SE_Li256ELb1ELb1ELb1ELb0EEENS1_36VarlenDynamicPersistentTileSchedulerILi128ELi64ELi256ELi256ELb1ELb1ELb0ELb1ELb0ELb1EEEEEEEEEvNT_6ParamsE)
        /*011c*/ 	.word	0x000000ff


	//----- nvinfo : EIATTR_FRAME_SIZE
	.align		4
.L_58:
        /*0120*/ 	.byte	0x04, 0x11
        /*0122*/ 	.short	(.L_60 - .L_59)
	.align		4
.L_59:
        /*0124*/ 	.word	index@($__internal_38_$__cuda_sm70_votesync_ballot)
        /*0128*/ 	.word	0x00000000


	//----- nvinfo : EIATTR_FRAME_SIZE
	.align		4
.L_60:
        /*012c*/ 	.byte	0x04, 0x11
        /*012e*/ 	.short	(.L_62 - .L_61)
	.align		4
.L_61:
        /*0130*/ 	.word	index@($__internal_37_$__cuda_sm70_shflsync_up_p)
        /*0134*/ 	.word	0x00000000


	//----- nvinfo : EIATTR_FRAME_SIZE
	.align		4
.L_62:
        /*0138*/ 	.byte	0x04, 0x11
        /*013a*/ 	.short	(.L_64 - .L_63)
	.align		4
.L_63:
        /*013c*/ 	.word	index@($__internal_36_$__cuda_sm70_shflsync_idx_p)
        /*0140*/ 	.word	0x00000000


	//----- nvinfo : EIATTR_FRAME_SIZE
	.align		4
.L_64:
        /*0144*/ 	.byte	0x04, 0x11
        /*0146*/ 	.short	(.L_66 - .L_65)
	.align		4
.L_65:
        /*0148*/ 	.word	index@($__internal_35_$__cuda_sm70_shflsync_bfly_p)
        /*014c*/ 	.word	0x00000000


	//----- nvinfo : EIATTR_FRAME_SIZE
	.align		4
.L_66:
        /*0150*/ 	.byte	0x04, 0x11
        /*0152*/ 	.short	(.L_68 - .L_67)
	.align		4
.L_67:
        /*0154*/ 	.word	index@(_ZN7cutlass13device_kernelIN5flash19enable_sm80_to_sm89INS1_16FlashAttnFwdSm80INS1_25CollectiveMainloopFwdSm80ILi8ELi1ELb0EN4cute5tupleIJNS5_1CILi128EEENS7_ILi64EEENS7_ILi256EEEEEELi256ENS_10bfloat16_tEfNS_4arch4Sm80ELb0ELb1ELb0ELb1ELb1ELb0ELb1ELb1EEENS1_21CollectiveEpilogueFwdINS6_IJS8_SA_S9_EEENS6_IJNS7_ILi1EEESI_SI_EEESC_SE_Li256ELb1ELb1ELb1ELb0EEENS1_36VarlenDynamicPersistentTileSchedulerILi128ELi64ELi256ELi256ELb1ELb1ELb0ELb1ELb0ELb1EEEEEEEEEvNT_6ParamsE)
        /*0158*/ 	.word	0x00000030


	//----- nvinfo : EIATTR_REGCOUNT
	.align		4
.L_68:
        /*015c*/ 	.byte	0x04, 0x2f
        /*015e*/ 	.short	(.L_70 - .L_69)
	.align		4
.L_69:
        /*0160*/ 	.word	index@(_ZN7cutlass13device_kernelIN5flash19enable_sm80_to_sm89INS1_16FlashAttnFwdSm80INS1_25CollectiveMainloopFwdSm80ILi8ELi1ELb0EN4cute5tupleIJNS5_1CILi128EEENS7_ILi64EEENS7_ILi256EEEEEELi256ENS_10bfloat16_tEfNS_4arch4Sm80ELb0ELb1ELb0ELb0ELb1ELb0ELb1ELb1EEENS1_21CollectiveEpilogueFwdINS6_IJS8_SA_S9_EEENS6_IJNS7_ILi1EEESI_SI_EEESC_SE_Li256ELb0ELb1ELb1ELb0EEENS1_19SingleTileSchedulerILb0ELb1ELb1ELi128EEEEEEEEEvNT_6ParamsE)
        /*0164*/ 	.word	0x000000ff


	//----- nvinfo : EIATTR_FRAME_SIZE
	.align		4
.L_70:
        /*0168*/ 	.byte	0x04, 0x11
        /*016a*/ 	.short	(.L_72 - .L_71)
	.align		4
.L_71:
        /*016c*/ 	.word	index@(_ZN7cutlass13device_kernelIN5flash19enable_sm80_to_sm89INS1_16FlashAttnFwdSm80INS1_25CollectiveMainloopFwdSm80ILi8ELi1ELb0EN4cute5tupleIJNS5_1CILi128EEENS7_ILi64EEENS7_ILi256EEEEEELi256ENS_10bfloat16_tEfNS_4arch4Sm80ELb0ELb1ELb0ELb0ELb1ELb0ELb1ELb1EEENS1_21CollectiveEpilogueFwdINS6_IJS8_SA_S9_EEENS6_IJNS7_ILi1EEESI_SI_EEESC_SE_Li256ELb0ELb1ELb1ELb0EEENS1_19SingleTileSchedulerILb0ELb1ELb1ELi128EEEEEEEEEvNT_6ParamsE)
        /*0170*/ 	.word	0x00000000


	//----- nvinfo : EIATTR_REGCOUNT
	.align		4
.L_72:
        /*0174*/ 	.byte	0x04, 0x2f
        /*0176*/ 	.short	(.L_74 - .L_73)
	.align		4
.L_73:
        /*0178*/ 	.word	index@(_ZN7cutlass13device_kernelIN5flash19enable_sm80_to_sm89INS1_16FlashAttnFwdSm80INS1_25CollectiveMainloopFwdSm80ILi8ELi1ELb0EN4cute5tupleIJNS5_1CILi128EEENS7_ILi48EEENS7_ILi256EEEEEELi256ENS_10bfloat16_tEfNS_4arch4Sm80ELb0ELb0ELb0ELb1ELb1ELb1ELb1ELb1EEENS1_21CollectiveEpilogueFwdINS6_IJS8_SA_S9_EEENS6_IJNS7_ILi1EEESI_SI_EEESC_SE_Li256ELb1ELb1ELb1ELb0EEENS1_36VarlenDynamicPersistentTileSchedulerILi128ELi48ELi256ELi256ELb1ELb1ELb0ELb0ELb1ELb1EEEEEEEEEvNT_6ParamsE)
        /*017c*/ 	.word	0x000000ff


	//----- nvinfo : EIATTR_FRAME_SIZE
	.align		4
.L_74:
        /*0180*/ 	.byte	0x04, 0x11
        /*0182*/ 	.short	(.L_76 - .L_75)
	.align		4
.L_75:
        /*0184*/ 	.word	index@($__internal_34_$__cuda_sm70_votesync_ballot)
        /*0188*/ 	.word	0x00000000


	//----- nvinfo : EIATTR_FRAME_SIZE
	.align		4
.L_76:
        /*018c*/ 	.byte	0x04, 0x11
        /*018e*/ 	.short	(.L_78 - .L_77)
	.align		4
.L_77:
        /*0190*/ 	.word	index@($__internal_33_$__cuda_sm70_shflsync_up_p)
        /*0194*/ 	.word	0x00000000


	//----- nvinfo : EIATTR_FRAME_SIZE
	.align		4
.L_78:
        /*0198*/ 	.byte	0x04, 0x11
        /*019a*/ 	.short	(.L_80 - .L_79)
	.align		4
.L_79:
        /*019c*/ 	.word	index@($__internal_32_$__cuda_sm70_shflsync_idx_p)
        /*01a0*/ 	.word	0x00000000


	//----- nvinfo : EIATTR_FRAME_SIZE
	.align		4
.L_80:
        /*01a4*/ 	.byte	0x04, 0x11
        /*01a6*/ 	.short	(.L_82 - .L_81)
	.align		4
.L_81:
        /*01a8*/ 	.word	index@($__internal_31_$__cuda_sm70_shflsync_bfly_p)
        /*01ac*/ 	.word	0x00000000


	//----- nvinfo : EIATTR_FRAME_SIZE
	.align		4
.L_82:
        /*01b0*/ 	.byte	0x04, 0x11
        /*01b2*/ 	.short	(.L_84 - .L_83)
	.align		4
.L_83:
        /*01b4*/ 	.word	index@(_ZN7cutlass13device_kernelIN5flash19enable_sm80_to_sm89INS1_16FlashAttnFwdSm80INS1_25CollectiveMainloopFwdSm80ILi8ELi1ELb0EN4cute5tupleIJNS5_1CILi128EEENS7_ILi48EEENS7_ILi256EEEEEELi256ENS_10bfloat16_tEfNS_4arch4Sm80ELb0ELb0ELb0ELb1ELb1ELb1ELb1ELb1EEENS1_21CollectiveEpilogueFwdINS6_IJS8_SA_S9_EEENS6_IJNS7_ILi1EEESI_SI_EEESC_SE_Li256ELb1ELb1ELb1ELb0EEENS1_36VarlenDynamicPersistentTileSchedulerILi128ELi48ELi256ELi256ELb1ELb1ELb0ELb0ELb1ELb1EEEEEEEEEvNT_6ParamsE)
        /*01b8*/ 	.word	0x00000190


	//----- nvinfo : EIATTR_REGCOUNT
	.align		4
.L_84:
        /*01bc*/ 	.byte	0x04, 0x2f
        /*01be*/ 	.short	(.L_86 - .L_85)
	.align		4
.L_85:
        /*01c0*/ 	.word	index@(_ZN7cutlass13device_kernelIN5flash19enable_sm80_to_sm89INS1_16FlashAttnFwdSm80INS1_25CollectiveMainloopFwdSm80ILi8ELi1ELb0EN4cute5tupleIJNS5_1CILi128EEENS7_ILi64EEENS7_ILi256EEEEEELi256ENS_10bfloat16_tEfNS_4arch4Sm80ELb0ELb0ELb0ELb1ELb1ELb0ELb1ELb1EEENS1_21CollectiveEpilogueFwdINS6_IJS8_SA_S9_EEENS6_IJNS7_ILi1EEESI_SI_EEESC_SE_Li256ELb1ELb1ELb1ELb0EEENS1_36VarlenDynamicPersistentTileSchedulerILi128ELi64ELi256ELi256ELb1ELb1ELb0ELb0ELb1ELb1EEEEEEEEEvNT_6ParamsE)
        /*01c4*/ 	.word	0x000000ff


	//----- nvinfo : EIATTR_FRAME_SIZE
	.align		4
.L_86:
        /*01c8*/ 	.byte	0x04, 0x11
        /*01ca*/ 	.short	(.L_88 - .L_87)
	.align		4
.L_87:
        /*01cc*/ 	.word	index@($__internal_30_$__cuda_sm70_votesync_ballot)
        /*01d0*/ 	.word	0x00000000


	//----- nvinfo : EIATTR_FRAME_SIZE
	.align		4
.L_88:
        /*01d4*/ 	.byte	0x04, 0x11
        /*01d6*/ 	.short	(.L_90 - .L_89)
	.align		4
.L_89:
        /*01d8*/ 	.word	index@($__internal_29_$__cuda_sm70_shflsync_up_p)
        /*01dc*/ 	.word	0x00000000


	//----- nvinfo : EIATTR_FRAME_SIZE
	.align		4
.L_90:
        /*01e0*/ 	.byte	0x04, 0x11
        /*01e2*/ 	.short	(.L_92 - .L_91)
	.align		4
.L_91:
        /*01e4*/ 	.word	index@($__internal_28_$__cuda_sm70_shflsync_idx_p)
        /*01e8*/ 	.word	0x00000000


	//----- nvinfo : EIATTR_FRAME_SIZE
	.align		4
.L_92:
        /*01ec*/ 	.byte	0x04, 0x11
        /*01ee*/ 	.short	(.L_94 - .L_93)
	.align		4
.L_93:
        /*01f0*/ 	.word	index@($__internal_27_$__cuda_sm70_shflsync_bfly_p)
        /*01f4*/ 	.word	0x00000000


	//----- nvinfo : EIATTR_FRAME_SIZE
	.align		4
.L_94:
        /*01f8*/ 	.byte	0x04, 0x11
        /*01fa*/ 	.short	(.L_96 - .L_95)
	.align		4
.L_95:
        /*01fc*/ 	.word	index@(_ZN7cutlass13device_kernelIN5flash19enable_sm80_to_sm89INS1_16FlashAttnFwdSm80INS1_25CollectiveMainloopFwdSm80ILi8ELi1ELb0EN4cute5tupleIJNS5_1CILi128EEENS7_ILi64EEENS7_ILi256EEEEEELi256ENS_10bfloat16_tEfNS_4arch4Sm80ELb0ELb0ELb0ELb1ELb1ELb0ELb1ELb1EEENS1_21CollectiveEpilogueFwdINS6_IJS8_SA_S9_EEENS6_IJNS7_ILi1EEESI_SI_EEESC_SE_Li256ELb1ELb1ELb1ELb0EEENS1_36VarlenDynamicPersistentTileSchedulerILi128ELi64ELi256ELi256ELb1ELb1ELb0ELb0ELb1ELb1EEEEEEEEEvNT_6ParamsE)
        /*0200*/ 	.word	0x00000158


	//----- nvinfo : EIATTR_REGCOUNT
	.align		4
.L_96:
        /*0204*/ 	.byte	0x04, 0x2f
        /*0206*/ 	.short	(.L_98 - .L_97)
	.align		4
.L_97:
        /*0208*/ 	.word	index@(_ZN7cutlass13device_kernelIN5flash19enable_sm80_to_sm89INS1_16FlashAttnFwdSm80INS1_25CollectiveMainloopFwdSm80ILi8ELi1ELb0EN4cute5tupleIJNS5_1CILi128EEENS7_ILi96EEENS7_ILi256EEEEEELi256ENS_10bfloat16_tEfNS_4arch4Sm80ELb0ELb0ELb0ELb0ELb1ELb0ELb1ELb1EEENS1_21CollectiveEpilogueFwdINS6_IJS8_SA_S9_EEENS6_IJNS7_ILi1EEESI_SI_EEESC_SE_Li256ELb0ELb1ELb1ELb0EEENS1_19SingleTileSchedulerILb0ELb1ELb1ELi128EEEEEEEEEvNT_6ParamsE)
        /*020c*/ 	.word	0x000000ff


	//----- nvinfo : EIATTR_FRAME_SIZE
	.align		4
.L_98:
        /*0210*/ 	.byte	0x04, 0x11
        /*0212*/ 	.short	(.L_100 - .L_99)
	.align		4
.L_99:
        /*0214*/ 	.word	index@(_ZN7cutlass13device_kernelIN5flash19enable_sm80_to_sm89INS1_16FlashAttnFwdSm80INS1_25CollectiveMainloopFwdSm80ILi8ELi1ELb0EN4cute5tupleIJNS5_1CILi128EEENS7_ILi96EEENS7_ILi256EEEEEELi256ENS_10bfloat16_tEfNS_4arch4Sm80ELb0ELb0ELb0ELb0ELb1ELb0ELb1ELb1EEENS1_21CollectiveEpilogueFwdINS6_IJS8_SA_S9_EEENS6_IJNS7_ILi1EEESI_SI_EEESC_SE_Li256ELb0ELb1ELb1ELb0EEENS1_19SingleTileSchedulerILb0ELb1ELb1ELi128EEEEEEEEEvNT_6ParamsE)
        /*0218*/ 	.word	0x00000048


	//----- nvinfo : EIATTR_REGCOUNT
	.align		4
.L_100:
        /*021c*/ 	.byte	0x04, 0x2f
        /*021e*/ 	.short	(.L_102 - .L_101)
	.align		4
.L_101:
        /*0220*/ 	.word	index@(_ZN7cutlass13device_kernelIN5flash19enable_sm80_to_sm89INS1_16FlashAttnFwdSm80INS1_25CollectiveMainloopFwdSm80ILi8ELi1ELb0EN4cute5tupleIJNS5_1CILi128EEENS7_ILi32EEENS7_ILi256EEEEEELi256ENS_10bfloat16_tEfNS_4arch4Sm80ELb1ELb0ELb0ELb1ELb1ELb1ELb1ELb1EEENS1_21CollectiveEpilogueFwdINS6_IJS8_SA_S9_EEENS6_IJNS7_ILi1EEESI_SI_EEESC_SE_Li256ELb1ELb1ELb1ELb0EEENS1_36VarlenDynamicPersistentTileSchedulerILi128ELi32ELi256ELi256ELb1ELb1ELb0ELb1ELb1ELb1EEEEEEEEEvNT_6ParamsE)
        /*0224*/ 	.word	0x000000ff


	//----- nvinfo : EIATTR_FRAME_SIZE
	.align		4
.L_102:
        /*0228*/ 	.byte	0x04, 0x11
        /*022a*/ 	.short	(.L_104 - .L_103)
	.align		4
.L_103:
        /*022c*/ 	.word	index@($__internal_26_$__cuda_sm70_votesync_ballot)
        /*0230*/ 	.word	0x00000000


	//----- nvinfo : EIATTR_FRAME_SIZE
	.align		4
.L_104:
        /*0234*/ 	.byte	0x04, 0x11
        /*0236*/ 	.short	(.L_106 - .L_105)
	.align		4
.L_105:
        /*0238*/ 	.word	index@($__internal_25_$__cuda_sm70_shflsync_up_p)
        /*023c*/ 	.word	0x00000000


	//----- nvinfo : EIATTR_FRAME_SIZE
	.align		4
.L_106:
        /*0240*/ 	.byte	0x04, 0x11
        /*0242*/ 	.short	(.L_108 - .L_107)
	.align		4
.L_107:
        /*0244*/ 	.word	index@($__internal_24_$__cuda_sm70_shflsync_idx_p)
        /*0248*/ 	.word	0x00000000


	//----- nvinfo : EIATTR_FRAME_SIZE
	.align		4
.L_108:
        /*024c*/ 	.byte	0x04, 0x11
        /*024e*/ 	.short	(.L_110 - .L_109)
	.align		4
.L_109:
        /*0250*/ 	.word	index@($__internal_23_$__cuda_sm70_shflsync_bfly_p)
        /*0254*/ 	.word	0x00000000


	//----- nvinfo : EIATTR_FRAME_SIZE
	.align		4
.L_110:
        /*0258*/ 	.byte	0x04, 0x11
        /*025a*/ 	.short	(.L_112 - .L_111)
	.align		4
.L_111:
        /*025c*/ 	.word	index@(_ZN7cutlass13device_kernelIN5flash19enable_sm80_to_sm89INS1_16FlashAttnFwdSm80INS1_25CollectiveMainloopFwdSm80ILi8ELi1ELb0EN4cute5tupleIJNS5_1CILi128EEENS7_ILi32EEENS7_ILi256EEEEEELi256ENS_10bfloat16_tEfNS_4arch4Sm80ELb1ELb0ELb0ELb1ELb1ELb1ELb1ELb1EEENS1_21CollectiveEpilogueFwdINS6_IJS8_SA_S9_EEENS6_IJNS7_ILi1EEESI_SI_EEESC_SE_Li256ELb1ELb1ELb1ELb0EEENS1_36VarlenDynamicPersistentTileSchedulerILi128ELi32ELi256ELi256ELb1ELb1ELb0ELb1ELb1ELb1EEEEEEEEEvNT_6ParamsE)
        /*0260*/ 	.word	0x00000048


	//----- nvinfo : EIATTR_REGCOUNT
	.align		4
.L_112:
        /*0264*/ 	.byte	0x04, 0x2f
        /*0266*/ 	.short	(.L_114 - .L_113)
	.align		4
.L_113:
        /*0268*/ 	.word	index@(_ZN7cutlass13device_kernelIN5flash19enable_sm80_to_sm89INS1_16FlashAttnFwdSm80INS1_25CollectiveMainloopFwdSm80ILi8ELi1ELb1EN4cute5tupleIJNS5_1CILi128EEENS7_ILi48EEENS7_ILi256EEEEEELi256ENS_10bfloat16_tEfNS_4arch4Sm80ELb1ELb0ELb0ELb1ELb1ELb0ELb1ELb1EEENS1_21CollectiveEpilogueFwdINS6_IJS8_SA_S9_EEENS6_IJNS7_ILi1EEESI_SI_EEESC_SE_Li256ELb1ELb1ELb1ELb0EEENS1_36VarlenDynamicPersistentTileSchedulerILi128ELi48ELi256ELi256ELb1ELb1ELb0ELb1ELb1ELb1EEEEEEEEEvNT_6ParamsE)
        /*026c*/ 	.word	0x000000ff


	//----- nvinfo : EIATTR_FRAME_SIZE
	.align		4
.L_114:
        /*0270*/ 	.byte	0x04, 0x11
        /*0272*/ 	.short	(.L_116 - .L_115)
	.align		4
.L_115:
        /*0274*/ 	.word	index@($__internal_22_$__cuda_sm70_votesync_ballot)
        /*0278*/ 	.word	0x00000000


	//----- nvinfo : EIATTR_FRAME_SIZE
	.align		4
.L_116:
        /*027c*/ 	.byte	0x04, 0x11
        /*027e*/ 	.short	(.L_118 - .L_117)
	.align		4
.L_117:
        /*0280*/ 	.word	index@($__internal_21_$__cuda_sm70_shflsync_up_p)
        /*0284*/ 	.word	0x00000000


	//----- nvinfo : EIATTR_FRAME_SIZE
	.align		4
.L_118:
        /*0288*/ 	.byte	0x04, 0x11
        /*028a*/ 	.short	(.L_120 - .L_119)
	.align		4
.L_119:
        /*028c*/ 	.word	index@($__internal_20_$__cuda_sm70_shflsync_idx_p)
        /*0290*/ 	.word	0x00000000


	//----- nvinfo : EIATTR_FRAME_SIZE
	.align		4
.L_120:
        /*0294*/ 	.byte	0x04, 0x11
        /*0296*/ 	.short	(.L_122 - .L_121)
	.align		4
.L_121:
        /*0298*/ 	.word	index@($__internal_19_$__cuda_sm70_shflsync_bfly_p)
        /*029c*/ 	.word	0x00000000


	//----- nvinfo : EIATTR_FRAME_SIZE
	.align		4
.L_122:
        /*02a0*/ 	.byte	0x04, 0x11
        /*02a2*/ 	.short	(.L_124 - .L_123)
	.align		4
.L_123:
        /*02a4*/ 	.word	index@(_ZN7cutlass13device_kernelIN5flash19enable_sm80_to_sm89INS1_16FlashAttnFwdSm80INS1_25CollectiveMainloopFwdSm80ILi8ELi1ELb1EN4cute5tupleIJNS5_1CILi128EEENS7_ILi48EEENS7_ILi256EEEEEELi256ENS_10bfloat16_tEfNS_4arch4Sm80ELb1ELb0ELb0ELb1ELb1ELb0ELb1ELb1EEENS1_21CollectiveEpilogueFwdINS6_IJS8_SA_S9_EEENS6_IJNS7_ILi1EEESI_SI_EEESC_SE_Li256ELb1ELb1ELb1ELb0EEENS1_36VarlenDynamicPersistentTileSchedulerILi128ELi48ELi256ELi256ELb1ELb1ELb0ELb1ELb1ELb1EEEEEEEEEvNT_6ParamsE)
        /*02a8*/ 	.word	0x00000220


	//----- nvinfo : EIATTR_REGCOUNT
	.align		4
.L_124:
        /*02ac*/ 	.byte	0x04, 0x2f
        /*02ae*/ 	.short	(.L_126 - .L_125)
	.align		4
.L_125:
        /*02b0*/ 	.word	index@(_ZN7cutlass13device_kernelIN5flash19enable_sm80_to_sm89INS1_16FlashAttnFwdSm80INS1_25CollectiveMainloopFwdSm80ILi8ELi1ELb1EN4cute5tupleIJNS5_1CILi128EEENS7_ILi64EEENS7_ILi256EEEEEELi256ENS_10bfloat16_tEfNS_4arch4Sm80ELb1ELb0ELb0ELb0ELb1ELb0ELb1ELb1EEENS1_21CollectiveEpilogueFwdINS6_IJS8_SA_S9_EEENS6_IJNS7_ILi1EEESI_SI_EEESC_SE_Li256ELb0ELb1ELb1ELb0EEENS1_30DynamicPersistentTileSchedulerILi256ELi256ELb1ELb1ELb0EEEEEEEEEvNT_6ParamsE)
        /*02b4*/ 	.word	0x000000ff


	//----- nvinfo : EIATTR_FRAME_SIZE
	.align		4
.L_126:
        /*02b8*/ 	.byte	0x04, 0x11
        /*02ba*/ 	.short	(.L_128 - .L_127)
	.align		4
.L_127:
        /*02bc*/ 	.word	index@($__internal_18_$__cuda_sm70_shflsync_idx_p)
        /*02c0*/ 	.word	0x00000000


	//----- nvinfo : EIATTR_FRAME_SIZE
	.align		4
.L_128:
        /*02c4*/ 	.byte	0x04, 0x11
        /*02c6*/ 	.short	(.L_130 - .L_129)
	.align		4
.L_129:
        /*02c8*/ 	.word	index@($__internal_17_$__cuda_sm70_shflsync_bfly_p)
        /*02cc*/ 	.word	0x00000000


	//----- nvinfo : EIATTR_FRAME_SIZE
	.align		4
.L_130:
        /*02d0*/ 	.byte	0x04, 0x11
        /*02d2*/ 	.short	(.L_132 - .L_131)
	.align		4
.L_131:
        /*02d4*/ 	.word	index@(_ZN7cutlass13device_kernelIN5flash19enable_sm80_to_sm89INS1_16FlashAttnFwdSm80INS1_25CollectiveMainloopFwdSm80ILi8ELi1ELb1EN4cute5tupleIJNS5_1CILi128EEENS7_ILi64EEENS7_ILi256EEEEEELi256ENS_10bfloat16_tEfNS_4arch4Sm80ELb1ELb0ELb0ELb0ELb1ELb0ELb1ELb1EEENS1_21CollectiveEpilogueFwdINS6_IJS8_SA_S9_EEENS6_IJNS7_ILi1EEESI_SI_EEESC_SE_Li256ELb0ELb1ELb1ELb0EEENS1_30DynamicPersistentTileSchedulerILi256ELi256ELb1ELb1ELb0EEEEEEEEEvNT_6ParamsE)
        /*02d8*/ 	.word	0x000001f8


	//----- nvinfo : EIATTR_REGCOUNT
	.align		4
.L_132:
        /*02dc*/ 	.byte	0x04, 0x2f
        /*02de*/ 	.short	(.L_134 - .L_133)
	.align		4
.L_133:
        /*02e0*/ 	.word	index@(_ZN7cutlass13device_kernelIN5flash19enable_sm80_to_sm89INS1_16FlashAttnFwdSm80INS1_25CollectiveMainloopFwdSm80ILi8ELi1ELb0EN4cute5tupleIJNS5_1CILi128EEENS7_ILi32EEENS7_ILi256EEEEEELi256ENS_10bfloat16_tEfNS_4arch4Sm80ELb0ELb1ELb0ELb1ELb1ELb1ELb1ELb1EEENS1_21CollectiveEpilogueFwdINS6_IJS8_SA_S9_EEENS6_IJNS7_ILi1EEESI_SI_EEESC_SE_Li256ELb1ELb1ELb1ELb0EEENS1_36VarlenDynamicPersistentTileSchedulerILi128ELi32ELi256ELi256ELb1ELb1ELb0ELb1ELb0ELb1EEEEEEEEEvNT_6ParamsE)
        /*02e4*/ 	.word	0x000000ff


	//----- nvinfo : EIATTR_FRAME_SIZE
	.align		4
.L_134:
        /*02e8*/ 	.byte	0x04, 0x11
        /*02ea*/ 	.short	(.L_136 - .L_135)
	.align		4
.L_135:
        /*02ec*/ 	.word	index@($__internal_16_$__cuda_sm70_votesync_ballot)
        /*02f0*/ 	.word	0x00000000


	//----- nvinfo : EIATTR_FRAME_SIZE
	.align		4
.L_136:
        /*02f4*/ 	.byte	0x04, 0x11
        /*02f6*/ 	.short	(.L_138 - .L_137)
	.align		4
.L_137:
        /*02f8*/ 	.word	index@($__internal_15_$__cuda_sm70_shflsync_up_p)
        /*02fc*/ 	.word	0x00000000


	//----- nvinfo : EIATTR_FRAME_SIZE
	.align		4
.L_138:
        /*0300*/ 	.byte	0x04, 0x11
        /*0302*/ 	.short	(.L_140 - .L_139)
	.align		4
.L_139:
        /*0304*/ 	.word	index@($__internal_14_$__cuda_sm70_shflsync_idx_p)
        /*0308*/ 	.word	0x00000000


	//----- nvinfo : EIATTR_FRAME_SIZE
	.align		4
.L_140:
        /*030c*/ 	.byte	0x04, 0x11
        /*030e*/ 	.short	(.L_142 - .L_141)
	.align		4
.L_141:
        /*0310*/ 	.word	index@($__internal_13_$__cuda_sm70_shflsync_bfly_p)
        /*0314*/ 	.word	0x00000000


	//----- nvinfo : EIATTR_FRAME_SIZE
	.align		4
.L_142:
        /*0318*/ 	.byte	0x04, 0x11
        /*031a*/ 	.short	(.L_144 - .L_143)
	.align		4
.L_143:
        /*031c*/ 	.word	index@(_ZN7cutlass13device_kernelIN5flash19enable_sm80_to_sm89INS1_16FlashAttnFwdSm80INS1_25CollectiveMainloopFwdSm80ILi8ELi1ELb0EN4cute5tupleIJNS5_1CILi128EEENS7_ILi32EEENS7_ILi256EEEEEELi256ENS_10bfloat16_tEfNS_4arch4Sm80ELb0ELb1ELb0ELb1ELb1ELb1ELb1ELb1EEENS1_21CollectiveEpilogueFwdINS6_IJS8_SA_S9_EEENS6_IJNS7_ILi1EEESI_SI_EEESC_SE_Li256ELb1ELb1ELb1ELb0EEENS1_36VarlenDynamicPersistentTileSchedulerILi128ELi32ELi256ELi256ELb1ELb1ELb0ELb1ELb0ELb1EEEEEEEEEvNT_6ParamsE)
        /*0320*/ 	.word	0x00000048


	//----- nvinfo : EIATTR_REGCOUNT
	.align		4
.L_144:
        /*0324*/ 	.byte	0x04, 0x2f
        /*0326*/ 	.short	(.L_146 - .L_145)
	.align		4
.L_145:
        /*0328*/ 	.word	index@(_ZN7cutlass13device_kernelIN5flash19enable_sm80_to_sm89INS1_16FlashAttnFwdSm80INS1_25CollectiveMainloopFwdSm80ILi8ELi1ELb1EN4cute5tupleIJNS5_1CILi128EEENS7_ILi48EEENS7_ILi256EEEEEELi256ENS_10bfloat16_tEfNS_4arch4Sm80ELb0ELb1ELb0ELb1ELb1ELb0ELb1ELb1EEENS1_21CollectiveEpilogueFwdINS6_IJS8_SA_S9_EEENS6_IJNS7_ILi1EEESI_SI_EEESC_SE_Li256ELb1ELb1ELb1ELb0EEENS1_36VarlenDynamicPersistentTileSchedulerILi128ELi48ELi256ELi256ELb1ELb1ELb0ELb1ELb0ELb1EEEEEEEEEvNT_6ParamsE)
        /*032c*/ 	.word	0x000000ff


	//----- nvinfo : EIATTR_FRAME_SIZE
	.align		4
.L_146:
        /*0330*/ 	.byte	0x04, 0x11
        /*0332*/ 	.short	(.L_148 - .L_147)
	.align		4
.L_147:
        /*0334*/ 	.word	index@($__internal_12_$__cuda_sm70_votesync_ballot)
        /*0338*/ 	.word	0x00000000


	//----- nvinfo : EIATTR_FRAME_SIZE
	.align		4
.L_148:
        /*033c*/ 	.byte	0x04, 0x11
        /*033e*/ 	.short	(.L_150 - .L_149)
	.align		4
.L_149:
        /*0340*/ 	.word	index@($__internal_11_$__cuda_sm70_shflsync_up_p)
        /*0344*/ 	.word	0x00000000


	//----- nvinfo : EIATTR_FRAME_SIZE
	.align		4
.L_150:
        /*0348*/ 	.byte	0x04, 0x11
        /*034a*/ 	.short	(.L_152 - .L_151)
	.align		4
.L_151:
        /*034c*/ 	.word	index@($__internal_10_$__cuda_sm70_shflsync_idx_p)
        /*0350*/ 	.word	0x00000000


	//----- nvinfo : EIATTR_FRAME_SIZE
	.align		4
.L_152:
        /*0354*/ 	.byte	0x04, 0x11
        /*0356*/ 	.short	(.L_154 - .L_153)
	.align		4
.L_153:
        /*0358*/ 	.word	index@($__internal_9_$__cuda_sm70_shflsync_bfly_p)
        /*035c*/ 	.word	0x00000000


	//----- nvinfo : EIATTR_FRAME_SIZE
	.align		4
.L_154:
        /*0360*/ 	.byte	0x04, 0x11
        /*0362*/ 	.short	(.L_156 - .L_155)
	.align		4
.L_155:
        /*0364*/ 	.word	index@(_ZN7cutlass13device_kernelIN5flash19enable_sm80_to_sm89INS1_16FlashAttnFwdSm80INS1_25CollectiveMainloopFwdSm80ILi8ELi1ELb1EN4cute5tupleIJNS5_1CILi128EEENS7_ILi48EEENS7_ILi256EEEEEELi256ENS_10bfloat16_tEfNS_4arch4Sm80ELb0ELb1ELb0ELb1ELb1ELb0ELb1ELb1EEENS1_21CollectiveEpilogueFwdINS6_IJS8_SA_S9_EEENS6_IJNS7_ILi1EEESI_SI_EEESC_SE_Li256ELb1ELb1ELb1ELb0EEENS1_36VarlenDynamicPersistentTileSchedulerILi128ELi48ELi256ELi256ELb1ELb1ELb0ELb1ELb0ELb1EEEEEEEEEvNT_6ParamsE)
        /*0368*/ 	.word	0x00000218


	//----- nvinfo : EIATTR_REGCOUNT
	.align		4
.L_156:
        /*036c*/ 	.byte	0x04, 0x2f
        /*036e*/ 	.short	(.L_158 - .L_157)
	.align		4
.L_157:
        /*0370*/ 	.word	index@(_ZN7cutlass13device_kernelIN5flash19enable_sm80_to_sm89INS1_16FlashAttnFwdSm80INS1_25CollectiveMainloopFwdSm80ILi8ELi1ELb1EN4cute5tupleIJNS5_1CILi128EEENS7_ILi48EEENS7_ILi256EEEEEELi256ENS_10bfloat16_tEfNS_4arch4Sm80ELb0ELb1ELb0ELb0ELb1ELb0ELb1ELb1EEENS1_21CollectiveEpilogueFwdINS6_IJS8_SA_S9_EEENS6_IJNS7_ILi1EEESI_SI_EEESC_SE_Li256ELb0ELb1ELb1ELb0EEENS1_19SingleTileSchedulerILb0ELb1ELb1ELi128EEEEEEEEEvNT_6ParamsE)
        /*0374*/ 	.word	0x000000ff


	//----- nvinfo : EIATTR_FRAME_SIZE
	.align		4
.L_158:
        /*0378*/ 	.byte	0x04, 0x11
        /*037a*/ 	.short	(.L_160 - .L_159)
	.align		4
.L_159:
        /*037c*/ 	.word	index@($__internal_8_$__cuda_sm70_shflsync_idx_p)
        /*0380*/ 	.word	0x00000000


	//----- nvinfo : EIATTR_FRAME_SIZE
	.align		4
.L_160:
        /*0384*/ 	.byte	0x04, 0x11
        /*0386*/ 	.short	(.L_162 - .L_161)
	.align		4
.L_161:
        /*0388*/ 	.word	index@(_ZN7cutlass13device_kernelIN5flash19enable_sm80_to_sm89INS1_16FlashAttnFwdSm80INS1_25CollectiveMainloopFwdSm80ILi8ELi1ELb1EN4cute5tupleIJNS5_1CILi128EEENS7_ILi48EEENS7_ILi256EEEEEELi256ENS_10bfloat16_tEfNS_4arch4Sm80ELb0ELb1ELb0ELb0ELb1ELb0ELb1ELb1EEENS1_21CollectiveEpilogueFwdINS6_IJS8_SA_S9_EEENS6_IJNS7_ILi1EEESI_SI_EEESC_SE_Li256ELb0ELb1ELb1ELb0EEENS1_19SingleTileSchedulerILb0ELb1ELb1ELi128EEEEEEEEEvNT_6ParamsE)
        /*038c*/ 	.word	0x00000078


	//----- nvinfo : EIATTR_REGCOUNT
	.align		4
.L_162:
        /*0390*/ 	.byte	0x04, 0x2f
        /*0392*/ 	.short	(.L_164 - .L_163)
	.align		4
.L_163:
        /*0394*/ 	.word	index@(_ZN7cutlass13device_kernelIN5flash19enable_sm80_to_sm89INS1_16FlashAttnFwdSm80INS1_25CollectiveMainloopFwdSm80ILi8ELi1ELb0EN4cute5tupleIJNS5_1CILi128EEENS7_ILi32EEENS7_ILi256EEEEEELi256ENS_10bfloat16_tEfNS_4arch4Sm80ELb0ELb0ELb0ELb1ELb1ELb1ELb1ELb1EEENS1_21CollectiveEpilogueFwdINS6_IJS8_SA_S9_EEENS6_IJNS7_ILi1EEESI_SI_EEESC_SE_Li256ELb1ELb1ELb1ELb0EEENS1_36VarlenDynamicPersistentTileSchedulerILi128ELi32ELi256ELi256ELb1ELb1ELb0ELb0ELb1ELb1EEEEEEEEEvNT_6ParamsE)
        /*0398*/ 	.word	0x000000ff


	//----- nvinfo : EIATTR_FRAME_SIZE
	.align		4
.L_164:
        /*039c*/ 	.byte	0x04, 0x11
        /*039e*/ 	.short	(.L_166 - .L_165)
	.align		4
.L_165:
        /*03a0*/ 	.word	index@($__internal_7_$__cuda_sm70_votesync_ballot)
        /*03a4*/ 	.word	0x00000000


	//----- nvinfo : EIATTR_FRAME_SIZE
	.align		4
.L_166:
        /*03a8*/ 	.byte	0x04, 0x11
        /*03aa*/ 	.short	(.L_168 - .L_167)
	.align		4
.L_167:
        /*03ac*/ 	.word	index@($__internal_6_$__cuda_sm70_shflsync_up_p)
        /*03b0*/ 	.word	0x00000000


	//----- nvinfo : EIATTR_FRAME_SIZE
	.align		4
.L_168:
        /*03b4*/ 	.byte	0x04, 0x11
        /*03b6*/ 	.short	(.L_170 - .L_169)
	.align		4
.L_169:
        /*03b8*/ 	.word	index@($__internal_5_$__cuda_sm70_shflsync_idx_p)
        /*03bc*/ 	.word	0x00000000


	//----- nvinfo : EIATTR_FRAME_SIZE
	.align		4
.L_170:
        /*03c0*/ 	.byte	0x04, 0x11
        /*03c2*/ 	.short	(.L_172 - .L_171)
	.align		4
.L_171:
        /*03c4*/ 	.word	index@($__internal_4_$__cuda_sm70_shflsync_bfly_p)
        /*03c8*/ 	.word	0x00000000


	//----- nvinfo : EIATTR_FRAME_SIZE
	.align		4
.L_172:
        /*03cc*/ 	.byte	0x04, 0x11
        /*03ce*/ 	.short	(.L_174 - .L_173)
	.align		4
.L_173:
        /*03d0*/ 	.word	index@(_ZN7cutlass13device_kernelIN5flash19enable_sm80_to_sm89INS1_16FlashAttnFwdSm80INS1_25CollectiveMainloopFwdSm80ILi8ELi1ELb0EN4cute5tupleIJNS5_1CILi128EEENS7_ILi32EEENS7_ILi256EEEEEELi256ENS_10bfloat16_tEfNS_4arch4Sm80ELb0ELb0ELb0ELb1ELb1ELb1ELb1ELb1EEENS1_21CollectiveEpilogueFwdINS6_IJS8_SA_S9_EEENS6_IJNS7_ILi1EEESI_SI_EEESC_SE_Li256ELb1ELb1ELb1ELb0EEENS1_36VarlenDynamicPersistentTileSchedulerILi128ELi32ELi256ELi256ELb1ELb1ELb0ELb0ELb1ELb1EEEEEEEEEvNT_6ParamsE)
        /*03d4*/ 	.word	0x00000058


	//----- nvinfo : EIATTR_REGCOUNT
	.align		4
.L_174:
        /*03d8*/ 	.byte	0x04, 0x2f
        /*03da*/ 	.short	(.L_176 - .L_175)
	.align		4
.L_175:
        /*03dc*/ 	.word	index@(_ZN7cutlass13device_kernelIN5flash19enable_sm80_to_sm89INS1_16FlashAttnFwdSm80INS1_25CollectiveMainloopFwdSm80ILi8ELi1ELb1EN4cute5tupleIJNS5_1CILi128EEENS7_ILi48EEENS7_ILi256EEEEEELi256ENS_10bfloat16_tEfNS_4arch4Sm80ELb0ELb0ELb0ELb1ELb1ELb0ELb1ELb1EEENS1_21CollectiveEpilogueFwdINS6_IJS8_SA_S9_EEENS6_IJNS7_ILi1EEESI_SI_EEESC_SE_Li256ELb1ELb1ELb1ELb0EEENS1_36VarlenDynamicPersistentTileSchedulerILi128ELi48ELi256ELi256ELb1ELb1ELb0ELb0ELb1ELb1EEEEEEEEEvNT_6ParamsE)
        /*03e0*/ 	.word	0x000000ff


	//----- nvinfo : EIATTR_FRAME_SIZE
	.align		4
.L_176:
        /*03e4*/ 	.byte	0x04, 0x11
        /*03e6*/ 	.short	(.L_178 - .L_177)
	.align		4
.L_177:
        /*03e8*/ 	.word	index@($__internal_3_$__cuda_sm70_votesync_ballot)
        /*03ec*/ 	.word	0x00000000


	//----- nvinfo : EIATTR_FRAME_SIZE
	.align		4
.L_178:
        /*03f0*/ 	.byte	0x04, 0x11
        /*03f2*/ 	.short	(.L_180 - .L_179)
	.align		4
.L_179:
        /*03f4*/ 	.word	index@($__internal_2_$__cuda_sm70_shflsync_up_p)
        /*03f8*/ 	.word	0x00000000


	//----- nvinfo : EIATTR_FRAME_SIZE
	.align		4
.L_180:
        /*03fc*/ 	.byte	0x04, 0x11
        /*03fe*/ 	.short	(.L_182 - .L_181)
	.align		4
.L_181:
        /*0400*/ 	.word	index@($__internal_1_$__cuda_sm70_shflsync_idx_p)
        /*0404*/ 	.word	0x00000000


	//----- nvinfo : EIATTR_FRAME_SIZE
	.align		4
.L_182:
        /*0408*/ 	.byte	0x04, 0x11
        /*040a*/ 	.short	(.L_184 - .L_183)
	.align		4
.L_183:
        /*040c*/ 	.word	index@($__internal_0_$__cuda_sm70_shflsync_bfly_p)
        /*0410*/ 	.word	0x00000000


	//----- nvinfo : EIATTR_FRAME_SIZE
	.align		4
.L_184:
        /*0414*/ 	.byte	0x04, 0x11
        /*0416*/ 	.short	(.L_186 - .L_185)
	.align		4
.L_185:
        /*0418*/ 	.word	index@(_ZN7cutlass13device_kernelIN5flash19enable_sm80_to_sm89INS1_16FlashAttnFwdSm80INS1_25CollectiveMainloopFwdSm80ILi8ELi1ELb1EN4cute5tupleIJNS5_1CILi128EEENS7_ILi48EEENS7_ILi256EEEEEELi256ENS_10bfloat16_tEfNS_4arch4Sm80ELb0ELb0ELb0ELb1ELb1ELb0ELb1ELb1EEENS1_21CollectiveEpilogueFwdINS6_IJS8_SA_S9_EEENS6_IJNS7_ILi1EEESI_SI_EEESC_SE_Li256ELb1ELb1ELb1ELb0EEENS1_36VarlenDynamicPersistentTileSchedulerILi128ELi48ELi256ELi256ELb1ELb1ELb0ELb0ELb1ELb1EEEEEEEEEvNT_6ParamsE)
        /*041c*/ 	.word	0x00000198


	//----- nvinfo : EIATTR_REGCOUNT
	.align		4
.L_186:
        /*0420*/ 	.byte	0x04, 0x2f
        /*0422*/ 	.short	(.L_188 - .L_187)
	.align		4
.L_187:
        /*0424*/ 	.word	index@(_ZN7cutlass13device_kernelIN5flash19enable_sm80_to_sm89INS1_16FlashAttnFwdSm80INS1_25CollectiveMainloopFwdSm80ILi8ELi1ELb1EN4cute5tupleIJNS5_1CILi128EEENS7_ILi64EEENS7_ILi256EEEEEELi256ENS_10bfloat16_tEfNS_4arch4Sm80ELb0ELb0ELb0ELb0ELb1ELb0ELb1ELb1EEENS1_21CollectiveEpilogueFwdINS6_IJS8_SA_S9_EEENS6_IJNS7_ILi1EEESI_SI_EEESC_SE_Li256ELb0ELb1ELb1ELb0EEENS1_19SingleTileSchedulerILb0ELb1ELb1ELi128EEEEEEEEEvNT_6ParamsE)
        /*0428*/ 	.word	0x000000ff


	//----- nvinfo : EIATTR_FRAME_SIZE
	.align		4
.L_188:
        /*042c*/ 	.byte	0x04, 0x11
        /*042e*/ 	.short	(.L_190 - .L_189)
	.align		4
.L_189:
        /*0430*/ 	.word	index@(_ZN7cutlass13device_kernelIN5flash19enable_sm80_to_sm89INS1_16FlashAttnFwdSm80INS1_25CollectiveMainloopFwdSm80ILi8ELi1ELb1EN4cute5tupleIJNS5_1CILi128EEENS7_ILi64EEENS7_ILi256EEEEEELi256ENS_10bfloat16_tEfNS_4arch4Sm80ELb0ELb0ELb0ELb0ELb1ELb0ELb1ELb1EEENS1_21CollectiveEpilogueFwdINS6_IJS8_SA_S9_EEENS6_IJNS7_ILi1EEESI_SI_EEESC_SE_Li256ELb0ELb1ELb1ELb0EEENS1_19SingleTileSchedulerILb0ELb1ELb1ELi128EEEEEEEEEvNT_6ParamsE)
        /*0434*/ 	.word	0x00000060


	//----- nvinfo : EIATTR_MIN_STACK_SIZE
	.align		4
.L_190:
        /*0438*/ 	.byte	0x04, 0x12
        /*043a*/ 	.short	(.L_192 - .L_191)
	.align		4
.L_191:
        /*043c*/ 	.word	index@(_ZN7cutlass13device_kernelIN5flash19enable_sm80_to_sm89INS1_16FlashAttnFwdSm80INS1_25CollectiveMainloopFwdSm80ILi8ELi1ELb1EN4cute5tupleIJNS5_1CILi128EEENS7_ILi64EEENS7_ILi256EEEEEELi256ENS_10bfloat16_tEfNS_4arch4Sm80ELb0ELb0ELb0ELb0ELb1ELb0ELb1ELb1EEENS1_21CollectiveEpilogueFwdINS6_IJS8_SA_S9_EEENS6_IJNS7_ILi1EEESI_SI_EEESC_SE_Li256ELb0ELb1ELb1ELb0EEENS1_19SingleTileSchedulerILb0ELb1ELb1ELi128EEEEEEEEEvNT_6ParamsE)
        /*0440*/ 	.word	0x00000060


	//----- nvinfo : EIATTR_MIN_STACK_SIZE
	.align		4
.L_192:
        /*0444*/ 	.byte	0x04, 0x12
        /*0446*/ 	.short	(.L_194 - .L_193)
	.align		4
.L_193:
        /*0448*/ 	.word	index@(_ZN7cutlass13device_kernelIN5flash19enable_sm80_to_sm89INS1_16FlashAttnFwdSm80INS1_25CollectiveMainloopFwdSm80ILi8ELi1ELb1EN4cute5tupleIJNS5_1CILi128EEENS7_ILi48EEENS7_ILi256EEEEEELi256ENS_10bfloat16_tEfNS_4arch4Sm80ELb0ELb0ELb0ELb1ELb1ELb0ELb1ELb1EEENS1_21CollectiveEpilogueFwdINS6_IJS8_SA_S9_EEENS6_IJNS7_ILi1EEESI_SI_EEESC_SE_Li256ELb1ELb1ELb1ELb0EEENS1_36VarlenDynamicPersistentTileSchedulerILi128ELi48ELi256ELi256ELb1ELb1ELb0ELb0ELb1ELb1EEEEEEEEEvNT_6ParamsE)
        /*044c*/ 	.word	0x00000198


	//----- nvinfo : EIATTR_MIN_STACK_SIZE
	.align		4
.L_194:
        /*0450*/ 	.byte	0x04, 0x12
        /*0452*/ 	.short	(.L_196 - .L_195)
	.align		4
.L_195:
        /*0454*/ 	.word	index@(_ZN7cutlass13device_kernelIN5flash19enable_sm80_to_sm89INS1_16FlashAttnFwdSm80INS1_25CollectiveMainloopFwdSm80ILi8ELi1ELb0EN4cute5tupleIJNS5_1CILi128EEENS7_ILi32EEENS7_ILi256EEEEEELi256ENS_10bfloat16_tEfNS_4arch4Sm80ELb0ELb0ELb0ELb1ELb1ELb1ELb1ELb1EEENS1_21CollectiveEpilogueFwdINS6_IJS8_SA_S9_EEENS6_IJNS7_ILi1EEESI_SI_EEESC_SE_Li256ELb1ELb1ELb1ELb0EEENS1_36VarlenDynamicPersistentTileSchedulerILi128ELi32ELi256ELi256ELb1ELb1ELb0ELb0ELb1ELb1EEEEEEEEEvNT_6ParamsE)
        /*0458*/ 	.word	0x00000058


	//----- nvinfo : EIATTR_MIN_STACK_SIZE
	.align		4
.L_196:
        /*045c*/ 	.byte	0x04, 0x12
        /*045e*/ 	.short	(.L_198 - .L_197)
	.align		4
.L_197:
        /*0460*/ 	.word	index@(_ZN7cutlass13device_kernelIN5flash19enable_sm80_to_sm89INS1_16FlashAttnFwdSm80INS1_25CollectiveMainloopFwdSm80ILi8ELi1ELb1EN4cute5tupleIJNS5_1CILi128EEENS7_ILi48EEENS7_ILi256EEEEEELi256ENS_10bfloat16_tEfNS_4arch4Sm80ELb0ELb1ELb0ELb0ELb1ELb0ELb1ELb1EEENS1_21CollectiveEpilogueFwdINS6_IJS8_SA_S9_EEENS6_IJNS7_ILi1EEESI_SI_EEESC_SE_Li256ELb0ELb1ELb1ELb0EEENS1_19SingleTileSchedulerILb0ELb1ELb1ELi128EEEEEEEEEvNT_6ParamsE)
        /*0464*/ 	.word	0x00000078


	//----- nvinfo : EIATTR_MIN_STACK_SIZE
	.align		4
.L_198:
        /*0468*/ 	.byte	0x04, 0x12
        /*046a*/ 	.short	(.L_200 - .L_199)
	.align		4
.L_199:
        /*046c*/ 	.word	index@(_ZN7cutlass13device_kernelIN5flash19enable_sm80_to_sm89INS1_16FlashAttnFwdSm80INS1_25CollectiveMainloopFwdSm80ILi8ELi1ELb1EN4cute5tupleIJNS5_1CILi128EEENS7_ILi48EEENS7_ILi256EEEEEELi256ENS_10bfloat16_tEfNS_4arch4Sm80ELb0ELb1ELb0ELb1ELb1ELb0ELb1ELb1EEENS1_21CollectiveEpilogueFwdINS6_IJS8_SA_S9_EEENS6_IJNS7_ILi1EEESI_SI_EEESC_SE_Li256ELb1ELb1ELb1ELb0EEENS1_36VarlenDynamicPersistentTileSchedulerILi128ELi48ELi256ELi256ELb1ELb1ELb0ELb1ELb0ELb1EEEEEEEEEvNT_6ParamsE)
        /*0470*/ 	.word	0x00000218


	//----- nvinfo : EIATTR_MIN_STACK_SIZE
	.align		4
.L_200:
        /*0474*/ 	.byte	0x04, 0x12
        /*0476*/ 	.short	(.L_202 - .L_201)
	.align		4
.L_201:
        /*0478*/ 	.word	index@(_ZN7cutlass13device_kernelIN5flash19enable_sm80_to_sm89INS1_16FlashAttnFwdSm80INS1_25CollectiveMainloopFwdSm80ILi8ELi1ELb0EN4cute5tupleIJNS5_1CILi128EEENS7_ILi32EEENS7_ILi256EEEEEELi256ENS_10bfloat16_tEfNS_4arch4Sm80ELb0ELb1ELb0ELb1ELb1ELb1ELb1ELb1EEENS1_21CollectiveEpilogueFwdINS6_IJS8_SA_S9_EEENS6_IJNS7_ILi1EEESI_SI_EEESC_SE_Li256ELb1ELb1ELb1ELb0EEENS1_36VarlenDynamicPersistentTileSchedulerILi128ELi32ELi256ELi256ELb1ELb1ELb0ELb1ELb0ELb1EEEEEEEEEvNT_6ParamsE)
        /*047c*/ 	.word	0x00000048


	//----- nvinfo : EIATTR_MIN_STACK_SIZE
	.align		4
.L_202:
        /*0480*/ 	.byte	0x04, 0x12
        /*0482*/ 	.short	(.L_204 - .L_203)
	.align		4
.L_203:
        /*0484*/ 	.word	index@(_ZN7cutlass13device_kernelIN5flash19enable_sm80_to_sm89INS1_16FlashAttnFwdSm80INS1_25CollectiveMainloopFwdSm80ILi8ELi1ELb1EN4cute5tupleIJNS5_1CILi128EEENS7_ILi64EEENS7_ILi256EEEEEELi256ENS_10bfloat16_tEfNS_4arch4Sm80ELb1ELb0ELb0ELb0ELb1ELb0ELb1ELb1EEENS1_21CollectiveEpilogueFwdINS6_IJS8_SA_S9_EEENS6_IJNS7_ILi1EEESI_SI_EEESC_SE_Li256ELb0ELb1ELb1ELb0EEENS1_30DynamicPersistentTileSchedulerILi256ELi256ELb1ELb1ELb0EEEEEEEEEvNT_6ParamsE)
        /*0488*/ 	.word	0x000001f8


	//----- nvinfo : EIATTR_MIN_STACK_SIZE
	.align		4
.L_204:
        /*048c*/ 	.byte	0x04, 0x12
        /*048e*/ 	.short	(.L_206 - .L_205)
	.align		4
.L_205:
        /*0490*/ 	.word	index@(_ZN7cutlass13device_kernelIN5flash19enable_sm80_to_sm89INS1_16FlashAttnFwdSm80INS1_25CollectiveMainloopFwdSm80ILi8ELi1ELb1EN4cute5tupleIJNS5_1CILi128EEENS7_ILi48EEENS7_ILi256EEEEEELi256ENS_10bfloat16_tEfNS_4arch4Sm80ELb1ELb0ELb0ELb1ELb1ELb0ELb1ELb1EEENS1_21CollectiveEpilogueFwdINS6_IJS8_SA_S9_EEENS6_IJNS7_ILi1EEESI_SI_EEESC_SE_Li256ELb1ELb1ELb1ELb0EEENS1_36VarlenDynamicPersistentTileSchedulerILi128ELi48ELi256ELi256ELb1ELb1ELb0ELb1ELb1ELb1EEEEEEEEEvNT_6ParamsE)
        /*0494*/ 	.word	0x00000220


	//----- nvinfo : EIATTR_MIN_STACK_SIZE
	.align		4
.L_206:
        /*0498*/ 	.byte	0x04, 0x12
        /*049a*/ 	.short	(.L_208 - .L_207)
	.align		4
.L_207:
        /*049c*/ 	.word	index@(_ZN7cutlass13device_kernelIN5flash19enable_sm80_to_sm89INS1_16FlashAttnFwdSm80INS1_25CollectiveMainloopFwdSm80ILi8ELi1ELb0EN4cute5tupleIJNS5_1CILi128EEENS7_ILi32EEENS7_ILi256EEEEEELi256ENS_10bfloat16_tEfNS_4arch4Sm80ELb1ELb0ELb0ELb1ELb1ELb1ELb1ELb1EEENS1_21CollectiveEpilogueFwdINS6_IJS8_SA_S9_EEENS6_IJNS7_ILi1EEESI_SI_EEESC_SE_Li256ELb1ELb1ELb1ELb0EEENS1_36VarlenDynamicPersistentTileSchedulerILi128ELi32ELi256ELi256ELb1ELb1ELb0ELb1ELb1ELb1EEEEEEEEEvNT_6ParamsE)
        /*04a0*/ 	.word	0x00000048


	//----- nvinfo : EIATTR_MIN_STACK_SIZE
	.align		4
.L_208:
        /*04a4*/ 	.byte	0x04, 0x12
        /*04a6*/ 	.short	(.L_210 - .L_209)
	.align		4
.L_209:
        /*04a8*/ 	.word	index@(_ZN7cutlass13device_kernelIN5flash19enable_sm80_to_sm89INS1_16FlashAttnFwdSm80INS1_25CollectiveMainloopFwdSm80ILi8ELi1ELb0EN4cute5tupleIJNS5_1CILi128EEENS7_ILi96EEENS7_ILi256EEEEEELi256ENS_10bfloat16_tEfNS_4arch4Sm80ELb0ELb0ELb0ELb0ELb1ELb0ELb1ELb1EEENS1_21CollectiveEpilogueFwdINS6_IJS8_SA_S9_EEENS6_IJNS7_ILi1EEESI_SI_EEESC_SE_Li256ELb0ELb1ELb1ELb0EEENS1_19SingleTileSchedulerILb0ELb1ELb1ELi128EEEEEEEEEvNT_6ParamsE)
        /*04ac*/ 	.word	0x00000048


	//----- nvinfo : EIATTR_MIN_STACK_SIZE
	.align		4
.L_210:
        /*04b0*/ 	.byte	0x04, 0x12
        /*04b2*/ 	.short	(.L_212 - .L_211)
	.align		4
.L_211:
        /*04b4*/ 	.word	index@(_ZN7cutlass13device_kernelIN5flash19enable_sm80_to_sm89INS1_16FlashAttnFwdSm80INS1_25CollectiveMainloopFwdSm80ILi8ELi1ELb0EN4cute5tupleIJNS5_1CILi128EEENS7_ILi64EEENS7_ILi256EEEEEELi256ENS_10bfloat16_tEfNS_4arch4Sm80ELb0ELb0ELb0ELb1ELb1ELb0ELb1ELb1EEENS1_21CollectiveEpilogueFwdINS6_IJS8_SA_S9_EEENS6_IJNS7_ILi1EEESI_SI_EEESC_SE_Li256ELb1ELb1ELb1ELb0EEENS1_36VarlenDynamicPersistentTileSchedulerILi128ELi64ELi256ELi256ELb1ELb1ELb0ELb0ELb1ELb1EEEEEEEEEvNT_6ParamsE)
        /*04b8*/ 	.word	0x00000158


	//----- nvinfo : EIATTR_MIN_STACK_SIZE
	.align		4
.L_212:
        /*04bc*/ 	.byte	0x04, 0x12
        /*04be*/ 	.short	(.L_214 - .L_213)
	.align		4
.L_213:
        /*04c0*/ 	.word	index@(_ZN7cutlass13device_kernelIN5flash19enable_sm80_to_sm89INS1_16FlashAttnFwdSm80INS1_25CollectiveMainloopFwdSm80ILi8ELi1ELb0EN4cute5tupleIJNS5_1CILi128EEENS7_ILi48EEENS7_ILi256EEEEEELi256ENS_10bfloat16_tEfNS_4arch4Sm80ELb0ELb0ELb0ELb1ELb1ELb1ELb1ELb1EEENS1_21CollectiveEpilogueFwdINS6_IJS8_SA_S9_EEENS6_IJNS7_ILi1EEESI_SI_EEESC_SE_Li256ELb1ELb1ELb1ELb0EEENS1_36VarlenDynamicPersistentTileSchedulerILi128ELi48ELi256ELi256ELb1ELb1ELb0ELb0ELb1ELb1EEEEEEEEEvNT_6ParamsE)
        /*04c4*/ 	.word	0x00000190


	//----- nvinfo : EIATTR_MIN_STACK_SIZE
	.align		4
.L_214:
        /*04c8*/ 	.byte	0x04, 0x12
        /*04ca*/ 	.short	(.L_216 - .L_215)
	.align		4
.L_215:
        /*04cc*/ 	.word	index@(_ZN7cutlass13device_kernelIN5flash19enable_sm80_to_sm89INS1_16FlashAttnFwdSm80INS1_25CollectiveMainloopFwdSm80ILi8ELi1ELb0EN4cute5tupleIJNS5_1CILi128EEENS7_ILi64EEENS7_ILi256EEEEEELi256ENS_10bfloat16_tEfNS_4arch4Sm80ELb0ELb1ELb0ELb0ELb1ELb0ELb1ELb1EEENS1_21CollectiveEpilogueFwdINS6_IJS8_SA_S9_EEENS6_IJNS7_ILi1EEESI_SI_EEESC_SE_Li256ELb0ELb1ELb1ELb0EEENS1_19SingleTileSchedulerILb0ELb1ELb1ELi128EEEEEEEEEvNT_6ParamsE)
        /*04d0*/ 	.word	0x00000000


	//----- nvinfo : EIATTR_MIN_STACK_SIZE
	.align		4
.L_216:
        /*04d4*/ 	.byte	0x04, 0x12
        /*04d6*/ 	.short	(.L_218 - .L_217)
	.align		4
.L_217:
        /*04d8*/ 	.word	index@(_ZN7cutlass13device_kernelIN5flash19enable_sm80_to_sm89INS1_16FlashAttnFwdSm80INS1_25CollectiveMainloopFwdSm80ILi8ELi1ELb0EN4cute5tupleIJNS5_1CILi128EEENS7_ILi64EEENS7_ILi256EEEEEELi256ENS_10bfloat16_tEfNS_4arch4Sm80ELb0ELb1ELb0ELb1ELb1ELb0ELb1ELb1EEENS1_21CollectiveEpilogueFwdINS6_IJS8_SA_S9_EEENS6_IJNS7_ILi1EEESI_SI_EEESC_SE_Li256ELb1ELb1ELb1ELb0EEENS1_36VarlenDynamicPersistentTileSchedulerILi128ELi64ELi256ELi256ELb1ELb1ELb0ELb1ELb0ELb1EEEEEEEEEvNT_6ParamsE)
        /*04dc*/ 	.word	0x00000030


	//----- nvinfo : EIATTR_MIN_STACK_SIZE
	.align		4
.L_218:
        /*04e0*/ 	.byte	0x04, 0x12
        /*04e2*/ 	.short	(.L_220 - .L_219)
	.align		4
.L_219:
        /*04e4*/ 	.word	index@(_ZN7cutlass13device_kernelIN5flash19enable_sm80_to_sm89INS1_16FlashAttnFwdSm80INS1_25CollectiveMainloopFwdSm80ILi8ELi1ELb0EN4cute5tupleIJNS5_1CILi128EEENS7_ILi48EEENS7_ILi256EEEEEELi256ENS_10bfloat16_tEfNS_4arch4Sm80ELb0ELb1ELb0ELb1ELb1ELb1ELb1ELb1EEENS1_21CollectiveEpilogueFwdINS6_IJS8_SA_S9_EEENS6_IJNS7_ILi1EEESI_SI_EEESC_SE_Li256ELb1ELb1ELb1ELb0EEENS1_36VarlenDynamicPersistentTileSchedulerILi128ELi48ELi256ELi256ELb1ELb1ELb0ELb1ELb0ELb1EEEEEEEEEvNT_6ParamsE)
        /*04e8*/ 	.word	0x000001e8


	//----- nvinfo : EIATTR_MIN_STACK_SIZE
	.align		4
.L_220:
        /*04ec*/ 	.byte	0x04, 0x12
        /*04ee*/ 	.short	(.L_222 - .L_221)
	.align		4
.L_221:
        /*04f0*/ 	.word	index@(_ZN7cutlass13device_kernelIN5flash19enable_sm80_to_sm89INS1_16FlashAttnFwdSm80INS1_25CollectiveMainloopFwdSm80ILi8ELi1ELb0EN4cute5tupleIJNS5_1CILi128EEENS7_ILi96EEENS7_ILi256EEEEEELi256ENS_10bfloat16_tEfNS_4arch4Sm80ELb1ELb0ELb0ELb0ELb1ELb0ELb1ELb1EEENS1_21CollectiveEpilogueFwdINS6_IJS8_SA_S9_EEENS6_IJNS7_ILi1EEESI_SI_EEESC_SE_Li256ELb0ELb1ELb1ELb0EEENS1_30DynamicPersistentTileSchedulerILi256ELi256ELb1ELb1ELb0EEEEEEEEEvNT_6ParamsE)
        /*04f4*/ 	.word	0x00000198


	//----- nvinfo : EIATTR_MIN_STACK_SIZE
	.align		4
.L_222:
        /*04f8*/ 	.byte	0x04, 0x12
        /*04fa*/ 	.short	(.L_224 - .L_223)
	.align		4
.L_223:
        /*04fc*/ 	.word	index@(_ZN7cutlass13device_kernelIN5flash19enable_sm80_to_sm89INS1_16FlashAttnFwdSm80INS1_25CollectiveMainloopFwdSm80ILi8ELi1ELb0EN4cute5tupleIJNS5_1CILi128EEENS7_ILi64EEENS7_ILi256EEEEEELi256ENS_10bfloat16_tEfNS_4arch4Sm80ELb1ELb0ELb0ELb1ELb1ELb0ELb1ELb1EEENS1_21CollectiveEpilogueFwdINS6_IJS8_SA_S9_EEENS6_IJNS7_ILi1EEESI_SI_EEESC_SE_Li256ELb1ELb1ELb1ELb0EEENS1_36VarlenDynamicPersistentTileSchedulerILi128ELi64ELi256ELi256ELb1ELb1ELb0ELb1ELb1ELb1EEEEEEEEEvNT_6ParamsE)
        /*0500*/ 	.word	0x00000038


	//----- nvinfo : EIATTR_MIN_STACK_SIZE
	.align		4
.L_224:
        /*0504*/ 	.byte	0x04, 0x12
        /*0506*/ 	.short	(.L_226 - .L_225)
	.align		4
.L_225:
        /*0508*/ 	.word	index@(_ZN7cutlass13device_kernelIN5flash19enable_sm80_to_sm89INS1_16FlashAttnFwdSm80INS1_25CollectiveMainloopFwdSm80ILi8ELi1ELb0EN4cute5tupleIJNS5_1CILi128EEENS7_ILi48EEENS7_ILi256EEEEEELi256ENS_10bfloat16_tEfNS_4arch4Sm80ELb1ELb0ELb0ELb1ELb1ELb1ELb1ELb1EEENS1_21CollectiveEpilogueFwdINS6_IJS8_SA_S9_EEENS6_IJNS7_ILi1EEESI_SI_EEESC_SE_Li256ELb1ELb1ELb1ELb0EEENS1_36VarlenDynamicPersistentTileSchedulerILi128ELi48ELi256ELi256ELb1ELb1ELb0ELb1ELb1ELb1EEEEEEEEEvNT_6ParamsE)
        /*050c*/ 	.word	0x00000198
.L_226:


//--------------------- .nv.info._ZN7cutlass13device_kernelIN5flash19enable_sm80_to_sm89INS1_16FlashAttnFwdSm80INS1_25CollectiveMainloopFwdSm80ILi8ELi1ELb1EN4cute5tupleIJNS5_1CILi128EEENS7_ILi64EEENS7_ILi256EEEEEELi256ENS_10bfloat16_tEfNS_4arch4Sm80ELb0ELb0ELb0ELb0ELb1ELb0ELb1ELb1EEENS1_21CollectiveEpilogueFwdINS6_IJS8_SA_S9_EEENS6_IJNS7_ILi1EEESI_SI_EEESC_SE_Li256ELb0ELb1ELb1ELb0EEENS1_19SingleTileSchedulerILb0ELb1ELb1ELi128EEEEEEEEEvNT_6ParamsE --------------------------
	.section	.nv.info._ZN7cutlass13device_kernelIN5flash19enable_sm80_to_sm89INS1_16FlashAttnFwdSm80INS1_25CollectiveMainloopFwdSm80ILi8ELi1ELb1EN4cute5tupleIJNS5_1CILi128EEENS7_ILi64EEENS7_ILi256EEEEEELi256ENS_10bfloat16_tEfNS_4arch4Sm80ELb0ELb0ELb0ELb0ELb1ELb0ELb1ELb1EEENS1_21CollectiveEpilogueFwdINS6_IJS8_SA_S9_EEENS6_IJNS7_ILi1EEESI_SI_EEESC_SE_Li256ELb0ELb1ELb1ELb0EEENS1_19SingleTileSchedulerILb0ELb1ELb1ELi128EEEEEEEEEvNT_6ParamsE,"",@"SHT_CUDA_INFO"
	.sectionflags	@""
	.align	4


	//----- nvinfo : EIATTR_CUDA_API_VERSION
	.align		4
        /*0000*/ 	.byte	0x04, 0x37
        /*0002*/ 	.short	(.L_228 - .L_227)
.L_227:
        /*0004*/ 	.word	0x00000082


	//----- nvinfo : EIATTR_SW2861232_WAR
	.align		4
.L_228:
        /*0008*/ 	.byte	0x01, 0x35
	.zero		2


	//----- nvinfo : EIATTR_PARAM_CBANK
	.align		4
        /*000c*/ 	.byte	0x04, 0x0a
        /*000e*/ 	.short	(.L_230 - .L_229)
	.align		4
.L_229:
        /*0010*/ 	.word	index@(.nv.constant0._ZN7cutlass13device_kernelIN5flash19enable_sm80_to_sm89INS1_16FlashAttnFwdSm80INS1_25CollectiveMainloopFwdSm80ILi8ELi1ELb1EN4cute5tupleIJNS5_1CILi128EEENS7_ILi64EEENS7_ILi256EEEEEELi256ENS_10bfloat16_tEfNS_4arch4Sm80ELb0ELb0ELb0ELb0ELb1ELb0ELb1ELb1EEENS1_21CollectiveEpilogueFwdINS6_IJS8_SA_S9_EEENS6_IJNS7_ILi1EEESI_SI_EEESC_SE_Li256ELb0ELb1ELb1ELb0EEENS1_19SingleTileSchedulerILb0ELb1ELb1ELi128EEEEEEEEEvNT_6ParamsE)
        /*0014*/ 	.short	0x0160
        /*0016*/ 	.short	0x0418


	//----- nvinfo : EIATTR_CBANK_PARAM_SIZE
	.align		4
.L_230:
        /*0018*/ 	.byte	0x03, 0x19
        /*001a*/ 	.short	0x0418


	//----- nvinfo : EIATTR_KPARAM_INFO
	.align		4
        /*001c*/ 	.byte	0x04, 0x17
        /*001e*/ 	.short	(.L_232 - .L_231)
.L_231:
        /*0020*/ 	.word	0x00000000
        /*0024*/ 	.short	0x0000
        /*0026*/ 	.short	0x0000
        /*0028*/ 	.byte	0x00, 0xf0, 0x61, 0x10


	//----- nvinfo : EIATTR_MAXREG_COUNT
	.align		4
.L_232:
        /*002c*/ 	.byte	0x03, 0x1b
        /*002e*/ 	.short	0x00ff


	//----- nvinfo : EIATTR_NUM_BARRIERS
	.align		4
        /*0030*/ 	.byte	0x02, 0x4c
        /*0032*/ 	.byte	0x02
	.zero		1


	//----- nvinfo : EIATTR_ANNOTATIONS
	.align		4
        /*0034*/ 	.byte	0x04, 0x55
        /*0036*/ 	.short	(.L_234 - .L_233)


	//   ....[0]....
.L_233:
        /*0038*/ 	.word	0x00000001
        /*003c*/ 	.byte	0xd0, 0x0c, 0x00, 0x00, 0x01, 0x00, 0x00, 0x00, 0x70, 0x14, 0x00, 0x00, 0x01, 0x00, 0x00, 0x00
        /* <DEDUP_REMOVED lines=33> */
        /*025c*/ 	.byte	0x60, 0x90, 0x00, 0x00


	//----- nvinfo : EIATTR_MERCURY_ISA_VERSION
	.align		4
.L_234:
        /*0260*/ 	.byte	0x03, 0x5f
        /*0262*/ 	.short	0x0000


	//----- nvinfo : EIATTR_COOP_GROUP_MASK_REGIDS
	.align		4
        /*0264*/ 	.byte	0x04, 0x29
        /*0266*/ 	.short	(.L_236 - .L_235)


	//   ....[0]....
.L_235:
        /*0268*/ 	.word	0xffffffff


	//   ....[1]....
        /*026c*/ 	.word	0xffffffff


	//   ....[2]....
        /*0270*/ 	.word	0xffffffff


	//   ....[3]....
        /*0274*/ 	.word	0xffffffff


	//   ....[4]....
        /*0278*/ 	.word	0xffffffff


	//   ....[5]....
        /*027c*/ 	.word	0xffffffff


	//   ....[6]....
        /*0280*/ 	.word	0xffffffff


	//   ....[7]....
        /*0284*/ 	.word	0xffffffff


	//   ....[8]....
        /*0288*/ 	.word	0xffffffff


	//   ....[9]....
        /*028c*/ 	.word	0xffffffff


	//   ....[10]....
        /*0290*/ 	.word	0xffffffff


	//   ....[11]....
        /*0294*/ 	.word	0xffffffff


	//   ....[12]....
        /*0298*/ 	.word	0xffffffff


	//   ....[13]....
        /*029c*/ 	.word	0xffffffff


	//   ....[14]....
        /*02a0*/ 	.word	0xffffffff


	//   ....[15]....
        /*02a4*/ 	.word	0xffffffff


	//   ....[16]....
        /*02a8*/ 	.word	0xffffffff


	//   ....[17]....
        /*02ac*/ 	.word	0xffffffff


	//   ....[18]....
        /*02b0*/ 	.word	0xffffffff


	//   ....[19]....
        /*02b4*/ 	.word	0xffffffff


	//   ....[20]....
        /*02b8*/ 	.word	0xffffffff


	//   ....[21]....
        /*02bc*/ 	.word	0xffffffff


	//   ....[22]....
        /*02c0*/ 	.word	0xffffffff


	//   ....[23]....
        /*02c4*/ 	.word	0xffffffff


	//   ....[24]....
        /*02c8*/ 	.word	0xffffffff


	//   ....[25]....
        /*02cc*/ 	.word	0xffffffff


	//   ....[26]....
        /*02d0*/ 	.word	0xffffffff


	//   ....[27]....
        /*02d4*/ 	.word	0xffffffff


	//   ....[28]....
        /*02d8*/ 	.word	0xffffffff


	//   ....[29]....
        /*02dc*/ 	.word	0xffffffff


	//   ....[30]....
        /*02e0*/ 	.word	0xffffffff


	//   ....[31]....
        /*02e4*/ 	.word	0xffffffff


	//   ....[32]....
        /*02e8*/ 	.word	0xffffffff


	//   ....[33]....
        /*02ec*/ 	.word	0xffffffff


	//   ....[34]....
        /*02f0*/ 	.word	0xffffffff


	//   ....[35]....
        /*02f4*/ 	.word	0xffffffff


	//   ....[36]....
        /*02f8*/ 	.word	0xffffffff


	//   ....[37]....
        /*02fc*/ 	.word	0xffffffff


	//   ....[38]....
        /*0300*/ 	.word	0xffffffff


	//   ....[39]....
        /*0304*/ 	.word	0xffffffff


	//   ....[40]....
        /*0308*/ 	.word	0xffffffff


	//   ....[41]....
        /*030c*/ 	.word	0xffffffff


	//   ....[42]....
        /*0310*/ 	.word	0xffffffff


	//   ....[43]....
        /*0314*/ 	.word	0xffffffff


	//   ....[44]....
        /*0318*/ 	.word	0xffffffff


	//   ....[45]....
        /*031c*/ 	.word	0xffffffff


	//   ....[46]....
        /*0320*/ 	.word	0xffffffff


	//   ....[47]....
        /*0324*/ 	.word	0xffffffff


	//   ....[48]....
        /*0328*/ 	.word	0xffffffff


	//----- nvinfo : EIATTR_COOP_GROUP_INSTR_OFFSETS
	.align		4
.L_236:
        /*032c*/ 	.byte	0x04, 0x28
        /*032e*/ 	.short	(.L_238 - .L_237)


	//   ....[0]....
.L_237:
        /*0330*/ 	.word	0x00000060


	//   ....[1]....
        /*0334*/ 	.word	0x00001130


	//   ....[2]....
        /*0338*/ 	.word	0x00001160


	//   ....[3]....
        /*033c*/ 	.word	0x000011f0


	//   ....[4]....
        /*0340*/ 	.word	0x00001250


	//   ....[5]....
        /*0344*/ 	.word	0x00001490


	//   ....[6]....
        /*0348*/ 	.word	0x000014b0


	//   ....[7]....
        /*034c*/ 	.word	0x00001530


	//   ....[8]....
        /*0350*/ 	.word	0x00001540


	//   ....[9]....
        /*0354*/ 	.word	0x000015e0


	//   ....[10]....
        /*0358*/ 	.word	0x00001620


	//   ....[11]....
        /*035c*/ 	.word	0x00001650


	//   ....[12]....
        /*0360*/ 	.word	0x00001660


	//   ....[13]....
        /*0364*/ 	.word	0x000016a0


	//   ....[14]....
        /*0368*/ 	.word	0x000016c0


	//   ....[15]....
        /*036c*/ 	.word	0x000018a0


	//   ....[16]....
        /*0370*/ 	.word	0x000018c0


	//   ....[17]....
        /*0374*/ 	.word	0x00002f60


	//   ....[18]....
        /*0378*/ 	.word	0x00002f70


	//   ....[19]....
        /*037c*/ 	.word	0x00003050


	//   ....[20]....
        /*0380*/ 	.word	0x00003070


	//   ....[21]....
        /*0384*/ 	.word	0x000037e0


	//   ....[22]....
        /*0388*/ 	.word	0x00003880


	//   ....[23]....
        /*038c*/ 	.word	0x000038a0


	//   ....[24]....
        /*0390*/ 	.word	0x00003900


	//   ....[25]....
        /*0394*/ 	.word	0x00005cf0


	//   ....[26]....
        /*0398*/ 	.word	0x00005d00


	//   ....[27]....
        /*039c*/ 	.word	0x00005d80


	//   ....[28]....
        /*03a0*/ 	.word	0x00005d90


	//   ....[29]....
        /*03a4*/ 	.word	0x00006160


	//   ....[30]....
        /*03a8*/ 	.word	0x00006170


	//   ....[31]....
        /*03ac*/ 	.word	0x00006180


	//   ....[32]....
        /*03b0*/ 	.word	0x000061f0


	//   ....[33]....
        /*03b4*/ 	.word	0x00007120


	//   ....[34]....
        /*03b8*/ 	.word	0x00007140


	//   ....[35]....
        /*03bc*/ 	.word	0x00007810


	//   ....[36]....
        /*03c0*/ 	.word	0x00007830


	//   ....[37]....
        /*03c4*/ 	.word	0x000090a0


	//   ....[38]....
        /*03c8*/ 	.word	0x000090b0


	//   ....[39]....
        /*03cc*/ 	.word	0x000090e0


	//   ....[40]....
        /*03d0*/ 	.word	0x000090f0


	//   ....[41]....
        /*03d4*/ 	.word	0x00009fd0


	//   ....[42]....
        /*03d8*/ 	.word	0x0000a010


	//   ....[43]....
        /*03dc*/ 	.word	0x0000a050


	//   ....[44]....
        /*03e0*/ 	.word	0x0000a080


	//   ....[45]....
        /*03e4*/ 	.word	0x0000a170


	//   ....[46]....
        /*03e8*/ 	.word	0x0000a190


	//   ....[47]....
        /*03ec*/ 	.word	0x0000adb0


	//   ....[48]....
        /*03f0*/ 	.word	0x0000adc0


	//----- nvinfo : EIATTR_EXIT_INSTR_OFFSETS
	.align		4
.L_238:
        /*03f4*/ 	.byte	0x04, 0x1c
        /*03f6*/ 	.short	(.L_240 - .L_239)


	//   ....[0]....
.L_239:
        /*03f8*/ 	.word	0x000001c0


	//   ....[1]....
        /*03fc*/ 	.word	0x0000add0


	//   ....[2]....
        /*0400*/ 	.word	0x0000b970


	//   ....[3]....
        /*0404*/ 	.word	0x0000b9c0


	//   ....[4]....
        /*0408*/ 	.word	0x0000b9f0


	//   ....[5]....
        /*040c*/ 	.word	0x0000ba50


	//   ....[6]....
        /*0410*/ 	.word	0x0000bce0


	//----- nvinfo : EIATTR_CTAIDZ_USED
	.align		4
.L_240:
        /*0414*/ 	.byte	0x01, 0x04
	.zero		2


	//----- nvinfo : EIATTR_MAX_THREADS
	.align		4
        /*0418*/ 	.byte	0x04, 0x05
        /*041a*/ 	.short	(.L_242 - .L_241)
.L_241:
        /*041c*/ 	.word	0x00000100
        /*0420*/ 	.word	0x00000001
        /*0424*/ 	.word	0x00000001


	//----- nvinfo : EIATTR_CRS_STACK_SIZE
	.align		4
.L_242:
        /*0428*/ 	.byte	0x04, 0x1e
        /*042a*/ 	.short	(.L_244 - .L_243)
.L_243:
        /*042c*/ 	.word	0x00000000
.L_244:


//--------------------- .nv.info._ZN7cutlass13device_kernelIN5flash19enable_sm80_to_sm89INS1_16FlashAttnFwdSm80INS1_25CollectiveMainloopFwdSm80ILi8ELi1ELb1EN4cute5tupleIJNS5_1CILi128EEENS7_ILi48EEENS7_ILi256EEEEEELi256ENS_10bfloat16_tEfNS_4arch4Sm80ELb0ELb0ELb0ELb1ELb1ELb0ELb1ELb1EEENS1_21CollectiveEpilogueFwdINS6_IJS8_SA_S9_EEENS6_IJNS7_ILi1EEESI_SI_EEESC_SE_Li256ELb1ELb1ELb1ELb0EEENS1_36VarlenDynamicPersistentTileSchedulerILi128ELi48ELi256ELi256ELb1ELb1ELb0ELb0ELb1ELb1EEEEEEEEEvNT_6ParamsE --------------------------
	.section	.nv.info._ZN7cutlass13device_kernelIN5flash19enable_sm80_to_sm89INS1_16FlashAttnFwdSm80INS1_25CollectiveMainloopFwdSm80ILi8ELi1ELb1EN4cute5tupleIJNS5_1CILi128EEENS7_ILi48EEENS7_ILi256EEEEEELi256ENS_10bfloat16_tEfNS_4arch4Sm80ELb0ELb0ELb0ELb1ELb1ELb0ELb1ELb1EEENS1_21CollectiveEpilogueFwdINS6_IJS8_SA_S9_EEENS6_IJNS7_ILi1EEESI_SI_EEESC_SE_Li256ELb1ELb1ELb1ELb0EEENS1_36VarlenDynamicPersistentTileSchedulerILi128ELi48ELi256ELi256ELb1ELb1ELb0ELb0ELb1ELb1EEEEEEEEEvNT_6ParamsE,"",@"SHT_CUDA_INFO"
	.sectionflags	@""
	.align	4


	//----- nvinfo : EIATTR_CUDA_API_VERSION
	.align		4
        /*0000*/ 	.byte	0x04, 0x37
        /*0002*/ 	.short	(.L_246 - .L_245)
.L_245:
        /*0004*/ 	.word	0x00000082


	//----- nvinfo : EIATTR_SW2861232_WAR
	.align		4
.L_246:
        /*0008*/ 	.byte	0x01, 0x35
	.zero		2


	//----- nvinfo : EIATTR_PARAM_CBANK
	.align		4
        /*000c*/ 	.byte	0x04, 0x0a
        /*000e*/ 	.short	(.L_248 - .L_247)
	.align		4
.L_247:
        /*0010*/ 	.word	index@(.nv.constant0._ZN7cutlass13device_kernelIN5flash19enable_sm80_to_sm89INS1_16FlashAttnFwdSm80INS1_25CollectiveMainloopFwdSm80ILi8ELi1ELb1EN4cute5tupleIJNS5_1CILi128EEENS7_ILi48EEENS7_ILi256EEEEEELi256ENS_10bfloat16_tEfNS_4arch4Sm80ELb0ELb0ELb0ELb1ELb1ELb0ELb1ELb1EEENS1_21CollectiveEpilogueFwdINS6_IJS8_SA_S9_EEENS6_IJNS7_ILi1EEESI_SI_EEESC_SE_Li256ELb1ELb1ELb1ELb0EEENS1_36VarlenDynamicPersistentTileSchedulerILi128ELi48ELi256ELi256ELb1ELb1ELb0ELb0ELb1ELb1EEEEEEEEEvNT_6ParamsE)
        /*0014*/ 	.short	0x0160
        /*0016*/ 	.short	0x0438


	//----- nvinfo : EIATTR_CBANK_PARAM_SIZE
	.align		4
.L_248:
        /*0018*/ 	.byte	0x03, 0x19
        /*001a*/ 	.short	0x0438


	//----- nvinfo : EIATTR_KPARAM_INFO
	.align		4
        /*001c*/ 	.byte	0x04, 0x17
        /*001e*/ 	.short	(.L_250 - .L_249)
.L_249:
        /*0020*/ 	.word	0x00000000
        /*0024*/ 	.short	0x0000
        /*0026*/ 	.short	0x0000
        /*0028*/ 	.byte	0x00, 0xf0, 0xe1, 0x10


	//----- nvinfo : EIATTR_MAXREG_COUNT
	.align		4
.L_250:
        /*002c*/ 	.byte	0x03, 0x1b
        /*002e*/ 	.short	0x00ff


	//----- nvinfo : EIATTR_NUM_BARRIERS
	.align		4
        /*0030*/ 	.byte	0x02, 0x4c
        /*0032*/ 	.byte	0x06
	.zero		1


	//----- nvinfo : EIATTR_ANNOTATIONS
	.align		4
        /*0034*/ 	.byte	0x04, 0x55
        /*0036*/ 	.short	(.L_252 - .L_251)


	//   ....[0]....
.L_251:
        /* <DEDUP_REMOVED lines=181> */
        /*0b7c*/ 	.byte	0xc0, 0x0d, 0x01, 0x00, 0x01, 0x00, 0x00, 0x00, 0xd0, 0x0d, 0x01, 0x00


	//----- nvinfo : EIATTR_MERCURY_ISA_VERSION
	.align		4
.L_252:
        /*0b88*/ 	.byte	0x03, 0x5f
        /*0b8a*/ 	.short	0x0000


	//----- nvinfo : EIATTR_INT_WARP_WIDE_INSTR_OFFSETS
	.align		4
        /*0b8c*/ 	.byte	0x04, 0x31
        /*0b8e*/ 	.short	(.L_254 - .L_253)


	//   ....[0]....
.L_253:
        /*0b90*/ 	.word	0x00009e50


	//   ....[1]....
        /*0b94*/ 	.word	0x00009ed0


	//----- nvinfo : EIATTR_COOP_GROUP_MASK_REGIDS
	.align		4
.L_254:
        /*0b98*/ 	.byte	0x04, 0x29
        /*0b9a*/ 	.short	(.L_256 - .L_255)


	//   ....[0]....
.L_255:
        /*0b9c*/ 	.word	0xffffffff


	//   ....[1]....
        /*0ba0*/ 	.word	0xffffffff


	//   ....[2]....
        /*0ba4*/ 	.word	0xffffffff


	//   ....[3]....
        /*0ba8*/ 	.word	0xffffffff


	//   ....[4]....
        /*0bac*/ 	.word	0xffffffff


	//   ....[5]....
        /*0bb0*/ 	.word	0xffffffff


	//   ....[6]....
        /*0bb4*/ 	.word	0xffffffff


	//   ....[7]....
        /*0bb8*/ 	.word	0xffffffff


	//   ....[8]....
        /*0bbc*/ 	.word	0xffffffff


	//   ....[9]....
        /*0bc0*/ 	.word	0xffffffff


	//   ....[10]....
        /*0bc4*/ 	.word	0xffffffff


	//   ....[11]....
        /*0bc8*/ 	.word	0xffffffff


	//   ....[12]....
        /*0bcc*/ 	.word	0xffffffff


	//   ....[13]....
        /*0bd0*/ 	.word	0xffffffff


	//   ....[14]....
        /*0bd4*/ 	.word	0xffffffff


	//   ....[15]....
        /*0bd8*/ 	.word	0xffffffff


	//   ....[16]....
        /*0bdc*/ 	.word	0xffffffff


	//   ....[17]....
        /*0be0*/ 	.word	0xffffffff


	//   ....[18]....
        /*0be4*/ 	.word	0xffffffff


	//   ....[19]....
        /*0be8*/ 	.word	0xffffffff


	//   ....[20]....
        /*0bec*/ 	.word	0xffffffff


	//   ....[21]....
        /*0bf0*/ 	.word	0xffffffff


	//   ....[22]....
        /*0bf4*/ 	.word	0xffffffff


	//   ....[23]....
        /*0bf8*/ 	.word	0xffffffff


	//   ....[24]....
        /*0bfc*/ 	.word	0xffffffff


	//   ....[25]....
        /*0c00*/ 	.word	0xffffffff


	//   ....[26]....
        /*0c04*/ 	.word	0xffffffff


	//   ....[27]....
        /*0c08*/ 	.word	0xffffffff


	//   ....[28]....
        /*0c0c*/ 	.word	0xffffffff


	//   ....[29]....
        /*0c10*/ 	.word	0xffffffff


	//   ....[30]....
        /*0c14*/ 	.word	0xffffffff


	//   ....[31]....
        /*0c18*/ 	.word	0xffffffff


	//   ....[32]....
        /*0c1c*/ 	.word	0xffffffff


	//   ....[33]....
        /*0c20*/ 	.word	0xffffffff


	//   ....[34]....
        /*0c24*/ 	.word	0xffffffff


	//   ....[35]....
        /*0c28*/ 	.word	0xffffffff


	//   ....[36]....
        /*0c2c*/ 	.word	0xffffffff


	//   ....[37]....
        /*0c30*/ 	.word	0xffffffff


	//   ....[38]....
        /*0c34*/ 	.word	0xffffffff


	//   ....[39]....
        /*0c38*/ 	.word	0xffffffff


	//   ....[40]....
        /*0c3c*/ 	.word	0xffffffff


	//   ....[41]....
        /*0c40*/ 	.word	0xffffffff


	//   ....[42]....
        /*0c44*/ 	.word	0xffffffff


	//   ....[43]....
        /*0c48*/ 	.word	0xffffffff


	//   ....[44]....
        /*0c4c*/ 	.word	0xffffffff


	//   ....[45]....
        /*0c50*/ 	.word	0xffffffff


	//   ....[46]....
        /*0c54*/ 	.word	0xffffffff


	//   ....[47]....
        /*0c58*/ 	.word	0xffffffff


	//   ....[48]....
        /*0c5c*/ 	.word	0xffffffff


	//   ....[49]....
        /*0c60*/ 	.word	0xffffffff


	//   ....[50]....
        /*0c64*/ 	.word	0xffffffff


	//   ....[51]....
        /*0c68*/ 	.word	0xffffffff


	//   ....[52]....
        /*0c6c*/ 	.word	0xffffffff


	//   ....[53]....
        /*0c70*/ 	.word	0xffffffff


	//   ....[54]....
        /*0c74*/ 	.word	0xffffffff


	//   ....[55]....
        /*0c78*/ 	.word	0xffffffff


	//   ....[56]....
        /*0c7c*/ 	.word	0xffffffff


	//   ....[57]....
        /*0c80*/ 	.word	0xffffffff


	//   ....[58]....
        /*0c84*/ 	.word	0xffffffff


	//   ....[59]....
        /*0c88*/ 	.word	0xffffffff


	//   ....[60]....
        /*0c8c*/ 	.word	0xffffffff


	//   ....[61]....
        /*0c90*/ 	.word	0xffffffff


	//   ....[62]....
        /*0c94*/ 	.word	0xffffffff


	//   ....[63]....
        /*0c98*/ 	.word	0xffffffff


	//   ....[64]....
        /*0c9c*/ 	.word	0xffffffff


	//   ....[65]....
        /*0ca0*/ 	.word	0xffffffff


	//   ....[66]....
        /*0ca4*/ 	.word	0xffffffff


	//   ....[67]....
        /*0ca8*/ 	.word	0xffffffff


	//   ....[68]....
        /*0cac*/ 	.word	0xffffffff


	//   ....[69]....
        /*0cb0*/ 	.word	0xffffffff


	//   ....[70]....
        /*0cb4*/ 	.word	0xffffffff


	//   ....[71]....
        /*0cb8*/ 	.word	0xffffffff


	//   ....[72]....
        /*0cbc*/ 	.word	0xffffffff


	//   ....[73]....
        /*0cc0*/ 	.word	0xffffffff


	//   ....[74]....
        /*0cc4*/ 	.word	0xffffffff


	//   ....[75]....
        /*0cc8*/ 	.word	0xffffffff


	//   ....[76]....
        /*0ccc*/ 	.word	0xffffffff


	//   ....[77]....
        /*0cd0*/ 	.word	0xffffffff


	//   ....[78]....
        /*0cd4*/ 	.word	0xffffffff


	//   ....[79]....
        /*0cd8*/ 	.word	0xffffffff


	//   ....[80]....
        /*0cdc*/ 	.word	0xffffffff


	//   ....[81]....
        /*0ce0*/ 	.word	0xffffffff


	//   ....[82]....
        /*0ce4*/ 	.word	0xffffffff


	//   ....[83]....
        /*0ce8*/ 	.word	0xffffffff


	//   ....[84]....
        /*0cec*/ 	.word	0xffffffff


	//   ....[85]....
        /*0cf0*/ 	.word	0xffffffff


	//   ....[86]....
        /*0cf4*/ 	.word	0xffffffff


	//   ....[87]....
        /*0cf8*/ 	.word	0xffffffff


	//   ....[88]....
        /*0cfc*/ 	.word	0xffffffff


	//   ....[89]....
        /*0d00*/ 	.word	0xffffffff


	//   ....[90]....
        /*0d04*/ 	.word	0xffffffff


	//   ....[91]....
        /*0d08*/ 	.word	0xffffffff


	//   ....[92]....
        /*0d0c*/ 	.word	0xffffffff


	//   ....[93]....
        /*0d10*/ 	.word	0xffffffff


	//   ....[94]....
        /*0d14*/ 	.word	0xffffffff


	//   ....[95]....
        /*0d18*/ 	.word	0xffffffff


	//   ....[96]....
        /*0d1c*/ 	.word	0xffffffff


	//   ....[97]....
        /*0d20*/ 	.word	0xffffffff


	//   ....[98]....
        /*0d24*/ 	.word	0xffffffff


	//   ....[99]....
        /*0d28*/ 	.word	0xffffffff


	//   ....[100]....
        /*0d2c*/ 	.word	0xffffffff


	//   ....[101]....
        /*0d30*/ 	.word	0xffffffff


	//   ....[102]....
        /*0d34*/ 	.word	0xffffffff


	//   ....[103]....
        /*0d38*/ 	.word	0xffffffff


	//   ....[104]....
        /*0d3c*/ 	.word	0xffffffff


	//   ....[105]....
        /*0d40*/ 	.word	0xffffffff


	//   ....[106]....
        /*0d44*/ 	.word	0xffffffff


	//   ....[107]....
        /*0d48*/ 	.word	0xffffffff


	//   ....[108]....
        /*0d4c*/ 	.word	0xffffffff


	//   ....[109]....
        /*0d50*/ 	.word	0xffffffff


	//   ....[110]....
        /*0d54*/ 	.word	0xffffffff


	//   ....[111]....
        /*0d58*/ 	.word	0xffffffff


	//   ....[112]....
        /*0d5c*/ 	.word	0xffffffff


	//   ....[113]....
        /*0d60*/ 	.word	0xffffffff


	//   ....[114]....
        /*0d64*/ 	.word	0xffffffff


	//   ....[115]....
        /*0d68*/ 	.word	0xffffffff


	//   ....[116]....
        /*0d6c*/ 	.word	0xffffffff


	//   ....[117]....
        /*0d70*/ 	.word	0xffffffff


	//   ....[118]....
        /*0d74*/ 	.word	0xffffffff


	//   ....[119]....
        /*0d78*/ 	.word	0xffffffff


	//   ....[120]....
        /*0d7c*/ 	.word	0xffffffff


	//   ....[121]....
        /*0d80*/ 	.word	0xffffffff


	//   ....[122]....
        /*0d84*/ 	.word	0xffffffff


	//   ....[123]....
        /*0d88*/ 	.word	0xffffffff


	//   ....[124]....
        /*0d8c*/ 	.word	0xffffffff


	//   ....[125]....
        /*0d90*/ 	.word	0xffffffff


	//   ....[126]....
        /*0d94*/ 	.word	0xffffffff


	//   ....[127]....
        /*0d98*/ 	.word	0xffffffff


	//   ....[128]....
        /*0d9c*/ 	.word	0xffffffff


	//   ....[129]....
        /*0da0*/ 	.word	0xffffffff


	//   ....[130]....
        /*0da4*/ 	.word	0xffffffff


	//   ....[131]....
        /*0da8*/ 	.word	0xffffffff


	//   ....[132]....
        /*0dac*/ 	.word	0xffffffff


	//   ....[133]....
        /*0db0*/ 	.word	0xffffffff


	//   ....[134]....
        /*0db4*/ 	.word	0xffffffff


	//   ....[135]....
        /*0db8*/ 	.word	0xffffffff


	//   ....[136]....
        /*0dbc*/ 	.word	0xffffffff


	//   ....[137]....
        /*0dc0*/ 	.word	0xffffffff


	//   ....[138]....
        /*0dc4*/ 	.word	0xffffffff


	//   ....[139]....
        /*0dc8*/ 	.word	0xffffffff


	//   ....[140]....
        /*0dcc*/ 	.word	0xffffffff


	//   ....[141]....
        /*0dd0*/ 	.word	0xffffffff


	//   ....[142]....
        /*0dd4*/ 	.word	0xffffffff


	//   ....[143]....
        /*0dd8*/ 	.word	0xffffffff


	//   ....[144]....
        /*0ddc*/ 	.word	0xffffffff


	//   ....[145]....
        /*0de0*/ 	.word	0xffffffff


	//   ....[146]....
        /*0de4*/ 	.word	0xffffffff


	//   ....[147]....
        /*0de8*/ 	.word	0xffffffff


	//   ....[148]....
        /*0dec*/ 	.word	0xffffffff


	//   ....[149]....
        /*0df0*/ 	.word	0xffffffff


	//   ....[150]....
        /*0df4*/ 	.word	0xffffffff


	//   ....[151]....
        /*0df8*/ 	.word	0xffffffff


	//   ....[152]....
        /*0dfc*/ 	.word	0xffffffff


	//   ....[153]....
        /*0e00*/ 	.word	0xffffffff


	//   ....[154]....
        /*0e04*/ 	.word	0xffffffff


	//   ....[155]....
        /*0e08*/ 	.word	0xffffffff


	//   ....[156]....
        /*0e0c*/ 	.word	0xffffffff


	//   ....[157]....
        /*0e10*/ 	.word	0xffffffff


	//   ....[158]....
        /*0e14*/ 	.word	0xffffffff


	//   ....[159]....
        /*0e18*/ 	.word	0xffffffff


	//   ....[160]....
        /*0e1c*/ 	.word	0xffffffff


	//   ....[161]....
        /*0e20*/ 	.word	0xffffffff


	//   ....[162]....
        /*0e24*/ 	.word	0xffffffff


	//   ....[163]....
        /*0e28*/ 	.word	0xffffffff


	//   ....[164]....
        /*0e2c*/ 	.word	0xffffffff


	//   ....[165]....
        /*0e30*/ 	.word	0xffffffff


	//   ....[166]....
        /*0e34*/ 	.word	0xffffffff


	//   ....[167]....
        /*0e38*/ 	.word	0xffffffff


	//   ....[168]....
        /*0e3c*/ 	.word	0xffffffff


	//   ....[169]....
        /*0e40*/ 	.word	0xffffffff


	//   ....[170]....
        /*0e44*/ 	.word	0xffffffff


	//   ....[171]....
        /*0e48*/ 	.word	0xffffffff


	//----- nvinfo : EIATTR_COOP_GROUP_INSTR_OFFSETS
	.align		4
.L_256:
        /*0e4c*/ 	.byte	0x04, 0x28
        /*0e4e*/ 	.short	(.L_258 - .L_257)


	//   ....[0]....
.L_257:
        /*0e50*/ 	.word	0x00000050


	//   ....[1]....
        /*0e54*/ 	.word	0x00000200


	//   ....[2]....
        /*0e58*/ 	.word	0x00000230


	//   ....[3]....
        /*0e5c*/ 	.word	0x00000260


	//   ....[4]....
        /*0e60*/ 	.word	0x00000290


	//   ....[5]....
        /*0e64*/ 	.word	0x000002c0


	//   ....[6]....
        /*0e68*/ 	.word	0x000002f0


	//   ....[7]....
        /*0e6c*/ 	.word	0x00000460


	//   ....[8]....
        /*0e70*/ 	.word	0x000004a0


	//   ....[9]....
        /*0e74*/ 	.word	0x000004d0


	//   ....[10]....
        /*0e78*/ 	.word	0x00000500


	//   ....[11]....
        /*0e7c*/ 	.word	0x00000530


	//   ....[12]....
        /*0e80*/ 	.word	0x00000560


	//   ....[13]....
        /*0e84*/ 	.word	0x000005f0


	//   ....[14]....
        /*0e88*/ 	.word	0x00000620


	//   ....[15]....
        /*0e8c*/ 	.word	0x00000640


	//   ....[16]....
        /*0e90*/ 	.word	0x000006a0


	//   ....[17]....
        /*0e94*/ 	.word	0x00002b60


	//   ....[18]....
        /*0e98*/ 	.word	0x00002b80


	//   ....[19]....
        /*0e9c*/ 	.word	0x00002bb0


	//   ....[20]....
        /*0ea0*/ 	.word	0x00002c20


	//   ....[21]....
        /*0ea4*/ 	.word	0x00002db0


	//   ....[22]....
        /*0ea8*/ 	.word	0x00002df0


	//   ....[23]....
        /*0eac*/ 	.word	0x00002f30


	//   ....[24]....
        /*0eb0*/ 	.word	0x00002fd0


	//   ....[25]....
        /*0eb4*/ 	.word	0x00003100


	//   ....[26]....
        /*0eb8*/ 	.word	0x00003120


	//   ....[27]....
        /*0ebc*/ 	.word	0x000031b0


	//   ....[28]....
        /*0ec0*/ 	.word	0x00003210


	//   ....[29]....
        /*0ec4*/ 	.word	0x000034d0


	//   ....[30]....
        /*0ec8*/ 	.word	0x000034e0


	//   ....[31]....
        /*0ecc*/ 	.word	0x000038d0


	//   ....[32]....
        /*0ed0*/ 	.word	0x000038e0


	//   ....[33]....
        /*0ed4*/ 	.word	0x00004760


	//   ....[34]....
        /*0ed8*/ 	.word	0x00004780


	//   ....[35]....
        /*0edc*/ 	.word	0x00004970


	//   ....[36]....
        /*0ee0*/ 	.word	0x00004980


	//   ....[37]....
        /*0ee4*/ 	.word	0x00004f20


	//   ....[38]....
        /*0ee8*/ 	.word	0x00004f50


	//   ....[39]....
        /*0eec*/ 	.word	0x00004f60


	//   ....[40]....
        /*0ef0*/ 	.word	0x00004f90


	//   ....[41]....
        /*0ef4*/ 	.word	0x000065d0


	//   ....[42]....
        /*0ef8*/ 	.word	0x000065f0


	//   ....[43]....
        /*0efc*/ 	.word	0x000067d0


	//   ....[44]....
        /*0f00*/ 	.word	0x000067e0


	//   ....[45]....
        /*0f04*/ 	.word	0x000075d0


	//   ....[46]....
        /*0f08*/ 	.word	0x000075f0


	//   ....[47]....
        /*0f0c*/ 	.word	0x000077b0


	//   ....[48]....
        /*0f10*/ 	.word	0x000077c0


	//   ....[49]....
        /*0f14*/ 	.word	0x00007b10


	//   ....[50]....
        /*0f18*/ 	.word	0x00007b40


	//   ....[51]....
        /*0f1c*/ 	.word	0x00007b60


	//   ....[52]....
        /*0f20*/ 	.word	0x00007b80


	//   ....[53]....
        /*0f24*/ 	.word	0x00009440


	//   ....[54]....
        /*0f28*/ 	.word	0x00009450


	//   ....[55]....
        /*0f2c*/ 	.word	0x00009480


	//   ....[56]....
        /*0f30*/ 	.word	0x00009490


	//   ....[57]....
        /*0f34*/ 	.word	0x0000ad40


	//   ....[58]....
        /*0f38*/ 	.word	0x0000ad50


	//   ....[59]....
        /*0f3c*/ 	.word	0x0000ad70


	//   ....[60]....
        /*0f40*/ 	.word	0x0000ad80


	//   ....[61]....
        /*0f44*/ 	.word	0x0000b1b0


	//   ....[62]....
        /*0f48*/ 	.word	0x0000b1d0


	//   ....[63]....
        /*0f4c*/ 	.word	0x0000b430


	//   ....[64]....
        /*0f50*/ 	.word	0x0000b440


	//   ....[65]....
        /*0f54*/ 	.word	0x0000b650


	//   ....[66]....
        /*0f58*/ 	.word	0x0000b670


	//   ....[67]....
        /*0f5c*/ 	.word	0x0000b880


	//   ....[68]....
        /*0f60*/ 	.word	0x0000b890


	//   ....[69]....
        /*0f64*/ 	.word	0x0000bc90


	//   ....[70]....
        /*0f68*/ 	.word	0x0000bcb0


	//   ....[71]....
        /*0f6c*/ 	.word	0x0000c900


	//   ....[72]....
        /*0f70*/ 	.word	0x0000c910


	//   ....[73]....
        /*0f74*/ 	.word	0x0000dd40


	//   ....[74]....
        /*0f78*/ 	.word	0x0000dd60


	//   ....[75]....
        /*0f7c*/ 	.word	0x0000dfd0


	//   ....[76]....
        /*0f80*/ 	.word	0x0000dfe0


	//   ....[77]....
        /*0f84*/ 	.word	0x0000e1f0


	//   ....[78]....
        /*0f88*/ 	.word	0x0000e210


	//   ....[79]....
        /*0f8c*/ 	.word	0x0000e420


	//   ....[80]....
        /*0f90*/ 	.word	0x0000e430


	//   ....[81]....
        /*0f94*/ 	.word	0x0000e700


	//   ....[82]....
        /*0f98*/ 	.word	0x0000e720


	//   ....[83]....
        /*0f9c*/ 	.word	0x0000e850


	//   ....[84]....
        /*0fa0*/ 	.word	0x0000e890


	//   ....[85]....
        /*0fa4*/ 	.word	0x0000e8c0


	//   ....[86]....
        /*0fa8*/ 	.word	0x0000e8f0


	//   ....[87]....
        /*0fac*/ 	.word	0x0000e920


	//   ....[88]....
        /*0fb0*/ 	.word	0x0000e950


	//   ....[89]....
        /*0fb4*/ 	.word	0x0000eab0


	//   ....[90]....
        /*0fb8*/ 	.word	0x0000eaf0


	//   ....[91]....
        /*0fbc*/ 	.word	0x0000eb20


	//   ....[92]....
        /*0fc0*/ 	.word	0x0000eb50


	//   ....[93]....
        /*0fc4*/ 	.word	0x0000eb80


	//   ....[94]....
        /*0fc8*/ 	.word	0x0000ebb0


	//   ....[95]....
        /*0fcc*/ 	.word	0x0000ec40


	//   ....[96]....
        /*0fd0*/ 	.word	0x0000ec70


	//   ....[97]....
        /*0fd4*/ 	.word	0x0000ec80


	//   ....[98]....
        /*0fd8*/ 	.word	0x0000ece0


	//   ....[99]....
        /*0fdc*/ 	.word	0x0000f2c0


	//   ....[100]....
        /*0fe0*/ 	.word	0x0000f320


	//   ....[101]....
        /*0fe4*/ 	.word	0x0000f370


	//   ....[102]....
        /*0fe8*/ 	.word	0x0000f3c0


	//   ....[103]....
        /*0fec*/ 	.word	0x0000f410


	//   ....[104]....
        /*0ff0*/ 	.word	0x0000f480


	//   ....[105]....
        /*0ff4*/ 	.word	0x0000f4c0


	//   ....[106]....
        /*0ff8*/ 	.word	0x0000f530


	//   ....[107]....
        /*0ffc*/ 	.word	0x0000f5a0


	//   ....[108]....
        /*1000*/ 	.word	0x0000f600


	//   ....[109]....
        /*1004*/ 	.word	0x0000f670


	//   ....[110]....
        /*1008*/ 	.word	0x0000f6d0


	//   ....[111]....
        /*100c*/ 	.word	0x0000f730


	//   ....[112]....
        /*1010*/ 	.word	0x0000f7a0


	//   ....[113]....
        /*1014*/ 	.word	0x0000f800


	//   ....[114]....
        /*1018*/ 	.word	0x0000f860


	//   ....[115]....
        /*101c*/ 	.word	0x0000f8b0


	//   ....[116]....
        /*1020*/ 	.word	0x0000f900


	//   ....[117]....
        /*1024*/ 	.word	0x0000f950


	//   ....[118]....
        /*1028*/ 	.word	0x0000f9a0


	//   ....[119]....
        /*102c*/ 	.word	0x0000fa10


	//   ....[120]....
        /*1030*/ 	.word	0x0000fa70


	//   ....[121]....
        /*1034*/ 	.word	0x0000fad0


	//   ....[122]....
        /*1038*/ 	.word	0x0000fb30


	//   ....[123]....
        /*103c*/ 	.word	0x0000fba0


	//   ....[124]....
        /*1040*/ 	.word	0x0000fc00


	//   ....[125]....
        /*1044*/ 	.word	0x0000fc60


	//   ....[126]....
        /*1048*/ 	.word	0x0000fca0


	//   ....[127]....
        /*104c*/ 	.word	0x0000fce0


	//   ....[128]....
        /*1050*/ 	.word	0x0000fd30


	//   ....[129]....
        /*1054*/ 	.word	0x0000fd70


	//   ....[130]....
        /*1058*/ 	.word	0x0000fdc0


	//   ....[131]....
        /*105c*/ 	.word	0x0000fe10


	//   ....[132]....
        /*1060*/ 	.word	0x0000fe60


	//   ....[133]....
        /*1064*/ 	.word	0x0000fec0


	//   ....[134]....
        /*1068*/ 	.word	0x0000ff30


	//   ....[135]....
        /*106c*/ 	.word	0x0000ffa0


	//   ....[136]....
        /*1070*/ 	.word	0x00010000


	//   ....[137]....
        /*1074*/ 	.word	0x00010060


	//   ....[138]....
        /*1078*/ 	.word	0x000100c0


	//   ....[139]....
        /*107c*/ 	.word	0x00010130


	//   ....[140]....
        /*1080*/ 	.word	0x00010190


	//   ....[141]....
        /*1084*/ 	.word	0x000101f0


	//   ....[142]....
        /*1088*/ 	.word	0x00010250


	//   ....[143]....
        /*108c*/ 	.word	0x000102c0


	//   ....[144]....
        /*1090*/ 	.word	0x00010320


	//   ....[145]....
        /*1094*/ 	.word	0x00010380


	//   ....[146]....
        /*1098*/ 	.word	0x000103e0


	//   ....[147]....
        /*109c*/ 	.word	0x00010450


	//   ....[148]....
        /*10a0*/ 	.word	0x000104b0


	//   ....[149]....
        /*10a4*/ 	.word	0x00010510


	//   ....[150]....
        /*10a8*/ 	.word	0x00010570


	//   ....[151]....
        /*10ac*/ 	.word	0x000105e0


	//   ....[152]....
        /*10b0*/ 	.word	0x00010640


	//   ....[153]....
        /*10b4*/ 	.word	0x000106a0


	//   ....[154]....
        /*10b8*/ 	.word	0x00010700


	//   ....[155]....
        /*10bc*/ 	.word	0x00010770


	//   ....[156]....
        /*10c0*/ 	.word	0x000107c0


	//   ....[157]....
        /*10c4*/ 	.word	0x00010800


	//   ....[158]....
        /*10c8*/ 	.word	0x00010850


	//   ....[159]....
        /*10cc*/ 	.word	0x000108a0


	//   ....[160]....
        /*10d0*/ 	.word	0x000108f0


	//   ....[161]....
        /*10d4*/ 	.word	0x00010960


	//   ....[162]....
        /*10d8*/ 	.word	0x000109a0


	//   ....[163]....
        /*10dc*/ 	.word	0x000109f0


	//   ....[164]....
        /*10e0*/ 	.word	0x00010a40


	//   ....[165]....
        /*10e4*/ 	.word	0x00010a90


	//   ....[166]....
        /*10e8*/ 	.word	0x00010ae0


	//   ....[167]....
        /*10ec*/ 	.word	0x00010b50


	//   ....[168]....
        /*10f0*/ 	.word	0x00010b90


	//   ....[169]....
        /*10f4*/ 	.word	0x00010c00


	//   ....[170]....
        /*10f8*/ 	.word	0x00010c60


	//   ....[171]....
        /*10fc*/ 	.word	0x00010cd0


	//----- nvinfo : EIATTR_EXIT_INSTR_OFFSETS
	.align		4
.L_258:
        /*1100*/ 	.byte	0x04, 0x1c
        /*1102*/ 	.short	(.L_260 - .L_259)


	//   ....[0]....
.L_259:
        /*1104*/ 	.word	0x00000c10


	//   ....[1]....
        /*1108*/ 	.word	0x0000f280


	//----- nvinfo : EIATTR_MAX_THREADS
	.align		4
.L_260:
        /*110c*/ 	.byte	0x04, 0x05
        /*110e*/ 	.short	(.L_262 - .L_261)
.L_261:
        /*1110*/ 	.word	0x00000100
        /*1114*/ 	.word	0x00000001
        /*1118*/ 	.word	0x00000001


	//----- nvinfo : EIATTR_CRS_STACK_SIZE
	.align		4
.L_262:
        /*111c*/ 	.byte	0x04, 0x1e
        /*111e*/ 	.short	(.L_264 - .L_263)
.L_263:
        /*1120*/ 	.word	0x00000000
.L_264:


//--------------------- .nv.info._ZN7cutlass13device_kernelIN5flash19enable_sm80_to_sm89INS1_16FlashAttnFwdSm80INS1_25CollectiveMainloopFwdSm80ILi8ELi1ELb0EN4cute5tupleIJNS5_1CILi128EEENS7_ILi32EEENS7_ILi256EEEEEELi256ENS_10bfloat16_tEfNS_4arch4Sm80ELb0ELb0ELb0ELb1ELb1ELb1ELb1ELb1EEENS1_21CollectiveEpilogueFwdINS6_IJS8_SA_S9_EEENS6_IJNS7_ILi1EEESI_SI_EEESC_SE_Li256ELb1ELb1ELb1ELb0EEENS1_36VarlenDynamicPersistentTileSchedulerILi128ELi32ELi256ELi256ELb1ELb1ELb0ELb0ELb1ELb1EEEEEEEEEvNT_6ParamsE --------------------------
	.section	.nv.info._ZN7cutlass13device_kernelIN5flash19enable_sm80_to_sm89INS1_16FlashAttnFwdSm80INS1_25CollectiveMainloopFwdSm80ILi8ELi1ELb0EN4cute5tupleIJNS5_1CILi128EEENS7_ILi32EEENS7_ILi256EEEEEELi256ENS_10bfloat16_tEfNS_4arch4Sm80ELb0ELb0ELb0ELb1ELb1ELb1ELb1ELb1EEENS1_21CollectiveEpilogueFwdINS6_IJS8_SA_S9_EEENS6_IJNS7_ILi1EEESI_SI_EEESC_SE_Li256ELb1ELb1ELb1ELb0EEENS1_36VarlenDynamicPersistentTileSchedulerILi128ELi32ELi256ELi256ELb1ELb1ELb0ELb0ELb1ELb1EEEEEEEEEvNT_6ParamsE,"",@"SHT_CUDA_INFO"
	.sectionflags	@""
	.align	4


	//----- nvinfo : EIATTR_CUDA_API_VERSION
	.align		4
        /*0000*/ 	.byte	0x04, 0x37
        /*0002*/ 	.short	(.L_266 - .L_265)
.L_265:
        /*0004*/ 	.word	0x00000082


	//----- nvinfo : EIATTR_SW2861232_WAR
	.align		4
.L_266:
        /*0008*/ 	.byte	0x01, 0x35
	.zero		2


	//----- nvinfo : EIATTR_PARAM_CBANK
	.align		4
        /*000c*/ 	.byte	0x04, 0x0a
        /*000e*/ 	.short	(.L_268 - .L_267)
	.align		4
.L_267:
        /*0010*/ 	.word	index@(.nv.constant0._ZN7cutlass13device_kernelIN5flash19enable_sm80_to_sm89INS1_16FlashAttnFwdSm80INS1_25CollectiveMainloopFwdSm80ILi8ELi1ELb0EN4cute5tupleIJNS5_1CILi128EEENS7_ILi32EEENS7_ILi256EEEEEELi256ENS_10bfloat16_tEfNS_4arch4Sm80ELb0ELb0ELb0ELb1ELb1ELb1ELb1ELb1EEENS1_21CollectiveEpilogueFwdINS6_IJS8_SA_S9_EEENS6_IJNS7_ILi1EEESI_SI_EEESC_SE_Li256ELb1ELb1ELb1ELb0EEENS1_36VarlenDynamicPersistentTileSchedulerILi128ELi32ELi256ELi256ELb1ELb1ELb0ELb0ELb1ELb1EEEEEEEEEvNT_6ParamsE)
        /*0014*/ 	.short	0x0160
        /*0016*/ 	.short	0x0438


	//----- nvinfo : EIATTR_CBANK_PARAM_SIZE
	.align		4
.L_268:
        /*0018*/ 	.byte	0x03, 0x19
        /*001a*/ 	.short	0x0438


	//----- nvinfo : EIATTR_KPARAM_INFO
	.align		4
        /*001c*/ 	.byte	0x04, 0x17
        /*001e*/ 	.short	(.L_270 - .L_269)
.L_269:
        /*0020*/ 	.word	0x00000000
        /*0024*/ 	.short	0x0000
        /*0026*/ 	.short	0x0000
        /*0028*/ 	.byte	0x00, 0xf0, 0xe1, 0x10


	//----- nvinfo : EIATTR_MAXREG_COUNT
	.align		4
.L_270:
        /*002c*/ 	.byte	0x03, 0x1b
        /*002e*/ 	.short	0x00ff


	//----- nvinfo : EIATTR_NUM_BARRIERS
	.align		4
        /*0030*/ 	.byte	0x02, 0x4c
        /*0032*/ 	.byte	0x06
	.zero		1


	//----- nvinfo : EIATTR_ANNOTATIONS
	.align		4
        /*0034*/ 	.byte	0x04, 0x55
        /*0036*/ 	.short	(.L_272 - .L_271)


	//   ....[0]....
.L_271:
        /* <DEDUP_REMOVED lines=25> */


	//----- nvinfo : EIATTR_MERCURY_ISA_VERSION
	.align		4
.L_272:
        /*01b0*/ 	.byte	0x03, 0x5f
        /*01b2*/ 	.short	0x0000


	//----- nvinfo : EIATTR_INT_WARP_WIDE_INSTR_OFFSETS
	.align		4
        /*01b4*/ 	.byte	0x04, 0x31
        /*01b6*/ 	.short	(.L_274 - .L_273)


	//   ....[0]....
.L_273:
        /*01b8*/ 	.word	0x000120e0


	//   ....[1]....
        /*01bc*/ 	.word	0x00012150


	//----- nvinfo : EIATTR_COOP_GROUP_MASK_REGIDS
	.align		4
.L_274:
        /*01c0*/ 	.byte	0x04, 0x29
        /*01c2*/ 	.short	(.L_276 - .L_275)


	//   ....[0]....
.L_275:
        /*01c4*/ 	.word	0xffffffff


	//   ....[1]....
        /*01c8*/ 	.word	0xffffffff


	//   ....[2]....
        /*01cc*/ 	.word	0xffffffff


	//   ....[3]....
        /*01d0*/ 	.word	0xffffffff


	//   ....[4]....
        /*01d4*/ 	.word	0xffffffff


	//   ....[5]....
        /*01d8*/ 	.word	0xffffffff


	//   ....[6]....
        /*01dc*/ 	.word	0xffffffff


	//   ....[7]....
        /*01e0*/ 	.word	0xffffffff


	//   ....[8]....
        /*01e4*/ 	.word	0xffffffff


	//   ....[9]....
        /*01e8*/ 	.word	0xffffffff


	//   ....[10]....
        /*01ec*/ 	.word	0xffffffff


	//   ....[11]....
        /*01f0*/ 	.word	0xffffffff


	//   ....[12]....
        /*01f4*/ 	.word	0xffffffff


	//   ....[13]....
        /*01f8*/ 	.word	0xffffffff


	//   ....[14]....
        /*01fc*/ 	.word	0xffffffff


	//   ....[15]....
        /*0200*/ 	.word	0xffffffff


	//   ....[16]....
        /*0204*/ 	.word	0xffffffff


	//   ....[17]....
        /*0208*/ 	.word	0xffffffff


	//   ....[18]....
        /*020c*/ 	.word	0xffffffff


	//   ....[19]....
        /*0210*/ 	.word	0xffffffff


	//   ....[20]....
        /*0214*/ 	.word	0xffffffff


	//   ....[21]....
        /*0218*/ 	.word	0xffffffff


	//   ....[22]....
        /*021c*/ 	.word	0xffffffff


	//   ....[23]....
        /*0220*/ 	.word	0xffffffff


	//   ....[24]....
        /*0224*/ 	.word	0xffffffff


	//   ....[25]....
        /*0228*/ 	.word	0xffffffff


	//   ....[26]....
        /*022c*/ 	.word	0xffffffff


	//   ....[27]....
        /*0230*/ 	.word	0xffffffff


	//   ....[28]....
        /*0234*/ 	.word	0xffffffff


	//   ....[29]....
        /*0238*/ 	.word	0xffffffff


	//   ....[30]....
        /*023c*/ 	.word	0xffffffff


	//   ....[31]....
        /*0240*/ 	.word	0xffffffff


	//   ....[32]....
        /*0244*/ 	.word	0xffffffff


	//   ....[33]....
        /*0248*/ 	.word	0xffffffff


	//   ....[34]....
        /*024c*/ 	.word	0xffffffff


	//   ....[35]....
        /*0250*/ 	.word	0xffffffff


	//   ....[36]....
        /*0254*/ 	.word	0xffffffff


	//   ....[37]....
        /*0258*/ 	.word	0xffffffff


	//   ....[38]....
        /*025c*/ 	.word	0xffffffff


	//   ....[39]....
        /*0260*/ 	.word	0xffffffff


	//   ....[40]....
        /*0264*/ 	.word	0xffffffff


	//   ....[41]....
        /*0268*/ 	.word	0xffffffff


	//   ....[42]....
        /*026c*/ 	.word	0xffffffff


	//   ....[43]....
        /*0270*/ 	.word	0xffffffff


	//   ....[44]....
        /*0274*/ 	.word	0xffffffff


	//   ....[45]....
        /*0278*/ 	.word	0xffffffff


	//   ....[46]....
        /*027c*/ 	.word	0xffffffff


	//   ....[47]....
        /*0280*/ 	.word	0xffffffff


	//   ....[48]....
        /*0284*/ 	.word	0xffffffff


	//   ....[49]....
        /*0288*/ 	.word	0xffffffff


	//   ....[50]....
        /*028c*/ 	.word	0xffffffff


	//   ....[51]....
        /*0290*/ 	.word	0xffffffff


	//   ....[52]....
        /*0294*/ 	.word	0xffffffff


	//   ....[53]....
        /*0298*/ 	.word	0xffffffff


	//   ....[54]....
        /*029c*/ 	.word	0xffffffff


	//   ....[55]....
        /*02a0*/ 	.word	0xffffffff


	//   ....[56]....
        /*02a4*/ 	.word	0xffffffff


	//   ....[57]....
        /*02a8*/ 	.word	0xffffffff


	//   ....[58]....
        /*02ac*/ 	.word	0xffffffff


	//   ....[59]....
        /*02b0*/ 	.word	0xffffffff


	//   ....[60]....
        /*02b4*/ 	.word	0xffffffff


	//   ....[61]....
        /*02b8*/ 	.word	0xffffffff


	//   ....[62]....
        /*02bc*/ 	.word	0xffffffff


	//   ....[63]....
        /*02c0*/ 	.word	0xffffffff


	//   ....[64]....
        /*02c4*/ 	.word	0xffffffff


	//   ....[65]....
        /*02c8*/ 	.word	0xffffffff


	//   ....[66]....
        /*02cc*/ 	.word	0xffffffff


	//   ....[67]....
        /*02d0*/ 	.word	0xffffffff


	//   ....[68]....
        /*02d4*/ 	.word	0xffffffff


	//   ....[69]....
        /*02d8*/ 	.word	0xffffffff


	//   ....[70]....
        /*02dc*/ 	.word	0xffffffff


	//   ....[71]....
        /*02e0*/ 	.word	0xffffffff


	//   ....[72]....
        /*02e4*/ 	.word	0xffffffff


	//   ....[73]....
        /*02e8*/ 	.word	0xffffffff


	//   ....[74]....
        /*02ec*/ 	.word	0xffffffff


	//   ....[75]....
        /*02f0*/ 	.word	0xffffffff


	//   ....[76]....
        /*02f4*/ 	.word	0xffffffff


	//   ....[77]....
        /*02f8*/ 	.word	0xffffffff


	//   ....[78]....
        /*02fc*/ 	.word	0xffffffff


	//   ....[79]....
        /*0300*/ 	.word	0xffffffff


	//   ....[80]....
        /*0304*/ 	.word	0xffffffff


	//   ....[81]....
        /*0308*/ 	.word	0xffffffff


	//   ....[82]....
        /*030c*/ 	.word	0xffffffff


	//   ....[83]....
        /*0310*/ 	.word	0xffffffff


	//   ....[84]....
        /*0314*/ 	.word	0xffffffff


	//   ....[85]....
        /*0318*/ 	.word	0xffffffff


	//   ....[86]....
        /*031c*/ 	.word	0xffffffff


	//   ....[87]....
        /*0320*/ 	.word	0xffffffff


	//   ....[88]....
        /*0324*/ 	.word	0xffffffff


	//   ....[89]....
        /*0328*/ 	.word	0xffffffff


	//   ....[90]....
        /*032c*/ 	.word	0xffffffff


	//   ....[91]....
        /*0330*/ 	.word	0xffffffff


	//   ....[92]....
        /*0334*/ 	.word	0xffffffff


	//   ....[93]....
        /*0338*/ 	.word	0xffffffff


	//   ....[94]....
        /*033c*/ 	.word	0xffffffff


	//   ....[95]....
        /*0340*/ 	.word	0xffffffff


	//   ....[96]....
        /*0344*/ 	.word	0xffffffff


	//   ....[97]....
        /*0348*/ 	.word	0xffffffff


	//   ....[98]....
        /*034c*/ 	.word	0xffffffff


	//   ....[99]....
        /*0350*/ 	.word	0xffffffff


	//   ....[100]....
        /*0354*/ 	.word	0xffffffff


	//   ....[101]....
        /*0358*/ 	.word	0xffffffff


	//   ....[102]....
        /*035c*/ 	.word	0xffffffff


	//   ....[103]....
        /*0360*/ 	.word	0xffffffff


	//   ....[104]....
        /*0364*/ 	.word	0xffffffff


	//   ....[105]....
        /*0368*/ 	.word	0xffffffff


	//   ....[106]....
        /*036c*/ 	.word	0xffffffff


	//   ....[107]....
        /*0370*/ 	.word	0xffffffff


	//   ....[108]....
        /*0374*/ 	.word	0xffffffff


	//   ....[109]....
        /*0378*/ 	.word	0xffffffff


	//   ....[110]....
        /*037c*/ 	.word	0xffffffff


	//   ....[111]....
        /*0380*/ 	.word	0xffffffff


	//   ....[112]....
        /*0384*/ 	.word	0xffffffff


	//   ....[113]....
        /*0388*/ 	.word	0xffffffff


	//   ....[114]....
        /*038c*/ 	.word	0xffffffff


	//   ....[115]....
        /*0390*/ 	.word	0xffffffff


	//   ....[116]....
        /*0394*/ 	.word	0xffffffff


	//   ....[117]....
        /*0398*/ 	.word	0xffffffff


	//   ....[118]....
        /*039c*/ 	.word	0xffffffff


	//   ....[119]....
        /*03a0*/ 	.word	0xffffffff


	//   ....[120]....
        /*03a4*/ 	.word	0xffffffff


	//   ....[121]....
        /*03a8*/ 	.word	0xffffffff


	//   ....[122]....
        /*03ac*/ 	.word	0xffffffff


	//   ....[123]....
        /*03b0*/ 	.word	0xffffffff


	//   ....[124]....
        /*03b4*/ 	.word	0xffffffff


	//   ....[125]....
        /*03b8*/ 	.word	0xffffffff


	//   ....[126]....
        /*03bc*/ 	.word	0xffffffff


	//   ....[127]....
        /*03c0*/ 	.word	0xffffffff


	//   ....[128]....
        /*03c4*/ 	.word	0xffffffff


	//   ....[129]....
        /*03c8*/ 	.word	0xffffffff


	//   ....[130]....
        /*03cc*/ 	.word	0xffffffff


	//   ....[131]....
        /*03d0*/ 	.word	0xffffffff


	//   ....[132]....
        /*03d4*/ 	.word	0xffffffff


	//   ....[133]....
        /*03d8*/ 	.word	0xffffffff


	//   ....[134]....
        /*03dc*/ 	.word	0xffffffff


	//   ....[135]....
        /*03e0*/ 	.word	0xffffffff


	//   ....[136]....
        /*03e4*/ 	.word	0xffffffff


	//   ....[137]....
        /*03e8*/ 	.word	0xffffffff


	//   ....[138]....
        /*03ec*/ 	.word	0xffffffff


	//   ....[139]....
        /*03f0*/ 	.word	0xffffffff


	//   ....[140]....
        /*03f4*/ 	.word	0xffffffff


	//   ....[141]....
        /*03f8*/ 	.word	0xffffffff


	//   ....[142]....
        /*03fc*/ 	.word	0xffffffff


	//   ....[143]....
        /*0400*/ 	.word	0xffffffff


	//   ....[144]....
        /*0404*/ 	.word	0xffffffff


	//   ....[145]....
        /*0408*/ 	.word	0xffffffff


	//   ....[146]....
        /*040c*/ 	.word	0xffffffff


	//   ....[147]....
        /*0410*/ 	.word	0xffffffff


	//   ....[148]....
        /*0414*/ 	.word	0xffffffff


	//   ....[149]....
        /*0418*/ 	.word	0xffffffff


	//   ....[150]....
        /*041c*/ 	.word	0xffffffff


	//   ....[151]....
        /*0420*/ 	.word	0xffffffff


	//   ....[152]....
        /*0424*/ 	.word	0xffffffff


	//   ....[153]....
        /*0428*/ 	.word	0xffffffff


	//   ....[154]....
        /*042c*/ 	.word	0xffffffff


	//   ....[155]....
        /*0430*/ 	.word	0xffffffff


	//   ....[156]....
        /*0434*/ 	.word	0xffffffff


	//   ....[157]....
        /*0438*/ 	.word	0xffffffff


	//   ....[158]....
        /*043c*/ 	.word	0xffffffff


	//   ....[159]....
        /*0440*/ 	.word	0xffffffff


	//   ....[160]....
        /*0444*/ 	.word	0xffffffff


	//   ....[161]....
        /*0448*/ 	.word	0xffffffff


	//   ....[162]....
        /*044c*/ 	.word	0xffffffff


	//   ....[163]....
        /*0450*/ 	.word	0xffffffff


	//   ....[164]....
        /*0454*/ 	.word	0xffffffff


	//   ....[165]....
        /*0458*/ 	.word	0xffffffff


	//   ....[166]....
        /*045c*/ 	.word	0xffffffff


	//   ....[167]....
        /*0460*/ 	.word	0xffffffff


	//   ....[168]....
        /*0464*/ 	.word	0xffffffff


	//   ....[169]....
        /*0468*/ 	.word	0xffffffff


	//   ....[170]....
        /*046c*/ 	.word	0xffffffff


	//   ....[171]....
        /*0470*/ 	.word	0xffffffff


	//   ....[172]....
        /*0474*/ 	.word	0xffffffff


	//   ....[173]....
        /*0478*/ 	.word	0xffffffff


	//   ....[174]....
        /*047c*/ 	.word	0xffffffff


	//   ....[175]....
        /*0480*/ 	.word	0xffffffff


	//   ....[176]....
        /*0484*/ 	.word	0xffffffff


	//   ....[177]....
        /*0488*/ 	.word	0xffffffff


	//----- nvinfo : EIATTR_COOP_GROUP_INSTR_OFFSETS
	.align		4
.L_276:
        /*048c*/ 	.byte	0x04, 0x28
        /*048e*/ 	.short	(.L_278 - .L_277)


	//   ....[0]....
.L_277:
        /*0490*/ 	.word	0x00000050


	//   ....[1]....
        /*0494*/ 	.word	0x000001e0


	//   ....[2]....
        /*0498*/ 	.word	0x00000210


	//   ....[3]....
        /*049c*/ 	.word	0x00000240


	//   ....[4]....
        /*04a0*/ 	.word	0x00000270


	//   ....[5]....
        /*04a4*/ 	.word	0x000002a0


	//   ....[6]....
        /*04a8*/ 	.word	0x000002d0


	//   ....[7]....
        /*04ac*/ 	.word	0x00000440


	//   ....[8]....
        /*04b0*/ 	.word	0x00000480


	//   ....[9]....
        /*04b4*/ 	.word	0x000004b0


	//   ....[10]....
        /*04b8*/ 	.word	0x000004e0


	//   ....[11]....
        /*04bc*/ 	.word	0x00000510


	//   ....[12]....
        /*04c0*/ 	.word	0x00000540


	//   ....[13]....
        /*04c4*/ 	.word	0x000005d0


	//   ....[14]....
        /*04c8*/ 	.word	0x00000600


	//   ....[15]....
        /*04cc*/ 	.word	0x00000620


	//   ....[16]....
        /*04d0*/ 	.word	0x00000680


	//   ....[17]....
        /*04d4*/ 	.word	0x000033b0


	//   ....[18]....
        /*04d8*/ 	.word	0x000033c0


	//   ....[19]....
        /*04dc*/ 	.word	0x000045e0


	//   ....[20]....
        /*04e0*/ 	.word	0x000045f0


	//   ....[21]....
        /*04e4*/ 	.word	0x00005700


	//   ....[22]....
        /*04e8*/ 	.word	0x00005720


	//   ....[23]....
        /*04ec*/ 	.word	0x00005ae0


	//   ....[24]....
        /*04f0*/ 	.word	0x00005af0


	//   ....[25]....
        /*04f4*/ 	.word	0x000067a0


	//   ....[26]....
        /*04f8*/ 	.word	0x000067c0


	//   ....[27]....
        /*04fc*/ 	.word	0x00006940


	//   ....[28]....
        /*0500*/ 	.word	0x00006950


	//   ....[29]....
        /*0504*/ 	.word	0x00006ab0


	//   ....[30]....
        /*0508*/ 	.word	0x00006ad0


	//   ....[31]....
        /*050c*/ 	.word	0x00006c30


	//   ....[32]....
        /*0510*/ 	.word	0x00006c40


	//   ....[33]....
        /*0514*/ 	.word	0x00007030


	//   ....[34]....
        /*0518*/ 	.word	0x00007040


	//   ....[35]....
        /*051c*/ 	.word	0x000072b0


	//   ....[36]....
        /*0520*/ 	.word	0x000072f0


	//   ....[37]....
        /*0524*/ 	.word	0x00007330


	//   ....[38]....
        /*0528*/ 	.word	0x00007360


	//   ....[39]....
        /*052c*/ 	.word	0x0000a410


	//   ....[40]....
        /*0530*/ 	.word	0x0000a450


	//   ....[41]....
        /*0534*/ 	.word	0x0000a490


	//   ....[42]....
        /*0538*/ 	.word	0x0000a4c0


	//   ....[43]....
        /*053c*/ 	.word	0x0000db30


	//   ....[44]....
        /*0540*/ 	.word	0x0000db40


	//   ....[45]....
        /*0544*/ 	.word	0x0000e610


	//   ....[46]....
        /*0548*/ 	.word	0x0000e630


	//   ....[47]....
        /*054c*/ 	.word	0x0000e9d0


	//   ....[48]....
        /*0550*/ 	.word	0x0000e9e0


	//   ....[49]....
        /*0554*/ 	.word	0x0000ea10


	//   ....[50]....
        /*0558*/ 	.word	0x0000ea20


	//   ....[51]....
        /*055c*/ 	.word	0x0000f770


	//   ....[52]....
        /*0560*/ 	.word	0x0000f780


	//   ....[53]....
        /*0564*/ 	.word	0x00010160


	//   ....[54]....
        /*0568*/ 	.word	0x00010180


	//   ....[55]....
        /*056c*/ 	.word	0x000103b0


	//   ....[56]....
        /*0570*/ 	.word	0x000103d0


	//   ....[57]....
        /*0574*/ 	.word	0x000103f0


	//   ....[58]....
        /*0578*/ 	.word	0x00010410


	//   ....[59]....
        /*057c*/ 	.word	0x000116d0


	//   ....[60]....
        /*0580*/ 	.word	0x00011700


	//   ....[61]....
        /*0584*/ 	.word	0x00011720


	//   ....[62]....
        /*0588*/ 	.word	0x00011740


	//   ....[63]....
        /*058c*/ 	.word	0x00012ec0


	//   ....[64]....
        /*0590*/ 	.word	0x00012ee0


	//   ....[65]....
        /*0594*/ 	.word	0x00012ef0


	//   ....[66]....
        /*0598*/ 	.word	0x00012f10


	//   ....[67]....
        /*059c*/ 	.word	0x000132d0


	//   ....[68]....
        /*05a0*/ 	.word	0x000132f0


	//   ....[69]....
        /*05a4*/ 	.word	0x00013450


	//   ....[70]....
        /*05a8*/ 	.word	0x00013460


	//   ....[71]....
        /*05ac*/ 	.word	0x000135d0


	//   ....[72]....
        /*05b0*/ 	.word	0x000135f0


	//   ....[73]....
        /*05b4*/ 	.word	0x00013760


	//   ....[74]....
        /*05b8*/ 	.word	0x00013770


	//   ....[75]....
        /*05bc*/ 	.word	0x00013ad0


	//   ....[76]....
        /*05c0*/ 	.word	0x00013af0


	//   ....[77]....
        /*05c4*/ 	.word	0x00014880


	//   ....[78]....
        /*05c8*/ 	.word	0x00014890


	//   ....[79]....
        /*05cc*/ 	.word	0x00015df0


	//   ....[80]....
        /*05d0*/ 	.word	0x00015e10


	//   ....[81]....
        /*05d4*/ 	.word	0x00015f80


	//   ....[82]....
        /*05d8*/ 	.word	0x00015f90


	//   ....[83]....
        /*05dc*/ 	.word	0x00016100


	//   ....[84]....
        /*05e0*/ 	.word	0x00016120


	//   ....[85]....
        /*05e4*/ 	.word	0x00016290


	//   ....[86]....
        /*05e8*/ 	.word	0x000162a0


	//   ....[87]....
        /*05ec*/ 	.word	0x000164b0


	//   ....[88]....
        /*05f0*/ 	.word	0x000164d0


	//   ....[89]....
        /*05f4*/ 	.word	0x000165f0


	//   ....[90]....
        /*05f8*/ 	.word	0x00016630


	//   ....[91]....
        /*05fc*/ 	.word	0x00016660


	//   ....[92]....
        /*0600*/ 	.word	0x00016690


	//   ....[93]....
        /*0604*/ 	.word	0x000166c0


	//   ....[94]....
        /*0608*/ 	.word	0x000166f0


	//   ....[95]....
        /*060c*/ 	.word	0x00016850


	//   ....[96]....
        /*0610*/ 	.word	0x00016890


	//   ....[97]....
        /*0614*/ 	.word	0x000168c0


	//   ....[98]....
        /*0618*/ 	.word	0x000168f0


	//   ....[99]....
        /*061c*/ 	.word	0x00016920


	//   ....[100]....
        /*0620*/ 	.word	0x00016950


	//   ....[101]....
        /*0624*/ 	.word	0x000169e0


	//   ....[102]....
        /*0628*/ 	.word	0x00016a10


	//   ....[103]....
        /*062c*/ 	.word	0x00016a20


	//   ....[104]....
        /*0630*/ 	.word	0x00016a80


	//   ....[105]....
        /*0634*/ 	.word	0x00016fc0


	//   ....[106]....
        /*0638*/ 	.word	0x00017020


	//   ....[107]....
        /*063c*/ 	.word	0x00017070


	//   ....[108]....
        /*0640*/ 	.word	0x000170c0


	//   ....[109]....
        /*0644*/ 	.word	0x00017110


	//   ....[110]....
        /*0648*/ 	.word	0x00017180


	//   ....[111]....
        /*064c*/ 	.word	0x000171d0


	//   ....[112]....
        /*0650*/ 	.word	0x00017230


	//   ....[113]....
        /*0654*/ 	.word	0x000172a0


	//   ....[114]....
        /*0658*/ 	.word	0x00017300


	//   ....[115]....
        /*065c*/ 	.word	0x00017370


	//   ....[116]....
        /*0660*/ 	.word	0x000173e0


	//   ....[117]....
        /*0664*/ 	.word	0x00017450


	//   ....[118]....
        /*0668*/ 	.word	0x000174b0


	//   ....[119]....
        /*066c*/ 	.word	0x00017520


	//   ....[120]....
        /*0670*/ 	.word	0x00017590


	//   ....[121]....
        /*0674*/ 	.word	0x00017600


	//   ....[122]....
        /*0678*/ 	.word	0x00017660


	//   ....[123]....
        /*067c*/ 	.word	0x000176d0


	//   ....[124]....
        /*0680*/ 	.word	0x00017740


	//   ....[125]....
        /*0684*/ 	.word	0x000177a0


	//   ....[126]....
        /*0688*/ 	.word	0x000177f0


	//   ....[127]....
        /*068c*/ 	.word	0x00017840


	//   ....[128]....
        /*0690*/ 	.word	0x00017890


	//   ....[129]....
        /*0694*/ 	.word	0x000178f0


	//   ....[130]....
        /*0698*/ 	.word	0x00017960


	//   ....[131]....
        /*069c*/ 	.word	0x000179d0


	//   ....[132]....
        /*06a0*/ 	.word	0x00017a20


	//   ....[133]....
        /*06a4*/ 	.word	0x00017a60


	//   ....[134]....
        /*06a8*/ 	.word	0x00017ab0


	//   ....[135]....
        /*06ac*/ 	.word	0x00017af0


	//   ....[136]....
        /*06b0*/ 	.word	0x00017b40


	//   ....[137]....
        /*06b4*/ 	.word	0x00017b90


	//   ....[138]....
        /*06b8*/ 	.word	0x00017be0


	//   ....[139]....
        /*06bc*/ 	.word	0x00017c30


	//   ....[140]....
        /*06c0*/ 	.word	0x00017ca0


	//   ....[141]....
        /*06c4*/ 	.word	0x00017d10


	//   ....[142]....
        /*06c8*/ 	.word	0x00017d80


	//   ....[143]....
        /*06cc*/ 	.word	0x00017de0


	//   ....[144]....
        /*06d0*/ 	.word	0x00017e50


	//   ....[145]....
        /*06d4*/ 	.word	0x00017ec0


	//   ....[146]....
        /*06d8*/ 	.word	0x00017f30


	//   ....[147]....
        /*06dc*/ 	.word	0x00017f90


	//   ....[148]....
        /*06e0*/ 	.word	0x00018000


	//   ....[149]....
        /*06e4*/ 	.word	0x00018070


	//   ....[150]....
        /*06e8*/ 	.word	0x000180e0


	//   ....[151]....
        /*06ec*/ 	.word	0x00018140


	//   ....[152]....
        /*06f0*/ 	.word	0x000181b0


	//   ....[153]....
        /*06f4*/ 	.word	0x00018220


	//   ....[154]....
        /*06f8*/ 	.word	0x00018290


	//   ....[155]....
        /*06fc*/ 	.word	0x000182f0


	//   ....[156]....
        /*0700*/ 	.word	0x00018360


	//   ....[157]....
        /*0704*/ 	.word	0x000183d0


	//   ....[158]....
        /*0708*/ 	.word	0x00018440


	//   ....[159]....
        /*070c*/ 	.word	0x000184a0


	//   ....[160]....
        /*0710*/ 	.word	0x00018510


	//   ....[161]....
        /*0714*/ 	.word	0x00018580


	//   ....[162]....
        /*0718*/ 	.word	0x000185d0


	//   ....[163]....
        /*071c*/ 	.word	0x00018610


	//   ....[164]....
        /*0720*/ 	.word	0x00018660


	//   ....[165]....
        /*0724*/ 	.word	0x000186b0


	//   ....[166]....
        /*0728*/ 	.word	0x00018700


	//   ....[167]....
        /*072c*/ 	.word	0x00018770


	//   ....[168]....
        /*0730*/ 	.word	0x000187c0


	//   ....[169]....
        /*0734*/ 	.word	0x00018810


	//   ....[170]....
        /*0738*/ 	.word	0x00018860


	//   ....[171]....
        /*073c*/ 	.word	0x000188b0


	//   ....[172]....
        /*0740*/ 	.word	0x00018900


	//   ....[173]....
        /*0744*/ 	.word	0x00018970


	//   ....[174]....
        /*0748*/ 	.word	0x000189c0


	//   ....[175]....
        /*074c*/ 	.word	0x00018a20


	//   ....[176]....
        /*0750*/ 	.word	0x00018a80


	//   ....[177]....
        /*0754*/ 	.word	0x00018af0


	//----- nvinfo : EIATTR_EXIT_INSTR_OFFSETS
	.align		4
.L_278:
        /*0758*/ 	.byte	0x04, 0x1c
        /*075a*/ 	.short	(.L_280 - .L_279)


	//   ....[0]....
.L_279:
        /*075c*/ 	.word	0x00000b40


	//   ....[1]....
        /*0760*/ 	.word	0x00016f80


	//----- nvinfo : EIATTR_MAX_THREADS
	.align		4
.L_280:
        /*0764*/ 	.byte	0x04, 0x05
        /*0766*/ 	.short	(.L_282 - .L_281)
.L_281:
        /*0768*/ 	.word	0x00000100
        /*076c*/ 	.word	0x00000001
        /*0770*/ 	.word	0x00000001


	//----- nvinfo : EIATTR_CRS_STACK_SIZE
	.align		4
.L_282:
        /*0774*/ 	.byte	0x04, 0x1e
        /*0776*/ 	.short	(.L_284 - .L_283)
.L_283:
        /*0778*/ 	.word	0x00000000
.L_284:


//--------------------- .nv.info._ZN7cutlass13device_kernelIN5flash19enable_sm80_to_sm89INS1_16FlashAttnFwdSm80INS1_25CollectiveMainloopFwdSm80ILi8ELi1ELb1EN4cute5tupleIJNS5_1CILi128EEENS7_ILi48EEENS7_ILi256EEEEEELi256ENS_10bfloat16_tEfNS_4arch4Sm80ELb0ELb1ELb0ELb0ELb1ELb0ELb1ELb1EEENS1_21CollectiveEpilogueFwdINS6_IJS8_SA_S9_EEENS6_IJNS7_ILi1EEESI_SI_EEESC_SE_Li256ELb0ELb1ELb1ELb0EEENS1_19SingleTileSchedulerILb0ELb1ELb1ELi128EEEEEEEEEvNT_6ParamsE --------------------------
	.section	.nv.info._ZN7cutlass13device_kernelIN5flash19enable_sm80_to_sm89INS1_16FlashAttnFwdSm80INS1_25CollectiveMainloopFwdSm80ILi8ELi1ELb1EN4cute5tupleIJNS5_1CILi128EEENS7_ILi48EEENS7_ILi256EEEEEELi256ENS_10bfloat16_tEfNS_4arch4Sm80ELb0ELb1ELb0ELb0ELb1ELb0ELb1ELb1EEENS1_21CollectiveEpilogueFwdINS6_IJS8_SA_S9_EEENS6_IJNS7_ILi1EEESI_SI_EEESC_SE_Li256ELb0ELb1ELb1ELb0EEENS1_19SingleTileSchedulerILb0ELb1ELb1ELi128EEEEEEEEEvNT_6ParamsE,"",@"SHT_CUDA_INFO"
	.sectionflags	@""
	.align	4


	//----- nvinfo : EIATTR_CUDA_API_VERSION
	.align		4
        /*0000*/ 	.byte	0x04, 0x37
        /*0002*/ 	.short	(.L_286 - .L_285)
.L_285:
        /*0004*/ 	.word	0x00000082


	//----- nvinfo : EIATTR_SW2861232_WAR
	.align		4
.L_286:
        /*0008*/ 	.byte	0x01, 0x35
	.zero		2


	//----- nvinfo : EIATTR_PARAM_CBANK
	.align		4
        /*000c*/ 	.byte	0x04, 0x0a
        /*000e*/ 	.short	(.L_288 - .L_287)
	.align		4
.L_287:
        /*0010*/ 	.word	index@(.nv.constant0._ZN7cutlass13device_kernelIN5flash19enable_sm80_to_sm89INS1_16FlashAttnFwdSm80INS1_25CollectiveMainloopFwdSm80ILi8ELi1ELb1EN4cute5tupleIJNS5_1CILi128EEENS7_ILi48EEENS7_ILi256EEEEEELi256ENS_10bfloat16_tEfNS_4arch4Sm80ELb0ELb1ELb0ELb0ELb1ELb0ELb1ELb1EEENS1_21CollectiveEpilogueFwdINS6_IJS8_SA_S9_EEENS6_IJNS7_ILi1EEESI_SI_EEESC_SE_Li256ELb0ELb1ELb1ELb0EEENS1_19SingleTileSchedulerILb0ELb1ELb1ELi128EEEEEEEEEvNT_6ParamsE)
        /*0014*/ 	.short	0x0160
        /*0016*/ 	.short	0x0418


	//----- nvinfo : EIATTR_CBANK_PARAM_SIZE
	.align		4
.L_288:
        /*0018*/ 	.byte	0x03, 0x19
        /*001a*/ 	.short	0x0418


	//----- nvinfo : EIATTR_KPARAM_INFO
	.align		4
        /*001c*/ 	.byte	0x04, 0x17
        /*001e*/ 	.short	(.L_290 - .L_289)
.L_289:
        /*0020*/ 	.word	0x00000000
        /*0024*/ 	.short	0x0000
        /*0026*/ 	.short	0x0000
        /*0028*/ 	.byte	0x00, 0xf0, 0x61, 0x10


	//----- nvinfo : EIATTR_MAXREG_COUNT
	.align		4
.L_290:
        /*002c*/ 	.byte	0x03, 0x1b
        /*002e*/ 	.short	0x00ff


	//----- nvinfo : EIATTR_NUM_BARRIERS
	.align		4
        /*0030*/ 	.byte	0x02, 0x4c
        /*0032*/ 	.byte	0x02
	.zero		1


	//----- nvinfo : EIATTR_ANNOTATIONS
	.align		4
        /*0034*/ 	.byte	0x04, 0x55
        /*0036*/ 	.short	(.L_292 - .L_291)


	//   ....[0]....
.L_291:
        /* <DEDUP_REMOVED lines=96> */


	//----- nvinfo : EIATTR_MERCURY_ISA_VERSION
	.align		4
.L_292:
        /*0628*/ 	.byte	0x03, 0x5f
        /*062a*/ 	.short	0x0000


	//----- nvinfo : EIATTR_COOP_GROUP_MASK_REGIDS
	.align		4
        /*062c*/ 	.byte	0x04, 0x29
        /*062e*/ 	.short	(.L_294 - .L_293)


	//   ....[0]....
.L_293:
        /*0630*/ 	.word	0xffffffff


	//   ....[1]....
        /*0634*/ 	.word	0xffffffff


	//   ....[2]....
        /*0638*/ 	.word	0xffffffff


	//   ....[3]....
        /*063c*/ 	.word	0xffffffff


	//   ....[4]....
        /*0640*/ 	.word	0xffffffff


	//   ....[5]....
        /*0644*/ 	.word	0xffffffff


	//   ....[6]....
        /*0648*/ 	.word	0xffffffff


	//   ....[7]....
        /*064c*/ 	.word	0xffffffff


	//   ....[8]....
        /*0650*/ 	.word	0xffffffff


	//   ....[9]....
        /*0654*/ 	.word	0xffffffff


	//   ....[10]....
        /*0658*/ 	.word	0xffffffff


	//   ....[11]....
        /*065c*/ 	.word	0xffffffff


	//   ....[12]....
        /*0660*/ 	.word	0xffffffff


	//   ....[13]....
        /*0664*/ 	.word	0xffffffff


	//   ....[14]....
        /*0668*/ 	.word	0xffffffff


	//   ....[15]....
        /*066c*/ 	.word	0xffffffff


	//   ....[16]....
        /*0670*/ 	.word	0xffffffff


	//   ....[17]....
        /*0674*/ 	.word	0xffffffff


	//   ....[18]....
        /*0678*/ 	.word	0xffffffff


	//   ....[19]....
        /*067c*/ 	.word	0xffffffff


	//   ....[20]....
        /*0680*/ 	.word	0xffffffff


	//   ....[21]....
        /*0684*/ 	.word	0xffffffff


	//   ....[22]....
        /*0688*/ 	.word	0xffffffff


	//   ....[23]....
        /*068c*/ 	.word	0xffffffff


	//   ....[24]....
        /*0690*/ 	.word	0xffffffff


	//   ....[25]....
        /*0694*/ 	.word	0xffffffff


	//   ....[26]....
        /*0698*/ 	.word	0xffffffff


	//   ....[27]....
        /*069c*/ 	.word	0xffffffff


	//   ....[28]....
        /*06a0*/ 	.word	0xffffffff


	//   ....[29]....
        /*06a4*/ 	.word	0xffffffff


	//   ....[30]....
        /*06a8*/ 	.word	0xffffffff


	//   ....[31]....
        /*06ac*/ 	.word	0xffffffff


	//   ....[32]....
        /*06b0*/ 	.word	0xffffffff


	//   ....[33]....
        /*06b4*/ 	.word	0xffffffff


	//   ....[34]....
        /*06b8*/ 	.word	0xffffffff


	//   ....[35]....
        /*06bc*/ 	.word	0xffffffff


	//   ....[36]....
        /*06c0*/ 	.word	0xffffffff


	//   ....[37]....
        /*06c4*/ 	.word	0xffffffff


	//   ....[38]....
        /*06c8*/ 	.word	0xffffffff


	//   ....[39]....
        /*06cc*/ 	.word	0xffffffff


	//   ....[40]....
        /*06d0*/ 	.word	0xffffffff


	//   ....[41]....
        /*06d4*/ 	.word	0xffffffff


	//   ....[42]....
        /*06d8*/ 	.word	0xffffffff


	//   ....[43]....
        /*06dc*/ 	.word	0xffffffff


	//   ....[44]....
        /*06e0*/ 	.word	0xffffffff


	//   ....[45]....
        /*06e4*/ 	.word	0xffffffff


	//   ....[46]....
        /*06e8*/ 	.word	0xffffffff


	//   ....[47]....
        /*06ec*/ 	.word	0xffffffff


	//   ....[48]....
        /*06f0*/ 	.word	0xffffffff


	//   ....[49]....
        /*06f4*/ 	.word	0xffffffff


	//   ....[50]....
        /*06f8*/ 	.word	0xffffffff


	//   ....[51]....
        /*06fc*/ 	.word	0xffffffff


	//   ....[52]....
        /*0700*/ 	.word	0xffffffff


	//   ....[53]....
        /*0704*/ 	.word	0xffffffff


	//   ....[54]....
        /*0708*/ 	.word	0xffffffff


	//   ....[55]....
        /*070c*/ 	.word	0xffffffff


	//   ....[56]....
        /*0710*/ 	.word	0xffffffff


	//   ....[57]....
        /*0714*/ 	.word	0xffffffff


	//   ....[58]....
        /*0718*/ 	.word	0xffffffff


	//   ....[59]....
        /*071c*/ 	.word	0xffffffff


	//   ....[60]....
        /*0720*/ 	.word	0xffffffff


	//   ....[61]....
        /*0724*/ 	.word	0xffffffff


	//   ....[62]....
        /*0728*/ 	.word	0xffffffff


	//   ....[63]....
        /*072c*/ 	.word	0xffffffff


	//   ....[64]....
        /*0730*/ 	.word	0xffffffff


	//   ....[65]....
        /*0734*/ 	.word	0xffffffff


	//   ....[66]....
        /*0738*/ 	.word	0xffffffff


	//   ....[67]....
        /*073c*/ 	.word	0xffffffff


	//   ....[68]....
        /*0740*/ 	.word	0xffffffff


	//   ....[69]....
        /*0744*/ 	.word	0xffffffff


	//   ....[70]....
        /*0748*/ 	.word	0xffffffff


	//   ....[71]....
        /*074c*/ 	.word	0xffffffff


	//   ....[72]....
        /*0750*/ 	.word	0xffffffff


	//   ....[73]....
        /*0754*/ 	.word	0xffffffff


	//   ....[74]....
        /*0758*/ 	.word	0xffffffff


	//   ....[75]....
        /*075c*/ 	.word	0xffffffff


	//   ....[76]....
        /*0760*/ 	.word	0xffffffff


	//   ....[77]....
        /*0764*/ 	.word	0xffffffff


	//   ....[78]....
        /*0768*/ 	.word	0xffffffff


	//   ....[79]....
        /*076c*/ 	.word	0xffffffff


	//   ....[80]....
        /*0770*/ 	.word	0xffffffff


	//   ....[81]....
        /*0774*/ 	.word	0xffffffff


	//   ....[82]....
        /*0778*/ 	.word	0xffffffff


	//   ....[83]....
        /*077c*/ 	.word	0xffffffff


	//   ....[84]....
        /*0780*/ 	.word	0xffffffff


	//   ....[85]....
        /*0784*/ 	.word	0xffffffff


	//   ....[86]....
        /*0788*/ 	.word	0xffffffff


	//----- nvinfo : EIATTR_COOP_GROUP_INSTR_OFFSETS
	.align		4
.L_294:
        /*078c*/ 	.byte	0x04, 0x28
        /*078e*/ 	.short	(.L_296 - .L_295)


	//   ....[0]....
.L_295:
        /*0790*/ 	.word	0x00000060


	//   ....[1]....
        /*0794*/ 	.word	0x000016e0


	//   ....[2]....
        /*0798*/ 	.word	0x00001720


	//   ....[3]....
        /*079c*/ 	.word	0x00001780


	//   ....[4]....
        /*07a0*/ 	.word	0x000017b0


	//   ....[5]....
        /*07a4*/ 	.word	0x00001970


	//   ....[6]....
        /*07a8*/ 	.word	0x00001990


	//   ....[7]....
        /*07ac*/ 	.word	0x000019a0


	//   ....[8]....
        /*07b0*/ 	.word	0x000019b0


	//   ....[9]....
        /*07b4*/ 	.word	0x00001b00


	//   ....[10]....
        /*07b8*/ 	.word	0x00001b40


	//   ....[11]....
        /*07bc*/ 	.word	0x00001df0


	//   ....[12]....
        /*07c0*/ 	.word	0x00001e00


	//   ....[13]....
        /*07c4*/ 	.word	0x00002160


	//   ....[14]....
        /*07c8*/ 	.word	0x00002190


	//   ....[15]....
        /*07cc*/ 	.word	0x00002580


	//   ....[16]....
        /*07d0*/ 	.word	0x00002590


	//   ....[17]....
        /*07d4*/ 	.word	0x000035a0


	//   ....[18]....
        /*07d8*/ 	.word	0x000035b0


	//   ....[19]....
        /*07dc*/ 	.word	0x000036c0


	//   ....[20]....
        /*07e0*/ 	.word	0x000036e0


	//   ....[21]....
        /*07e4*/ 	.word	0x00003a00


	//   ....[22]....
        /*07e8*/ 	.word	0x00003c50


	//   ....[23]....
        /*07ec*/ 	.word	0x000047e0


	//   ....[24]....
        /*07f0*/ 	.word	0x00004830


	//   ....[25]....
        /*07f4*/ 	.word	0x000049d0


	//   ....[26]....
        /*07f8*/ 	.word	0x00004a40


	//   ....[27]....
        /*07fc*/ 	.word	0x00006520


	//   ....[28]....
        /*0800*/ 	.word	0x00006540


	//   ....[29]....
        /*0804*/ 	.word	0x00006690


	//   ....[30]....
        /*0808*/ 	.word	0x000066a0


	//   ....[31]....
        /*080c*/ 	.word	0x00007400


	//   ....[32]....
        /*0810*/ 	.word	0x00007420


	//   ....[33]....
        /*0814*/ 	.word	0x00007530


	//   ....[34]....
        /*0818*/ 	.word	0x00007550


	//   ....[35]....
        /*081c*/ 	.word	0x00007750


	//   ....[36]....
        /*0820*/ 	.word	0x00007d90


	//   ....[37]....
        /*0824*/ 	.word	0x00008110


	//   ....[38]....
        /*0828*/ 	.word	0x00008130


	//   ....[39]....
        /*082c*/ 	.word	0x00008c50


	//   ....[40]....
        /*0830*/ 	.word	0x00008c70


	//   ....[41]....
        /*0834*/ 	.word	0x0000a4d0


	//   ....[42]....
        /*0838*/ 	.word	0x0000a4e0


	//   ....[43]....
        /*083c*/ 	.word	0x0000a640


	//   ....[44]....
        /*0840*/ 	.word	0x0000a650


	//   ....[45]....
        /*0844*/ 	.word	0x0000b3e0


	//   ....[46]....
        /*0848*/ 	.word	0x0000b400


	//   ....[47]....
        /*084c*/ 	.word	0x0000b4f0


	//   ....[48]....
        /*0850*/ 	.word	0x0000b500


	//   ....[49]....
        /*0854*/ 	.word	0x0000b700


	//   ....[50]....
        /*0858*/ 	.word	0x0000b720


	//   ....[51]....
        /*085c*/ 	.word	0x0000bd20


	//   ....[52]....
        /*0860*/ 	.word	0x0000bd40


	//   ....[53]....
        /*0864*/ 	.word	0x0000d380


	//   ....[54]....
        /*0868*/ 	.word	0x0000d390


	//   ....[55]....
        /*086c*/ 	.word	0x0000d560


	//   ....[56]....
        /*0870*/ 	.word	0x0000d570


	//   ....[57]....
        /*0874*/ 	.word	0x0000e350


	//   ....[58]....
        /*0878*/ 	.word	0x0000e360


	//   ....[59]....
        /*087c*/ 	.word	0x0000e420


	//   ....[60]....
        /*0880*/ 	.word	0x0000e450


	//   ....[61]....
        /*0884*/ 	.word	0x0000e630


	//   ....[62]....
        /*0888*/ 	.word	0x0000ec50


	//   ....[63]....
        /*088c*/ 	.word	0x0000efc0


	//   ....[64]....
        /*0890*/ 	.word	0x0000efe0


	//   ....[65]....
        /*0894*/ 	.word	0x0000fb00


	//   ....[66]....
        /*0898*/ 	.word	0x0000fb20


	//   ....[67]....
        /*089c*/ 	.word	0x00010d70


	//   ....[68]....
        /*08a0*/ 	.word	0x00010d80


	//   ....[69]....
        /*08a4*/ 	.word	0x00010db0


	//   ....[70]....
        /*08a8*/ 	.word	0x00010dc0


	//   ....[71]....
        /*08ac*/ 	.word	0x00011cd0


	//   ....[72]....
        /*08b0*/ 	.word	0x00011d10


	//   ....[73]....
        /*08b4*/ 	.word	0x00011d30


	//   ....[74]....
        /*08b8*/ 	.word	0x00011d50


	//   ....[75]....
        /*08bc*/ 	.word	0x00011dd0


	//   ....[76]....
        /*08c0*/ 	.word	0x00011e00


	//   ....[77]....
        /*08c4*/ 	.word	0x00012a60


	//   ....[78]....
        /*08c8*/ 	.word	0x00012a70


	//   ....[79]....
        /*08cc*/ 	.word	0x000139d0


	//   ....[80]....
        /*08d0*/ 	.word	0x00013a20


	//   ....[81]....
        /*08d4*/ 	.word	0x00013a70


	//   ....[82]....
        /*08d8*/ 	.word	0x00013ac0


	//   ....[83]....
        /*08dc*/ 	.word	0x00013b20


	//   ....[84]....
        /*08e0*/ 	.word	0x00013b70


	//   ....[85]....
        /*08e4*/ 	.word	0x00013bc0


	//   ....[86]....
        /*08e8*/ 	.word	0x00013c10


	//----- nvinfo : EIATTR_EXIT_INSTR_OFFSETS
	.align		4
.L_296:
        /*08ec*/ 	.byte	0x04, 0x1c
        /*08ee*/ 	.short	(.L_298 - .L_297)


	//   ....[0]....
.L_297:
        /*08f0*/ 	.word	0x000001c0


	//   ....[1]....
        /*08f4*/ 	.word	0x00012a80


	//   ....[2]....
        /*08f8*/ 	.word	0x00013620


	//   ....[3]....
        /*08fc*/ 	.word	0x00013670


	//   ....[4]....
        /*0900*/ 	.word	0x000136a0


	//   ....[5]....
        /*0904*/ 	.word	0x00013700


	//   ....[6]....
        /*0908*/ 	.word	0x00013990


	//----- nvinfo : EIATTR_CTAIDZ_USED
	.align		4
.L_298:
        /*090c*/ 	.byte	0x01, 0x04
	.zero		2


	//----- nvinfo : EIATTR_MAX_THREADS
	.align		4
        /*0910*/ 	.byte	0x04, 0x05
        /*0912*/ 	.short	(.L_300 - .L_299)
.L_299:
        /*0914*/ 	.word	0x00000100
        /*0918*/ 	.word	0x00000001
        /*091c*/ 	.word	0x00000001


	//----- nvinfo : EIATTR_CRS_STACK_SIZE
	.align		4
.L_300:
        /*0920*/ 	.byte	0x04, 0x1e
        /*0922*/ 	.short	(.L_302 - .L_301)
.L_301:
        /*0924*/ 	.word	0x00000000
.L_302:


//--------------------- .nv.info._ZN7cutlass13device_kernelIN5flash19enable_sm80_to_sm89INS1_16FlashAttnFwdSm80INS1_25CollectiveMainloopFwdSm80ILi8ELi1ELb1EN4cute5tupleIJNS5_1CILi128EEENS7_ILi48EEENS7_ILi256EEEEEELi256ENS_10bfloat16_tEfNS_4arch4Sm80ELb0ELb1ELb0ELb1ELb1ELb0ELb1ELb1EEENS1_21CollectiveEpilogueFwdINS6_IJS8_SA_S9_EEENS6_IJNS7_ILi1EEESI_SI_EEESC_SE_Li256ELb1ELb1ELb1ELb0EEENS1_36VarlenDynamicPersistentTileSchedulerILi128ELi48ELi256ELi256ELb1ELb1ELb0ELb1ELb0ELb1EEEEEEEEEvNT_6ParamsE --------------------------
	.section	.nv.info._ZN7cutlass13device_kernelIN5flash19enable_sm80_to_sm89INS1_16FlashAttnFwdSm80INS1_25CollectiveMainloopFwdSm80ILi8ELi1ELb1EN4cute5tupleIJNS5_1CILi128EEENS7_ILi48EEENS7_ILi256EEEEEELi256ENS_10bfloat16_tEfNS_4arch4Sm80ELb0ELb1ELb0ELb1ELb1ELb0ELb1ELb1EEENS1_21CollectiveEpilogueFwdINS6_IJS8_SA_S9_EEENS6_IJNS7_ILi1EEESI_SI_EEESC_SE_Li256ELb1ELb1ELb1ELb0EEENS1_36VarlenDynamicPersistentTileSchedulerILi128ELi48ELi256ELi256ELb1ELb1ELb0ELb1ELb0ELb1EEEEEEEEEvNT_6ParamsE,"",@"SHT_CUDA_INFO"
	.sectionflags	@""
	.align	4


	//----- nvinfo : EIATTR_CUDA_API_VERSION
	.align		4
        /*0000*/ 	.byte	0x04, 0x37
        /*0002*/ 	.short	(.L_304 - .L_303)
.L_303:
        /*0004*/ 	.word	0x00000082


	//----- nvinfo : EIATTR_SW2861232_WAR
	.align		4
.L_304:
        /*0008*/ 	.byte	0x01, 0x35
	.zero		2


	//----- nvinfo : EIATTR_PARAM_CBANK
	.align		4
        /*000c*/ 	.byte	0x04, 0x0a
        /*000e*/ 	.short	(.L_306 - .L_305)
	.align		4
.L_305:
        /*0010*/ 	.word	index@(.nv.constant0._ZN7cutlass13device_kernelIN5flash19enable_sm80_to_sm89INS1_16FlashAttnFwdSm80INS1_25CollectiveMainloopFwdSm80ILi8ELi1ELb1EN4cute5tupleIJNS5_1CILi128EEENS7_ILi48EEENS7_ILi256EEEEEELi256ENS_10bfloat16_tEfNS_4arch4Sm80ELb0ELb1ELb0ELb1ELb1ELb0ELb1ELb1EEENS1_21CollectiveEpilogueFwdINS6_IJS8_SA_S9_EEENS6_IJNS7_ILi1EEESI_SI_EEESC_SE_Li256ELb1ELb1ELb1ELb0EEENS1_36VarlenDynamicPersistentTileSchedulerILi128ELi48ELi256ELi256ELb1ELb1ELb0ELb1ELb0ELb1EEEEEEEEEvNT_6ParamsE)
        /*0014*/ 	.short	0x0160
        /*0016*/ 	.short	0x0438


	//----- nvinfo : EIATTR_CBANK_PARAM_SIZE
	.align		4
.L_306:
        /*0018*/ 	.byte	0x03, 0x19
        /*001a*/ 	.short	0x0438


	//----- nvinfo : EIATTR_KPARAM_INFO
	.align		4
        /*001c*/ 	.byte	0x04, 0x17
        /*001e*/ 	.short	(.L_308 - .L_307)
.L_307:
        /*0020*/ 	.word	0x00000000
        /*0024*/ 	.short	0x0000
        /*0026*/ 	.short	0x0000
        /*0028*/ 	.byte	0x00, 0xf0, 0xe1, 0x10


	//----- nvinfo : EIATTR_MAXREG_COUNT
	.align		4
.L_308:
        /*002c*/ 	.byte	0x03, 0x1b
        /*002e*/ 	.short	0x00ff


	//----- nvinfo : EIATTR_NUM_BARRIERS
	.align		4
        /*0030*/ 	.byte	0x02, 0x4c
        /*0032*/ 	.byte	0x06
	.zero		1


	//----- nvinfo : EIATTR_ANNOTATIONS
	.align		4
        /*0034*/ 	.byte	0x04, 0x55
        /*0036*/ 	.short	(.L_310 - .L_309)


	//   ....[0]....
.L_309:
        /* <DEDUP_REMOVED lines=470> */


	//----- nvinfo : EIATTR_MERCURY_ISA_VERSION
	.align		4
.L_310:
        /*1d88*/ 	.byte	0x03, 0x5f
        /*1d8a*/ 	.short	0x0000


	//----- nvinfo : EIATTR_INT_WARP_WIDE_INSTR_OFFSETS
	.align		4
        /*1d8c*/ 	.byte	0x04, 0x31
        /*1d8e*/ 	.short	(.L_312 - .L_311)


	//   ....[0]....
.L_311:
        /*1d90*/ 	.word	0x00013730


	//   ....[1]....
        /*1d94*/ 	.word	0x000137b0


	//----- nvinfo : EIATTR_COOP_GROUP_MASK_REGIDS
	.align		4
.L_312:
        /*1d98*/ 	.byte	0x04, 0x29
        /*1d9a*/ 	.short	(.L_314 - .L_313)


	//   ....[0]....
.L_313:
        /*1d9c*/ 	.word	0xffffffff


	//   ....[1]....
        /*1da0*/ 	.word	0xffffffff


	//   ....[2]....
        /*1da4*/ 	.word	0xffffffff


	//   ....[3]....
        /*1da8*/ 	.word	0xffffffff


	//   ....[4]....
        /*1dac*/ 	.word	0xffffffff


	//   ....[5]....
        /*1db0*/ 	.word	0xffffffff


	//   ....[6]....
        /*1db4*/ 	.word	0xffffffff


	//   ....[7]....
        /*1db8*/ 	.word	0xffffffff


	//   ....[8]....
        /*1dbc*/ 	.word	0xffffffff


	//   ....[9]....
        /*1dc0*/ 	.word	0xffffffff


	//   ....[10]....
        /*1dc4*/ 	.word	0xffffffff


	//   ....[11]....
        /*1dc8*/ 	.word	0xffffffff


	//   ....[12]....
        /*1dcc*/ 	.word	0xffffffff


	//   ....[13]....
        /*1dd0*/ 	.word	0xffffffff


	//   ....[14]....
        /*1dd4*/ 	.word	0xffffffff


	//   ....[15]....
        /*1dd8*/ 	.word	0xffffffff


	//   ....[16]....
        /*1ddc*/ 	.word	0xffffffff


	//   ....[17]....
        /*1de0*/ 	.word	0xffffffff


	//   ....[18]....
        /*1de4*/ 	.word	0xffffffff


	//   ....[19]....
        /*1de8*/ 	.word	0xffffffff


	//   ....[20]....
        /*1dec*/ 	.word	0xffffffff


	//   ....[21]....
        /*1df0*/ 	.word	0xffffffff


	//   ....[22]....
        /*1df4*/ 	.word	0xffffffff


	//   ....[23]....
        /*1df8*/ 	.word	0xffffffff


	//   ....[24]....
        /*1dfc*/ 	.word	0xffffffff


	//   ....[25]....
        /*1e00*/ 	.word	0xffffffff


	//   ....[26]....
        /*1e04*/ 	.word	0xffffffff


	//   ....[27]....
        /*1e08*/ 	.word	0xffffffff


	//   ....[28]....
        /*1e0c*/ 	.word	0xffffffff


	//   ....[29]....
        /*1e10*/ 	.word	0xffffffff


	//   ....[30]....
        /*1e14*/ 	.word	0xffffffff


	//   ....[31]....
        /*1e18*/ 	.word	0xffffffff


	//   ....[32]....
        /*1e1c*/ 	.word	0xffffffff


	//   ....[33]....
        /*1e20*/ 	.word	0xffffffff


	//   ....[34]....
        /*1e24*/ 	.word	0xffffffff


	//   ....[35]....
        /*1e28*/ 	.word	0xffffffff


	//   ....[36]....
        /*1e2c*/ 	.word	0xffffffff


	//   ....[37]....
        /*1e30*/ 	.word	0xffffffff


	//   ....[38]....
        /*1e34*/ 	.word	0xffffffff


	//   ....[39]....
        /*1e38*/ 	.word	0xffffffff


	//   ....[40]....
        /*1e3c*/ 	.word	0xffffffff


	//   ....[41]....
        /*1e40*/ 	.word	0xffffffff


	//   ....[42]....
        /*1e44*/ 	.word	0xffffffff


	//   ....[43]....
        /*1e48*/ 	.word	0xffffffff


	//   ....[44]....
        /*1e4c*/ 	.word	0xffffffff


	//   ....[45]....
        /*1e50*/ 	.word	0xffffffff


	//   ....[46]....
        /*1e54*/ 	.word	0xffffffff


	//   ....[47]....
        /*1e58*/ 	.word	0xffffffff


	//   ....[48]....
        /*1e5c*/ 	.word	0xffffffff


	//   ....[49]....
        /*1e60*/ 	.word	0xffffffff


	//   ....[50]....
        /*1e64*/ 	.word	0xffffffff


	//   ....[51]....
        /*1e68*/ 	.word	0xffffffff


	//   ....[52]....
        /*1e6c*/ 	.word	0xffffffff


	//   ....[53]....
        /*1e70*/ 	.word	0xffffffff


	//   ....[54]....
        /*1e74*/ 	.word	0xffffffff


	//   ....[55]....
        /*1e78*/ 	.word	0xffffffff


	//   ....[56]....
        /*1e7c*/ 	.word	0xffffffff


	//   ....[57]....
        /*1e80*/ 	.word	0xffffffff


	//   ....[58]....
        /*1e84*/ 	.word	0xffffffff


	//   ....[59]....
        /*1e88*/ 	.word	0xffffffff


	//   ....[60]....
        /*1e8c*/ 	.word	0xffffffff


	//   ....[61]....
        /*1e90*/ 	.word	0xffffffff


	//   ....[62]....
        /*1e94*/ 	.word	0xffffffff


	//   ....[63]....
        /*1e98*/ 	.word	0xffffffff


	//   ....[64]....
        /*1e9c*/ 	.word	0xffffffff


	//   ....[65]....
        /*1ea0*/ 	.word	0xffffffff


	//   ....[66]....
        /*1ea4*/ 	.word	0xffffffff


	//   ....[67]....
        /*1ea8*/ 	.word	0xffffffff


	//   ....[68]....
        /*1eac*/ 	.word	0xffffffff


	//   ....[69]....
        /*1eb0*/ 	.word	0xffffffff


	//   ....[70]....
        /*1eb4*/ 	.word	0xffffffff


	//   ....[71]....
        /*1eb8*/ 	.word	0xffffffff


	//   ....[72]....
        /*1ebc*/ 	.word	0xffffffff


	//   ....[73]....
        /*1ec0*/ 	.word	0xffffffff


	//   ....[74]....
        /*1ec4*/ 	.word	0xffffffff


	//   ....[75]....
        /*1ec8*/ 	.word	0xffffffff


	//   ....[76]....
        /*1ecc*/ 	.word	0xffffffff


	//   ....[77]....
        /*1ed0*/ 	.word	0xffffffff


	//   ....[78]....
        /*1ed4*/ 	.word	0xffffffff


	//   ....[79]....
        /*1ed8*/ 	.word	0xffffffff


	//   ....[80]....
        /*1edc*/ 	.word	0xffffffff


	//   ....[81]....
        /*1ee0*/ 	.word	0xffffffff


	//   ....[82]....
        /*1ee4*/ 	.word	0xffffffff


	//   ....[83]....
        /*1ee8*/ 	.word	0xffffffff


	//   ....[84]....
        /*1eec*/ 	.word	0xffffffff


	//   ....[85]....
        /*1ef0*/ 	.word	0xffffffff


	//   ....[86]....
        /*1ef4*/ 	.word	0xffffffff


	//   ....[87]....
        /*1ef8*/ 	.word	0xffffffff


	//   ....[88]....
        /*1efc*/ 	.word	0xffffffff


	//   ....[89]....
        /*1f00*/ 	.word	0xffffffff


	//   ....[90]....
        /*1f04*/ 	.word	0xffffffff


	//   ....[91]....
        /*1f08*/ 	.word	0xffffffff


	//   ....[92]....
        /*1f0c*/ 	.word	0xffffffff


	//   ....[93]....
        /*1f10*/ 	.word	0xffffffff


	//   ....[94]....
        /*1f14*/ 	.word	0xffffffff


	//   ....[95]....
        /*1f18*/ 	.word	0xffffffff


	//   ....[96]....
        /*1f1c*/ 	.word	0xffffffff


	//   ....[97]....
        /*1f20*/ 	.word	0xffffffff


	//   ....[98]....
        /*1f24*/ 	.word	0xffffffff


	//   ....[99]....
        /*1f28*/ 	.word	0xffffffff


	//   ....[100]....
        /*1f2c*/ 	.word	0xffffffff


	//   ....[101]....
        /*1f30*/ 	.word	0xffffffff


	//   ....[102]....
        /*1f34*/ 	.word	0xffffffff


	//   ....[103]....
        /*1f38*/ 	.word	0xffffffff


	//   ....[104]....
        /*1f3c*/ 	.word	0xffffffff


	//   ....[105]....
        /*1f40*/ 	.word	0xffffffff


	//   ....[106]....
        /*1f44*/ 	.word	0xffffffff


	//   ....[107]....
        /*1f48*/ 	.word	0xffffffff


	//   ....[108]....
        /*1f4c*/ 	.word	0xffffffff


	//   ....[109]....
        /*1f50*/ 	.word	0xffffffff


	//   ....[110]....
        /*1f54*/ 	.word	0xffffffff


	//   ....[111]....
        /*1f58*/ 	.word	0xffffffff


	//   ....[112]....
        /*1f5c*/ 	.word	0xffffffff


	//   ....[113]....
        /*1f60*/ 	.word	0xffffffff


	//   ....[114]....
        /*1f64*/ 	.word	0xffffffff


	//   ....[115]....
        /*1f68*/ 	.word	0xffffffff


	//   ....[116]....
        /*1f6c*/ 	.word	0xffffffff


	//   ....[117]....
        /*1f70*/ 	.word	0xffffffff


	//   ....[118]....
        /*1f74*/ 	.word	0xffffffff


	//   ....[119]....
        /*1f78*/ 	.word	0xffffffff


	//   ....[120]....
        /*1f7c*/ 	.word	0xffffffff


	//   ....[121]....
        /*1f80*/ 	.word	0xffffffff


	//   ....[122]....
        /*1f84*/ 	.word	0xffffffff


	//   ....[123]....
        /*1f88*/ 	.word	0xffffffff


	//   ....[124]....
        /*1f8c*/ 	.word	0xffffffff


	//   ....[125]....
        /*1f90*/ 	.word	0xffffffff


	//   ....[126]....
        /*1f94*/ 	.word	0xffffffff


	//   ....[127]....
        /*1f98*/ 	.word	0xffffffff


	//   ....[128]....
        /*1f9c*/ 	.word	0xffffffff


	//   ....[129]....
        /*1fa0*/ 	.word	0xffffffff


	//   ....[130]....
        /*1fa4*/ 	.word	0xffffffff


	//   ....[131]....
        /*1fa8*/ 	.word	0xffffffff


	//   ....[132]....
        /*1fac*/ 	.word	0xffffffff


	//   ....[133]....
        /*1fb0*/ 	.word	0xffffffff


	//   ....[134]....
        /*1fb4*/ 	.word	0xffffffff


	//   ....[135]....
        /*1fb8*/ 	.word	0xffffffff


	//   ....[136]....
        /*1fbc*/ 	.word	0xffffffff


	//   ....[137]....
        /*1fc0*/ 	.word	0xffffffff


	//   ....[138]....
        /*1fc4*/ 	.word	0xffffffff


	//   ....[139]....
        /*1fc8*/ 	.word	0xffffffff


	//   ....[140]....
        /*1fcc*/ 	.word	0xffffffff


	//   ....[141]....
        /*1fd0*/ 	.word	0xffffffff


	//   ....[142]....
        /*1fd4*/ 	.word	0xffffffff


	//   ....[143]....
        /*1fd8*/ 	.word	0xffffffff


	//   ....[144]....
        /*1fdc*/ 	.word	0xffffffff


	//   ....[145]....
        /*1fe0*/ 	.word	0xffffffff


	//   ....[146]....
        /*1fe4*/ 	.word	0xffffffff


	//   ....[147]....
        /*1fe8*/ 	.word	0xffffffff


	//   ....[148]....
        /*1fec*/ 	.word	0xffffffff


	//   ....[149]....
        /*1ff0*/ 	.word	0xffffffff


	//   ....[150]....
        /*1ff4*/ 	.word	0xffffffff


	//   ....[151]....
        /*1ff8*/ 	.word	0xffffffff


	//   ....[152]....
        /*1ffc*/ 	.word	0xffffffff


	//   ....[153]....
        /*2000*/ 	.word	0xffffffff


	//   ....[154]....
        /*2004*/ 	.word	0xffffffff


	//   ....[155]....
        /*2008*/ 	.word	0xffffffff


	//   ....[156]....
        /*200c*/ 	.word	0xffffffff


	//   ....[157]....
        /*2010*/ 	.word	0xffffffff


	//   ....[158]....
        /*2014*/ 	.word	0xffffffff


	//   ....[159]....
        /*2018*/ 	.word	0xffffffff


	//   ....[160]....
        /*201c*/ 	.word	0xffffffff


	//   ....[161]....
        /*2020*/ 	.word	0xffffffff


	//   ....[162]....
        /*2024*/ 	.word	0xffffffff


	//   ....[163]....
        /*2028*/ 	.word	0xffffffff


	//   ....[164]....
        /*202c*/ 	.word	0xffffffff


	//   ....[165]....
        /*2030*/ 	.word	0xffffffff


	//   ....[166]....
        /*2034*/ 	.word	0xffffffff


	//   ....[167]....
        /*2038*/ 	.word	0xffffffff


	//   ....[168]....
        /*203c*/ 	.word	0xffffffff


	//   ....[169]....
        /*2040*/ 	.word	0xffffffff


	//   ....[170]....
        /*2044*/ 	.word	0xffffffff


	//   ....[171]....
        /*2048*/ 	.word	0xffffffff


	//   ....[172]....
        /*204c*/ 	.word	0xffffffff


	//   ....[173]....
        /*2050*/ 	.word	0xffffffff


	//   ....[174]....
        /*2054*/ 	.word	0xffffffff


	//   ....[175]....
        /*2058*/ 	.word	0xffffffff


	//   ....[176]....
        /*205c*/ 	.word	0xffffffff


	//   ....[177]....
        /*2060*/ 	.word	0xffffffff


	//   ....[178]....
        /*2064*/ 	.word	0xffffffff


	//   ....[179]....
        /*2068*/ 	.word	0xffffffff


	//   ....[180]....
        /*206c*/ 	.word	0xffffffff


	//   ....[181]....
        /*2070*/ 	.word	0xffffffff


	//   ....[182]....
        /*2074*/ 	.word	0xffffffff


	//   ....[183]....
        /*2078*/ 	.word	0xffffffff


	//   ....[184]....
        /*207c*/ 	.word	0xffffffff


	//   ....[185]....
        /*2080*/ 	.word	0xffffffff


	//   ....[186]....
        /*2084*/ 	.word	0xffffffff


	//   ....[187]....
        /*2088*/ 	.word	0xffffffff


	//   ....[188]....
        /*208c*/ 	.word	0xffffffff


	//   ....[189]....
        /*2090*/ 	.word	0xffffffff


	//   ....[190]....
        /*2094*/ 	.word	0xffffffff


	//   ....[191]....
        /*2098*/ 	.word	0xffffffff


	//   ....[192]....
        /*209c*/ 	.word	0xffffffff


	//   ....[193]....
        /*20a0*/ 	.word	0xffffffff


	//   ....[194]....
        /*20a4*/ 	.word	0xffffffff


	//   ....[195]....
        /*20a8*/ 	.word	0xffffffff


	//   ....[196]....
        /*20ac*/ 	.word	0xffffffff


	//   ....[197]....
        /*20b0*/ 	.word	0xffffffff


	//   ....[198]....
        /*20b4*/ 	.word	0xffffffff


	//   ....[199]....
        /*20b8*/ 	.word	0xffffffff


	//   ....[200]....
        /*20bc*/ 	.word	0xffffffff


	//   ....[201]....
        /*20c0*/ 	.word	0xffffffff


	//   ....[202]....
        /*20c4*/ 	.word	0xffffffff


	//   ....[203]....
        /*20c8*/ 	.word	0xffffffff


	//   ....[204]....
        /*20cc*/ 	.word	0xffffffff


	//   ....[205]....
        /*20d0*/ 	.word	0xffffffff


	//   ....[206]....
        /*20d4*/ 	.word	0xffffffff


	//   ....[207]....
        /*20d8*/ 	.word	0xffffffff


	//   ....[208]....
        /*20dc*/ 	.word	0xffffffff


	//   ....[209]....
        /*20e0*/ 	.word	0xffffffff


	//   ....[210]....
        /*20e4*/ 	.word	0xffffffff


	//   ....[211]....
        /*20e8*/ 	.word	0xffffffff


	//   ....[212]....
        /*20ec*/ 	.word	0xffffffff


	//   ....[213]....
        /*20f0*/ 	.word	0xffffffff


	//   ....[214]....
        /*20f4*/ 	.word	0xffffffff


	//   ....[215]....
        /*20f8*/ 	.word	0xffffffff


	//   ....[216]....
        /*20fc*/ 	.word	0xffffffff


	//   ....[217]....
        /*2100*/ 	.word	0xffffffff


	//   ....[218]....
        /*2104*/ 	.word	0xffffffff


	//   ....[219]....
        /*2108*/ 	.word	0xffffffff


	//   ....[220]....
        /*210c*/ 	.word	0xffffffff


	//   ....[221]....
        /*2110*/ 	.word	0xffffffff


	//   ....[222]....
        /*2114*/ 	.word	0xffffffff


	//   ....[223]....
        /*2118*/ 	.word	0xffffffff


	//   ....[224]....
        /*211c*/ 	.word	0xffffffff


	//   ....[225]....
        /*2120*/ 	.word	0xffffffff


	//   ....[226]....
        /*2124*/ 	.word	0xffffffff


	//   ....[227]....
        /*2128*/ 	.word	0xffffffff


	//   ....[228]....
        /*212c*/ 	.word	0xffffffff


	//   ....[229]....
        /*2130*/ 	.word	0xffffffff


	//   ....[230]....
        /*2134*/ 	.word	0xffffffff


	//   ....[231]....
        /*2138*/ 	.word	0xffffffff


	//----- nvinfo : EIATTR_COOP_GROUP_INSTR_OFFSETS
	.align		4
.L_314:
        /*213c*/ 	.byte	0x04, 0x28
        /*213e*/ 	.short	(.L_316 - .L_315)


	//   ....[0]....
.L_315:
        /*2140*/ 	.word	0x00000050


	//   ....[1]....
        /*2144*/ 	.word	0x00000200


	//   ....[2]....
        /*2148*/ 	.word	0x00000230


	//   ....[3]....
        /*214c*/ 	.word	0x00000260


	//   ....[4]....
        /*2150*/ 	.word	0x00000290


	//   ....[5]....
        /*2154*/ 	.word	0x000002c0


	//   ....[6]....
        /*2158*/ 	.word	0x000002f0


	//   ....[7]....
        /*215c*/ 	.word	0x00000450


	//   ....[8]....
        /*2160*/ 	.word	0x00000490


	//   ....[9]....
        /*2164*/ 	.word	0x000004c0


	//   ....[10]....
        /*2168*/ 	.word	0x000004f0


	//   ....[11]....
        /*216c*/ 	.word	0x00000520


	//   ....[12]....
        /*2170*/ 	.word	0x00000550


	//   ....[13]....
        /*2174*/ 	.word	0x000005e0


	//   ....[14]....
        /*2178*/ 	.word	0x00000630


	//   ....[15]....
        /*217c*/ 	.word	0x00000650


	//   ....[16]....
        /*2180*/ 	.word	0x000006b0


	//   ....[17]....
        /*2184*/ 	.word	0x00003560


	//   ....[18]....
        /*2188*/ 	.word	0x00003590


	//   ....[19]....
        /*218c*/ 	.word	0x000035c0


	//   ....[20]....
        /*2190*/ 	.word	0x000035e0


	//   ....[21]....
        /*2194*/ 	.word	0x000037c0


	//   ....[22]....
        /*2198*/ 	.word	0x000037e0


	//   ....[23]....
        /*219c*/ 	.word	0x00003820


	//   ....[24]....
        /*21a0*/ 	.word	0x00003850


	//   ....[25]....
        /*21a4*/ 	.word	0x00003aa0


	//   ....[26]....
        /*21a8*/ 	.word	0x00003ad0


	//   ....[27]....
        /*21ac*/ 	.word	0x00003cd0


	//   ....[28]....
        /*21b0*/ 	.word	0x00003d20


	//   ....[29]....
        /*21b4*/ 	.word	0x00004000


	//   ....[30]....
        /*21b8*/ 	.word	0x00004010


	//   ....[31]....
        /*21bc*/ 	.word	0x00004510


	//   ....[32]....
        /*21c0*/ 	.word	0x00004520


	//   ....[33]....
        /*21c4*/ 	.word	0x00005490


	//   ....[34]....
        /*21c8*/ 	.word	0x000054b0


	//   ....[35]....
        /*21cc*/ 	.word	0x00005710


	//   ....[36]....
        /*21d0*/ 	.word	0x00005720


	//   ....[37]....
        /*21d4*/ 	.word	0x00005a90


	//   ....[38]....
        /*21d8*/ 	.word	0x00006050


	//   ....[39]....
        /*21dc*/ 	.word	0x00006640


	//   ....[40]....
        /*21e0*/ 	.word	0x00006670


	//   ....[41]....
        /*21e4*/ 	.word	0x00006690


	//   ....[42]....
        /*21e8*/ 	.word	0x000066a0


	//   ....[43]....
        /*21ec*/ 	.word	0x00007e50


	//   ....[44]....
        /*21f0*/ 	.word	0x00007e70


	//   ....[45]....
        /*21f4*/ 	.word	0x000080c0


	//   ....[46]....
        /*21f8*/ 	.word	0x000080d0


	//   ....[47]....
        /*21fc*/ 	.word	0x00008eb0


	//   ....[48]....
        /*2200*/ 	.word	0x00008ed0


	//   ....[49]....
        /*2204*/ 	.word	0x00009140


	//   ....[50]....
        /*2208*/ 	.word	0x00009150


	//   ....[51]....
        /*220c*/ 	.word	0x000094d0


	//   ....[52]....
        /*2210*/ 	.word	0x00009af0


	//   ....[53]....
        /*2214*/ 	.word	0x0000a150


	//   ....[54]....
        /*2218*/ 	.word	0x0000a180


	//   ....[55]....
        /*221c*/ 	.word	0x0000a1a0


	//   ....[56]....
        /*2220*/ 	.word	0x0000a1c0


	//   ....[57]....
        /*2224*/ 	.word	0x0000bfc0


	//   ....[58]....
        /*2228*/ 	.word	0x0000bfe0


	//   ....[59]....
        /*222c*/ 	.word	0x0000c230


	//   ....[60]....
        /*2230*/ 	.word	0x0000c240


	//   ....[61]....
        /*2234*/ 	.word	0x0000d020


	//   ....[62]....
        /*2238*/ 	.word	0x0000d040


	//   ....[63]....
        /*223c*/ 	.word	0x0000d2b0


	//   ....[64]....
        /*2240*/ 	.word	0x0000d2c0


	//   ....[65]....
        /*2244*/ 	.word	0x0000d6c0


	//   ....[66]....
        /*2248*/ 	.word	0x0000d6f0


	//   ....[67]....
        /*224c*/ 	.word	0x0000d710


	//   ....[68]....
        /*2250*/ 	.word	0x0000d730


	//   ....[69]....
        /*2254*/ 	.word	0x0000f1f0


	//   ....[70]....
        /*2258*/ 	.word	0x0000f2e0


	//   ....[71]....
        /*225c*/ 	.word	0x0000f450


	//   ....[72]....
        /*2260*/ 	.word	0x0000f460


	//   ....[73]....
        /*2264*/ 	.word	0x00010240


	//   ....[74]....
        /*2268*/ 	.word	0x00010260


	//   ....[75]....
        /*226c*/ 	.word	0x00010410


	//   ....[76]....
        /*2270*/ 	.word	0x00010420


	//   ....[77]....
        /*2274*/ 	.word	0x000106e0


	//   ....[78]....
        /*2278*/ 	.word	0x00010d00


	//   ....[79]....
        /*227c*/ 	.word	0x00011360


	//   ....[80]....
        /*2280*/ 	.word	0x00011390


	//   ....[81]....
        /*2284*/ 	.word	0x000113b0


	//   ....[82]....
        /*2288*/ 	.word	0x000113d0


	//   ....[83]....
        /*228c*/ 	.word	0x00012cf0


	//   ....[84]....
        /*2290*/ 	.word	0x00012d40


	//   ....[85]....
        /*2294*/ 	.word	0x00012d60


	//   ....[86]....
        /*2298*/ 	.word	0x00012d70


	//   ....[87]....
        /*229c*/ 	.word	0x000145f0


	//   ....[88]....
        /*22a0*/ 	.word	0x00014610


	//   ....[89]....
        /*22a4*/ 	.word	0x00014630


	//   ....[90]....
        /*22a8*/ 	.word	0x00014650


	//   ....[91]....
        /*22ac*/ 	.word	0x00014a10


	//   ....[92]....
        /*22b0*/ 	.word	0x00014a30


	//   ....[93]....
        /*22b4*/ 	.word	0x00014c70


	//   ....[94]....
        /*22b8*/ 	.word	0x00014c80


	//   ....[95]....
        /*22bc*/ 	.word	0x00014e70


	//   ....[96]....
        /*22c0*/ 	.word	0x00014e90


	//   ....[97]....
        /*22c4*/ 	.word	0x00015080


	//   ....[98]....
        /*22c8*/ 	.word	0x00015090


	//   ....[99]....
        /*22cc*/ 	.word	0x00015470


	//   ....[100]....
        /*22d0*/ 	.word	0x00015490


	//   ....[101]....
        /*22d4*/ 	.word	0x000160e0


	//   ....[102]....
        /*22d8*/ 	.word	0x000160f0


	//   ....[103]....
        /*22dc*/ 	.word	0x00017570


	//   ....[104]....
        /*22e0*/ 	.word	0x00017590


	//   ....[105]....
        /*22e4*/ 	.word	0x000177e0


	//   ....[106]....
        /*22e8*/ 	.word	0x000177f0


	//   ....[107]....
        /*22ec*/ 	.word	0x000179e0


	//   ....[108]....
        /*22f0*/ 	.word	0x00017a00


	//   ....[109]....
        /*22f4*/ 	.word	0x00017bf0


	//   ....[110]....
        /*22f8*/ 	.word	0x00017c00


	//   ....[111]....
        /*22fc*/ 	.word	0x00017eb0


	//   ....[112]....
        /*2300*/ 	.word	0x00017ed0


	//   ....[113]....
        /*2304*/ 	.word	0x00018000


	//   ....[114]....
        /*2308*/ 	.word	0x00018040


	//   ....[115]....
        /*230c*/ 	.word	0x00018070


	//   ....[116]....
        /*2310*/ 	.word	0x000180a0


	//   ....[117]....
        /*2314*/ 	.word	0x000180d0


	//   ....[118]....
        /*2318*/ 	.word	0x00018100


	//   ....[119]....
        /*231c*/ 	.word	0x00018260


	//   ....[120]....
        /*2320*/ 	.word	0x000182a0


	//   ....[121]....
        /*2324*/ 	.word	0x000182d0


	//   ....[122]....
        /*2328*/ 	.word	0x00018300


	//   ....[123]....
        /*232c*/ 	.word	0x00018330


	//   ....[124]....
        /*2330*/ 	.word	0x00018360


	//   ....[125]....
        /*2334*/ 	.word	0x000183f0


	//   ....[126]....
        /*2338*/ 	.word	0x00018450


	//   ....[127]....
        /*233c*/ 	.word	0x00018460


	//   ....[128]....
        /*2340*/ 	.word	0x000184c0


	//   ....[129]....
        /*2344*/ 	.word	0x00018f30


	//   ....[130]....
        /*2348*/ 	.word	0x00018f90


	//   ....[131]....
        /*234c*/ 	.word	0x00018fe0


	//   ....[132]....
        /*2350*/ 	.word	0x00019030


	//   ....[133]....
        /*2354*/ 	.word	0x00019080


	//   ....[134]....
        /*2358*/ 	.word	0x00019110


	//   ....[135]....
        /*235c*/ 	.word	0x00019160


	//   ....[136]....
        /*2360*/ 	.word	0x000191f0


	//   ....[137]....
        /*2364*/ 	.word	0x00019280


	//   ....[138]....
        /*2368*/ 	.word	0x00019310


	//   ....[139]....
        /*236c*/ 	.word	0x000193a0


	//   ....[140]....
        /*2370*/ 	.word	0x00019420


	//   ....[141]....
        /*2374*/ 	.word	0x000194b0


	//   ....[142]....
        /*2378*/ 	.word	0x00019540


	//   ....[143]....
        /*237c*/ 	.word	0x000195d0


	//   ....[144]....
        /*2380*/ 	.word	0x00019650


	//   ....[145]....
        /*2384*/ 	.word	0x000196e0


	//   ....[146]....
        /*2388*/ 	.word	0x00019770


	//   ....[147]....
        /*238c*/ 	.word	0x000197d0


	//   ....[148]....
        /*2390*/ 	.word	0x00019820


	//   ....[149]....
        /*2394*/ 	.word	0x00019870


	//   ....[150]....
        /*2398*/ 	.word	0x000198c0


	//   ....[151]....
        /*239c*/ 	.word	0x00019950


	//   ....[152]....
        /*23a0*/ 	.word	0x000199e0


	//   ....[153]....
        /*23a4*/ 	.word	0x00019a70


	//   ....[154]....
        /*23a8*/ 	.word	0x00019af0


	//   ....[155]....
        /*23ac*/ 	.word	0x00019b80


	//   ....[156]....
        /*23b0*/ 	.word	0x00019c10


	//   ....[157]....
        /*23b4*/ 	.word	0x00019ca0


	//   ....[158]....
        /*23b8*/ 	.word	0x00019d20


	//   ....[159]....
        /*23bc*/ 	.word	0x00019db0


	//   ....[160]....
        /*23c0*/ 	.word	0x00019e40


	//   ....[161]....
        /*23c4*/ 	.word	0x00019e90


	//   ....[162]....
        /*23c8*/ 	.word	0x00019ed0


	//   ....[163]....
        /*23cc*/ 	.word	0x00019f20


	//   ....[164]....
        /*23d0*/ 	.word	0x00019f60


	//   ....[165]....
        /*23d4*/ 	.word	0x00019fe0


	//   ....[166]....
        /*23d8*/ 	.word	0x0001a070


	//   ....[167]....
        /*23dc*/ 	.word	0x0001a100


	//   ....[168]....
        /*23e0*/ 	.word	0x0001a180


	//   ....[169]....
        /*23e4*/ 	.word	0x0001a210


	//   ....[170]....
        /*23e8*/ 	.word	0x0001a2a0


	//   ....[171]....
        /*23ec*/ 	.word	0x0001a330


	//   ....[172]....
        /*23f0*/ 	.word	0x0001a3b0


	//   ....[173]....
        /*23f4*/ 	.word	0x0001a400


	//   ....[174]....
        /*23f8*/ 	.word	0x0001a440


	//   ....[175]....
        /*23fc*/ 	.word	0x0001a490


	//   ....[176]....
        /*2400*/ 	.word	0x0001a4d0


	//   ....[177]....
        /*2404*/ 	.word	0x0001a550


	//   ....[178]....
        /*2408*/ 	.word	0x0001a5e0


	//   ....[179]....
        /*240c*/ 	.word	0x0001a660


	//   ....[180]....
        /*2410*/ 	.word	0x0001a6f0


	//   ....[181]....
        /*2414*/ 	.word	0x0001a780


	//   ....[182]....
        /*2418*/ 	.word	0x0001a810


	//   ....[183]....
        /*241c*/ 	.word	0x0001a890


	//   ....[184]....
        /*2420*/ 	.word	0x0001a920


	//   ....[185]....
        /*2424*/ 	.word	0x0001a9b0


	//   ....[186]....
        /*2428*/ 	.word	0x0001aa00


	//   ....[187]....
        /*242c*/ 	.word	0x0001aa40


	//   ....[188]....
        /*2430*/ 	.word	0x0001aa90


	//   ....[189]....
        /*2434*/ 	.word	0x0001aae0


	//   ....[190]....
        /*2438*/ 	.word	0x0001ab30


	//   ....[191]....
        /*243c*/ 	.word	0x0001ab80


	//   ....[192]....
        /*2440*/ 	.word	0x0001abd0


	//   ....[193]....
        /*2444*/ 	.word	0x0001ac30


	//   ....[194]....
        /*2448*/ 	.word	0x0001acc0


	//   ....[195]....
        /*244c*/ 	.word	0x0001ad50


	//   ....[196]....
        /*2450*/ 	.word	0x0001ade0


	//   ....[197]....
        /*2454*/ 	.word	0x0001ae60


	//   ....[198]....
        /*2458*/ 	.word	0x0001aef0


	//   ....[199]....
        /*245c*/ 	.word	0x0001af80


	//   ....[200]....
        /*2460*/ 	.word	0x0001b010


	//   ....[201]....
        /*2464*/ 	.word	0x0001b090


	//   ....[202]....
        /*2468*/ 	.word	0x0001b120


	//   ....[203]....
        /*246c*/ 	.word	0x0001b1b0


	//   ....[204]....
        /*2470*/ 	.word	0x0001b240


	//   ....[205]....
        /*2474*/ 	.word	0x0001b2c0


	//   ....[206]....
        /*2478*/ 	.word	0x0001b350


	//   ....[207]....
        /*247c*/ 	.word	0x0001b3e0


	//   ....[208]....
        /*2480*/ 	.word	0x0001b470


	//   ....[209]....
        /*2484*/ 	.word	0x0001b4f0


	//   ....[210]....
        /*2488*/ 	.word	0x0001b580


	//   ....[211]....
        /*248c*/ 	.word	0x0001b610


	//   ....[212]....
        /*2490*/ 	.word	0x0001b6a0


	//   ....[213]....
        /*2494*/ 	.word	0x0001b720


	//   ....[214]....
        /*2498*/ 	.word	0x0001b7b0


	//   ....[215]....
        /*249c*/ 	.word	0x0001b840


	//   ....[216]....
        /*24a0*/ 	.word	0x0001b890


	//   ....[217]....
        /*24a4*/ 	.word	0x0001b8d0


	//   ....[218]....
        /*24a8*/ 	.word	0x0001b920


	//   ....[219]....
        /*24ac*/ 	.word	0x0001b970


	//   ....[220]....
        /*24b0*/ 	.word	0x0001b9c0


	//   ....[221]....
        /*24b4*/ 	.word	0x0001ba50


	//   ....[222]....
        /*24b8*/ 	.word	0x0001baa0


	//   ....[223]....
        /*24bc*/ 	.word	0x0001baf0


	//   ....[224]....
        /*24c0*/ 	.word	0x0001bb40


	//   ....[225]....
        /*24c4*/ 	.word	0x0001bb90


	//   ....[226]....
        /*24c8*/ 	.word	0x0001bbe0


	//   ....[227]....
        /*24cc*/ 	.word	0x0001bc70


	//   ....[228]....
        /*24d0*/ 	.word	0x0001bcc0


	//   ....[229]....
        /*24d4*/ 	.word	0x0001bd50


	//   ....[230]....
        /*24d8*/ 	.word	0x0001bdd0


	//   ....[231]....
        /*24dc*/ 	.word	0x0001be60


	//----- nvinfo : EIATTR_EXIT_INSTR_OFFSETS
	.align		4
.L_316:
        /*24e0*/ 	.byte	0x04, 0x1c
        /*24e2*/ 	.short	(.L_318 - .L_317)


	//   ....[0]....
.L_317:
        /*24e4*/ 	.word	0x000010d0


	//   ....[1]....
        /*24e8*/ 	.word	0x00018ef0


	//----- nvinfo : EIATTR_MAX_THREADS
	.align		4
.L_318:
        /*24ec*/ 	.byte	0x04, 0x05
        /*24ee*/ 	.short	(.L_320 - .L_319)
.L_319:
        /*24f0*/ 	.word	0x00000100
        /*24f4*/ 	.word	0x00000001
        /*24f8*/ 	.word	0x00000001


	//----- nvinfo : EIATTR_CRS_STACK_SIZE
	.align		4
.L_320:
        /*24fc*/ 	.byte	0x04, 0x1e
        /*24fe*/ 	.short	(.L_322 - .L_321)
.L_321:
        /*2500*/ 	.word	0x00000000
.L_322:


//--------------------- .nv.info._ZN7cutlass13device_kernelIN5flash19enable_sm80_to_sm89INS1_16FlashAttnFwdSm80INS1_25CollectiveMainloopFwdSm80ILi8ELi1ELb0EN4cute5tupleIJNS5_1CILi128EEENS7_ILi32EEENS7_ILi256EEEEEELi256ENS_10bfloat16_tEfNS_4arch4Sm80ELb0ELb1ELb0ELb1ELb1ELb1ELb1ELb1EEENS1_21CollectiveEpilogueFwdINS6_IJS8_SA_S9_EEENS6_IJNS7_ILi1EEESI_SI_EEESC_SE_Li256ELb1ELb1ELb1ELb0EEENS1_36VarlenDynamicPersistentTileSchedulerILi128ELi32ELi256ELi256ELb1ELb1ELb0ELb1ELb0ELb1EEEEEEEEEvNT_6ParamsE --------------------------
	.section	.nv.info._ZN7cutlass13device_kernelIN5flash19enable_sm80_to_sm89INS1_16FlashAttnFwdSm80INS1_25CollectiveMainloopFwdSm80ILi8ELi1ELb0EN4cute5tupleIJNS5_1CILi128EEENS7_ILi32EEENS7_ILi256EEEEEELi256ENS_10bfloat16_tEfNS_4arch4Sm80ELb0ELb1ELb0ELb1ELb1ELb1ELb1ELb1EEENS1_21CollectiveEpilogueFwdINS6_IJS8_SA_S9_EEENS6_IJNS7_ILi1EEESI_SI_EEESC_SE_Li256ELb1ELb1ELb1ELb0EEENS1_36VarlenDynamicPersistentTileSchedulerILi128ELi32ELi256ELi256ELb1ELb1ELb0ELb1ELb0ELb1EEEEEEEEEvNT_6ParamsE,"",@"SHT_CUDA_INFO"
	.sectionflags	@""
	.align	4


	//----- nvinfo : EIATTR_CUDA_API_VERSION
	.align		4
        /*0000*/ 	.byte	0x04, 0x37
        /*0002*/ 	.short	(.L_324 - .L_323)
.L_323:
        /*0004*/ 	.word	0x00000082


	//----- nvinfo : EIATTR_SW2861232_WAR
	.align		4
.L_324:
        /*0008*/ 	.byte	0x01, 0x35
	.zero		2


	//----- nvinfo : EIATTR_PARAM_CBANK
	.align		4
        /*000c*/ 	.byte	0x04, 0x0a
        /*000e*/ 	.short	(.L_326 - .L_325)
	.align		4
.L_325:
        /*0010*/ 	.word	index@(.nv.constant0._ZN7cutlass13device_kernelIN5flash19enable_sm80_to_sm89INS1_16FlashAttnFwdSm80INS1_25CollectiveMainloopFwdSm80ILi8ELi1ELb0EN4cute5tupleIJNS5_1CILi128EEENS7_ILi32EEENS7_ILi256EEEEEELi256ENS_10bfloat16_tEfNS_4arch4Sm80ELb0ELb1ELb0ELb1ELb1ELb1ELb1ELb1EEENS1_21CollectiveEpilogueFwdINS6_IJS8_SA_S9_EEENS6_IJNS7_ILi1EEESI_SI_EEESC_SE_Li256ELb1ELb1ELb1ELb0EEENS1_36VarlenDynamicPersistentTileSchedulerILi128ELi32ELi256ELi256ELb1ELb1ELb0ELb1ELb0ELb1EEEEEEEEEvNT_6ParamsE)
        /*0014*/ 	.short	0x0160
        /*0016*/ 	.short	0x0438


	//----- nvinfo : EIATTR_CBANK_PARAM_SIZE
	.align		4
.L_326:
        /*0018*/ 	.byte	0x03, 0x19
        /*001a*/ 	.short	0x0438


	//----- nvinfo : EIATTR_KPARAM_INFO
	.align		4
        /*001c*/ 	.byte	0x04, 0x17
        /*001e*/ 	.short	(.L_328 - .L_327)
.L_327:
        /*0020*/ 	.word	0x00000000
        /*0024*/ 	.short	0x0000
        /*0026*/ 	.short	0x0000
        /*0028*/ 	.byte	0x00, 0xf0, 0xe1, 0x10


	//----- nvinfo : EIATTR_MAXREG_COUNT
	.align		4
.L_328:
        /*002c*/ 	.byte	0x03, 0x1b
        /*002e*/ 	.short	0x00ff


	//----- nvinfo : EIATTR_NUM_BARRIERS
	.align		4
        /*0030*/ 	.byte	0x02, 0x4c
        /*0032*/ 	.byte	0x06
	.zero		1


	//----- nvinfo : EIATTR_ANNOTATIONS
	.align		4
        /*0034*/ 	.byte	0x04, 0x55
        /*0036*/ 	.short	(.L_330 - .L_329)


	//   ....[0]....
.L_329:
        /* <DEDUP_REMOVED lines=21> */


	//----- nvinfo : EIATTR_MERCURY_ISA_VERSION
	.align		4
.L_330:
        /*0170*/ 	.byte	0x03, 0x5f
        /*0172*/ 	.short	0x0000


	//----- nvinfo : EIATTR_INT_WARP_WIDE_INSTR_OFFSETS
	.align		4
        /*0174*/ 	.byte	0x04, 0x31
        /*0176*/ 	.short	(.L_332 - .L_331)


	//   ....[0]....
.L_331:
        /*0178*/ 	.word	0x0001b710


	//   ....[1]....
        /*017c*/ 	.word	0x0001b780


	//----- nvinfo : EIATTR_COOP_GROUP_MASK_REGIDS
	.align		4
.L_332:
        /*0180*/ 	.byte	0x04, 0x29
        /*0182*/ 	.short	(.L_334 - .L_333)


	//   ....[0]....
.L_333:
        /*0184*/ 	.word	0xffffffff


	//   ....[1]....
        /*0188*/ 	.word	0xffffffff


	//   ....[2]....
        /*018c*/ 	.word	0xffffffff


	//   ....[3]....
        /*0190*/ 	.word	0xffffffff


	//   ....[4]....
        /*0194*/ 	.word	0xffffffff


	//   ....[5]....
        /*0198*/ 	.word	0xffffffff


	//   ....[6]....
        /*019c*/ 	.word	0xffffffff


	//   ....[7]....
        /*01a0*/ 	.word	0xffffffff


	//   ....[8]....
        /*01a4*/ 	.word	0xffffffff


	//   ....[9]....
        /*01a8*/ 	.word	0xffffffff


	//   ....[10]....
        /*01ac*/ 	.word	0xffffffff


	//   ....[11]....
        /*01b0*/ 	.word	0xffffffff


	//   ....[12]....
        /*01b4*/ 	.word	0xffffffff


	//   ....[13]....
        /*01b8*/ 	.word	0xffffffff


	//   ....[14]....
        /*01bc*/ 	.word	0xffffffff


	//   ....[15]....
        /*01c0*/ 	.word	0xffffffff


	//   ....[16]....
        /*01c4*/ 	.word	0xffffffff


	//   ....[17]....
        /*01c8*/ 	.word	0xffffffff


	//   ....[18]....
        /*01cc*/ 	.word	0xffffffff


	//   ....[19]....
        /*01d0*/ 	.word	0xffffffff


	//   ....[20]....
        /*01d4*/ 	.word	0xffffffff


	//   ....[21]....
        /*01d8*/ 	.word	0xffffffff


	//   ....[22]....
        /*01dc*/ 	.word	0xffffffff


	//   ....[23]....
        /*01e0*/ 	.word	0xffffffff


	//   ....[24]....
        /*01e4*/ 	.word	0xffffffff


	//   ....[25]....
        /*01e8*/ 	.word	0xffffffff


	//   ....[26]....
        /*01ec*/ 	.word	0xffffffff


	//   ....[27]....
        /*01f0*/ 	.word	0xffffffff


	//   ....[28]....
        /*01f4*/ 	.word	0xffffffff


	//   ....[29]....
        /*01f8*/ 	.word	0xffffffff


	//   ....[30]....
        /*01fc*/ 	.word	0xffffffff


	//   ....[31]....
        /*0200*/ 	.word	0xffffffff


	//   ....[32]....
        /*0204*/ 	.word	0xffffffff


	//   ....[33]....
        /*0208*/ 	.word	0xffffffff


	//   ....[34]....
        /*020c*/ 	.word	0xffffffff


	//   ....[35]....
        /*0210*/ 	.word	0xffffffff


	//   ....[36]....
        /*0214*/ 	.word	0xffffffff


	//   ....[37]....
        /*0218*/ 	.word	0xffffffff


	//   ....[38]....
        /*021c*/ 	.word	0xffffffff


	//   ....[39]....
        /*0220*/ 	.word	0xffffffff


	//   ....[40]....
        /*0224*/ 	.word	0xffffffff


	//   ....[41]....
        /*0228*/ 	.word	0xffffffff


	//   ....[42]....
        /*022c*/ 	.word	0xffffffff


	//   ....[43]....
        /*0230*/ 	.word	0xffffffff


	//   ....[44]....
        /*0234*/ 	.word	0xffffffff


	//   ....[45]....
        /*0238*/ 	.word	0xffffffff


	//   ....[46]....
        /*023c*/ 	.word	0xffffffff


	//   ....[47]....
        /*0240*/ 	.word	0xffffffff


	//   ....[48]....
        /*0244*/ 	.word	0xffffffff


	//   ....[49]....
        /*0248*/ 	.word	0xffffffff


	//   ....[50]....
        /*024c*/ 	.word	0xffffffff


	//   ....[51]....
        /*0250*/ 	.word	0xffffffff


	//   ....[52]....
        /*0254*/ 	.word	0xffffffff


	//   ....[53]....
        /*0258*/ 	.word	0xffffffff


	//   ....[54]....
        /*025c*/ 	.word	0xffffffff


	//   ....[55]....
        /*0260*/ 	.word	0xffffffff


	//   ....[56]....
        /*0264*/ 	.word	0xffffffff


	//   ....[57]....
        /*0268*/ 	.word	0xffffffff


	//   ....[58]....
        /*026c*/ 	.word	0xffffffff


	//   ....[59]....
        /*0270*/ 	.word	0xffffffff


	//   ....[60]....
        /*0274*/ 	.word	0xffffffff


	//   ....[61]....
        /*0278*/ 	.word	0xffffffff


	//   ....[62]....
        /*027c*/ 	.word	0xffffffff


	//   ....[63]....
        /*0280*/ 	.word	0xffffffff


	//   ....[64]....
        /*0284*/ 	.word	0xffffffff


	//   ....[65]....
        /*0288*/ 	.word	0xffffffff


	//   ....[66]....
        /*028c*/ 	.word	0xffffffff


	//   ....[67]....
        /*0290*/ 	.word	0xffffffff


	//   ....[68]....
        /*0294*/ 	.word	0xffffffff


	//   ....[69]....
        /*0298*/ 	.word	0xffffffff


	//   ....[70]....
        /*029c*/ 	.word	0xffffffff


	//   ....[71]....
        /*02a0*/ 	.word	0xffffffff


	//   ....[72]....
        /*02a4*/ 	.word	0xffffffff


	//   ....[73]....
        /*02a8*/ 	.word	0xffffffff


	//   ....[74]....
        /*02ac*/ 	.word	0xffffffff


	//   ....[75]....
        /*02b0*/ 	.word	0xffffffff


	//   ....[76]....
        /*02b4*/ 	.word	0xffffffff


	//   ....[77]....
        /*02b8*/ 	.word	0xffffffff


	//   ....[78]....
        /*02bc*/ 	.word	0xffffffff


	//   ....[79]....
        /*02c0*/ 	.word	0xffffffff


	//   ....[80]....
        /*02c4*/ 	.word	0xffffffff


	//   ....[81]....
        /*02c8*/ 	.word	0xffffffff


	//   ....[82]....
        /*02cc*/ 	.word	0xffffffff


	//   ....[83]....
        /*02d0*/ 	.word	0xffffffff


	//   ....[84]....
        /*02d4*/ 	.word	0xffffffff


	//   ....[85]....
        /*02d8*/ 	.word	0xffffffff


	//   ....[86]....
        /*02dc*/ 	.word	0xffffffff


	//   ....[87]....
        /*02e0*/ 	.word	0xffffffff


	//   ....[88]....
        /*02e4*/ 	.word	0xffffffff


	//   ....[89]....
        /*02e8*/ 	.word	0xffffffff


	//   ....[90]....
        /*02ec*/ 	.word	0xffffffff


	//   ....[91]....
        /*02f0*/ 	.word	0xffffffff


	//   ....[92]....
        /*02f4*/ 	.word	0xffffffff


	//   ....[93]....
        /*02f8*/ 	.word	0xffffffff


	//   ....[94]....
        /*02fc*/ 	.word	0xffffffff


	//   ....[95]....
        /*0300*/ 	.word	0xffffffff


	//   ....[96]....
        /*0304*/ 	.word	0xffffffff


	//   ....[97]....
        /*0308*/ 	.word	0xffffffff


	//   ....[98]....
        /*030c*/ 	.word	0xffffffff


	//   ....[99]....
        /*0310*/ 	.word	0xffffffff


	//   ....[100]....
        /*0314*/ 	.word	0xffffffff


	//   ....[101]....
        /*0318*/ 	.word	0xffffffff


	//   ....[102]....
        /*031c*/ 	.word	0xffffffff


	//   ....[103]....
        /*0320*/ 	.word	0xffffffff


	//   ....[104]....
        /*0324*/ 	.word	0xffffffff


	//   ....[105]....
        /*0328*/ 	.word	0xffffffff


	//   ....[106]....
        /*032c*/ 	.word	0xffffffff


	//   ....[107]....
        /*0330*/ 	.word	0xffffffff


	//   ....[108]....
        /*0334*/ 	.word	0xffffffff


	//   ....[109]....
        /*0338*/ 	.word	0xffffffff


	//   ....[110]....
        /*033c*/ 	.word	0xffffffff


	//   ....[111]....
        /*0340*/ 	.word	0xffffffff


	//   ....[112]....
        /*0344*/ 	.word	0xffffffff


	//   ....[113]....
        /*0348*/ 	.word	0xffffffff


	//   ....[114]....
        /*034c*/ 	.word	0xffffffff


	//   ....[115]....
        /*0350*/ 	.word	0xffffffff


	//   ....[116]....
        /*0354*/ 	.word	0xffffffff


	//   ....[117]....
        /*0358*/ 	.word	0xffffffff


	//   ....[118]....
        /*035c*/ 	.word	0xffffffff


	//   ....[119]....
        /*0360*/ 	.word	0xffffffff


	//   ....[120]....
        /*0364*/ 	.word	0xffffffff


	//   ....[121]....
        /*0368*/ 	.word	0xffffffff


	//   ....[122]....
        /*036c*/ 	.word	0xffffffff


	//   ....[123]....
        /*0370*/ 	.word	0xffffffff


	//   ....[124]....
        /*0374*/ 	.word	0xffffffff


	//   ....[125]....
        /*0378*/ 	.word	0xffffffff


	//   ....[126]....
        /*037c*/ 	.word	0xffffffff


	//   ....[127]....
        /*0380*/ 	.word	0xffffffff


	//   ....[128]....
        /*0384*/ 	.word	0xffffffff


	//   ....[129]....
        /*0388*/ 	.word	0xffffffff


	//   ....[130]....
        /*038c*/ 	.word	0xffffffff


	//   ....[131]....
        /*0390*/ 	.word	0xffffffff


	//   ....[132]....
        /*0394*/ 	.word	0xffffffff


	//   ....[133]....
        /*0398*/ 	.word	0xffffffff


	//   ....[134]....
        /*039c*/ 	.word	0xffffffff


	//   ....[135]....
        /*03a0*/ 	.word	0xffffffff


	//   ....[136]....
        /*03a4*/ 	.word	0xffffffff


	//   ....[137]....
        /*03a8*/ 	.word	0xffffffff


	//   ....[138]....
        /*03ac*/ 	.word	0xffffffff


	//   ....[139]....
        /*03b0*/ 	.word	0xffffffff


	//   ....[140]....
        /*03b4*/ 	.word	0xffffffff


	//   ....[141]....
        /*03b8*/ 	.word	0xffffffff


	//   ....[142]....
        /*03bc*/ 	.word	0xffffffff


	//   ....[143]....
        /*03c0*/ 	.word	0xffffffff


	//   ....[144]....
        /*03c4*/ 	.word	0xffffffff


	//   ....[145]....
        /*03c8*/ 	.word	0xffffffff


	//   ....[146]....
        /*03cc*/ 	.word	0xffffffff


	//   ....[147]....
        /*03d0*/ 	.word	0xffffffff


	//   ....[148]....
        /*03d4*/ 	.word	0xffffffff


	//   ....[149]....
        /*03d8*/ 	.word	0xffffffff


	//   ....[150]....
        /*03dc*/ 	.word	0xffffffff


	//   ....[151]....
        /*03e0*/ 	.word	0xffffffff


	//   ....[152]....
        /*03e4*/ 	.word	0xffffffff


	//   ....[153]....
        /*03e8*/ 	.word	0xffffffff


	//   ....[154]....
        /*03ec*/ 	.word	0xffffffff


	//   ....[155]....
        /*03f0*/ 	.word	0xffffffff


	//   ....[156]....
        /*03f4*/ 	.word	0xffffffff


	//   ....[157]....
        /*03f8*/ 	.word	0xffffffff


	//   ....[158]....
        /*03fc*/ 	.word	0xffffffff


	//   ....[159]....
        /*0400*/ 	.word	0xffffffff


	//   ....[160]....
        /*0404*/ 	.word	0xffffffff


	//   ....[161]....
        /*0408*/ 	.word	0xffffffff


	//   ....[162]....
        /*040c*/ 	.word	0xffffffff


	//   ....[163]....
        /*0410*/ 	.word	0xffffffff


	//   ....[164]....
        /*0414*/ 	.word	0xffffffff


	//   ....[165]....
        /*0418*/ 	.word	0xffffffff


	//   ....[166]....
        /*041c*/ 	.word	0xffffffff


	//   ....[167]....
        /*0420*/ 	.word	0xffffffff


	//   ....[168]....
        /*0424*/ 	.word	0xffffffff


	//   ....[169]....
        /*0428*/ 	.word	0xffffffff


	//   ....[170]....
        /*042c*/ 	.word	0xffffffff


	//   ....[171]....
        /*0430*/ 	.word	0xffffffff


	//   ....[172]....
        /*0434*/ 	.word	0xffffffff


	//   ....[173]....
        /*0438*/ 	.word	0xffffffff


	//   ....[174]....
        /*043c*/ 	.word	0xffffffff


	//   ....[175]....
        /*0440*/ 	.word	0xffffffff


	//   ....[176]....
        /*0444*/ 	.word	0xffffffff


	//   ....[177]....
        /*0448*/ 	.word	0xffffffff


	//   ....[178]....
        /*044c*/ 	.word	0xffffffff


	//   ....[179]....
        /*0450*/ 	.word	0xffffffff


	//   ....[180]....
        /*0454*/ 	.word	0xffffffff


	//   ....[181]....
        /*0458*/ 	.word	0xffffffff


	//   ....[182]....
        /*045c*/ 	.word	0xffffffff


	//   ....[183]....
        /*0460*/ 	.word	0xffffffff


	//   ....[184]....
        /*0464*/ 	.word	0xffffffff


	//   ....[185]....
        /*0468*/ 	.word	0xffffffff


	//   ....[186]....
        /*046c*/ 	.word	0xffffffff


	//   ....[187]....
        /*0470*/ 	.word	0xffffffff


	//   ....[188]....
        /*0474*/ 	.word	0xffffffff


	//   ....[189]....
        /*0478*/ 	.word	0xffffffff


	//   ....[190]....
        /*047c*/ 	.word	0xffffffff


	//   ....[191]....
        /*0480*/ 	.word	0xffffffff


	//   ....[192]....
        /*0484*/ 	.word	0xffffffff


	//   ....[193]....
        /*0488*/ 	.word	0xffffffff


	//   ....[194]....
        /*048c*/ 	.word	0xffffffff


	//   ....[195]....
        /*0490*/ 	.word	0xffffffff


	//   ....[196]....
        /*0494*/ 	.word	0xffffffff


	//   ....[197]....
        /*0498*/ 	.word	0xffffffff


	//   ....[198]....
        /*049c*/ 	.word	0xffffffff


	//   ....[199]....
        /*04a0*/ 	.word	0xffffffff


	//   ....[200]....
        /*04a4*/ 	.word	0xffffffff


	//   ....[201]....
        /*04a8*/ 	.word	0xffffffff


	//   ....[202]....
        /*04ac*/ 	.word	0xffffffff


	//   ....[203]....
        /*04b0*/ 	.word	0xffffffff


	//   ....[204]....
        /*04b4*/ 	.word	0xffffffff


	//   ....[205]....
        /*04b8*/ 	.word	0xffffffff


	//   ....[206]....
        /*04bc*/ 	.word	0xffffffff


	//   ....[207]....
        /*04c0*/ 	.word	0xffffffff


	//   ....[208]....
        /*04c4*/ 	.word	0xffffffff


	//   ....[209]....
        /*04c8*/ 	.word	0xffffffff


	//   ....[210]....
        /*04cc*/ 	.word	0xffffffff


	//   ....[211]....
        /*04d0*/ 	.word	0xffffffff


	//   ....[212]....
        /*04d4*/ 	.word	0xffffffff


	//   ....[213]....
        /*04d8*/ 	.word	0xffffffff


	//   ....[214]....
        /*04dc*/ 	.word	0xffffffff


	//   ....[215]....
        /*04e0*/ 	.word	0xffffffff


	//   ....[216]....
        /*04e4*/ 	.word	0xffffffff


	//   ....[217]....
        /*04e8*/ 	.word	0xffffffff


	//   ....[218]....
        /*04ec*/ 	.word	0xffffffff


	//   ....[219]....
        /*04f0*/ 	.word	0xffffffff


	//   ....[220]....
        /*04f4*/ 	.word	0xffffffff


	//   ....[221]....
        /*04f8*/ 	.word	0xffffffff


	//   ....[222]....
        /*04fc*/ 	.word	0xffffffff


	//   ....[223]....
        /*0500*/ 	.word	0xffffffff


	//   ....[224]....
        /*0504*/ 	.word	0xffffffff


	//   ....[225]....
        /*0508*/ 	.word	0xffffffff


	//   ....[226]....
        /*050c*/ 	.word	0xffffffff


	//   ....[227]....
        /*0510*/ 	.word	0xffffffff


	//   ....[228]....
        /*0514*/ 	.word	0xffffffff


	//   ....[229]....
        /*0518*/ 	.word	0xffffffff


	//   ....[230]....
        /*051c*/ 	.word	0xffffffff


	//   ....[231]....
        /*0520*/ 	.word	0xffffffff


	//   ....[232]....
        /*0524*/ 	.word	0xffffffff


	//   ....[233]....
        /*0528*/ 	.word	0xffffffff


	//   ....[234]....
        /*052c*/ 	.word	0xffffffff


	//   ....[235]....
        /*0530*/ 	.word	0xffffffff


	//   ....[236]....
        /*0534*/ 	.word	0xffffffff


	//   ....[237]....
        /*0538*/ 	.word	0xffffffff


	//   ....[238]....
        /*053c*/ 	.word	0xffffffff


	//   ....[239]....
        /*0540*/ 	.word	0xffffffff


	//   ....[240]....
        /*0544*/ 	.word	0xffffffff


	//   ....[241]....
        /*0548*/ 	.word	0xffffffff


	//   ....[242]....
        /*054c*/ 	.word	0xffffffff


	//   ....[243]....
        /*0550*/ 	.word	0xffffffff


	//   ....[244]....
        /*0554*/ 	.word	0xffffffff


	//   ....[245]....
        /*0558*/ 	.word	0xffffffff


	//----- nvinfo : EIATTR_COOP_GROUP_INSTR_OFFSETS
	.align		4
.L_334:
        /*055c*/ 	.byte	0x04, 0x28
        /*055e*/ 	.short	(.L_336 - .L_335)


	//   ....[0]....
.L_335:
        /*0560*/ 	.word	0x00000050


	//   ....[1]....
        /*0564*/ 	.word	0x000001e0


	//   ....[2]....
        /*0568*/ 	.word	0x00000210


	//   ....[3]....
        /*056c*/ 	.word	0x00000240


	//   ....[4]....
        /*0570*/ 	.word	0x00000270


	//   ....[5]....
        /*0574*/ 	.word	0x000002a0


	//   ....[6]....
        /*0578*/ 	.word	0x000002d0


	//   ....[7]....
        /*057c*/ 	.word	0x00000430


	//   ....[8]....
        /*0580*/ 	.word	0x00000470


	//   ....[9]....
        /*0584*/ 	.word	0x000004a0


	//   ....[10]....
        /*0588*/ 	.word	0x000004d0


	//   ....[11]....
        /*058c*/ 	.word	0x00000500


	//   ....[12]....
        /*0590*/ 	.word	0x00000530


	//   ....[13]....
        /*0594*/ 	.word	0x000005c0


	//   ....[14]....
        /*0598*/ 	.word	0x00000600


	//   ....[15]....
        /*059c*/ 	.word	0x00000620


	//   ....[16]....
        /*05a0*/ 	.word	0x00000680


	//   ....[17]....
        /*05a4*/ 	.word	0x00003b00


	//   ....[18]....
        /*05a8*/ 	.word	0x00003b10


	//   ....[19]....
        /*05ac*/ 	.word	0x00004d30


	//   ....[20]....
        /*05b0*/ 	.word	0x00004d40


	//   ....[21]....
        /*05b4*/ 	.word	0x00005e50


	//   ....[22]....
        /*05b8*/ 	.word	0x00005e70


	//   ....[23]....
        /*05bc*/ 	.word	0x00006230


	//   ....[24]....
        /*05c0*/ 	.word	0x00006240


	//   ....[25]....
        /*05c4*/ 	.word	0x000072b0


	//   ....[26]....
        /*05c8*/ 	.word	0x000072d0


	//   ....[27]....
        /*05cc*/ 	.word	0x00007450


	//   ....[28]....
        /*05d0*/ 	.word	0x00007460


	//   ....[29]....
        /*05d4*/ 	.word	0x000075e0


	//   ....[30]....
        /*05d8*/ 	.word	0x00007600


	//   ....[31]....
        /*05dc*/ 	.word	0x00007780


	//   ....[32]....
        /*05e0*/ 	.word	0x00007790


	//   ....[33]....
        /*05e4*/ 	.word	0x00007b80


	//   ....[34]....
        /*05e8*/ 	.word	0x00007b90


	//   ....[35]....
        /*05ec*/ 	.word	0x00007f70


	//   ....[36]....
        /*05f0*/ 	.word	0x00007f90


	//   ....[37]....
        /*05f4*/ 	.word	0x00007fb0


	//   ....[38]....
        /*05f8*/ 	.word	0x00007fd0


	//   ....[39]....
        /*05fc*/ 	.word	0x000084b0


	//   ....[40]....
        /*0600*/ 	.word	0x000084f0


	//   ....[41]....
        /*0604*/ 	.word	0x00008530


	//   ....[42]....
        /*0608*/ 	.word	0x00008570


	//   ....[43]....
        /*060c*/ 	.word	0x000088c0


	//   ....[44]....
        /*0610*/ 	.word	0x00008a40


	//   ....[45]....
        /*0614*/ 	.word	0x00008a80


	//   ....[46]....
        /*0618*/ 	.word	0x00008ac0


	//   ....[47]....
        /*061c*/ 	.word	0x00008e30


	//   ....[48]....
        /*0620*/ 	.word	0x00008ea0


	//   ....[49]....
        /*0624*/ 	.word	0x00008ef0


	//   ....[50]....
        /*0628*/ 	.word	0x00008fe0


	//   ....[51]....
        /*062c*/ 	.word	0x0000c940


	//   ....[52]....
        /*0630*/ 	.word	0x0000c990


	//   ....[53]....
        /*0634*/ 	.word	0x0000c9b0


	//   ....[54]....
        /*0638*/ 	.word	0x0000c9c0


	//   ....[55]....
        /*063c*/ 	.word	0x0000cbf0


	//   ....[56]....
        /*0640*/ 	.word	0x0000cc60


	//   ....[57]....
        /*0644*/ 	.word	0x0000ccb0


	//   ....[58]....
        /*0648*/ 	.word	0x0000cd00


	//   ....[59]....
        /*064c*/ 	.word	0x0000cfd0


	//   ....[60]....
        /*0650*/ 	.word	0x0000d0b0


	//   ....[61]....
        /*0654*/ 	.word	0x0000d100


	//   ....[62]....
        /*0658*/ 	.word	0x0000d180


	//   ....[63]....
        /*065c*/ 	.word	0x0000d440


	//   ....[64]....
        /*0660*/ 	.word	0x0000d480


	//   ....[65]....
        /*0664*/ 	.word	0x0000d4d0


	//   ....[66]....
        /*0668*/ 	.word	0x0000d520


	//   ....[67]....
        /*066c*/ 	.word	0x000113c0


	//   ....[68]....
        /*0670*/ 	.word	0x000113d0


	//   ....[69]....
        /*0674*/ 	.word	0x00011ee0


	//   ....[70]....
        /*0678*/ 	.word	0x00011f00


	//   ....[71]....
        /*067c*/ 	.word	0x00012140


	//   ....[72]....
        /*0680*/ 	.word	0x000124a0


	//   ....[73]....
        /*0684*/ 	.word	0x000128d0


	//   ....[74]....
        /*0688*/ 	.word	0x00012900


	//   ....[75]....
        /*068c*/ 	.word	0x00012910


	//   ....[76]....
        /*0690*/ 	.word	0x00012940


	//   ....[77]....
        /*0694*/ 	.word	0x00013790


	//   ....[78]....
        /*0698*/ 	.word	0x000137b0


	//   ....[79]....
        /*069c*/ 	.word	0x000141d0


	//   ....[80]....
        /*06a0*/ 	.word	0x000141f0


	//   ....[81]....
        /*06a4*/ 	.word	0x00014410


	//   ....[82]....
        /*06a8*/ 	.word	0x000147a0


	//   ....[83]....
        /*06ac*/ 	.word	0x00014c20


	//   ....[84]....
        /*06b0*/ 	.word	0x00014c50


	//   ....[85]....
        /*06b4*/ 	.word	0x00014c70


	//   ....[86]....
        /*06b8*/ 	.word	0x00014c90


	//   ....[87]....
        /*06bc*/ 	.word	0x00016380


	//   ....[88]....
        /*06c0*/ 	.word	0x000163a0


	//   ....[89]....
        /*06c4*/ 	.word	0x00016df0


	//   ....[90]....
        /*06c8*/ 	.word	0x00016e10


	//   ....[91]....
        /*06cc*/ 	.word	0x00017090


	//   ....[92]....
        /*06d0*/ 	.word	0x000170c0


	//   ....[93]....
        /*06d4*/ 	.word	0x000170e0


	//   ....[94]....
        /*06d8*/ 	.word	0x00017100


	//   ....[95]....
        /*06dc*/ 	.word	0x00018540


	//   ....[96]....
        /*06e0*/ 	.word	0x00018560


	//   ....[97]....
        /*06e4*/ 	.word	0x00018f60


	//   ....[98]....
        /*06e8*/ 	.word	0x00018f80


	//   ....[99]....
        /*06ec*/ 	.word	0x00019160


	//   ....[100]....
        /*06f0*/ 	.word	0x000194f0


	//   ....[101]....
        /*06f4*/ 	.word	0x00019970


	//   ....[102]....
        /*06f8*/ 	.word	0x000199a0


	//   ....[103]....
        /*06fc*/ 	.word	0x000199c0


	//   ....[104]....
        /*0700*/ 	.word	0x000199e0


	//   ....[105]....
        /*0704*/ 	.word	0x0001ad00


	//   ....[106]....
        /*0708*/ 	.word	0x0001ad30


	//   ....[107]....
        /*070c*/ 	.word	0x0001ad50


	//   ....[108]....
        /*0710*/ 	.word	0x0001ad70


	//   ....[109]....
        /*0714*/ 	.word	0x0001c4f0


	//   ....[110]....
        /*0718*/ 	.word	0x0001c510


	//   ....[111]....
        /*071c*/ 	.word	0x0001c520


	//   ....[112]....
        /*0720*/ 	.word	0x0001c530


	//   ....[113]....
        /*0724*/ 	.word	0x0001c8f0


	//   ....[114]....
        /*0728*/ 	.word	0x0001c910


	//   ....[115]....
        /*072c*/ 	.word	0x0001ca70


	//   ....[116]....
        /*0730*/ 	.word	0x0001ca80


	//   ....[117]....
        /*0734*/ 	.word	0x0001cbf0


	//   ....[118]....
        /*0738*/ 	.word	0x0001cc10


	//   ....[119]....
        /*073c*/ 	.word	0x0001cd80


	//   ....[120]....
        /*0740*/ 	.word	0x0001cd90


	//   ....[121]....
        /*0744*/ 	.word	0x0001d0f0


	//   ....[122]....
        /*0748*/ 	.word	0x0001d110


	//   ....[123]....
        /*074c*/ 	.word	0x0001de60


	//   ....[124]....
        /*0750*/ 	.word	0x0001de70


	//   ....[125]....
        /*0754*/ 	.word	0x0001f390


	//   ....[126]....
        /*0758*/ 	.word	0x0001f3b0


	//   ....[127]....
        /*075c*/ 	.word	0x0001f520


	//   ....[128]....
        /*0760*/ 	.word	0x0001f530


	//   ....[129]....
        /*0764*/ 	.word	0x0001f6a0


	//   ....[130]....
        /*0768*/ 	.word	0x0001f6c0


	//   ....[131]....
        /*076c*/ 	.word	0x0001f830


	//   ....[132]....
        /*0770*/ 	.word	0x0001f840


	//   ....[133]....
        /*0774*/ 	.word	0x0001fa50


	//   ....[134]....
        /*0778*/ 	.word	0x0001fa70


	//   ....[135]....
        /*077c*/ 	.word	0x0001fb90


	//   ....[136]....
        /*0780*/ 	.word	0x0001fbd0


	//   ....[137]....
        /*0784*/ 	.word	0x0001fc00


	//   ....[138]....
        /*0788*/ 	.word	0x0001fc30


	//   ....[139]....
        /*078c*/ 	.word	0x0001fc60


	//   ....[140]....
        /*0790*/ 	.word	0x0001fc90


	//   ....[141]....
        /*0794*/ 	.word	0x0001fdf0


	//   ....[142]....
        /*0798*/ 	.word	0x0001fe30


	//   ....[143]....
        /*079c*/ 	.word	0x0001fe60


	//   ....[144]....
        /*07a0*/ 	.word	0x0001fe90


	//   ....[145]....
        /*07a4*/ 	.word	0x0001fec0


	//   ....[146]....
        /*07a8*/ 	.word	0x0001fef0


	//   ....[147]....
        /*07ac*/ 	.word	0x0001ff80


	//   ....[148]....
        /*07b0*/ 	.word	0x0001ffc0


	//   ....[149]....
        /*07b4*/ 	.word	0x0001ffd0


	//   ....[150]....
        /*07b8*/ 	.word	0x00020030


	//   ....[151]....
        /*07bc*/ 	.word	0x00020a00


	//   ....[152]....
        /*07c0*/ 	.word	0x00020a60


	//   ....[153]....
        /*07c4*/ 	.word	0x00020ab0


	//   ....[154]....
        /*07c8*/ 	.word	0x00020b00


	//   ....[155]....
        /*07cc*/ 	.word	0x00020b50


	//   ....[156]....
        /*07d0*/ 	.word	0x00020bc0


	//   ....[157]....
        /*07d4*/ 	.word	0x00020c00


	//   ....[158]....
        /*07d8*/ 	.word	0x00020c70


	//   ....[159]....
        /*07dc*/ 	.word	0x00020ce0


	//   ....[160]....
        /*07e0*/ 	.word	0x00020d40


	//   ....[161]....
        /*07e4*/ 	.word	0x00020db0


	//   ....[162]....
        /*07e8*/ 	.word	0x00020e20


	//   ....[163]....
        /*07ec*/ 	.word	0x00020e80


	//   ....[164]....
        /*07f0*/ 	.word	0x00020ee0


	//   ....[165]....
        /*07f4*/ 	.word	0x00020f40


	//   ....[166]....
        /*07f8*/ 	.word	0x00020fb0


	//   ....[167]....
        /*07fc*/ 	.word	0x00021010


	//   ....[168]....
        /*0800*/ 	.word	0x00021070


	//   ....[169]....
        /*0804*/ 	.word	0x000210c0


	//   ....[170]....
        /*0808*/ 	.word	0x00021130


	//   ....[171]....
        /*080c*/ 	.word	0x00021190


	//   ....[172]....
        /*0810*/ 	.word	0x00021200


	//   ....[173]....
        /*0814*/ 	.word	0x00021260


	//   ....[174]....
        /*0818*/ 	.word	0x000212b0


	//   ....[175]....
        /*081c*/ 	.word	0x00021300


	//   ....[176]....
        /*0820*/ 	.word	0x00021350


	//   ....[177]....
        /*0824*/ 	.word	0x000213b0


	//   ....[178]....
        /*0828*/ 	.word	0x00021420


	//   ....[179]....
        /*082c*/ 	.word	0x00021470


	//   ....[180]....
        /*0830*/ 	.word	0x000214e0


	//   ....[181]....
        /*0834*/ 	.word	0x00021540


	//   ....[182]....
        /*0838*/ 	.word	0x000215b0


	//   ....[183]....
        /*083c*/ 	.word	0x00021600


	//   ....[184]....
        /*0840*/ 	.word	0x00021640


	//   ....[185]....
        /*0844*/ 	.word	0x00021690


	//   ....[186]....
        /*0848*/ 	.word	0x000216d0


	//   ....[187]....
        /*084c*/ 	.word	0x00021720


	//   ....[188]....
        /*0850*/ 	.word	0x00021790


	//   ....[189]....
        /*0854*/ 	.word	0x000217e0


	//   ....[190]....
        /*0858*/ 	.word	0x00021850


	//   ....[191]....
        /*085c*/ 	.word	0x00021890


	//   ....[192]....
        /*0860*/ 	.word	0x000218d0


	//   ....[193]....
        /*0864*/ 	.word	0x00021920


	//   ....[194]....
        /*0868*/ 	.word	0x00021960


	//   ....[195]....
        /*086c*/ 	.word	0x000219b0


	//   ....[196]....
        /*0870*/ 	.word	0x00021a00


	//   ....[197]....
        /*0874*/ 	.word	0x00021a70


	//   ....[198]....
        /*0878*/ 	.word	0x00021ad0


	//   ....[199]....
        /*087c*/ 	.word	0x00021b40


	//   ....[200]....
        /*0880*/ 	.word	0x00021b90


	//   ....[201]....
        /*0884*/ 	.word	0x00021bd0


	//   ....[202]....
        /*0888*/ 	.word	0x00021c20


	//   ....[203]....
        /*088c*/ 	.word	0x00021c70


	//   ....[204]....
        /*0890*/ 	.word	0x00021cc0


	//   ....[205]....
        /*0894*/ 	.word	0x00021d10


	//   ....[206]....
        /*0898*/ 	.word	0x00021d60


	//   ....[207]....
        /*089c*/ 	.word	0x00021db0


	//   ....[208]....
        /*08a0*/ 	.word	0x00021e20


	//   ....[209]....
        /*08a4*/ 	.word	0x00021e90


	//   ....[210]....
        /*08a8*/ 	.word	0x00021ef0


	//   ....[211]....
        /*08ac*/ 	.word	0x00021f50


	//   ....[212]....
        /*08b0*/ 	.word	0x00021fb0


	//   ....[213]....
        /*08b4*/ 	.word	0x00022020


	//   ....[214]....
        /*08b8*/ 	.word	0x00022080


	//   ....[215]....
        /*08bc*/ 	.word	0x000220e0


	//   ....[216]....
        /*08c0*/ 	.word	0x00022140


	//   ....[217]....
        /*08c4*/ 	.word	0x000221b0


	//   ....[218]....
        /*08c8*/ 	.word	0x00022210


	//   ....[219]....
        /*08cc*/ 	.word	0x00022270


	//   ....[220]....
        /*08d0*/ 	.word	0x000222d0


	//   ....[221]....
        /*08d4*/ 	.word	0x00022340


	//   ....[222]....
        /*08d8*/ 	.word	0x000223a0


	//   ....[223]....
        /*08dc*/ 	.word	0x00022400


	//   ....[224]....
        /*08e0*/ 	.word	0x00022460


	//   ....[225]....
        /*08e4*/ 	.word	0x000224d0


	//   ....[226]....
        /*08e8*/ 	.word	0x00022530


	//   ....[227]....
        /*08ec*/ 	.word	0x00022590


	//   ....[228]....
        /*08f0*/ 	.word	0x000225f0


	//   ....[229]....
        /*08f4*/ 	.word	0x00022660


	//   ....[230]....
        /*08f8*/ 	.word	0x000226b0


	//   ....[231]....
        /*08fc*/ 	.word	0x000226f0


	//   ....[232]....
        /*0900*/ 	.word	0x00022740


	//   ....[233]....
        /*0904*/ 	.word	0x00022790


	//   ....[234]....
        /*0908*/ 	.word	0x000227e0


	//   ....[235]....
        /*090c*/ 	.word	0x00022850


	//   ....[236]....
        /*0910*/ 	.word	0x00022890


	//   ....[237]....
        /*0914*/ 	.word	0x000228e0


	//   ....[238]....
        /*0918*/ 	.word	0x00022930


	//   ....[239]....
        /*091c*/ 	.word	0x00022980


	//   ....[240]....
        /*0920*/ 	.word	0x000229d0


	//   ....[241]....
        /*0924*/ 	.word	0x00022a40


	//   ....[242]....
        /*0928*/ 	.word	0x00022a80


	//   ....[243]....
        /*092c*/ 	.word	0x00022af0


	//   ....[244]....
        /*0930*/ 	.word	0x00022b50


	//   ....[245]....
        /*0934*/ 	.word	0x00022bc0


	//----- nvinfo : EIATTR_EXIT_INSTR_OFFSETS
	.align		4
.L_336:
        /*0938*/ 	.byte	0x04, 0x1c
        /*093a*/ 	.short	(.L_338 - .L_337)


	//   ....[0]....
.L_337:
        /*093c*/ 	.word	0x00000fe0


	//   ....[1]....
        /*0940*/ 	.word	0x000209c0


	//----- nvinfo : EIATTR_MAX_THREADS
	.align		4
.L_338:
        /*0944*/ 	.byte	0x04, 0x05
        /*0946*/ 	.short	(.L_340 - .L_339)
.L_339:
        /*0948*/ 	.word	0x00000100
        /*094c*/ 	.word	0x00000001
        /*0950*/ 	.word	0x00000001


	//----- nvinfo : EIATTR_CRS_STACK_SIZE
	.align		4
.L_340:
        /*0954*/ 	.byte	0x04, 0x1e
        /*0956*/ 	.short	(.L_342 - .L_341)
.L_341:
        /*0958*/ 	.word	0x00000000
.L_342:


//--------------------- .nv.info._ZN7cutlass13device_kernelIN5flash19enable_sm80_to_sm89INS1_16FlashAttnFwdSm80INS1_25CollectiveMainloopFwdSm80ILi8ELi1ELb1EN4cute5tupleIJNS5_1CILi128EEENS7_ILi64EEENS7_ILi256EEEEEELi256ENS_10bfloat16_tEfNS_4arch4Sm80ELb1ELb0ELb0ELb0ELb1ELb0ELb1ELb1EEENS1_21CollectiveEpilogueFwdINS6_IJS8_SA_S9_EEENS6_IJNS7_ILi1EEESI_SI_EEESC_SE_Li256ELb0ELb1ELb1ELb0EEENS1_30DynamicPersistentTileSchedulerILi256ELi256ELb1ELb1ELb0EEEEEEEEEvNT_6ParamsE --------------------------
	.section	.nv.info._ZN7cutlass13device_kernelIN5flash19enable_sm80_to_sm89INS1_16FlashAttnFwdSm80INS1_25CollectiveMainloopFwdSm80ILi8ELi1ELb1EN4cute5tupleIJNS5_1CILi128EEENS7_ILi64EEENS7_ILi256EEEEEELi256ENS_10bfloat16_tEfNS_4arch4Sm80ELb1ELb0ELb0ELb0ELb1ELb0ELb1ELb1EEENS1_21CollectiveEpilogueFwdINS6_IJS8_SA_S9_EEENS6_IJNS7_ILi1EEESI_SI_EEESC_SE_Li256ELb0ELb1ELb1ELb0EEENS1_30DynamicPersistentTileSchedulerILi256ELi256ELb1ELb1ELb0EEEEEEEEEvNT_6ParamsE,"",@"SHT_CUDA_INFO"
	.sectionflags	@""
	.align	4


	//----- nvinfo : EIATTR_CUDA_API_VERSION
	.align		4
        /*0000*/ 	.byte	0x04, 0x37
        /*0002*/ 	.short	(.L_344 - .L_343)
.L_343:
        /*0004*/ 	.word	0x00000082


	//----- nvinfo : EIATTR_SW2861232_WAR
	.align		4
.L_344:
        /*0008*/ 	.byte	0x01, 0x35
	.zero		2


	//----- nvinfo : EIATTR_PARAM_CBANK
	.align		4
        /*000c*/ 	.byte	0x04, 0x0a
        /*000e*/ 	.short	(.L_346 - .L_345)
	.align		4
.L_345:
        /*0010*/ 	.word	index@(.nv.constant0._ZN7cutlass13device_kernelIN5flash19enable_sm80_to_sm89INS1_16FlashAttnFwdSm80INS1_25CollectiveMainloopFwdSm80ILi8ELi1ELb1EN4cute5tupleIJNS5_1CILi128EEENS7_ILi64EEENS7_ILi256EEEEEELi256ENS_10bfloat16_tEfNS_4arch4Sm80ELb1ELb0ELb0ELb0ELb1ELb0ELb1ELb1EEENS1_21CollectiveEpilogueFwdINS6_IJS8_SA_S9_EEENS6_IJNS7_ILi1EEESI_SI_EEESC_SE_Li256ELb0ELb1ELb1ELb0EEENS1_30DynamicPersistentTileSchedulerILi256ELi256ELb1ELb1ELb0EEEEEEEEEvNT_6ParamsE)
        /*0014*/ 	.short	0x0160
        /*0016*/ 	.short	0x0428


	//----- nvinfo : EIATTR_CBANK_PARAM_SIZE
	.align		4
.L_346:
        /*0018*/ 	.byte	0x03, 0x19
        /*001a*/ 	.short	0x0428


	//----- nvinfo : EIATTR_KPARAM_INFO
	.align		4
        /*001c*/ 	.byte	0x04, 0x17
        /*001e*/ 	.short	(.L_348 - .L_347)
.L_347:
        /*0020*/ 	.word	0x00000000
        /*0024*/ 	.short	0x0000
        /*0026*/ 	.short	0x0000
        /*0028*/ 	.byte	0x00, 0xf0, 0xa1, 0x10


	//----- nvinfo : EIATTR_MAXREG_COUNT
	.align		4
.L_348:
        /*002c*/ 	.byte	0x03, 0x1b
        /*002e*/ 	.short	0x00ff


	//----- nvinfo : EIATTR_NUM_BARRIERS
	.align		4
        /*0030*/ 	.byte	0x02, 0x4c
        /*0032*/ 	.byte	0x06
	.zero		1


	//----- nvinfo : EIATTR_ANNOTATIONS
	.align		4
        /*0034*/ 	.byte	0x04, 0x55
        /*0036*/ 	.short	(.L_350 - .L_349)


	//   ....[0]....
.L_349:
        /* <DEDUP_REMOVED lines=214> */


	//----- nvinfo : EIATTR_MERCURY_ISA_VERSION
	.align		4
.L_350:
        /*0d88*/ 	.byte	0x03, 0x5f
        /*0d8a*/ 	.short	0x0000


	//----- nvinfo : EIATTR_INT_WARP_WIDE_INSTR_OFFSETS
	.align		4
        /*0d8c*/ 	.byte	0x04, 0x31
        /*0d8e*/ 	.short	(.L_352 - .L_351)


	//   ....[0]....
.L_351:
        /*0d90*/ 	.word	0x0000ed50


	//   ....[1]....
        /*0d94*/ 	.word	0x0000edd0


	//----- nvinfo : EIATTR_COOP_GROUP_MASK_REGIDS
	.align		4
.L_352:
        /*0d98*/ 	.byte	0x04, 0x29
        /*0d9a*/ 	.short	(.L_354 - .L_353)


	//   ....[0]....
.L_353:
        /*0d9c*/ 	.word	0xffffffff


	//   ....[1]....
        /*0da0*/ 	.word	0xffffffff


	//   ....[2]....
        /*0da4*/ 	.word	0xffffffff


	//   ....[3]....
        /*0da8*/ 	.word	0xffffffff


	//   ....[4]....
        /*0dac*/ 	.word	0xffffffff


	//   ....[5]....
        /*0db0*/ 	.word	0xffffffff


	//   ....[6]....
        /*0db4*/ 	.word	0xffffffff


	//   ....[7]....
        /*0db8*/ 	.word	0xffffffff


	//   ....[8]....
        /*0dbc*/ 	.word	0xffffffff


	//   ....[9]....
        /*0dc0*/ 	.word	0xffffffff


	//   ....[10]....
        /*0dc4*/ 	.word	0xffffffff


	//   ....[11]....
        /*0dc8*/ 	.word	0xffffffff


	//   ....[12]....
        /*0dcc*/ 	.word	0xffffffff


	//   ....[13]....
        /*0dd0*/ 	.word	0xffffffff


	//   ....[14]....
        /*0dd4*/ 	.word	0xffffffff


	//   ....[15]....
        /*0dd8*/ 	.word	0xffffffff


	//   ....[16]....
        /*0ddc*/ 	.word	0xffffffff


	//   ....[17]....
        /*0de0*/ 	.word	0xffffffff


	//   ....[18]....
        /*0de4*/ 	.word	0xffffffff


	//   ....[19]....
        /*0de8*/ 	.word	0xffffffff


	//   ....[20]....
        /*0dec*/ 	.word	0xffffffff


	//   ....[21]....
        /*0df0*/ 	.word	0xffffffff


	//   ....[22]....
        /*0df4*/ 	.word	0xffffffff


	//   ....[23]....
        /*0df8*/ 	.word	0xffffffff


	//   ....[24]....
        /*0dfc*/ 	.word	0xffffffff


	//   ....[25]....
        /*0e00*/ 	.word	0xffffffff


	//   ....[26]....
        /*0e04*/ 	.word	0xffffffff


	//   ....[27]....
        /*0e08*/ 	.word	0xffffffff


	//   ....[28]....
        /*0e0c*/ 	.word	0xffffffff


	//   ....[29]....
        /*0e10*/ 	.word	0xffffffff


	//   ....[30]....
        /*0e14*/ 	.word	0xffffffff


	//   ....[31]....
        /*0e18*/ 	.word	0xffffffff


	//   ....[32]....
        /*0e1c*/ 	.word	0xffffffff


	//   ....[33]....
        /*0e20*/ 	.word	0xffffffff


	//   ....[34]....
        /*0e24*/ 	.word	0xffffffff


	//   ....[35]....
        /*0e28*/ 	.word	0xffffffff


	//   ....[36]....
        /*0e2c*/ 	.word	0xffffffff


	//   ....[37]....
        /*0e30*/ 	.word	0xffffffff


	//   ....[38]....
        /*0e34*/ 	.word	0xffffffff


	//   ....[39]....
        /*0e38*/ 	.word	0xffffffff


	//   ....[40]....
        /*0e3c*/ 	.word	0xffffffff


	//   ....[41]....
        /*0e40*/ 	.word	0xffffffff


	//   ....[42]....
        /*0e44*/ 	.word	0xffffffff


	//   ....[43]....
        /*0e48*/ 	.word	0xffffffff


	//   ....[44]....
        /*0e4c*/ 	.word	0xffffffff


	//   ....[45]....
        /*0e50*/ 	.word	0xffffffff


	//   ....[46]....
        /*0e54*/ 	.word	0xffffffff


	//   ....[47]....
        /*0e58*/ 	.word	0xffffffff


	//   ....[48]....
        /*0e5c*/ 	.word	0xffffffff


	//   ....[49]....
        /*0e60*/ 	.word	0xffffffff


	//   ....[50]....
        /*0e64*/ 	.word	0xffffffff


	//   ....[51]....
        /*0e68*/ 	.word	0xffffffff


	//   ....[52]....
        /*0e6c*/ 	.word	0xffffffff


	//   ....[53]....
        /*0e70*/ 	.word	0xffffffff


	//   ....[54]....
        /*0e74*/ 	.word	0xffffffff


	//   ....[55]....
        /*0e78*/ 	.word	0xffffffff


	//   ....[56]....
        /*0e7c*/ 	.word	0xffffffff


	//   ....[57]....
        /*0e80*/ 	.word	0xffffffff


	//   ....[58]....
        /*0e84*/ 	.word	0xffffffff


	//   ....[59]....
        /*0e88*/ 	.word	0xffffffff


	//   ....[60]....
        /*0e8c*/ 	.word	0xffffffff


	//   ....[61]....
        /*0e90*/ 	.word	0xffffffff


	//   ....[62]....
        /*0e94*/ 	.word	0xffffffff


	//   ....[63]....
        /*0e98*/ 	.word	0xffffffff


	//   ....[64]....
        /*0e9c*/ 	.word	0xffffffff


	//   ....[65]....
        /*0ea0*/ 	.word	0xffffffff


	//   ....[66]....
        /*0ea4*/ 	.word	0xffffffff


	//   ....[67]....
        /*0ea8*/ 	.word	0xffffffff


	//   ....[68]....
        /*0eac*/ 	.word	0xffffffff


	//   ....[69]....
        /*0eb0*/ 	.word	0xffffffff


	//   ....[70]....
        /*0eb4*/ 	.word	0xffffffff


	//   ....[71]....
        /*0eb8*/ 	.word	0xffffffff


	//   ....[72]....
        /*0ebc*/ 	.word	0xffffffff


	//   ....[73]....
        /*0ec0*/ 	.word	0xffffffff


	//   ....[74]....
        /*0ec4*/ 	.word	0xffffffff


	//   ....[75]....
        /*0ec8*/ 	.word	0xffffffff


	//   ....[76]....
        /*0ecc*/ 	.word	0xffffffff


	//   ....[77]....
        /*0ed0*/ 	.word	0xffffffff


	//   ....[78]....
        /*0ed4*/ 	.word	0xffffffff


	//   ....[79]....
        /*0ed8*/ 	.word	0xffffffff


	//   ....[80]....
        /*0edc*/ 	.word	0xffffffff


	//   ....[81]....
        /*0ee0*/ 	.word	0xffffffff


	//   ....[82]....
        /*0ee4*/ 	.word	0xffffffff


	//   ....[83]....
        /*0ee8*/ 	.word	0xffffffff


	//   ....[84]....
        /*0eec*/ 	.word	0xffffffff


	//   ....[85]....
        /*0ef0*/ 	.word	0xffffffff


	//   ....[86]....
        /*0ef4*/ 	.word	0xffffffff


	//   ....[87]....
        /*0ef8*/ 	.word	0xffffffff


	//   ....[88]....
        /*0efc*/ 	.word	0xffffffff


	//   ....[89]....
        /*0f00*/ 	.word	0xffffffff


	//   ....[90]....
        /*0f04*/ 	.word	0xffffffff


	//   ....[91]....
        /*0f08*/ 	.word	0xffffffff


	//   ....[92]....
        /*0f0c*/ 	.word	0xffffffff


	//   ....[93]....
        /*0f10*/ 	.word	0xffffffff


	//   ....[94]....
        /*0f14*/ 	.word	0xffffffff


	//   ....[95]....
        /*0f18*/ 	.word	0xffffffff


	//   ....[96]....
        /*0f1c*/ 	.word	0xffffffff


	//   ....[97]....
        /*0f20*/ 	.word	0xffffffff


	//   ....[98]....
        /*0f24*/ 	.word	0xffffffff


	//   ....[99]....
        /*0f28*/ 	.word	0xffffffff


	//   ....[100]....
        /*0f2c*/ 	.word	0xffffffff


	//   ....[101]....
        /*0f30*/ 	.word	0xffffffff


	//   ....[102]....
        /*0f34*/ 	.word	0xffffffff


	//   ....[103]....
        /*0f38*/ 	.word	0xffffffff


	//   ....[104]....
        /*0f3c*/ 	.word	0xffffffff


	//----- nvinfo : EIATTR_COOP_GROUP_INSTR_OFFSETS
	.align		4
.L_354:
        /*0f40*/ 	.byte	0x04, 0x28
        /*0f42*/ 	.short	(.L_356 - .L_355)


	//   ....[0]....
.L_355:
        /*0f44*/ 	.word	0x00000050


	//   ....[1]....
        /*0f48*/ 	.word	0x00002020


	//   ....[2]....
        /*0f4c*/ 	.word	0x00002040


	//   ....[3]....
        /*0f50*/ 	.word	0x00002070


	//   ....[4]....
        /*0f54*/ 	.word	0x00002090


	//   ....[5]....
        /*0f58*/ 	.word	0x00002260


	//   ....[6]....
        /*0f5c*/ 	.word	0x00002280


	//   ....[7]....
        /*0f60*/ 	.word	0x000022c0


	//   ....[8]....
        /*0f64*/ 	.word	0x00002300


	//   ....[9]....
        /*0f68*/ 	.word	0x00002600


	//   ....[10]....
        /*0f6c*/ 	.word	0x00002620


	//   ....[11]....
        /*0f70*/ 	.word	0x00002660


	//   ....[12]....
        /*0f74*/ 	.word	0x00002680


	//   ....[13]....
        /*0f78*/ 	.word	0x00002a60


	//   ....[14]....
        /*0f7c*/ 	.word	0x00002b60


	//   ....[15]....
        /*0f80*/ 	.word	0x00002bb0


	//   ....[16]....
        /*0f84*/ 	.word	0x00002bd0


	//   ....[17]....
        /*0f88*/ 	.word	0x00003f40


	//   ....[18]....
        /*0f8c*/ 	.word	0x00003fb0


	//   ....[19]....
        /*0f90*/ 	.word	0x00004050


	//   ....[20]....
        /*0f94*/ 	.word	0x00004090


	//   ....[21]....
        /*0f98*/ 	.word	0x00004400


	//   ....[22]....
        /*0f9c*/ 	.word	0x00004640


	//   ....[23]....
        /*0fa0*/ 	.word	0x00004a40


	//   ....[24]....
        /*0fa4*/ 	.word	0x00004a60


	//   ....[25]....
        /*0fa8*/ 	.word	0x00004a80


	//   ....[26]....
        /*0fac*/ 	.word	0x00004aa0


	//   ....[27]....
        /*0fb0*/ 	.word	0x00006790


	//   ....[28]....
        /*0fb4*/ 	.word	0x00006800


	//   ....[29]....
        /*0fb8*/ 	.word	0x00006900


	//   ....[30]....
        /*0fbc*/ 	.word	0x00006930


	//   ....[31]....
        /*0fc0*/ 	.word	0x00007c20


	//   ....[32]....
        /*0fc4*/ 	.word	0x00007c90


	//   ....[33]....
        /*0fc8*/ 	.word	0x00007d90


	//   ....[34]....
        /*0fcc*/ 	.word	0x00007dc0


	//   ....[35]....
        /*0fd0*/ 	.word	0x000080f0


	//   ....[36]....
        /*0fd4*/ 	.word	0x00008320


	//   ....[37]....
        /*0fd8*/ 	.word	0x00008640


	//   ....[38]....
        /*0fdc*/ 	.word	0x00008660


	//   ....[39]....
        /*0fe0*/ 	.word	0x00008780


	//   ....[40]....
        /*0fe4*/ 	.word	0x000087a0


	//   ....[41]....
        /*0fe8*/ 	.word	0x0000aa50


	//   ....[42]....
        /*0fec*/ 	.word	0x0000aad0


	//   ....[43]....
        /*0ff0*/ 	.word	0x0000abf0


	//   ....[44]....
        /*0ff4*/ 	.word	0x0000ac00


	//   ....[45]....
        /*0ff8*/ 	.word	0x0000be90


	//   ....[46]....
        /*0ffc*/ 	.word	0x0000bed0


	//   ....[47]....
        /*1000*/ 	.word	0x0000bfd0


	//   ....[48]....
        /*1004*/ 	.word	0x0000c000


	//   ....[49]....
        /*1008*/ 	.word	0x0000c390


	//   ....[50]....
        /*100c*/ 	.word	0x0000c3b0


	//   ....[51]....
        /*1010*/ 	.word	0x0000c3d0


	//   ....[52]....
        /*1014*/ 	.word	0x0000c3f0


	//   ....[53]....
        /*1018*/ 	.word	0x0000e2c0


	//   ....[54]....
        /*101c*/ 	.word	0x0000e310


	//   ....[55]....
        /*1020*/ 	.word	0x0000e330


	//   ....[56]....
        /*1024*/ 	.word	0x0000e350


	//   ....[57]....
        /*1028*/ 	.word	0x0000ef20


	//   ....[58]....
        /*102c*/ 	.word	0x0000f750


	//   ....[59]....
        /*1030*/ 	.word	0x0000f760


	//   ....[60]....
        /*1034*/ 	.word	0x0000f770


	//   ....[61]....
        /*1038*/ 	.word	0x0000f780


	//   ....[62]....
        /*103c*/ 	.word	0x0000f8b0


	//   ....[63]....
        /*1040*/ 	.word	0x0000f8d0


	//   ....[64]....
        /*1044*/ 	.word	0x00010100


	//   ....[65]....
        /*1048*/ 	.word	0x00010110


	//   ....[66]....
        /*104c*/ 	.word	0x00010ca0


	//   ....[67]....
        /*1050*/ 	.word	0x00010db0


	//   ....[68]....
        /*1054*/ 	.word	0x00010e20


	//   ....[69]....
        /*1058*/ 	.word	0x00011040


	//   ....[70]....
        /*105c*/ 	.word	0x000110b0


	//   ....[71]....
        /*1060*/ 	.word	0x00011110


	//   ....[72]....
        /*1064*/ 	.word	0x00011180


	//   ....[73]....
        /*1068*/ 	.word	0x000115c0


	//   ....[74]....
        /*106c*/ 	.word	0x00011610


	//   ....[75]....
        /*1070*/ 	.word	0x00011660


	//   ....[76]....
        /*1074*/ 	.word	0x000116b0


	//   ....[77]....
        /*1078*/ 	.word	0x00011720


	//   ....[78]....
        /*107c*/ 	.word	0x00011790


	//   ....[79]....
        /*1080*/ 	.word	0x000119b0


	//   ....[80]....
        /*1084*/ 	.word	0x00011a20


	//   ....[81]....
        /*1088*/ 	.word	0x00011a80


	//   ....[82]....
        /*108c*/ 	.word	0x00011af0


	//   ....[83]....
        /*1090*/ 	.word	0x00011d10


	//   ....[84]....
        /*1094*/ 	.word	0x00011d80


	//   ....[85]....
        /*1098*/ 	.word	0x00011de0


	//   ....[86]....
        /*109c*/ 	.word	0x00011e50


	//   ....[87]....
        /*10a0*/ 	.word	0x00012290


	//   ....[88]....
        /*10a4*/ 	.word	0x000122d0


	//   ....[89]....
        /*10a8*/ 	.word	0x00012320


	//   ....[90]....
        /*10ac*/ 	.word	0x00012360


	//   ....[91]....
        /*10b0*/ 	.word	0x000123c0


	//   ....[92]....
        /*10b4*/ 	.word	0x00012420


	//   ....[93]....
        /*10b8*/ 	.word	0x00012490


	//   ....[94]....
        /*10bc*/ 	.word	0x00012640


	//   ....[95]....
        /*10c0*/ 	.word	0x000126b0


	//   ....[96]....
        /*10c4*/ 	.word	0x000126f0


	//   ....[97]....
        /*10c8*/ 	.word	0x00012730


	//   ....[98]....
        /*10cc*/ 	.word	0x00012780


	//   ....[99]....
        /*10d0*/ 	.word	0x000127c0


	//   ....[100]....
        /*10d4*/ 	.word	0x00012810


	//   ....[101]....
        /*10d8*/ 	.word	0x00012870


	//   ....[102]....
        /*10dc*/ 	.word	0x000128c0


	//   ....[103]....
        /*10e0*/ 	.word	0x00012920


	//   ....[104]....
        /*10e4*/ 	.word	0x00012990


	//----- nvinfo : EIATTR_EXIT_INSTR_OFFSETS
	.align		4
.L_356:
        /*10e8*/ 	.byte	0x04, 0x1c
        /*10ea*/ 	.short	(.L_358 - .L_357)


	//   ....[0]....
.L_357:
        /*10ec*/ 	.word	0x000000a0


	//   ....[1]....
        /*10f0*/ 	.word	0x00010d60


	//----- nvinfo : EIATTR_MAX_THREADS
	.align		4
.L_358:
        /*10f4*/ 	.byte	0x04, 0x05
        /*10f6*/ 	.short	(.L_360 - .L_359)
.L_359:
        /*10f8*/ 	.word	0x00000100
        /*10fc*/ 	.word	0x00000001
        /*1100*/ 	.word	0x00000001


	//----- nvinfo : EIATTR_CRS_STACK_SIZE
	.align		4
.L_360:
        /*1104*/ 	.byte	0x04, 0x1e
        /*1106*/ 	.short	(.L_362 - .L_361)
.L_361:
        /*1108*/ 	.word	0x00000000
.L_362:


//--------------------- .nv.info._ZN7cutlass13device_kernelIN5flash19enable_sm80_to_sm89INS1_16FlashAttnFwdSm80INS1_25CollectiveMainloopFwdSm80ILi8ELi1ELb1EN4cute5tupleIJNS5_1CILi128EEENS7_ILi48EEENS7_ILi256EEEEEELi256ENS_10bfloat16_tEfNS_4arch4Sm80ELb1ELb0ELb0ELb1ELb1ELb0ELb1ELb1EEENS1_21CollectiveEpilogueFwdINS6_IJS8_SA_S9_EEENS6_IJNS7_ILi1EEESI_SI_EEESC_SE_Li256ELb1ELb1ELb1ELb0EEENS1_36VarlenDynamicPersistentTileSchedulerILi128ELi48ELi256ELi256ELb1ELb1ELb0ELb1ELb1ELb1EEEEEEEEEvNT_6ParamsE --------------------------
	.section	.nv.info._ZN7cutlass13device_kernelIN5flash19enable_sm80_to_sm89INS1_16FlashAttnFwdSm80INS1_25CollectiveMainloopFwdSm80ILi8ELi1ELb1EN4cute5tupleIJNS5_1CILi128EEENS7_ILi48EEENS7_ILi256EEEEEELi256ENS_10bfloat16_tEfNS_4arch4Sm80ELb1ELb0ELb0ELb1ELb1ELb0ELb1ELb1EEENS1_21CollectiveEpilogueFwdINS6_IJS8_SA_S9_EEENS6_IJNS7_ILi1EEESI_SI_EEESC_SE_Li256ELb1ELb1ELb1ELb0EEENS1_36VarlenDynamicPersistentTileSchedulerILi128ELi48ELi256ELi256ELb1ELb1ELb0ELb1ELb1ELb1EEEEEEEEEvNT_6ParamsE,"",@"SHT_CUDA_INFO"
	.sectionflags	@""
	.align	4


	//----- nvinfo : EIATTR_CUDA_API_VERSION
	.align		4
        /*0000*/ 	.byte	0x04, 0x37
        /*0002*/ 	.short	(.L_364 - .L_363)
.L_363:
        /*0004*/ 	.word	0x00000082


	//----- nvinfo : EIATTR_SW2861232_WAR
	.align		4
.L_364:
        /*0008*/ 	.byte	0x01, 0x35
	.zero		2


	//----- nvinfo : EIATTR_PARAM_CBANK
	.align		4
        /*000c*/ 	.byte	0x04, 0x0a
        /*000e*/ 	.short	(.L_366 - .L_365)
	.align		4
.L_365:
        /*0010*/ 	.word	index@(.nv.constant0._ZN7cutlass13device_kernelIN5flash19enable_sm80_to_sm89INS1_16FlashAttnFwdSm80INS1_25CollectiveMainloopFwdSm80ILi8ELi1ELb1EN4cute5tupleIJNS5_1CILi128EEENS7_ILi48EEENS7_ILi256EEEEEELi256ENS_10bfloat16_tEfNS_4arch4Sm80ELb1ELb0ELb0ELb1ELb1ELb0ELb1ELb1EEENS1_21CollectiveEpilogueFwdINS6_IJS8_SA_S9_EEENS6_IJNS7_ILi1EEESI_SI_EEESC_SE_Li256ELb1ELb1ELb1ELb0EEENS1_36VarlenDynamicPersistentTileSchedulerILi128ELi48ELi256ELi256ELb1ELb1ELb0ELb1ELb1ELb1EEEEEEEEEvNT_6ParamsE)
        /*0014*/ 	.short	0x0160
        /*0016*/ 	.short	0x0438


	//----- nvinfo : EIATTR_CBANK_PARAM_SIZE
	.align		4
.L_366:
        /*0018*/ 	.byte	0x03, 0x19
        /*001a*/ 	.short	0x0438


	//----- nvinfo : EIATTR_KPARAM_INFO
	.align		4
        /*001c*/ 	.byte	0x04, 0x17
        /*001e*/ 	.short	(.L_368 - .L_367)
.L_367:
        /*0020*/ 	.word	0x00000000
        /*0024*/ 	.short	0x0000
        /*0026*/ 	.short	0x0000
        /*0028*/ 	.byte	0x00, 0xf0, 0xe1, 0x10


	//----- nvinfo : EIATTR_MAXREG_COUNT
	.align		4
.L_368:
        /*002c*/ 	.byte	0x03, 0x1b
        /*002e*/ 	.short	0x00ff


	//----- nvinfo : EIATTR_NUM_BARRIERS
	.align		4
        /*0030*/ 	.byte	0x02, 0x4c
        /*0032*/ 	.byte	0x06
	.zero		1


	//----- nvinfo : EIATTR_ANNOTATIONS
	.align		4
        /*0034*/ 	.byte	0x04, 0x55
        /*0036*/ 	.short	(.L_370 - .L_369)


	//   ....[0]....
.L_369:
        /* <DEDUP_REMOVED lines=343> */


	//----- nvinfo : EIATTR_MERCURY_ISA_VERSION
	.align		4
.L_370:
        /*1598*/ 	.byte	0x03, 0x5f
        /*159a*/ 	.short	0x0000


	//----- nvinfo : EIATTR_INT_WARP_WIDE_INSTR_OFFSETS
	.align		4
        /*159c*/ 	.byte	0x04, 0x31
        /*159e*/ 	.short	(.L_372 - .L_371)


	//   ....[0]....
.L_371:
        /*15a0*/ 	.word	0x0000e1b0


	//   ....[1]....
        /*15a4*/ 	.word	0x0000e230


	//----- nvinfo : EIATTR_COOP_GROUP_MASK_REGIDS
	.align		4
.L_372:
        /*15a8*/ 	.byte	0x04, 0x29
        /*15aa*/ 	.short	(.L_374 - .L_373)


	//   ....[0]....
.L_373:
        /*15ac*/ 	.word	0xffffffff


	//   ....[1]....
        /*15b0*/ 	.word	0xffffffff


	//   ....[2]....
        /*15b4*/ 	.word	0xffffffff


	//   ....[3]....
        /*15b8*/ 	.word	0xffffffff


	//   ....[4]....
        /*15bc*/ 	.word	0xffffffff


	//   ....[5]....
        /*15c0*/ 	.word	0xffffffff


	//   ....[6]....
        /*15c4*/ 	.word	0xffffffff


	//   ....[7]....
        /*15c8*/ 	.word	0xffffffff


	//   ....[8]....
        /*15cc*/ 	.word	0xffffffff


	//   ....[9]....
        /*15d0*/ 	.word	0xffffffff


	//   ....[10]....
        /*15d4*/ 	.word	0xffffffff


	//   ....[11]....
        /*15d8*/ 	.word	0xffffffff


	//   ....[12]....
        /*15dc*/ 	.word	0xffffffff


	//   ....[13]....
        /*15e0*/ 	.word	0xffffffff


	//   ....[14]....
        /*15e4*/ 	.word	0xffffffff


	//   ....[15]....
        /*15e8*/ 	.word	0xffffffff


	//   ....[16]....
        /*15ec*/ 	.word	0xffffffff


	//   ....[17]....
        /*15f0*/ 	.word	0xffffffff


	//   ....[18]....
        /*15f4*/ 	.word	0xffffffff


	//   ....[19]....
        /*15f8*/ 	.word	0xffffffff


	//   ....[20]....
        /*15fc*/ 	.word	0xffffffff


	//   ....[21]....
        /*1600*/ 	.word	0xffffffff


	//   ....[22]....
        /*1604*/ 	.word	0xffffffff


	//   ....[23]....
        /*1608*/ 	.word	0xffffffff


	//   ....[24]....
        /*160c*/ 	.word	0xffffffff


	//   ....[25]....
        /*1610*/ 	.word	0xffffffff


	//   ....[26]....
        /*1614*/ 	.word	0xffffffff


	//   ....[27]....
        /*1618*/ 	.word	0xffffffff


	//   ....[28]....
        /*161c*/ 	.word	0xffffffff


	//   ....[29]....
        /*1620*/ 	.word	0xffffffff


	//   ....[30]....
        /*1624*/ 	.word	0xffffffff


	//   ....[31]....
        /*1628*/ 	.word	0xffffffff


	//   ....[32]....
        /*162c*/ 	.word	0xffffffff


	//   ....[33]....
        /*1630*/ 	.word	0xffffffff


	//   ....[34]....
        /*1634*/ 	.word	0xffffffff


	//   ....[35]....
        /*1638*/ 	.word	0xffffffff


	//   ....[36]....
        /*163c*/ 	.word	0xffffffff


	//   ....[37]....
        /*1640*/ 	.word	0xffffffff


	//   ....[38]....
        /*1644*/ 	.word	0xffffffff


	//   ....[39]....
        /*1648*/ 	.word	0xffffffff


	//   ....[40]....
        /*164c*/ 	.word	0xffffffff


	//   ....[41]....
        /*1650*/ 	.word	0xffffffff


	//   ....[42]....
        /*1654*/ 	.word	0xffffffff


	//   ....[43]....
        /*1658*/ 	.word	0xffffffff


	//   ....[44]....
        /*165c*/ 	.word	0xffffffff


	//   ....[45]....
        /*1660*/ 	.word	0xffffffff


	//   ....[46]....
        /*1664*/ 	.word	0xffffffff


	//   ....[47]....
        /*1668*/ 	.word	0xffffffff


	//   ....[48]....
        /*166c*/ 	.word	0xffffffff


	//   ....[49]....
        /*1670*/ 	.word	0xffffffff


	//   ....[50]....
        /*1674*/ 	.word	0xffffffff


	//   ....[51]....
        /*1678*/ 	.word	0xffffffff


	//   ....[52]....
        /*167c*/ 	.word	0xffffffff


	//   ....[53]....
        /*1680*/ 	.word	0xffffffff


	//   ....[54]....
        /*1684*/ 	.word	0xffffffff


	//   ....[55]....
        /*1688*/ 	.word	0xffffffff


	//   ....[56]....
        /*168c*/ 	.word	0xffffffff


	//   ....[57]....
        /*1690*/ 	.word	0xffffffff


	//   ....[58]....
        /*1694*/ 	.word	0xffffffff


	//   ....[59]....
        /*1698*/ 	.word	0xffffffff


	//   ....[60]....
        /*169c*/ 	.word	0xffffffff


	//   ....[61]....
        /*16a0*/ 	.word	0xffffffff


	//   ....[62]....
        /*16a4*/ 	.word	0xffffffff


	//   ....[63]....
        /*16a8*/ 	.word	0xffffffff


	//   ....[64]....
        /*16ac*/ 	.word	0xffffffff


	//   ....[65]....
        /*16b0*/ 	.word	0xffffffff


	//   ....[66]....
        /*16b4*/ 	.word	0xffffffff


	//   ....[67]....
        /*16b8*/ 	.word	0xffffffff


	//   ....[68]....
        /*16bc*/ 	.word	0xffffffff


	//   ....[69]....
        /*16c0*/ 	.word	0xffffffff


	//   ....[70]....
        /*16c4*/ 	.word	0xffffffff


	//   ....[71]....
        /*16c8*/ 	.word	0xffffffff


	//   ....[72]....
        /*16cc*/ 	.word	0xffffffff


	//   ....[73]....
        /*16d0*/ 	.word	0xffffffff


	//   ....[74]....
        /*16d4*/ 	.word	0xffffffff


	//   ....[75]....
        /*16d8*/ 	.word	0xffffffff


	//   ....[76]....
        /*16dc*/ 	.word	0xffffffff


	//   ....[77]....
        /*16e0*/ 	.word	0xffffffff


	//   ....[78]....
        /*16e4*/ 	.word	0xffffffff


	//   ....[79]....
        /*16e8*/ 	.word	0xffffffff


	//   ....[80]....
        /*16ec*/ 	.word	0xffffffff


	//   ....[81]....
        /*16f0*/ 	.word	0xffffffff


	//   ....[82]....
        /*16f4*/ 	.word	0xffffffff


	//   ....[83]....
        /*16f8*/ 	.word	0xffffffff


	//   ....[84]....
        /*16fc*/ 	.word	0xffffffff


	//   ....[85]....
        /*1700*/ 	.word	0xffffffff


	//   ....[86]....
        /*1704*/ 	.word	0xffffffff


	//   ....[87]....
        /*1708*/ 	.word	0xffffffff


	//   ....[88]....
        /*170c*/ 	.word	0xffffffff


	//   ....[89]....
        /*1710*/ 	.word	0xffffffff


	//   ....[90]....
        /*1714*/ 	.word	0xffffffff


	//   ....[91]....
        /*1718*/ 	.word	0xffffffff


	//   ....[92]....
        /*171c*/ 	.word	0xffffffff


	//   ....[93]....
        /*1720*/ 	.word	0xffffffff


	//   ....[94]....
        /*1724*/ 	.word	0xffffffff


	//   ....[95]....
        /*1728*/ 	.word	0xffffffff


	//   ....[96]....
        /*172c*/ 	.word	0xffffffff


	//   ....[97]....
        /*1730*/ 	.word	0xffffffff


	//   ....[98]....
        /*1734*/ 	.word	0xffffffff


	//   ....[99]....
        /*1738*/ 	.word	0xffffffff


	//   ....[100]....
        /*173c*/ 	.word	0xffffffff


	//   ....[101]....
        /*1740*/ 	.word	0xffffffff


	//   ....[102]....
        /*1744*/ 	.word	0xffffffff


	//   ....[103]....
        /*1748*/ 	.word	0xffffffff


	//   ....[104]....
        /*174c*/ 	.word	0xffffffff


	//   ....[105]....
        /*1750*/ 	.word	0xffffffff


	//   ....[106]....
        /*1754*/ 	.word	0xffffffff


	//   ....[107]....
        /*1758*/ 	.word	0xffffffff


	//   ....[108]....
        /*175c*/ 	.word	0xffffffff


	//   ....[109]....
        /*1760*/ 	.word	0xffffffff


	//   ....[110]....
        /*1764*/ 	.word	0xffffffff


	//   ....[111]....
        /*1768*/ 	.word	0xffffffff


	//   ....[112]....
        /*176c*/ 	.word	0xffffffff


	//   ....[113]....
        /*1770*/ 	.word	0xffffffff


	//   ....[114]....
        /*1774*/ 	.word	0xffffffff


	//   ....[115]....
        /*1778*/ 	.word	0xffffffff


	//   ....[116]....
        /*177c*/ 	.word	0xffffffff


	//   ....[117]....
        /*1780*/ 	.word	0xffffffff


	//   ....[118]....
        /*1784*/ 	.word	0xffffffff


	//   ....[119]....
        /*1788*/ 	.word	0xffffffff


	//   ....[120]....
        /*178c*/ 	.word	0xffffffff


	//   ....[121]....
        /*1790*/ 	.word	0xffffffff


	//   ....[122]....
        /*1794*/ 	.word	0xffffffff


	//   ....[123]....
        /*1798*/ 	.word	0xffffffff


	//   ....[124]....
        /*179c*/ 	.word	0xffffffff


	//   ....[125]....
        /*17a0*/ 	.word	0xffffffff


	//   ....[126]....
        /*17a4*/ 	.word	0xffffffff


	//   ....[127]....
        /*17a8*/ 	.word	0xffffffff


	//   ....[128]....
        /*17ac*/ 	.word	0xffffffff


	//   ....[129]....
        /*17b0*/ 	.word	0xffffffff


	//   ....[130]....
        /*17b4*/ 	.word	0xffffffff


	//   ....[131]....
        /*17b8*/ 	.word	0xffffffff


	//   ....[132]....
        /*17bc*/ 	.word	0xffffffff


	//   ....[133]....
        /*17c0*/ 	.word	0xffffffff


	//   ....[134]....
        /*17c4*/ 	.word	0xffffffff


	//   ....[135]....
        /*17c8*/ 	.word	0xffffffff


	//   ....[136]....
        /*17cc*/ 	.word	0xffffffff


	//   ....[137]....
        /*17d0*/ 	.word	0xffffffff


	//   ....[138]....
        /*17d4*/ 	.word	0xffffffff


	//   ....[139]....
        /*17d8*/ 	.word	0xffffffff


	//   ....[140]....
        /*17dc*/ 	.word	0xffffffff


	//   ....[141]....
        /*17e0*/ 	.word	0xffffffff


	//   ....[142]....
        /*17e4*/ 	.word	0xffffffff


	//   ....[143]....
        /*17e8*/ 	.word	0xffffffff


	//   ....[144]....
        /*17ec*/ 	.word	0xffffffff


	//   ....[145]....
        /*17f0*/ 	.word	0xffffffff


	//   ....[146]....
        /*17f4*/ 	.word	0xffffffff


	//   ....[147]....
        /*17f8*/ 	.word	0xffffffff


	//   ....[148]....
        /*17fc*/ 	.word	0xffffffff


	//   ....[149]....
        /*1800*/ 	.word	0xffffffff


	//   ....[150]....
        /*1804*/ 	.word	0xffffffff


	//   ....[151]....
        /*1808*/ 	.word	0xffffffff


	//   ....[152]....
        /*180c*/ 	.word	0xffffffff


	//   ....[153]....
        /*1810*/ 	.word	0xffffffff


	//   ....[154]....
        /*1814*/ 	.word	0xffffffff


	//   ....[155]....
        /*1818*/ 	.word	0xffffffff


	//   ....[156]....
        /*181c*/ 	.word	0xffffffff


	//   ....[157]....
        /*1820*/ 	.word	0xffffffff


	//   ....[158]....
        /*1824*/ 	.word	0xffffffff


	//   ....[159]....
        /*1828*/ 	.word	0xffffffff


	//   ....[160]....
        /*182c*/ 	.word	0xffffffff


	//   ....[161]....
        /*1830*/ 	.word	0xffffffff


	//   ....[162]....
        /*1834*/ 	.word	0xffffffff


	//   ....[163]....
        /*1838*/ 	.word	0xffffffff


	//   ....[164]....
        /*183c*/ 	.word	0xffffffff


	//   ....[165]....
        /*1840*/ 	.word	0xffffffff


	//   ....[166]....
        /*1844*/ 	.word	0xffffffff


	//   ....[167]....
        /*1848*/ 	.word	0xffffffff


	//   ....[168]....
        /*184c*/ 	.word	0xffffffff


	//   ....[169]....
        /*1850*/ 	.word	0xffffffff


	//   ....[170]....
        /*1854*/ 	.word	0xffffffff


	//   ....[171]....
        /*1858*/ 	.word	0xffffffff


	//   ....[172]....
        /*185c*/ 	.word	0xffffffff


	//   ....[173]....
        /*1860*/ 	.word	0xffffffff


	//   ....[174]....
        /*1864*/ 	.word	0xffffffff


	//   ....[175]....
        /*1868*/ 	.word	0xffffffff


	//   ....[176]....
        /*186c*/ 	.word	0xffffffff


	//   ....[177]....
        /*1870*/ 	.word	0xffffffff


	//   ....[178]....
        /*1874*/ 	.word	0xffffffff


	//   ....[179]....
        /*1878*/ 	.word	0xffffffff


	//   ....[180]....
        /*187c*/ 	.word	0xffffffff


	//   ....[181]....
        /*1880*/ 	.word	0xffffffff


	//   ....[182]....
        /*1884*/ 	.word	0xffffffff


	//   ....[183]....
        /*1888*/ 	.word	0xffffffff


	//   ....[184]....
        /*188c*/ 	.word	0xffffffff


	//   ....[185]....
        /*1890*/ 	.word	0xffffffff


	//   ....[186]....
        /*1894*/ 	.word	0xffffffff


	//   ....[187]....
        /*1898*/ 	.word	0xffffffff


	//   ....[188]....
        /*189c*/ 	.word	0xffffffff


	//   ....[189]....
        /*18a0*/ 	.word	0xffffffff


	//   ....[190]....
        /*18a4*/ 	.word	0xffffffff


	//   ....[191]....
        /*18a8*/ 	.word	0xffffffff


	//   ....[192]....
        /*18ac*/ 	.word	0xffffffff


	//   ....[193]....
        /*18b0*/ 	.word	0xffffffff


	//   ....[194]....
        /*18b4*/ 	.word	0xffffffff


	//   ....[195]....
        /*18b8*/ 	.word	0xffffffff


	//   ....[196]....
        /*18bc*/ 	.word	0xffffffff


	//   ....[197]....
        /*18c0*/ 	.word	0xffffffff


	//   ....[198]....
        /*18c4*/ 	.word	0xffffffff


	//   ....[199]....
        /*18c8*/ 	.word	0xffffffff


	//   ....[200]....
        /*18cc*/ 	.word	0xffffffff


	//   ....[201]....
        /*18d0*/ 	.word	0xffffffff


	//   ....[202]....
        /*18d4*/ 	.word	0xffffffff


	//   ....[203]....
        /*18d8*/ 	.word	0xffffffff


	//----- nvinfo : EIATTR_COOP_GROUP_INSTR_OFFSETS
	.align		4
.L_374:
        /*18dc*/ 	.byte	0x04, 0x28
        /*18de*/ 	.short	(.L_376 - .L_375)


	//   ....[0]....
.L_375:
        /*18e0*/ 	.word	0x00000050


	//   ....[1]....
        /*18e4*/ 	.word	0x00000200


	//   ....[2]....
        /*18e8*/ 	.word	0x00000230


	//   ....[3]....
        /*18ec*/ 	.word	0x00000260


	//   ....[4]....
        /*18f0*/ 	.word	0x00000290


	//   ....[5]....
        /*18f4*/ 	.word	0x000002c0


	//   ....[6]....
        /*18f8*/ 	.word	0x000002f0


	//   ....[7]....
        /*18fc*/ 	.word	0x00000450


	//   ....[8]....
        /*1900*/ 	.word	0x00000490


	//   ....[9]....
        /*1904*/ 	.word	0x000004c0


	//   ....[10]....
        /*1908*/ 	.word	0x000004f0


	//   ....[11]....
        /*190c*/ 	.word	0x00000520


	//   ....[12]....
        /*1910*/ 	.word	0x00000550


	//   ....[13]....
        /*1914*/ 	.word	0x000005e0


	//   ....[14]....
        /*1918*/ 	.word	0x00000630


	//   ....[15]....
        /*191c*/ 	.word	0x00000650


	//   ....[16]....
        /*1920*/ 	.word	0x000006b0


	//   ....[17]....
        /*1924*/ 	.word	0x000032f0


	//   ....[18]....
        /*1928*/ 	.word	0x00003320


	//   ....[19]....
        /*192c*/ 	.word	0x00003350


	//   ....[20]....
        /*1930*/ 	.word	0x00003370


	//   ....[21]....
        /*1934*/ 	.word	0x00003560


	//   ....[22]....
        /*1938*/ 	.word	0x00003580


	//   ....[23]....
        /*193c*/ 	.word	0x00003660


	//   ....[24]....
        /*1940*/ 	.word	0x000036b0


	//   ....[25]....
        /*1944*/ 	.word	0x00003820


	//   ....[26]....
        /*1948*/ 	.word	0x00003840


	//   ....[27]....
        /*194c*/ 	.word	0x00003960


	//   ....[28]....
        /*1950*/ 	.word	0x00003af0


	//   ....[29]....
        /*1954*/ 	.word	0x00003d80


	//   ....[30]....
        /*1958*/ 	.word	0x00003d90


	//   ....[31]....
        /*195c*/ 	.word	0x00004260


	//   ....[32]....
        /*1960*/ 	.word	0x00004270


	//   ....[33]....
        /*1964*/ 	.word	0x000051c0


	//   ....[34]....
        /*1968*/ 	.word	0x000051e0


	//   ....[35]....
        /*196c*/ 	.word	0x00005440


	//   ....[36]....
        /*1970*/ 	.word	0x00005450


	//   ....[37]....
        /*1974*/ 	.word	0x00005770


	//   ....[38]....
        /*1978*/ 	.word	0x00005930


	//   ....[39]....
        /*197c*/ 	.word	0x00005c30


	//   ....[40]....
        /*1980*/ 	.word	0x00005c50


	//   ....[41]....
        /*1984*/ 	.word	0x00005c80


	//   ....[42]....
        /*1988*/ 	.word	0x00005c90


	//   ....[43]....
        /*198c*/ 	.word	0x000072c0


	//   ....[44]....
        /*1990*/ 	.word	0x000072e0


	//   ....[45]....
        /*1994*/ 	.word	0x00007540


	//   ....[46]....
        /*1998*/ 	.word	0x00007550


	//   ....[47]....
        /*199c*/ 	.word	0x00008320


	//   ....[48]....
        /*19a0*/ 	.word	0x00008340


	//   ....[49]....
        /*19a4*/ 	.word	0x00008570


	//   ....[50]....
        /*19a8*/ 	.word	0x00008580


	//   ....[51]....
        /*19ac*/ 	.word	0x000088a0


	//   ....[52]....
        /*19b0*/ 	.word	0x00008a50


	//   ....[53]....
        /*19b4*/ 	.word	0x00008cb0


	//   ....[54]....
        /*19b8*/ 	.word	0x00008cd0


	//   ....[55]....
        /*19bc*/ 	.word	0x00008db0


	//   ....[56]....
        /*19c0*/ 	.word	0x00008dd0


	//   ....[57]....
        /*19c4*/ 	.word	0x0000a8e0


	//   ....[58]....
        /*19c8*/ 	.word	0x0000a9d0


	//   ....[59]....
        /*19cc*/ 	.word	0x0000ab40


	//   ....[60]....
        /*19d0*/ 	.word	0x0000ab50


	//   ....[61]....
        /*19d4*/ 	.word	0x0000b910


	//   ....[62]....
        /*19d8*/ 	.word	0x0000b930


	//   ....[63]....
        /*19dc*/ 	.word	0x0000bae0


	//   ....[64]....
        /*19e0*/ 	.word	0x0000baf0


	//   ....[65]....
        /*19e4*/ 	.word	0x0000be30


	//   ....[66]....
        /*19e8*/ 	.word	0x0000be60


	//   ....[67]....
        /*19ec*/ 	.word	0x0000be80


	//   ....[68]....
        /*19f0*/ 	.word	0x0000bea0


	//   ....[69]....
        /*19f4*/ 	.word	0x0000d770


	//   ....[70]....
        /*19f8*/ 	.word	0x0000d7c0


	//   ....[71]....
        /*19fc*/ 	.word	0x0000d7e0


	//   ....[72]....
        /*1a00*/ 	.word	0x0000d7f0


	//   ....[73]....
        /*1a04*/ 	.word	0x0000f0a0


	//   ....[74]....
        /*1a08*/ 	.word	0x0000f0c0


	//   ....[75]....
        /*1a0c*/ 	.word	0x0000f0e0


	//   ....[76]....
        /*1a10*/ 	.word	0x0000f100


	//   ....[77]....
        /*1a14*/ 	.word	0x0000f4b0


	//   ....[78]....
        /*1a18*/ 	.word	0x0000f4d0


	//   ....[79]....
        /*1a1c*/ 	.word	0x0000f710


	//   ....[80]....
        /*1a20*/ 	.word	0x0000f720


	//   ....[81]....
        /*1a24*/ 	.word	0x0000f910


	//   ....[82]....
        /*1a28*/ 	.word	0x0000f930


	//   ....[83]....
        /*1a2c*/ 	.word	0x0000fb20


	//   ....[84]....
        /*1a30*/ 	.word	0x0000fb30


	//   ....[85]....
        /*1a34*/ 	.word	0x0000ff10


	//   ....[86]....
        /*1a38*/ 	.word	0x0000ff30


	//   ....[87]....
        /*1a3c*/ 	.word	0x00010b80


	//   ....[88]....
        /*1a40*/ 	.word	0x00010b90


	//   ....[89]....
        /*1a44*/ 	.word	0x00012040


	//   ....[90]....
        /*1a48*/ 	.word	0x00012060


	//   ....[91]....
        /*1a4c*/ 	.word	0x000122b0


	//   ....[92]....
        /*1a50*/ 	.word	0x000122c0


	//   ....[93]....
        /*1a54*/ 	.word	0x000124b0


	//   ....[94]....
        /*1a58*/ 	.word	0x000124d0


	//   ....[95]....
        /*1a5c*/ 	.word	0x000126c0


	//   ....[96]....
        /*1a60*/ 	.word	0x000126d0


	//   ....[97]....
        /*1a64*/ 	.word	0x00012980


	//   ....[98]....
        /*1a68*/ 	.word	0x000129a0


	//   ....[99]....
        /*1a6c*/ 	.word	0x00012ad0


	//   ....[100]....
        /*1a70*/ 	.word	0x00012b10


	//   ....[101]....
        /*1a74*/ 	.word	0x00012b40


	//   ....[102]....
        /*1a78*/ 	.word	0x00012b70


	//   ....[103]....
        /*1a7c*/ 	.word	0x00012ba0


	//   ....[104]....
        /*1a80*/ 	.word	0x00012bd0


	//   ....[105]....
        /*1a84*/ 	.word	0x00012d30


	//   ....[106]....
        /*1a88*/ 	.word	0x00012d70


	//   ....[107]....
        /*1a8c*/ 	.word	0x00012da0


	//   ....[108]....
        /*1a90*/ 	.word	0x00012dd0


	//   ....[109]....
        /*1a94*/ 	.word	0x00012e00


	//   ....[110]....
        /*1a98*/ 	.word	0x00012e30


	//   ....[111]....
        /*1a9c*/ 	.word	0x00012ec0


	//   ....[112]....
        /*1aa0*/ 	.word	0x00012f20


	//   ....[113]....
        /*1aa4*/ 	.word	0x00012f30


	//   ....[114]....
        /*1aa8*/ 	.word	0x00012f90


	//   ....[115]....
        /*1aac*/ 	.word	0x00013a00


	//   ....[116]....
        /*1ab0*/ 	.word	0x00013a60


	//   ....[117]....
        /*1ab4*/ 	.word	0x00013ab0


	//   ....[118]....
        /*1ab8*/ 	.word	0x00013b00


	//   ....[119]....
        /*1abc*/ 	.word	0x00013b50


	//   ....[120]....
        /*1ac0*/ 	.word	0x00013bc0


	//   ....[121]....
        /*1ac4*/ 	.word	0x00013c00


	//   ....[122]....
        /*1ac8*/ 	.word	0x00013c70


	//   ....[123]....
        /*1acc*/ 	.word	0x00013ce0


	//   ....[124]....
        /*1ad0*/ 	.word	0x00013d40


	//   ....[125]....
        /*1ad4*/ 	.word	0x00013db0


	//   ....[126]....
        /*1ad8*/ 	.word	0x00013e10


	//   ....[127]....
        /*1adc*/ 	.word	0x00013e70


	//   ....[128]....
        /*1ae0*/ 	.word	0x00013ee0


	//   ....[129]....
        /*1ae4*/ 	.word	0x00013f40


	//   ....[130]....
        /*1ae8*/ 	.word	0x00013fa0


	//   ....[131]....
        /*1aec*/ 	.word	0x00014000


	//   ....[132]....
        /*1af0*/ 	.word	0x00014060


	//   ....[133]....
        /*1af4*/ 	.word	0x000143a0


	//   ....[134]....
        /*1af8*/ 	.word	0x000143f0


	//   ....[135]....
        /*1afc*/ 	.word	0x00014440


	//   ....[136]....
        /*1b00*/ 	.word	0x00014490


	//   ....[137]....
        /*1b04*/ 	.word	0x00014500


	//   ....[138]....
        /*1b08*/ 	.word	0x00014570


	//   ....[139]....
        /*1b0c*/ 	.word	0x000145d0


	//   ....[140]....
        /*1b10*/ 	.word	0x00014630


	//   ....[141]....
        /*1b14*/ 	.word	0x00014690


	//   ....[142]....
        /*1b18*/ 	.word	0x00014700


	//   ....[143]....
        /*1b1c*/ 	.word	0x00014760


	//   ....[144]....
        /*1b20*/ 	.word	0x000147c0


	//   ....[145]....
        /*1b24*/ 	.word	0x00014820


	//   ....[146]....
        /*1b28*/ 	.word	0x00014880


	//   ....[147]....
        /*1b2c*/ 	.word	0x00014bc0


	//   ....[148]....
        /*1b30*/ 	.word	0x00014c00


	//   ....[149]....
        /*1b34*/ 	.word	0x00014c50


	//   ....[150]....
        /*1b38*/ 	.word	0x00014c90


	//   ....[151]....
        /*1b3c*/ 	.word	0x00014cf0


	//   ....[152]....
        /*1b40*/ 	.word	0x00014d50


	//   ....[153]....
        /*1b44*/ 	.word	0x00014db0


	//   ....[154]....
        /*1b48*/ 	.word	0x00014e10


	//   ....[155]....
        /*1b4c*/ 	.word	0x00014e80


	//   ....[156]....
        /*1b50*/ 	.word	0x00014ee0


	//   ....[157]....
        /*1b54*/ 	.word	0x00014f40


	//   ....[158]....
        /*1b58*/ 	.word	0x00014f80


	//   ....[159]....
        /*1b5c*/ 	.word	0x00014fc0


	//   ....[160]....
        /*1b60*/ 	.word	0x00015010


	//   ....[161]....
        /*1b64*/ 	.word	0x00015050


	//   ....[162]....
        /*1b68*/ 	.word	0x000150a0


	//   ....[163]....
        /*1b6c*/ 	.word	0x000150f0


	//   ....[164]....
        /*1b70*/ 	.word	0x00015140


	//   ....[165]....
        /*1b74*/ 	.word	0x000151a0


	//   ....[166]....
        /*1b78*/ 	.word	0x00015210


	//   ....[167]....
        /*1b7c*/ 	.word	0x00015280


	//   ....[168]....
        /*1b80*/ 	.word	0x000152e0


	//   ....[169]....
        /*1b84*/ 	.word	0x00015340


	//   ....[170]....
        /*1b88*/ 	.word	0x000153a0


	//   ....[171]....
        /*1b8c*/ 	.word	0x00015410


	//   ....[172]....
        /*1b90*/ 	.word	0x00015470


	//   ....[173]....
        /*1b94*/ 	.word	0x000154d0


	//   ....[174]....
        /*1b98*/ 	.word	0x00015530


	//   ....[175]....
        /*1b9c*/ 	.word	0x000155a0


	//   ....[176]....
        /*1ba0*/ 	.word	0x00015600


	//   ....[177]....
        /*1ba4*/ 	.word	0x00015660


	//   ....[178]....
        /*1ba8*/ 	.word	0x000156c0


	//   ....[179]....
        /*1bac*/ 	.word	0x00015730


	//   ....[180]....
        /*1bb0*/ 	.word	0x00015790


	//   ....[181]....
        /*1bb4*/ 	.word	0x000157f0


	//   ....[182]....
        /*1bb8*/ 	.word	0x00015850


	//   ....[183]....
        /*1bbc*/ 	.word	0x000158c0


	//   ....[184]....
        /*1bc0*/ 	.word	0x00015920


	//   ....[185]....
        /*1bc4*/ 	.word	0x00015980


	//   ....[186]....
        /*1bc8*/ 	.word	0x000159e0


	//   ....[187]....
        /*1bcc*/ 	.word	0x00015a50


	//   ....[188]....
        /*1bd0*/ 	.word	0x00015aa0


	//   ....[189]....
        /*1bd4*/ 	.word	0x00015ae0


	//   ....[190]....
        /*1bd8*/ 	.word	0x00015b30


	//   ....[191]....
        /*1bdc*/ 	.word	0x00015b80


	//   ....[192]....
        /*1be0*/ 	.word	0x00015bd0


	//   ....[193]....
        /*1be4*/ 	.word	0x00015c40


	//   ....[194]....
        /*1be8*/ 	.word	0x00015c80


	//   ....[195]....
        /*1bec*/ 	.word	0x00015cd0


	//   ....[196]....
        /*1bf0*/ 	.word	0x00015d20


	//   ....[197]....
        /*1bf4*/ 	.word	0x00015d70


	//   ....[198]....
        /*1bf8*/ 	.word	0x00015dc0


	//   ....[199]....
        /*1bfc*/ 	.word	0x00015e30


	//   ....[200]....
        /*1c00*/ 	.word	0x00015e70


	//   ....[201]....
        /*1c04*/ 	.word	0x00015ee0


	//   ....[202]....
        /*1c08*/ 	.word	0x00015f40


	//   ....[203]....
        /*1c0c*/ 	.word	0x00015fb0


	//----- nvinfo : EIATTR_EXIT_INSTR_OFFSETS
	.align		4
.L_376:
        /*1c10*/ 	.byte	0x04, 0x1c
        /*1c12*/ 	.short	(.L_378 - .L_377)


	//   ....[0]....
.L_377:
        /*1c14*/ 	.word	0x000010d0


	//   ....[1]....
        /*1c18*/ 	.word	0x000139c0


	//----- nvinfo : EIATTR_MAX_THREADS
	.align		4
.L_378:
        /*1c1c*/ 	.byte	0x04, 0x05
        /*1c1e*/ 	.short	(.L_380 - .L_379)
.L_379:
        /*1c20*/ 	.word	0x00000100
        /*1c24*/ 	.word	0x00000001
        /*1c28*/ 	.word	0x00000001


	//----- nvinfo : EIATTR_CRS_STACK_SIZE
	.align		4
.L_380:
        /*1c2c*/ 	.byte	0x04, 0x1e
        /*1c2e*/ 	.short	(.L_382 - .L_381)
.L_381:
        /*1c30*/ 	.word	0x00000000
.L_382:


//--------------------- .nv.info._ZN7cutlass13device_kernelIN5flash19enable_sm80_to_sm89INS1_16FlashAttnFwdSm80INS1_25CollectiveMainloopFwdSm80ILi8ELi1ELb0EN4cute5tupleIJNS5_1CILi128EEENS7_ILi32EEENS7_ILi256EEEEEELi256ENS_10bfloat16_tEfNS_4arch4Sm80ELb1ELb0ELb0ELb1ELb1ELb1ELb1ELb1EEENS1_21CollectiveEpilogueFwdINS6_IJS8_SA_S9_EEENS6_IJNS7_ILi1EEESI_SI_EEESC_SE_Li256ELb1ELb1ELb1ELb0EEENS1_36VarlenDynamicPersistentTileSchedulerILi128ELi32ELi256ELi256ELb1ELb1ELb0ELb1ELb1ELb1EEEEEEEEEvNT_6ParamsE --------------------------
	.section	.nv.info._ZN7cutlass13device_kernelIN5flash19enable_sm80_to_sm89INS1_16FlashAttnFwdSm80INS1_25CollectiveMainloopFwdSm80ILi8ELi1ELb0EN4cute5tupleIJNS5_1CILi128EEENS7_ILi32EEENS7_ILi256EEEEEELi256ENS_10bfloat16_tEfNS_4arch4Sm80ELb1ELb0ELb0ELb1ELb1ELb1ELb1ELb1EEENS1_21CollectiveEpilogueFwdINS6_IJS8_SA_S9_EEENS6_IJNS7_ILi1EEESI_SI_EEESC_SE_Li256ELb1ELb1ELb1ELb0EEENS1_36VarlenDynamicPersistentTileSchedulerILi128ELi32ELi256ELi256ELb1ELb1ELb0ELb1ELb1ELb1EEEEEEEEEvNT_6ParamsE,"",@"SHT_CUDA_INFO"
	.sectionflags	@""
	.align	4


	//----- nvinfo : EIATTR_CUDA_API_VERSION
	.align		4
        /*0000*/ 	.byte	0x04, 0x37
        /*0002*/ 	.short	(.L_384 - .L_383)
.L_383:
        /*0004*/ 	.word	0x00000082


	//----- nvinfo : EIATTR_SW2861232_WAR
	.align		4
.L_384:
        /*0008*/ 	.byte	0x01, 0x35
	.zero		2


	//----- nvinfo : EIATTR_PARAM_CBANK
	.align		4
        /*000c*/ 	.byte	0x04, 0x0a
        /*000e*/ 	.short	(.L_386 - .L_385)
	.align		4
.L_385:
        /*0010*/ 	.word	index@(.nv.constant0._ZN7cutlass13device_kernelIN5flash19enable_sm80_to_sm89INS1_16FlashAttnFwdSm80INS1_25CollectiveMainloopFwdSm80ILi8ELi1ELb0EN4cute5tupleIJNS5_1CILi128EEENS7_ILi32EEENS7_ILi256EEEEEELi256ENS_10bfloat16_tEfNS_4arch4Sm80ELb1ELb0ELb0ELb1ELb1ELb1ELb1ELb1EEENS1_21CollectiveEpilogueFwdINS6_IJS8_SA_S9_EEENS6_IJNS7_ILi1EEESI_SI_EEESC_SE_Li256ELb1ELb1ELb1ELb0EEENS1_36VarlenDynamicPersistentTileSchedulerILi128ELi32ELi256ELi256ELb1ELb1ELb0ELb1ELb1ELb1EEEEEEEEEvNT_6ParamsE)
        /*0014*/ 	.short	0x0160
        /*0016*/ 	.short	0x0438


	//----- nvinfo : EIATTR_CBANK_PARAM_SIZE
	.align		4
.L_386:
        /*0018*/ 	.byte	0x03, 0x19
        /*001a*/ 	.short	0x0438


	//----- nvinfo : EIATTR_KPARAM_INFO
	.align		4
        /*001c*/ 	.byte	0x04, 0x17
        /*001e*/ 	.short	(.L_388 - .L_387)
.L_387:
        /*0020*/ 	.word	0x00000000
        /*0024*/ 	.short	0x0000
        /*0026*/ 	.short	0x0000
        /*0028*/ 	.byte	0x00, 0xf0, 0xe1, 0x10


	//----- nvinfo : EIATTR_MAXREG_COUNT
	.align		4
.L_388:
        /*002c*/ 	.byte	0x03, 0x1b
        /*002e*/ 	.short	0x00ff


	//----- nvinfo : EIATTR_NUM_BARRIERS
	.align		4
        /*0030*/ 	.byte	0x02, 0x4c
        /*0032*/ 	.byte	0x06
	.zero		1


	//----- nvinfo : EIATTR_ANNOTATIONS
	.align		4
        /*0034*/ 	.byte	0x04, 0x55
        /*0036*/ 	.short	(.L_390 - .L_389)


	//   ....[0]....
.L_389:
        /* <DEDUP_REMOVED lines=21> */


	//----- nvinfo : EIATTR_MERCURY_ISA_VERSION
	.align		4
.L_390:
        /*0170*/ 	.byte	0x03, 0x5f
        /*0172*/ 	.short	0x0000


	//----- nvinfo : EIATTR_INT_WARP_WIDE_INSTR_OFFSETS
	.align		4
        /*0174*/ 	.byte	0x04, 0x31
        /*0176*/ 	.short	(.L_392 - .L_391)


	//   ....[0]....
.L_391:
        /*0178*/ 	.word	0x00017ac0


	//   ....[1]....
        /*017c*/ 	.word	0x00017b30


	//----- nvinfo : EIATTR_COOP_GROUP_MASK_REGIDS
	.align		4
.L_392:
        /*0180*/ 	.byte	0x04, 0x29
        /*0182*/ 	.short	(.L_394 - .L_393)


	//   ....[0]....
.L_393:
        /*0184*/ 	.word	0xffffffff


	//   ....[1]....
        /*0188*/ 	.word	0xffffffff


	//   ....[2]....
        /*018c*/ 	.word	0xffffffff


	//   ....[3]....
        /*0190*/ 	.word	0xffffffff


	//   ....[4]....
        /*0194*/ 	.word	0xffffffff


	//   ....[5]....
        /*0198*/ 	.word	0xffffffff


	//   ....[6]....
        /*019c*/ 	.word	0xffffffff


	//   ....[7]....
        /*01a0*/ 	.word	0xffffffff


	//   ....[8]....
        /*01a4*/ 	.word	0xffffffff


	//   ....[9]....
        /*01a8*/ 	.word	0xffffffff


	//   ....[10]....
        /*01ac*/ 	.word	0xffffffff


	//   ....[11]....
        /*01b0*/ 	.word	0xffffffff


	//   ....[12]....
        /*01b4*/ 	.word	0xffffffff


	//   ....[13]....
        /*01b8*/ 	.word	0xffffffff


	//   ....[14]....
        /*01bc*/ 	.word	0xffffffff


	//   ....[15]....
        /*01c0*/ 	.word	0xffffffff


	//   ....[16]....
        /*01c4*/ 	.word	0xffffffff


	//   ....[17]....
        /*01c8*/ 	.word	0xffffffff


	//   ....[18]....
        /*01cc*/ 	.word	0xffffffff


	//   ....[19]....
        /*01d0*/ 	.word	0xffffffff


	//   ....[20]....
        /*01d4*/ 	.word	0xffffffff


	//   ....[21]....
        /*01d8*/ 	.word	0xffffffff


	//   ....[22]....
        /*01dc*/ 	.word	0xffffffff


	//   ....[23]....
        /*01e0*/ 	.word	0xffffffff


	//   ....[24]....
        /*01e4*/ 	.word	0xffffffff


	//   ....[25]....
        /*01e8*/ 	.word	0xffffffff


	//   ....[26]....
        /*01ec*/ 	.word	0xffffffff


	//   ....[27]....
        /*01f0*/ 	.word	0xffffffff


	//   ....[28]....
        /*01f4*/ 	.word	0xffffffff


	//   ....[29]....
        /*01f8*/ 	.word	0xffffffff


	//   ....[30]....
        /*01fc*/ 	.word	0xffffffff


	//   ....[31]....
        /*0200*/ 	.word	0xffffffff


	//   ....[32]....
        /*0204*/ 	.word	0xffffffff


	//   ....[33]....
        /*0208*/ 	.word	0xffffffff


	//   ....[34]....
        /*020c*/ 	.word	0xffffffff


	//   ....[35]....
        /*0210*/ 	.word	0xffffffff


	//   ....[36]....
        /*0214*/ 	.word	0xffffffff


	//   ....[37]....
        /*0218*/ 	.word	0xffffffff


	//   ....[38]....
        /*021c*/ 	.word	0xffffffff


	//   ....[39]....
        /*0220*/ 	.word	0xffffffff


	//   ....[40]....
        /*0224*/ 	.word	0xffffffff


	//   ....[41]....
        /*0228*/ 	.word	0xffffffff


	//   ....[42]....
        /*022c*/ 	.word	0xffffffff


	//   ....[43]....
        /*0230*/ 	.word	0xffffffff


	//   ....[44]....
        /*0234*/ 	.word	0xffffffff


	//   ....[45]....
        /*0238*/ 	.word	0xffffffff


	//   ....[46]....
        /*023c*/ 	.word	0xffffffff


	//   ....[47]....
        /*0240*/ 	.word	0xffffffff


	//   ....[48]....
        /*0244*/ 	.word	0xffffffff


	//   ....[49]....
        /*0248*/ 	.word	0xffffffff


	//   ....[50]....
        /*024c*/ 	.word	0xffffffff


	//   ....[51]....
        /*0250*/ 	.word	0xffffffff


	//   ....[52]....
        /*0254*/ 	.word	0xffffffff


	//   ....[53]....
        /*0258*/ 	.word	0xffffffff


	//   ....[54]....
        /*025c*/ 	.word	0xffffffff


	//   ....[55]....
        /*0260*/ 	.word	0xffffffff


	//   ....[56]....
        /*0264*/ 	.word	0xffffffff


	//   ....[57]....
        /*0268*/ 	.word	0xffffffff


	//   ....[58]....
        /*026c*/ 	.word	0xffffffff


	//   ....[59]....
        /*0270*/ 	.word	0xffffffff


	//   ....[60]....
        /*0274*/ 	.word	0xffffffff


	//   ....[61]....
        /*0278*/ 	.word	0xffffffff


	//   ....[62]....
        /*027c*/ 	.word	0xffffffff


	//   ....[63]....
        /*0280*/ 	.word	0xffffffff


	//   ....[64]....
        /*0284*/ 	.word	0xffffffff


	//   ....[65]....
        /*0288*/ 	.word	0xffffffff


	//   ....[66]....
        /*028c*/ 	.word	0xffffffff


	//   ....[67]....
        /*0290*/ 	.word	0xffffffff


	//   ....[68]....
        /*0294*/ 	.word	0xffffffff


	//   ....[69]....
        /*0298*/ 	.word	0xffffffff


	//   ....[70]....
        /*029c*/ 	.word	0xffffffff


	//   ....[71]....
        /*02a0*/ 	.word	0xffffffff


	//   ....[72]....
        /*02a4*/ 	.word	0xffffffff


	//   ....[73]....
        /*02a8*/ 	.word	0xffffffff


	//   ....[74]....
        /*02ac*/ 	.word	0xffffffff


	//   ....[75]....
        /*02b0*/ 	.word	0xffffffff


	//   ....[76]....
        /*02b4*/ 	.word	0xffffffff


	//   ....[77]....
        /*02b8*/ 	.word	0xffffffff


	//   ....[78]....
        /*02bc*/ 	.word	0xffffffff


	//   ....[79]....
        /*02c0*/ 	.word	0xffffffff


	//   ....[80]....
        /*02c4*/ 	.word	0xffffffff


	//   ....[81]....
        /*02c8*/ 	.word	0xffffffff


	//   ....[82]....
        /*02cc*/ 	.word	0xffffffff


	//   ....[83]....
        /*02d0*/ 	.word	0xffffffff


	//   ....[84]....
        /*02d4*/ 	.word	0xffffffff


	//   ....[85]....
        /*02d8*/ 	.word	0xffffffff


	//   ....[86]....
        /*02dc*/ 	.word	0xffffffff


	//   ....[87]....
        /*02e0*/ 	.word	0xffffffff


	//   ....[88]....
        /*02e4*/ 	.word	0xffffffff


	//   ....[89]....
        /*02e8*/ 	.word	0xffffffff


	//   ....[90]....
        /*02ec*/ 	.word	0xffffffff


	//   ....[91]....
        /*02f0*/ 	.word	0xffffffff


	//   ....[92]....
        /*02f4*/ 	.word	0xffffffff


	//   ....[93]....
        /*02f8*/ 	.word	0xffffffff


	//   ....[94]....
        /*02fc*/ 	.word	0xffffffff


	//   ....[95]....
        /*0300*/ 	.word	0xffffffff


	//   ....[96]....
        /*0304*/ 	.word	0xffffffff


	//   ....[97]....
        /*0308*/ 	.word	0xffffffff


	//   ....[98]....
        /*030c*/ 	.word	0xffffffff


	//   ....[99]....
        /*0310*/ 	.word	0xffffffff


	//   ....[100]....
        /*0314*/ 	.word	0xffffffff


	//   ....[101]....
        /*0318*/ 	.word	0xffffffff


	//   ....[102]....
        /*031c*/ 	.word	0xffffffff


	//   ....[103]....
        /*0320*/ 	.word	0xffffffff


	//   ....[104]....
        /*0324*/ 	.word	0xffffffff


	//   ....[105]....
        /*0328*/ 	.word	0xffffffff


	//   ....[106]....
        /*032c*/ 	.word	0xffffffff


	//   ....[107]....
        /*0330*/ 	.word	0xffffffff


	//   ....[108]....
        /*0334*/ 	.word	0xffffffff


	//   ....[109]....
        /*0338*/ 	.word	0xffffffff


	//   ....[110]....
        /*033c*/ 	.word	0xffffffff


	//   ....[111]....
        /*0340*/ 	.word	0xffffffff


	//   ....[112]....
        /*0344*/ 	.word	0xffffffff


	//   ....[113]....
        /*0348*/ 	.word	0xffffffff


	//   ....[114]....
        /*034c*/ 	.word	0xffffffff


	//   ....[115]....
        /*0350*/ 	.word	0xffffffff


	//   ....[116]....
        /*0354*/ 	.word	0xffffffff


	//   ....[117]....
        /*0358*/ 	.word	0xffffffff


	//   ....[118]....
        /*035c*/ 	.word	0xffffffff


	//   ....[119]....
        /*0360*/ 	.word	0xffffffff


	//   ....[120]....
        /*0364*/ 	.word	0xffffffff


	//   ....[121]....
        /*0368*/ 	.word	0xffffffff


	//   ....[122]....
        /*036c*/ 	.word	0xffffffff


	//   ....[123]....
        /*0370*/ 	.word	0xffffffff


	//   ....[124]....
        /*0374*/ 	.word	0xffffffff


	//   ....[125]....
        /*0378*/ 	.word	0xffffffff


	//   ....[126]....
        /*037c*/ 	.word	0xffffffff


	//   ....[127]....
        /*0380*/ 	.word	0xffffffff


	//   ....[128]....
        /*0384*/ 	.word	0xffffffff


	//   ....[129]....
        /*0388*/ 	.word	0xffffffff


	//   ....[130]....
        /*038c*/ 	.word	0xffffffff


	//   ....[131]....
        /*0390*/ 	.word	0xffffffff


	//   ....[132]....
        /*0394*/ 	.word	0xffffffff


	//   ....[133]....
        /*0398*/ 	.word	0xffffffff


	//   ....[134]....
        /*039c*/ 	.word	0xffffffff


	//   ....[135]....
        /*03a0*/ 	.word	0xffffffff


	//   ....[136]....
        /*03a4*/ 	.word	0xffffffff


	//   ....[137]....
        /*03a8*/ 	.word	0xffffffff


	//   ....[138]....
        /*03ac*/ 	.word	0xffffffff


	//   ....[139]....
        /*03b0*/ 	.word	0xffffffff


	//   ....[140]....
        /*03b4*/ 	.word	0xffffffff


	//   ....[141]....
        /*03b8*/ 	.word	0xffffffff


	//   ....[142]....
        /*03bc*/ 	.word	0xffffffff


	//   ....[143]....
        /*03c0*/ 	.word	0xffffffff


	//   ....[144]....
        /*03c4*/ 	.word	0xffffffff


	//   ....[145]....
        /*03c8*/ 	.word	0xffffffff


	//   ....[146]....
        /*03cc*/ 	.word	0xffffffff


	//   ....[147]....
        /*03d0*/ 	.word	0xffffffff


	//   ....[148]....
        /*03d4*/ 	.word	0xffffffff


	//   ....[149]....
        /*03d8*/ 	.word	0xffffffff


	//   ....[150]....
        /*03dc*/ 	.word	0xffffffff


	//   ....[151]....
        /*03e0*/ 	.word	0xffffffff


	//   ....[152]....
        /*03e4*/ 	.word	0xffffffff


	//   ....[153]....
        /*03e8*/ 	.word	0xffffffff


	//   ....[154]....
        /*03ec*/ 	.word	0xffffffff


	//   ....[155]....
        /*03f0*/ 	.word	0xffffffff


	//   ....[156]....
        /*03f4*/ 	.word	0xffffffff


	//   ....[157]....
        /*03f8*/ 	.word	0xffffffff


	//   ....[158]....
        /*03fc*/ 	.word	0xffffffff


	//   ....[159]....
        /*0400*/ 	.word	0xffffffff


	//   ....[160]....
        /*0404*/ 	.word	0xffffffff


	//   ....[161]....
        /*0408*/ 	.word	0xffffffff


	//   ....[162]....
        /*040c*/ 	.word	0xffffffff


	//   ....[163]....
        /*0410*/ 	.word	0xffffffff


	//   ....[164]....
        /*0414*/ 	.word	0xffffffff


	//   ....[165]....
        /*0418*/ 	.word	0xffffffff


	//   ....[166]....
        /*041c*/ 	.word	0xffffffff


	//   ....[167]....
        /*0420*/ 	.word	0xffffffff


	//   ....[168]....
        /*0424*/ 	.word	0xffffffff


	//   ....[169]....
        /*0428*/ 	.word	0xffffffff


	//   ....[170]....
        /*042c*/ 	.word	0xffffffff


	//   ....[171]....
        /*0430*/ 	.word	0xffffffff


	//   ....[172]....
        /*0434*/ 	.word	0xffffffff


	//   ....[173]....
        /*0438*/ 	.word	0xffffffff


	//   ....[174]....
        /*043c*/ 	.word	0xffffffff


	//   ....[175]....
        /*0440*/ 	.word	0xffffffff


	//   ....[176]....
        /*0444*/ 	.word	0xffffffff


	//   ....[177]....
        /*0448*/ 	.word	0xffffffff


	//   ....[178]....
        /*044c*/ 	.word	0xffffffff


	//   ....[179]....
        /*0450*/ 	.word	0xffffffff


	//   ....[180]....
        /*0454*/ 	.word	0xffffffff


	//   ....[181]....
        /*0458*/ 	.word	0xffffffff


	//   ....[182]....
        /*045c*/ 	.word	0xffffffff


	//   ....[183]....
        /*0460*/ 	.word	0xffffffff


	//   ....[184]....
        /*0464*/ 	.word	0xffffffff


	//   ....[185]....
        /*0468*/ 	.word	0xffffffff


	//   ....[186]....
        /*046c*/ 	.word	0xffffffff


	//   ....[187]....
        /*0470*/ 	.word	0xffffffff


	//   ....[188]....
        /*0474*/ 	.word	0xffffffff


	//   ....[189]....
        /*0478*/ 	.word	0xffffffff


	//   ....[190]....
        /*047c*/ 	.word	0xffffffff


	//   ....[191]....
        /*0480*/ 	.word	0xffffffff


	//   ....[192]....
        /*0484*/ 	.word	0xffffffff


	//   ....[193]....
        /*0488*/ 	.word	0xffffffff


	//   ....[194]....
        /*048c*/ 	.word	0xffffffff


	//   ....[195]....
        /*0490*/ 	.word	0xffffffff


	//   ....[196]....
        /*0494*/ 	.word	0xffffffff


	//   ....[197]....
        /*0498*/ 	.word	0xffffffff


	//   ....[198]....
        /*049c*/ 	.word	0xffffffff


	//   ....[199]....
        /*04a0*/ 	.word	0xffffffff


	//   ....[200]....
        /*04a4*/ 	.word	0xffffffff


	//   ....[201]....
        /*04a8*/ 	.word	0xffffffff


	//   ....[202]....
        /*04ac*/ 	.word	0xffffffff


	//   ....[203]....
        /*04b0*/ 	.word	0xffffffff


	//   ....[204]....
        /*04b4*/ 	.word	0xffffffff


	//   ....[205]....
        /*04b8*/ 	.word	0xffffffff


	//   ....[206]....
        /*04bc*/ 	.word	0xffffffff


	//   ....[207]....
        /*04c0*/ 	.word	0xffffffff


	//   ....[208]....
        /*04c4*/ 	.word	0xffffffff


	//   ....[209]....
        /*04c8*/ 	.word	0xffffffff


	//   ....[210]....
        /*04cc*/ 	.word	0xffffffff


	//   ....[211]....
        /*04d0*/ 	.word	0xffffffff


	//   ....[212]....
        /*04d4*/ 	.word	0xffffffff


	//   ....[213]....
        /*04d8*/ 	.word	0xffffffff


	//   ....[214]....
        /*04dc*/ 	.word	0xffffffff


	//   ....[215]....
        /*04e0*/ 	.word	0xffffffff


	//   ....[216]....
        /*04e4*/ 	.word	0xffffffff


	//   ....[217]....
        /*04e8*/ 	.word	0xffffffff


	//   ....[218]....
        /*04ec*/ 	.word	0xffffffff


	//   ....[219]....
        /*04f0*/ 	.word	0xffffffff


	//   ....[220]....
        /*04f4*/ 	.word	0xffffffff


	//   ....[221]....
        /*04f8*/ 	.word	0xffffffff


	//   ....[222]....
        /*04fc*/ 	.word	0xffffffff


	//   ....[223]....
        /*0500*/ 	.word	0xffffffff


	//   ....[224]....
        /*0504*/ 	.word	0xffffffff


	//   ....[225]....
        /*0508*/ 	.word	0xffffffff


	//----- nvinfo : EIATTR_COOP_GROUP_INSTR_OFFSETS
	.align		4
.L_394:
        /*050c*/ 	.byte	0x04, 0x28
        /*050e*/ 	.short	(.L_396 - .L_395)


	//   ....[0]....
.L_395:
        /*0510*/ 	.word	0x00000050


	//   ....[1]....
        /*0514*/ 	.word	0x000001e0


	//   ....[2]....
        /*0518*/ 	.word	0x00000210


	//   ....[3]....
        /*051c*/ 	.word	0x00000240


	//   ....[4]....
        /*0520*/ 	.word	0x00000270


	//   ....[5]....
        /*0524*/ 	.word	0x000002a0


	//   ....[6]....
        /*0528*/ 	.word	0x000002d0


	//   ....[7]....
        /*052c*/ 	.word	0x00000430


	//   ....[8]....
        /*0530*/ 	.word	0x00000470


	//   ....[9]....
        /*0534*/ 	.word	0x000004a0


	//   ....[10]....
        /*0538*/ 	.word	0x000004d0


	//   ....[11]....
        /*053c*/ 	.word	0x00000500


	//   ....[12]....
        /*0540*/ 	.word	0x00000530


	//   ....[13]....
        /*0544*/ 	.word	0x000005c0


	//   ....[14]....
        /*0548*/ 	.word	0x00000600


	//   ....[15]....
        /*054c*/ 	.word	0x00000620


	//   ....[16]....
        /*0550*/ 	.word	0x00000680


	//   ....[17]....
        /*0554*/ 	.word	0x00003890


	//   ....[18]....
        /*0558*/ 	.word	0x000038a0


	//   ....[19]....
        /*055c*/ 	.word	0x00004ac0


	//   ....[20]....
        /*0560*/ 	.word	0x00004ad0


	//   ....[21]....
        /*0564*/ 	.word	0x00005be0


	//   ....[22]....
        /*0568*/ 	.word	0x00005c00


	//   ....[23]....
        /*056c*/ 	.word	0x00005fc0


	//   ....[24]....
        /*0570*/ 	.word	0x00005fd0


	//   ....[25]....
        /*0574*/ 	.word	0x00006d00


	//   ....[26]....
        /*0578*/ 	.word	0x00006d20


	//   ....[27]....
        /*057c*/ 	.word	0x00006ea0


	//   ....[28]....
        /*0580*/ 	.word	0x00006eb0


	//   ....[29]....
        /*0584*/ 	.word	0x00007030


	//   ....[30]....
        /*0588*/ 	.word	0x00007050


	//   ....[31]....
        /*058c*/ 	.word	0x000071d0


	//   ....[32]....
        /*0590*/ 	.word	0x000071e0


	//   ....[33]....
        /*0594*/ 	.word	0x000075e0


	//   ....[34]....
        /*0598*/ 	.word	0x000075f0


	//   ....[35]....
        /*059c*/ 	.word	0x000079d0


	//   ....[36]....
        /*05a0*/ 	.word	0x000079f0


	//   ....[37]....
        /*05a4*/ 	.word	0x00007a10


	//   ....[38]....
        /*05a8*/ 	.word	0x00007a30


	//   ....[39]....
        /*05ac*/ 	.word	0x00007dc0


	//   ....[40]....
        /*05b0*/ 	.word	0x00007ef0


	//   ....[41]....
        /*05b4*/ 	.word	0x00007f50


	//   ....[42]....
        /*05b8*/ 	.word	0x00007f90


	//   ....[43]....
        /*05bc*/ 	.word	0x00008490


	//   ....[44]....
        /*05c0*/ 	.word	0x000084d0


	//   ....[45]....
        /*05c4*/ 	.word	0x00008510


	//   ....[46]....
        /*05c8*/ 	.word	0x00008550


	//   ....[47]....
        /*05cc*/ 	.word	0x000088a0


	//   ....[48]....
        /*05d0*/ 	.word	0x00008900


	//   ....[49]....
        /*05d4*/ 	.word	0x00008950


	//   ....[50]....
        /*05d8*/ 	.word	0x00008a50


	//   ....[51]....
        /*05dc*/ 	.word	0x0000c3b0


	//   ....[52]....
        /*05e0*/ 	.word	0x0000c400


	//   ....[53]....
        /*05e4*/ 	.word	0x0000c420


	//   ....[54]....
        /*05e8*/ 	.word	0x0000c430


	//   ....[55]....
        /*05ec*/ 	.word	0x0000c650


	//   ....[56]....
        /*05f0*/ 	.word	0x0000c6d0


	//   ....[57]....
        /*05f4*/ 	.word	0x0000c720


	//   ....[58]....
        /*05f8*/ 	.word	0x0000c790


	//   ....[59]....
        /*05fc*/ 	.word	0x0000ca40


	//   ....[60]....
        /*0600*/ 	.word	0x0000cbe0


	//   ....[61]....
        /*0604*/ 	.word	0x0000cc20


	//   ....[62]....
        /*0608*/ 	.word	0x0000cc60


	//   ....[63]....
        /*060c*/ 	.word	0x0000cef0


	//   ....[64]....
        /*0610*/ 	.word	0x0000cf60


	//   ....[65]....
        /*0614*/ 	.word	0x0000cfb0


	//   ....[66]....
        /*0618*/ 	.word	0x0000cff0


	//   ....[67]....
        /*061c*/ 	.word	0x00010e60


	//   ....[68]....
        /*0620*/ 	.word	0x00010e80


	//   ....[69]....
        /*0624*/ 	.word	0x00011980


	//   ....[70]....
        /*0628*/ 	.word	0x000119a0


	//   ....[71]....
        /*062c*/ 	.word	0x00011bc0


	//   ....[72]....
        /*0630*/ 	.word	0x00011d00


	//   ....[73]....
        /*0634*/ 	.word	0x00011f00


	//   ....[74]....
        /*0638*/ 	.word	0x00011f20


	//   ....[75]....
        /*063c*/ 	.word	0x00011f40


	//   ....[76]....
        /*0640*/ 	.word	0x00011f60


	//   ....[77]....
        /*0644*/ 	.word	0x00012c20


	//   ....[78]....
        /*0648*/ 	.word	0x00012c40


	//   ....[79]....
        /*064c*/ 	.word	0x00013690


	//   ....[80]....
        /*0650*/ 	.word	0x000136b0


	//   ....[81]....
        /*0654*/ 	.word	0x000138d0


	//   ....[82]....
        /*0658*/ 	.word	0x00013a00


	//   ....[83]....
        /*065c*/ 	.word	0x00013ba0


	//   ....[84]....
        /*0660*/ 	.word	0x00013bc0


	//   ....[85]....
        /*0664*/ 	.word	0x00013c60


	//   ....[86]....
        /*0668*/ 	.word	0x00013c80


	//   ....[87]....
        /*066c*/ 	.word	0x00015120


	//   ....[88]....
        /*0670*/ 	.word	0x00015140


	//   ....[89]....
        /*0674*/ 	.word	0x00015b40


	//   ....[90]....
        /*0678*/ 	.word	0x00015b60


	//   ....[91]....
        /*067c*/ 	.word	0x00015d90


	//   ....[92]....
        /*0680*/ 	.word	0x00015db0


	//   ....[93]....
        /*0684*/ 	.word	0x00015dd0


	//   ....[94]....
        /*0688*/ 	.word	0x00015df0


	//   ....[95]....
        /*068c*/ 	.word	0x000170b0


	//   ....[96]....
        /*0690*/ 	.word	0x000170e0


	//   ....[97]....
        /*0694*/ 	.word	0x00017100


	//   ....[98]....
        /*0698*/ 	.word	0x00017120


	//   ....[99]....
        /*069c*/ 	.word	0x000188a0


	//   ....[100]....
        /*06a0*/ 	.word	0x000188c0


	//   ....[101]....
        /*06a4*/ 	.word	0x000188d0


	//   ....[102]....
        /*06a8*/ 	.word	0x000188e0


	//   ....[103]....
        /*06ac*/ 	.word	0x00018ca0


	//   ....[104]....
        /*06b0*/ 	.word	0x00018cc0


	//   ....[105]....
        /*06b4*/ 	.word	0x00018e20


	//   ....[106]....
        /*06b8*/ 	.word	0x00018e30


	//   ....[107]....
        /*06bc*/ 	.word	0x00018fa0


	//   ....[108]....
        /*06c0*/ 	.word	0x00018fc0


	//   ....[109]....
        /*06c4*/ 	.word	0x00019130


	//   ....[110]....
        /*06c8*/ 	.word	0x00019140


	//   ....[111]....
        /*06cc*/ 	.word	0x000194a0


	//   ....[112]....
        /*06d0*/ 	.word	0x000194c0


	//   ....[113]....
        /*06d4*/ 	.word	0x0001a270


	//   ....[114]....
        /*06d8*/ 	.word	0x0001a280


	//   ....[115]....
        /*06dc*/ 	.word	0x0001b800


	//   ....[116]....
        /*06e0*/ 	.word	0x0001b820


	//   ....[117]....
        /*06e4*/ 	.word	0x0001b990


	//   ....[118]....
        /*06e8*/ 	.word	0x0001b9a0


	//   ....[119]....
        /*06ec*/ 	.word	0x0001bb10


	//   ....[120]....
        /*06f0*/ 	.word	0x0001bb30


	//   ....[121]....
        /*06f4*/ 	.word	0x0001bca0


	//   ....[122]....
        /*06f8*/ 	.word	0x0001bcb0


	//   ....[123]....
        /*06fc*/ 	.word	0x0001bec0


	//   ....[124]....
        /*0700*/ 	.word	0x0001bee0


	//   ....[125]....
        /*0704*/ 	.word	0x0001c000


	//   ....[126]....
        /*0708*/ 	.word	0x0001c040


	//   ....[127]....
        /*070c*/ 	.word	0x0001c070


	//   ....[128]....
        /*0710*/ 	.word	0x0001c0a0


	//   ....[129]....
        /*0714*/ 	.word	0x0001c0d0


	//   ....[130]....
        /*0718*/ 	.word	0x0001c100


	//   ....[131]....
        /*071c*/ 	.word	0x0001c260


	//   ....[132]....
        /*0720*/ 	.word	0x0001c2a0


	//   ....[133]....
        /*0724*/ 	.word	0x0001c2d0


	//   ....[134]....
        /*0728*/ 	.word	0x0001c300


	//   ....[135]....
        /*072c*/ 	.word	0x0001c330


	//   ....[136]....
        /*0730*/ 	.word	0x0001c360


	//   ....[137]....
        /*0734*/ 	.word	0x0001c3f0


	//   ....[138]....
        /*0738*/ 	.word	0x0001c430


	//   ....[139]....
        /*073c*/ 	.word	0x0001c440


	//   ....[140]....
        /*0740*/ 	.word	0x0001c4a0


	//   ....[141]....
        /*0744*/ 	.word	0x0001ce70


	//   ....[142]....
        /*0748*/ 	.word	0x0001ced0


	//   ....[143]....
        /*074c*/ 	.word	0x0001cf20


	//   ....[144]....
        /*0750*/ 	.word	0x0001cf70


	//   ....[145]....
        /*0754*/ 	.word	0x0001cfc0


	//   ....[146]....
        /*0758*/ 	.word	0x0001d030


	//   ....[147]....
        /*075c*/ 	.word	0x0001d070


	//   ....[148]....
        /*0760*/ 	.word	0x0001d0e0


	//   ....[149]....
        /*0764*/ 	.word	0x0001d150


	//   ....[150]....
        /*0768*/ 	.word	0x0001d1b0


	//   ....[151]....
        /*076c*/ 	.word	0x0001d220


	//   ....[152]....
        /*0770*/ 	.word	0x0001d290


	//   ....[153]....
        /*0774*/ 	.word	0x0001d2f0


	//   ....[154]....
        /*0778*/ 	.word	0x0001d350


	//   ....[155]....
        /*077c*/ 	.word	0x0001d3b0


	//   ....[156]....
        /*0780*/ 	.word	0x0001d420


	//   ....[157]....
        /*0784*/ 	.word	0x0001d480


	//   ....[158]....
        /*0788*/ 	.word	0x0001d4e0


	//   ....[159]....
        /*078c*/ 	.word	0x0001d530


	//   ....[160]....
        /*0790*/ 	.word	0x0001d5a0


	//   ....[161]....
        /*0794*/ 	.word	0x0001d600


	//   ....[162]....
        /*0798*/ 	.word	0x0001d660


	//   ....[163]....
        /*079c*/ 	.word	0x0001d8a0


	//   ....[164]....
        /*07a0*/ 	.word	0x0001d8f0


	//   ....[165]....
        /*07a4*/ 	.word	0x0001d940


	//   ....[166]....
        /*07a8*/ 	.word	0x0001d990


	//   ....[167]....
        /*07ac*/ 	.word	0x0001d9f0


	//   ....[168]....
        /*07b0*/ 	.word	0x0001da60


	//   ....[169]....
        /*07b4*/ 	.word	0x0001dab0


	//   ....[170]....
        /*07b8*/ 	.word	0x0001db20


	//   ....[171]....
        /*07bc*/ 	.word	0x0001db80


	//   ....[172]....
        /*07c0*/ 	.word	0x0001dbe0


	//   ....[173]....
        /*07c4*/ 	.word	0x0001de20


	//   ....[174]....
        /*07c8*/ 	.word	0x0001de60


	//   ....[175]....
        /*07cc*/ 	.word	0x0001deb0


	//   ....[176]....
        /*07d0*/ 	.word	0x0001def0


	//   ....[177]....
        /*07d4*/ 	.word	0x0001df40


	//   ....[178]....
        /*07d8*/ 	.word	0x0001df90


	//   ....[179]....
        /*07dc*/ 	.word	0x0001e000


	//   ....[180]....
        /*07e0*/ 	.word	0x0001e040


	//   ....[181]....
        /*07e4*/ 	.word	0x0001e080


	//   ....[182]....
        /*07e8*/ 	.word	0x0001e0d0


	//   ....[183]....
        /*07ec*/ 	.word	0x0001e110


	//   ....[184]....
        /*07f0*/ 	.word	0x0001e160


	//   ....[185]....
        /*07f4*/ 	.word	0x0001e1b0


	//   ....[186]....
        /*07f8*/ 	.word	0x0001e200


	//   ....[187]....
        /*07fc*/ 	.word	0x0001e250


	//   ....[188]....
        /*0800*/ 	.word	0x0001e2c0


	//   ....[189]....
        /*0804*/ 	.word	0x0001e330


	//   ....[190]....
        /*0808*/ 	.word	0x0001e390


	//   ....[191]....
        /*080c*/ 	.word	0x0001e3f0


	//   ....[192]....
        /*0810*/ 	.word	0x0001e450


	//   ....[193]....
        /*0814*/ 	.word	0x0001e4c0


	//   ....[194]....
        /*0818*/ 	.word	0x0001e520


	//   ....[195]....
        /*081c*/ 	.word	0x0001e580


	//   ....[196]....
        /*0820*/ 	.word	0x0001e5e0


	//   ....[197]....
        /*0824*/ 	.word	0x0001e650


	//   ....[198]....
        /*0828*/ 	.word	0x0001e6b0


	//   ....[199]....
        /*082c*/ 	.word	0x0001e710


	//   ....[200]....
        /*0830*/ 	.word	0x0001e770


	//   ....[201]....
        /*0834*/ 	.word	0x0001e7e0


	//   ....[202]....
        /*0838*/ 	.word	0x0001e840


	//   ....[203]....
        /*083c*/ 	.word	0x0001e8a0


	//   ....[204]....
        /*0840*/ 	.word	0x0001e900


	//   ....[205]....
        /*0844*/ 	.word	0x0001e970


	//   ....[206]....
        /*0848*/ 	.word	0x0001e9d0


	//   ....[207]....
        /*084c*/ 	.word	0x0001ea30


	//   ....[208]....
        /*0850*/ 	.word	0x0001ea90


	//   ....[209]....
        /*0854*/ 	.word	0x0001eb00


	//   ....[210]....
        /*0858*/ 	.word	0x0001eb50


	//   ....[211]....
        /*085c*/ 	.word	0x0001eb90


	//   ....[212]....
        /*0860*/ 	.word	0x0001ebe0


	//   ....[213]....
        /*0864*/ 	.word	0x0001ec30


	//   ....[214]....
        /*0868*/ 	.word	0x0001ec80


	//   ....[215]....
        /*086c*/ 	.word	0x0001ecf0


	//   ....[216]....
        /*0870*/ 	.word	0x0001ed30


	//   ....[217]....
        /*0874*/ 	.word	0x0001ed80


	//   ....[218]....
        /*0878*/ 	.word	0x0001edd0


	//   ....[219]....
        /*087c*/ 	.word	0x0001ee20


	//   ....[220]....
        /*0880*/ 	.word	0x0001ee70


	//   ....[221]....
        /*0884*/ 	.word	0x0001eee0


	//   ....[222]....
        /*0888*/ 	.word	0x0001ef20


	//   ....[223]....
        /*088c*/ 	.word	0x0001ef90


	//   ....[224]....
        /*0890*/ 	.word	0x0001eff0


	//   ....[225]....
        /*0894*/ 	.word	0x0001f060


	//----- nvinfo : EIATTR_EXIT_INSTR_OFFSETS
	.align		4
.L_396:
        /*0898*/ 	.byte	0x04, 0x1c
        /*089a*/ 	.short	(.L_398 - .L_397)


	//   ....[0]....
.L_397:
        /*089c*/ 	.word	0x00000fe0


	//   ....[1]....
        /*08a0*/ 	.word	0x0001ce30


	//----- nvinfo : EIATTR_MAX_THREADS
	.align		4
.L_398:
        /*08a4*/ 	.byte	0x04, 0x05
        /*08a6*/ 	.short	(.L_400 - .L_399)
.L_399:
        /*08a8*/ 	.word	0x00000100
        /*08ac*/ 	.word	0x00000001
        /*08b0*/ 	.word	0x00000001


	//----- nvinfo : EIATTR_CRS_STACK_SIZE
	.align		4
.L_400:
        /*08b4*/ 	.byte	0x04, 0x1e
        /*08b6*/ 	.short	(.L_402 - .L_401)
.L_401:
        /*08b8*/ 	.word	0x00000000
.L_402:


//--------------------- .nv.info._ZN7cutlass13device_kernelIN5flash19enable_sm80_to_sm89INS1_16FlashAttnFwdSm80INS1_25CollectiveMainloopFwdSm80ILi8ELi1ELb0EN4cute5tupleIJNS5_1CILi128EEENS7_ILi96EEENS7_ILi256EEEEEELi256ENS_10bfloat16_tEfNS_4arch4Sm80ELb0ELb0ELb0ELb0ELb1ELb0ELb1ELb1EEENS1_21CollectiveEpilogueFwdINS6_IJS8_SA_S9_EEENS6_IJNS7_ILi1EEESI_SI_EEESC_SE_Li256ELb0ELb1ELb1ELb0EEENS1_19SingleTileSchedulerILb0ELb1ELb1ELi128EEEEEEEEEvNT_6ParamsE --------------------------
	.section	.nv.info._ZN7cutlass13device_kernelIN5flash19enable_sm80_to_sm89INS1_16FlashAttnFwdSm80INS1_25CollectiveMainloopFwdSm80ILi8ELi1ELb0EN4cute5tupleIJNS5_1CILi128EEENS7_ILi96EEENS7_ILi256EEEEEELi256ENS_10bfloat16_tEfNS_4arch4Sm80ELb0ELb0ELb0ELb0ELb1ELb0ELb1ELb1EEENS1_21CollectiveEpilogueFwdINS6_IJS8_SA_S9_EEENS6_IJNS7_ILi1EEESI_SI_EEESC_SE_Li256ELb0ELb1ELb1ELb0EEENS1_19SingleTileSchedulerILb0ELb1ELb1ELi128EEEEEEEEEvNT_6ParamsE,"",@"SHT_CUDA_INFO"
	.sectionflags	@""
	.align	4


	//----- nvinfo : EIATTR_CUDA_API_VERSION
	.align		4
        /*0000*/ 	.byte	0x04, 0x37
        /*0002*/ 	.short	(.L_404 - .L_403)
.L_403:
        /*0004*/ 	.word	0x00000082


	//----- nvinfo : EIATTR_SW2861232_WAR
	.align		4
.L_404:
        /*0008*/ 	.byte	0x01, 0x35
	.zero		2


	//----- nvinfo : EIATTR_PARAM_CBANK
	.align		4
        /*000c*/ 	.byte	0x04, 0x0a
        /*000e*/ 	.short	(.L_406 - .L_405)
	.align		4
.L_405:
        /*0010*/ 	.word	index@(.nv.constant0._ZN7cutlass13device_kernelIN5flash19enable_sm80_to_sm89INS1_16FlashAttnFwdSm80INS1_25CollectiveMainloopFwdSm80ILi8ELi1ELb0EN4cute5tupleIJNS5_1CILi128EEENS7_ILi96EEENS7_ILi256EEEEEELi256ENS_10bfloat16_tEfNS_4arch4Sm80ELb0ELb0ELb0ELb0ELb1ELb0ELb1ELb1EEENS1_21CollectiveEpilogueFwdINS6_IJS8_SA_S9_EEENS6_IJNS7_ILi1EEESI_SI_EEESC_SE_Li256ELb0ELb1ELb1ELb0EEENS1_19SingleTileSchedulerILb0ELb1ELb1ELi128EEEEEEEEEvNT_6ParamsE)
        /*0014*/ 	.short	0x0160
        /*0016*/ 	.short	0x0418


	//----- nvinfo : EIATTR_CBANK_PARAM_SIZE
	.align		4
.L_406:
        /*0018*/ 	.byte	0x03, 0x19
        /*001a*/ 	.short	0x0418


	//----- nvinfo : EIATTR_KPARAM_INFO
	.align		4
        /*001c*/ 	.byte	0x04, 0x17
        /*001e*/ 	.short	(.L_408 - .L_407)
.L_407:
        /*0020*/ 	.word	0x00000000
        /*0024*/ 	.short	0x0000
        /*0026*/ 	.short	0x0000
        /*0028*/ 	.byte	0x00, 0xf0, 0x61, 0x10


	//----- nvinfo : EIATTR_MAXREG_COUNT
	.align		4
.L_408:
        /*002c*/ 	.byte	0x03, 0x1b
        /*002e*/ 	.short	0x00ff


	//----- nvinfo : EIATTR_NUM_BARRIERS
	.align		4
        /*0030*/ 	.byte	0x02, 0x4c
        /*0032*/ 	.byte	0x02
	.zero		1


	//----- nvinfo : EIATTR_ANNOTATIONS
	.align		4
        /*0034*/ 	.byte	0x04, 0x55
        /*0036*/ 	.short	(.L_410 - .L_409)


	//   ....[0]....
.L_409:
        /* <DEDUP_REMOVED lines=24> */


	//----- nvinfo : EIATTR_MERCURY_ISA_VERSION
	.align		4
.L_410:
        /*01a8*/ 	.byte	0x03, 0x5f
        /*01aa*/ 	.short	0x0000


	//----- nvinfo : EIATTR_COOP_GROUP_MASK_REGIDS
	.align		4
        /*01ac*/ 	.byte	0x04, 0x29
        /*01ae*/ 	.short	(.L_412 - .L_411)


	//   ....[0]....
.L_411:
        /*01b0*/ 	.word	0xffffffff


	//   ....[1]....
        /*01b4*/ 	.word	0xffffffff


	//   ....[2]....
        /*01b8*/ 	.word	0xffffffff


	//   ....[3]....
        /*01bc*/ 	.word	0xffffffff


	//   ....[4]....
        /*01c0*/ 	.word	0xffffffff


	//   ....[5]....
        /*01c4*/ 	.word	0xffffffff


	//   ....[6]....
        /*01c8*/ 	.word	0xffffffff


	//   ....[7]....
        /*01cc*/ 	.word	0xffffffff


	//   ....[8]....
        /*01d0*/ 	.word	0xffffffff


	//   ....[9]....
        /*01d4*/ 	.word	0xffffffff


	//   ....[10]....
        /*01d8*/ 	.word	0xffffffff


	//   ....[11]....
        /*01dc*/ 	.word	0xffffffff


	//   ....[12]....
        /*01e0*/ 	.word	0xffffffff


	//   ....[13]....
        /*01e4*/ 	.word	0xffffffff


	//   ....[14]....
        /*01e8*/ 	.word	0xffffffff


	//   ....[15]....
        /*01ec*/ 	.word	0xffffffff


	//   ....[16]....
        /*01f0*/ 	.word	0xffffffff


	//   ....[17]....
        /*01f4*/ 	.word	0xffffffff


	//   ....[18]....
        /*01f8*/ 	.word	0xffffffff


	//   ....[19]....
        /*01fc*/ 	.word	0xffffffff


	//   ....[20]....
        /*0200*/ 	.word	0xffffffff


	//   ....[21]....
        /*0204*/ 	.word	0xffffffff


	//   ....[22]....
        /*0208*/ 	.word	0xffffffff


	//   ....[23]....
        /*020c*/ 	.word	0xffffffff


	//   ....[24]....
        /*0210*/ 	.word	0xffffffff


	//   ....[25]....
        /*0214*/ 	.word	0xffffffff


	//   ....[26]....
        /*0218*/ 	.word	0xffffffff


	//   ....[27]....
        /*021c*/ 	.word	0xffffffff


	//   ....[28]....
        /*0220*/ 	.word	0xffffffff


	//   ....[29]....
        /*0224*/ 	.word	0xffffffff


	//   ....[30]....
        /*0228*/ 	.word	0xffffffff


	//   ....[31]....
        /*022c*/ 	.word	0xffffffff


	//   ....[32]....
        /*0230*/ 	.word	0xffffffff


	//   ....[33]....
        /*0234*/ 	.word	0xffffffff


	//   ....[34]....
        /*0238*/ 	.word	0xffffffff


	//   ....[35]....
        /*023c*/ 	.word	0xffffffff


	//   ....[36]....
        /*0240*/ 	.word	0xffffffff


	//   ....[37]....
        /*0244*/ 	.word	0xffffffff


	//   ....[38]....
        /*0248*/ 	.word	0xffffffff


	//   ....[39]....
        /*024c*/ 	.word	0xffffffff


	//   ....[40]....
        /*0250*/ 	.word	0xffffffff


	//   ....[41]....
        /*0254*/ 	.word	0xffffffff


	//   ....[42]....
        /*0258*/ 	.word	0xffffffff


	//   ....[43]....
        /*025c*/ 	.word	0xffffffff


	//   ....[44]....
        /*0260*/ 	.word	0xffffffff


	//   ....[45]....
        /*0264*/ 	.word	0xffffffff


	//   ....[46]....
        /*0268*/ 	.word	0xffffffff


	//   ....[47]....
        /*026c*/ 	.word	0xffffffff


	//   ....[48]....
        /*0270*/ 	.word	0xffffffff


	//   ....[49]....
        /*0274*/ 	.word	0xffffffff


	//   ....[50]....
        /*0278*/ 	.word	0xffffffff


	//   ....[51]....
        /*027c*/ 	.word	0xffffffff


	//   ....[52]....
        /*0280*/ 	.word	0xffffffff


	//   ....[53]....
        /*0284*/ 	.word	0xffffffff


	//   ....[54]....
        /*0288*/ 	.word	0xffffffff


	//   ....[55]....
        /*028c*/ 	.word	0xffffffff


	//   ....[56]....
        /*0290*/ 	.word	0xffffffff


	//   ....[57]....
        /*0294*/ 	.word	0xffffffff


	//   ....[58]....
        /*0298*/ 	.word	0xffffffff


	//----- nvinfo : EIATTR_COOP_GROUP_INSTR_OFFSETS
	.align		4
.L_412:
        /*029c*/ 	.byte	0x04, 0x28
        /*029e*/ 	.short	(.L_414 - .L_413)


	//   ....[0]....
.L_413:
        /*02a0*/ 	.word	0x00000060


	//   ....[1]....
        /*02a4*/ 	.word	0x00000ee0


	//   ....[2]....
        /*02a8*/ 	.word	0x00000f00


	//   ....[3]....
        /*02ac*/ 	.word	0x00001150


	//   ....[4]....
        /*02b0*/ 	.word	0x00001180


	//   ....[5]....
        /*02b4*/ 	.word	0x000012f0


	//   ....[6]....
        /*02b8*/ 	.word	0x00001320


	//   ....[7]....
        /*02bc*/ 	.word	0x00001480


	//   ....[8]....
        /*02c0*/ 	.word	0x000014c0


	//   ....[9]....
        /*02c4*/ 	.word	0x00001bf0


	//   ....[10]....
        /*02c8*/ 	.word	0x00001c30


	//   ....[11]....
        /*02cc*/ 	.word	0x00001c60


	//   ....[12]....
        /*02d0*/ 	.word	0x00001ca0


	//   ....[13]....
        /*02d4*/ 	.word	0x00001ce0


	//   ....[14]....
        /*02d8*/ 	.word	0x00001d20


	//   ....[15]....
        /*02dc*/ 	.word	0x00001d50


	//   ....[16]....
        /*02e0*/ 	.word	0x00001d90


	//   ....[17]....
        /*02e4*/ 	.word	0x00001e80


	//   ....[18]....
        /*02e8*/ 	.word	0x00001eb0


	//   ....[19]....
        /*02ec*/ 	.word	0x00001ef0


	//   ....[20]....
        /*02f0*/ 	.word	0x00001f30


	//   ....[21]....
        /*02f4*/ 	.word	0x00003bd0


	//   ....[22]....
        /*02f8*/ 	.word	0x00003bf0


	//   ....[23]....
        /*02fc*/ 	.word	0x00003c00


	//   ....[24]....
        /*0300*/ 	.word	0x00003c10


	//   ....[25]....
        /*0304*/ 	.word	0x00003ca0


	//   ....[26]....
        /*0308*/ 	.word	0x00003cb0


	//   ....[27]....
        /*030c*/ 	.word	0x000047b0


	//   ....[28]....
        /*0310*/ 	.word	0x00004840


	//   ....[29]....
        /*0314*/ 	.word	0x00004870


	//   ....[30]....
        /*0318*/ 	.word	0x000048e0


	//   ....[31]....
        /*031c*/ 	.word	0x00006810


	//   ....[32]....
        /*0320*/ 	.word	0x00006820


	//   ....[33]....
        /*0324*/ 	.word	0x00006830


	//   ....[34]....
        /*0328*/ 	.word	0x00006840


	//   ....[35]....
        /*032c*/ 	.word	0x00006850


	//   ....[36]....
        /*0330*/ 	.word	0x00006860


	//   ....[37]....
        /*0334*/ 	.word	0x00006c20


	//   ....[38]....
        /*0338*/ 	.word	0x00006c30


	//   ....[39]....
        /*033c*/ 	.word	0x00006d90


	//   ....[40]....
        /*0340*/ 	.word	0x00006dc0


	//   ....[41]....
        /*0344*/ 	.word	0x00006dd0


	//   ....[42]....
        /*0348*/ 	.word	0x00006de0


	//   ....[43]....
        /*034c*/ 	.word	0x00008670


	//   ....[44]....
        /*0350*/ 	.word	0x00008680


	//   ....[45]....
        /*0354*/ 	.word	0x000086b0


	//   ....[46]....
        /*0358*/ 	.word	0x000086c0


	//   ....[47]....
        /*035c*/ 	.word	0x0000acf0


	//   ....[48]....
        /*0360*/ 	.word	0x0000ad00


	//   ....[49]....
        /*0364*/ 	.word	0x0000ad30


	//   ....[50]....
        /*0368*/ 	.word	0x0000ad40


	//   ....[51]....
        /*036c*/ 	.word	0x0000bc30


	//   ....[52]....
        /*0370*/ 	.word	0x0000bc70


	//   ....[53]....
        /*0374*/ 	.word	0x0000bca0


	//   ....[54]....
        /*0378*/ 	.word	0x0000bce0


	//   ....[55]....
        /*037c*/ 	.word	0x0000bd80


	//   ....[56]....
        /*0380*/ 	.word	0x0000bda0


	//   ....[57]....
        /*0384*/ 	.word	0x0000c9f0


	//   ....[58]....
        /*0388*/ 	.word	0x0000ca00


	//----- nvinfo : EIATTR_EXIT_INSTR_OFFSETS
	.align		4
.L_414:
        /*038c*/ 	.byte	0x04, 0x1c
        /*038e*/ 	.short	(.L_416 - .L_415)


	//   ....[0]....
.L_415:
        /*0390*/ 	.word	0x000001c0


	//   ....[1]....
        /*0394*/ 	.word	0x0000ca10


	//   ....[2]....
        /*0398*/ 	.word	0x0000d5b0


	//   ....[3]....
        /*039c*/ 	.word	0x0000d600


	//   ....[4]....
        /*03a0*/ 	.word	0x0000d630


	//   ....[5]....
        /*03a4*/ 	.word	0x0000d690


	//   ....[6]....
        /*03a8*/ 	.word	0x0000d920


	//----- nvinfo : EIATTR_CTAIDZ_USED
	.align		4
.L_416:
        /*03ac*/ 	.byte	0x01, 0x04
	.zero		2


	//----- nvinfo : EIATTR_MAX_THREADS
	.align		4
        /*03b0*/ 	.byte	0x04, 0x05
        /*03b2*/ 	.short	(.L_418 - .L_417)
.L_417:
        /*03b4*/ 	.word	0x00000100
        /*03b8*/ 	.word	0x00000001
        /*03bc*/ 	.word	0x00000001


	//----- nvinfo : EIATTR_CRS_STACK_SIZE
	.align		4
.L_418:
        /*03c0*/ 	.byte	0x04, 0x1e
        /*03c2*/ 	.short	(.L_420 - .L_419)
.L_419:
        /*03c4*/ 	.word	0x00000000
.L_420:


//--------------------- .nv.info._ZN7cutlass13device_kernelIN5flash19enable_sm80_to_sm89INS1_16FlashAttnFwdSm80INS1_25CollectiveMainloopFwdSm80ILi8ELi1ELb0EN4cute5tupleIJNS5_1CILi128EEENS7_ILi64EEENS7_ILi256EEEEEELi256ENS_10bfloat16_tEfNS_4arch4Sm80ELb0ELb0ELb0ELb1ELb1ELb0ELb1ELb1EEENS1_21CollectiveEpilogueFwdINS6_IJS8_SA_S9_EEENS6_IJNS7_ILi1EEESI_SI_EEESC_SE_Li256ELb1ELb1ELb1ELb0EEENS1_36VarlenDynamicPersistentTileSchedulerILi128ELi64ELi256ELi256ELb1ELb1ELb0ELb0ELb1ELb1EEEEEEEEEvNT_6ParamsE --------------------------
	.section	.nv.info._ZN7cutlass13device_kernelIN5flash19enable_sm80_to_sm89INS1_16FlashAttnFwdSm80INS1_25CollectiveMainloopFwdSm80ILi8ELi1ELb0EN4cute5tupleIJNS5_1CILi128EEENS7_ILi64EEENS7_ILi256EEEEEELi256ENS_10bfloat16_tEfNS_4arch4Sm80ELb0ELb0ELb0ELb1ELb1ELb0ELb1ELb1EEENS1_21CollectiveEpilogueFwdINS6_IJS8_SA_S9_EEENS6_IJNS7_ILi1EEESI_SI_EEESC_SE_Li256ELb1ELb1ELb1ELb0EEENS1_36VarlenDynamicPersistentTileSchedulerILi128ELi64ELi256ELi256ELb1ELb1ELb0ELb0ELb1ELb1EEEEEEEEEvNT_6ParamsE,"",@"SHT_CUDA_INFO"
	.sectionflags	@""
	.align	4


	//----- nvinfo : EIATTR_CUDA_API_VERSION
	.align		4
        /*0000*/ 	.byte	0x04, 0x37
        /*0002*/ 	.short	(.L_422 - .L_421)
.L_421:
        /*0004*/ 	.word	0x00000082


	//----- nvinfo : EIATTR_SW2861232_WAR
	.align		4
.L_422:
        /*0008*/ 	.byte	0x01, 0x35
	.zero		2


	//----- nvinfo : EIATTR_PARAM_CBANK
	.align		4
        /*000c*/ 	.byte	0x04, 0x0a
        /*000e*/ 	.short	(.L_424 - .L_423)
	.align		4
.L_423:
        /*0010*/ 	.word	index@(.nv.constant0._ZN7cutlass13device_kernelIN5flash19enable_sm80_to_sm89INS1_16FlashAttnFwdSm80INS1_25CollectiveMainloopFwdSm80ILi8ELi1ELb0EN4cute5tupleIJNS5_1CILi128EEENS7_ILi64EEENS7_ILi256EEEEEELi256ENS_10bfloat16_tEfNS_4arch4Sm80ELb0ELb0ELb0ELb1ELb1ELb0ELb1ELb1EEENS1_21CollectiveEpilogueFwdINS6_IJS8_SA_S9_EEENS6_IJNS7_ILi1EEESI_SI_EEESC_SE_Li256ELb1ELb1ELb1ELb0EEENS1_36VarlenDynamicPersistentTileSchedulerILi128ELi64ELi256ELi256ELb1ELb1ELb0ELb0ELb1ELb1EEEEEEEEEvNT_6ParamsE)
        /*0014*/ 	.short	0x0160
        /*0016*/ 	.short	0x0438


	//----- nvinfo : EIATTR_CBANK_PARAM_SIZE
	.align		4
.L_424:
        /*0018*/ 	.byte	0x03, 0x19
        /*001a*/ 	.short	0x0438


	//----- nvinfo : EIATTR_KPARAM_INFO
	.align		4
        /*001c*/ 	.byte	0x04, 0x17
        /*001e*/ 	.short	(.L_426 - .L_425)
.L_425:
        /*0020*/ 	.word	0x00000000
        /*0024*/ 	.short	0x0000
        /*0026*/ 	.short	0x0000
        /*0028*/ 	.byte	0x00, 0xf0, 0xe1, 0x10


	//----- nvinfo : EIATTR_MAXREG_COUNT
	.align		4
.L_426:
        /*002c*/ 	.byte	0x03, 0x1b
        /*002e*/ 	.short	0x00ff


	//----- nvinfo : EIATTR_NUM_BARRIERS
	.align		4
        /*0030*/ 	.byte	0x02, 0x4c
        /*0032*/ 	.byte	0x06
	.zero		1


	//----- nvinfo : EIATTR_ANNOTATIONS
	.align		4
        /*0034*/ 	.byte	0x04, 0x55
        /*0036*/ 	.short	(.L_428 - .L_427)


	//   ....[0]....
.L_427:
        /* <DEDUP_REMOVED lines=142> */


	//----- nvinfo : EIATTR_MERCURY_ISA_VERSION
	.align		4
.L_428:
        /*0908*/ 	.byte	0x03, 0x5f
        /*090a*/ 	.short	0x0000


	//----- nvinfo : EIATTR_INT_WARP_WIDE_INSTR_OFFSETS
	.align		4
        /*090c*/ 	.byte	0x04, 0x31
        /*090e*/ 	.short	(.L_430 - .L_429)


	//   ....[0]....
.L_429:
        /*0910*/ 	.word	0x0000a8d0


	//   ....[1]....
        /*0914*/ 	.word	0x0000a950


	//----- nvinfo : EIATTR_COOP_GROUP_MASK_REGIDS
	.align		4
.L_430:
        /*0918*/ 	.byte	0x04, 0x29
        /*091a*/ 	.short	(.L_432 - .L_431)


	//   ....[0]....
.L_431:
        /*091c*/ 	.word	0xffffffff


	//   ....[1]....
        /*0920*/ 	.word	0xffffffff


	//   ....[2]....
        /*0924*/ 	.word	0xffffffff


	//   ....[3]....
        /*0928*/ 	.word	0xffffffff


	//   ....[4]....
        /*092c*/ 	.word	0xffffffff


	//   ....[5]....
        /*0930*/ 	.word	0xffffffff


	//   ....[6]....
        /*0934*/ 	.word	0xffffffff


	//   ....[7]....
        /*0938*/ 	.word	0xffffffff


	//   ....[8]....
        /*093c*/ 	.word	0xffffffff


	//   ....[9]....
        /*0940*/ 	.word	0xffffffff


	//   ....[10]....
        /*0944*/ 	.word	0xffffffff


	//   ....[11]....
        /*0948*/ 	.word	0xffffffff


	//   ....[12]....
        /*094c*/ 	.word	0xffffffff


	//   ....[13]....
        /*0950*/ 	.word	0xffffffff


	//   ....[14]....
        /*0954*/ 	.word	0xffffffff


	//   ....[15]....
        /*0958*/ 	.word	0xffffffff


	//   ....[16]....
        /*095c*/ 	.word	0xffffffff


	//   ....[17]....
        /*0960*/ 	.word	0xffffffff


	//   ....[18]....
        /*0964*/ 	.word	0xffffffff


	//   ....[19]....
        /*0968*/ 	.word	0xffffffff


	//   ....[20]....
        /*096c*/ 	.word	0xffffffff


	//   ....[21]....
        /*0970*/ 	.word	0xffffffff


	//   ....[22]....
        /*0974*/ 	.word	0xffffffff


	//   ....[23]....
        /*0978*/ 	.word	0xffffffff


	//   ....[24]....
        /*097c*/ 	.word	0xffffffff


	//   ....[25]....
        /*0980*/ 	.word	0xffffffff


	//   ....[26]....
        /*0984*/ 	.word	0xffffffff


	//   ....[27]....
        /*0988*/ 	.word	0xffffffff


	//   ....[28]....
        /*098c*/ 	.word	0xffffffff


	//   ....[29]....
        /*0990*/ 	.word	0xffffffff


	//   ....[30]....
        /*0994*/ 	.word	0xffffffff


	//   ....[31]....
        /*0998*/ 	.word	0xffffffff


	//   ....[32]....
        /*099c*/ 	.word	0xffffffff


	//   ....[33]....
        /*09a0*/ 	.word	0xffffffff


	//   ....[34]....
        /*09a4*/ 	.word	0xffffffff


	//   ....[35]....
        /*09a8*/ 	.word	0xffffffff


	//   ....[36]....
        /*09ac*/ 	.word	0xffffffff


	//   ....[37]....
        /*09b0*/ 	.word	0xffffffff


	//   ....[38]....
        /*09b4*/ 	.word	0xffffffff


	//   ....[39]....
        /*09b8*/ 	.word	0xffffffff


	//   ....[40]....
        /*09bc*/ 	.word	0xffffffff


	//   ....[41]....
        /*09c0*/ 	.word	0xffffffff


	//   ....[42]....
        /*09c4*/ 	.word	0xffffffff


	//   ....[43]....
        /*09c8*/ 	.word	0xffffffff


	//   ....[44]....
        /*09cc*/ 	.word	0xffffffff


	//   ....[45]....
        /*09d0*/ 	.word	0xffffffff


	//   ....[46]....
        /*09d4*/ 	.word	0xffffffff


	//   ....[47]....
        /*09d8*/ 	.word	0xffffffff


	//   ....[48]....
        /*09dc*/ 	.word	0xffffffff


	//   ....[49]....
        /*09e0*/ 	.word	0xffffffff


	//   ....[50]....
        /*09e4*/ 	.word	0xffffffff


	//   ....[51]....
        /*09e8*/ 	.word	0xffffffff


	//   ....[52]....
        /*09ec*/ 	.word	0xffffffff


	//   ....[53]....
        /*09f0*/ 	.word	0xffffffff


	//   ....[54]....
        /*09f4*/ 	.word	0xffffffff


	//   ....[55]....
        /*09f8*/ 	.word	0xffffffff


	//   ....[56]....
        /*09fc*/ 	.word	0xffffffff


	//   ....[57]....
        /*0a00*/ 	.word	0xffffffff


	//   ....[58]....
        /*0a04*/ 	.word	0xffffffff


	//   ....[59]....
        /*0a08*/ 	.word	0xffffffff


	//   ....[60]....
        /*0a0c*/ 	.word	0xffffffff


	//   ....[61]....
        /*0a10*/ 	.word	0xffffffff


	//   ....[62]....
        /*0a14*/ 	.word	0xffffffff


	//   ....[63]....
        /*0a18*/ 	.word	0xffffffff


	//   ....[64]....
        /*0a1c*/ 	.word	0xffffffff


	//   ....[65]....
        /*0a20*/ 	.word	0xffffffff


	//   ....[66]....
        /*0a24*/ 	.word	0xffffffff


	//   ....[67]....
        /*0a28*/ 	.word	0xffffffff


	//   ....[68]....
        /*0a2c*/ 	.word	0xffffffff


	//   ....[69]....
        /*0a30*/ 	.word	0xffffffff


	//   ....[70]....
        /*0a34*/ 	.word	0xffffffff


	//   ....[71]....
        /*0a38*/ 	.word	0xffffffff


	//   ....[72]....
        /*0a3c*/ 	.word	0xffffffff


	//   ....[73]....
        /*0a40*/ 	.word	0xffffffff


	//   ....[74]....
        /*0a44*/ 	.word	0xffffffff


	//   ....[75]....
        /*0a48*/ 	.word	0xffffffff


	//   ....[76]....
        /*0a4c*/ 	.word	0xffffffff


	//   ....[77]....
        /*0a50*/ 	.word	0xffffffff


	//   ....[78]....
        /*0a54*/ 	.word	0xffffffff


	//   ....[79]....
        /*0a58*/ 	.word	0xffffffff


	//   ....[80]....
        /*0a5c*/ 	.word	0xffffffff


	//   ....[81]....
        /*0a60*/ 	.word	0xffffffff


	//   ....[82]....
        /*0a64*/ 	.word	0xffffffff


	//   ....[83]....
        /*0a68*/ 	.word	0xffffffff


	//   ....[84]....
        /*0a6c*/ 	.word	0xffffffff


	//   ....[85]....
        /*0a70*/ 	.word	0xffffffff


	//   ....[86]....
        /*0a74*/ 	.word	0xffffffff


	//   ....[87]....
        /*0a78*/ 	.word	0xffffffff


	//   ....[88]....
        /*0a7c*/ 	.word	0xffffffff


	//   ....[89]....
        /*0a80*/ 	.word	0xffffffff


	//   ....[90]....
        /*0a84*/ 	.word	0xffffffff


	//   ....[91]....
        /*0a88*/ 	.word	0xffffffff


	//   ....[92]....
        /*0a8c*/ 	.word	0xffffffff


	//   ....[93]....
        /*0a90*/ 	.word	0xffffffff


	//   ....[94]....
        /*0a94*/ 	.word	0xffffffff


	//   ....[95]....
        /*0a98*/ 	.word	0xffffffff


	//   ....[96]....
        /*0a9c*/ 	.word	0xffffffff


	//   ....[97]....
        /*0aa0*/ 	.word	0xffffffff


	//   ....[98]....
        /*0aa4*/ 	.word	0xffffffff


	//   ....[99]....
        /*0aa8*/ 	.word	0xffffffff


	//   ....[100]....
        /*0aac*/ 	.word	0xffffffff


	//   ....[101]....
        /*0ab0*/ 	.word	0xffffffff


	//   ....[102]....
        /*0ab4*/ 	.word	0xffffffff


	//   ....[103]....
        /*0ab8*/ 	.word	0xffffffff


	//   ....[104]....
        /*0abc*/ 	.word	0xffffffff


	//   ....[105]....
        /*0ac0*/ 	.word	0xffffffff


	//   ....[106]....
        /*0ac4*/ 	.word	0xffffffff


	//   ....[107]....
        /*0ac8*/ 	.word	0xffffffff


	//   ....[108]....
        /*0acc*/ 	.word	0xffffffff


	//   ....[109]....
        /*0ad0*/ 	.word	0xffffffff


	//   ....[110]....
        /*0ad4*/ 	.word	0xffffffff


	//   ....[111]....
        /*0ad8*/ 	.word	0xffffffff


	//   ....[112]....
        /*0adc*/ 	.word	0xffffffff


	//   ....[113]....
        /*0ae0*/ 	.word	0xffffffff


	//   ....[114]....
        /*0ae4*/ 	.word	0xffffffff


	//   ....[115]....
        /*0ae8*/ 	.word	0xffffffff


	//   ....[116]....
        /*0aec*/ 	.word	0xffffffff


	//   ....[117]....
        /*0af0*/ 	.word	0xffffffff


	//   ....[118]....
        /*0af4*/ 	.word	0xffffffff


	//   ....[119]....
        /*0af8*/ 	.word	0xffffffff


	//   ....[120]....
        /*0afc*/ 	.word	0xffffffff


	//   ....[121]....
        /*0b00*/ 	.word	0xffffffff


	//   ....[122]....
        /*0b04*/ 	.word	0xffffffff


	//   ....[123]....
        /*0b08*/ 	.word	0xffffffff


	//   ....[124]....
        /*0b0c*/ 	.word	0xffffffff


	//   ....[125]....
        /*0b10*/ 	.word	0xffffffff


	//   ....[126]....
        /*0b14*/ 	.word	0xffffffff


	//   ....[127]....
        /*0b18*/ 	.word	0xffffffff


	//   ....[128]....
        /*0b1c*/ 	.word	0xffffffff


	//   ....[129]....
        /*0b20*/ 	.word	0xffffffff


	//   ....[130]....
        /*0b24*/ 	.word	0xffffffff


	//   ....[131]....
        /*0b28*/ 	.word	0xffffffff


	//   ....[132]....
        /*0b2c*/ 	.word	0xffffffff


	//   ....[133]....
        /*0b30*/ 	.word	0xffffffff


	//   ....[134]....
        /*0b34*/ 	.word	0xffffffff


	//   ....[135]....
        /*0b38*/ 	.word	0xffffffff


	//   ....[136]....
        /*0b3c*/ 	.word	0xffffffff


	//   ....[137]....
        /*0b40*/ 	.word	0xffffffff


	//   ....[138]....
        /*0b44*/ 	.word	0xffffffff


	//   ....[139]....
        /*0b48*/ 	.word	0xffffffff


	//   ....[140]....
        /*0b4c*/ 	.word	0xffffffff


	//   ....[141]....
        /*0b50*/ 	.word	0xffffffff


	//   ....[142]....
        /*0b54*/ 	.word	0xffffffff


	//   ....[143]....
        /*0b58*/ 	.word	0xffffffff


	//   ....[144]....
        /*0b5c*/ 	.word	0xffffffff


	//   ....[145]....
        /*0b60*/ 	.word	0xffffffff


	//   ....[146]....
        /*0b64*/ 	.word	0xffffffff


	//   ....[147]....
        /*0b68*/ 	.word	0xffffffff


	//   ....[148]....
        /*0b6c*/ 	.word	0xffffffff


	//   ....[149]....
        /*0b70*/ 	.word	0xffffffff


	//   ....[150]....
        /*0b74*/ 	.word	0xffffffff


	//   ....[151]....
        /*0b78*/ 	.word	0xffffffff


	//   ....[152]....
        /*0b7c*/ 	.word	0xffffffff


	//   ....[153]....
        /*0b80*/ 	.word	0xffffffff


	//   ....[154]....
        /*0b84*/ 	.word	0xffffffff


	//   ....[155]....
        /*0b88*/ 	.word	0xffffffff


	//   ....[156]....
        /*0b8c*/ 	.word	0xffffffff


	//   ....[157]....
        /*0b90*/ 	.word	0xffffffff


	//   ....[158]....
        /*0b94*/ 	.word	0xffffffff


	//   ....[159]....
        /*0b98*/ 	.word	0xffffffff


	//   ....[160]....
        /*0b9c*/ 	.word	0xffffffff


	//   ....[161]....
        /*0ba0*/ 	.word	0xffffffff


	//   ....[162]....
        /*0ba4*/ 	.word	0xffffffff


	//   ....[163]....
        /*0ba8*/ 	.word	0xffffffff


	//   ....[164]....
        /*0bac*/ 	.word	0xffffffff


	//   ....[165]....
        /*0bb0*/ 	.word	0xffffffff


	//   ....[166]....
        /*0bb4*/ 	.word	0xffffffff


	//   ....[167]....
        /*0bb8*/ 	.word	0xffffffff


	//   ....[168]....
        /*0bbc*/ 	.word	0xffffffff


	//   ....[169]....
        /*0bc0*/ 	.word	0xffffffff


	//   ....[170]....
        /*0bc4*/ 	.word	0xffffffff


	//   ....[171]....
        /*0bc8*/ 	.word	0xffffffff


	//   ....[172]....
        /*0bcc*/ 	.word	0xffffffff


	//   ....[173]....
        /*0bd0*/ 	.word	0xffffffff


	//   ....[174]....
        /*0bd4*/ 	.word	0xffffffff


	//   ....[175]....
        /*0bd8*/ 	.word	0xffffffff


	//----- nvinfo : EIATTR_COOP_GROUP_INSTR_OFFSETS
	.align		4
.L_432:
        /*0bdc*/ 	.byte	0x04, 0x28
        /*0bde*/ 	.short	(.L_434 - .L_433)


	//   ....[0]....
.L_433:
        /*0be0*/ 	.word	0x00000050


	//   ....[1]....
        /*0be4*/ 	.word	0x00000200


	//   ....[2]....
        /*0be8*/ 	.word	0x00000230


	//   ....[3]....
        /*0bec*/ 	.word	0x00000260


	//   ....[4]....
        /*0bf0*/ 	.word	0x00000290


	//   ....[5]....
        /*0bf4*/ 	.word	0x000002c0


	//   ....[6]....
        /*0bf8*/ 	.word	0x000002f0


	//   ....[7]....
        /*0bfc*/ 	.word	0x00000460


	//   ....[8]....
        /*0c00*/ 	.word	0x000004a0


	//   ....[9]....
        /*0c04*/ 	.word	0x000004d0


	//   ....[10]....
        /*0c08*/ 	.word	0x00000500


	//   ....[11]....
        /*0c0c*/ 	.word	0x00000530


	//   ....[12]....
        /*0c10*/ 	.word	0x00000560


	//   ....[13]....
        /*0c14*/ 	.word	0x000005f0


	//   ....[14]....
        /*0c18*/ 	.word	0x00000620


	//   ....[15]....
        /*0c1c*/ 	.word	0x00000640


	//   ....[16]....
        /*0c20*/ 	.word	0x000006a0


	//   ....[17]....
        /*0c24*/ 	.word	0x00002970


	//   ....[18]....
        /*0c28*/ 	.word	0x00002990


	//   ....[19]....
        /*0c2c*/ 	.word	0x00002b50


	//   ....[20]....
        /*0c30*/ 	.word	0x00002b60


	//   ....[21]....
        /*0c34*/ 	.word	0x00002d00


	//   ....[22]....
        /*0c38*/ 	.word	0x00002d20


	//   ....[23]....
        /*0c3c*/ 	.word	0x00002ec0


	//   ....[24]....
        /*0c40*/ 	.word	0x00002ed0


	//   ....[25]....
        /*0c44*/ 	.word	0x00003410


	//   ....[26]....
        /*0c48*/ 	.word	0x00003440


	//   ....[27]....
        /*0c4c*/ 	.word	0x00003460


	//   ....[28]....
        /*0c50*/ 	.word	0x00003470


	//   ....[29]....
        /*0c54*/ 	.word	0x00003670


	//   ....[30]....
        /*0c58*/ 	.word	0x00003690


	//   ....[31]....
        /*0c5c*/ 	.word	0x00003780


	//   ....[32]....
        /*0c60*/ 	.word	0x00003960


	//   ....[33]....
        /*0c64*/ 	.word	0x00004970


	//   ....[34]....
        /*0c68*/ 	.word	0x00004990


	//   ....[35]....
        /*0c6c*/ 	.word	0x00004a90


	//   ....[36]....
        /*0c70*/ 	.word	0x00004aa0


	//   ....[37]....
        /*0c74*/ 	.word	0x000051b0


	//   ....[38]....
        /*0c78*/ 	.word	0x000051c0


	//   ....[39]....
        /*0c7c*/ 	.word	0x000051f0


	//   ....[40]....
        /*0c80*/ 	.word	0x00005200


	//   ....[41]....
        /*0c84*/ 	.word	0x00006af0


	//   ....[42]....
        /*0c88*/ 	.word	0x00006b00


	//   ....[43]....
        /*0c8c*/ 	.word	0x00006b30


	//   ....[44]....
        /*0c90*/ 	.word	0x00006b40


	//   ....[45]....
        /*0c94*/ 	.word	0x00007d20


	//   ....[46]....
        /*0c98*/ 	.word	0x00007d40


	//   ....[47]....
        /*0c9c*/ 	.word	0x00007e50


	//   ....[48]....
        /*0ca0*/ 	.word	0x00007e70


	//   ....[49]....
        /*0ca4*/ 	.word	0x00008210


	//   ....[50]....
        /*0ca8*/ 	.word	0x00008230


	//   ....[51]....
        /*0cac*/ 	.word	0x00008250


	//   ....[52]....
        /*0cb0*/ 	.word	0x00008270


	//   ....[53]....
        /*0cb4*/ 	.word	0x00009eb0


	//   ....[54]....
        /*0cb8*/ 	.word	0x00009ee0


	//   ....[55]....
        /*0cbc*/ 	.word	0x00009f00


	//   ....[56]....
        /*0cc0*/ 	.word	0x00009f10


	//   ....[57]....
        /*0cc4*/ 	.word	0x0000b7c0


	//   ....[58]....
        /*0cc8*/ 	.word	0x0000b7d0


	//   ....[59]....
        /*0ccc*/ 	.word	0x0000b7f0


	//   ....[60]....
        /*0cd0*/ 	.word	0x0000b800


	//   ....[61]....
        /*0cd4*/ 	.word	0x0000bbb0


	//   ....[62]....
        /*0cd8*/ 	.word	0x0000bbd0


	//   ....[63]....
        /*0cdc*/ 	.word	0x0000bd90


	//   ....[64]....
        /*0ce0*/ 	.word	0x0000bda0


	//   ....[65]....
        /*0ce4*/ 	.word	0x0000bf50


	//   ....[66]....
        /*0ce8*/ 	.word	0x0000bf70


	//   ....[67]....
        /*0cec*/ 	.word	0x0000c120


	//   ....[68]....
        /*0cf0*/ 	.word	0x0000c130


	//   ....[69]....
        /*0cf4*/ 	.word	0x0000c4d0


	//   ....[70]....
        /*0cf8*/ 	.word	0x0000c4f0


	//   ....[71]....
        /*0cfc*/ 	.word	0x0000d140


	//   ....[72]....
        /*0d00*/ 	.word	0x0000d150


	//   ....[73]....
        /*0d04*/ 	.word	0x0000e4f0


	//   ....[74]....
        /*0d08*/ 	.word	0x0000e510


	//   ....[75]....
        /*0d0c*/ 	.word	0x0000e6e0


	//   ....[76]....
        /*0d10*/ 	.word	0x0000e6f0


	//   ....[77]....
        /*0d14*/ 	.word	0x0000e8a0


	//   ....[78]....
        /*0d18*/ 	.word	0x0000e8c0


	//   ....[79]....
        /*0d1c*/ 	.word	0x0000ea70


	//   ....[80]....
        /*0d20*/ 	.word	0x0000ea80


	//   ....[81]....
        /*0d24*/ 	.word	0x0000ecf0


	//   ....[82]....
        /*0d28*/ 	.word	0x0000ed10


	//   ....[83]....
        /*0d2c*/ 	.word	0x0000ee40


	//   ....[84]....
        /*0d30*/ 	.word	0x0000ee80


	//   ....[85]....
        /*0d34*/ 	.word	0x0000eeb0


	//   ....[86]....
        /*0d38*/ 	.word	0x0000eee0


	//   ....[87]....
        /*0d3c*/ 	.word	0x0000ef10


	//   ....[88]....
        /*0d40*/ 	.word	0x0000ef40


	//   ....[89]....
        /*0d44*/ 	.word	0x0000f0a0


	//   ....[90]....
        /*0d48*/ 	.word	0x0000f0e0


	//   ....[91]....
        /*0d4c*/ 	.word	0x0000f110


	//   ....[92]....
        /*0d50*/ 	.word	0x0000f140


	//   ....[93]....
        /*0d54*/ 	.word	0x0000f170


	//   ....[94]....
        /*0d58*/ 	.word	0x0000f1a0


	//   ....[95]....
        /*0d5c*/ 	.word	0x0000f230


	//   ....[96]....
        /*0d60*/ 	.word	0x0000f260


	//   ....[97]....
        /*0d64*/ 	.word	0x0000f270


	//   ....[98]....
        /*0d68*/ 	.word	0x0000f2d0


	//   ....[99]....
        /*0d6c*/ 	.word	0x0000f8b0


	//   ....[100]....
        /*0d70*/ 	.word	0x0000f910


	//   ....[101]....
        /*0d74*/ 	.word	0x0000f960


	//   ....[102]....
        /*0d78*/ 	.word	0x0000f9b0


	//   ....[103]....
        /*0d7c*/ 	.word	0x0000fa00


	//   ....[104]....
        /*0d80*/ 	.word	0x0000fa70


	//   ....[105]....
        /*0d84*/ 	.word	0x0000fac0


	//   ....[106]....
        /*0d88*/ 	.word	0x0000fb20


	//   ....[107]....
        /*0d8c*/ 	.word	0x0000fb90


	//   ....[108]....
        /*0d90*/ 	.word	0x0000fbf0


	//   ....[109]....
        /*0d94*/ 	.word	0x0000fc60


	//   ....[110]....
        /*0d98*/ 	.word	0x0000fcd0


	//   ....[111]....
        /*0d9c*/ 	.word	0x0000fd40


	//   ....[112]....
        /*0da0*/ 	.word	0x0000fda0


	//   ....[113]....
        /*0da4*/ 	.word	0x0000fe10


	//   ....[114]....
        /*0da8*/ 	.word	0x0000fe80


	//   ....[115]....
        /*0dac*/ 	.word	0x0000fef0


	//   ....[116]....
        /*0db0*/ 	.word	0x0000ff50


	//   ....[117]....
        /*0db4*/ 	.word	0x0000ffc0


	//   ....[118]....
        /*0db8*/ 	.word	0x00010030


	//   ....[119]....
        /*0dbc*/ 	.word	0x000101a0


	//   ....[120]....
        /*0dc0*/ 	.word	0x00010200


	//   ....[121]....
        /*0dc4*/ 	.word	0x00010260


	//   ....[122]....
        /*0dc8*/ 	.word	0x000102b0


	//   ....[123]....
        /*0dcc*/ 	.word	0x00010300


	//   ....[124]....
        /*0dd0*/ 	.word	0x00010350


	//   ....[125]....
        /*0dd4*/ 	.word	0x000103c0


	//   ....[126]....
        /*0dd8*/ 	.word	0x00010430


	//   ....[127]....
        /*0ddc*/ 	.word	0x000104a0


	//   ....[128]....
        /*0de0*/ 	.word	0x00010620


	//   ....[129]....
        /*0de4*/ 	.word	0x00010680


	//   ....[130]....
        /*0de8*/ 	.word	0x000106d0


	//   ....[131]....
        /*0dec*/ 	.word	0x00010710


	//   ....[132]....
        /*0df0*/ 	.word	0x00010760


	//   ....[133]....
        /*0df4*/ 	.word	0x000107a0


	//   ....[134]....
        /*0df8*/ 	.word	0x000107f0


	//   ....[135]....
        /*0dfc*/ 	.word	0x00010840


	//   ....[136]....
        /*0e00*/ 	.word	0x00010890


	//   ....[137]....
        /*0e04*/ 	.word	0x000108e0


	//   ....[138]....
        /*0e08*/ 	.word	0x00010950


	//   ....[139]....
        /*0e0c*/ 	.word	0x000109c0


	//   ....[140]....
        /*0e10*/ 	.word	0x00010a30


	//   ....[141]....
        /*0e14*/ 	.word	0x00010a90


	//   ....[142]....
        /*0e18*/ 	.word	0x00010b00


	//   ....[143]....
        /*0e1c*/ 	.word	0x00010b70


	//   ....[144]....
        /*0e20*/ 	.word	0x00010be0


	//   ....[145]....
        /*0e24*/ 	.word	0x00010c40


	//   ....[146]....
        /*0e28*/ 	.word	0x00010cb0


	//   ....[147]....
        /*0e2c*/ 	.word	0x00010d20


	//   ....[148]....
        /*0e30*/ 	.word	0x00010d90


	//   ....[149]....
        /*0e34*/ 	.word	0x00010df0


	//   ....[150]....
        /*0e38*/ 	.word	0x00010e60


	//   ....[151]....
        /*0e3c*/ 	.word	0x00010ed0


	//   ....[152]....
        /*0e40*/ 	.word	0x00010f40


	//   ....[153]....
        /*0e44*/ 	.word	0x00010fa0


	//   ....[154]....
        /*0e48*/ 	.word	0x00011010


	//   ....[155]....
        /*0e4c*/ 	.word	0x00011080


	//   ....[156]....
        /*0e50*/ 	.word	0x000110f0


	//   ....[157]....
        /*0e54*/ 	.word	0x00011150


	//   ....[158]....
        /*0e58*/ 	.word	0x000111c0


	//   ....[159]....
        /*0e5c*/ 	.word	0x00011230


	//   ....[160]....
        /*0e60*/ 	.word	0x00011280


	//   ....[161]....
        /*0e64*/ 	.word	0x000112c0


	//   ....[162]....
        /*0e68*/ 	.word	0x00011310


	//   ....[163]....
        /*0e6c*/ 	.word	0x00011360


	//   ....[164]....
        /*0e70*/ 	.word	0x000113b0


	//   ....[165]....
        /*0e74*/ 	.word	0x00011420


	//   ....[166]....
        /*0e78*/ 	.word	0x00011470


	//   ....[167]....
        /*0e7c*/ 	.word	0x000114c0


	//   ....[168]....
        /*0e80*/ 	.word	0x00011510


	//   ....[169]....
        /*0e84*/ 	.word	0x00011560


	//   ....[170]....
        /*0e88*/ 	.word	0x000115b0


	//   ....[171]....
        /*0e8c*/ 	.word	0x00011620


	//   ....[172]....
        /*0e90*/ 	.word	0x00011670


	//   ....[173]....
        /*0e94*/ 	.word	0x000116d0


	//   ....[174]....
        /*0e98*/ 	.word	0x00011730


	//   ....[175]....
        /*0e9c*/ 	.word	0x000117a0


	//----- nvinfo : EIATTR_EXIT_INSTR_OFFSETS
	.align		4
.L_434:
        /*0ea0*/ 	.byte	0x04, 0x1c
        /*0ea2*/ 	.short	(.L_436 - .L_435)


	//   ....[0]....
.L_435:
        /*0ea4*/ 	.word	0x00000c10


	//   ....[1]....
        /*0ea8*/ 	.word	0x0000f870


	//----- nvinfo : EIATTR_MAX_THREADS
	.align		4
.L_436:
        /*0eac*/ 	.byte	0x04, 0x05
        /*0eae*/ 	.short	(.L_438 - .L_437)
.L_437:
        /*0eb0*/ 	.word	0x00000100
        /*0eb4*/ 	.word	0x00000001
        /*0eb8*/ 	.word	0x00000001


	//----- nvinfo : EIATTR_CRS_STACK_SIZE
	.align		4
.L_438:
        /*0ebc*/ 	.byte	0x04, 0x1e
        /*0ebe*/ 	.short	(.L_440 - .L_439)
.L_439:
        /*0ec0*/ 	.word	0x00000000
.L_440:


//--------------------- .nv.info._ZN7cutlass13device_kernelIN5flash19enable_sm80_to_sm89INS1_16FlashAttnFwdSm80INS1_25CollectiveMainloopFwdSm80ILi8ELi1ELb0EN4cute5tupleIJNS5_1CILi128EEENS7_ILi48EEENS7_ILi256EEEEEELi256ENS_10bfloat16_tEfNS_4arch4Sm80ELb0ELb0ELb0ELb1ELb1ELb1ELb1ELb1EEENS1_21CollectiveEpilogueFwdINS6_IJS8_SA_S9_EEENS6_IJNS7_ILi1EEESI_SI_EEESC_SE_Li256ELb1ELb1ELb1ELb0EEENS1_36VarlenDynamicPersistentTileSchedulerILi128ELi48ELi256ELi256ELb1ELb1ELb0ELb0ELb1ELb1EEEEEEEEEvNT_6ParamsE --------------------------
	.section	.nv.info._ZN7cutlass13device_kernelIN5flash19enable_sm80_to_sm89INS1_16FlashAttnFwdSm80INS1_25CollectiveMainloopFwdSm80ILi8ELi1ELb0EN4cute5tupleIJNS5_1CILi128EEENS7_ILi48EEENS7_ILi256EEEEEELi256ENS_10bfloat16_tEfNS_4arch4Sm80ELb0ELb0ELb0ELb1ELb1ELb1ELb1ELb1EEENS1_21CollectiveEpilogueFwdINS6_IJS8_SA_S9_EEENS6_IJNS7_ILi1EEESI_SI_EEESC_SE_Li256ELb1ELb1ELb1ELb0EEENS1_36VarlenDynamicPersistentTileSchedulerILi128ELi48ELi256ELi256ELb1ELb1ELb0ELb0ELb1ELb1EEEEEEEEEvNT_6ParamsE,"",@"SHT_CUDA_INFO"
	.sectionflags	@""
	.align	4


	//----- nvinfo : EIATTR_CUDA_API_VERSION
	.align		4
        /*0000*/ 	.byte	0x04, 0x37
        /*0002*/ 	.short	(.L_442 - .L_441)
.L_441:
        /*0004*/ 	.word	0x00000082


	//----- nvinfo : EIATTR_SW2861232_WAR
	.align		4
.L_442:
        /*0008*/ 	.byte	0x01, 0x35
	.zero		2


	//----- nvinfo : EIATTR_PARAM_CBANK
	.align		4
        /*000c*/ 	.byte	0x04, 0x0a
        /*000e*/ 	.short	(.L_444 - .L_443)
	.align		4
.L_443:
        /*0010*/ 	.word	index@(.nv.constant0._ZN7cutlass13device_kernelIN5flash19enable_sm80_to_sm89INS1_16FlashAttnFwdSm80INS1_25CollectiveMainloopFwdSm80ILi8ELi1ELb0EN4cute5tupleIJNS5_1CILi128EEENS7_ILi48EEENS7_ILi256EEEEEELi256ENS_10bfloat16_tEfNS_4arch4Sm80ELb0ELb0ELb0ELb1ELb1ELb1ELb1ELb1EEENS1_21CollectiveEpilogueFwdINS6_IJS8_SA_S9_EEENS6_IJNS7_ILi1EEESI_SI_EEESC_SE_Li256ELb1ELb1ELb1ELb0EEENS1_36VarlenDynamicPersistentTileSchedulerILi128ELi48ELi256ELi256ELb1ELb1ELb0ELb0ELb1ELb1EEEEEEEEEvNT_6ParamsE)
        /*0014*/ 	.short	0x0160
        /*0016*/ 	.short	0x0438


	//----- nvinfo : EIATTR_CBANK_PARAM_SIZE
	.align		4
.L_444:
        /*0018*/ 	.byte	0x03, 0x19
        /*001a*/ 	.short	0x0438


	//----- nvinfo : EIATTR_KPARAM_INFO
	.align		4
        /*001c*/ 	.byte	0x04, 0x17
        /*001e*/ 	.short	(.L_446 - .L_445)
.L_445:
        /*0020*/ 	.word	0x00000000
        /*0024*/ 	.short	0x0000
        /*0026*/ 	.short	0x0000
        /*0028*/ 	.byte	0x00, 0xf0, 0xe1, 0x10


	//----- nvinfo : EIATTR_MAXREG_COUNT
	.align		4
.L_446:
        /*002c*/ 	.byte	0x03, 0x1b
        /*002e*/ 	.short	0x00ff


	//----- nvinfo : EIATTR_NUM_BARRIERS
	.align		4
        /*0030*/ 	.byte	0x02, 0x4c
        /*0032*/ 	.byte	0x06
	.zero		1


	//----- nvinfo : EIATTR_ANNOTATIONS
	.align		4
        /*0034*/ 	.byte	0x04, 0x55
        /*0036*/ 	.short	(.L_448 - .L_447)


	//   ....[0]....
.L_447:
        /* <DEDUP_REMOVED lines=159> */


	//----- nvinfo : EIATTR_MERCURY_ISA_VERSION
	.align		4
.L_448:
        /*0a18*/ 	.byte	0x03, 0x5f
        /*0a1a*/ 	.short	0x0000


	//----- nvinfo : EIATTR_INT_WARP_WIDE_INSTR_OFFSETS
	.align		4
        /*0a1c*/ 	.byte	0x04, 0x31
        /*0a1e*/ 	.short	(.L_450 - .L_449)


	//   ....[0]....
.L_449:
        /*0a20*/ 	.word	0x00016fd0


	//   ....[1]....
        /*0a24*/ 	.word	0x00017040


	//----- nvinfo : EIATTR_COOP_GROUP_MASK_REGIDS
	.align		4
.L_450:
        /*0a28*/ 	.byte	0x04, 0x29
        /*0a2a*/ 	.short	(.L_452 - .L_451)


	//   ....[0]....
.L_451:
        /*0a2c*/ 	.word	0xffffffff


	//   ....[1]....
        /*0a30*/ 	.word	0xffffffff


	//   ....[2]....
        /*0a34*/ 	.word	0xffffffff


	//   ....[3]....
        /*0a38*/ 	.word	0xffffffff


	//   ....[4]....
        /*0a3c*/ 	.word	0xffffffff


	//   ....[5]....
        /*0a40*/ 	.word	0xffffffff


	//   ....[6]....
        /*0a44*/ 	.word	0xffffffff


	//   ....[7]....
        /*0a48*/ 	.word	0xffffffff


	//   ....[8]....
        /*0a4c*/ 	.word	0xffffffff


	//   ....[9]....
        /*0a50*/ 	.word	0xffffffff


	//   ....[10]....
        /*0a54*/ 	.word	0xffffffff


	//   ....[11]....
        /*0a58*/ 	.word	0xffffffff


	//   ....[12]....
        /*0a5c*/ 	.word	0xffffffff


	//   ....[13]....
        /*0a60*/ 	.word	0xffffffff


	//   ....[14]....
        /*0a64*/ 	.word	0xffffffff


	//   ....[15]....
        /*0a68*/ 	.word	0xffffffff


	//   ....[16]....
        /*0a6c*/ 	.word	0xffffffff


	//   ....[17]....
        /*0a70*/ 	.word	0xffffffff


	//   ....[18]....
        /*0a74*/ 	.word	0xffffffff


	//   ....[19]....
        /*0a78*/ 	.word	0xffffffff


	//   ....[20]....
        /*0a7c*/ 	.word	0xffffffff


	//   ....[21]....
        /*0a80*/ 	.word	0xffffffff


	//   ....[22]....
        /*0a84*/ 	.word	0xffffffff


	//   ....[23]....
        /*0a88*/ 	.word	0xffffffff


	//   ....[24]....
        /*0a8c*/ 	.word	0xffffffff


	//   ....[25]....
        /*0a90*/ 	.word	0xffffffff


	//   ....[26]....
        /*0a94*/ 	.word	0xffffffff


	//   ....[27]....
        /*0a98*/ 	.word	0xffffffff


	//   ....[28]....
        /*0a9c*/ 	.word	0xffffffff


	//   ....[29]....
        /*0aa0*/ 	.word	0xffffffff


	//   ....[30]....
        /*0aa4*/ 	.word	0xffffffff


	//   ....[31]....
        /*0aa8*/ 	.word	0xffffffff


	//   ....[32]....
        /*0aac*/ 	.word	0xffffffff


	//   ....[33]....
        /*0ab0*/ 	.word	0xffffffff


	//   ....[34]....
        /*0ab4*/ 	.word	0xffffffff


	//   ....[35]....
        /*0ab8*/ 	.word	0xffffffff


	//   ....[36]....
        /*0abc*/ 	.word	0xffffffff


	//   ....[37]....
        /*0ac0*/ 	.word	0xffffffff


	//   ....[38]....
        /*0ac4*/ 	.word	0xffffffff


	//   ....[39]....
        /*0ac8*/ 	.word	0xffffffff


	//   ....[40]....
        /*0acc*/ 	.word	0xffffffff


	//   ....[41]....
        /*0ad0*/ 	.word	0xffffffff


	//   ....[42]....
        /*0ad4*/ 	.word	0xffffffff


	//   ....[43]....
        /*0ad8*/ 	.word	0xffffffff


	//   ....[44]....
        /*0adc*/ 	.word	0xffffffff


	//   ....[45]....
        /*0ae0*/ 	.word	0xffffffff


	//   ....[46]....
        /*0ae4*/ 	.word	0xffffffff


	//   ....[47]....
        /*0ae8*/ 	.word	0xffffffff


	//   ....[48]....
        /*0aec*/ 	.word	0xffffffff


	//   ....[49]....
        /*0af0*/ 	.word	0xffffffff


	//   ....[50]....
        /*0af4*/ 	.word	0xffffffff


	//   ....[51]....
        /*0af8*/ 	.word	0xffffffff


	//   ....[52]....
        /*0afc*/ 	.word	0xffffffff


	//   ....[53]....
        /*0b00*/ 	.word	0xffffffff


	//   ....[54]....
        /*0b04*/ 	.word	0xffffffff


	//   ....[55]....
        /*0b08*/ 	.word	0xffffffff


	//   ....[56]....
        /*0b0c*/ 	.word	0xffffffff


	//   ....[57]....
        /*0b10*/ 	.word	0xffffffff


	//   ....[58]....
        /*0b14*/ 	.word	0xffffffff


	//   ....[59]....
        /*0b18*/ 	.word	0xffffffff


	//   ....[60]....
        /*0b1c*/ 	.word	0xffffffff


	//   ....[61]....
        /*0b20*/ 	.word	0xffffffff


	//   ....[62]....
        /*0b24*/ 	.word	0xffffffff


	//   ....[63]....
        /*0b28*/ 	.word	0xffffffff


	//   ....[64]....
        /*0b2c*/ 	.word	0xffffffff


	//   ....[65]....
        /*0b30*/ 	.word	0xffffffff


	//   ....[66]....
        /*0b34*/ 	.word	0xffffffff


	//   ....[67]....
        /*0b38*/ 	.word	0xffffffff


	//   ....[68]....
        /*0b3c*/ 	.word	0xffffffff


	//   ....[69]....
        /*0b40*/ 	.word	0xffffffff


	//   ....[70]....
        /*0b44*/ 	.word	0xffffffff


	//   ....[71]....
        /*0b48*/ 	.word	0xffffffff


	//   ....[72]....
        /*0b4c*/ 	.word	0xffffffff


	//   ....[73]....
        /*0b50*/ 	.word	0xffffffff


	//   ....[74]....
        /*0b54*/ 	.word	0xffffffff


	//   ....[75]....
        /*0b58*/ 	.word	0xffffffff


	//   ....[76]....
        /*0b5c*/ 	.word	0xffffffff


	//   ....[77]....
        /*0b60*/ 	.word	0xffffffff


	//   ....[78]....
        /*0b64*/ 	.word	0xffffffff


	//   ....[79]....
        /*0b68*/ 	.word	0xffffffff


	//   ....[80]....
        /*0b6c*/ 	.word	0xffffffff


	//   ....[81]....
        /*0b70*/ 	.word	0xffffffff


	//   ....[82]....
        /*0b74*/ 	.word	0xffffffff


	//   ....[83]....
        /*0b78*/ 	.word	0xffffffff


	//   ....[84]....
        /*0b7c*/ 	.word	0xffffffff


	//   ....[85]....
        /*0b80*/ 	.word	0xffffffff


	//   ....[86]....
        /*0b84*/ 	.word	0xffffffff


	//   ....[87]....
        /*0b88*/ 	.word	0xffffffff


	//   ....[88]....
        /*0b8c*/ 	.word	0xffffffff


	//   ....[89]....
        /*0b90*/ 	.word	0xffffffff


	//   ....[90]....
        /*0b94*/ 	.word	0xffffffff


	//   ....[91]....
        /*0b98*/ 	.word	0xffffffff


	//   ....[92]....
        /*0b9c*/ 	.word	0xffffffff


	//   ....[93]....
        /*0ba0*/ 	.word	0xffffffff


	//   ....[94]....
        /*0ba4*/ 	.word	0xffffffff


	//   ....[95]....
        /*0ba8*/ 	.word	0xffffffff


	//   ....[96]....
        /*0bac*/ 	.word	0xffffffff


	//   ....[97]....
        /*0bb0*/ 	.word	0xffffffff


	//   ....[98]....
        /*0bb4*/ 	.word	0xffffffff


	//   ....[99]....
        /*0bb8*/ 	.word	0xffffffff


	//   ....[100]....
        /*0bbc*/ 	.word	0xffffffff


	//   ....[101]....
        /*0bc0*/ 	.word	0xffffffff


	//   ....[102]....
        /*0bc4*/ 	.word	0xffffffff


	//   ....[103]....
        /*0bc8*/ 	.word	0xffffffff


	//   ....[104]....
        /*0bcc*/ 	.word	0xffffffff


	//   ....[105]....
        /*0bd0*/ 	.word	0xffffffff


	//   ....[106]....
        /*0bd4*/ 	.word	0xffffffff


	//   ....[107]....
        /*0bd8*/ 	.word	0xffffffff


	//   ....[108]....
        /*0bdc*/ 	.word	0xffffffff


	//   ....[109]....
        /*0be0*/ 	.word	0xffffffff


	//   ....[110]....
        /*0be4*/ 	.word	0xffffffff


	//   ....[111]....
        /*0be8*/ 	.word	0xffffffff


	//   ....[112]....
        /*0bec*/ 	.word	0xffffffff


	//   ....[113]....
        /*0bf0*/ 	.word	0xffffffff


	//   ....[114]....
        /*0bf4*/ 	.word	0xffffffff


	//   ....[115]....
        /*0bf8*/ 	.word	0xffffffff


	//   ....[116]....
        /*0bfc*/ 	.word	0xffffffff


	//   ....[117]....
        /*0c00*/ 	.word	0xffffffff


	//   ....[118]....
        /*0c04*/ 	.word	0xffffffff


	//   ....[119]....
        /*0c08*/ 	.word	0xffffffff


	//   ....[120]....
        /*0c0c*/ 	.word	0xffffffff


	//   ....[121]....
        /*0c10*/ 	.word	0xffffffff


	//   ....[122]....
        /*0c14*/ 	.word	0xffffffff


	//   ....[123]....
        /*0c18*/ 	.word	0xffffffff


	//   ....[124]....
        /*0c1c*/ 	.word	0xffffffff


	//   ....[125]....
        /*0c20*/ 	.word	0xffffffff


	//   ....[126]....
        /*0c24*/ 	.word	0xffffffff


	//   ....[127]....
        /*0c28*/ 	.word	0xffffffff


	//   ....[128]....
        /*0c2c*/ 	.word	0xffffffff


	//   ....[129]....
        /*0c30*/ 	.word	0xffffffff


	//   ....[130]....
        /*0c34*/ 	.word	0xffffffff


	//   ....[131]....
        /*0c38*/ 	.word	0xffffffff


	//   ....[132]....
        /*0c3c*/ 	.word	0xffffffff


	//   ....[133]....
        /*0c40*/ 	.word	0xffffffff


	//   ....[134]....
        /*0c44*/ 	.word	0xffffffff


	//   ....[135]....
        /*0c48*/ 	.word	0xffffffff


	//   ....[136]....
        /*0c4c*/ 	.word	0xffffffff


	//   ....[137]....
        /*0c50*/ 	.word	0xffffffff


	//   ....[138]....
        /*0c54*/ 	.word	0xffffffff


	//   ....[139]....
        /*0c58*/ 	.word	0xffffffff


	//   ....[140]....
        /*0c5c*/ 	.word	0xffffffff


	//   ....[141]....
        /*0c60*/ 	.word	0xffffffff


	//   ....[142]....
        /*0c64*/ 	.word	0xffffffff


	//   ....[143]....
        /*0c68*/ 	.word	0xffffffff


	//   ....[144]....
        /*0c6c*/ 	.word	0xffffffff


	//   ....[145]....
        /*0c70*/ 	.word	0xffffffff


	//   ....[146]....
        /*0c74*/ 	.word	0xffffffff


	//   ....[147]....
        /*0c78*/ 	.word	0xffffffff


	//   ....[148]....
        /*0c7c*/ 	.word	0xffffffff


	//   ....[149]....
        /*0c80*/ 	.word	0xffffffff


	//   ....[150]....
        /*0c84*/ 	.word	0xffffffff


	//   ....[151]....
        /*0c88*/ 	.word	0xffffffff


	//   ....[152]....
        /*0c8c*/ 	.word	0xffffffff


	//   ....[153]....
        /*0c90*/ 	.word	0xffffffff


	//   ....[154]....
        /*0c94*/ 	.word	0xffffffff


	//   ....[155]....
        /*0c98*/ 	.word	0xffffffff


	//   ....[156]....
        /*0c9c*/ 	.word	0xffffffff


	//   ....[157]....
        /*0ca0*/ 	.word	0xffffffff


	//   ....[158]....
        /*0ca4*/ 	.word	0xffffffff


	//   ....[159]....
        /*0ca8*/ 	.word	0xffffffff


	//   ....[160]....
        /*0cac*/ 	.word	0xffffffff


	//   ....[161]....
        /*0cb0*/ 	.word	0xffffffff


	//   ....[162]....
        /*0cb4*/ 	.word	0xffffffff


	//   ....[163]....
        /*0cb8*/ 	.word	0xffffffff


	//   ....[164]....
        /*0cbc*/ 	.word	0xffffffff


	//   ....[165]....
        /*0cc0*/ 	.word	0xffffffff


	//   ....[166]....
        /*0cc4*/ 	.word	0xffffffff


	//   ....[167]....
        /*0cc8*/ 	.word	0xffffffff


	//   ....[168]....
        /*0ccc*/ 	.word	0xffffffff


	//   ....[169]....
        /*0cd0*/ 	.word	0xffffffff


	//   ....[170]....
        /*0cd4*/ 	.word	0xffffffff


	//   ....[171]....
        /*0cd8*/ 	.word	0xffffffff


	//   ....[172]....
        /*0cdc*/ 	.word	0xffffffff


	//   ....[173]....
        /*0ce0*/ 	.word	0xffffffff


	//   ....[174]....
        /*0ce4*/ 	.word	0xffffffff


	//   ....[175]....
        /*0ce8*/ 	.word	0xffffffff


	//   ....[176]....
        /*0cec*/ 	.word	0xffffffff


	//   ....[177]....
        /*0cf0*/ 	.word	0xffffffff


	//   ....[178]....
        /*0cf4*/ 	.word	0xffffffff


	//   ....[179]....
        /*0cf8*/ 	.word	0xffffffff


	//   ....[180]....
        /*0cfc*/ 	.word	0xffffffff


	//   ....[181]....
        /*0d00*/ 	.word	0xffffffff


	//   ....[182]....
        /*0d04*/ 	.word	0xffffffff


	//   ....[183]....
        /*0d08*/ 	.word	0xffffffff


	//   ....[184]....
        /*0d0c*/ 	.word	0xffffffff


	//   ....[185]....
        /*0d10*/ 	.word	0xffffffff


	//   ....[186]....
        /*0d14*/ 	.word	0xffffffff


	//   ....[187]....
        /*0d18*/ 	.word	0xffffffff


	//   ....[188]....
        /*0d1c*/ 	.word	0xffffffff


	//   ....[189]....
        /*0d20*/ 	.word	0xffffffff


	//   ....[190]....
        /*0d24*/ 	.word	0xffffffff


	//   ....[191]....
        /*0d28*/ 	.word	0xffffffff


	//   ....[192]....
        /*0d2c*/ 	.word	0xffffffff


	//   ....[193]....
        /*0d30*/ 	.word	0xffffffff


	//   ....[194]....
        /*0d34*/ 	.word	0xffffffff


	//   ....[195]....
        /*0d38*/ 	.word	0xffffffff


	//   ....[196]....
        /*0d3c*/ 	.word	0xffffffff


	//   ....[197]....
        /*0d40*/ 	.word	0xffffffff


	//   ....[198]....
        /*0d44*/ 	.word	0xffffffff


	//   ....[199]....
        /*0d48*/ 	.word	0xffffffff


	//   ....[200]....
        /*0d4c*/ 	.word	0xffffffff


	//   ....[201]....
        /*0d50*/ 	.word	0xffffffff


	//   ....[202]....
        /*0d54*/ 	.word	0xffffffff


	//   ....[203]....
        /*0d58*/ 	.word	0xffffffff


	//----- nvinfo : EIATTR_COOP_GROUP_INSTR_OFFSETS
	.align		4
.L_452:
        /*0d5c*/ 	.byte	0x04, 0x28
        /*0d5e*/ 	.short	(.L_454 - .L_453)


	//   ....[0]....
.L_453:
        /*0d60*/ 	.word	0x00000050


	//   ....[1]....
        /*0d64*/ 	.word	0x00000200


	//   ....[2]....
        /*0d68*/ 	.word	0x00000230


	//   ....[3]....
        /*0d6c*/ 	.word	0x00000260


	//   ....[4]....
        /*0d70*/ 	.word	0x00000290


	//   ....[5]....
        /*0d74*/ 	.word	0x000002c0


	//   ....[6]....
        /*0d78*/ 	.word	0x000002f0


	//   ....[7]....
        /*0d7c*/ 	.word	0x00000460


	//   ....[8]....
        /*0d80*/ 	.word	0x000004a0


	//   ....[9]....
        /*0d84*/ 	.word	0x000004d0


	//   ....[10]....
        /*0d88*/ 	.word	0x00000500


	//   ....[11]....
        /*0d8c*/ 	.word	0x00000530


	//   ....[12]....
        /*0d90*/ 	.word	0x00000560


	//   ....[13]....
        /*0d94*/ 	.word	0x000005f0


	//   ....[14]....
        /*0d98*/ 	.word	0x00000620


	//   ....[15]....
        /*0d9c*/ 	.word	0x00000640


	//   ....[16]....
        /*0da0*/ 	.word	0x000006a0


	//   ....[17]....
        /*0da4*/ 	.word	0x00003f90


	//   ....[18]....
        /*0da8*/ 	.word	0x00004010


	//   ....[19]....
        /*0dac*/ 	.word	0x00005000


	//   ....[20]....
        /*0db0*/ 	.word	0x00005010


	//   ....[21]....
        /*0db4*/ 	.word	0x00006530


	//   ....[22]....
        /*0db8*/ 	.word	0x000065a0


	//   ....[23]....
        /*0dbc*/ 	.word	0x00007640


	//   ....[24]....
        /*0dc0*/ 	.word	0x00007650


	//   ....[25]....
        /*0dc4*/ 	.word	0x000085f0


	//   ....[26]....
        /*0dc8*/ 	.word	0x00008620


	//   ....[27]....
        /*0dcc*/ 	.word	0x000087e0


	//   ....[28]....
        /*0dd0*/ 	.word	0x00008800


	//   ....[29]....
        /*0dd4*/ 	.word	0x00008c30


	//   ....[30]....
        /*0dd8*/ 	.word	0x00008cf0


	//   ....[31]....
        /*0ddc*/ 	.word	0x00008e90


	//   ....[32]....
        /*0de0*/ 	.word	0x00008eb0


	//   ....[33]....
        /*0de4*/ 	.word	0x00009d60


	//   ....[34]....
        /*0de8*/ 	.word	0x00009d80


	//   ....[35]....
        /*0dec*/ 	.word	0x00009f10


	//   ....[36]....
        /*0df0*/ 	.word	0x00009f20


	//   ....[37]....
        /*0df4*/ 	.word	0x0000a090


	//   ....[38]....
        /*0df8*/ 	.word	0x0000a0b0


	//   ....[39]....
        /*0dfc*/ 	.word	0x0000a220


	//   ....[40]....
        /*0e00*/ 	.word	0x0000a230


	//   ....[41]....
        /*0e04*/ 	.word	0x0000a6a0


	//   ....[42]....
        /*0e08*/ 	.word	0x0000a6c0


	//   ....[43]....
        /*0e0c*/ 	.word	0x0000a7b0


	//   ....[44]....
        /*0e10*/ 	.word	0x0000a7c0


	//   ....[45]....
        /*0e14*/ 	.word	0x0000aa20


	//   ....[46]....
        /*0e18*/ 	.word	0x0000aa60


	//   ....[47]....
        /*0e1c*/ 	.word	0x0000aaa0


	//   ....[48]....
        /*0e20*/ 	.word	0x0000aae0


	//   ....[49]....
        /*0e24*/ 	.word	0x0000db90


	//   ....[50]....
        /*0e28*/ 	.word	0x0000dbd0


	//   ....[51]....
        /*0e2c*/ 	.word	0x0000dc10


	//   ....[52]....
        /*0e30*/ 	.word	0x0000dc50


	//   ....[53]....
        /*0e34*/ 	.word	0x000112a0


	//   ....[54]....
        /*0e38*/ 	.word	0x000112d0


	//   ....[55]....
        /*0e3c*/ 	.word	0x000114d0


	//   ....[56]....
        /*0e40*/ 	.word	0x000114e0


	//   ....[57]....
        /*0e44*/ 	.word	0x000122a0


	//   ....[58]....
        /*0e48*/ 	.word	0x000122c0


	//   ....[59]....
        /*0e4c*/ 	.word	0x00012420


	//   ....[60]....
        /*0e50*/ 	.word	0x00012430


	//   ....[61]....
        /*0e54*/ 	.word	0x00012940


	//   ....[62]....
        /*0e58*/ 	.word	0x00012970


	//   ....[63]....
        /*0e5c*/ 	.word	0x00012980


	//   ....[64]....
        /*0e60*/ 	.word	0x000129b0


	//   ....[65]....
        /*0e64*/ 	.word	0x00013b50


	//   ....[66]....
        /*0e68*/ 	.word	0x00013b60


	//   ....[67]....
        /*0e6c*/ 	.word	0x00013ca0


	//   ....[68]....
        /*0e70*/ 	.word	0x00013cb0


	//   ....[69]....
        /*0e74*/ 	.word	0x000149f0


	//   ....[70]....
        /*0e78*/ 	.word	0x00014a10


	//   ....[71]....
        /*0e7c*/ 	.word	0x00014b30


	//   ....[72]....
        /*0e80*/ 	.word	0x00014b40


	//   ....[73]....
        /*0e84*/ 	.word	0x00014df0


	//   ....[74]....
        /*0e88*/ 	.word	0x00014e20


	//   ....[75]....
        /*0e8c*/ 	.word	0x00014e40


	//   ....[76]....
        /*0e90*/ 	.word	0x00014e60


	//   ....[77]....
        /*0e94*/ 	.word	0x000165c0


	//   ....[78]....
        /*0e98*/ 	.word	0x000165e0


	//   ....[79]....
        /*0e9c*/ 	.word	0x00016600


	//   ....[80]....
        /*0ea0*/ 	.word	0x00016620


	//   ....[81]....
        /*0ea4*/ 	.word	0x00017eb0


	//   ....[82]....
        /*0ea8*/ 	.word	0x00017ed0


	//   ....[83]....
        /*0eac*/ 	.word	0x00017ee0


	//   ....[84]....
        /*0eb0*/ 	.word	0x00017ef0


	//   ....[85]....
        /*0eb4*/ 	.word	0x000182b0


	//   ....[86]....
        /*0eb8*/ 	.word	0x000182d0


	//   ....[87]....
        /*0ebc*/ 	.word	0x00018430


	//   ....[88]....
        /*0ec0*/ 	.word	0x00018440


	//   ....[89]....
        /*0ec4*/ 	.word	0x000185b0


	//   ....[90]....
        /*0ec8*/ 	.word	0x000185d0


	//   ....[91]....
        /*0ecc*/ 	.word	0x00018740


	//   ....[92]....
        /*0ed0*/ 	.word	0x00018750


	//   ....[93]....
        /*0ed4*/ 	.word	0x00018af0


	//   ....[94]....
        /*0ed8*/ 	.word	0x00018b10


	//   ....[95]....
        /*0edc*/ 	.word	0x00019750


	//   ....[96]....
        /*0ee0*/ 	.word	0x00019760


	//   ....[97]....
        /*0ee4*/ 	.word	0x0001abf0


	//   ....[98]....
        /*0ee8*/ 	.word	0x0001ac10


	//   ....[99]....
        /*0eec*/ 	.word	0x0001ad80


	//   ....[100]....
        /*0ef0*/ 	.word	0x0001ad90


	//   ....[101]....
        /*0ef4*/ 	.word	0x0001af00


	//   ....[102]....
        /*0ef8*/ 	.word	0x0001af20


	//   ....[103]....
        /*0efc*/ 	.word	0x0001b090


	//   ....[104]....
        /*0f00*/ 	.word	0x0001b0a0


	//   ....[105]....
        /*0f04*/ 	.word	0x0001b2d0


	//   ....[106]....
        /*0f08*/ 	.word	0x0001b2f0


	//   ....[107]....
        /*0f0c*/ 	.word	0x0001b420


	//   ....[108]....
        /*0f10*/ 	.word	0x0001b460


	//   ....[109]....
        /*0f14*/ 	.word	0x0001b490


	//   ....[110]....
        /*0f18*/ 	.word	0x0001b4c0


	//   ....[111]....
        /*0f1c*/ 	.word	0x0001b4f0


	//   ....[112]....
        /*0f20*/ 	.word	0x0001b520


	//   ....[113]....
        /*0f24*/ 	.word	0x0001b690


	//   ....[114]....
        /*0f28*/ 	.word	0x0001b6d0


	//   ....[115]....
        /*0f2c*/ 	.word	0x0001b700


	//   ....[116]....
        /*0f30*/ 	.word	0x0001b730


	//   ....[117]....
        /*0f34*/ 	.word	0x0001b760


	//   ....[118]....
        /*0f38*/ 	.word	0x0001b790


	//   ....[119]....
        /*0f3c*/ 	.word	0x0001b820


	//   ....[120]....
        /*0f40*/ 	.word	0x0001b850


	//   ....[121]....
        /*0f44*/ 	.word	0x0001b860


	//   ....[122]....
        /*0f48*/ 	.word	0x0001b8c0


	//   ....[123]....
        /*0f4c*/ 	.word	0x0001beb0


	//   ....[124]....
        /*0f50*/ 	.word	0x0001bf10


	//   ....[125]....
        /*0f54*/ 	.word	0x0001bf70


	//   ....[126]....
        /*0f58*/ 	.word	0x0001bfd0


	//   ....[127]....
        /*0f5c*/ 	.word	0x0001c030


	//   ....[128]....
        /*0f60*/ 	.word	0x0001c0a0


	//   ....[129]....
        /*0f64*/ 	.word	0x0001c0f0


	//   ....[130]....
        /*0f68*/ 	.word	0x0001c150


	//   ....[131]....
        /*0f6c*/ 	.word	0x0001c1c0


	//   ....[132]....
        /*0f70*/ 	.word	0x0001c220


	//   ....[133]....
        /*0f74*/ 	.word	0x0001c290


	//   ....[134]....
        /*0f78*/ 	.word	0x0001c300


	//   ....[135]....
        /*0f7c*/ 	.word	0x0001c370


	//   ....[136]....
        /*0f80*/ 	.word	0x0001c3d0


	//   ....[137]....
        /*0f84*/ 	.word	0x0001c440


	//   ....[138]....
        /*0f88*/ 	.word	0x0001c4b0


	//   ....[139]....
        /*0f8c*/ 	.word	0x0001c520


	//   ....[140]....
        /*0f90*/ 	.word	0x0001c580


	//   ....[141]....
        /*0f94*/ 	.word	0x0001c5f0


	//   ....[142]....
        /*0f98*/ 	.word	0x0001c650


	//   ....[143]....
        /*0f9c*/ 	.word	0x0001c6c0


	//   ....[144]....
        /*0fa0*/ 	.word	0x0001c730


	//   ....[145]....
        /*0fa4*/ 	.word	0x0001c7a0


	//   ....[146]....
        /*0fa8*/ 	.word	0x0001c800


	//   ....[147]....
        /*0fac*/ 	.word	0x0001c860


	//   ....[148]....
        /*0fb0*/ 	.word	0x0001c8c0


	//   ....[149]....
        /*0fb4*/ 	.word	0x0001c910


	//   ....[150]....
        /*0fb8*/ 	.word	0x0001c960


	//   ....[151]....
        /*0fbc*/ 	.word	0x0001c9d0


	//   ....[152]....
        /*0fc0*/ 	.word	0x0001ca40


	//   ....[153]....
        /*0fc4*/ 	.word	0x0001caa0


	//   ....[154]....
        /*0fc8*/ 	.word	0x0001cb10


	//   ....[155]....
        /*0fcc*/ 	.word	0x0001cb80


	//   ....[156]....
        /*0fd0*/ 	.word	0x0001cbf0


	//   ....[157]....
        /*0fd4*/ 	.word	0x0001cc50


	//   ....[158]....
        /*0fd8*/ 	.word	0x0001cca0


	//   ....[159]....
        /*0fdc*/ 	.word	0x0001ccf0


	//   ....[160]....
        /*0fe0*/ 	.word	0x0001cd40


	//   ....[161]....
        /*0fe4*/ 	.word	0x0001cd80


	//   ....[162]....
        /*0fe8*/ 	.word	0x0001cde0


	//   ....[163]....
        /*0fec*/ 	.word	0x0001ce20


	//   ....[164]....
        /*0ff0*/ 	.word	0x0001ce70


	//   ....[165]....
        /*0ff4*/ 	.word	0x0001ceb0


	//   ....[166]....
        /*0ff8*/ 	.word	0x0001cf20


	//   ....[167]....
        /*0ffc*/ 	.word	0x0001cf90


	//   ....[168]....
        /*1000*/ 	.word	0x0001d000


	//   ....[169]....
        /*1004*/ 	.word	0x0001d060


	//   ....[170]....
        /*1008*/ 	.word	0x0001d0d0


	//   ....[171]....
        /*100c*/ 	.word	0x0001d140


	//   ....[172]....
        /*1010*/ 	.word	0x0001d1b0


	//   ....[173]....
        /*1014*/ 	.word	0x0001d210


	//   ....[174]....
        /*1018*/ 	.word	0x0001d280


	//   ....[175]....
        /*101c*/ 	.word	0x0001d2f0


	//   ....[176]....
        /*1020*/ 	.word	0x0001d360


	//   ....[177]....
        /*1024*/ 	.word	0x0001d3c0


	//   ....[178]....
        /*1028*/ 	.word	0x0001d430


	//   ....[179]....
        /*102c*/ 	.word	0x0001d4a0


	//   ....[180]....
        /*1030*/ 	.word	0x0001d510


	//   ....[181]....
        /*1034*/ 	.word	0x0001d570


	//   ....[182]....
        /*1038*/ 	.word	0x0001d5e0


	//   ....[183]....
        /*103c*/ 	.word	0x0001d650


	//   ....[184]....
        /*1040*/ 	.word	0x0001d6c0


	//   ....[185]....
        /*1044*/ 	.word	0x0001d720


	//   ....[186]....
        /*1048*/ 	.word	0x0001d790


	//   ....[187]....
        /*104c*/ 	.word	0x0001d800


	//   ....[188]....
        /*1050*/ 	.word	0x0001d860


	//   ....[189]....
        /*1054*/ 	.word	0x0001d8b0


	//   ....[190]....
        /*1058*/ 	.word	0x0001d910


	//   ....[191]....
        /*105c*/ 	.word	0x0001d970


	//   ....[192]....
        /*1060*/ 	.word	0x0001d9d0


	//   ....[193]....
        /*1064*/ 	.word	0x0001da40


	//   ....[194]....
        /*1068*/ 	.word	0x0001daa0


	//   ....[195]....
        /*106c*/ 	.word	0x0001db00


	//   ....[196]....
        /*1070*/ 	.word	0x0001db60


	//   ....[197]....
        /*1074*/ 	.word	0x0001dbc0


	//   ....[198]....
        /*1078*/ 	.word	0x0001dc20


	//   ....[199]....
        /*107c*/ 	.word	0x0001dc90


	//   ....[200]....
        /*1080*/ 	.word	0x0001dce0


	//   ....[201]....
        /*1084*/ 	.word	0x0001dd40


	//   ....[202]....
        /*1088*/ 	.word	0x0001dda0


	//   ....[203]....
        /*108c*/ 	.word	0x0001de10


	//----- nvinfo : EIATTR_EXIT_INSTR_OFFSETS
	.align		4
.L_454:
        /*1090*/ 	.byte	0x04, 0x1c
        /*1092*/ 	.short	(.L_456 - .L_455)


	//   ....[0]....
.L_455:
        /*1094*/ 	.word	0x00000c10


	//   ....[1]....
        /*1098*/ 	.word	0x0001be70


	//----- nvinfo : EIATTR_MAX_THREADS
	.align		4
.L_456:
        /*109c*/ 	.byte	0x04, 0x05
        /*109e*/ 	.short	(.L_458 - .L_457)
.L_457:
        /*10a0*/ 	.word	0x00000100
        /*10a4*/ 	.word	0x00000001
        /*10a8*/ 	.word	0x00000001


	//----- nvinfo : EIATTR_CRS_STACK_SIZE
	.align		4
.L_458:
        /*10ac*/ 	.byte	0x04, 0x1e
        /*10ae*/ 	.short	(.L_460 - .L_459)
.L_459:
        /*10b0*/ 	.word	0x00000000
.L_460:


//--------------------- .nv.info._ZN7cutlass13device_kernelIN5flash19enable_sm80_to_sm89INS1_16FlashAttnFwdSm80INS1_25CollectiveMainloopFwdSm80ILi8ELi1ELb0EN4cute5tupleIJNS5_1CILi128EEENS7_ILi64EEENS7_ILi256EEEEEELi256ENS_10bfloat16_tEfNS_4arch4Sm80ELb0ELb1ELb0ELb0ELb1ELb0ELb1ELb1EEENS1_21CollectiveEpilogueFwdINS6_IJS8_SA_S9_EEENS6_IJNS7_ILi1EEESI_SI_EEESC_SE_Li256ELb0ELb1ELb1ELb0EEENS1_19SingleTileSchedulerILb0ELb1ELb1ELi128EEEEEEEEEvNT_6ParamsE --------------------------
	.section	.nv.info._ZN7cutlass13device_kernelIN5flash19enable_sm80_to_sm89INS1_16FlashAttnFwdSm80INS1_25CollectiveMainloopFwdSm80ILi8ELi1ELb0EN4cute5tupleIJNS5_1CILi128EEENS7_ILi64EEENS7_ILi256EEEEEELi256ENS_10bfloat16_tEfNS_4arch4Sm80ELb0ELb1ELb0ELb0ELb1ELb0ELb1ELb1EEENS1_21CollectiveEpilogueFwdINS6_IJS8_SA_S9_EEENS6_IJNS7_ILi1EEESI_SI_EEESC_SE_Li256ELb0ELb1ELb1ELb0EEENS1_19SingleTileSchedulerILb0ELb1ELb1ELi128EEEEEEEEEvNT_6ParamsE,"",@"SHT_CUDA_INFO"
	.sectionflags	@""
	.align	4


	//----- nvinfo : EIATTR_CUDA_API_VERSION
	.align		4
        /*0000*/ 	.byte	0x04, 0x37
        /*0002*/ 	.short	(.L_462 - .L_461)
.L_461:
        /*0004*/ 	.word	0x00000082


	//----- nvinfo : EIATTR_SW2861232_WAR
	.align		4
.L_462:
        /*0008*/ 	.byte	0x01, 0x35
	.zero		2


	//----- nvinfo : EIATTR_PARAM_CBANK
	.align		4
        /*000c*/ 	.byte	0x04, 0x0a
        /*000e*/ 	.short	(.L_464 - .L_463)
	.align		4
.L_463:
        /*0010*/ 	.word	index@(.nv.constant0._ZN7cutlass13device_kernelIN5flash19enable_sm80_to_sm89INS1_16FlashAttnFwdSm80INS1_25CollectiveMainloopFwdSm80ILi8ELi1ELb0EN4cute5tupleIJNS5_1CILi128EEENS7_ILi64EEENS7_ILi256EEEEEELi256ENS_10bfloat16_tEfNS_4arch4Sm80ELb0ELb1ELb0ELb0ELb1ELb0ELb1ELb1EEENS1_21CollectiveEpilogueFwdINS6_IJS8_SA_S9_EEENS6_IJNS7_ILi1EEESI_SI_EEESC_SE_Li256ELb0ELb1ELb1ELb0EEENS1_19SingleTileSchedulerILb0ELb1ELb1ELi128EEEEEEEEEvNT_6ParamsE)
        /*0014*/ 	.short	0x0160
        /*0016*/ 	.short	0x0418


	//----- nvinfo : EIATTR_CBANK_PARAM_SIZE
	.align		4
.L_464:
        /*0018*/ 	.byte	0x03, 0x19
        /*001a*/ 	.short	0x0418


	//----- nvinfo : EIATTR_KPARAM_INFO
	.align		4
        /*001c*/ 	.byte	0x04, 0x17
        /*001e*/ 	.short	(.L_466 - .L_465)
.L_465:
        /*0020*/ 	.word	0x00000000
        /*0024*/ 	.short	0x0000
        /*0026*/ 	.short	0x0000
        /*0028*/ 	.byte	0x00, 0xf0, 0x61, 0x10


	//----- nvinfo : EIATTR_MAXREG_COUNT
	.align		4
.L_466:
        /*002c*/ 	.byte	0x03, 0x1b
        /*002e*/ 	.short	0x00ff


	//----- nvinfo : EIATTR_NUM_BARRIERS
	.align		4
        /*0030*/ 	.byte	0x02, 0x4c
        /*0032*/ 	.byte	0x02
	.zero		1


	//----- nvinfo : EIATTR_MERCURY_ISA_VERSION
	.align		4
        /*0034*/ 	.byte	0x03, 0x5f
        /*0036*/ 	.short	0x0000


	//----- nvinfo : EIATTR_COOP_GROUP_MASK_REGIDS
	.align		4
        /*0038*/ 	.byte	0x04, 0x29
        /*003a*/ 	.short	(.L_468 - .L_467)


	//   ....[0]....
.L_467:
        /*003c*/ 	.word	0xffffffff


	//   ....[1]....
        /*0040*/ 	.word	0xffffffff


	//   ....[2]....
        /*0044*/ 	.word	0xffffffff


	//   ....[3]....
        /*0048*/ 	.word	0xffffffff


	//   ....[4]....
        /*004c*/ 	.word	0xffffffff


	//   ....[5]....
        /*0050*/ 	.word	0xffffffff


	//   ....[6]....
        /*0054*/ 	.word	0xffffffff


	//   ....[7]....
        /*0058*/ 	.word	0xffffffff


	//   ....[8]....
        /*005c*/ 	.word	0xffffffff


	//   ....[9]....
        /*0060*/ 	.word	0xffffffff


	//   ....[10]....
        /*0064*/ 	.word	0xffffffff


	//   ....[11]....
        /*0068*/ 	.word	0xffffffff


	//   ....[12]....
        /*006c*/ 	.word	0xffffffff


	//   ....[13]....
        /*0070*/ 	.word	0xffffffff


	//   ....[14]....
        /*0074*/ 	.word	0xffffffff


	//   ....[15]....
        /*0078*/ 	.word	0xffffffff


	//   ....[16]....
        /*007c*/ 	.word	0xffffffff


	//   ....[17]....
        /*0080*/ 	.word	0xffffffff


	//   ....[18]....
        /*0084*/ 	.word	0xffffffff


	//   ....[19]....
        /*0088*/ 	.word	0xffffffff


	//   ....[20]....
        /*008c*/ 	.word	0xffffffff


	//   ....[21]....
        /*0090*/ 	.word	0xffffffff


	//   ....[22]....
        /*0094*/ 	.word	0xffffffff


	//   ....[23]....
        /*0098*/ 	.word	0xffffffff


	//   ....[24]....
        /*009c*/ 	.word	0xffffffff


	//   ....[25]....
        /*00a0*/ 	.word	0xffffffff


	//   ....[26]....
        /*00a4*/ 	.word	0xffffffff


	//   ....[27]....
        /*00a8*/ 	.word	0xffffffff


	//   ....[28]....
        /*00ac*/ 	.word	0xffffffff


	//   ....[29]....
        /*00b0*/ 	.word	0xffffffff


	//   ....[30]....
        /*00b4*/ 	.word	0xffffffff


	//   ....[31]....
        /*00b8*/ 	.word	0xffffffff


	//   ....[32]....
        /*00bc*/ 	.word	0xffffffff


	//   ....[33]....
        /*00c0*/ 	.word	0xffffffff


	//   ....[34]....
        /*00c4*/ 	.word	0xffffffff


	//   ....[35]....
        /*00c8*/ 	.word	0xffffffff


	//   ....[36]....
        /*00cc*/ 	.word	0xffffffff


	//   ....[37]....
        /*00d0*/ 	.word	0xffffffff


	//   ....[38]....
        /*00d4*/ 	.word	0xffffffff


	//   ....[39]....
        /*00d8*/ 	.word	0xffffffff


	//   ....[40]....
        /*00dc*/ 	.word	0xffffffff


	//   ....[41]....
        /*00e0*/ 	.word	0xffffffff


	//   ....[42]....
        /*00e4*/ 	.word	0xffffffff


	//   ....[43]....
        /*00e8*/ 	.word	0xffffffff


	//   ....[44]....
        /*00ec*/ 	.word	0xffffffff


	//   ....[45]....
        /*00f0*/ 	.word	0xffffffff


	//   ....[46]....
        /*00f4*/ 	.word	0xffffffff


	//   ....[47]....
        /*00f8*/ 	.word	0xffffffff


	//   ....[48]....
        /*00fc*/ 	.word	0xffffffff


	//   ....[49]....
        /*0100*/ 	.word	0xffffffff


	//   ....[50]....
        /*0104*/ 	.word	0xffffffff


	//   ....[51]....
        /*0108*/ 	.word	0xffffffff


	//   ....[52]....
        /*010c*/ 	.word	0xffffffff


	//   ....[53]....
        /*0110*/ 	.word	0xffffffff


	//   ....[54]....
        /*0114*/ 	.word	0xffffffff


	//   ....[55]....
        /*0118*/ 	.word	0xffffffff


	//   ....[56]....
        /*011c*/ 	.word	0xffffffff


	//   ....[57]....
        /*0120*/ 	.word	0xffffffff


	//   ....[58]....
        /*0124*/ 	.word	0xffffffff


	//   ....[59]....
        /*0128*/ 	.word	0xffffffff


	//   ....[60]....
        /*012c*/ 	.word	0xffffffff


	//   ....[61]....
        /*0130*/ 	.word	0xffffffff


	//   ....[62]....
        /*0134*/ 	.word	0xffffffff


	//   ....[63]....
        /*0138*/ 	.word	0xffffffff


	//   ....[64]....
        /*013c*/ 	.word	0xffffffff


	//   ....[65]....
        /*0140*/ 	.word	0xffffffff


	//   ....[66]....
        /*0144*/ 	.word	0xffffffff


	//   ....[67]....
        /*0148*/ 	.word	0xffffffff


	//   ....[68]....
        /*014c*/ 	.word	0xffffffff


	//   ....[69]....
        /*0150*/ 	.word	0xffffffff


	//   ....[70]....
        /*0154*/ 	.word	0xffffffff


	//   ....[71]....
        /*0158*/ 	.word	0xffffffff


	//   ....[72]....
        /*015c*/ 	.word	0xffffffff


	//   ....[73]....
        /*0160*/ 	.word	0xffffffff


	//   ....[74]....
        /*0164*/ 	.word	0xffffffff


	//   ....[75]....
        /*0168*/ 	.word	0xffffffff


	//   ....[76]....
        /*016c*/ 	.word	0xffffffff


	//   ....[77]....
        /*0170*/ 	.word	0xffffffff


	//   ....[78]....
        /*0174*/ 	.word	0xffffffff


	//----- nvinfo : EIATTR_COOP_GROUP_INSTR_OFFSETS
	.align		4
.L_468:
        /*0178*/ 	.byte	0x04, 0x28
        /*017a*/ 	.short	(.L_470 - .L_469)


	//   ....[0]....
.L_469:
        /*017c*/ 	.word	0x00000050


	//   ....[1]....
        /*0180*/ 	.word	0x000013d0


	//   ....[2]....
        /*0184*/ 	.word	0x00001410


	//   ....[3]....
        /*0188*/ 	.word	0x00001690


	//   ....[4]....
        /*018c*/ 	.word	0x000016c0


	//   ....[5]....
        /*0190*/ 	.word	0x00001830


	//   ....[6]....
        /*0194*/ 	.word	0x00001860


	//   ....[7]....
        /*0198*/ 	.word	0x000019c0


	//   ....[8]....
        /*019c*/ 	.word	0x00001a00


	//   ....[9]....
        /*01a0*/ 	.word	0x00002080


	//   ....[10]....
        /*01a4*/ 	.word	0x000020b0


	//   ....[11]....
        /*01a8*/ 	.word	0x000020e0


	//   ....[12]....
        /*01ac*/ 	.word	0x00002110


	//   ....[13]....
        /*01b0*/ 	.word	0x00002140


	//   ....[14]....
        /*01b4*/ 	.word	0x00002170


	//   ....[15]....
        /*01b8*/ 	.word	0x00002190


	//   ....[16]....
        /*01bc*/ 	.word	0x000021b0


	//   ....[17]....
        /*01c0*/ 	.word	0x00003800


	//   ....[18]....
        /*01c4*/ 	.word	0x00003830


	//   ....[19]....
        /*01c8*/ 	.word	0x00003850


	//   ....[20]....
        /*01cc*/ 	.word	0x000038d0


	//   ....[21]....
        /*01d0*/ 	.word	0x00003c70


	//   ....[22]....
        /*01d4*/ 	.word	0x00003e60


	//   ....[23]....
        /*01d8*/ 	.word	0x00004720


	//   ....[24]....
        /*01dc*/ 	.word	0x000049f0


	//   ....[25]....
        /*01e0*/ 	.word	0x00004a00


	//   ....[26]....
        /*01e4*/ 	.word	0x00004a70


	//   ....[27]....
        /*01e8*/ 	.word	0x000061b0


	//   ....[28]....
        /*01ec*/ 	.word	0x000061d0


	//   ....[29]....
        /*01f0*/ 	.word	0x000061e0


	//   ....[30]....
        /*01f4*/ 	.word	0x000061f0


	//   ....[31]....
        /*01f8*/ 	.word	0x00007300


	//   ....[32]....
        /*01fc*/ 	.word	0x00007330


	//   ....[33]....
        /*0200*/ 	.word	0x00007340


	//   ....[34]....
        /*0204*/ 	.word	0x00007350


	//   ....[35]....
        /*0208*/ 	.word	0x000075e0


	//   ....[36]....
        /*020c*/ 	.word	0x00007870


	//   ....[37]....
        /*0210*/ 	.word	0x00008170


	//   ....[38]....
        /*0214*/ 	.word	0x00008240


	//   ....[39]....
        /*0218*/ 	.word	0x000084a0


	//   ....[40]....
        /*021c*/ 	.word	0x00008590


	//   ....[41]....
        /*0220*/ 	.word	0x0000a960


	//   ....[42]....
        /*0224*/ 	.word	0x0000a990


	//   ....[43]....
        /*0228*/ 	.word	0x0000a9a0


	//   ....[44]....
        /*022c*/ 	.word	0x0000a9b0


	//   ....[45]....
        /*0230*/ 	.word	0x0000bad0


	//   ....[46]....
        /*0234*/ 	.word	0x0000baf0


	//   ....[47]....
        /*0238*/ 	.word	0x0000bb00


	//   ....[48]....
        /*023c*/ 	.word	0x0000bb10


	//   ....[49]....
        /*0240*/ 	.word	0x0000bf60


	//   ....[50]....
        /*0244*/ 	.word	0x0000bf80


	//   ....[51]....
        /*0248*/ 	.word	0x0000bfb0


	//   ....[52]....
        /*024c*/ 	.word	0x0000bfc0


	//   ....[53]....
        /*0250*/ 	.word	0x0000dd70


	//   ....[54]....
        /*0254*/ 	.word	0x0000dd80


	//   ....[55]....
        /*0258*/ 	.word	0x0000dda0


	//   ....[56]....
        /*025c*/ 	.word	0x0000ddb0


	//   ....[57]....
        /*0260*/ 	.word	0x0000ee50


	//   ....[58]....
        /*0264*/ 	.word	0x0000ee60


	//   ....[59]....
        /*0268*/ 	.word	0x0000ee70


	//   ....[60]....
        /*026c*/ 	.word	0x0000ee80


	//   ....[61]....
        /*0270*/ 	.word	0x0000f0c0


	//   ....[62]....
        /*0274*/ 	.word	0x0000f400


	//   ....[63]....
        /*0278*/ 	.word	0x0000fc50


	//   ....[64]....
        /*027c*/ 	.word	0x0000fd10


	//   ....[65]....
        /*0280*/ 	.word	0x0000ff70


	//   ....[66]....
        /*0284*/ 	.word	0x000100c0


	//   ....[67]....
        /*0288*/ 	.word	0x00011bb0


	//   ....[68]....
        /*028c*/ 	.word	0x00011be0


	//   ....[69]....
        /*0290*/ 	.word	0x00011c30


	//   ....[70]....
        /*0294*/ 	.word	0x00011c40


	//   ....[71]....
        /*0298*/ 	.word	0x00012b10


	//   ....[72]....
        /*029c*/ 	.word	0x00012b40


	//   ....[73]....
        /*02a0*/ 	.word	0x00012b80


	//   ....[74]....
        /*02a4*/ 	.word	0x00012bb0


	//   ....[75]....
        /*02a8*/ 	.word	0x00012ca0


	//   ....[76]....
        /*02ac*/ 	.word	0x00012cb0


	//   ....[77]....
        /*02b0*/ 	.word	0x000138e0


	//   ....[78]....
        /*02b4*/ 	.word	0x000138f0


	//----- nvinfo : EIATTR_EXIT_INSTR_OFFSETS
	.align		4
.L_470:
        /*02b8*/ 	.byte	0x04, 0x1c
        /*02ba*/ 	.short	(.L_472 - .L_471)


	//   ....[0]....
.L_471:
        /*02bc*/ 	.word	0x000001b0


	//   ....[1]....
        /*02c0*/ 	.word	0x00013900


	//   ....[2]....
        /*02c4*/ 	.word	0x000144a0


	//   ....[3]....
        /*02c8*/ 	.word	0x000144f0


	//   ....[4]....
        /*02cc*/ 	.word	0x00014520


	//   ....[5]....
        /*02d0*/ 	.word	0x00014580


	//   ....[6]....
        /*02d4*/ 	.word	0x00014810


	//----- nvinfo : EIATTR_CTAIDZ_USED
	.align		4
.L_472:
        /*02d8*/ 	.byte	0x01, 0x04
	.zero		2


	//----- nvinfo : EIATTR_MAX_THREADS
	.align		4
        /*02dc*/ 	.byte	0x04, 0x05
        /*02de*/ 	.short	(.L_474 - .L_473)
.L_473:
        /*02e0*/ 	.word	0x00000100
        /*02e4*/ 	.word	0x00000001
        /*02e8*/ 	.word	0x00000001


	//----- nvinfo : EIATTR_CRS_STACK_SIZE
	.align		4
.L_474:
        /*02ec*/ 	.byte	0x04, 0x1e
        /*02ee*/ 	.short	(.L_476 - .L_475)
.L_475:
        /*02f0*/ 	.word	0x00000000
.L_476:


//--------------------- .nv.info._ZN7cutlass13device_kernelIN5flash19enable_sm80_to_sm89INS1_16FlashAttnFwdSm80INS1_25CollectiveMainloopFwdSm80ILi8ELi1ELb0EN4cute5tupleIJNS5_1CILi128EEENS7_ILi64EEENS7_ILi256EEEEEELi256ENS_10bfloat16_tEfNS_4arch4Sm80ELb0ELb1ELb0ELb1ELb1ELb0ELb1ELb1EEENS1_21CollectiveEpilogueFwdINS6_IJS8_SA_S9_EEENS6_IJNS7_ILi1EEESI_SI_EEESC_SE_Li256ELb1ELb1ELb1ELb0EEENS1_36VarlenDynamicPersistentTileSchedulerILi128ELi64ELi256ELi256ELb1ELb1ELb0ELb1ELb0ELb1EEEEEEEEEvNT_6ParamsE --------------------------
	.section	.nv.info._ZN7cutlass13device_kernelIN5flash19enable_sm80_to_sm89INS1_16FlashAttnFwdSm80INS1_25CollectiveMainloopFwdSm80ILi8ELi1ELb0EN4cute5tupleIJNS5_1CILi128EEENS7_ILi64EEENS7_ILi256EEEEEELi256ENS_10bfloat16_tEfNS_4arch4Sm80ELb0ELb1ELb0ELb1ELb1ELb0ELb1ELb1EEENS1_21CollectiveEpilogueFwdINS6_IJS8_SA_S9_EEENS6_IJNS7_ILi1EEESI_SI_EEESC_SE_Li256ELb1ELb1ELb1ELb0EEENS1_36VarlenDynamicPersistentTileSchedulerILi128ELi64ELi256ELi256ELb1ELb1ELb0ELb1ELb0ELb1EEEEEEEEEvNT_6ParamsE,"",@"SHT_CUDA_INFO"
	.sectionflags	@""
	.align	4


	//----- nvinfo : EIATTR_CUDA_API_VERSION
	.align		4
        /*0000*/ 	.byte	0x04, 0x37
        /*0002*/ 	.short	(.L_478 - .L_477)
.L_477:
        /*0004*/ 	.word	0x00000082


	//----- nvinfo : EIATTR_SW2861232_WAR
	.align		4
.L_478:
        /*0008*/ 	.byte	0x01, 0x35
	.zero		2


	//----- nvinfo : EIATTR_PARAM_CBANK
	.align		4
        /*000c*/ 	.byte	0x04, 0x0a
        /*000e*/ 	.short	(.L_480 - .L_479)
	.align		4
.L_479:
        /*0010*/ 	.word	index@(.nv.constant0._ZN7cutlass13device_kernelIN5flash19enable_sm80_to_sm89INS1_16FlashAttnFwdSm80INS1_25CollectiveMainloopFwdSm80ILi8ELi1ELb0EN4cute5tupleIJNS5_1CILi128EEENS7_ILi64EEENS7_ILi256EEEEEELi256ENS_10bfloat16_tEfNS_4arch4Sm80ELb0ELb1ELb0ELb1ELb1ELb0ELb1ELb1EEENS1_21CollectiveEpilogueFwdINS6_IJS8_SA_S9_EEENS6_IJNS7_ILi1EEESI_SI_EEESC_SE_Li256ELb1ELb1ELb1ELb0EEENS1_36VarlenDynamicPersistentTileSchedulerILi128ELi64ELi256ELi256ELb1ELb1ELb0ELb1ELb0ELb1EEEEEEEEEvNT_6ParamsE)
        /*0014*/ 	.short	0x0160
        /*0016*/ 	.short	0x0438


	//----- nvinfo : EIATTR_CBANK_PARAM_SIZE
	.align		4
.L_480:
        /*0018*/ 	.byte	0x03, 0x19
        /*001a*/ 	.short	0x0438


	//----- nvinfo : EIATTR_KPARAM_INFO
	.align		4
        /*001c*/ 	.byte	0x04, 0x17
        /*001e*/ 	.short	(.L_482 - .L_481)
.L_481:
        /*0020*/ 	.word	0x00000000
        /*0024*/ 	.short	0x0000
        /*0026*/ 	.short	0x0000
        /*0028*/ 	.byte	0x00, 0xf0, 0xe1, 0x10


	//----- nvinfo : EIATTR_MAXREG_COUNT
	.align		4
.L_482:
        /*002c*/ 	.byte	0x03, 0x1b
        /*002e*/ 	.short	0x00ff


	//----- nvinfo : EIATTR_NUM_BARRIERS
	.align		4
        /*0030*/ 	.byte	0x02, 0x4c
        /*0032*/ 	.byte	0x06
	.zero		1


	//----- nvinfo : EIATTR_ANNOTATIONS
	.align		4
        /*0034*/ 	.byte	0x04, 0x55
        /*0036*/ 	.short	(.L_484 - .L_483)


	//   ....[0]....
.L_483:
        /* <DEDUP_REMOVED lines=15> */


	//----- nvinfo : EIATTR_MERCURY_ISA_VERSION
	.align		4
.L_484:
        /*0118*/ 	.byte	0x03, 0x5f
        /*011a*/ 	.short	0x0000


	//----- nvinfo : EIATTR_INT_WARP_WIDE_INSTR_OFFSETS
	.align		4
        /*011c*/ 	.byte	0x04, 0x31
        /*011e*/ 	.short	(.L_486 - .L_485)


	//   ....[0]....
.L_485:
        /*0120*/ 	.word	0x00013c30


	//   ....[1]....
        /*0124*/ 	.word	0x00013cb0


	//----- nvinfo : EIATTR_COOP_GROUP_MASK_REGIDS
	.align		4
.L_486:
        /*0128*/ 	.byte	0x04, 0x29
        /*012a*/ 	.short	(.L_488 - .L_487)


	//   ....[0]....
.L_487:
        /*012c*/ 	.word	0xffffffff


	//   ....[1]....
        /*0130*/ 	.word	0xffffffff


	//   ....[2]....
        /*0134*/ 	.word	0xffffffff


	//   ....[3]....
        /*0138*/ 	.word	0xffffffff


	//   ....[4]....
        /*013c*/ 	.word	0xffffffff


	//   ....[5]....
        /*0140*/ 	.word	0xffffffff


	//   ....[6]....
        /*0144*/ 	.word	0xffffffff


	//   ....[7]....
        /*0148*/ 	.word	0xffffffff


	//   ....[8]....
        /*014c*/ 	.word	0xffffffff


	//   ....[9]....
        /*0150*/ 	.word	0xffffffff


	//   ....[10]....
        /*0154*/ 	.word	0xffffffff


	//   ....[11]....
        /*0158*/ 	.word	0xffffffff


	//   ....[12]....
        /*015c*/ 	.word	0xffffffff


	//   ....[13]....
        /*0160*/ 	.word	0xffffffff


	//   ....[14]....
        /*0164*/ 	.word	0xffffffff


	//   ....[15]....
        /*0168*/ 	.word	0xffffffff


	//   ....[16]....
        /*016c*/ 	.word	0xffffffff


	//   ....[17]....
        /*0170*/ 	.word	0xffffffff


	//   ....[18]....
        /*0174*/ 	.word	0xffffffff


	//   ....[19]....
        /*0178*/ 	.word	0xffffffff


	//   ....[20]....
        /*017c*/ 	.word	0xffffffff


	//   ....[21]....
        /*0180*/ 	.word	0xffffffff


	//   ....[22]....
        /*0184*/ 	.word	0xffffffff


	//   ....[23]....
        /*0188*/ 	.word	0xffffffff


	//   ....[24]....
        /*018c*/ 	.word	0xffffffff


	//   ....[25]....
        /*0190*/ 	.word	0xffffffff


	//   ....[26]....
        /*0194*/ 	.word	0xffffffff


	//   ....[27]....
        /*0198*/ 	.word	0xffffffff


	//   ....[28]....
        /*019c*/ 	.word	0xffffffff


	//   ....[29]....
        /*01a0*/ 	.word	0xffffffff


	//   ....[30]....
        /*01a4*/ 	.word	0xffffffff


	//   ....[31]....
        /*01a8*/ 	.word	0xffffffff


	//   ....[32]....
        /*01ac*/ 	.word	0xffffffff


	//   ....[33]....
        /*01b0*/ 	.word	0xffffffff


	//   ....[34]....
        /*01b4*/ 	.word	0xffffffff


	//   ....[35]....
        /*01b8*/ 	.word	0xffffffff


	//   ....[36]....
        /*01bc*/ 	.word	0xffffffff


	//   ....[37]....
        /*01c0*/ 	.word	0xffffffff


	//   ....[38]....
        /*01c4*/ 	.word	0xffffffff


	//   ....[39]....
        /*01c8*/ 	.word	0xffffffff


	//   ....[40]....
        /*01cc*/ 	.word	0xffffffff


	//   ....[41]....
        /*01d0*/ 	.word	0xffffffff


	//   ....[42]....
        /*01d4*/ 	.word	0xffffffff


	//   ....[43]....
        /*01d8*/ 	.word	0xffffffff


	//   ....[44]....
        /*01dc*/ 	.word	0xffffffff


	//   ....[45]....
        /*01e0*/ 	.word	0xffffffff


	//   ....[46]....
        /*01e4*/ 	.word	0xffffffff


	//   ....[47]....
        /*01e8*/ 	.word	0xffffffff


	//   ....[48]....
        /*01ec*/ 	.word	0xffffffff


	//   ....[49]....
        /*01f0*/ 	.word	0xffffffff


	//   ....[50]....
        /*01f4*/ 	.word	0xffffffff


	//   ....[51]....
        /*01f8*/ 	.word	0xffffffff


	//   ....[52]....
        /*01fc*/ 	.word	0xffffffff


	//   ....[53]....
        /*0200*/ 	.word	0xffffffff


	//   ....[54]....
        /*0204*/ 	.word	0xffffffff


	//   ....[55]....
        /*0208*/ 	.word	0xffffffff


	//   ....[56]....
        /*020c*/ 	.word	0xffffffff


	//   ....[57]....
        /*0210*/ 	.word	0xffffffff


	//   ....[58]....
        /*0214*/ 	.word	0xffffffff


	//   ....[59]....
        /*0218*/ 	.word	0xffffffff


	//   ....[60]....
        /*021c*/ 	.word	0xffffffff


	//   ....[61]....
        /*0220*/ 	.word	0xffffffff


	//   ....[62]....
        /*0224*/ 	.word	0xffffffff


	//   ....[63]....
        /*0228*/ 	.word	0xffffffff


	//   ....[64]....
        /*022c*/ 	.word	0xffffffff


	//   ....[65]....
        /*0230*/ 	.word	0xffffffff


	//   ....[66]....
        /*0234*/ 	.word	0xffffffff


	//   ....[67]....
        /*0238*/ 	.word	0xffffffff


	//   ....[68]....
        /*023c*/ 	.word	0xffffffff


	//   ....[69]....
        /*0240*/ 	.word	0xffffffff


	//   ....[70]....
        /*0244*/ 	.word	0xffffffff


	//   ....[71]....
        /*0248*/ 	.word	0xffffffff


	//   ....[72]....
        /*024c*/ 	.word	0xffffffff


	//   ....[73]....
        /*0250*/ 	.word	0xffffffff


	//   ....[74]....
        /*0254*/ 	.word	0xffffffff


	//   ....[75]....
        /*0258*/ 	.word	0xffffffff


	//   ....[76]....
        /*025c*/ 	.word	0xffffffff


	//   ....[77]....
        /*0260*/ 	.word	0xffffffff


	//   ....[78]....
        /*0264*/ 	.word	0xffffffff


	//   ....[79]....
        /*0268*/ 	.word	0xffffffff


	//   ....[80]....
        /*026c*/ 	.word	0xffffffff


	//   ....[81]....
        /*0270*/ 	.word	0xffffffff


	//   ....[82]....
        /*0274*/ 	.word	0xffffffff


	//   ....[83]....
        /*0278*/ 	.word	0xffffffff


	//   ....[84]....
        /*027c*/ 	.word	0xffffffff


	//   ....[85]....
        /*0280*/ 	.word	0xffffffff


	//   ....[86]....
        /*0284*/ 	.word	0xffffffff


	//   ....[87]....
        /*0288*/ 	.word	0xffffffff


	//   ....[88]....
        /*028c*/ 	.word	0xffffffff


	//   ....[89]....
        /*0290*/ 	.word	0xffffffff


	//   ....[90]....
        /*0294*/ 	.word	0xffffffff


	//   ....[91]....
        /*0298*/ 	.word	0xffffffff


	//   ....[92]....
        /*029c*/ 	.word	0xffffffff


	//   ....[93]....
        /*02a0*/ 	.word	0xffffffff


	//   ....[94]....
        /*02a4*/ 	.word	0xffffffff


	//   ....[95]....
        /*02a8*/ 	.word	0xffffffff


	//   ....[96]....
        /*02ac*/ 	.word	0xffffffff


	//   ....[97]....
        /*02b0*/ 	.word	0xffffffff


	//   ....[98]....
        /*02b4*/ 	.word	0xffffffff


	//   ....[99]....
        /*02b8*/ 	.word	0xffffffff


	//   ....[100]....
        /*02bc*/ 	.word	0xffffffff


	//   ....[101]....
        /*02c0*/ 	.word	0xffffffff


	//   ....[102]....
        /*02c4*/ 	.word	0xffffffff


	//   ....[103]....
        /*02c8*/ 	.word	0xffffffff


	//   ....[104]....
        /*02cc*/ 	.word	0xffffffff


	//   ....[105]....
        /*02d0*/ 	.word	0xffffffff


	//   ....[106]....
        /*02d4*/ 	.word	0xffffffff


	//   ....[107]....
        /*02d8*/ 	.word	0xffffffff


	//   ....[108]....
        /*02dc*/ 	.word	0xffffffff


	//   ....[109]....
        /*02e0*/ 	.word	0xffffffff


	//   ....[110]....
        /*02e4*/ 	.word	0xffffffff


	//   ....[111]....
        /*02e8*/ 	.word	0xffffffff


	//   ....[112]....
        /*02ec*/ 	.word	0xffffffff


	//   ....[113]....
        /*02f0*/ 	.word	0xffffffff


	//   ....[114]....
        /*02f4*/ 	.word	0xffffffff


	//   ....[115]....
        /*02f8*/ 	.word	0xffffffff


	//   ....[116]....
        /*02fc*/ 	.word	0xffffffff


	//   ....[117]....
        /*0300*/ 	.word	0xffffffff


	//   ....[118]....
        /*0304*/ 	.word	0xffffffff


	//   ....[119]....
        /*0308*/ 	.word	0xffffffff


	//   ....[120]....
        /*030c*/ 	.word	0xffffffff


	//   ....[121]....
        /*0310*/ 	.word	0xffffffff


	//   ....[122]....
        /*0314*/ 	.word	0xffffffff


	//   ....[123]....
        /*0318*/ 	.word	0xffffffff


	//   ....[124]....
        /*031c*/ 	.word	0xffffffff


	//   ....[125]....
        /*0320*/ 	.word	0xffffffff


	//   ....[126]....
        /*0324*/ 	.word	0xffffffff


	//   ....[127]....
        /*0328*/ 	.word	0xffffffff


	//   ....[128]....
        /*032c*/ 	.word	0xffffffff


	//   ....[129]....
        /*0330*/ 	.word	0xffffffff


	//   ....[130]....
        /*0334*/ 	.word	0xffffffff


	//   ....[131]....
        /*0338*/ 	.word	0xffffffff


	//   ....[132]....
        /*033c*/ 	.word	0xffffffff


	//   ....[133]....
        /*0340*/ 	.word	0xffffffff


	//   ....[134]....
        /*0344*/ 	.word	0xffffffff


	//   ....[135]....
        /*0348*/ 	.word	0xffffffff


	//   ....[136]....
        /*034c*/ 	.word	0xffffffff


	//   ....[137]....
        /*0350*/ 	.word	0xffffffff


	//   ....[138]....
        /*0354*/ 	.word	0xffffffff


	//   ....[139]....
        /*0358*/ 	.word	0xffffffff


	//   ....[140]....
        /*035c*/ 	.word	0xffffffff


	//   ....[141]....
        /*0360*/ 	.word	0xffffffff


	//   ....[142]....
        /*0364*/ 	.word	0xffffffff


	//   ....[143]....
        /*0368*/ 	.word	0xffffffff


	//   ....[144]....
        /*036c*/ 	.word	0xffffffff


	//   ....[145]....
        /*0370*/ 	.word	0xffffffff


	//   ....[146]....
        /*0374*/ 	.word	0xffffffff


	//   ....[147]....
        /*0378*/ 	.word	0xffffffff


	//   ....[148]....
        /*037c*/ 	.word	0xffffffff


	//   ....[149]....
        /*0380*/ 	.word	0xffffffff


	//   ....[150]....
        /*0384*/ 	.word	0xffffffff


	//   ....[151]....
        /*0388*/ 	.word	0xffffffff


	//   ....[152]....
        /*038c*/ 	.word	0xffffffff


	//   ....[153]....
        /*0390*/ 	.word	0xffffffff


	//   ....[154]....
        /*0394*/ 	.word	0xffffffff


	//   ....[155]....
        /*0398*/ 	.word	0xffffffff


	//   ....[156]....
        /*039c*/ 	.word	0xffffffff


	//   ....[157]....
        /*03a0*/ 	.word	0xffffffff


	//   ....[158]....
        /*03a4*/ 	.word	0xffffffff


	//   ....[159]....
        /*03a8*/ 	.word	0xffffffff


	//   ....[160]....
        /*03ac*/ 	.word	0xffffffff


	//   ....[161]....
        /*03b0*/ 	.word	0xffffffff


	//   ....[162]....
        /*03b4*/ 	.word	0xffffffff


	//   ....[163]....
        /*03b8*/ 	.word	0xffffffff


	//   ....[164]....
        /*03bc*/ 	.word	0xffffffff


	//   ....[165]....
        /*03c0*/ 	.word	0xffffffff


	//   ....[166]....
        /*03c4*/ 	.word	0xffffffff


	//   ....[167]....
        /*03c8*/ 	.word	0xffffffff


	//   ....[168]....
        /*03cc*/ 	.word	0xffffffff


	//   ....[169]....
        /*03d0*/ 	.word	0xffffffff


	//   ....[170]....
        /*03d4*/ 	.word	0xffffffff


	//   ....[171]....
        /*03d8*/ 	.word	0xffffffff


	//   ....[172]....
        /*03dc*/ 	.word	0xffffffff


	//   ....[173]....
        /*03e0*/ 	.word	0xffffffff


	//   ....[174]....
        /*03e4*/ 	.word	0xffffffff


	//   ....[175]....
        /*03e8*/ 	.word	0xffffffff


	//   ....[176]....
        /*03ec*/ 	.word	0xffffffff


	//   ....[177]....
        /*03f0*/ 	.word	0xffffffff


	//   ....[178]....
        /*03f4*/ 	.word	0xffffffff


	//   ....[179]....
        /*03f8*/ 	.word	0xffffffff


	//   ....[180]....
        /*03fc*/ 	.word	0xffffffff


	//   ....[181]....
        /*0400*/ 	.word	0xffffffff


	//   ....[182]....
        /*0404*/ 	.word	0xffffffff


	//   ....[183]....
        /*0408*/ 	.word	0xffffffff


	//   ....[184]....
        /*040c*/ 	.word	0xffffffff


	//   ....[185]....
        /*0410*/ 	.word	0xffffffff


	//   ....[186]....
        /*0414*/ 	.word	0xffffffff


	//   ....[187]....
        /*0418*/ 	.word	0xffffffff


	//   ....[188]....
        /*041c*/ 	.word	0xffffffff


	//   ....[189]....
        /*0420*/ 	.word	0xffffffff


	//   ....[190]....
        /*0424*/ 	.word	0xffffffff


	//   ....[191]....
        /*0428*/ 	.word	0xffffffff


	//   ....[192]....
        /*042c*/ 	.word	0xffffffff


	//   ....[193]....
        /*0430*/ 	.word	0xffffffff


	//   ....[194]....
        /*0434*/ 	.word	0xffffffff


	//   ....[195]....
        /*0438*/ 	.word	0xffffffff


	//   ....[196]....
        /*043c*/ 	.word	0xffffffff


	//   ....[197]....
        /*0440*/ 	.word	0xffffffff


	//   ....[198]....
        /*0444*/ 	.word	0xffffffff


	//   ....[199]....
        /*0448*/ 	.word	0xffffffff


	//   ....[200]....
        /*044c*/ 	.word	0xffffffff


	//   ....[201]....
        /*0450*/ 	.word	0xffffffff


	//   ....[202]....
        /*0454*/ 	.word	0xffffffff


	//   ....[203]....
        /*0458*/ 	.word	0xffffffff


	//   ....[204]....
        /*045c*/ 	.word	0xffffffff


	//   ....[205]....
        /*0460*/ 	.word	0xffffffff


	//   ....[206]....
        /*0464*/ 	.word	0xffffffff


	//   ....[207]....
        /*0468*/ 	.word	0xffffffff


	//   ....[208]....
        /*046c*/ 	.word	0xffffffff


	//   ....[209]....
        /*0470*/ 	.word	0xffffffff


	//   ....[210]....
        /*0474*/ 	.word	0xffffffff


	//   ....[211]....
        /*0478*/ 	.word	0xffffffff


	//   ....[212]....
        /*047c*/ 	.word	0xffffffff


	//   ....[213]....
        /*0480*/ 	.word	0xffffffff


	//   ....[214]....
        /*0484*/ 	.word	0xffffffff


	//   ....[215]....
        /*0488*/ 	.word	0xffffffff


	//   ....[216]....
        /*048c*/ 	.word	0xffffffff


	//   ....[217]....
        /*0490*/ 	.word	0xffffffff


	//   ....[218]....
        /*0494*/ 	.word	0xffffffff


	//   ....[219]....
        /*0498*/ 	.word	0xffffffff


	//   ....[220]....
        /*049c*/ 	.word	0xffffffff


	//   ....[221]....
        /*04a0*/ 	.word	0xffffffff


	//   ....[222]....
        /*04a4*/ 	.word	0xffffffff


	//   ....[223]....
        /*04a8*/ 	.word	0xffffffff


	//   ....[224]....
        /*04ac*/ 	.word	0xffffffff


	//   ....[225]....
        /*04b0*/ 	.word	0xffffffff


	//   ....[226]....
        /*04b4*/ 	.word	0xffffffff


	//   ....[227]....
        /*04b8*/ 	.word	0xffffffff


	//   ....[228]....
        /*04bc*/ 	.word	0xffffffff


	//   ....[229]....
        /*04c0*/ 	.word	0xffffffff


	//   ....[230]....
        /*04c4*/ 	.word	0xffffffff


	//   ....[231]....
        /*04c8*/ 	.word	0xffffffff


	//   ....[232]....
        /*04cc*/ 	.word	0xffffffff


	//   ....[233]....
        /*04d0*/ 	.word	0xffffffff


	//   ....[234]....
        /*04d4*/ 	.word	0xffffffff


	//   ....[235]....
        /*04d8*/ 	.word	0xffffffff


	//----- nvinfo : EIATTR_COOP_GROUP_INSTR_OFFSETS
	.align		4
.L_488:
        /*04dc*/ 	.byte	0x04, 0x28
        /*04de*/ 	.short	(.L_490 - .L_489)


	//   ....[0]....
.L_489:
        /*04e0*/ 	.word	0x00000050


	//   ....[1]....
        /*04e4*/ 	.word	0x000001e0


	//   ....[2]....
        /*04e8*/ 	.word	0x00000210


	//   ....[3]....
        /*04ec*/ 	.word	0x00000240


	//   ....[4]....
        /*04f0*/ 	.word	0x00000270


	//   ....[5]....
        /*04f4*/ 	.word	0x000002a0


	//   ....[6]....
        /*04f8*/ 	.word	0x000002d0


	//   ....[7]....
        /*04fc*/ 	.word	0x00000430


	//   ....[8]....
        /*0500*/ 	.word	0x00000470


	//   ....[9]....
        /*0504*/ 	.word	0x000004a0


	//   ....[10]....
        /*0508*/ 	.word	0x000004d0


	//   ....[11]....
        /*050c*/ 	.word	0x00000500


	//   ....[12]....
        /*0510*/ 	.word	0x00000530


	//   ....[13]....
        /*0514*/ 	.word	0x000005c0


	//   ....[14]....
        /*0518*/ 	.word	0x00000600


	//   ....[15]....
        /*051c*/ 	.word	0x00000620


	//   ....[16]....
        /*0520*/ 	.word	0x00000680


	//   ....[17]....
        /*0524*/ 	.word	0x00002c40


	//   ....[18]....
        /*0528*/ 	.word	0x00002c60


	//   ....[19]....
        /*052c*/ 	.word	0x00002e10


	//   ....[20]....
        /*0530*/ 	.word	0x00002e20


	//   ....[21]....
        /*0534*/ 	.word	0x00002fc0


	//   ....[22]....
        /*0538*/ 	.word	0x00002fe0


	//   ....[23]....
        /*053c*/ 	.word	0x00003180


	//   ....[24]....
        /*0540*/ 	.word	0x00003190


	//   ....[25]....
        /*0544*/ 	.word	0x000036a0


	//   ....[26]....
        /*0548*/ 	.word	0x000036c0


	//   ....[27]....
        /*054c*/ 	.word	0x000036d0


	//   ....[28]....
        /*0550*/ 	.word	0x00003720


	//   ....[29]....
        /*0554*/ 	.word	0x00003950


	//   ....[30]....
        /*0558*/ 	.word	0x00003970


	//   ....[31]....
        /*055c*/ 	.word	0x00003980


	//   ....[32]....
        /*0560*/ 	.word	0x00003990


	//   ....[33]....
        /*0564*/ 	.word	0x00004c60


	//   ....[34]....
        /*0568*/ 	.word	0x00004c80


	//   ....[35]....
        /*056c*/ 	.word	0x00004dc0


	//   ....[36]....
        /*0570*/ 	.word	0x00004de0


	//   ....[37]....
        /*0574*/ 	.word	0x000050c0


	//   ....[38]....
        /*0578*/ 	.word	0x000055a0


	//   ....[39]....
        /*057c*/ 	.word	0x00005c50


	//   ....[40]....
        /*0580*/ 	.word	0x00005c80


	//   ....[41]....
        /*0584*/ 	.word	0x00005c90


	//   ....[42]....
        /*0588*/ 	.word	0x00005cc0


	//   ....[43]....
        /*058c*/ 	.word	0x00007580


	//   ....[44]....
        /*0590*/ 	.word	0x000075a0


	//   ....[45]....
        /*0594*/ 	.word	0x00007690


	//   ....[46]....
        /*0598*/ 	.word	0x000076c0


	//   ....[47]....
        /*059c*/ 	.word	0x00008860


	//   ....[48]....
        /*05a0*/ 	.word	0x00008880


	//   ....[49]....
        /*05a4*/ 	.word	0x000089a0


	//   ....[50]....
        /*05a8*/ 	.word	0x000089d0


	//   ....[51]....
        /*05ac*/ 	.word	0x00008cc0


	//   ....[52]....
        /*05b0*/ 	.word	0x000091d0


	//   ....[53]....
        /*05b4*/ 	.word	0x000098d0


	//   ....[54]....
        /*05b8*/ 	.word	0x00009900


	//   ....[55]....
        /*05bc*/ 	.word	0x00009920


	//   ....[56]....
        /*05c0*/ 	.word	0x00009940


	//   ....[57]....
        /*05c4*/ 	.word	0x0000baa0


	//   ....[58]....
        /*05c8*/ 	.word	0x0000bac0


	//   ....[59]....
        /*05cc*/ 	.word	0x0000bbb0


	//   ....[60]....
        /*05d0*/ 	.word	0x0000bbe0


	//   ....[61]....
        /*05d4*/ 	.word	0x0000cd80


	//   ....[62]....
        /*05d8*/ 	.word	0x0000cda0


	//   ....[63]....
        /*05dc*/ 	.word	0x0000cec0


	//   ....[64]....
        /*05e0*/ 	.word	0x0000cef0


	//   ....[65]....
        /*05e4*/ 	.word	0x0000d310


	//   ....[66]....
        /*05e8*/ 	.word	0x0000d340


	//   ....[67]....
        /*05ec*/ 	.word	0x0000d360


	//   ....[68]....
        /*05f0*/ 	.word	0x0000d380


	//   ....[69]....
        /*05f4*/ 	.word	0x0000f300


	//   ....[70]....
        /*05f8*/ 	.word	0x0000f310


	//   ....[71]....
        /*05fc*/ 	.word	0x0000f350


	//   ....[72]....
        /*0600*/ 	.word	0x0000f380


	//   ....[73]....
        /*0604*/ 	.word	0x00010590


	//   ....[74]....
        /*0608*/ 	.word	0x000105b0


	//   ....[75]....
        /*060c*/ 	.word	0x000106c0


	//   ....[76]....
        /*0610*/ 	.word	0x000106e0


	//   ....[77]....
        /*0614*/ 	.word	0x00010900


	//   ....[78]....
        /*0618*/ 	.word	0x00010e10


	//   ....[79]....
        /*061c*/ 	.word	0x00011510


	//   ....[80]....
        /*0620*/ 	.word	0x00011540


	//   ....[81]....
        /*0624*/ 	.word	0x00011560


	//   ....[82]....
        /*0628*/ 	.word	0x00011580


	//   ....[83]....
        /*062c*/ 	.word	0x00013220


	//   ....[84]....
        /*0630*/ 	.word	0x00013250


	//   ....[85]....
        /*0634*/ 	.word	0x00013270


	//   ....[86]....
        /*0638*/ 	.word	0x00013280


	//   ....[87]....
        /*063c*/ 	.word	0x00014aa0


	//   ....[88]....
        /*0640*/ 	.word	0x00014ab0


	//   ....[89]....
        /*0644*/ 	.word	0x00014ad0


	//   ....[90]....
        /*0648*/ 	.word	0x00014af0


	//   ....[91]....
        /*064c*/ 	.word	0x00014e80


	//   ....[92]....
        /*0650*/ 	.word	0x00014ea0


	//   ....[93]....
        /*0654*/ 	.word	0x00015050


	//   ....[94]....
        /*0658*/ 	.word	0x00015060


	//   ....[95]....
        /*065c*/ 	.word	0x00015210


	//   ....[96]....
        /*0660*/ 	.word	0x00015230


	//   ....[97]....
        /*0664*/ 	.word	0x000153e0


	//   ....[98]....
        /*0668*/ 	.word	0x000153f0


	//   ....[99]....
        /*066c*/ 	.word	0x00015790


	//   ....[100]....
        /*0670*/ 	.word	0x000157b0


	//   ....[101]....
        /*0674*/ 	.word	0x000165e0


	//   ....[102]....
        /*0678*/ 	.word	0x000165f0


	//   ....[103]....
        /*067c*/ 	.word	0x00017bf0


	//   ....[104]....
        /*0680*/ 	.word	0x00017c10


	//   ....[105]....
        /*0684*/ 	.word	0x00017dd0


	//   ....[106]....
        /*0688*/ 	.word	0x00017de0


	//   ....[107]....
        /*068c*/ 	.word	0x00017f90


	//   ....[108]....
        /*0690*/ 	.word	0x00017fb0


	//   ....[109]....
        /*0694*/ 	.word	0x00018160


	//   ....[110]....
        /*0698*/ 	.word	0x00018170


	//   ....[111]....
        /*069c*/ 	.word	0x000183c0


	//   ....[112]....
        /*06a0*/ 	.word	0x000183e0


	//   ....[113]....
        /*06a4*/ 	.word	0x00018500


	//   ....[114]....
        /*06a8*/ 	.word	0x00018540


	//   ....[115]....
        /*06ac*/ 	.word	0x00018570


	//   ....[116]....
        /*06b0*/ 	.word	0x000185a0


	//   ....[117]....
        /*06b4*/ 	.word	0x000185d0


	//   ....[118]....
        /*06b8*/ 	.word	0x00018600


	//   ....[119]....
        /*06bc*/ 	.word	0x00018750


	//   ....[120]....
        /*06c0*/ 	.word	0x00018790


	//   ....[121]....
        /*06c4*/ 	.word	0x000187c0


	//   ....[122]....
        /*06c8*/ 	.word	0x000187f0


	//   ....[123]....
        /*06cc*/ 	.word	0x00018820


	//   ....[124]....
        /*06d0*/ 	.word	0x00018850


	//   ....[125]....
        /*06d4*/ 	.word	0x000188e0


	//   ....[126]....
        /*06d8*/ 	.word	0x00018920


	//   ....[127]....
        /*06dc*/ 	.word	0x00018930


	//   ....[128]....
        /*06e0*/ 	.word	0x00018990


	//   ....[129]....
        /*06e4*/ 	.word	0x00019340


	//   ....[130]....
        /*06e8*/ 	.word	0x000193a0


	//   ....[131]....
        /*06ec*/ 	.word	0x000193f0


	//   ....[132]....
        /*06f0*/ 	.word	0x00019440


	//   ....[133]....
        /*06f4*/ 	.word	0x00019490


	//   ....[134]....
        /*06f8*/ 	.word	0x00019500


	//   ....[135]....
        /*06fc*/ 	.word	0x00019550


	//   ....[136]....
        /*0700*/ 	.word	0x000195c0


	//   ....[137]....
        /*0704*/ 	.word	0x00019630


	//   ....[138]....
        /*0708*/ 	.word	0x000196a0


	//   ....[139]....
        /*070c*/ 	.word	0x00019710


	//   ....[140]....
        /*0710*/ 	.word	0x00019780


	//   ....[141]....
        /*0714*/ 	.word	0x000197f0


	//   ....[142]....
        /*0718*/ 	.word	0x00019850


	//   ....[143]....
        /*071c*/ 	.word	0x000198c0


	//   ....[144]....
        /*0720*/ 	.word	0x00019930


	//   ....[145]....
        /*0724*/ 	.word	0x000199a0


	//   ....[146]....
        /*0728*/ 	.word	0x00019a00


	//   ....[147]....
        /*072c*/ 	.word	0x00019a70


	//   ....[148]....
        /*0730*/ 	.word	0x00019ae0


	//   ....[149]....
        /*0734*/ 	.word	0x00019ca0


	//   ....[150]....
        /*0738*/ 	.word	0x00019d00


	//   ....[151]....
        /*073c*/ 	.word	0x00019d70


	//   ....[152]....
        /*0740*/ 	.word	0x00019de0


	//   ....[153]....
        /*0744*/ 	.word	0x00019e40


	//   ....[154]....
        /*0748*/ 	.word	0x00019e90


	//   ....[155]....
        /*074c*/ 	.word	0x00019ee0


	//   ....[156]....
        /*0750*/ 	.word	0x00019f30


	//   ....[157]....
        /*0754*/ 	.word	0x00019fa0


	//   ....[158]....
        /*0758*/ 	.word	0x0001a010


	//   ....[159]....
        /*075c*/ 	.word	0x0001a1d0


	//   ....[160]....
        /*0760*/ 	.word	0x0001a230


	//   ....[161]....
        /*0764*/ 	.word	0x0001a2a0


	//   ....[162]....
        /*0768*/ 	.word	0x0001a310


	//   ....[163]....
        /*076c*/ 	.word	0x0001a4d0


	//   ....[164]....
        /*0770*/ 	.word	0x0001a530


	//   ....[165]....
        /*0774*/ 	.word	0x0001a5a0


	//   ....[166]....
        /*0778*/ 	.word	0x0001a610


	//   ....[167]....
        /*077c*/ 	.word	0x0001a660


	//   ....[168]....
        /*0780*/ 	.word	0x0001a6a0


	//   ....[169]....
        /*0784*/ 	.word	0x0001a6f0


	//   ....[170]....
        /*0788*/ 	.word	0x0001a730


	//   ....[171]....
        /*078c*/ 	.word	0x0001a790


	//   ....[172]....
        /*0790*/ 	.word	0x0001a800


	//   ....[173]....
        /*0794*/ 	.word	0x0001a9c0


	//   ....[174]....
        /*0798*/ 	.word	0x0001aa20


	//   ....[175]....
        /*079c*/ 	.word	0x0001aa90


	//   ....[176]....
        /*07a0*/ 	.word	0x0001ab00


	//   ....[177]....
        /*07a4*/ 	.word	0x0001acc0


	//   ....[178]....
        /*07a8*/ 	.word	0x0001ad20


	//   ....[179]....
        /*07ac*/ 	.word	0x0001ad70


	//   ....[180]....
        /*07b0*/ 	.word	0x0001adb0


	//   ....[181]....
        /*07b4*/ 	.word	0x0001ae00


	//   ....[182]....
        /*07b8*/ 	.word	0x0001ae40


	//   ....[183]....
        /*07bc*/ 	.word	0x0001aea0


	//   ....[184]....
        /*07c0*/ 	.word	0x0001af10


	//   ....[185]....
        /*07c4*/ 	.word	0x0001af80


	//   ....[186]....
        /*07c8*/ 	.word	0x0001b100


	//   ....[187]....
        /*07cc*/ 	.word	0x0001b160


	//   ....[188]....
        /*07d0*/ 	.word	0x0001b1d0


	//   ....[189]....
        /*07d4*/ 	.word	0x0001b240


	//   ....[190]....
        /*07d8*/ 	.word	0x0001b290


	//   ....[191]....
        /*07dc*/ 	.word	0x0001b2d0


	//   ....[192]....
        /*07e0*/ 	.word	0x0001b320


	//   ....[193]....
        /*07e4*/ 	.word	0x0001b370


	//   ....[194]....
        /*07e8*/ 	.word	0x0001b3c0


	//   ....[195]....
        /*07ec*/ 	.word	0x0001b410


	//   ....[196]....
        /*07f0*/ 	.word	0x0001b460


	//   ....[197]....
        /*07f4*/ 	.word	0x0001b4b0


	//   ....[198]....
        /*07f8*/ 	.word	0x0001b520


	//   ....[199]....
        /*07fc*/ 	.word	0x0001b590


	//   ....[200]....
        /*0800*/ 	.word	0x0001b600


	//   ....[201]....
        /*0804*/ 	.word	0x0001b660


	//   ....[202]....
        /*0808*/ 	.word	0x0001b6d0


	//   ....[203]....
        /*080c*/ 	.word	0x0001b740


	//   ....[204]....
        /*0810*/ 	.word	0x0001b7b0


	//   ....[205]....
        /*0814*/ 	.word	0x0001b810


	//   ....[206]....
        /*0818*/ 	.word	0x0001b880


	//   ....[207]....
        /*081c*/ 	.word	0x0001b8f0


	//   ....[208]....
        /*0820*/ 	.word	0x0001b960


	//   ....[209]....
        /*0824*/ 	.word	0x0001b9c0


	//   ....[210]....
        /*0828*/ 	.word	0x0001ba30


	//   ....[211]....
        /*082c*/ 	.word	0x0001baa0


	//   ....[212]....
        /*0830*/ 	.word	0x0001bb10


	//   ....[213]....
        /*0834*/ 	.word	0x0001bb70


	//   ....[214]....
        /*0838*/ 	.word	0x0001bbe0


	//   ....[215]....
        /*083c*/ 	.word	0x0001bc50


	//   ....[216]....
        /*0840*/ 	.word	0x0001bcc0


	//   ....[217]....
        /*0844*/ 	.word	0x0001bd20


	//   ....[218]....
        /*0848*/ 	.word	0x0001bd90


	//   ....[219]....
        /*084c*/ 	.word	0x0001be00


	//   ....[220]....
        /*0850*/ 	.word	0x0001be50


	//   ....[221]....
        /*0854*/ 	.word	0x0001be90


	//   ....[222]....
        /*0858*/ 	.word	0x0001bee0


	//   ....[223]....
        /*085c*/ 	.word	0x0001bf30


	//   ....[224]....
        /*0860*/ 	.word	0x0001bf80


	//   ....[225]....
        /*0864*/ 	.word	0x0001bff0


	//   ....[226]....
        /*0868*/ 	.word	0x0001c040


	//   ....[227]....
        /*086c*/ 	.word	0x0001c090


	//   ....[228]....
        /*0870*/ 	.word	0x0001c0e0


	//   ....[229]....
        /*0874*/ 	.word	0x0001c130


	//   ....[230]....
        /*0878*/ 	.word	0x0001c180


	//   ....[231]....
        /*087c*/ 	.word	0x0001c1f0


	//   ....[232]....
        /*0880*/ 	.word	0x0001c240


	//   ....[233]....
        /*0884*/ 	.word	0x0001c2b0


	//   ....[234]....
        /*0888*/ 	.word	0x0001c310


	//   ....[235]....
        /*088c*/ 	.word	0x0001c380


	//----- nvinfo : EIATTR_EXIT_INSTR_OFFSETS
	.align		4
.L_490:
        /*0890*/ 	.byte	0x04, 0x1c
        /*0892*/ 	.short	(.L_492 - .L_491)


	//   ....[0]....
.L_491:
        /*0894*/ 	.word	0x00000fe0


	//   ....[1]....
        /*0898*/ 	.word	0x00019300


	//----- nvinfo : EIATTR_MAX_THREADS
	.align		4
.L_492:
        /*089c*/ 	.byte	0x04, 0x05
        /*089e*/ 	.short	(.L_494 - .L_493)
.L_493:
        /*08a0*/ 	.word	0x00000100
        /*08a4*/ 	.word	0x00000001
        /*08a8*/ 	.word	0x00000001


	//----- nvinfo : EIATTR_CRS_STACK_SIZE
	.align		4
.L_494:
        /*08ac*/ 	.byte	0x04, 0x1e
        /*08ae*/ 	.short	(.L_496 - .L_495)
.L_495:
        /*08b0*/ 	.word	0x00000000
.L_496:


//--------------------- .nv.info._ZN7cutlass13device_kernelIN5flash19enable_sm80_to_sm89INS1_16FlashAttnFwdSm80INS1_25CollectiveMainloopFwdSm80ILi8ELi1ELb0EN4cute5tupleIJNS5_1CILi128EEENS7_ILi48EEENS7_ILi256EEEEEELi256ENS_10bfloat16_tEfNS_4arch4Sm80ELb0ELb1ELb0ELb1ELb1ELb1ELb1ELb1EEENS1_21CollectiveEpilogueFwdINS6_IJS8_SA_S9_EEENS6_IJNS7_ILi1EEESI_SI_EEESC_SE_Li256ELb1ELb1ELb1ELb0EEENS1_36VarlenDynamicPersistentTileSchedulerILi128ELi48ELi256ELi256ELb1ELb1ELb0ELb1ELb0ELb1EEEEEEEEEvNT_6ParamsE --------------------------
	.section	.nv.info._ZN7cutlass13device_kernelIN5flash19enable_sm80_to_sm89INS1_16FlashAttnFwdSm80INS1_25CollectiveMainloopFwdSm80ILi8ELi1ELb0EN4cute5tupleIJNS5_1CILi128EEENS7_ILi48EEENS7_ILi256EEEEEELi256ENS_10bfloat16_tEfNS_4arch4Sm80ELb0ELb1ELb0ELb1ELb1ELb1ELb1ELb1EEENS1_21CollectiveEpilogueFwdINS6_IJS8_SA_S9_EEENS6_IJNS7_ILi1EEESI_SI_EEESC_SE_Li256ELb1ELb1ELb1ELb0EEENS1_36VarlenDynamicPersistentTileSchedulerILi128ELi48ELi256ELi256ELb1ELb1ELb0ELb1ELb0ELb1EEEEEEEEEvNT_6ParamsE,"",@"SHT_CUDA_INFO"
	.sectionflags	@""
	.align	4


	//----- nvinfo : EIATTR_CUDA_API_VERSION
	.align		4
        /*0000*/ 	.byte	0x04, 0x37
        /*0002*/ 	.short	(.L_498 - .L_497)
.L_497:
        /*0004*/ 	.word	0x00000082


	//----- nvinfo : EIATTR_SW2861232_WAR
	.align		4
.L_498:
        /*0008*/ 	.byte	0x01, 0x35
	.zero		2


	//----- nvinfo : EIATTR_PARAM_CBANK
	.align		4
        /*000c*/ 	.byte	0x04, 0x0a
        /*000e*/ 	.short	(.L_500 - .L_499)
	.align		4
.L_499:
        /*0010*/ 	.word	index@(.nv.constant0._ZN7cutlass13device_kernelIN5flash19enable_sm80_to_sm89INS1_16FlashAttnFwdSm80INS1_25CollectiveMainloopFwdSm80ILi8ELi1ELb0EN4cute5tupleIJNS5_1CILi128EEENS7_ILi48EEENS7_ILi256EEEEEELi256ENS_10bfloat16_tEfNS_4arch4Sm80ELb0ELb1ELb0ELb1ELb1ELb1ELb1ELb1EEENS1_21CollectiveEpilogueFwdINS6_IJS8_SA_S9_EEENS6_IJNS7_ILi1EEESI_SI_EEESC_SE_Li256ELb1ELb1ELb1ELb0EEENS1_36VarlenDynamicPersistentTileSchedulerILi128ELi48ELi256ELi256ELb1ELb1ELb0ELb1ELb0ELb1EEEEEEEEEvNT_6ParamsE)
        /*0014*/ 	.short	0x0160
        /*0016*/ 	.short	0x0438


	//----- nvinfo : EIATTR_CBANK_PARAM_SIZE
	.align		4
.L_500:
        /*0018*/ 	.byte	0x03, 0x19
        /*001a*/ 	.short	0x0438


	//----- nvinfo : EIATTR_KPARAM_INFO
	.align		4
        /*001c*/ 	.byte	0x04, 0x17
        /*001e*/ 	.short	(.L_502 - .L_501)
.L_501:
        /*0020*/ 	.word	0x00000000
        /*0024*/ 	.short	0x0000
        /*0026*/ 	.short	0x0000
        /*0028*/ 	.byte	0x00, 0xf0, 0xe1, 0x10


	//----- nvinfo : EIATTR_MAXREG_COUNT
	.align		4
.L_502:
        /*002c*/ 	.byte	0x03, 0x1b
        /*002e*/ 	.short	0x00ff


	//----- nvinfo : EIATTR_NUM_BARRIERS
	.align		4
        /*0030*/ 	.byte	0x02, 0x4c
        /*0032*/ 	.byte	0x06
	.zero		1


	//----- nvinfo : EIATTR_ANNOTATIONS
	.align		4
        /*0034*/ 	.byte	0x04, 0x55
        /*0036*/ 	.short	(.L_504 - .L_503)


	//   ....[0]....
.L_503:
        /* <DEDUP_REMOVED lines=160> */


	//----- nvinfo : EIATTR_MERCURY_ISA_VERSION
	.align		4
.L_504:
        /*0a20*/ 	.byte	0x03, 0x5f
        /*0a22*/ 	.short	0x0000


	//----- nvinfo : EIATTR_INT_WARP_WIDE_INSTR_OFFSETS
	.align		4
        /*0a24*/ 	.byte	0x04, 0x31
        /*0a26*/ 	.short	(.L_506 - .L_505)


	//   ....[0]....
.L_505:
        /*0a28*/ 	.word	0x0001a070


	//   ....[1]....
        /*0a2c*/ 	.word	0x0001a0f0


	//----- nvinfo : EIATTR_COOP_GROUP_MASK_REGIDS
	.align		4
.L_506:
        /*0a30*/ 	.byte	0x04, 0x29
        /*0a32*/ 	.short	(.L_508 - .L_507)


	//   ....[0]....
.L_507:
        /*0a34*/ 	.word	0xffffffff


	//   ....[1]....
        /*0a38*/ 	.word	0xffffffff


	//   ....[2]....
        /*0a3c*/ 	.word	0xffffffff


	//   ....[3]....
        /*0a40*/ 	.word	0xffffffff


	//   ....[4]....
        /*0a44*/ 	.word	0xffffffff


	//   ....[5]....
        /*0a48*/ 	.word	0xffffffff


	//   ....[6]....
        /*0a4c*/ 	.word	0xffffffff


	//   ....[7]....
        /*0a50*/ 	.word	0xffffffff


	//   ....[8]....
        /*0a54*/ 	.word	0xffffffff


	//   ....[9]....
        /*0a58*/ 	.word	0xffffffff


	//   ....[10]....
        /*0a5c*/ 	.word	0xffffffff


	//   ....[11]....
        /*0a60*/ 	.word	0xffffffff


	//   ....[12]....
        /*0a64*/ 	.word	0xffffffff


	//   ....[13]....
        /*0a68*/ 	.word	0xffffffff


	//   ....[14]....
        /*0a6c*/ 	.word	0xffffffff


	//   ....[15]....
        /*0a70*/ 	.word	0xffffffff


	//   ....[16]....
        /*0a74*/ 	.word	0xffffffff


	//   ....[17]....
        /*0a78*/ 	.word	0xffffffff


	//   ....[18]....
        /*0a7c*/ 	.word	0xffffffff


	//   ....[19]....
        /*0a80*/ 	.word	0xffffffff


	//   ....[20]....
        /*0a84*/ 	.word	0xffffffff


	//   ....[21]....
        /*0a88*/ 	.word	0xffffffff


	//   ....[22]....
        /*0a8c*/ 	.word	0xffffffff


	//   ....[23]....
        /*0a90*/ 	.word	0xffffffff


	//   ....[24]....
        /*0a94*/ 	.word	0xffffffff


	//   ....[25]....
        /*0a98*/ 	.word	0xffffffff


	//   ....[26]....
        /*0a9c*/ 	.word	0xffffffff


	//   ....[27]....
        /*0aa0*/ 	.word	0xffffffff


	//   ....[28]....
        /*0aa4*/ 	.word	0xffffffff


	//   ....[29]....
        /*0aa8*/ 	.word	0xffffffff


	//   ....[30]....
        /*0aac*/ 	.word	0xffffffff


	//   ....[31]....
        /*0ab0*/ 	.word	0xffffffff


	//   ....[32]....
        /*0ab4*/ 	.word	0xffffffff


	//   ....[33]....
        /*0ab8*/ 	.word	0xffffffff


	//   ....[34]....
        /*0abc*/ 	.word	0xffffffff


	//   ....[35]....
        /*0ac0*/ 	.word	0xffffffff


	//   ....[36]....
        /*0ac4*/ 	.word	0xffffffff


	//   ....[37]....
        /*0ac8*/ 	.word	0xffffffff


	//   ....[38]....
        /*0acc*/ 	.word	0xffffffff


	//   ....[39]....
        /*0ad0*/ 	.word	0xffffffff


	//   ....[40]....
        /*0ad4*/ 	.word	0xffffffff


	//   ....[41]....
        /*0ad8*/ 	.word	0xffffffff


	//   ....[42]....
        /*0adc*/ 	.word	0xffffffff


	//   ....[43]....
        /*0ae0*/ 	.word	0xffffffff


	//   ....[44]....
        /*0ae4*/ 	.word	0xffffffff


	//   ....[45]....
        /*0ae8*/ 	.word	0xffffffff


	//   ....[46]....
        /*0aec*/ 	.word	0xffffffff


	//   ....[47]....
        /*0af0*/ 	.word	0xffffffff


	//   ....[48]....
        /*0af4*/ 	.word	0xffffffff


	//   ....[49]....
        /*0af8*/ 	.word	0xffffffff


	//   ....[50]....
        /*0afc*/ 	.word	0xffffffff


	//   ....[51]....
        /*0b00*/ 	.word	0xffffffff


	//   ....[52]....
        /*0b04*/ 	.word	0xffffffff


	//   ....[53]....
        /*0b08*/ 	.word	0xffffffff


	//   ....[54]....
        /*0b0c*/ 	.word	0xffffffff


	//   ....[55]....
        /*0b10*/ 	.word	0xffffffff


	//   ....[56]....
        /*0b14*/ 	.word	0xffffffff


	//   ....[57]....
        /*0b18*/ 	.word	0xffffffff


	//   ....[58]....
        /*0b1c*/ 	.word	0xffffffff


	//   ....[59]....
        /*0b20*/ 	.word	0xffffffff


	//   ....[60]....
        /*0b24*/ 	.word	0xffffffff


	//   ....[61]....
        /*0b28*/ 	.word	0xffffffff


	//   ....[62]....
        /*0b2c*/ 	.word	0xffffffff


	//   ....[63]....
        /*0b30*/ 	.word	0xffffffff


	//   ....[64]....
        /*0b34*/ 	.word	0xffffffff


	//   ....[65]....
        /*0b38*/ 	.word	0xffffffff


	//   ....[66]....
        /*0b3c*/ 	.word	0xffffffff


	//   ....[67]....
        /*0b40*/ 	.word	0xffffffff


	//   ....[68]....
        /*0b44*/ 	.word	0xffffffff


	//   ....[69]....
        /*0b48*/ 	.word	0xffffffff


	//   ....[70]....
        /*0b4c*/ 	.word	0xffffffff


	//   ....[71]....
        /*0b50*/ 	.word	0xffffffff


	//   ....[72]....
        /*0b54*/ 	.word	0xffffffff


	//   ....[73]....
        /*0b58*/ 	.word	0xffffffff


	//   ....[74]....
        /*0b5c*/ 	.word	0xffffffff


	//   ....[75]....
        /*0b60*/ 	.word	0xffffffff


	//   ....[76]....
        /*0b64*/ 	.word	0xffffffff


	//   ....[77]....
        /*0b68*/ 	.word	0xffffffff


	//   ....[78]....
        /*0b6c*/ 	.word	0xffffffff


	//   ....[79]....
        /*0b70*/ 	.word	0xffffffff


	//   ....[80]....
        /*0b74*/ 	.word	0xffffffff


	//   ....[81]....
        /*0b78*/ 	.word	0xffffffff


	//   ....[82]....
        /*0b7c*/ 	.word	0xffffffff


	//   ....[83]....
        /*0b80*/ 	.word	0xffffffff


	//   ....[84]....
        /*0b84*/ 	.word	0xffffffff


	//   ....[85]....
        /*0b88*/ 	.word	0xffffffff


	//   ....[86]....
        /*0b8c*/ 	.word	0xffffffff


	//   ....[87]....
        /*0b90*/ 	.word	0xffffffff


	//   ....[88]....
        /*0b94*/ 	.word	0xffffffff


	//   ....[89]....
        /*0b98*/ 	.word	0xffffffff


	//   ....[90]....
        /*0b9c*/ 	.word	0xffffffff


	//   ....[91]....
        /*0ba0*/ 	.word	0xffffffff


	//   ....[92]....
        /*0ba4*/ 	.word	0xffffffff


	//   ....[93]....
        /*0ba8*/ 	.word	0xffffffff


	//   ....[94]....
        /*0bac*/ 	.word	0xffffffff


	//   ....[95]....
        /*0bb0*/ 	.word	0xffffffff


	//   ....[96]....
        /*0bb4*/ 	.word	0xffffffff


	//   ....[97]....
        /*0bb8*/ 	.word	0xffffffff


	//   ....[98]....
        /*0bbc*/ 	.word	0xffffffff


	//   ....[99]....
        /*0bc0*/ 	.word	0xffffffff


	//   ....[100]....
        /*0bc4*/ 	.word	0xffffffff


	//   ....[101]....
        /*0bc8*/ 	.word	0xffffffff


	//   ....[102]....
        /*0bcc*/ 	.word	0xffffffff


	//   ....[103]....
        /*0bd0*/ 	.word	0xffffffff


	//   ....[104]....
        /*0bd4*/ 	.word	0xffffffff


	//   ....[105]....
        /*0bd8*/ 	.word	0xffffffff


	//   ....[106]....
        /*0bdc*/ 	.word	0xffffffff


	//   ....[107]....
        /*0be0*/ 	.word	0xffffffff


	//   ....[108]....
        /*0be4*/ 	.word	0xffffffff


	//   ....[109]....
        /*0be8*/ 	.word	0xffffffff


	//   ....[110]....
        /*0bec*/ 	.word	0xffffffff


	//   ....[111]....
        /*0bf0*/ 	.word	0xffffffff


	//   ....[112]....
        /*0bf4*/ 	.word	0xffffffff


	//   ....[113]....
        /*0bf8*/ 	.word	0xffffffff


	//   ....[114]....
        /*0bfc*/ 	.word	0xffffffff


	//   ....[115]....
        /*0c00*/ 	.word	0xffffffff


	//   ....[116]....
        /*0c04*/ 	.word	0xffffffff


	//   ....[117]....
        /*0c08*/ 	.word	0xffffffff


	//   ....[118]....
        /*0c0c*/ 	.word	0xffffffff


	//   ....[119]....
        /*0c10*/ 	.word	0xffffffff


	//   ....[120]....
        /*0c14*/ 	.word	0xffffffff


	//   ....[121]....
        /*0c18*/ 	.word	0xffffffff


	//   ....[122]....
        /*0c1c*/ 	.word	0xffffffff


	//   ....[123]....
        /*0c20*/ 	.word	0xffffffff


	//   ....[124]....
        /*0c24*/ 	.word	0xffffffff


	//   ....[125]....
        /*0c28*/ 	.word	0xffffffff


	//   ....[126]....
        /*0c2c*/ 	.word	0xffffffff


	//   ....[127]....
        /*0c30*/ 	.word	0xffffffff


	//   ....[128]....
        /*0c34*/ 	.word	0xffffffff


	//   ....[129]....
        /*0c38*/ 	.word	0xffffffff


	//   ....[130]....
        /*0c3c*/ 	.word	0xffffffff


	//   ....[131]....
        /*0c40*/ 	.word	0xffffffff


	//   ....[132]....
        /*0c44*/ 	.word	0xffffffff


	//   ....[133]....
        /*0c48*/ 	.word	0xffffffff


	//   ....[134]....
        /*0c4c*/ 	.word	0xffffffff


	//   ....[135]....
        /*0c50*/ 	.word	0xffffffff


	//   ....[136]....
        /*0c54*/ 	.word	0xffffffff


	//   ....[137]....
        /*0c58*/ 	.word	0xffffffff


	//   ....[138]....
        /*0c5c*/ 	.word	0xffffffff


	//   ....[139]....
        /*0c60*/ 	.word	0xffffffff


	//   ....[140]....
        /*0c64*/ 	.word	0xffffffff


	//   ....[141]....
        /*0c68*/ 	.word	0xffffffff


	//   ....[142]....
        /*0c6c*/ 	.word	0xffffffff


	//   ....[143]....
        /*0c70*/ 	.word	0xffffffff


	//   ....[144]....
        /*0c74*/ 	.word	0xffffffff


	//   ....[145]....
        /*0c78*/ 	.word	0xffffffff


	//   ....[146]....
        /*0c7c*/ 	.word	0xffffffff


	//   ....[147]....
        /*0c80*/ 	.word	0xffffffff


	//   ....[148]....
        /*0c84*/ 	.word	0xffffffff


	//   ....[149]....
        /*0c88*/ 	.word	0xffffffff


	//   ....[150]....
        /*0c8c*/ 	.word	0xffffffff


	//   ....[151]....
        /*0c90*/ 	.word	0xffffffff


	//   ....[152]....
        /*0c94*/ 	.word	0xffffffff


	//   ....[153]....
        /*0c98*/ 	.word	0xffffffff


	//   ....[154]....
        /*0c9c*/ 	.word	0xffffffff


	//   ....[155]....
        /*0ca0*/ 	.word	0xffffffff


	//   ....[156]....
        /*0ca4*/ 	.word	0xffffffff


	//   ....[157]....
        /*0ca8*/ 	.word	0xffffffff


	//   ....[158]....
        /*0cac*/ 	.word	0xffffffff


	//   ....[159]....
        /*0cb0*/ 	.word	0xffffffff


	//   ....[160]....
        /*0cb4*/ 	.word	0xffffffff


	//   ....[161]....
        /*0cb8*/ 	.word	0xffffffff


	//   ....[162]....
        /*0cbc*/ 	.word	0xffffffff


	//   ....[163]....
        /*0cc0*/ 	.word	0xffffffff


	//   ....[164]....
        /*0cc4*/ 	.word	0xffffffff


	//   ....[165]....
        /*0cc8*/ 	.word	0xffffffff


	//   ....[166]....
        /*0ccc*/ 	.word	0xffffffff


	//   ....[167]....
        /*0cd0*/ 	.word	0xffffffff


	//   ....[168]....
        /*0cd4*/ 	.word	0xffffffff


	//   ....[169]....
        /*0cd8*/ 	.word	0xffffffff


	//   ....[170]....
        /*0cdc*/ 	.word	0xffffffff


	//   ....[171]....
        /*0ce0*/ 	.word	0xffffffff


	//   ....[172]....
        /*0ce4*/ 	.word	0xffffffff


	//   ....[173]....
        /*0ce8*/ 	.word	0xffffffff


	//   ....[174]....
        /*0cec*/ 	.word	0xffffffff


	//   ....[175]....
        /*0cf0*/ 	.word	0xffffffff


	//   ....[176]....
        /*0cf4*/ 	.word	0xffffffff


	//   ....[177]....
        /*0cf8*/ 	.word	0xffffffff


	//   ....[178]....
        /*0cfc*/ 	.word	0xffffffff


	//   ....[179]....
        /*0d00*/ 	.word	0xffffffff


	//   ....[180]....
        /*0d04*/ 	.word	0xffffffff


	//   ....[181]....
        /*0d08*/ 	.word	0xffffffff


	//   ....[182]....
        /*0d0c*/ 	.word	0xffffffff


	//   ....[183]....
        /*0d10*/ 	.word	0xffffffff


	//   ....[184]....
        /*0d14*/ 	.word	0xffffffff


	//   ....[185]....
        /*0d18*/ 	.word	0xffffffff


	//   ....[186]....
        /*0d1c*/ 	.word	0xffffffff


	//   ....[187]....
        /*0d20*/ 	.word	0xffffffff


	//   ....[188]....
        /*0d24*/ 	.word	0xffffffff


	//   ....[189]....
        /*0d28*/ 	.word	0xffffffff


	//   ....[190]....
        /*0d2c*/ 	.word	0xffffffff


	//   ....[191]....
        /*0d30*/ 	.word	0xffffffff


	//   ....[192]....
        /*0d34*/ 	.word	0xffffffff


	//   ....[193]....
        /*0d38*/ 	.word	0xffffffff


	//   ....[194]....
        /*0d3c*/ 	.word	0xffffffff


	//   ....[195]....
        /*0d40*/ 	.word	0xffffffff


	//   ....[196]....
        /*0d44*/ 	.word	0xffffffff


	//   ....[197]....
        /*0d48*/ 	.word	0xffffffff


	//   ....[198]....
        /*0d4c*/ 	.word	0xffffffff


	//   ....[199]....
        /*0d50*/ 	.word	0xffffffff


	//   ....[200]....
        /*0d54*/ 	.word	0xffffffff


	//   ....[201]....
        /*0d58*/ 	.word	0xffffffff


	//   ....[202]....
        /*0d5c*/ 	.word	0xffffffff


	//   ....[203]....
        /*0d60*/ 	.word	0xffffffff


	//   ....[204]....
        /*0d64*/ 	.word	0xffffffff


	//   ....[205]....
        /*0d68*/ 	.word	0xffffffff


	//   ....[206]....
        /*0d6c*/ 	.word	0xffffffff


	//   ....[207]....
        /*0d70*/ 	.word	0xffffffff


	//   ....[208]....
        /*0d74*/ 	.word	0xffffffff


	//   ....[209]....
        /*0d78*/ 	.word	0xffffffff


	//   ....[210]....
        /*0d7c*/ 	.word	0xffffffff


	//   ....[211]....
        /*0d80*/ 	.word	0xffffffff


	//   ....[212]....
        /*0d84*/ 	.word	0xffffffff


	//   ....[213]....
        /*0d88*/ 	.word	0xffffffff


	//   ....[214]....
        /*0d8c*/ 	.word	0xffffffff


	//   ....[215]....
        /*0d90*/ 	.word	0xffffffff


	//   ....[216]....
        /*0d94*/ 	.word	0xffffffff


	//   ....[217]....
        /*0d98*/ 	.word	0xffffffff


	//   ....[218]....
        /*0d9c*/ 	.word	0xffffffff


	//   ....[219]....
        /*0da0*/ 	.word	0xffffffff


	//   ....[220]....
        /*0da4*/ 	.word	0xffffffff


	//   ....[221]....
        /*0da8*/ 	.word	0xffffffff


	//   ....[222]....
        /*0dac*/ 	.word	0xffffffff


	//   ....[223]....
        /*0db0*/ 	.word	0xffffffff


	//   ....[224]....
        /*0db4*/ 	.word	0xffffffff


	//   ....[225]....
        /*0db8*/ 	.word	0xffffffff


	//   ....[226]....
        /*0dbc*/ 	.word	0xffffffff


	//   ....[227]....
        /*0dc0*/ 	.word	0xffffffff


	//   ....[228]....
        /*0dc4*/ 	.word	0xffffffff


	//   ....[229]....
        /*0dc8*/ 	.word	0xffffffff


	//   ....[230]....
        /*0dcc*/ 	.word	0xffffffff


	//   ....[231]....
        /*0dd0*/ 	.word	0xffffffff


	//   ....[232]....
        /*0dd4*/ 	.word	0xffffffff


	//   ....[233]....
        /*0dd8*/ 	.word	0xffffffff


	//   ....[234]....
        /*0ddc*/ 	.word	0xffffffff


	//   ....[235]....
        /*0de0*/ 	.word	0xffffffff


	//   ....[236]....
        /*0de4*/ 	.word	0xffffffff


	//   ....[237]....
        /*0de8*/ 	.word	0xffffffff


	//   ....[238]....
        /*0dec*/ 	.word	0xffffffff


	//   ....[239]....
        /*0df0*/ 	.word	0xffffffff


	//   ....[240]....
        /*0df4*/ 	.word	0xffffffff


	//   ....[241]....
        /*0df8*/ 	.word	0xffffffff


	//   ....[242]....
        /*0dfc*/ 	.word	0xffffffff


	//   ....[243]....
        /*0e00*/ 	.word	0xffffffff


	//   ....[244]....
        /*0e04*/ 	.word	0xffffffff


	//   ....[245]....
        /*0e08*/ 	.word	0xffffffff


	//   ....[246]....
        /*0e0c*/ 	.word	0xffffffff


	//   ....[247]....
        /*0e10*/ 	.word	0xffffffff


	//   ....[248]....
        /*0e14*/ 	.word	0xffffffff


	//   ....[249]....
        /*0e18*/ 	.word	0xffffffff


	//   ....[250]....
        /*0e1c*/ 	.word	0xffffffff


	//   ....[251]....
        /*0e20*/ 	.word	0xffffffff


	//   ....[252]....
        /*0e24*/ 	.word	0xffffffff


	//   ....[253]....
        /*0e28*/ 	.word	0xffffffff


	//   ....[254]....
        /*0e2c*/ 	.word	0xffffffff


	//   ....[255]....
        /*0e30*/ 	.word	0xffffffff


	//   ....[0]....
        /*0e34*/ 	.word	0xffffffff


	//   ....[1]....
        /*0e38*/ 	.word	0xffffffff


	//   ....[2]....
        /*0e3c*/ 	.word	0xffffffff


	//   ....[3]....
        /*0e40*/ 	.word	0xffffffff


	//   ....[4]....
        /*0e44*/ 	.word	0xffffffff


	//   ....[5]....
        /*0e48*/ 	.word	0xffffffff


	//   ....[6]....
        /*0e4c*/ 	.word	0xffffffff


	//   ....[7]....
        /*0e50*/ 	.word	0xffffffff


	//   ....[8]....
        /*0e54*/ 	.word	0xffffffff


	//   ....[9]....
        /*0e58*/ 	.word	0xffffffff


	//   ....[10]....
        /*0e5c*/ 	.word	0xffffffff


	//   ....[11]....
        /*0e60*/ 	.word	0xffffffff


	//   ....[12]....
        /*0e64*/ 	.word	0xffffffff


	//   ....[13]....
        /*0e68*/ 	.word	0xffffffff


	//   ....[14]....
        /*0e6c*/ 	.word	0xffffffff


	//   ....[15]....
        /*0e70*/ 	.word	0xffffffff


	//   ....[16]....
        /*0e74*/ 	.word	0xffffffff


	//   ....[17]....
        /*0e78*/ 	.word	0xffffffff


	//   ....[18]....
        /*0e7c*/ 	.word	0xffffffff


	//   ....[19]....
        /*0e80*/ 	.word	0xffffffff


	//   ....[20]....
        /*0e84*/ 	.word	0xffffffff


	//   ....[21]....
        /*0e88*/ 	.word	0xffffffff


	//   ....[22]....
        /*0e8c*/ 	.word	0xffffffff


	//   ....[23]....
        /*0e90*/ 	.word	0xffffffff


	//   ....[24]....
        /*0e94*/ 	.word	0xffffffff


	//   ....[25]....
        /*0e98*/ 	.word	0xffffffff


	//   ....[26]....
        /*0e9c*/ 	.word	0xffffffff


	//   ....[27]....
        /*0ea0*/ 	.word	0xffffffff


	//   ....[28]....
        /*0ea4*/ 	.word	0xffffffff


	//   ....[29]....
        /*0ea8*/ 	.word	0xffffffff


	//   ....[30]....
        /*0eac*/ 	.word	0xffffffff


	//   ....[31]....
        /*0eb0*/ 	.word	0xffffffff


	//   ....[32]....
        /*0eb4*/ 	.word	0xffffffff


	//   ....[33]....
        /*0eb8*/ 	.word	0xffffffff


	//   ....[34]....
        /*0ebc*/ 	.word	0xffffffff


	//   ....[35]....
        /*0ec0*/ 	.word	0xffffffff


	//   ....[36]....
        /*0ec4*/ 	.word	0xffffffff


	//   ....[37]....
        /*0ec8*/ 	.word	0xffffffff


	//   ....[38]....
        /*0ecc*/ 	.word	0xffffffff


	//   ....[39]....
        /*0ed0*/ 	.word	0xffffffff


	//   ....[40]....
        /*0ed4*/ 	.word	0xffffffff


	//   ....[41]....
        /*0ed8*/ 	.word	0xffffffff


	//   ....[42]....
        /*0edc*/ 	.word	0xffffffff


	//   ....[43]....
        /*0ee0*/ 	.word	0xffffffff


	//   ....[44]....
        /*0ee4*/ 	.word	0xffffffff


	//   ....[45]....
        /*0ee8*/ 	.word	0xffffffff


	//   ....[46]....
        /*0eec*/ 	.word	0xffffffff


	//   ....[47]....
        /*0ef0*/ 	.word	0xffffffff


	//   ....[48]....
        /*0ef4*/ 	.word	0xffffffff


	//   ....[49]....
        /*0ef8*/ 	.word	0xffffffff


	//   ....[50]....
        /*0efc*/ 	.word	0xffffffff


	//   ....[51]....
        /*0f00*/ 	.word	0xffffffff


	//   ....[52]....
        /*0f04*/ 	.word	0xffffffff


	//   ....[53]....
        /*0f08*/ 	.word	0xffffffff


	//   ....[54]....
        /*0f0c*/ 	.word	0xffffffff


	//   ....[55]....
        /*0f10*/ 	.word	0xffffffff


	//   ....[56]....
        /*0f14*/ 	.word	0xffffffff


	//   ....[57]....
        /*0f18*/ 	.word	0xffffffff


	//   ....[58]....
        /*0f1c*/ 	.word	0xffffffff


	//   ....[59]....
        /*0f20*/ 	.word	0xffffffff


	//   ....[60]....
        /*0f24*/ 	.word	0xffffffff


	//   ....[61]....
        /*0f28*/ 	.word	0xffffffff


	//   ....[62]....
        /*0f2c*/ 	.word	0xffffffff


	//   ....[63]....
        /*0f30*/ 	.word	0xffffffff


	//   ....[64]....
        /*0f34*/ 	.word	0xffffffff


	//----- nvinfo : EIATTR_COOP_GROUP_INSTR_OFFSETS
	.align		4
.L_508:
        /*0f38*/ 	.byte	0x04, 0x28
        /*0f3a*/ 	.short	(.L_510 - .L_509)


	//   ....[0]....
.L_509:
        /*0f3c*/ 	.word	0x00000060


	//   ....[1]....
        /*0f40*/ 	.word	0x00000260


	//   ....[2]....
        /*0f44*/ 	.word	0x00000290


	//   ....[3]....
        /*0f48*/ 	.word	0x000002c0


	//   ....[4]....
        /*0f4c*/ 	.word	0x000002f0


	//   ....[5]....
        /*0f50*/ 	.word	0x00000320


	//   ....[6]....
        /*0f54*/ 	.word	0x00000350


	//   ....[7]....
        /*0f58*/ 	.word	0x000004d0


	//   ....[8]....
        /*0f5c*/ 	.word	0x00000510


	//   ....[9]....
        /*0f60*/ 	.word	0x00000540


	//   ....[10]....
        /*0f64*/ 	.word	0x00000570


	//   ....[11]....
        /*0f68*/ 	.word	0x000005a0


	//   ....[12]....
        /*0f6c*/ 	.word	0x000005d0


	//   ....[13]....
        /*0f70*/ 	.word	0x00000660


	//   ....[14]....
        /*0f74*/ 	.word	0x000006b0


	//   ....[15]....
        /*0f78*/ 	.word	0x000006d0


	//   ....[16]....
        /*0f7c*/ 	.word	0x00000730


	//   ....[17]....
        /*0f80*/ 	.word	0x000044a0


	//   ....[18]....
        /*0f84*/ 	.word	0x00004510


	//   ....[19]....
        /*0f88*/ 	.word	0x00005530


	//   ....[20]....
        /*0f8c*/ 	.word	0x00005540


	//   ....[21]....
        /*0f90*/ 	.word	0x00006a90


	//   ....[22]....
        /*0f94*/ 	.word	0x00006b10


	//   ....[23]....
        /*0f98*/ 	.word	0x00007bf0


	//   ....[24]....
        /*0f9c*/ 	.word	0x00007c00


	//   ....[25]....
        /*0fa0*/ 	.word	0x00008bc0


	//   ....[26]....
        /*0fa4*/ 	.word	0x00008bf0


	//   ....[27]....
        /*0fa8*/ 	.word	0x00008db0


	//   ....[28]....
        /*0fac*/ 	.word	0x00008dd0


	//   ....[29]....
        /*0fb0*/ 	.word	0x00009200


	//   ....[30]....
        /*0fb4*/ 	.word	0x00009220


	//   ....[31]....
        /*0fb8*/ 	.word	0x00009450


	//   ....[32]....
        /*0fbc*/ 	.word	0x00009470


	//   ....[33]....
        /*0fc0*/ 	.word	0x0000a860


	//   ....[34]....
        /*0fc4*/ 	.word	0x0000a880


	//   ....[35]....
        /*0fc8*/ 	.word	0x0000a9f0


	//   ....[36]....
        /*0fcc*/ 	.word	0x0000aa00


	//   ....[37]....
        /*0fd0*/ 	.word	0x0000ab70


	//   ....[38]....
        /*0fd4*/ 	.word	0x0000ab90


	//   ....[39]....
        /*0fd8*/ 	.word	0x0000ad00


	//   ....[40]....
        /*0fdc*/ 	.word	0x0000ad10


	//   ....[41]....
        /*0fe0*/ 	.word	0x0000b3f0


	//   ....[42]....
        /*0fe4*/ 	.word	0x0000b430


	//   ....[43]....
        /*0fe8*/ 	.word	0x0000b460


	//   ....[44]....
        /*0fec*/ 	.word	0x0000b490


	//   ....[45]....
        /*0ff0*/ 	.word	0x0000b960


	//   ....[46]....
        /*0ff4*/ 	.word	0x0000b970


	//   ....[47]....
        /*0ff8*/ 	.word	0x0000bb50


	//   ....[48]....
        /*0ffc*/ 	.word	0x0000bb60


	//   ....[49]....
        /*1000*/ 	.word	0x0000ca00


	//   ....[50]....
        /*1004*/ 	.word	0x0000ca20


	//   ....[51]....
        /*1008*/ 	.word	0x0000cbe0


	//   ....[52]....
        /*100c*/ 	.word	0x0000cbf0


	//   ....[53]....
        /*1010*/ 	.word	0x0000d060


	//   ....[54]....
        /*1014*/ 	.word	0x0000d5e0


	//   ....[55]....
        /*1018*/ 	.word	0x0000db90


	//   ....[56]....
        /*101c*/ 	.word	0x0000dbc0


	//   ....[57]....
        /*1020*/ 	.word	0x0000dbd0


	//   ....[58]....
        /*1024*/ 	.word	0x0000dc00


	//   ....[59]....
        /*1028*/ 	.word	0x0000f170


	//   ....[60]....
        /*102c*/ 	.word	0x0000f190


	//   ....[61]....
        /*1030*/ 	.word	0x0000f3c0


	//   ....[62]....
        /*1034*/ 	.word	0x0000f3d0


	//   ....[63]....
        /*1038*/ 	.word	0x000101c0


	//   ....[64]....
        /*103c*/ 	.word	0x000101e0


	//   ....[65]....
        /*1040*/ 	.word	0x00010380


	//   ....[66]....
        /*1044*/ 	.word	0x00010390


	//   ....[67]....
        /*1048*/ 	.word	0x00010660


	//   ....[68]....
        /*104c*/ 	.word	0x00010c00


	//   ....[69]....
        /*1050*/ 	.word	0x000111f0


	//   ....[70]....
        /*1054*/ 	.word	0x00011220


	//   ....[71]....
        /*1058*/ 	.word	0x00011240


	//   ....[72]....
        /*105c*/ 	.word	0x00011260


	//   ....[73]....
        /*1060*/ 	.word	0x00012e80


	//   ....[74]....
        /*1064*/ 	.word	0x00012ea0


	//   ....[75]....
        /*1068*/ 	.word	0x000130d0


	//   ....[76]....
        /*106c*/ 	.word	0x000130e0


	//   ....[77]....
        /*1070*/ 	.word	0x00013ed0


	//   ....[78]....
        /*1074*/ 	.word	0x00013ef0


	//   ....[79]....
        /*1078*/ 	.word	0x00014090


	//   ....[80]....
        /*107c*/ 	.word	0x000140a0


	//   ....[81]....
        /*1080*/ 	.word	0x000143d0


	//   ....[82]....
        /*1084*/ 	.word	0x00014400


	//   ....[83]....
        /*1088*/ 	.word	0x00014420


	//   ....[84]....
        /*108c*/ 	.word	0x00014440


	//   ....[85]....
        /*1090*/ 	.word	0x00015d70


	//   ....[86]....
        /*1094*/ 	.word	0x00015d90


	//   ....[87]....
        /*1098*/ 	.word	0x00015fc0


	//   ....[88]....
        /*109c*/ 	.word	0x00015fd0


	//   ....[89]....
        /*10a0*/ 	.word	0x00016da0


	//   ....[90]....
        /*10a4*/ 	.word	0x00016dc0


	//   ....[91]....
        /*10a8*/ 	.word	0x00016f50


	//   ....[92]....
        /*10ac*/ 	.word	0x00016f60


	//   ....[93]....
        /*10b0*/ 	.word	0x00017230


	//   ....[94]....
        /*10b4*/ 	.word	0x000177f0


	//   ....[95]....
        /*10b8*/ 	.word	0x00017e00


	//   ....[96]....
        /*10bc*/ 	.word	0x00017e30


	//   ....[97]....
        /*10c0*/ 	.word	0x00017e50


	//   ....[98]....
        /*10c4*/ 	.word	0x00017e70


	//   ....[99]....
        /*10c8*/ 	.word	0x00019650


	//   ....[100]....
        /*10cc*/ 	.word	0x00019680


	//   ....[101]....
        /*10d0*/ 	.word	0x000196a0


	//   ....[102]....
        /*10d4*/ 	.word	0x000196b0


	//   ....[103]....
        /*10d8*/ 	.word	0x0001af40


	//   ....[104]....
        /*10dc*/ 	.word	0x0001af50


	//   ....[105]....
        /*10e0*/ 	.word	0x0001af70


	//   ....[106]....
        /*10e4*/ 	.word	0x0001af80


	//   ....[107]....
        /*10e8*/ 	.word	0x0001b330


	//   ....[108]....
        /*10ec*/ 	.word	0x0001b350


	//   ....[109]....
        /*10f0*/ 	.word	0x0001b4c0


	//   ....[110]....
        /*10f4*/ 	.word	0x0001b4d0


	//   ....[111]....
        /*10f8*/ 	.word	0x0001b640


	//   ....[112]....
        /*10fc*/ 	.word	0x0001b660


	//   ....[113]....
        /*1100*/ 	.word	0x0001b7d0


	//   ....[114]....
        /*1104*/ 	.word	0x0001b7e0


	//   ....[115]....
        /*1108*/ 	.word	0x0001bb60


	//   ....[116]....
        /*110c*/ 	.word	0x0001bb80


	//   ....[117]....
        /*1110*/ 	.word	0x0001c870


	//   ....[118]....
        /*1114*/ 	.word	0x0001c880


	//   ....[119]....
        /*1118*/ 	.word	0x0001dd10


	//   ....[120]....
        /*111c*/ 	.word	0x0001dd30


	//   ....[121]....
        /*1120*/ 	.word	0x0001dea0


	//   ....[122]....
        /*1124*/ 	.word	0x0001deb0


	//   ....[123]....
        /*1128*/ 	.word	0x0001e020


	//   ....[124]....
        /*112c*/ 	.word	0x0001e040


	//   ....[125]....
        /*1130*/ 	.word	0x0001e1b0


	//   ....[126]....
        /*1134*/ 	.word	0x0001e1c0


	//   ....[127]....
        /*1138*/ 	.word	0x0001e420


	//   ....[128]....
        /*113c*/ 	.word	0x0001e440


	//   ....[129]....
        /*1140*/ 	.word	0x0001e570


	//   ....[130]....
        /*1144*/ 	.word	0x0001e5b0


	//   ....[131]....
        /*1148*/ 	.word	0x0001e5e0


	//   ....[132]....
        /*114c*/ 	.word	0x0001e610


	//   ....[133]....
        /*1150*/ 	.word	0x0001e640


	//   ....[134]....
        /*1154*/ 	.word	0x0001e670


	//   ....[135]....
        /*1158*/ 	.word	0x0001e7e0


	//   ....[136]....
        /*115c*/ 	.word	0x0001e820


	//   ....[137]....
        /*1160*/ 	.word	0x0001e850


	//   ....[138]....
        /*1164*/ 	.word	0x0001e880


	//   ....[139]....
        /*1168*/ 	.word	0x0001e8b0


	//   ....[140]....
        /*116c*/ 	.word	0x0001e8e0


	//   ....[141]....
        /*1170*/ 	.word	0x0001e970


	//   ....[142]....
        /*1174*/ 	.word	0x0001e9d0


	//   ....[143]....
        /*1178*/ 	.word	0x0001e9e0


	//   ....[144]....
        /*117c*/ 	.word	0x0001ea40


	//   ....[145]....
        /*1180*/ 	.word	0x0001f4b0


	//   ....[146]....
        /*1184*/ 	.word	0x0001f510


	//   ....[147]....
        /*1188*/ 	.word	0x0001f560


	//   ....[148]....
        /*118c*/ 	.word	0x0001f5b0


	//   ....[149]....
        /*1190*/ 	.word	0x0001f600


	//   ....[150]....
        /*1194*/ 	.word	0x0001f670


	//   ....[151]....
        /*1198*/ 	.word	0x0001f6c0


	//   ....[152]....
        /*119c*/ 	.word	0x0001f730


	//   ....[153]....
        /*11a0*/ 	.word	0x0001f7a0


	//   ....[154]....
        /*11a4*/ 	.word	0x0001f810


	//   ....[155]....
        /*11a8*/ 	.word	0x0001f880


	//   ....[156]....
        /*11ac*/ 	.word	0x0001f8f0


	//   ....[157]....
        /*11b0*/ 	.word	0x0001f960


	//   ....[158]....
        /*11b4*/ 	.word	0x0001f9c0


	//   ....[159]....
        /*11b8*/ 	.word	0x0001fa30


	//   ....[160]....
        /*11bc*/ 	.word	0x0001faa0


	//   ....[161]....
        /*11c0*/ 	.word	0x0001fb10


	//   ....[162]....
        /*11c4*/ 	.word	0x0001fb70


	//   ....[163]....
        /*11c8*/ 	.word	0x0001fbe0


	//   ....[164]....
        /*11cc*/ 	.word	0x0001fc50


	//   ....[165]....
        /*11d0*/ 	.word	0x0001fcb0


	//   ....[166]....
        /*11d4*/ 	.word	0x0001fd20


	//   ....[167]....
        /*11d8*/ 	.word	0x0001fd90


	//   ....[168]....
        /*11dc*/ 	.word	0x0001fe00


	//   ....[169]....
        /*11e0*/ 	.word	0x0001fe60


	//   ....[170]....
        /*11e4*/ 	.word	0x0001fed0


	//   ....[171]....
        /*11e8*/ 	.word	0x0001ff40


	//   ....[172]....
        /*11ec*/ 	.word	0x0001ffa0


	//   ....[173]....
        /*11f0*/ 	.word	0x0001fff0


	//   ....[174]....
        /*11f4*/ 	.word	0x00020040


	//   ....[175]....
        /*11f8*/ 	.word	0x00020090


	//   ....[176]....
        /*11fc*/ 	.word	0x000200f0


	//   ....[177]....
        /*1200*/ 	.word	0x00020160


	//   ....[178]....
        /*1204*/ 	.word	0x000201d0


	//   ....[179]....
        /*1208*/ 	.word	0x00020230


	//   ....[180]....
        /*120c*/ 	.word	0x000202a0


	//   ....[181]....
        /*1210*/ 	.word	0x00020310


	//   ....[182]....
        /*1214*/ 	.word	0x00020380


	//   ....[183]....
        /*1218*/ 	.word	0x000203e0


	//   ....[184]....
        /*121c*/ 	.word	0x00020450


	//   ....[185]....
        /*1220*/ 	.word	0x000204c0


	//   ....[186]....
        /*1224*/ 	.word	0x00020510


	//   ....[187]....
        /*1228*/ 	.word	0x00020560


	//   ....[188]....
        /*122c*/ 	.word	0x000205b0


	//   ....[189]....
        /*1230*/ 	.word	0x000205f0


	//   ....[190]....
        /*1234*/ 	.word	0x00020660


	//   ....[191]....
        /*1238*/ 	.word	0x000206d0


	//   ....[192]....
        /*123c*/ 	.word	0x00020740


	//   ....[193]....
        /*1240*/ 	.word	0x000207a0


	//   ....[194]....
        /*1244*/ 	.word	0x00020810


	//   ....[195]....
        /*1248*/ 	.word	0x00020880


	//   ....[196]....
        /*124c*/ 	.word	0x000208f0


	//   ....[197]....
        /*1250*/ 	.word	0x00020950


	//   ....[198]....
        /*1254*/ 	.word	0x000209a0


	//   ....[199]....
        /*1258*/ 	.word	0x000209f0


	//   ....[200]....
        /*125c*/ 	.word	0x00020a40


	//   ....[201]....
        /*1260*/ 	.word	0x00020a80


	//   ....[202]....
        /*1264*/ 	.word	0x00020af0


	//   ....[203]....
        /*1268*/ 	.word	0x00020b60


	//   ....[204]....
        /*126c*/ 	.word	0x00020bc0


	//   ....[205]....
        /*1270*/ 	.word	0x00020c30


	//   ....[206]....
        /*1274*/ 	.word	0x00020ca0


	//   ....[207]....
        /*1278*/ 	.word	0x00020d10


	//   ....[208]....
        /*127c*/ 	.word	0x00020d70


	//   ....[209]....
        /*1280*/ 	.word	0x00020de0


	//   ....[210]....
        /*1284*/ 	.word	0x00020e50


	//   ....[211]....
        /*1288*/ 	.word	0x00020ea0


	//   ....[212]....
        /*128c*/ 	.word	0x00020ef0


	//   ....[213]....
        /*1290*/ 	.word	0x00020f40


	//   ....[214]....
        /*1294*/ 	.word	0x00020f80


	//   ....[215]....
        /*1298*/ 	.word	0x00020fe0


	//   ....[216]....
        /*129c*/ 	.word	0x00021040


	//   ....[217]....
        /*12a0*/ 	.word	0x00021090


	//   ....[218]....
        /*12a4*/ 	.word	0x000210e0


	//   ....[219]....
        /*12a8*/ 	.word	0x00021150


	//   ....[220]....
        /*12ac*/ 	.word	0x000211c0


	//   ....[221]....
        /*12b0*/ 	.word	0x00021230


	//   ....[222]....
        /*12b4*/ 	.word	0x00021290


	//   ....[223]....
        /*12b8*/ 	.word	0x00021300


	//   ....[224]....
        /*12bc*/ 	.word	0x00021370


	//   ....[225]....
        /*12c0*/ 	.word	0x000213e0


	//   ....[226]....
        /*12c4*/ 	.word	0x00021440


	//   ....[227]....
        /*12c8*/ 	.word	0x000214b0


	//   ....[228]....
        /*12cc*/ 	.word	0x00021520


	//   ....[229]....
        /*12d0*/ 	.word	0x00021590


	//   ....[230]....
        /*12d4*/ 	.word	0x000215f0


	//   ....[231]....
        /*12d8*/ 	.word	0x00021660


	//   ....[232]....
        /*12dc*/ 	.word	0x000216d0


	//   ....[233]....
        /*12e0*/ 	.word	0x00021740


	//   ....[234]....
        /*12e4*/ 	.word	0x000217a0


	//   ....[235]....
        /*12e8*/ 	.word	0x00021810


	//   ....[236]....
        /*12ec*/ 	.word	0x00021880


	//   ....[237]....
        /*12f0*/ 	.word	0x000218f0


	//   ....[238]....
        /*12f4*/ 	.word	0x00021950


	//   ....[239]....
        /*12f8*/ 	.word	0x000219c0


	//   ....[240]....
        /*12fc*/ 	.word	0x00021a30


	//   ....[241]....
        /*1300*/ 	.word	0x00021a80


	//   ....[242]....
        /*1304*/ 	.word	0x00021ac0


	//   ....[243]....
        /*1308*/ 	.word	0x00021b10


	//   ....[244]....
        /*130c*/ 	.word	0x00021b60


	//   ....[245]....
        /*1310*/ 	.word	0x00021bb0


	//   ....[246]....
        /*1314*/ 	.word	0x00021c20


	//   ....[247]....
        /*1318*/ 	.word	0x00021c70


	//   ....[248]....
        /*131c*/ 	.word	0x00021cc0


	//   ....[249]....
        /*1320*/ 	.word	0x00021d10


	//   ....[250]....
        /*1324*/ 	.word	0x00021d60


	//   ....[251]....
        /*1328*/ 	.word	0x00021db0


	//   ....[252]....
        /*132c*/ 	.word	0x00021e20


	//   ....[253]....
        /*1330*/ 	.word	0x00021e70


	//   ....[254]....
        /*1334*/ 	.word	0x00021ee0


	//   ....[255]....
        /*1338*/ 	.word	0x00021f40


	//   ....[0]....
        /*133c*/ 	.word	0x00021fb0


	//   ....[1]....
        /*1340*/ 	.word	0x000223e0


	//   ....[2]....
        /*1344*/ 	.word	0x00022400


	//   ....[3]....
        /*1348*/ 	.word	0x00022420


	//   ....[4]....
        /*134c*/ 	.word	0x00022430


	//   ....[5]....
        /*1350*/ 	.word	0x00022980


	//   ....[6]....
        /*1354*/ 	.word	0x00022990


	//   ....[7]....
        /*1358*/ 	.word	0x000229a0


	//   ....[8]....
        /*135c*/ 	.word	0x000229b0


	//   ....[9]....
        /*1360*/ 	.word	0x00022ec0


	//   ....[10]....
        /*1364*/ 	.word	0x00022ee0


	//   ....[11]....
        /*1368*/ 	.word	0x00022f00


	//   ....[12]....
        /*136c*/ 	.word	0x00022f10


	//   ....[13]....
        /*1370*/ 	.word	0x00023460


	//   ....[14]....
        /*1374*/ 	.word	0x00023480


	//   ....[15]....
        /*1378*/ 	.word	0x00023490


	//   ....[16]....
        /*137c*/ 	.word	0x000234a0


	//   ....[17]....
        /*1380*/ 	.word	0x000270a0


	//   ....[18]....
        /*1384*/ 	.word	0x000270c0


	//   ....[19]....
        /*1388*/ 	.word	0x000270e0


	//   ....[20]....
        /*138c*/ 	.word	0x000270f0


	//   ....[21]....
        /*1390*/ 	.word	0x000274e0


	//   ....[22]....
        /*1394*/ 	.word	0x000274f0


	//   ....[23]....
        /*1398*/ 	.word	0x00027500


	//   ....[24]....
        /*139c*/ 	.word	0x00027510


	//   ....[25]....
        /*13a0*/ 	.word	0x00027920


	//   ....[26]....
        /*13a4*/ 	.word	0x00027940


	//   ....[27]....
        /*13a8*/ 	.word	0x00027960


	//   ....[28]....
        /*13ac*/ 	.word	0x00027970


	//   ....[29]....
        /*13b0*/ 	.word	0x00027da0


	//   ....[30]....
        /*13b4*/ 	.word	0x00027dc0


	//   ....[31]....
        /*13b8*/ 	.word	0x00027de0


	//   ....[32]....
        /*13bc*/ 	.word	0x00027df0


	//   ....[33]....
        /*13c0*/ 	.word	0x0002bfc0


	//   ....[34]....
        /*13c4*/ 	.word	0x0002c030


	//   ....[35]....
        /*13c8*/ 	.word	0x0002c0a0


	//   ....[36]....
        /*13cc*/ 	.word	0x0002c100


	//   ....[37]....
        /*13d0*/ 	.word	0x0002c170


	//   ....[38]....
        /*13d4*/ 	.word	0x0002c1d0


	//   ....[39]....
        /*13d8*/ 	.word	0x0002c240


	//   ....[40]....
        /*13dc*/ 	.word	0x0002c2a0


	//   ....[41]....
        /*13e0*/ 	.word	0x0002c310


	//   ....[42]....
        /*13e4*/ 	.word	0x0002c380


	//   ....[43]....
        /*13e8*/ 	.word	0x0002c3f0


	//   ....[44]....
        /*13ec*/ 	.word	0x0002c450


	//   ....[45]....
        /*13f0*/ 	.word	0x0002c4c0


	//   ....[46]....
        /*13f4*/ 	.word	0x0002c530


	//   ....[47]....
        /*13f8*/ 	.word	0x0002c590


	//   ....[48]....
        /*13fc*/ 	.word	0x0002c5f0


	//   ....[49]....
        /*1400*/ 	.word	0x0002c660


	//   ....[50]....
        /*1404*/ 	.word	0x0002c6d0


	//   ....[51]....
        /*1408*/ 	.word	0x0002c740


	//   ....[52]....
        /*140c*/ 	.word	0x0002c7a0


	//   ....[53]....
        /*1410*/ 	.word	0x0002c810


	//   ....[54]....
        /*1414*/ 	.word	0x0002c870


	//   ....[55]....
        /*1418*/ 	.word	0x0002c8d0


	//   ....[56]....
        /*141c*/ 	.word	0x0002c930


	//   ....[57]....
        /*1420*/ 	.word	0x0002c9a0


	//   ....[58]....
        /*1424*/ 	.word	0x0002ca10


	//   ....[59]....
        /*1428*/ 	.word	0x0002ca80


	//   ....[60]....
        /*142c*/ 	.word	0x0002cae0


	//   ....[61]....
        /*1430*/ 	.word	0x0002cb50


	//   ....[62]....
        /*1434*/ 	.word	0x0002cbc0


	//   ....[63]....
        /*1438*/ 	.word	0x0002cc30


	//   ....[64]....
        /*143c*/ 	.word	0x0002cc90


	//----- nvinfo : EIATTR_EXIT_INSTR_OFFSETS
	.align		4
.L_510:
        /*1440*/ 	.byte	0x04, 0x1c
        /*1442*/ 	.short	(.L_512 - .L_511)


	//   ....[0]....
.L_511:
        /*1444*/ 	.word	0x00001170


	//   ....[1]....
        /*1448*/ 	.word	0x0001f470


	//----- nvinfo : EIATTR_MAX_THREADS
	.align		4
.L_512:
        /*144c*/ 	.byte	0x04, 0x05
        /*144e*/ 	.short	(.L_514 - .L_513)
.L_513:
        /*1450*/ 	.word	0x00000100
        /*1454*/ 	.word	0x00000001
        /*1458*/ 	.word	0x00000001


	//----- nvinfo : EIATTR_CRS_STACK_SIZE
	.align		4
.L_514:
        /*145c*/ 	.byte	0x04, 0x1e
        /*145e*/ 	.short	(.L_516 - .L_515)
.L_515:
        /*1460*/ 	.word	0x00000000
.L_516:


//--------------------- .nv.info._ZN7cutlass13device_kernelIN5flash19enable_sm80_to_sm89INS1_16FlashAttnFwdSm80INS1_25CollectiveMainloopFwdSm80ILi8ELi1ELb0EN4cute5tupleIJNS5_1CILi128EEENS7_ILi96EEENS7_ILi256EEEEEELi256ENS_10bfloat16_tEfNS_4arch4Sm80ELb1ELb0ELb0ELb0ELb1ELb0ELb1ELb1EEENS1_21CollectiveEpilogueFwdINS6_IJS8_SA_S9_EEENS6_IJNS7_ILi1EEESI_SI_EEESC_SE_Li256ELb0ELb1ELb1ELb0EEENS1_30DynamicPersistentTileSchedulerILi256ELi256ELb1ELb1ELb0EEEEEEEEEvNT_6ParamsE --------------------------
	.section	.nv.info._ZN7cutlass13device_kernelIN5flash19enable_sm80_to_sm89INS1_16FlashAttnFwdSm80INS1_25CollectiveMainloopFwdSm80ILi8ELi1ELb0EN4cute5tupleIJNS5_1CILi128EEENS7_ILi96EEENS7_ILi256EEEEEELi256ENS_10bfloat16_tEfNS_4arch4Sm80ELb1ELb0ELb0ELb0ELb1ELb0ELb1ELb1EEENS1_21CollectiveEpilogueFwdINS6_IJS8_SA_S9_EEENS6_IJNS7_ILi1EEESI_SI_EEESC_SE_Li256ELb0ELb1ELb1ELb0EEENS1_30DynamicPersistentTileSchedulerILi256ELi256ELb1ELb1ELb0EEEEEEEEEvNT_6ParamsE,"",@"SHT_CUDA_INFO"
	.sectionflags	@""
	.align	4


	//----- nvinfo : EIATTR_CUDA_API_VERSION
	.align		4
        /*0000*/ 	.byte	0x04, 0x37
        /*0002*/ 	.short	(.L_518 - .L_517)
.L_517:
        /*0004*/ 	.word	0x00000082


	//----- nvinfo : EIATTR_SW2861232_WAR
	.align		4
.L_518:
        /*0008*/ 	.byte	0x01, 0x35
	.zero		2


	//----- nvinfo : EIATTR_PARAM_CBANK
	.align		4
        /*000c*/ 	.byte	0x04, 0x0a
        /*000e*/ 	.short	(.L_520 - .L_519)
	.align		4
.L_519:
        /*0010*/ 	.word	index@(.nv.constant0._ZN7cutlass13device_kernelIN5flash19enable_sm80_to_sm89INS1_16FlashAttnFwdSm80INS1_25CollectiveMainloopFwdSm80ILi8ELi1ELb0EN4cute5tupleIJNS5_1CILi128EEENS7_ILi96EEENS7_ILi256EEEEEELi256ENS_10bfloat16_tEfNS_4arch4Sm80ELb1ELb0ELb0ELb0ELb1ELb0ELb1ELb1EEENS1_21CollectiveEpilogueFwdINS6_IJS8_SA_S9_EEENS6_IJNS7_ILi1EEESI_SI_EEESC_SE_Li256ELb0ELb1ELb1ELb0EEENS1_30DynamicPersistentTileSchedulerILi256ELi256ELb1ELb1ELb0EEEEEEEEEvNT_6ParamsE)
        /*0014*/ 	.short	0x0160
        /*0016*/ 	.short	0x0428


	//----- nvinfo : EIATTR_CBANK_PARAM_SIZE
	.align		4
.L_520:
        /*0018*/ 	.byte	0x03, 0x19
        /*001a*/ 	.short	0x0428


	//----- nvinfo : EIATTR_KPARAM_INFO
	.align		4
        /*001c*/ 	.byte	0x04, 0x17
        /*001e*/ 	.short	(.L_522 - .L_521)
.L_521:
        /*0020*/ 	.word	0x00000000
        /*0024*/ 	.short	0x0000
        /*0026*/ 	.short	0x0000
        /*0028*/ 	.byte	0x00, 0xf0, 0xa1, 0x10


	//----- nvinfo : EIATTR_MAXREG_COUNT
	.align		4
.L_522:
        /*002c*/ 	.byte	0x03, 0x1b
        /*002e*/ 	.short	0x00ff


	//----- nvinfo : EIATTR_NUM_BARRIERS
	.align		4
        /*0030*/ 	.byte	0x02, 0x4c
        /*0032*/ 	.byte	0x06
	.zero		1


	//----- nvinfo : EIATTR_ANNOTATIONS
	.align		4
        /*0034*/ 	.byte	0x04, 0x55
        /*0036*/ 	.short	(.L_524 - .L_523)


	//   ....[0]....
.L_523:
        /* <DEDUP_REMOVED lines=191> */


	//----- nvinfo : EIATTR_MERCURY_ISA_VERSION
	.align		4
.L_524:
        /*0c18*/ 	.byte	0x03, 0x5f
        /*0c1a*/ 	.short	0x0000


	//----- nvinfo : EIATTR_INT_WARP_WIDE_INSTR_OFFSETS
	.align		4
        /*0c1c*/ 	.byte	0x04, 0x31
        /*0c1e*/ 	.short	(.L_526 - .L_525)


	//   ....[0]....
.L_525:
        /*0c20*/ 	.word	0x00012830


	//   ....[1]....
        /*0c24*/ 	.word	0x000128b0


	//----- nvinfo : EIATTR_COOP_GROUP_MASK_REGIDS
	.align		4
.L_526:
        /*0c28*/ 	.byte	0x04, 0x29
        /*0c2a*/ 	.short	(.L_528 - .L_527)


	//   ....[0]....
.L_527:
        /*0c2c*/ 	.word	0xffffffff


	//   ....[1]....
        /*0c30*/ 	.word	0xffffffff


	//   ....[2]....
        /*0c34*/ 	.word	0xffffffff


	//   ....[3]....
        /*0c38*/ 	.word	0xffffffff


	//   ....[4]....
        /*0c3c*/ 	.word	0xffffffff


	//   ....[5]....
        /*0c40*/ 	.word	0xffffffff


	//   ....[6]....
        /*0c44*/ 	.word	0xffffffff


	//   ....[7]....
        /*0c48*/ 	.word	0xffffffff


	//   ....[8]....
        /*0c4c*/ 	.word	0xffffffff


	//   ....[9]....
        /*0c50*/ 	.word	0xffffffff


	//   ....[10]....
        /*0c54*/ 	.word	0xffffffff


	//   ....[11]....
        /*0c58*/ 	.word	0xffffffff


	//   ....[12]....
        /*0c5c*/ 	.word	0xffffffff


	//   ....[13]....
        /*0c60*/ 	.word	0xffffffff


	//   ....[14]....
        /*0c64*/ 	.word	0xffffffff


	//   ....[15]....
        /*0c68*/ 	.word	0xffffffff


	//   ....[16]....
        /*0c6c*/ 	.word	0xffffffff


	//   ....[17]....
        /*0c70*/ 	.word	0xffffffff


	//   ....[18]....
        /*0c74*/ 	.word	0xffffffff


	//   ....[19]....
        /*0c78*/ 	.word	0xffffffff


	//   ....[20]....
        /*0c7c*/ 	.word	0xffffffff


	//   ....[21]....
        /*0c80*/ 	.word	0xffffffff


	//   ....[22]....
        /*0c84*/ 	.word	0xffffffff


	//   ....[23]....
        /*0c88*/ 	.word	0xffffffff


	//   ....[24]....
        /*0c8c*/ 	.word	0xffffffff


	//   ....[25]....
        /*0c90*/ 	.word	0xffffffff


	//   ....[26]....
        /*0c94*/ 	.word	0xffffffff


	//   ....[27]....
        /*0c98*/ 	.word	0xffffffff


	//   ....[28]....
        /*0c9c*/ 	.word	0xffffffff


	//   ....[29]....
        /*0ca0*/ 	.word	0xffffffff


	//   ....[30]....
        /*0ca4*/ 	.word	0xffffffff


	//   ....[31]....
        /*0ca8*/ 	.word	0xffffffff


	//   ....[32]....
        /*0cac*/ 	.word	0xffffffff


	//   ....[33]....
        /*0cb0*/ 	.word	0xffffffff


	//   ....[34]....
        /*0cb4*/ 	.word	0xffffffff


	//   ....[35]....
        /*0cb8*/ 	.word	0xffffffff


	//   ....[36]....
        /*0cbc*/ 	.word	0xffffffff


	//   ....[37]....
        /*0cc0*/ 	.word	0xffffffff


	//   ....[38]....
        /*0cc4*/ 	.word	0xffffffff


	//   ....[39]....
        /*0cc8*/ 	.word	0xffffffff


	//   ....[40]....
        /*0ccc*/ 	.word	0xffffffff


	//   ....[41]....
        /*0cd0*/ 	.word	0xffffffff


	//   ....[42]....
        /*0cd4*/ 	.word	0xffffffff


	//   ....[43]....
        /*0cd8*/ 	.word	0xffffffff


	//   ....[44]....
        /*0cdc*/ 	.word	0xffffffff


	//   ....[45]....
        /*0ce0*/ 	.word	0xffffffff


	//   ....[46]....
        /*0ce4*/ 	.word	0xffffffff


	//   ....[47]....
        /*0ce8*/ 	.word	0xffffffff


	//   ....[48]....
        /*0cec*/ 	.word	0xffffffff


	//   ....[49]....
        /*0cf0*/ 	.word	0xffffffff


	//   ....[50]....
        /*0cf4*/ 	.word	0xffffffff


	//   ....[51]....
        /*0cf8*/ 	.word	0xffffffff


	//   ....[52]....
        /*0cfc*/ 	.word	0xffffffff


	//   ....[53]....
        /*0d00*/ 	.word	0xffffffff


	//   ....[54]....
        /*0d04*/ 	.word	0xffffffff


	//   ....[55]....
        /*0d08*/ 	.word	0xffffffff


	//   ....[56]....
        /*0d0c*/ 	.word	0xffffffff


	//   ....[57]....
        /*0d10*/ 	.word	0xffffffff


	//   ....[58]....
        /*0d14*/ 	.word	0xffffffff


	//   ....[59]....
        /*0d18*/ 	.word	0xffffffff


	//   ....[60]....
        /*0d1c*/ 	.word	0xffffffff


	//   ....[61]....
        /*0d20*/ 	.word	0xffffffff


	//   ....[62]....
        /*0d24*/ 	.word	0xffffffff


	//   ....[63]....
        /*0d28*/ 	.word	0xffffffff


	//   ....[64]....
        /*0d2c*/ 	.word	0xffffffff


	//   ....[65]....
        /*0d30*/ 	.word	0xffffffff


	//   ....[66]....
        /*0d34*/ 	.word	0xffffffff


	//   ....[67]....
        /*0d38*/ 	.word	0xffffffff


	//   ....[68]....
        /*0d3c*/ 	.word	0xffffffff


	//   ....[69]....
        /*0d40*/ 	.word	0xffffffff


	//   ....[70]....
        /*0d44*/ 	.word	0xffffffff


	//   ....[71]....
        /*0d48*/ 	.word	0xffffffff


	//   ....[72]....
        /*0d4c*/ 	.word	0xffffffff


	//   ....[73]....
        /*0d50*/ 	.word	0xffffffff


	//   ....[74]....
        /*0d54*/ 	.word	0xffffffff


	//   ....[75]....
        /*0d58*/ 	.word	0xffffffff


	//   ....[76]....
        /*0d5c*/ 	.word	0xffffffff


	//   ....[77]....
        /*0d60*/ 	.word	0xffffffff


	//   ....[78]....
        /*0d64*/ 	.word	0xffffffff


	//   ....[79]....
        /*0d68*/ 	.word	0xffffffff


	//   ....[80]....
        /*0d6c*/ 	.word	0xffffffff


	//   ....[81]....
        /*0d70*/ 	.word	0xffffffff


	//   ....[82]....
        /*0d74*/ 	.word	0xffffffff


	//   ....[83]....
        /*0d78*/ 	.word	0xffffffff


	//   ....[84]....
        /*0d7c*/ 	.word	0xffffffff


	//   ....[85]....
        /*0d80*/ 	.word	0xffffffff


	//   ....[86]....
        /*0d84*/ 	.word	0xffffffff


	//   ....[87]....
        /*0d88*/ 	.word	0xffffffff


	//   ....[88]....
        /*0d8c*/ 	.word	0xffffffff


	//   ....[89]....
        /*0d90*/ 	.word	0xffffffff


	//   ....[90]....
        /*0d94*/ 	.word	0xffffffff


	//   ....[91]....
        /*0d98*/ 	.word	0xffffffff


	//   ....[92]....
        /*0d9c*/ 	.word	0xffffffff


	//   ....[93]....
        /*0da0*/ 	.word	0xffffffff


	//   ....[94]....
        /*0da4*/ 	.word	0xffffffff


	//   ....[95]....
        /*0da8*/ 	.word	0xffffffff


	//   ....[96]....
        /*0dac*/ 	.word	0xffffffff


	//   ....[97]....
        /*0db0*/ 	.word	0xffffffff


	//   ....[98]....
        /*0db4*/ 	.word	0xffffffff


	//   ....[99]....
        /*0db8*/ 	.word	0xffffffff


	//   ....[100]....
        /*0dbc*/ 	.word	0xffffffff


	//   ....[101]....
        /*0dc0*/ 	.word	0xffffffff


	//   ....[102]....
        /*0dc4*/ 	.word	0xffffffff


	//   ....[103]....
        /*0dc8*/ 	.word	0xffffffff


	//   ....[104]....
        /*0dcc*/ 	.word	0xffffffff


	//   ....[105]....
        /*0dd0*/ 	.word	0xffffffff


	//   ....[106]....
        /*0dd4*/ 	.word	0xffffffff


	//   ....[107]....
        /*0dd8*/ 	.word	0xffffffff


	//   ....[108]....
        /*0ddc*/ 	.word	0xffffffff


	//   ....[109]....
        /*0de0*/ 	.word	0xffffffff


	//   ....[110]....
        /*0de4*/ 	.word	0xffffffff


	//   ....[111]....
        /*0de8*/ 	.word	0xffffffff


	//   ....[112]....
        /*0dec*/ 	.word	0xffffffff


	//   ....[113]....
        /*0df0*/ 	.word	0xffffffff


	//   ....[114]....
        /*0df4*/ 	.word	0xffffffff


	//   ....[115]....
        /*0df8*/ 	.word	0xffffffff


	//   ....[116]....
        /*0dfc*/ 	.word	0xffffffff


	//   ....[117]....
        /*0e00*/ 	.word	0xffffffff


	//   ....[118]....
        /*0e04*/ 	.word	0xffffffff


	//   ....[119]....
        /*0e08*/ 	.word	0xffffffff


	//   ....[120]....
        /*0e0c*/ 	.word	0xffffffff


	//   ....[121]....
        /*0e10*/ 	.word	0xffffffff


	//   ....[122]....
        /*0e14*/ 	.word	0xffffffff


	//   ....[123]....
        /*0e18*/ 	.word	0xffffffff


	//   ....[124]....
        /*0e1c*/ 	.word	0xffffffff


	//   ....[125]....
        /*0e20*/ 	.word	0xffffffff


	//   ....[126]....
        /*0e24*/ 	.word	0xffffffff


	//   ....[127]....
        /*0e28*/ 	.word	0xffffffff


	//   ....[128]....
        /*0e2c*/ 	.word	0xffffffff


	//   ....[129]....
        /*0e30*/ 	.word	0xffffffff


	//   ....[130]....
        /*0e34*/ 	.word	0xffffffff


	//   ....[131]....
        /*0e38*/ 	.word	0xffffffff


	//   ....[132]....
        /*0e3c*/ 	.word	0xffffffff


	//   ....[133]....
        /*0e40*/ 	.word	0xffffffff


	//   ....[134]....
        /*0e44*/ 	.word	0xffffffff


	//----- nvinfo : EIATTR_COOP_GROUP_INSTR_OFFSETS
	.align		4
.L_528:
        /*0e48*/ 	.byte	0x04, 0x28
        /*0e4a*/ 	.short	(.L_530 - .L_529)


	//   ....[0]....
.L_529:
        /*0e4c*/ 	.word	0x00000050


	//   ....[1]....
        /*0e50*/ 	.word	0x00001dc0


	//   ....[2]....
        /*0e54*/ 	.word	0x00001de0


	//   ....[3]....
        /*0e58*/ 	.word	0x00002030


	//   ....[4]....
        /*0e5c*/ 	.word	0x00002040


	//   ....[5]....
        /*0e60*/ 	.word	0x00002220


	//   ....[6]....
        /*0e64*/ 	.word	0x00002240


	//   ....[7]....
        /*0e68*/ 	.word	0x00002420


	//   ....[8]....
        /*0e6c*/ 	.word	0x00002430


	//   ....[9]....
        /*0e70*/ 	.word	0x00002ab0


	//   ....[10]....
        /*0e74*/ 	.word	0x00002ad0


	//   ....[11]....
        /*0e78*/ 	.word	0x00002ae0


	//   ....[12]....
        /*0e7c*/ 	.word	0x00002b10


	//   ....[13]....
        /*0e80*/ 	.word	0x00002c50


	//   ....[14]....
        /*0e84*/ 	.word	0x00002c90


	//   ....[15]....
        /*0e88*/ 	.word	0x00002ee0


	//   ....[16]....
        /*0e8c*/ 	.word	0x00002fa0


	//   ....[17]....
        /*0e90*/ 	.word	0x00002fb0


	//   ....[18]....
        /*0e94*/ 	.word	0x00002fc0


	//   ....[19]....
        /*0e98*/ 	.word	0x000032b0


	//   ....[20]....
        /*0e9c*/ 	.word	0x000032f0


	//   ....[21]....
        /*0ea0*/ 	.word	0x00004ac0


	//   ....[22]....
        /*0ea4*/ 	.word	0x00004b20


	//   ....[23]....
        /*0ea8*/ 	.word	0x00004b30


	//   ....[24]....
        /*0eac*/ 	.word	0x00004b40


	//   ....[25]....
        /*0eb0*/ 	.word	0x00004c20


	//   ....[26]....
        /*0eb4*/ 	.word	0x00004c70


	//   ....[27]....
        /*0eb8*/ 	.word	0x00005020


	//   ....[28]....
        /*0ebc*/ 	.word	0x00005360


	//   ....[29]....
        /*0ec0*/ 	.word	0x00005960


	//   ....[30]....
        /*0ec4*/ 	.word	0x00005980


	//   ....[31]....
        /*0ec8*/ 	.word	0x000059a0


	//   ....[32]....
        /*0ecc*/ 	.word	0x000059c0


	//   ....[33]....
        /*0ed0*/ 	.word	0x00008000


	//   ....[34]....
        /*0ed4*/ 	.word	0x00008060


	//   ....[35]....
        /*0ed8*/ 	.word	0x00008070


	//   ....[36]....
        /*0edc*/ 	.word	0x000080e0


	//   ....[37]....
        /*0ee0*/ 	.word	0x000081a0


	//   ....[38]....
        /*0ee4*/ 	.word	0x00008260


	//   ....[39]....
        /*0ee8*/ 	.word	0x00009b00


	//   ....[40]....
        /*0eec*/ 	.word	0x00009b60


	//   ....[41]....
        /*0ef0*/ 	.word	0x00009b70


	//   ....[42]....
        /*0ef4*/ 	.word	0x00009be0


	//   ....[43]....
        /*0ef8*/ 	.word	0x00009ca0


	//   ....[44]....
        /*0efc*/ 	.word	0x00009d60


	//   ....[45]....
        /*0f00*/ 	.word	0x0000a060


	//   ....[46]....
        /*0f04*/ 	.word	0x0000a390


	//   ....[47]....
        /*0f08*/ 	.word	0x0000a830


	//   ....[48]....
        /*0f0c*/ 	.word	0x0000a850


	//   ....[49]....
        /*0f10*/ 	.word	0x0000a9f0


	//   ....[50]....
        /*0f14*/ 	.word	0x0000aa10


	//   ....[51]....
        /*0f18*/ 	.word	0x0000d510


	//   ....[52]....
        /*0f1c*/ 	.word	0x0000d570


	//   ....[53]....
        /*0f20*/ 	.word	0x0000d580


	//   ....[54]....
        /*0f24*/ 	.word	0x0000d590


	//   ....[55]....
        /*0f28*/ 	.word	0x0000d6b0


	//   ....[56]....
        /*0f2c*/ 	.word	0x0000d750


	//   ....[57]....
        /*0f30*/ 	.word	0x0000efb0


	//   ....[58]....
        /*0f34*/ 	.word	0x0000efd0


	//   ....[59]....
        /*0f38*/ 	.word	0x0000f0d0


	//   ....[60]....
        /*0f3c*/ 	.word	0x0000f0f0


	//   ....[61]....
        /*0f40*/ 	.word	0x0000f120


	//   ....[62]....
        /*0f44*/ 	.word	0x0000f1b0


	//   ....[63]....
        /*0f48*/ 	.word	0x0000f640


	//   ....[64]....
        /*0f4c*/ 	.word	0x0000f660


	//   ....[65]....
        /*0f50*/ 	.word	0x0000f680


	//   ....[66]....
        /*0f54*/ 	.word	0x0000f6a0


	//   ....[67]....
        /*0f58*/ 	.word	0x00011da0


	//   ....[68]....
        /*0f5c*/ 	.word	0x00011df0


	//   ....[69]....
        /*0f60*/ 	.word	0x00011e10


	//   ....[70]....
        /*0f64*/ 	.word	0x00011e30


	//   ....[71]....
        /*0f68*/ 	.word	0x00012a00


	//   ....[72]....
        /*0f6c*/ 	.word	0x00013220


	//   ....[73]....
        /*0f70*/ 	.word	0x00013230


	//   ....[74]....
        /*0f74*/ 	.word	0x00013260


	//   ....[75]....
        /*0f78*/ 	.word	0x00013280


	//   ....[76]....
        /*0f7c*/ 	.word	0x00013390


	//   ....[77]....
        /*0f80*/ 	.word	0x000133b0


	//   ....[78]....
        /*0f84*/ 	.word	0x00013be0


	//   ....[79]....
        /*0f88*/ 	.word	0x00013bf0


	//   ....[80]....
        /*0f8c*/ 	.word	0x00014780


	//   ....[81]....
        /*0f90*/ 	.word	0x00014890


	//   ....[82]....
        /*0f94*/ 	.word	0x00014900


	//   ....[83]....
        /*0f98*/ 	.word	0x00014970


	//   ....[84]....
        /*0f9c*/ 	.word	0x000149e0


	//   ....[85]....
        /*0fa0*/ 	.word	0x00014a50


	//   ....[86]....
        /*0fa4*/ 	.word	0x00014ad0


	//   ....[87]....
        /*0fa8*/ 	.word	0x00014b40


	//   ....[88]....
        /*0fac*/ 	.word	0x00014bb0


	//   ....[89]....
        /*0fb0*/ 	.word	0x00014c10


	//   ....[90]....
        /*0fb4*/ 	.word	0x00014c80


	//   ....[91]....
        /*0fb8*/ 	.word	0x00014e90


	//   ....[92]....
        /*0fbc*/ 	.word	0x00014f00


	//   ....[93]....
        /*0fc0*/ 	.word	0x00015110


	//   ....[94]....
        /*0fc4*/ 	.word	0x00015180


	//   ....[95]....
        /*0fc8*/ 	.word	0x000151e0


	//   ....[96]....
        /*0fcc*/ 	.word	0x00015250


	//   ....[97]....
        /*0fd0*/ 	.word	0x00015890


	//   ....[98]....
        /*0fd4*/ 	.word	0x000158e0


	//   ....[99]....
        /*0fd8*/ 	.word	0x00015930


	//   ....[100]....
        /*0fdc*/ 	.word	0x00015980


	//   ....[101]....
        /*0fe0*/ 	.word	0x000159f0


	//   ....[102]....
        /*0fe4*/ 	.word	0x00015a60


	//   ....[103]....
        /*0fe8*/ 	.word	0x00015c70


	//   ....[104]....
        /*0fec*/ 	.word	0x00015ce0


	//   ....[105]....
        /*0ff0*/ 	.word	0x00015ef0


	//   ....[106]....
        /*0ff4*/ 	.word	0x00015f60


	//   ....[107]....
        /*0ff8*/ 	.word	0x00015fc0


	//   ....[108]....
        /*0ffc*/ 	.word	0x00016030


	//   ....[109]....
        /*1000*/ 	.word	0x00016240


	//   ....[110]....
        /*1004*/ 	.word	0x000162b0


	//   ....[111]....
        /*1008*/ 	.word	0x000164c0


	//   ....[112]....
        /*100c*/ 	.word	0x00016530


	//   ....[113]....
        /*1010*/ 	.word	0x00016590


	//   ....[114]....
        /*1014*/ 	.word	0x00016600


	//   ....[115]....
        /*1018*/ 	.word	0x00016c40


	//   ....[116]....
        /*101c*/ 	.word	0x00016c80


	//   ....[117]....
        /*1020*/ 	.word	0x00016cd0


	//   ....[118]....
        /*1024*/ 	.word	0x00016d10


	//   ....[119]....
        /*1028*/ 	.word	0x00016d70


	//   ....[120]....
        /*102c*/ 	.word	0x00016dd0


	//   ....[121]....
        /*1030*/ 	.word	0x00016e40


	//   ....[122]....
        /*1034*/ 	.word	0x00016fd0


	//   ....[123]....
        /*1038*/ 	.word	0x00017040


	//   ....[124]....
        /*103c*/ 	.word	0x000171d0


	//   ....[125]....
        /*1040*/ 	.word	0x00017240


	//   ....[126]....
        /*1044*/ 	.word	0x00017280


	//   ....[127]....
        /*1048*/ 	.word	0x000172c0


	//   ....[128]....
        /*104c*/ 	.word	0x00017310


	//   ....[129]....
        /*1050*/ 	.word	0x00017350


	//   ....[130]....
        /*1054*/ 	.word	0x000173a0


	//   ....[131]....
        /*1058*/ 	.word	0x00017400


	//   ....[132]....
        /*105c*/ 	.word	0x00017450


	//   ....[133]....
        /*1060*/ 	.word	0x000174b0


	//   ....[134]....
        /*1064*/ 	.word	0x00017520


	//----- nvinfo : EIATTR_EXIT_INSTR_OFFSETS
	.align		4
.L_530:
        /*1068*/ 	.byte	0x04, 0x1c
        /*106a*/ 	.short	(.L_532 - .L_531)


	//   ....[0]....
.L_531:
        /*106c*/ 	.word	0x000000a0


	//   ....[1]....
        /*1070*/ 	.word	0x00014840


	//----- nvinfo : EIATTR_MAX_THREADS
	.align		4
.L_532:
        /*1074*/ 	.byte	0x04, 0x05
        /*1076*/ 	.short	(.L_534 - .L_533)
.L_533:
        /*1078*/ 	.word	0x00000100
        /*107c*/ 	.word	0x00000001
        /*1080*/ 	.word	0x00000001


	//----- nvinfo : EIATTR_CRS_STACK_SIZE
	.align		4
.L_534:
        /*1084*/ 	.byte	0x04, 0x1e
        /*1086*/ 	.short	(.L_536 - .L_535)
.L_535:
        /*1088*/ 	.word	0x00000000
.L_536:


//--------------------- .nv.info._ZN7cutlass13device_kernelIN5flash19enable_sm80_to_sm89INS1_16FlashAttnFwdSm80INS1_25CollectiveMainloopFwdSm80ILi8ELi1ELb0EN4cute5tupleIJNS5_1CILi128EEENS7_ILi64EEENS7_ILi256EEEEEELi256ENS_10bfloat16_tEfNS_4arch4Sm80ELb1ELb0ELb0ELb1ELb1ELb0ELb1ELb1EEENS1_21CollectiveEpilogueFwdINS6_IJS8_SA_S9_EEENS6_IJNS7_ILi1EEESI_SI_EEESC_SE_Li256ELb1ELb1ELb1ELb0EEENS1_36VarlenDynamicPersistentTileSchedulerILi128ELi64ELi256ELi256ELb1ELb1ELb0ELb1ELb1ELb1EEEEEEEEEvNT_6ParamsE --------------------------
	.section	.nv.info._ZN7cutlass13device_kernelIN5flash19enable_sm80_to_sm89INS1_16FlashAttnFwdSm80INS1_25CollectiveMainloopFwdSm80ILi8ELi1ELb0EN4cute5tupleIJNS5_1CILi128EEENS7_ILi64EEENS7_ILi256EEEEEELi256ENS_10bfloat16_tEfNS_4arch4Sm80ELb1ELb0ELb0ELb1ELb1ELb0ELb1ELb1EEENS1_21CollectiveEpilogueFwdINS6_IJS8_SA_S9_EEENS6_IJNS7_ILi1EEESI_SI_EEESC_SE_Li256ELb1ELb1ELb1ELb0EEENS1_36VarlenDynamicPersistentTileSchedulerILi128ELi64ELi256ELi256ELb1ELb1ELb0ELb1ELb1ELb1EEEEEEEEEvNT_6ParamsE,"",@"SHT_CUDA_INFO"
	.sectionflags	@""
	.align	4


	//----- nvinfo : EIATTR_CUDA_API_VERSION
	.align		4
        /*0000*/ 	.byte	0x04, 0x37
        /*0002*/ 	.short	(.L_538 - .L_537)
.L_537:
        /*0004*/ 	.word	0x00000082


	//----- nvinfo : EIATTR_SW2861232_WAR
	.align		4
.L_538:
        /*0008*/ 	.byte	0x01, 0x35
	.zero		2


	//----- nvinfo : EIATTR_PARAM_CBANK
	.align		4
        /*000c*/ 	.byte	0x04, 0x0a
        /*000e*/ 	.short	(.L_540 - .L_539)
	.align		4
.L_539:
        /*0010*/ 	.word	index@(.nv.constant0._ZN7cutlass13device_kernelIN5flash19enable_sm80_to_sm89INS1_16FlashAttnFwdSm80INS1_25CollectiveMainloopFwdSm80ILi8ELi1ELb0EN4cute5tupleIJNS5_1CILi128EEENS7_ILi64EEENS7_ILi256EEEEEELi256ENS_10bfloat16_tEfNS_4arch4Sm80ELb1ELb0ELb0ELb1ELb1ELb0ELb1ELb1EEENS1_21CollectiveEpilogueFwdINS6_IJS8_SA_S9_EEENS6_IJNS7_ILi1EEESI_SI_EEESC_SE_Li256ELb1ELb1ELb1ELb0EEENS1_36VarlenDynamicPersistentTileSchedulerILi128ELi64ELi256ELi256ELb1ELb1ELb0ELb1ELb1ELb1EEEEEEEEEvNT_6ParamsE)
        /*0014*/ 	.short	0x0160
        /*0016*/ 	.short	0x0438


	//----- nvinfo : EIATTR_CBANK_PARAM_SIZE
	.align		4
.L_540:
        /*0018*/ 	.byte	0x03, 0x19
        /*001a*/ 	.short	0x0438


	//----- nvinfo : EIATTR_KPARAM_INFO
	.align		4
        /*001c*/ 	.byte	0x04, 0x17
        /*001e*/ 	.short	(.L_542 - .L_541)
.L_541:
        /*0020*/ 	.word	0x00000000
        /*0024*/ 	.short	0x0000
        /*0026*/ 	.short	0x0000
        /*0028*/ 	.byte	0x00, 0xf0, 0xe1, 0x10


	//----- nvinfo : EIATTR_MAXREG_COUNT
	.align		4
.L_542:
        /*002c*/ 	.byte	0x03, 0x1b
        /*002e*/ 	.short	0x00ff


	//----- nvinfo : EIATTR_NUM_BARRIERS
	.align		4
        /*0030*/ 	.byte	0x02, 0x4c
        /*0032*/ 	.byte	0x06
	.zero		1


	//----- nvinfo : EIATTR_ANNOTATIONS
	.align		4
        /*0034*/ 	.byte	0x04, 0x55
        /*0036*/ 	.short	(.L_544 - .L_543)


	//   ....[0]....
.L_543:
        /* <DEDUP_REMOVED lines=16> */


	//----- nvinfo : EIATTR_MERCURY_ISA_VERSION
	.align		4
.L_544:
        /*0128*/ 	.byte	0x03, 0x5f
        /*012a*/ 	.short	0x0000


	//----- nvinfo : EIATTR_INT_WARP_WIDE_INSTR_OFFSETS
	.align		4
        /*012c*/ 	.byte	0x04, 0x31
        /*012e*/ 	.short	(.L_546 - .L_545)


	//   ....[0]....
.L_545:
        /*0130*/ 	.word	0x0000e660


	//   ....[1]....
        /*0134*/ 	.word	0x0000e6e0


	//----- nvinfo : EIATTR_COOP_GROUP_MASK_REGIDS
	.align		4
.L_546:
        /*0138*/ 	.byte	0x04, 0x29
        /*013a*/ 	.short	(.L_548 - .L_547)


	//   ....[0]....
.L_547:
        /*013c*/ 	.word	0xffffffff


	//   ....[1]....
        /*0140*/ 	.word	0xffffffff


	//   ....[2]....
        /*0144*/ 	.word	0xffffffff


	//   ....[3]....
        /*0148*/ 	.word	0xffffffff


	//   ....[4]....
        /*014c*/ 	.word	0xffffffff


	//   ....[5]....
        /*0150*/ 	.word	0xffffffff


	//   ....[6]....
        /*0154*/ 	.word	0xffffffff


	//   ....[7]....
        /*0158*/ 	.word	0xffffffff


	//   ....[8]....
        /*015c*/ 	.word	0xffffffff


	//   ....[9]....
        /*0160*/ 	.word	0xffffffff


	//   ....[10]....
        /*0164*/ 	.word	0xffffffff


	//   ....[11]....
        /*0168*/ 	.word	0xffffffff


	//   ....[12]....
        /*016c*/ 	.word	0xffffffff


	//   ....[13]....
        /*0170*/ 	.word	0xffffffff


	//   ....[14]....
        /*0174*/ 	.word	0xffffffff


	//   ....[15]....
        /*0178*/ 	.word	0xffffffff


	//   ....[16]....
        /*017c*/ 	.word	0xffffffff


	//   ....[17]....
        /*0180*/ 	.word	0xffffffff


	//   ....[18]....
        /*0184*/ 	.word	0xffffffff


	//   ....[19]....
        /*0188*/ 	.word	0xffffffff


	//   ....[20]....
        /*018c*/ 	.word	0xffffffff


	//   ....[21]....
        /*0190*/ 	.word	0xffffffff


	//   ....[22]....
        /*0194*/ 	.word	0xffffffff


	//   ....[23]....
        /*0198*/ 	.word	0xffffffff


	//   ....[24]....
        /*019c*/ 	.word	0xffffffff


	//   ....[25]....
        /*01a0*/ 	.word	0xffffffff


	//   ....[26]....
        /*01a4*/ 	.word	0xffffffff


	//   ....[27]....
        /*01a8*/ 	.word	0xffffffff


	//   ....[28]....
        /*01ac*/ 	.word	0xffffffff


	//   ....[29]....
        /*01b0*/ 	.word	0xffffffff


	//   ....[30]....
        /*01b4*/ 	.word	0xffffffff


	//   ....[31]....
        /*01b8*/ 	.word	0xffffffff


	//   ....[32]....
        /*01bc*/ 	.word	0xffffffff


	//   ....[33]....
        /*01c0*/ 	.word	0xffffffff


	//   ....[34]....
        /*01c4*/ 	.word	0xffffffff


	//   ....[35]....
        /*01c8*/ 	.word	0xffffffff


	//   ....[36]....
        /*01cc*/ 	.word	0xffffffff


	//   ....[37]....
        /*01d0*/ 	.word	0xffffffff


	//   ....[38]....
        /*01d4*/ 	.word	0xffffffff


	//   ....[39]....
        /*01d8*/ 	.word	0xffffffff


	//   ....[40]....
        /*01dc*/ 	.word	0xffffffff


	//   ....[41]....
        /*01e0*/ 	.word	0xffffffff


	//   ....[42]....
        /*01e4*/ 	.word	0xffffffff


	//   ....[43]....
        /*01e8*/ 	.word	0xffffffff


	//   ....[44]....
        /*01ec*/ 	.word	0xffffffff


	//   ....[45]....
        /*01f0*/ 	.word	0xffffffff


	//   ....[46]....
        /*01f4*/ 	.word	0xffffffff


	//   ....[47]....
        /*01f8*/ 	.word	0xffffffff


	//   ....[48]....
        /*01fc*/ 	.word	0xffffffff


	//   ....[49]....
        /*0200*/ 	.word	0xffffffff


	//   ....[50]....
        /*0204*/ 	.word	0xffffffff


	//   ....[51]....
        /*0208*/ 	.word	0xffffffff


	//   ....[52]....
        /*020c*/ 	.word	0xffffffff


	//   ....[53]....
        /*0210*/ 	.word	0xffffffff


	//   ....[54]....
        /*0214*/ 	.word	0xffffffff


	//   ....[55]....
        /*0218*/ 	.word	0xffffffff


	//   ....[56]....
        /*021c*/ 	.word	0xffffffff


	//   ....[57]....
        /*0220*/ 	.word	0xffffffff


	//   ....[58]....
        /*0224*/ 	.word	0xffffffff


	//   ....[59]....
        /*0228*/ 	.word	0xffffffff


	//   ....[60]....
        /*022c*/ 	.word	0xffffffff


	//   ....[61]....
        /*0230*/ 	.word	0xffffffff


	//   ....[62]....
        /*0234*/ 	.word	0xffffffff


	//   ....[63]....
        /*0238*/ 	.word	0xffffffff


	//   ....[64]....
        /*023c*/ 	.word	0xffffffff


	//   ....[65]....
        /*0240*/ 	.word	0xffffffff


	//   ....[66]....
        /*0244*/ 	.word	0xffffffff


	//   ....[67]....
        /*0248*/ 	.word	0xffffffff


	//   ....[68]....
        /*024c*/ 	.word	0xffffffff


	//   ....[69]....
        /*0250*/ 	.word	0xffffffff


	//   ....[70]....
        /*0254*/ 	.word	0xffffffff


	//   ....[71]....
        /*0258*/ 	.word	0xffffffff


	//   ....[72]....
        /*025c*/ 	.word	0xffffffff


	//   ....[73]....
        /*0260*/ 	.word	0xffffffff


	//   ....[74]....
        /*0264*/ 	.word	0xffffffff


	//   ....[75]....
        /*0268*/ 	.word	0xffffffff


	//   ....[76]....
        /*026c*/ 	.word	0xffffffff


	//   ....[77]....
        /*0270*/ 	.word	0xffffffff


	//   ....[78]....
        /*0274*/ 	.word	0xffffffff


	//   ....[79]....
        /*0278*/ 	.word	0xffffffff


	//   ....[80]....
        /*027c*/ 	.word	0xffffffff


	//   ....[81]....
        /*0280*/ 	.word	0xffffffff


	//   ....[82]....
        /*0284*/ 	.word	0xffffffff


	//   ....[83]....
        /*0288*/ 	.word	0xffffffff


	//   ....[84]....
        /*028c*/ 	.word	0xffffffff


	//   ....[85]....
        /*0290*/ 	.word	0xffffffff


	//   ....[86]....
        /*0294*/ 	.word	0xffffffff


	//   ....[87]....
        /*0298*/ 	.word	0xffffffff


	//   ....[88]....
        /*029c*/ 	.word	0xffffffff


	//   ....[89]....
        /*02a0*/ 	.word	0xffffffff


	//   ....[90]....
        /*02a4*/ 	.word	0xffffffff


	//   ....[91]....
        /*02a8*/ 	.word	0xffffffff


	//   ....[92]....
        /*02ac*/ 	.word	0xffffffff


	//   ....[93]....
        /*02b0*/ 	.word	0xffffffff


	//   ....[94]....
        /*02b4*/ 	.word	0xffffffff


	//   ....[95]....
        /*02b8*/ 	.word	0xffffffff


	//   ....[96]....
        /*02bc*/ 	.word	0xffffffff


	//   ....[97]....
        /*02c0*/ 	.word	0xffffffff


	//   ....[98]....
        /*02c4*/ 	.word	0xffffffff


	//   ....[99]....
        /*02c8*/ 	.word	0xffffffff


	//   ....[100]....
        /*02cc*/ 	.word	0xffffffff


	//   ....[101]....
        /*02d0*/ 	.word	0xffffffff


	//   ....[102]....
        /*02d4*/ 	.word	0xffffffff


	//   ....[103]....
        /*02d8*/ 	.word	0xffffffff


	//   ....[104]....
        /*02dc*/ 	.word	0xffffffff


	//   ....[105]....
        /*02e0*/ 	.word	0xffffffff


	//   ....[106]....
        /*02e4*/ 	.word	0xffffffff


	//   ....[107]....
        /*02e8*/ 	.word	0xffffffff


	//   ....[108]....
        /*02ec*/ 	.word	0xffffffff


	//   ....[109]....
        /*02f0*/ 	.word	0xffffffff


	//   ....[110]....
        /*02f4*/ 	.word	0xffffffff


	//   ....[111]....
        /*02f8*/ 	.word	0xffffffff


	//   ....[112]....
        /*02fc*/ 	.word	0xffffffff


	//   ....[113]....
        /*0300*/ 	.word	0xffffffff


	//   ....[114]....
        /*0304*/ 	.word	0xffffffff


	//   ....[115]....
        /*0308*/ 	.word	0xffffffff


	//   ....[116]....
        /*030c*/ 	.word	0xffffffff


	//   ....[117]....
        /*0310*/ 	.word	0xffffffff


	//   ....[118]....
        /*0314*/ 	.word	0xffffffff


	//   ....[119]....
        /*0318*/ 	.word	0xffffffff


	//   ....[120]....
        /*031c*/ 	.word	0xffffffff


	//   ....[121]....
        /*0320*/ 	.word	0xffffffff


	//   ....[122]....
        /*0324*/ 	.word	0xffffffff


	//   ....[123]....
        /*0328*/ 	.word	0xffffffff


	//   ....[124]....
        /*032c*/ 	.word	0xffffffff


	//   ....[125]....
        /*0330*/ 	.word	0xffffffff


	//   ....[126]....
        /*0334*/ 	.word	0xffffffff


	//   ....[127]....
        /*0338*/ 	.word	0xffffffff


	//   ....[128]....
        /*033c*/ 	.word	0xffffffff


	//   ....[129]....
        /*0340*/ 	.word	0xffffffff


	//   ....[130]....
        /*0344*/ 	.word	0xffffffff


	//   ....[131]....
        /*0348*/ 	.word	0xffffffff


	//   ....[132]....
        /*034c*/ 	.word	0xffffffff


	//   ....[133]....
        /*0350*/ 	.word	0xffffffff


	//   ....[134]....
        /*0354*/ 	.word	0xffffffff


	//   ....[135]....
        /*0358*/ 	.word	0xffffffff


	//   ....[136]....
        /*035c*/ 	.word	0xffffffff


	//   ....[137]....
        /*0360*/ 	.word	0xffffffff


	//   ....[138]....
        /*0364*/ 	.word	0xffffffff


	//   ....[139]....
        /*0368*/ 	.word	0xffffffff


	//   ....[140]....
        /*036c*/ 	.word	0xffffffff


	//   ....[141]....
        /*0370*/ 	.word	0xffffffff


	//   ....[142]....
        /*0374*/ 	.word	0xffffffff


	//   ....[143]....
        /*0378*/ 	.word	0xffffffff


	//   ....[144]....
        /*037c*/ 	.word	0xffffffff


	//   ....[145]....
        /*0380*/ 	.word	0xffffffff


	//   ....[146]....
        /*0384*/ 	.word	0xffffffff


	//   ....[147]....
        /*0388*/ 	.word	0xffffffff


	//   ....[148]....
        /*038c*/ 	.word	0xffffffff


	//   ....[149]....
        /*0390*/ 	.word	0xffffffff


	//   ....[150]....
        /*0394*/ 	.word	0xffffffff


	//   ....[151]....
        /*0398*/ 	.word	0xffffffff


	//   ....[152]....
        /*039c*/ 	.word	0xffffffff


	//   ....[153]....
        /*03a0*/ 	.word	0xffffffff


	//   ....[154]....
        /*03a4*/ 	.word	0xffffffff


	//   ....[155]....
        /*03a8*/ 	.word	0xffffffff


	//   ....[156]....
        /*03ac*/ 	.word	0xffffffff


	//   ....[157]....
        /*03b0*/ 	.word	0xffffffff


	//   ....[158]....
        /*03b4*/ 	.word	0xffffffff


	//   ....[159]....
        /*03b8*/ 	.word	0xffffffff


	//   ....[160]....
        /*03bc*/ 	.word	0xffffffff


	//   ....[161]....
        /*03c0*/ 	.word	0xffffffff


	//   ....[162]....
        /*03c4*/ 	.word	0xffffffff


	//   ....[163]....
        /*03c8*/ 	.word	0xffffffff


	//   ....[164]....
        /*03cc*/ 	.word	0xffffffff


	//   ....[165]....
        /*03d0*/ 	.word	0xffffffff


	//   ....[166]....
        /*03d4*/ 	.word	0xffffffff


	//   ....[167]....
        /*03d8*/ 	.word	0xffffffff


	//   ....[168]....
        /*03dc*/ 	.word	0xffffffff


	//   ....[169]....
        /*03e0*/ 	.word	0xffffffff


	//   ....[170]....
        /*03e4*/ 	.word	0xffffffff


	//   ....[171]....
        /*03e8*/ 	.word	0xffffffff


	//   ....[172]....
        /*03ec*/ 	.word	0xffffffff


	//   ....[173]....
        /*03f0*/ 	.word	0xffffffff


	//   ....[174]....
        /*03f4*/ 	.word	0xffffffff


	//   ....[175]....
        /*03f8*/ 	.word	0xffffffff


	//   ....[176]....
        /*03fc*/ 	.word	0xffffffff


	//   ....[177]....
        /*0400*/ 	.word	0xffffffff


	//   ....[178]....
        /*0404*/ 	.word	0xffffffff


	//   ....[179]....
        /*0408*/ 	.word	0xffffffff


	//   ....[180]....
        /*040c*/ 	.word	0xffffffff


	//   ....[181]....
        /*0410*/ 	.word	0xffffffff


	//   ....[182]....
        /*0414*/ 	.word	0xffffffff


	//   ....[183]....
        /*0418*/ 	.word	0xffffffff


	//   ....[184]....
        /*041c*/ 	.word	0xffffffff


	//   ....[185]....
        /*0420*/ 	.word	0xffffffff


	//   ....[186]....
        /*0424*/ 	.word	0xffffffff


	//   ....[187]....
        /*0428*/ 	.word	0xffffffff


	//   ....[188]....
        /*042c*/ 	.word	0xffffffff


	//   ....[189]....
        /*0430*/ 	.word	0xffffffff


	//   ....[190]....
        /*0434*/ 	.word	0xffffffff


	//   ....[191]....
        /*0438*/ 	.word	0xffffffff


	//   ....[192]....
        /*043c*/ 	.word	0xffffffff


	//   ....[193]....
        /*0440*/ 	.word	0xffffffff


	//   ....[194]....
        /*0444*/ 	.word	0xffffffff


	//   ....[195]....
        /*0448*/ 	.word	0xffffffff


	//   ....[196]....
        /*044c*/ 	.word	0xffffffff


	//   ....[197]....
        /*0450*/ 	.word	0xffffffff


	//   ....[198]....
        /*0454*/ 	.word	0xffffffff


	//   ....[199]....
        /*0458*/ 	.word	0xffffffff


	//   ....[200]....
        /*045c*/ 	.word	0xffffffff


	//   ....[201]....
        /*0460*/ 	.word	0xffffffff


	//   ....[202]....
        /*0464*/ 	.word	0xffffffff


	//   ....[203]....
        /*0468*/ 	.word	0xffffffff


	//   ....[204]....
        /*046c*/ 	.word	0xffffffff


	//   ....[205]....
        /*0470*/ 	.word	0xffffffff


	//   ....[206]....
        /*0474*/ 	.word	0xffffffff


	//   ....[207]....
        /*0478*/ 	.word	0xffffffff


	//----- nvinfo : EIATTR_COOP_GROUP_INSTR_OFFSETS
	.align		4
.L_548:
        /*047c*/ 	.byte	0x04, 0x28
        /*047e*/ 	.short	(.L_550 - .L_549)


	//   ....[0]....
.L_549:
        /*0480*/ 	.word	0x00000050


	//   ....[1]....
        /*0484*/ 	.word	0x000001e0


	//   ....[2]....
        /*0488*/ 	.word	0x00000210


	//   ....[3]....
        /*048c*/ 	.word	0x00000240


	//   ....[4]....
        /*0490*/ 	.word	0x00000270


	//   ....[5]....
        /*0494*/ 	.word	0x000002a0


	//   ....[6]....
        /*0498*/ 	.word	0x000002d0


	//   ....[7]....
        /*049c*/ 	.word	0x00000430


	//   ....[8]....
        /*04a0*/ 	.word	0x00000470


	//   ....[9]....
        /*04a4*/ 	.word	0x000004a0


	//   ....[10]....
        /*04a8*/ 	.word	0x000004d0


	//   ....[11]....
        /*04ac*/ 	.word	0x00000500


	//   ....[12]....
        /*04b0*/ 	.word	0x00000530


	//   ....[13]....
        /*04b4*/ 	.word	0x000005c0


	//   ....[14]....
        /*04b8*/ 	.word	0x00000600


	//   ....[15]....
        /*04bc*/ 	.word	0x00000620


	//   ....[16]....
        /*04c0*/ 	.word	0x00000680


	//   ....[17]....
        /*04c4*/ 	.word	0x00002980


	//   ....[18]....
        /*04c8*/ 	.word	0x000029a0


	//   ....[19]....
        /*04cc*/ 	.word	0x00002b50


	//   ....[20]....
        /*04d0*/ 	.word	0x00002b60


	//   ....[21]....
        /*04d4*/ 	.word	0x00002d00


	//   ....[22]....
        /*04d8*/ 	.word	0x00002d20


	//   ....[23]....
        /*04dc*/ 	.word	0x00002ec0


	//   ....[24]....
        /*04e0*/ 	.word	0x00002ed0


	//   ....[25]....
        /*04e4*/ 	.word	0x000033e0


	//   ....[26]....
        /*04e8*/ 	.word	0x00003400


	//   ....[27]....
        /*04ec*/ 	.word	0x00003410


	//   ....[28]....
        /*04f0*/ 	.word	0x00003420


	//   ....[29]....
        /*04f4*/ 	.word	0x00003600


	//   ....[30]....
        /*04f8*/ 	.word	0x00003630


	//   ....[31]....
        /*04fc*/ 	.word	0x00003660


	//   ....[32]....
        /*0500*/ 	.word	0x00003680


	//   ....[33]....
        /*0504*/ 	.word	0x00004930


	//   ....[34]....
        /*0508*/ 	.word	0x00004950


	//   ....[35]....
        /*050c*/ 	.word	0x00004a70


	//   ....[36]....
        /*0510*/ 	.word	0x00004ac0


	//   ....[37]....
        /*0514*/ 	.word	0x00004d50


	//   ....[38]....
        /*0518*/ 	.word	0x00004f90


	//   ....[39]....
        /*051c*/ 	.word	0x00005390


	//   ....[40]....
        /*0520*/ 	.word	0x000053b0


	//   ....[41]....
        /*0524*/ 	.word	0x000053d0


	//   ....[42]....
        /*0528*/ 	.word	0x000053f0


	//   ....[43]....
        /*052c*/ 	.word	0x00006b30


	//   ....[44]....
        /*0530*/ 	.word	0x00006b50


	//   ....[45]....
        /*0534*/ 	.word	0x00006c60


	//   ....[46]....
        /*0538*/ 	.word	0x00006c90


	//   ....[47]....
        /*053c*/ 	.word	0x00007df0


	//   ....[48]....
        /*0540*/ 	.word	0x00007e10


	//   ....[49]....
        /*0544*/ 	.word	0x00007f10


	//   ....[50]....
        /*0548*/ 	.word	0x00007f40


	//   ....[51]....
        /*054c*/ 	.word	0x00008200


	//   ....[52]....
        /*0550*/ 	.word	0x00008430


	//   ....[53]....
        /*0554*/ 	.word	0x00008750


	//   ....[54]....
        /*0558*/ 	.word	0x00008770


	//   ....[55]....
        /*055c*/ 	.word	0x00008890


	//   ....[56]....
        /*0560*/ 	.word	0x000088b0


	//   ....[57]....
        /*0564*/ 	.word	0x0000a890


	//   ....[58]....
        /*0568*/ 	.word	0x0000a8a0


	//   ....[59]....
        /*056c*/ 	.word	0x0000a8f0


	//   ....[60]....
        /*0570*/ 	.word	0x0000a910


	//   ....[61]....
        /*0574*/ 	.word	0x0000bad0


	//   ....[62]....
        /*0578*/ 	.word	0x0000baf0


	//   ....[63]....
        /*057c*/ 	.word	0x0000bc00


	//   ....[64]....
        /*0580*/ 	.word	0x0000bc20


	//   ....[65]....
        /*0584*/ 	.word	0x0000bfb0


	//   ....[66]....
        /*0588*/ 	.word	0x0000bfd0


	//   ....[67]....
        /*058c*/ 	.word	0x0000bff0


	//   ....[68]....
        /*0590*/ 	.word	0x0000c010


	//   ....[69]....
        /*0594*/ 	.word	0x0000dc50


	//   ....[70]....
        /*0598*/ 	.word	0x0000dc80


	//   ....[71]....
        /*059c*/ 	.word	0x0000dca0


	//   ....[72]....
        /*05a0*/ 	.word	0x0000dcb0


	//   ....[73]....
        /*05a4*/ 	.word	0x0000f500


	//   ....[74]....
        /*05a8*/ 	.word	0x0000f510


	//   ....[75]....
        /*05ac*/ 	.word	0x0000f520


	//   ....[76]....
        /*05b0*/ 	.word	0x0000f530


	//   ....[77]....
        /*05b4*/ 	.word	0x0000f8c0


	//   ....[78]....
        /*05b8*/ 	.word	0x0000f8e0


	//   ....[79]....
        /*05bc*/ 	.word	0x0000fa90


	//   ....[80]....
        /*05c0*/ 	.word	0x0000faa0


	//   ....[81]....
        /*05c4*/ 	.word	0x0000fc50


	//   ....[82]....
        /*05c8*/ 	.word	0x0000fc70


	//   ....[83]....
        /*05cc*/ 	.word	0x0000fe20


	//   ....[84]....
        /*05d0*/ 	.word	0x0000fe30


	//   ....[85]....
        /*05d4*/ 	.word	0x000101d0


	//   ....[86]....
        /*05d8*/ 	.word	0x000101f0


	//   ....[87]....
        /*05dc*/ 	.word	0x00011020


	//   ....[88]....
        /*05e0*/ 	.word	0x00011030


	//   ....[89]....
        /*05e4*/ 	.word	0x00012540


	//   ....[90]....
        /*05e8*/ 	.word	0x00012560


	//   ....[91]....
        /*05ec*/ 	.word	0x00012720


	//   ....[92]....
        /*05f0*/ 	.word	0x00012730


	//   ....[93]....
        /*05f4*/ 	.word	0x000128e0


	//   ....[94]....
        /*05f8*/ 	.word	0x00012900


	//   ....[95]....
        /*05fc*/ 	.word	0x00012ab0


	//   ....[96]....
        /*0600*/ 	.word	0x00012ac0


	//   ....[97]....
        /*0604*/ 	.word	0x00012d10


	//   ....[98]....
        /*0608*/ 	.word	0x00012d30


	//   ....[99]....
        /*060c*/ 	.word	0x00012e50


	//   ....[100]....
        /*0610*/ 	.word	0x00012e90


	//   ....[101]....
        /*0614*/ 	.word	0x00012ec0


	//   ....[102]....
        /*0618*/ 	.word	0x00012ef0


	//   ....[103]....
        /*061c*/ 	.word	0x00012f20


	//   ....[104]....
        /*0620*/ 	.word	0x00012f50


	//   ....[105]....
        /*0624*/ 	.word	0x000130a0


	//   ....[106]....
        /*0628*/ 	.word	0x000130e0


	//   ....[107]....
        /*062c*/ 	.word	0x00013110


	//   ....[108]....
        /*0630*/ 	.word	0x00013140


	//   ....[109]....
        /*0634*/ 	.word	0x00013170


	//   ....[110]....
        /*0638*/ 	.word	0x000131a0


	//   ....[111]....
        /*063c*/ 	.word	0x00013230


	//   ....[112]....
        /*0640*/ 	.word	0x00013270


	//   ....[113]....
        /*0644*/ 	.word	0x00013280


	//   ....[114]....
        /*0648*/ 	.word	0x000132e0


	//   ....[115]....
        /*064c*/ 	.word	0x00013c90


	//   ....[116]....
        /*0650*/ 	.word	0x00013cf0


	//   ....[117]....
        /*0654*/ 	.word	0x00013d40


	//   ....[118]....
        /*0658*/ 	.word	0x00013d90


	//   ....[119]....
        /*065c*/ 	.word	0x00013de0


	//   ....[120]....
        /*0660*/ 	.word	0x00013e50


	//   ....[121]....
        /*0664*/ 	.word	0x00013ea0


	//   ....[122]....
        /*0668*/ 	.word	0x00013f10


	//   ....[123]....
        /*066c*/ 	.word	0x00013f80


	//   ....[124]....
        /*0670*/ 	.word	0x00013ff0


	//   ....[125]....
        /*0674*/ 	.word	0x00014060


	//   ....[126]....
        /*0678*/ 	.word	0x000140d0


	//   ....[127]....
        /*067c*/ 	.word	0x00014140


	//   ....[128]....
        /*0680*/ 	.word	0x000141a0


	//   ....[129]....
        /*0684*/ 	.word	0x00014210


	//   ....[130]....
        /*0688*/ 	.word	0x00014280


	//   ....[131]....
        /*068c*/ 	.word	0x000142f0


	//   ....[132]....
        /*0690*/ 	.word	0x00014350


	//   ....[133]....
        /*0694*/ 	.word	0x000143c0


	//   ....[134]....
        /*0698*/ 	.word	0x00014430


	//   ....[135]....
        /*069c*/ 	.word	0x000145f0


	//   ....[136]....
        /*06a0*/ 	.word	0x00014650


	//   ....[137]....
        /*06a4*/ 	.word	0x000146c0


	//   ....[138]....
        /*06a8*/ 	.word	0x00014730


	//   ....[139]....
        /*06ac*/ 	.word	0x00014b70


	//   ....[140]....
        /*06b0*/ 	.word	0x00014bc0


	//   ....[141]....
        /*06b4*/ 	.word	0x00014c10


	//   ....[142]....
        /*06b8*/ 	.word	0x00014c60


	//   ....[143]....
        /*06bc*/ 	.word	0x00014cd0


	//   ....[144]....
        /*06c0*/ 	.word	0x00014d40


	//   ....[145]....
        /*06c4*/ 	.word	0x00014f00


	//   ....[146]....
        /*06c8*/ 	.word	0x00014f60


	//   ....[147]....
        /*06cc*/ 	.word	0x00014fd0


	//   ....[148]....
        /*06d0*/ 	.word	0x00015040


	//   ....[149]....
        /*06d4*/ 	.word	0x00015200


	//   ....[150]....
        /*06d8*/ 	.word	0x00015260


	//   ....[151]....
        /*06dc*/ 	.word	0x000152d0


	//   ....[152]....
        /*06e0*/ 	.word	0x00015340


	//   ....[153]....
        /*06e4*/ 	.word	0x00015780


	//   ....[154]....
        /*06e8*/ 	.word	0x000157c0


	//   ....[155]....
        /*06ec*/ 	.word	0x00015810


	//   ....[156]....
        /*06f0*/ 	.word	0x00015850


	//   ....[157]....
        /*06f4*/ 	.word	0x000158b0


	//   ....[158]....
        /*06f8*/ 	.word	0x00015920


	//   ....[159]....
        /*06fc*/ 	.word	0x00015990


	//   ....[160]....
        /*0700*/ 	.word	0x00015b10


	//   ....[161]....
        /*0704*/ 	.word	0x00015b70


	//   ....[162]....
        /*0708*/ 	.word	0x00015bc0


	//   ....[163]....
        /*070c*/ 	.word	0x00015c00


	//   ....[164]....
        /*0710*/ 	.word	0x00015c50


	//   ....[165]....
        /*0714*/ 	.word	0x00015c90


	//   ....[166]....
        /*0718*/ 	.word	0x00015ce0


	//   ....[167]....
        /*071c*/ 	.word	0x00015d30


	//   ....[168]....
        /*0720*/ 	.word	0x00015d80


	//   ....[169]....
        /*0724*/ 	.word	0x00015dd0


	//   ....[170]....
        /*0728*/ 	.word	0x00015e40


	//   ....[171]....
        /*072c*/ 	.word	0x00015eb0


	//   ....[172]....
        /*0730*/ 	.word	0x00015f20


	//   ....[173]....
        /*0734*/ 	.word	0x00015f80


	//   ....[174]....
        /*0738*/ 	.word	0x00015ff0


	//   ....[175]....
        /*073c*/ 	.word	0x00016060


	//   ....[176]....
        /*0740*/ 	.word	0x000160d0


	//   ....[177]....
        /*0744*/ 	.word	0x00016130


	//   ....[178]....
        /*0748*/ 	.word	0x000161a0


	//   ....[179]....
        /*074c*/ 	.word	0x00016210


	//   ....[180]....
        /*0750*/ 	.word	0x00016280


	//   ....[181]....
        /*0754*/ 	.word	0x000162e0


	//   ....[182]....
        /*0758*/ 	.word	0x00016350


	//   ....[183]....
        /*075c*/ 	.word	0x000163c0


	//   ....[184]....
        /*0760*/ 	.word	0x00016430


	//   ....[185]....
        /*0764*/ 	.word	0x00016490


	//   ....[186]....
        /*0768*/ 	.word	0x00016500


	//   ....[187]....
        /*076c*/ 	.word	0x00016570


	//   ....[188]....
        /*0770*/ 	.word	0x000165e0


	//   ....[189]....
        /*0774*/ 	.word	0x00016640


	//   ....[190]....
        /*0778*/ 	.word	0x000166b0


	//   ....[191]....
        /*077c*/ 	.word	0x00016720


	//   ....[192]....
        /*0780*/ 	.word	0x00016770


	//   ....[193]....
        /*0784*/ 	.word	0x000167b0


	//   ....[194]....
        /*0788*/ 	.word	0x00016800


	//   ....[195]....
        /*078c*/ 	.word	0x00016850


	//   ....[196]....
        /*0790*/ 	.word	0x000168a0


	//   ....[197]....
        /*0794*/ 	.word	0x00016910


	//   ....[198]....
        /*0798*/ 	.word	0x00016960


	//   ....[199]....
        /*079c*/ 	.word	0x000169b0


	//   ....[200]....
        /*07a0*/ 	.word	0x00016a00


	//   ....[201]....
        /*07a4*/ 	.word	0x00016a50


	//   ....[202]....
        /*07a8*/ 	.word	0x00016aa0


	//   ....[203]....
        /*07ac*/ 	.word	0x00016b10


	//   ....[204]....
        /*07b0*/ 	.word	0x00016b60


	//   ....[205]....
        /*07b4*/ 	.word	0x00016bd0


	//   ....[206]....
        /*07b8*/ 	.word	0x00016c30


	//   ....[207]....
        /*07bc*/ 	.word	0x00016ca0


	//----- nvinfo : EIATTR_EXIT_INSTR_OFFSETS
	.align		4
.L_550:
        /*07c0*/ 	.byte	0x04, 0x1c
        /*07c2*/ 	.short	(.L_552 - .L_551)


	//   ....[0]....
.L_551:
        /*07c4*/ 	.word	0x00000fe0


	//   ....[1]....
        /*07c8*/ 	.word	0x00013c50


	//----- nvinfo : EIATTR_MAX_THREADS
	.align		4
.L_552:
        /*07cc*/ 	.byte	0x04, 0x05
        /*07ce*/ 	.short	(.L_554 - .L_553)
.L_553:
        /*07d0*/ 	.word	0x00000100
        /*07d4*/ 	.word	0x00000001
        /*07d8*/ 	.word	0x00000001


	//----- nvinfo : EIATTR_CRS_STACK_SIZE
	.align		4
.L_554:
        /*07dc*/ 	.byte	0x04, 0x1e
        /*07de*/ 	.short	(.L_556 - .L_555)
.L_555:
        /*07e0*/ 	.word	0x00000000
.L_556:


//--------------------- .nv.info._ZN7cutlass13device_kernelIN5flash19enable_sm80_to_sm89INS1_16FlashAttnFwdSm80INS1_25CollectiveMainloopFwdSm80ILi8ELi1ELb0EN4cute5tupleIJNS5_1CILi128EEENS7_ILi48EEENS7_ILi256EEEEEELi256ENS_10bfloat16_tEfNS_4arch4Sm80ELb1ELb0ELb0ELb1ELb1ELb1ELb1ELb1EEENS1_21CollectiveEpilogueFwdINS6_IJS8_SA_S9_EEENS6_IJNS7_ILi1EEESI_SI_EEESC_SE_Li256ELb1ELb1ELb1ELb0EEENS1_36VarlenDynamicPersistentTileSchedulerILi128ELi48ELi256ELi256ELb1ELb1ELb0ELb1ELb1ELb1EEEEEEEEEvNT_6ParamsE --------------------------
	.section	.nv.info._ZN7cutlass13device_kernelIN5flash19enable_sm80_to_sm89INS1_16FlashAttnFwdSm80INS1_25CollectiveMainloopFwdSm80ILi8ELi1ELb0EN4cute5tupleIJNS5_1CILi128EEENS7_ILi48EEENS7_ILi256EEEEEELi256ENS_10bfloat16_tEfNS_4arch4Sm80ELb1ELb0ELb0ELb1ELb1ELb1ELb1ELb1EEENS1_21CollectiveEpilogueFwdINS6_IJS8_SA_S9_EEENS6_IJNS7_ILi1EEESI_SI_EEESC_SE_Li256ELb1ELb1ELb1ELb0EEENS1_36VarlenDynamicPersistentTileSchedulerILi128ELi48ELi256ELi256ELb1ELb1ELb0ELb1ELb1ELb1EEEEEEEEEvNT_6ParamsE,"",@"SHT_CUDA_INFO"
	.sectionflags	@""
	.align	4


	//----- nvinfo : EIATTR_CUDA_API_VERSION
	.align		4
        /*0000*/ 	.byte	0x04, 0x37
        /*0002*/ 	.short	(.L_558 - .L_557)
.L_557:
        /*0004*/ 	.word	0x00000082


	//----- nvinfo : EIATTR_SW2861232_WAR
	.align		4
.L_558:
        /*0008*/ 	.byte	0x01, 0x35
	.zero		2


	//----- nvinfo : EIATTR_PARAM_CBANK
	.align		4
        /*000c*/ 	.byte	0x04, 0x0a
        /*000e*/ 	.short	(.L_560 - .L_559)
	.align		4
.L_559:
        /*0010*/ 	.word	index@(.nv.constant0._ZN7cutlass13device_kernelIN5flash19enable_sm80_to_sm89INS1_16FlashAttnFwdSm80INS1_25CollectiveMainloopFwdSm80ILi8ELi1ELb0EN4cute5tupleIJNS5_1CILi128EEENS7_ILi48EEENS7_ILi256EEEEEELi256ENS_10bfloat16_tEfNS_4arch4Sm80ELb1ELb0ELb0ELb1ELb1ELb1ELb1ELb1EEENS1_21CollectiveEpilogueFwdINS6_IJS8_SA_S9_EEENS6_IJNS7_ILi1EEESI_SI_EEESC_SE_Li256ELb1ELb1ELb1ELb0EEENS1_36VarlenDynamicPersistentTileSchedulerILi128ELi48ELi256ELi256ELb1ELb1ELb0ELb1ELb1ELb1EEEEEEEEEvNT_6ParamsE)
        /*0014*/ 	.short	0x0160
        /*0016*/ 	.short	0x0438


	//----- nvinfo : EIATTR_CBANK_PARAM_SIZE
	.align		4
.L_560:
        /*0018*/ 	.byte	0x03, 0x19
        /*001a*/ 	.short	0x0438


	//----- nvinfo : EIATTR_KPARAM_INFO
	.align		4
        /*001c*/ 	.byte	0x04, 0x17
        /*001e*/ 	.short	(.L_562 - .L_561)
.L_561:
        /*0020*/ 	.word	0x00000000
        /*0024*/ 	.short	0x0000
        /*0026*/ 	.short	0x0000
        /*0028*/ 	.byte	0x00, 0xf0, 0xe1, 0x10


	//----- nvinfo : EIATTR_MAXREG_COUNT
	.align		4
.L_562:
        /*002c*/ 	.byte	0x03, 0x1b
        /*002e*/ 	.short	0x00ff


	//----- nvinfo : EIATTR_NUM_BARRIERS
	.align		4
        /*0030*/ 	.byte	0x02, 0x4c
        /*0032*/ 	.byte	0x06
	.zero		1


	//----- nvinfo : EIATTR_ANNOTATIONS
	.align		4
        /*0034*/ 	.byte	0x04, 0x55
        /*0036*/ 	.short	(.L_564 - .L_563)


	//   ....[0]....
.L_563:
        /* <DEDUP_REMOVED lines=174> */


	//----- nvinfo : EIATTR_MERCURY_ISA_VERSION
	.align		4
.L_564:
        /*0b00*/ 	.byte	0x03, 0x5f
        /*0b02*/ 	.short	0x0000


	//----- nvinfo : EIATTR_INT_WARP_WIDE_INSTR_OFFSETS
	.align		4
        /*0b04*/ 	.byte	0x04, 0x31
        /*0b06*/ 	.short	(.L_566 - .L_565)


	//   ....[0]....
.L_565:
        /*0b08*/ 	.word	0x0001db60


	//   ....[1]....
        /*0b0c*/ 	.word	0x0001dbd0


	//----- nvinfo : EIATTR_COOP_GROUP_MASK_REGIDS
	.align		4
.L_566:
        /*0b10*/ 	.byte	0x04, 0x29
        /*0b12*/ 	.short	(.L_568 - .L_567)


	//   ....[0]....
.L_567:
        /*0b14*/ 	.word	0xffffffff


	//   ....[1]....
        /*0b18*/ 	.word	0xffffffff


	//   ....[2]....
        /*0b1c*/ 	.word	0xffffffff


	//   ....[3]....
        /*0b20*/ 	.word	0xffffffff


	//   ....[4]....
        /*0b24*/ 	.word	0xffffffff


	//   ....[5]....
        /*0b28*/ 	.word	0xffffffff


	//   ....[6]....
        /*0b2c*/ 	.word	0xffffffff


	//   ....[7]....
        /*0b30*/ 	.word	0xffffffff


	//   ....[8]....
        /*0b34*/ 	.word	0xffffffff


	//   ....[9]....
        /*0b38*/ 	.word	0xffffffff


	//   ....[10]....
        /*0b3c*/ 	.word	0xffffffff


	//   ....[11]....
        /*0b40*/ 	.word	0xffffffff


	//   ....[12]....
        /*0b44*/ 	.word	0xffffffff


	//   ....[13]....
        /*0b48*/ 	.word	0xffffffff


	//   ....[14]....
        /*0b4c*/ 	.word	0xffffffff


	//   ....[15]....
        /*0b50*/ 	.word	0xffffffff


	//   ....[16]....
        /*0b54*/ 	.word	0xffffffff


	//   ....[17]....
        /*0b58*/ 	.word	0xffffffff


	//   ....[18]....
        /*0b5c*/ 	.word	0xffffffff


	//   ....[19]....
        /*0b60*/ 	.word	0xffffffff


	//   ....[20]....
        /*0b64*/ 	.word	0xffffffff


	//   ....[21]....
        /*0b68*/ 	.word	0xffffffff


	//   ....[22]....
        /*0b6c*/ 	.word	0xffffffff


	//   ....[23]....
        /*0b70*/ 	.word	0xffffffff


	//   ....[24]....
        /*0b74*/ 	.word	0xffffffff


	//   ....[25]....
        /*0b78*/ 	.word	0xffffffff


	//   ....[26]....
        /*0b7c*/ 	.word	0xffffffff


	//   ....[27]....
        /*0b80*/ 	.word	0xffffffff


	//   ....[28]....
        /*0b84*/ 	.word	0xffffffff


	//   ....[29]....
        /*0b88*/ 	.word	0xffffffff


	//   ....[30]....
        /*0b8c*/ 	.word	0xffffffff


	//   ....[31]....
        /*0b90*/ 	.word	0xffffffff


	//   ....[32]....
        /*0b94*/ 	.word	0xffffffff


	//   ....[33]....
        /*0b98*/ 	.word	0xffffffff


	//   ....[34]....
        /*0b9c*/ 	.word	0xffffffff


	//   ....[35]....
        /*0ba0*/ 	.word	0xffffffff


	//   ....[36]....
        /*0ba4*/ 	.word	0xffffffff


	//   ....[37]....
        /*0ba8*/ 	.word	0xffffffff


	//   ....[38]....
        /*0bac*/ 	.word	0xffffffff


	//   ....[39]....
        /*0bb0*/ 	.word	0xffffffff


	//   ....[40]....
        /*0bb4*/ 	.word	0xffffffff


	//   ....[41]....
        /*0bb8*/ 	.word	0xffffffff


	//   ....[42]....
        /*0bbc*/ 	.word	0xffffffff


	//   ....[43]....
        /*0bc0*/ 	.word	0xffffffff


	//   ....[44]....
        /*0bc4*/ 	.word	0xffffffff


	//   ....[45]....
        /*0bc8*/ 	.word	0xffffffff


	//   ....[46]....
        /*0bcc*/ 	.word	0xffffffff


	//   ....[47]....
        /*0bd0*/ 	.word	0xffffffff


	//   ....[48]....
        /*0bd4*/ 	.word	0xffffffff


	//   ....[49]....
        /*0bd8*/ 	.word	0xffffffff


	//   ....[50]....
        /*0bdc*/ 	.word	0xffffffff


	//   ....[51]....
        /*0be0*/ 	.word	0xffffffff


	//   ....[52]....
        /*0be4*/ 	.word	0xffffffff


	//   ....[53]....
        /*0be8*/ 	.word	0xffffffff


	//   ....[54]....
        /*0bec*/ 	.word	0xffffffff


	//   ....[55]....
        /*0bf0*/ 	.word	0xffffffff


	//   ....[56]....
        /*0bf4*/ 	.word	0xffffffff


	//   ....[57]....
        /*0bf8*/ 	.word	0xffffffff


	//   ....[58]....
        /*0bfc*/ 	.word	0xffffffff


	//   ....[59]....
        /*0c00*/ 	.word	0xffffffff


	//   ....[60]....
        /*0c04*/ 	.word	0xffffffff


	//   ....[61]....
        /*0c08*/ 	.word	0xffffffff


	//   ....[62]....
        /*0c0c*/ 	.word	0xffffffff


	//   ....[63]....
        /*0c10*/ 	.word	0xffffffff


	//   ....[64]....
        /*0c14*/ 	.word	0xffffffff


	//   ....[65]....
        /*0c18*/ 	.word	0xffffffff


	//   ....[66]....
        /*0c1c*/ 	.word	0xffffffff


	//   ....[67]....
        /*0c20*/ 	.word	0xffffffff


	//   ....[68]....
        /*0c24*/ 	.word	0xffffffff


	//   ....[69]....
        /*0c28*/ 	.word	0xffffffff


	//   ....[70]....
        /*0c2c*/ 	.word	0xffffffff


	//   ....[71]....
        /*0c30*/ 	.word	0xffffffff


	//   ....[72]....
        /*0c34*/ 	.word	0xffffffff


	//   ....[73]....
        /*0c38*/ 	.word	0xffffffff


	//   ....[74]....
        /*0c3c*/ 	.word	0xffffffff


	//   ....[75]....
        /*0c40*/ 	.word	0xffffffff


	//   ....[76]....
        /*0c44*/ 	.word	0xffffffff


	//   ....[77]....
        /*0c48*/ 	.word	0xffffffff


	//   ....[78]....
        /*0c4c*/ 	.word	0xffffffff


	//   ....[79]....
        /*0c50*/ 	.word	0xffffffff


	//   ....[80]....
        /*0c54*/ 	.word	0xffffffff


	//   ....[81]....
        /*0c58*/ 	.word	0xffffffff


	//   ....[82]....
        /*0c5c*/ 	.word	0xffffffff


	//   ....[83]....
        /*0c60*/ 	.word	0xffffffff


	//   ....[84]....
        /*0c64*/ 	.word	0xffffffff


	//   ....[85]....
        /*0c68*/ 	.word	0xffffffff


	//   ....[86]....
        /*0c6c*/ 	.word	0xffffffff


	//   ....[87]....
        /*0c70*/ 	.word	0xffffffff


	//   ....[88]....
        /*0c74*/ 	.word	0xffffffff


	//   ....[89]....
        /*0c78*/ 	.word	0xffffffff


	//   ....[90]....
        /*0c7c*/ 	.word	0xffffffff


	//   ....[91]....
        /*0c80*/ 	.word	0xffffffff


	//   ....[92]....
        /*0c84*/ 	.word	0xffffffff


	//   ....[93]....
        /*0c88*/ 	.word	0xffffffff


	//   ....[94]....
        /*0c8c*/ 	.word	0xffffffff


	//   ....[95]....
        /*0c90*/ 	.word	0xffffffff


	//   ....[96]....
        /*0c94*/ 	.word	0xffffffff


	//   ....[97]....
        /*0c98*/ 	.word	0xffffffff


	//   ....[98]....
        /*0c9c*/ 	.word	0xffffffff


	//   ....[99]....
        /*0ca0*/ 	.word	0xffffffff


	//   ....[100]....
        /*0ca4*/ 	.word	0xffffffff


	//   ....[101]....
        /*0ca8*/ 	.word	0xffffffff


	//   ....[102]....
        /*0cac*/ 	.word	0xffffffff


	//   ....[103]....
        /*0cb0*/ 	.word	0xffffffff


	//   ....[104]....
        /*0cb4*/ 	.word	0xffffffff


	//   ....[105]....
        /*0cb8*/ 	.word	0xffffffff


	//   ....[106]....
        /*0cbc*/ 	.word	0xffffffff


	//   ....[107]....
        /*0cc0*/ 	.word	0xffffffff


	//   ....[108]....
        /*0cc4*/ 	.word	0xffffffff


	//   ....[109]....
        /*0cc8*/ 	.word	0xffffffff


	//   ....[110]....
        /*0ccc*/ 	.word	0xffffffff


	//   ....[111]....
        /*0cd0*/ 	.word	0xffffffff


	//   ....[112]....
        /*0cd4*/ 	.word	0xffffffff


	//   ....[113]....
        /*0cd8*/ 	.word	0xffffffff


	//   ....[114]....
        /*0cdc*/ 	.word	0xffffffff


	//   ....[115]....
        /*0ce0*/ 	.word	0xffffffff


	//   ....[116]....
        /*0ce4*/ 	.word	0xffffffff


	//   ....[117]....
        /*0ce8*/ 	.word	0xffffffff


	//   ....[118]....
        /*0cec*/ 	.word	0xffffffff


	//   ....[119]....
        /*0cf0*/ 	.word	0xffffffff


	//   ....[120]....
        /*0cf4*/ 	.word	0xffffffff


	//   ....[121]....
        /*0cf8*/ 	.word	0xffffffff


	//   ....[122]....
        /*0cfc*/ 	.word	0xffffffff


	//   ....[123]....
        /*0d00*/ 	.word	0xffffffff


	//   ....[124]....
        /*0d04*/ 	.word	0xffffffff


	//   ....[125]....
        /*0d08*/ 	.word	0xffffffff


	//   ....[126]....
        /*0d0c*/ 	.word	0xffffffff


	//   ....[127]....
        /*0d10*/ 	.word	0xffffffff


	//   ....[128]....
        /*0d14*/ 	.word	0xffffffff


	//   ....[129]....
        /*0d18*/ 	.word	0xffffffff


	//   ....[130]....
        /*0d1c*/ 	.word	0xffffffff


	//   ....[131]....
        /*0d20*/ 	.word	0xffffffff


	//   ....[132]....
        /*0d24*/ 	.word	0xffffffff


	//   ....[133]....
        /*0d28*/ 	.word	0xffffffff


	//   ....[134]....
        /*0d2c*/ 	.word	0xffffffff


	//   ....[135]....
        /*0d30*/ 	.word	0xffffffff


	//   ....[136]....
        /*0d34*/ 	.word	0xffffffff


	//   ....[137]....
        /*0d38*/ 	.word	0xffffffff


	//   ....[138]....
        /*0d3c*/ 	.word	0xffffffff


	//   ....[139]....
        /*0d40*/ 	.word	0xffffffff


	//   ....[140]....
        /*0d44*/ 	.word	0xffffffff


	//   ....[141]....
        /*0d48*/ 	.word	0xffffffff


	//   ....[142]....
        /*0d4c*/ 	.word	0xffffffff


	//   ....[143]....
        /*0d50*/ 	.word	0xffffffff


	//   ....[144]....
        /*0d54*/ 	.word	0xffffffff


	//   ....[145]....
        /*0d58*/ 	.word	0xffffffff


	//   ....[146]....
        /*0d5c*/ 	.word	0xffffffff


	//   ....[147]....
        /*0d60*/ 	.word	0xffffffff


	//   ....[148]....
        /*0d64*/ 	.word	0xffffffff


	//   ....[149]....
        /*0d68*/ 	.word	0xffffffff


	//   ....[150]....
        /*0d6c*/ 	.word	0xffffffff


	//   ....[151]....
        /*0d70*/ 	.word	0xffffffff


	//   ....[152]....
        /*0d74*/ 	.word	0xffffffff


	//   ....[153]....
        /*0d78*/ 	.word	0xffffffff


	//   ....[154]....
        /*0d7c*/ 	.word	0xffffffff


	//   ....[155]....
        /*0d80*/ 	.word	0xffffffff


	//   ....[156]....
        /*0d84*/ 	.word	0xffffffff


	//   ....[157]....
        /*0d88*/ 	.word	0xffffffff


	//   ....[158]....
        /*0d8c*/ 	.word	0xffffffff


	//   ....[159]....
        /*0d90*/ 	.word	0xffffffff


	//   ....[160]....
        /*0d94*/ 	.word	0xffffffff


	//   ....[161]....
        /*0d98*/ 	.word	0xffffffff


	//   ....[162]....
        /*0d9c*/ 	.word	0xffffffff


	//   ....[163]....
        /*0da0*/ 	.word	0xffffffff


	//   ....[164]....
        /*0da4*/ 	.word	0xffffffff


	//   ....[165]....
        /*0da8*/ 	.word	0xffffffff


	//   ....[166]....
        /*0dac*/ 	.word	0xffffffff


	//   ....[167]....
        /*0db0*/ 	.word	0xffffffff


	//   ....[168]....
        /*0db4*/ 	.word	0xffffffff


	//   ....[169]....
        /*0db8*/ 	.word	0xffffffff


	//   ....[170]....
        /*0dbc*/ 	.word	0xffffffff


	//   ....[171]....
        /*0dc0*/ 	.word	0xffffffff


	//   ....[172]....
        /*0dc4*/ 	.word	0xffffffff


	//   ....[173]....
        /*0dc8*/ 	.word	0xffffffff


	//   ....[174]....
        /*0dcc*/ 	.word	0xffffffff


	//   ....[175]....
        /*0dd0*/ 	.word	0xffffffff


	//   ....[176]....
        /*0dd4*/ 	.word	0xffffffff


	//   ....[177]....
        /*0dd8*/ 	.word	0xffffffff


	//   ....[178]....
        /*0ddc*/ 	.word	0xffffffff


	//   ....[179]....
        /*0de0*/ 	.word	0xffffffff


	//   ....[180]....
        /*0de4*/ 	.word	0xffffffff


	//   ....[181]....
        /*0de8*/ 	.word	0xffffffff


	//   ....[182]....
        /*0dec*/ 	.word	0xffffffff


	//   ....[183]....
        /*0df0*/ 	.word	0xffffffff


	//   ....[184]....
        /*0df4*/ 	.word	0xffffffff


	//   ....[185]....
        /*0df8*/ 	.word	0xffffffff


	//   ....[186]....
        /*0dfc*/ 	.word	0xffffffff


	//   ....[187]....
        /*0e00*/ 	.word	0xffffffff


	//   ....[188]....
        /*0e04*/ 	.word	0xffffffff


	//   ....[189]....
        /*0e08*/ 	.word	0xffffffff


	//   ....[190]....
        /*0e0c*/ 	.word	0xffffffff


	//   ....[191]....
        /*0e10*/ 	.word	0xffffffff


	//   ....[192]....
        /*0e14*/ 	.word	0xffffffff


	//   ....[193]....
        /*0e18*/ 	.word	0xffffffff


	//   ....[194]....
        /*0e1c*/ 	.word	0xffffffff


	//   ....[195]....
        /*0e20*/ 	.word	0xffffffff


	//   ....[196]....
        /*0e24*/ 	.word	0xffffffff


	//   ....[197]....
        /*0e28*/ 	.word	0xffffffff


	//   ....[198]....
        /*0e2c*/ 	.word	0xffffffff


	//   ....[199]....
        /*0e30*/ 	.word	0xffffffff


	//   ....[200]....
        /*0e34*/ 	.word	0xffffffff


	//   ....[201]....
        /*0e38*/ 	.word	0xffffffff


	//   ....[202]....
        /*0e3c*/ 	.word	0xffffffff


	//   ....[203]....
        /*0e40*/ 	.word	0xffffffff


	//   ....[204]....
        /*0e44*/ 	.word	0xffffffff


	//   ....[205]....
        /*0e48*/ 	.word	0xffffffff


	//   ....[206]....
        /*0e4c*/ 	.word	0xffffffff


	//   ....[207]....
        /*0e50*/ 	.word	0xffffffff


	//   ....[208]....
        /*0e54*/ 	.word	0xffffffff


	//   ....[209]....
        /*0e58*/ 	.word	0xffffffff


	//   ....[210]....
        /*0e5c*/ 	.word	0xffffffff


	//   ....[211]....
        /*0e60*/ 	.word	0xffffffff


	//   ....[212]....
        /*0e64*/ 	.word	0xffffffff


	//   ....[213]....
        /*0e68*/ 	.word	0xffffffff


	//   ....[214]....
        /*0e6c*/ 	.word	0xffffffff


	//   ....[215]....
        /*0e70*/ 	.word	0xffffffff


	//   ....[216]....
        /*0e74*/ 	.word	0xffffffff


	//   ....[217]....
        /*0e78*/ 	.word	0xffffffff


	//   ....[218]....
        /*0e7c*/ 	.word	0xffffffff


	//   ....[219]....
        /*0e80*/ 	.word	0xffffffff


	//   ....[220]....
        /*0e84*/ 	.word	0xffffffff


	//   ....[221]....
        /*0e88*/ 	.word	0xffffffff


	//   ....[222]....
        /*0e8c*/ 	.word	0xffffffff


	//   ....[223]....
        /*0e90*/ 	.word	0xffffffff


	//   ....[224]....
        /*0e94*/ 	.word	0xffffffff


	//   ....[225]....
        /*0e98*/ 	.word	0xffffffff


	//   ....[226]....
        /*0e9c*/ 	.word	0xffffffff


	//   ....[227]....
        /*0ea0*/ 	.word	0xffffffff


	//   ....[228]....
        /*0ea4*/ 	.word	0xffffffff


	//   ....[229]....
        /*0ea8*/ 	.word	0xffffffff


	//   ....[230]....
        /*0eac*/ 	.word	0xffffffff


	//   ....[231]....
        /*0eb0*/ 	.word	0xffffffff


	//   ....[232]....
        /*0eb4*/ 	.word	0xffffffff


	//   ....[233]....
        /*0eb8*/ 	.word	0xffffffff


	//   ....[234]....
        /*0ebc*/ 	.word	0xffffffff


	//   ....[235]....
        /*0ec0*/ 	.word	0xffffffff


	//   ....[236]....
        /*0ec4*/ 	.word	0xffffffff


	//   ....[237]....
        /*0ec8*/ 	.word	0xffffffff


	//   ....[238]....
        /*0ecc*/ 	.word	0xffffffff


	//   ....[239]....
        /*0ed0*/ 	.word	0xffffffff


	//   ....[240]....
        /*0ed4*/ 	.word	0xffffffff


	//   ....[241]....
        /*0ed8*/ 	.word	0xffffffff


	//   ....[242]....
        /*0edc*/ 	.word	0xffffffff


	//   ....[243]....
        /*0ee0*/ 	.word	0xffffffff


	//   ....[244]....
        /*0ee4*/ 	.word	0xffffffff


	//   ....[245]....
        /*0ee8*/ 	.word	0xffffffff


	//   ....[246]....
        /*0eec*/ 	.word	0xffffffff


	//   ....[247]....
        /*0ef0*/ 	.word	0xffffffff


	//   ....[248]....
        /*0ef4*/ 	.word	0xffffffff


	//   ....[249]....
        /*0ef8*/ 	.word	0xffffffff


	//   ....[250]....
        /*0efc*/ 	.word	0xffffffff


	//   ....[251]....
        /*0f00*/ 	.word	0xffffffff


	//   ....[252]....
        /*0f04*/ 	.word	0xffffffff


	//   ....[253]....
        /*0f08*/ 	.word	0xffffffff


	//   ....[254]....
        /*0f0c*/ 	.word	0xffffffff


	//   ....[255]....
        /*0f10*/ 	.word	0xffffffff


	//   ....[0]....
        /*0f14*/ 	.word	0xffffffff


	//   ....[1]....
        /*0f18*/ 	.word	0xffffffff


	//   ....[2]....
        /*0f1c*/ 	.word	0xffffffff


	//   ....[3]....
        /*0f20*/ 	.word	0xffffffff


	//----- nvinfo : EIATTR_COOP_GROUP_INSTR_OFFSETS
	.align		4
.L_568:
        /*0f24*/ 	.byte	0x04, 0x28
        /*0f26*/ 	.short	(.L_570 - .L_569)


	//   ....[0]....
.L_569:
        /*0f28*/ 	.word	0x00000050


	//   ....[1]....
        /*0f2c*/ 	.word	0x00000200


	//   ....[2]....
        /*0f30*/ 	.word	0x00000230


	//   ....[3]....
        /*0f34*/ 	.word	0x00000260


	//   ....[4]....
        /*0f38*/ 	.word	0x00000290


	//   ....[5]....
        /*0f3c*/ 	.word	0x000002c0


	//   ....[6]....
        /*0f40*/ 	.word	0x000002f0


	//   ....[7]....
        /*0f44*/ 	.word	0x00000450


	//   ....[8]....
        /*0f48*/ 	.word	0x00000490


	//   ....[9]....
        /*0f4c*/ 	.word	0x000004c0


	//   ....[10]....
        /*0f50*/ 	.word	0x000004f0


	//   ....[11]....
        /*0f54*/ 	.word	0x00000520


	//   ....[12]....
        /*0f58*/ 	.word	0x00000550


	//   ....[13]....
        /*0f5c*/ 	.word	0x000005e0


	//   ....[14]....
        /*0f60*/ 	.word	0x00000630


	//   ....[15]....
        /*0f64*/ 	.word	0x00000650


	//   ....[16]....
        /*0f68*/ 	.word	0x000006b0


	//   ....[17]....
        /*0f6c*/ 	.word	0x00004560


	//   ....[18]....
        /*0f70*/ 	.word	0x000045e0


	//   ....[19]....
        /*0f74*/ 	.word	0x000055d0


	//   ....[20]....
        /*0f78*/ 	.word	0x000055e0


	//   ....[21]....
        /*0f7c*/ 	.word	0x00006b00


	//   ....[22]....
        /*0f80*/ 	.word	0x00006b70


	//   ....[23]....
        /*0f84*/ 	.word	0x00007c10


	//   ....[24]....
        /*0f88*/ 	.word	0x00007c20


	//   ....[25]....
        /*0f8c*/ 	.word	0x00008bc0


	//   ....[26]....
        /*0f90*/ 	.word	0x00008bf0


	//   ....[27]....
        /*0f94*/ 	.word	0x00008db0


	//   ....[28]....
        /*0f98*/ 	.word	0x00008dd0


	//   ....[29]....
        /*0f9c*/ 	.word	0x00009200


	//   ....[30]....
        /*0fa0*/ 	.word	0x000092c0


	//   ....[31]....
        /*0fa4*/ 	.word	0x00009460


	//   ....[32]....
        /*0fa8*/ 	.word	0x00009480


	//   ....[33]....
        /*0fac*/ 	.word	0x0000a3a0


	//   ....[34]....
        /*0fb0*/ 	.word	0x0000a3c0


	//   ....[35]....
        /*0fb4*/ 	.word	0x0000a550


	//   ....[36]....
        /*0fb8*/ 	.word	0x0000a560


	//   ....[37]....
        /*0fbc*/ 	.word	0x0000a6e0


	//   ....[38]....
        /*0fc0*/ 	.word	0x0000a700


	//   ....[39]....
        /*0fc4*/ 	.word	0x0000a880


	//   ....[40]....
        /*0fc8*/ 	.word	0x0000a890


	//   ....[41]....
        /*0fcc*/ 	.word	0x0000ace0


	//   ....[42]....
        /*0fd0*/ 	.word	0x0000ad00


	//   ....[43]....
        /*0fd4*/ 	.word	0x0000ae40


	//   ....[44]....
        /*0fd8*/ 	.word	0x0000ae50


	//   ....[45]....
        /*0fdc*/ 	.word	0x0000b200


	//   ....[46]....
        /*0fe0*/ 	.word	0x0000b220


	//   ....[47]....
        /*0fe4*/ 	.word	0x0000b240


	//   ....[48]....
        /*0fe8*/ 	.word	0x0000b260


	//   ....[49]....
        /*0fec*/ 	.word	0x0000b740


	//   ....[50]....
        /*0ff0*/ 	.word	0x0000b780


	//   ....[51]....
        /*0ff4*/ 	.word	0x0000b7c0


	//   ....[52]....
        /*0ff8*/ 	.word	0x0000b800


	//   ....[53]....
        /*0ffc*/ 	.word	0x0000bcc0


	//   ....[54]....
        /*1000*/ 	.word	0x0000bd00


	//   ....[55]....
        /*1004*/ 	.word	0x0000bd40


	//   ....[56]....
        /*1008*/ 	.word	0x0000bd80


	//   ....[57]....
        /*100c*/ 	.word	0x0000c0e0


	//   ....[58]....
        /*1010*/ 	.word	0x0000c130


	//   ....[59]....
        /*1014*/ 	.word	0x0000c2b0


	//   ....[60]....
        /*1018*/ 	.word	0x0000c2c0


	//   ....[61]....
        /*101c*/ 	.word	0x0000fc30


	//   ....[62]....
        /*1020*/ 	.word	0x0000fc50


	//   ....[63]....
        /*1024*/ 	.word	0x0000fc60


	//   ....[64]....
        /*1028*/ 	.word	0x0000fc70


	//   ....[65]....
        /*102c*/ 	.word	0x0000fe90


	//   ....[66]....
        /*1030*/ 	.word	0x0000ff10


	//   ....[67]....
        /*1034*/ 	.word	0x0000ff60


	//   ....[68]....
        /*1038*/ 	.word	0x0000ffd0


	//   ....[69]....
        /*103c*/ 	.word	0x00010280


	//   ....[70]....
        /*1040*/ 	.word	0x00010330


	//   ....[71]....
        /*1044*/ 	.word	0x00010430


	//   ....[72]....
        /*1048*/ 	.word	0x00010470


	//   ....[73]....
        /*104c*/ 	.word	0x000106f0


	//   ....[74]....
        /*1050*/ 	.word	0x00010760


	//   ....[75]....
        /*1054*/ 	.word	0x000107b0


	//   ....[76]....
        /*1058*/ 	.word	0x000107f0


	//   ....[77]....
        /*105c*/ 	.word	0x000146d0


	//   ....[78]....
        /*1060*/ 	.word	0x000146e0


	//   ....[79]....
        /*1064*/ 	.word	0x000148f0


	//   ....[80]....
        /*1068*/ 	.word	0x00014900


	//   ....[81]....
        /*106c*/ 	.word	0x00015730


	//   ....[82]....
        /*1070*/ 	.word	0x00015750


	//   ....[83]....
        /*1074*/ 	.word	0x000158e0


	//   ....[84]....
        /*1078*/ 	.word	0x000158f0


	//   ....[85]....
        /*107c*/ 	.word	0x00015b40


	//   ....[86]....
        /*1080*/ 	.word	0x00015d00


	//   ....[87]....
        /*1084*/ 	.word	0x00016000


	//   ....[88]....
        /*1088*/ 	.word	0x00016020


	//   ....[89]....
        /*108c*/ 	.word	0x00016040


	//   ....[90]....
        /*1090*/ 	.word	0x00016060


	//   ....[91]....
        /*1094*/ 	.word	0x00017570


	//   ....[92]....
        /*1098*/ 	.word	0x00017590


	//   ....[93]....
        /*109c*/ 	.word	0x00017710


	//   ....[94]....
        /*10a0*/ 	.word	0x00017720


	//   ....[95]....
        /*10a4*/ 	.word	0x00018430


	//   ....[96]....
        /*10a8*/ 	.word	0x00018450


	//   ....[97]....
        /*10ac*/ 	.word	0x000185c0


	//   ....[98]....
        /*10b0*/ 	.word	0x000185d0


	//   ....[99]....
        /*10b4*/ 	.word	0x00018820


	//   ....[100]....
        /*10b8*/ 	.word	0x000189d0


	//   ....[101]....
        /*10bc*/ 	.word	0x00018c30


	//   ....[102]....
        /*10c0*/ 	.word	0x00018c50


	//   ....[103]....
        /*10c4*/ 	.word	0x00018d30


	//   ....[104]....
        /*10c8*/ 	.word	0x00018d50


	//   ....[105]....
        /*10cc*/ 	.word	0x0001a6c0


	//   ....[106]....
        /*10d0*/ 	.word	0x0001a6d0


	//   ....[107]....
        /*10d4*/ 	.word	0x0001a850


	//   ....[108]....
        /*10d8*/ 	.word	0x0001a860


	//   ....[109]....
        /*10dc*/ 	.word	0x0001b570


	//   ....[110]....
        /*10e0*/ 	.word	0x0001b590


	//   ....[111]....
        /*10e4*/ 	.word	0x0001b6b0


	//   ....[112]....
        /*10e8*/ 	.word	0x0001b6c0


	//   ....[113]....
        /*10ec*/ 	.word	0x0001b970


	//   ....[114]....
        /*10f0*/ 	.word	0x0001b9a0


	//   ....[115]....
        /*10f4*/ 	.word	0x0001b9c0


	//   ....[116]....
        /*10f8*/ 	.word	0x0001b9e0


	//   ....[117]....
        /*10fc*/ 	.word	0x0001d140


	//   ....[118]....
        /*1100*/ 	.word	0x0001d170


	//   ....[119]....
        /*1104*/ 	.word	0x0001d190


	//   ....[120]....
        /*1108*/ 	.word	0x0001d1b0


	//   ....[121]....
        /*110c*/ 	.word	0x0001ea50


	//   ....[122]....
        /*1110*/ 	.word	0x0001ea70


	//   ....[123]....
        /*1114*/ 	.word	0x0001ea90


	//   ....[124]....
        /*1118*/ 	.word	0x0001eab0


	//   ....[125]....
        /*111c*/ 	.word	0x0001ee60


	//   ....[126]....
        /*1120*/ 	.word	0x0001ee80


	//   ....[127]....
        /*1124*/ 	.word	0x0001efe0


	//   ....[128]....
        /*1128*/ 	.word	0x0001eff0


	//   ....[129]....
        /*112c*/ 	.word	0x0001f160


	//   ....[130]....
        /*1130*/ 	.word	0x0001f180


	//   ....[131]....
        /*1134*/ 	.word	0x0001f2f0


	//   ....[132]....
        /*1138*/ 	.word	0x0001f300


	//   ....[133]....
        /*113c*/ 	.word	0x0001f690


	//   ....[134]....
        /*1140*/ 	.word	0x0001f6b0


	//   ....[135]....
        /*1144*/ 	.word	0x000202f0


	//   ....[136]....
        /*1148*/ 	.word	0x00020300


	//   ....[137]....
        /*114c*/ 	.word	0x000217a0


	//   ....[138]....
        /*1150*/ 	.word	0x000217c0


	//   ....[139]....
        /*1154*/ 	.word	0x00021930


	//   ....[140]....
        /*1158*/ 	.word	0x00021940


	//   ....[141]....
        /*115c*/ 	.word	0x00021ab0


	//   ....[142]....
        /*1160*/ 	.word	0x00021ad0


	//   ....[143]....
        /*1164*/ 	.word	0x00021c40


	//   ....[144]....
        /*1168*/ 	.word	0x00021c50


	//   ....[145]....
        /*116c*/ 	.word	0x00021e80


	//   ....[146]....
        /*1170*/ 	.word	0x00021ea0


	//   ....[147]....
        /*1174*/ 	.word	0x00021fd0


	//   ....[148]....
        /*1178*/ 	.word	0x00022010


	//   ....[149]....
        /*117c*/ 	.word	0x00022040


	//   ....[150]....
        /*1180*/ 	.word	0x00022070


	//   ....[151]....
        /*1184*/ 	.word	0x000220a0


	//   ....[152]....
        /*1188*/ 	.word	0x000220d0


	//   ....[153]....
        /*118c*/ 	.word	0x00022240


	//   ....[154]....
        /*1190*/ 	.word	0x00022280


	//   ....[155]....
        /*1194*/ 	.word	0x000222b0


	//   ....[156]....
        /*1198*/ 	.word	0x000222e0


	//   ....[157]....
        /*119c*/ 	.word	0x00022310


	//   ....[158]....
        /*11a0*/ 	.word	0x00022340


	//   ....[159]....
        /*11a4*/ 	.word	0x000223d0


	//   ....[160]....
        /*11a8*/ 	.word	0x00022430


	//   ....[161]....
        /*11ac*/ 	.word	0x00022440


	//   ....[162]....
        /*11b0*/ 	.word	0x000224a0


	//   ....[163]....
        /*11b4*/ 	.word	0x00022f00


	//   ....[164]....
        /*11b8*/ 	.word	0x00022f60


	//   ....[165]....
        /*11bc*/ 	.word	0x00022fc0


	//   ....[166]....
        /*11c0*/ 	.word	0x00023020


	//   ....[167]....
        /*11c4*/ 	.word	0x00023080


	//   ....[168]....
        /*11c8*/ 	.word	0x000230f0


	//   ....[169]....
        /*11cc*/ 	.word	0x00023140


	//   ....[170]....
        /*11d0*/ 	.word	0x000231a0


	//   ....[171]....
        /*11d4*/ 	.word	0x00023210


	//   ....[172]....
        /*11d8*/ 	.word	0x00023280


	//   ....[173]....
        /*11dc*/ 	.word	0x000232f0


	//   ....[174]....
        /*11e0*/ 	.word	0x00023360


	//   ....[175]....
        /*11e4*/ 	.word	0x000233d0


	//   ....[176]....
        /*11e8*/ 	.word	0x00023430


	//   ....[177]....
        /*11ec*/ 	.word	0x000234a0


	//   ....[178]....
        /*11f0*/ 	.word	0x00023510


	//   ....[179]....
        /*11f4*/ 	.word	0x00023580


	//   ....[180]....
        /*11f8*/ 	.word	0x000235e0


	//   ....[181]....
        /*11fc*/ 	.word	0x00023650


	//   ....[182]....
        /*1200*/ 	.word	0x000236b0


	//   ....[183]....
        /*1204*/ 	.word	0x00023720


	//   ....[184]....
        /*1208*/ 	.word	0x00023790


	//   ....[185]....
        /*120c*/ 	.word	0x00023800


	//   ....[186]....
        /*1210*/ 	.word	0x00023860


	//   ....[187]....
        /*1214*/ 	.word	0x000238d0


	//   ....[188]....
        /*1218*/ 	.word	0x00023940


	//   ....[189]....
        /*121c*/ 	.word	0x00023c80


	//   ....[190]....
        /*1220*/ 	.word	0x00023cd0


	//   ....[191]....
        /*1224*/ 	.word	0x00023d20


	//   ....[192]....
        /*1228*/ 	.word	0x00023d70


	//   ....[193]....
        /*122c*/ 	.word	0x00023de0


	//   ....[194]....
        /*1230*/ 	.word	0x00023e50


	//   ....[195]....
        /*1234*/ 	.word	0x00023ec0


	//   ....[196]....
        /*1238*/ 	.word	0x00023f20


	//   ....[197]....
        /*123c*/ 	.word	0x00023f90


	//   ....[198]....
        /*1240*/ 	.word	0x00024000


	//   ....[199]....
        /*1244*/ 	.word	0x00024070


	//   ....[200]....
        /*1248*/ 	.word	0x000240d0


	//   ....[201]....
        /*124c*/ 	.word	0x00024140


	//   ....[202]....
        /*1250*/ 	.word	0x000241b0


	//   ....[203]....
        /*1254*/ 	.word	0x000244f0


	//   ....[204]....
        /*1258*/ 	.word	0x00024530


	//   ....[205]....
        /*125c*/ 	.word	0x00024580


	//   ....[206]....
        /*1260*/ 	.word	0x000245c0


	//   ....[207]....
        /*1264*/ 	.word	0x00024630


	//   ....[208]....
        /*1268*/ 	.word	0x000246a0


	//   ....[209]....
        /*126c*/ 	.word	0x00024700


	//   ....[210]....
        /*1270*/ 	.word	0x00024770


	//   ....[211]....
        /*1274*/ 	.word	0x000247e0


	//   ....[212]....
        /*1278*/ 	.word	0x00024850


	//   ....[213]....
        /*127c*/ 	.word	0x000248b0


	//   ....[214]....
        /*1280*/ 	.word	0x00024900


	//   ....[215]....
        /*1284*/ 	.word	0x00024950


	//   ....[216]....
        /*1288*/ 	.word	0x000249a0


	//   ....[217]....
        /*128c*/ 	.word	0x000249e0


	//   ....[218]....
        /*1290*/ 	.word	0x00024a40


	//   ....[219]....
        /*1294*/ 	.word	0x00024a90


	//   ....[220]....
        /*1298*/ 	.word	0x00024ae0


	//   ....[221]....
        /*129c*/ 	.word	0x00024b20


	//   ....[222]....
        /*12a0*/ 	.word	0x00024b90


	//   ....[223]....
        /*12a4*/ 	.word	0x00024c00


	//   ....[224]....
        /*12a8*/ 	.word	0x00024c70


	//   ....[225]....
        /*12ac*/ 	.word	0x00024cd0


	//   ....[226]....
        /*12b0*/ 	.word	0x00024d40


	//   ....[227]....
        /*12b4*/ 	.word	0x00024db0


	//   ....[228]....
        /*12b8*/ 	.word	0x00024e20


	//   ....[229]....
        /*12bc*/ 	.word	0x00024e80


	//   ....[230]....
        /*12c0*/ 	.word	0x00024ef0


	//   ....[231]....
        /*12c4*/ 	.word	0x00024f60


	//   ....[232]....
        /*12c8*/ 	.word	0x00024fd0


	//   ....[233]....
        /*12cc*/ 	.word	0x00025030


	//   ....[234]....
        /*12d0*/ 	.word	0x000250a0


	//   ....[235]....
        /*12d4*/ 	.word	0x00025110


	//   ....[236]....
        /*12d8*/ 	.word	0x00025180


	//   ....[237]....
        /*12dc*/ 	.word	0x000251e0


	//   ....[238]....
        /*12e0*/ 	.word	0x00025250


	//   ....[239]....
        /*12e4*/ 	.word	0x000252c0


	//   ....[240]....
        /*12e8*/ 	.word	0x00025330


	//   ....[241]....
        /*12ec*/ 	.word	0x00025390


	//   ....[242]....
        /*12f0*/ 	.word	0x00025400


	//   ....[243]....
        /*12f4*/ 	.word	0x00025470


	//   ....[244]....
        /*12f8*/ 	.word	0x000254d0


	//   ....[245]....
        /*12fc*/ 	.word	0x00025520


	//   ....[246]....
        /*1300*/ 	.word	0x00025580


	//   ....[247]....
        /*1304*/ 	.word	0x000255e0


	//   ....[248]....
        /*1308*/ 	.word	0x00025640


	//   ....[249]....
        /*130c*/ 	.word	0x000256b0


	//   ....[250]....
        /*1310*/ 	.word	0x00025710


	//   ....[251]....
        /*1314*/ 	.word	0x00025770


	//   ....[252]....
        /*1318*/ 	.word	0x000257d0


	//   ....[253]....
        /*131c*/ 	.word	0x00025830


	//   ....[254]....
        /*1320*/ 	.word	0x00025890


	//   ....[255]....
        /*1324*/ 	.word	0x00025900


	//   ....[0]....
        /*1328*/ 	.word	0x00025950


	//   ....[1]....
        /*132c*/ 	.word	0x000259b0


	//   ....[2]....
        /*1330*/ 	.word	0x00025a10


	//   ....[3]....
        /*1334*/ 	.word	0x00025a80


	//----- nvinfo : EIATTR_EXIT_INSTR_OFFSETS
	.align		4
.L_570:
        /*1338*/ 	.byte	0x04, 0x1c
        /*133a*/ 	.short	(.L_572 - .L_571)


	//   ....[0]....
.L_571:
        /*133c*/ 	.word	0x000010d0


	//   ....[1]....
        /*1340*/ 	.word	0x00022ec0


	//----- nvinfo : EIATTR_MAX_THREADS
	.align		4
.L_572:
        /*1344*/ 	.byte	0x04, 0x05
        /*1346*/ 	.short	(.L_574 - .L_573)
.L_573:
        /*1348*/ 	.word	0x00000100
        /*134c*/ 	.word	0x00000001
        /*1350*/ 	.word	0x00000001


	//----- nvinfo : EIATTR_CRS_STACK_SIZE
	.align		4
.L_574:
        /*1354*/ 	.byte	0x04, 0x1e
        /*1356*/ 	.short	(.L_576 - .L_575)
.L_575:
        /*1358*/ 	.word	0x00000000
.L_576:


//--------------------- .nv.callgraph             --------------------------
	.section	.nv.callgraph,"",@"SHT_CUDA_CALLGRAPH"
	.align	4
	.sectionentsize	8
	.align		4
        /*0000*/ 	.word	0x00000000
	.align		4
        /*0004*/ 	.word	0xffffffff
	.align		4
        /*0008*/ 	.word	0x00000000
	.align		4
        /*000c*/ 	.word	0xfffffffe
	.align		4
        /*0010*/ 	.word	0x00000000
	.align		4
        /*0014*/ 	.word	0xfffffffd
	.align		4
        /*0018*/ 	.word	0x00000000
	.align		4
        /*001c*/ 	.word	0xfffffffc


//--------------------- .nv.rel.action            --------------------------
	.section	.nv.rel.action,"",@"SHT_CUDA_RELOCINFO"
	.align	8
	.sectionentsize	8
        /*0000*/ 	.byte	0x73, 0x00, 0x00, 0x00, 0x00, 0x00, 0x00, 0x00, 0x00, 0x00, 0x00, 0x11, 0x25, 0x00, 0x05, 0x36


//--------------------- .nv.constant4             --------------------------
	.section	.nv.constant4,"a",@progbits
	.align	8
	.align		8
.nv.constant4:
        /*0000*/ 	.dword	_ZN78_INTERNAL_fb80f8da_42_flash_fwd_hdim256_bf16_paged_split_sm80_cu_9d2915ae_33124cuda3std3__45__cpo5beginE
	.align		8
        /*0008*/ 	.dword	_ZN78_INTERNAL_fb80f8da_42_flash_fwd_hdim256_bf16_paged_split_sm80_cu_9d2915ae_33124cuda3std3__45__cpo3endE
	.align		8
        /*0010*/ 	.dword	_ZN78_INTERNAL_fb80f8da_42_flash_fwd_hdim256_bf16_paged_split_sm80_cu_9d2915ae_33124cuda3std3__45__cpo6cbeginE
	.align		8
        /*0018*/ 	.dword	_ZN78_INTERNAL_fb80f8da_42_flash_fwd_hdim256_bf16_paged_split_sm80_cu_9d2915ae_33124cuda3std3__45__cpo4cendE
	.align		8
        /*0020*/ 	.dword	_ZN78_INTERNAL_fb80f8da_42_flash_fwd_hdim256_bf16_paged_split_sm80_cu_9d2915ae_33124cuda3std3__480_GLOBAL__N__fb80f8da_42_flash_fwd_hdim256_bf16_paged_split_sm80_cu_9d2915ae_33126ignoreE
	.align		8
        /*0028*/ 	.dword	_ZN78_INTERNAL_fb80f8da_42_flash_fwd_hdim256_bf16_paged_split_sm80_cu_9d2915ae_33124cuda3std3__419piecewise_constructE
	.align		8
        /*0030*/ 	.dword	_ZN78_INTERNAL_fb80f8da_42_flash_fwd_hdim256_bf16_paged_split_sm80_cu_9d2915ae_33124cuda3std3__48in_placeE
	.align		8
        /*0038*/ 	.dword	_ZN78_INTERNAL_fb80f8da_42_flash_fwd_hdim256_bf16_paged_split_sm80_cu_9d2915ae_33124cuda3std6ranges3__45__cpo4swapE
	.align		8
        /*0040*/ 	.dword	_ZN78_INTERNAL_fb80f8da_42_flash_fwd_hdim256_bf16_paged_split_sm80_cu_9d2915ae_33124cuda3std6ranges3__45__cpo9iter_moveE
	.align		8
        /*0048*/ 	.dword	_ZN78_INTERNAL_fb80f8da_42_flash_fwd_hdim256_bf16_paged_split_sm80_cu_9d2915ae_33124cute7productE
	.align		8
        /*0050*/ 	.dword	_ZN78_INTERNAL_fb80f8da_42_flash_fwd_hdim256_bf16_paged_split_sm80_cu_9d2915ae_33124cute1_E


//--------------------- .nv.constant0._ZN7cutlass13device_kernelIN5flash19enable_sm80_to_sm89INS1_16FlashAttnFwdSm80INS1_25CollectiveMainloopFwdSm80ILi8ELi1ELb1EN4cute5tupleIJNS5_1CILi128EEENS7_ILi64EEENS7_ILi256EEEEEELi256ENS_10bfloat16_tEfNS_4arch4Sm80ELb0ELb0ELb0ELb0ELb1ELb0ELb1ELb1EEENS1_21CollectiveEpilogueFwdINS6_IJS8_SA_S9_EEENS6_IJNS7_ILi1EEESI_SI_EEESC_SE_Li256ELb0ELb1ELb1ELb0EEENS1_19SingleTileSchedulerILb0ELb1ELb1ELi128EEEEEEEEEvNT_6ParamsE --------------------------
	.section	.nv.constant0._ZN7cutlass13device_kernelIN5flash19enable_sm80_to_sm89INS1_16FlashAttnFwdSm80INS1_25CollectiveMainloopFwdSm80ILi8ELi1ELb1EN4cute5tupleIJNS5_1CILi128EEENS7_ILi64EEENS7_ILi256EEEEEELi256ENS_10bfloat16_tEfNS_4arch4Sm80ELb0ELb0ELb0ELb0ELb1ELb0ELb1ELb1EEENS1_21CollectiveEpilogueFwdINS6_IJS8_SA_S9_EEENS6_IJNS7_ILi1EEESI_SI_EEESC_SE_Li256ELb0ELb1ELb1ELb0EEENS1_19SingleTileSchedulerILb0ELb1ELb1ELi128EEEEEEEEEvNT_6ParamsE,"a",@progbits
	.sectionflags	@""
	.align	4
.nv.constant0._ZN7cutlass13device_kernelIN5flash19enable_sm80_to_sm89INS1_16FlashAttnFwdSm80INS1_25CollectiveMainloopFwdSm80ILi8ELi1ELb1EN4cute5tupleIJNS5_1CILi128EEENS7_ILi64EEENS7_ILi256EEEEEELi256ENS_10bfloat16_tEfNS_4arch4Sm80ELb0ELb0ELb0ELb0ELb1ELb0ELb1ELb1EEENS1_21CollectiveEpilogueFwdINS6_IJS8_SA_S9_EEENS6_IJNS7_ILi1EEESI_SI_EEESC_SE_Li256ELb0ELb1ELb1ELb0EEENS1_19SingleTileSchedulerILb0ELb1ELb1ELi128EEEEEEEEEvNT_6ParamsE:
	.zero		1400


//--------------------- .nv.constant0._ZN7cutlass13device_kernelIN5flash19enable_sm80_to_sm89INS1_16FlashAttnFwdSm80INS1_25CollectiveMainloopFwdSm80ILi8ELi1ELb1EN4cute5tupleIJNS5_1CILi128EEENS7_ILi48EEENS7_ILi256EEEEEELi256ENS_10bfloat16_tEfNS_4arch4Sm80ELb0ELb0ELb0ELb1ELb1ELb0ELb1ELb1EEENS1_21CollectiveEpilogueFwdINS6_IJS8_SA_S9_EEENS6_IJNS7_ILi1EEESI_SI_EEESC_SE_Li256ELb1ELb1ELb1ELb0EEENS1_36VarlenDynamicPersistentTileSchedulerILi128ELi48ELi256ELi256ELb1ELb1ELb0ELb0ELb1ELb1EEEEEEEEEvNT_6ParamsE --------------------------
	.section	.nv.constant0._ZN7cutlass13device_kernelIN5flash19enable_sm80_to_sm89INS1_16FlashAttnFwdSm80INS1_25CollectiveMainloopFwdSm80ILi8ELi1ELb1EN4cute5tupleIJNS5_1CILi128EEENS7_ILi48EEENS7_ILi256EEEEEELi256ENS_10bfloat16_tEfNS_4arch4Sm80ELb0ELb0ELb0ELb1ELb1ELb0ELb1ELb1EEENS1_21CollectiveEpilogueFwdINS6_IJS8_SA_S9_EEENS6_IJNS7_ILi1EEESI_SI_EEESC_SE_Li256ELb1ELb1ELb1ELb0EEENS1_36VarlenDynamicPersistentTileSchedulerILi128ELi48ELi256ELi256ELb1ELb1ELb0ELb0ELb1ELb1EEEEEEEEEvNT_6ParamsE,"a",@progbits
	.sectionflags	@""
	.align	4
.nv.constant0._ZN7cutlass13device_kernelIN5flash19enable_sm80_to_sm89INS1_16FlashAttnFwdSm80INS1_25CollectiveMainloopFwdSm80ILi8ELi1ELb1EN4cute5tupleIJNS5_1CILi128EEENS7_ILi48EEENS7_ILi256EEEEEELi256ENS_10bfloat16_tEfNS_4arch4Sm80ELb0ELb0ELb0ELb1ELb1ELb0ELb1ELb1EEENS1_21CollectiveEpilogueFwdINS6_IJS8_SA_S9_EEENS6_IJNS7_ILi1EEESI_SI_EEESC_SE_Li256ELb1ELb1ELb1ELb0EEENS1_36VarlenDynamicPersistentTileSchedulerILi128ELi48ELi256ELi256ELb1ELb1ELb0ELb0ELb1ELb1EEEEEEEEEvNT_6ParamsE:
	.zero		1432


//--------------------- .nv.constant0._ZN7cutlass13device_kernelIN5flash19enable_sm80_to_sm89INS1_16FlashAttnFwdSm80INS1_25CollectiveMainloopFwdSm80ILi8ELi1ELb0EN4cute5tupleIJNS5_1CILi128EEENS7_ILi32EEENS7_ILi256EEEEEELi256ENS_10bfloat16_tEfNS_4arch4Sm80ELb0ELb0ELb0ELb1ELb1ELb1ELb1ELb1EEENS1_21CollectiveEpilogueFwdINS6_IJS8_SA_S9_EEENS6_IJNS7_ILi1EEESI_SI_EEESC_SE_Li256ELb1ELb1ELb1ELb0EEENS1_36VarlenDynamicPersistentTileSchedulerILi128ELi32ELi256ELi256ELb1ELb1ELb0ELb0ELb1ELb1EEEEEEEEEvNT_6ParamsE --------------------------
	.section	.nv.constant0._ZN7cutlass13device_kernelIN5flash19enable_sm80_to_sm89INS1_16FlashAttnFwdSm80INS1_25CollectiveMainloopFwdSm80ILi8ELi1ELb0EN4cute5tupleIJNS5_1CILi128EEENS7_ILi32EEENS7_ILi256EEEEEELi256ENS_10bfloat16_tEfNS_4arch4Sm80ELb0ELb0ELb0ELb1ELb1ELb1ELb1ELb1EEENS1_21CollectiveEpilogueFwdINS6_IJS8_SA_S9_EEENS6_IJNS7_ILi1EEESI_SI_EEESC_SE_Li256ELb1ELb1ELb1ELb0EEENS1_36VarlenDynamicPersistentTileSchedulerILi128ELi32ELi256ELi256ELb1ELb1ELb0ELb0ELb1ELb1EEEEEEEEEvNT_6ParamsE,"a",@progbits
	.sectionflags	@""
	.align	4
.nv.constant0._ZN7cutlass13device_kernelIN5flash19enable_sm80_to_sm89INS1_16FlashAttnFwdSm80INS1_25CollectiveMainloopFwdSm80ILi8ELi1ELb0EN4cute5tupleIJNS5_1CILi128EEENS7_ILi32EEENS7_ILi256EEEEEELi256ENS_10bfloat16_tEfNS_4arch4Sm80ELb0ELb0ELb0ELb1ELb1ELb1ELb1ELb1EEENS1_21CollectiveEpilogueFwdINS6_IJS8_SA_S9_EEENS6_IJNS7_ILi1EEESI_SI_EEESC_SE_Li256ELb1ELb1ELb1ELb0EEENS1_36VarlenDynamicPersistentTileSchedulerILi128ELi32ELi256ELi256ELb1ELb1ELb0ELb0ELb1ELb1EEEEEEEEEvNT_6ParamsE:
	.zero		1432


//--------------------- .nv.constant0._ZN7cutlass13device_kernelIN5flash19enable_sm80_to_sm89INS1_16FlashAttnFwdSm80INS1_25CollectiveMainloopFwdSm80ILi8ELi1ELb1EN4cute5tupleIJNS5_1CILi128EEENS7_ILi48EEENS7_ILi256EEEEEELi256ENS_10bfloat16_tEfNS_4arch4Sm80ELb0ELb1ELb0ELb0ELb1ELb0ELb1ELb1EEENS1_21CollectiveEpilogueFwdINS6_IJS8_SA_S9_EEENS6_IJNS7_ILi1EEESI_SI_EEESC_SE_Li256ELb0ELb1ELb1ELb0EEENS1_19SingleTileSchedulerILb0ELb1ELb1ELi128EEEEEEEEEvNT_6ParamsE --------------------------
	.section	.nv.constant0._ZN7cutlass13device_kernelIN5flash19enable_sm80_to_sm89INS1_16FlashAttnFwdSm80INS1_25CollectiveMainloopFwdSm80ILi8ELi1ELb1EN4cute5tupleIJNS5_1CILi128EEENS7_ILi48EEENS7_ILi256EEEEEELi256ENS_10bfloat16_tEfNS_4arch4Sm80ELb0ELb1ELb0ELb0ELb1ELb0ELb1ELb1EEENS1_21CollectiveEpilogueFwdINS6_IJS8_SA_S9_EEENS6_IJNS7_ILi1EEESI_SI_EEESC_SE_Li256ELb0ELb1ELb1ELb0EEENS1_19SingleTileSchedulerILb0ELb1ELb1ELi128EEEEEEEEEvNT_6ParamsE,"a",@progbits
	.sectionflags	@""
	.align	4
.nv.constant0._ZN7cutlass13device_kernelIN5flash19enable_sm80_to_sm89INS1_16FlashAttnFwdSm80INS1_25CollectiveMainloopFwdSm80ILi8ELi1ELb1EN4cute5tupleIJNS5_1CILi128EEENS7_ILi48EEENS7_ILi256EEEEEELi256ENS_10bfloat16_tEfNS_4arch4Sm80ELb0ELb1ELb0ELb0ELb1ELb0ELb1ELb1EEENS1_21CollectiveEpilogueFwdINS6_IJS8_SA_S9_EEENS6_IJNS7_ILi1EEESI_SI_EEESC_SE_Li256ELb0ELb1ELb1ELb0EEENS1_19SingleTileSchedulerILb0ELb1ELb1ELi128EEEEEEEEEvNT_6ParamsE:
	.zero		1400


//--------------------- .nv.constant0._ZN7cutlass13device_kernelIN5flash19enable_sm80_to_sm89INS1_16FlashAttnFwdSm80INS1_25CollectiveMainloopFwdSm80ILi8ELi1ELb1EN4cute5tupleIJNS5_1CILi128EEENS7_ILi48EEENS7_ILi256EEEEEELi256ENS_10bfloat16_tEfNS_4arch4Sm80ELb0ELb1ELb0ELb1ELb1ELb0ELb1ELb1EEENS1_21CollectiveEpilogueFwdINS6_IJS8_SA_S9_EEENS6_IJNS7_ILi1EEESI_SI_EEESC_SE_Li256ELb1ELb1ELb1ELb0EEENS1_36VarlenDynamicPersistentTileSchedulerILi128ELi48ELi256ELi256ELb1ELb1ELb0ELb1ELb0ELb1EEEEEEEEEvNT_6ParamsE --------------------------
	.section	.nv.constant0._ZN7cutlass13device_kernelIN5flash19enable_sm80_to_sm89INS1_16FlashAttnFwdSm80INS1_25CollectiveMainloopFwdSm80ILi8ELi1ELb1EN4cute5tupleIJNS5_1CILi128EEENS7_ILi48EEENS7_ILi256EEEEEELi256ENS_10bfloat16_tEfNS_4arch4Sm80ELb0ELb1ELb0ELb1ELb1ELb0ELb1ELb1EEENS1_21CollectiveEpilogueFwdINS6_IJS8_SA_S9_EEENS6_IJNS7_ILi1EEESI_SI_EEESC_SE_Li256ELb1ELb1ELb1ELb0EEENS1_36VarlenDynamicPersistentTileSchedulerILi128ELi48ELi256ELi256ELb1ELb1ELb0ELb1ELb0ELb1EEEEEEEEEvNT_6ParamsE,"a",@progbits
	.sectionflags	@""
	.align	4
.nv.constant0._ZN7cutlass13device_kernelIN5flash19enable_sm80_to_sm89INS1_16FlashAttnFwdSm80INS1_25CollectiveMainloopFwdSm80ILi8ELi1ELb1EN4cute5tupleIJNS5_1CILi128EEENS7_ILi48EEENS7_ILi256EEEEEELi256ENS_10bfloat16_tEfNS_4arch4Sm80ELb0ELb1ELb0ELb1ELb1ELb0ELb1ELb1EEENS1_21CollectiveEpilogueFwdINS6_IJS8_SA_S9_EEENS6_IJNS7_ILi1EEESI_SI_EEESC_SE_Li256ELb1ELb1ELb1ELb0EEENS1_36VarlenDynamicPersistentTileSchedulerILi128ELi48ELi256ELi256ELb1ELb1ELb0ELb1ELb0ELb1EEEEEEEEEvNT_6ParamsE:
	.zero		1432


//--------------------- .nv.constant0._ZN7cutlass13device_kernelIN5flash19enable_sm80_to_sm89INS1_16FlashAttnFwdSm80INS1_25CollectiveMainloopFwdSm80ILi8ELi1ELb0EN4cute5tupleIJNS5_1CILi128EEENS7_ILi32EEENS7_ILi256EEEEEELi256ENS_10bfloat16_tEfNS_4arch4Sm80ELb0ELb1ELb0ELb1ELb1ELb1ELb1ELb1EEENS1_21CollectiveEpilogueFwdINS6_IJS8_SA_S9_EEENS6_IJNS7_ILi1EEESI_SI_EEESC_SE_Li256ELb1ELb1ELb1ELb0EEENS1_36VarlenDynamicPersistentTileSchedulerILi128ELi32ELi256ELi256ELb1ELb1ELb0ELb1ELb0ELb1EEEEEEEEEvNT_6ParamsE --------------------------
	.section	.nv.constant0._ZN7cutlass13device_kernelIN5flash19enable_sm80_to_sm89INS1_16FlashAttnFwdSm80INS1_25CollectiveMainloopFwdSm80ILi8ELi1ELb0EN4cute5tupleIJNS5_1CILi128EEENS7_ILi32EEENS7_ILi256EEEEEELi256ENS_10bfloat16_tEfNS_4arch4Sm80ELb0ELb1ELb0ELb1ELb1ELb1ELb1ELb1EEENS1_21CollectiveEpilogueFwdINS6_IJS8_SA_S9_EEENS6_IJNS7_ILi1EEESI_SI_EEESC_SE_Li256ELb1ELb1ELb1ELb0EEENS1_36VarlenDynamicPersistentTileSchedulerILi128ELi32ELi256ELi256ELb1ELb1ELb0ELb1ELb0ELb1EEEEEEEEEvNT_6ParamsE,"a",@progbits
	.sectionflags	@""
	.align	4
.nv.constant0._ZN7cutlass13device_kernelIN5flash19enable_sm80_to_sm89INS1_16FlashAttnFwdSm80INS1_25CollectiveMainloopFwdSm80ILi8ELi1ELb0EN4cute5tupleIJNS5_1CILi128EEENS7_ILi32EEENS7_ILi256EEEEEELi256ENS_10bfloat16_tEfNS_4arch4Sm80ELb0ELb1ELb0ELb1ELb1ELb1ELb1ELb1EEENS1_21CollectiveEpilogueFwdINS6_IJS8_SA_S9_EEENS6_IJNS7_ILi1EEESI_SI_EEESC_SE_Li256ELb1ELb1ELb1ELb0EEENS1_36VarlenDynamicPersistentTileSchedulerILi128ELi32ELi256ELi256ELb1ELb1ELb0ELb1ELb0ELb1EEEEEEEEEvNT_6ParamsE:
	.zero		1432


//--------------------- .nv.constant0._ZN7cutlass13device_kernelIN5flash19enable_sm80_to_sm89INS1_16FlashAttnFwdSm80INS1_25CollectiveMainloopFwdSm80ILi8ELi1ELb1EN4cute5tupleIJNS5_1CILi128EEENS7_ILi64EEENS7_ILi256EEEEEELi256ENS_10bfloat16_tEfNS_4arch4Sm80ELb1ELb0ELb0ELb0ELb1ELb0ELb1ELb1EEENS1_21CollectiveEpilogueFwdINS6_IJS8_SA_S9_EEENS6_IJNS7_ILi1EEESI_SI_EEESC_SE_Li256ELb0ELb1ELb1ELb0EEENS1_30DynamicPersistentTileSchedulerILi256ELi256ELb1ELb1ELb0EEEEEEEEEvNT_6ParamsE --------------------------
	.section	.nv.constant0._ZN7cutlass13device_kernelIN5flash19enable_sm80_to_sm89INS1_16FlashAttnFwdSm80INS1_25CollectiveMainloopFwdSm80ILi8ELi1ELb1EN4cute5tupleIJNS5_1CILi128EEENS7_ILi64EEENS7_ILi256EEEEEELi256ENS_10bfloat16_tEfNS_4arch4Sm80ELb1ELb0ELb0ELb0ELb1ELb0ELb1ELb1EEENS1_21CollectiveEpilogueFwdINS6_IJS8_SA_S9_EEENS6_IJNS7_ILi1EEESI_SI_EEESC_SE_Li256ELb0ELb1ELb1ELb0EEENS1_30DynamicPersistentTileSchedulerILi256ELi256ELb1ELb1ELb0EEEEEEEEEvNT_6ParamsE,"a",@progbits
	.sectionflags	@""
	.align	4
.nv.constant0._ZN7cutlass13device_kernelIN5flash19enable_sm80_to_sm89INS1_16FlashAttnFwdSm80INS1_25CollectiveMainloopFwdSm80ILi8ELi1ELb1EN4cute5tupleIJNS5_1CILi128EEENS7_ILi64EEENS7_ILi256EEEEEELi256ENS_10bfloat16_tEfNS_4arch4Sm80ELb1ELb0ELb0ELb0ELb1ELb0ELb1ELb1EEENS1_21CollectiveEpilogueFwdINS6_IJS8_SA_S9_EEENS6_IJNS7_ILi1EEESI_SI_EEESC_SE_Li256ELb0ELb1ELb1ELb0EEENS1_30DynamicPersistentTileSchedulerILi256ELi256ELb1ELb1ELb0EEEEEEEEEvNT_6ParamsE:
	.zero		1416


//--------------------- .nv.constant0._ZN7cutlass13device_kernelIN5flash19enable_sm80_to_sm89INS1_16FlashAttnFwdSm80INS1_25CollectiveMainloopFwdSm80ILi8ELi1ELb1EN4cute5tupleIJNS5_1CILi128EEENS7_ILi48EEENS7_ILi256EEEEEELi256ENS_10bfloat16_tEfNS_4arch4Sm80ELb1ELb0ELb0ELb1ELb1ELb0ELb1ELb1EEENS1_21CollectiveEpilogueFwdINS6_IJS8_SA_S9_EEENS6_IJNS7_ILi1EEESI_SI_EEESC_SE_Li256ELb1ELb1ELb1ELb0EEENS1_36VarlenDynamicPersistentTileSchedulerILi128ELi48ELi256ELi256ELb1ELb1ELb0ELb1ELb1ELb1EEEEEEEEEvNT_6ParamsE --------------------------
	.section	.nv.constant0._ZN7cutlass13device_kernelIN5flash19enable_sm80_to_sm89INS1_16FlashAttnFwdSm80INS1_25CollectiveMainloopFwdSm80ILi8ELi1ELb1EN4cute5tupleIJNS5_1CILi128EEENS7_ILi48EEENS7_ILi256EEEEEELi256ENS_10bfloat16_tEfNS_4arch4Sm80ELb1ELb0ELb0ELb1ELb1ELb0ELb1ELb1EEENS1_21CollectiveEpilogueFwdINS6_IJS8_SA_S9_EEENS6_IJNS7_ILi1EEESI_SI_EEESC_SE_Li256ELb1ELb1ELb1ELb0EEENS1_36VarlenDynamicPersistentTileSchedulerILi128ELi48ELi256ELi256ELb1ELb1ELb0ELb1ELb1ELb1EEEEEEEEEvNT_6ParamsE,"a",@progbits
	.sectionflags	@""
	.align	4
.nv.constant0._ZN7cutlass13device_kernelIN5flash19enable_sm80_to_sm89INS1_16FlashAttnFwdSm80INS1_25CollectiveMainloopFwdSm80ILi8ELi1ELb1EN4cute5tupleIJNS5_1CILi128EEENS7_ILi48EEENS7_ILi256EEEEEELi256ENS_10bfloat16_tEfNS_4arch4Sm80ELb1ELb0ELb0ELb1ELb1ELb0ELb1ELb1EEENS1_21CollectiveEpilogueFwdINS6_IJS8_SA_S9_EEENS6_IJNS7_ILi1EEESI_SI_EEESC_SE_Li256ELb1ELb1ELb1ELb0EEENS1_36VarlenDynamicPersistentTileSchedulerILi128ELi48ELi256ELi256ELb1ELb1ELb0ELb1ELb1ELb1EEEEEEEEEvNT_6ParamsE:
	.zero		1432


//--------------------- .nv.constant0._ZN7cutlass13device_kernelIN5flash19enable_sm80_to_sm89INS1_16FlashAttnFwdSm80INS1_25CollectiveMainloopFwdSm80ILi8ELi1ELb0EN4cute5tupleIJNS5_1CILi128EEENS7_ILi32EEENS7_ILi256EEEEEELi256ENS_10bfloat16_tEfNS_4arch4Sm80ELb1ELb0ELb0ELb1ELb1ELb1ELb1ELb1EEENS1_21CollectiveEpilogueFwdINS6_IJS8_SA_S9_EEENS6_IJNS7_ILi1EEESI_SI_EEESC_SE_Li256ELb1ELb1ELb1ELb0EEENS1_36VarlenDynamicPersistentTileSchedulerILi128ELi32ELi256ELi256ELb1ELb1ELb0ELb1ELb1ELb1EEEEEEEEEvNT_6ParamsE --------------------------
	.section	.nv.constant0._ZN7cutlass13device_kernelIN5flash19enable_sm80_to_sm89INS1_16FlashAttnFwdSm80INS1_25CollectiveMainloopFwdSm80ILi8ELi1ELb0EN4cute5tupleIJNS5_1CILi128EEENS7_ILi32EEENS7_ILi256EEEEEELi256ENS_10bfloat16_tEfNS_4arch4Sm80ELb1ELb0ELb0ELb1ELb1ELb1ELb1ELb1EEENS1_21CollectiveEpilogueFwdINS6_IJS8_SA_S9_EEENS6_IJNS7_ILi1EEESI_SI_EEESC_SE_Li256ELb1ELb1ELb1ELb0EEENS1_36VarlenDynamicPersistentTileSchedulerILi128ELi32ELi256ELi256ELb1ELb1ELb0ELb1ELb1ELb1EEEEEEEEEvNT_6ParamsE,"a",@progbits
	.sectionflags	@""
	.align	4
.nv.constant0._ZN7cutlass13device_kernelIN5flash19enable_sm80_to_sm89INS1_16FlashAttnFwdSm80INS1_25CollectiveMainloopFwdSm80ILi8ELi1ELb0EN4cute5tupleIJNS5_1CILi128EEENS7_ILi32EEENS7_ILi256EEEEEELi256ENS_10bfloat16_tEfNS_4arch4Sm80ELb1ELb0ELb0ELb1ELb1ELb1ELb1ELb1EEENS1_21CollectiveEpilogueFwdINS6_IJS8_SA_S9_EEENS6_IJNS7_ILi1EEESI_SI_EEESC_SE_Li256ELb1ELb1ELb1ELb0EEENS1_36VarlenDynamicPersistentTileSchedulerILi128ELi32ELi256ELi256ELb1ELb1ELb0ELb1ELb1ELb1EEEEEEEEEvNT_6ParamsE:
	.zero		1432


//--------------------- .nv.constant0._ZN7cutlass13device_kernelIN5flash19enable_sm80_to_sm89INS1_16FlashAttnFwdSm80INS1_25CollectiveMainloopFwdSm80ILi8ELi1ELb0EN4cute5tupleIJNS5_1CILi128EEENS7_ILi96EEENS7_ILi256EEEEEELi256ENS_10bfloat16_tEfNS_4arch4Sm80ELb0ELb0ELb0ELb0ELb1ELb0ELb1ELb1EEENS1_21CollectiveEpilogueFwdINS6_IJS8_SA_S9_EEENS6_IJNS7_ILi1EEESI_SI_EEESC_SE_Li256ELb0ELb1ELb1ELb0EEENS1_19SingleTileSchedulerILb0ELb1ELb1ELi128EEEEEEEEEvNT_6ParamsE --------------------------
	.section	.nv.constant0._ZN7cutlass13device_kernelIN5flash19enable_sm80_to_sm89INS1_16FlashAttnFwdSm80INS1_25CollectiveMainloopFwdSm80ILi8ELi1ELb0EN4cute5tupleIJNS5_1CILi128EEENS7_ILi96EEENS7_ILi256EEEEEELi256ENS_10bfloat16_tEfNS_4arch4Sm80ELb0ELb0ELb0ELb0ELb1ELb0ELb1ELb1EEENS1_21CollectiveEpilogueFwdINS6_IJS8_SA_S9_EEENS6_IJNS7_ILi1EEESI_SI_EEESC_SE_Li256ELb0ELb1ELb1ELb0EEENS1_19SingleTileSchedulerILb0ELb1ELb1ELi128EEEEEEEEEvNT_6ParamsE,"a",@progbits
	.sectionflags	@""
	.align	4
.nv.constant0._ZN7cutlass13device_kernelIN5flash19enable_sm80_to_sm89INS1_16FlashAttnFwdSm80INS1_25CollectiveMainloopFwdSm80ILi8ELi1ELb0EN4cute5tupleIJNS5_1CILi128EEENS7_ILi96EEENS7_ILi256EEEEEELi256ENS_10bfloat16_tEfNS_4arch4Sm80ELb0ELb0ELb0ELb0ELb1ELb0ELb1ELb1EEENS1_21CollectiveEpilogueFwdINS6_IJS8_SA_S9_EEENS6_IJNS7_ILi1EEESI_SI_EEESC_SE_Li256ELb0ELb1ELb1ELb0EEENS1_19SingleTileSchedulerILb0ELb1ELb1ELi128EEEEEEEEEvNT_6ParamsE:
	.zero		1400


//--------------------- .nv.constant0._ZN7cutlass13device_kernelIN5flash19enable_sm80_to_sm89INS1_16FlashAttnFwdSm80INS1_25CollectiveMainloopFwdSm80ILi8ELi1ELb0EN4cute5tupleIJNS5_1CILi128EEENS7_ILi64EEENS7_ILi256EEEEEELi256ENS_10bfloat16_tEfNS_4arch4Sm80ELb0ELb0ELb0ELb1ELb1ELb0ELb1ELb1EEENS1_21CollectiveEpilogueFwdINS6_IJS8_SA_S9_EEENS6_IJNS7_ILi1EEESI_SI_EEESC_SE_Li256ELb1ELb1ELb1ELb0EEENS1_36VarlenDynamicPersistentTileSchedulerILi128ELi64ELi256ELi256ELb1ELb1ELb0ELb0ELb1ELb1EEEEEEEEEvNT_6ParamsE --------------------------
	.section	.nv.constant0._ZN7cutlass13device_kernelIN5flash19enable_sm80_to_sm89INS1_16FlashAttnFwdSm80INS1_25CollectiveMainloopFwdSm80ILi8ELi1ELb0EN4cute5tupleIJNS5_1CILi128EEENS7_ILi64EEENS7_ILi256EEEEEELi256ENS_10bfloat16_tEfNS_4arch4Sm80ELb0ELb0ELb0ELb1ELb1ELb0ELb1ELb1EEENS1_21CollectiveEpilogueFwdINS6_IJS8_SA_S9_EEENS6_IJNS7_ILi1EEESI_SI_EEESC_SE_Li256ELb1ELb1ELb1ELb0EEENS1_36VarlenDynamicPersistentTileSchedulerILi128ELi64ELi256ELi256ELb1ELb1ELb0ELb0ELb1ELb1EEEEEEEEEvNT_6ParamsE,"a",@progbits
	.sectionflags	@""
	.align	4
.nv.constant0._ZN7cutlass13device_kernelIN5flash19enable_sm80_to_sm89INS1_16FlashAttnFwdSm80INS1_25CollectiveMainloopFwdSm80ILi8ELi1ELb0EN4cute5tupleIJNS5_1CILi128EEENS7_ILi64EEENS7_ILi256EEEEEELi256ENS_10bfloat16_tEfNS_4arch4Sm80ELb0ELb0ELb0ELb1ELb1ELb0ELb1ELb1EEENS1_21CollectiveEpilogueFwdINS6_IJS8_SA_S9_EEENS6_IJNS7_ILi1EEESI_SI_EEESC_SE_Li256ELb1ELb1ELb1ELb0EEENS1_36VarlenDynamicPersistentTileSchedulerILi128ELi64ELi256ELi256ELb1ELb1ELb0ELb0ELb1ELb1EEEEEEEEEvNT_6ParamsE:
	.zero		1432


//--------------------- .nv.constant0._ZN7cutlass13device_kernelIN5flash19enable_sm80_to_sm89INS1_16FlashAttnFwdSm80INS1_25CollectiveMainloopFwdSm80ILi8ELi1ELb0EN4cute5tupleIJNS5_1CILi128EEENS7_ILi48EEENS7_ILi256EEEEEELi256ENS_10bfloat16_tEfNS_4arch4Sm80ELb0ELb0ELb0ELb1ELb1ELb1ELb1ELb1EEENS1_21CollectiveEpilogueFwdINS6_IJS8_SA_S9_EEENS6_IJNS7_ILi1EEESI_SI_EEESC_SE_Li256ELb1ELb1ELb1ELb0EEENS1_36VarlenDynamicPersistentTileSchedulerILi128ELi48ELi256ELi256ELb1ELb1ELb0ELb0ELb1ELb1EEEEEEEEEvNT_6ParamsE --------------------------
	.section	.nv.constant0._ZN7cutlass13device_kernelIN5flash19enable_sm80_to_sm89INS1_16FlashAttnFwdSm80INS1_25CollectiveMainloopFwdSm80ILi8ELi1ELb0EN4cute5tupleIJNS5_1CILi128EEENS7_ILi48EEENS7_ILi256EEEEEELi256ENS_10bfloat16_tEfNS_4arch4Sm80ELb0ELb0ELb0ELb1ELb1ELb1ELb1ELb1EEENS1_21CollectiveEpilogueFwdINS6_IJS8_SA_S9_EEENS6_IJNS7_ILi1EEESI_SI_EEESC_SE_Li256ELb1ELb1ELb1ELb0EEENS1_36VarlenDynamicPersistentTileSchedulerILi128ELi48ELi256ELi256ELb1ELb1ELb0ELb0ELb1ELb1EEEEEEEEEvNT_6ParamsE,"a",@progbits
	.sectionflags	@""
	.align	4
.nv.constant0._ZN7cutlass13device_kernelIN5flash19enable_sm80_to_sm89INS1_16FlashAttnFwdSm80INS1_25CollectiveMainloopFwdSm80ILi8ELi1ELb0EN4cute5tupleIJNS5_1CILi128EEENS7_ILi48EEENS7_ILi256EEEEEELi256ENS_10bfloat16_tEfNS_4arch4Sm80ELb0ELb0ELb0ELb1ELb1ELb1ELb1ELb1EEENS1_21CollectiveEpilogueFwdINS6_IJS8_SA_S9_EEENS6_IJNS7_ILi1EEESI_SI_EEESC_SE_Li256ELb1ELb1ELb1ELb0EEENS1_36VarlenDynamicPersistentTileSchedulerILi128ELi48ELi256ELi256ELb1ELb1ELb0ELb0ELb1ELb1EEEEEEEEEvNT_6ParamsE:
	.zero		1432


//--------------------- .nv.constant0._ZN7cutlass13device_kernelIN5flash19enable_sm80_to_sm89INS1_16FlashAttnFwdSm80INS1_25CollectiveMainloopFwdSm80ILi8ELi1ELb0EN4cute5tupleIJNS5_1CILi128EEENS7_ILi64EEENS7_ILi256EEEEEELi256ENS_10bfloat16_tEfNS_4arch4Sm80ELb0ELb1ELb0ELb0ELb1ELb0ELb1ELb1EEENS1_21CollectiveEpilogueFwdINS6_IJS8_SA_S9_EEENS6_IJNS7_ILi1EEESI_SI_EEESC_SE_Li256ELb0ELb1ELb1ELb0EEENS1_19SingleTileSchedulerILb0ELb1ELb1ELi128EEEEEEEEEvNT_6ParamsE --------------------------
	.section	.nv.constant0._ZN7cutlass13device_kernelIN5flash19enable_sm80_to_sm89INS1_16FlashAttnFwdSm80INS1_25CollectiveMainloopFwdSm80ILi8ELi1ELb0EN4cute5tupleIJNS5_1CILi128EEENS7_ILi64EEENS7_ILi256EEEEEELi256ENS_10bfloat16_tEfNS_4arch4Sm80ELb0ELb1ELb0ELb0ELb1ELb0ELb1ELb1EEENS1_21CollectiveEpilogueFwdINS6_IJS8_SA_S9_EEENS6_IJNS7_ILi1EEESI_SI_EEESC_SE_Li256ELb0ELb1ELb1ELb0EEENS1_19SingleTileSchedulerILb0ELb1ELb1ELi128EEEEEEEEEvNT_6ParamsE,"a",@progbits
	.sectionflags	@""
	.align	4
.nv.constant0._ZN7cutlass13device_kernelIN5flash19enable_sm80_to_sm89INS1_16FlashAttnFwdSm80INS1_25CollectiveMainloopFwdSm80ILi8ELi1ELb0EN4cute5tupleIJNS5_1CILi128EEENS7_ILi64EEENS7_ILi256EEEEEELi256ENS_10bfloat16_tEfNS_4arch4Sm80ELb0ELb1ELb0ELb0ELb1ELb0ELb1ELb1EEENS1_21CollectiveEpilogueFwdINS6_IJS8_SA_S9_EEENS6_IJNS7_ILi1EEESI_SI_EEESC_SE_Li256ELb0ELb1ELb1ELb0EEENS1_19SingleTileSchedulerILb0ELb1ELb1ELi128EEEEEEEEEvNT_6ParamsE:
	.zero		1400


//--------------------- .nv.constant0._ZN7cutlass13device_kernelIN5flash19enable_sm80_to_sm89INS1_16FlashAttnFwdSm80INS1_25CollectiveMainloopFwdSm80ILi8ELi1ELb0EN4cute5tupleIJNS5_1CILi128EEENS7_ILi64EEENS7_ILi256EEEEEELi256ENS_10bfloat16_tEfNS_4arch4Sm80ELb0ELb1ELb0ELb1ELb1ELb0ELb1ELb1EEENS1_21CollectiveEpilogueFwdINS6_IJS8_SA_S9_EEENS6_IJNS7_ILi1EEESI_SI_EEESC_SE_Li256ELb1ELb1ELb1ELb0EEENS1_36VarlenDynamicPersistentTileSchedulerILi128ELi64ELi256ELi256ELb1ELb1ELb0ELb1ELb0ELb1EEEEEEEEEvNT_6ParamsE --------------------------
	.section	.nv.constant0._ZN7cutlass13device_kernelIN5flash19enable_sm80_to_sm89INS1_16FlashAttnFwdSm80INS1_25CollectiveMainloopFwdSm80ILi8ELi1ELb0EN4cute5tupleIJNS5_1CILi128EEENS7_ILi64EEENS7_ILi256EEEEEELi256ENS_10bfloat16_tEfNS_4arch4Sm80ELb0ELb1ELb0ELb1ELb1ELb0ELb1ELb1EEENS1_21CollectiveEpilogueFwdINS6_IJS8_SA_S9_EEENS6_IJNS7_ILi1EEESI_SI_EEESC_SE_Li256ELb1ELb1ELb1ELb0EEENS1_36VarlenDynamicPersistentTileSchedulerILi128ELi64ELi256ELi256ELb1ELb1ELb0ELb1ELb0ELb1EEEEEEEEEvNT_6ParamsE,"a",@progbits
	.sectionflags	@""
	.align	4
.nv.constant0._ZN7cutlass13device_kernelIN5flash19enable_sm80_to_sm89INS1_16FlashAttnFwdSm80INS1_25CollectiveMainloopFwdSm80ILi8ELi1ELb0EN4cute5tupleIJNS5_1CILi128EEENS7_ILi64EEENS7_ILi256EEEEEELi256ENS_10bfloat16_tEfNS_4arch4Sm80ELb0ELb1ELb0ELb1ELb1ELb0ELb1ELb1EEENS1_21CollectiveEpilogueFwdINS6_IJS8_SA_S9_EEENS6_IJNS7_ILi1EEESI_SI_EEESC_SE_Li256ELb1ELb1ELb1ELb0EEENS1_36VarlenDynamicPersistentTileSchedulerILi128ELi64ELi256ELi256ELb1ELb1ELb0ELb1ELb0ELb1EEEEEEEEEvNT_6ParamsE:
	.zero		1432


//--------------------- .nv.constant0._ZN7cutlass13device_kernelIN5flash19enable_sm80_to_sm89INS1_16FlashAttnFwdSm80INS1_25CollectiveMainloopFwdSm80ILi8ELi1ELb0EN4cute5tupleIJNS5_1CILi128EEENS7_ILi48EEENS7_ILi256EEEEEELi256ENS_10bfloat16_tEfNS_4arch4Sm80ELb0ELb1ELb0ELb1ELb1ELb1ELb1ELb1EEENS1_21CollectiveEpilogueFwdINS6_IJS8_SA_S9_EEENS6_IJNS7_ILi1EEESI_SI_EEESC_SE_Li256ELb1ELb1ELb1ELb0EEENS1_36VarlenDynamicPersistentTileSchedulerILi128ELi48ELi256ELi256ELb1ELb1ELb0ELb1ELb0ELb1EEEEEEEEEvNT_6ParamsE --------------------------
	.section	.nv.constant0._ZN7cutlass13device_kernelIN5flash19enable_sm80_to_sm89INS1_16FlashAttnFwdSm80INS1_25CollectiveMainloopFwdSm80ILi8ELi1ELb0EN4cute5tupleIJNS5_1CILi128EEENS7_ILi48EEENS7_ILi256EEEEEELi256ENS_10bfloat16_tEfNS_4arch4Sm80ELb0ELb1ELb0ELb1ELb1ELb1ELb1ELb1EEENS1_21CollectiveEpilogueFwdINS6_IJS8_SA_S9_EEENS6_IJNS7_ILi1EEESI_SI_EEESC_SE_Li256ELb1ELb1ELb1ELb0EEENS1_36VarlenDynamicPersistentTileSchedulerILi128ELi48ELi256ELi256ELb1ELb1ELb0ELb1ELb0ELb1EEEEEEEEEvNT_6ParamsE,"a",@progbits
	.sectionflags	@""
	.align	4
.nv.constant0._ZN7cutlass13device_kernelIN5flash19enable_sm80_to_sm89INS1_16FlashAttnFwdSm80INS1_25CollectiveMainloopFwdSm80ILi8ELi1ELb0EN4cute5tupleIJNS5_1CILi128EEENS7_ILi48EEENS7_ILi256EEEEEELi256ENS_10bfloat16_tEfNS_4arch4Sm80ELb0ELb1ELb0ELb1ELb1ELb1ELb1ELb1EEENS1_21CollectiveEpilogueFwdINS6_IJS8_SA_S9_EEENS6_IJNS7_ILi1EEESI_SI_EEESC_SE_Li256ELb1ELb1ELb1ELb0EEENS1_36VarlenDynamicPersistentTileSchedulerILi128ELi48ELi256ELi256ELb1ELb1ELb0ELb1ELb0ELb1EEEEEEEEEvNT_6ParamsE:
	.zero		1432


//--------------------- .nv.constant0._ZN7cutlass13device_kernelIN5flash19enable_sm80_to_sm89INS1_16FlashAttnFwdSm80INS1_25CollectiveMainloopFwdSm80ILi8ELi1ELb0EN4cute5tupleIJNS5_1CILi128EEENS7_ILi96EEENS7_ILi256EEEEEELi256ENS_10bfloat16_tEfNS_4arch4Sm80ELb1ELb0ELb0ELb0ELb1ELb0ELb1ELb1EEENS1_21CollectiveEpilogueFwdINS6_IJS8_SA_S9_EEENS6_IJNS7_ILi1EEESI_SI_EEESC_SE_Li256ELb0ELb1ELb1ELb0EEENS1_30DynamicPersistentTileSchedulerILi256ELi256ELb1ELb1ELb0EEEEEEEEEvNT_6ParamsE --------------------------
	.section	.nv.constant0._ZN7cutlass13device_kernelIN5flash19enable_sm80_to_sm89INS1_16FlashAttnFwdSm80INS1_25CollectiveMainloopFwdSm80ILi8ELi1ELb0EN4cute5tupleIJNS5_1CILi128EEENS7_ILi96EEENS7_ILi256EEEEEELi256ENS_10bfloat16_tEfNS_4arch4Sm80ELb1ELb0ELb0ELb0ELb1ELb0ELb1ELb1EEENS1_21CollectiveEpilogueFwdINS6_IJS8_SA_S9_EEENS6_IJNS7_ILi1EEESI_SI_EEESC_SE_Li256ELb0ELb1ELb1ELb0EEENS1_30DynamicPersistentTileSchedulerILi256ELi256ELb1ELb1ELb0EEEEEEEEEvNT_6ParamsE,"a",@progbits
	.sectionflags	@""
	.align	4
.nv.constant0._ZN7cutlass13device_kernelIN5flash19enable_sm80_to_sm89INS1_16FlashAttnFwdSm80INS1_25CollectiveMainloopFwdSm80ILi8ELi1ELb0EN4cute5tupleIJNS5_1CILi128EEENS7_ILi96EEENS7_ILi256EEEEEELi256ENS_10bfloat16_tEfNS_4arch4Sm80ELb1ELb0ELb0ELb0ELb1ELb0ELb1ELb1EEENS1_21CollectiveEpilogueFwdINS6_IJS8_SA_S9_EEENS6_IJNS7_ILi1EEESI_SI_EEESC_SE_Li256ELb0ELb1ELb1ELb0EEENS1_30DynamicPersistentTileSchedulerILi256ELi256ELb1ELb1ELb0EEEEEEEEEvNT_6ParamsE:
	.zero		1416


//--------------------- .nv.constant0._ZN7cutlass13device_kernelIN5flash19enable_sm80_to_sm89INS1_16FlashAttnFwdSm80INS1_25CollectiveMainloopFwdSm80ILi8ELi1ELb0EN4cute5tupleIJNS5_1CILi128EEENS7_ILi64EEENS7_ILi256EEEEEELi256ENS_10bfloat16_tEfNS_4arch4Sm80ELb1ELb0ELb0ELb1ELb1ELb0ELb1ELb1EEENS1_21CollectiveEpilogueFwdINS6_IJS8_SA_S9_EEENS6_IJNS7_ILi1EEESI_SI_EEESC_SE_Li256ELb1ELb1ELb1ELb0EEENS1_36VarlenDynamicPersistentTileSchedulerILi128ELi64ELi256ELi256ELb1ELb1ELb0ELb1ELb1ELb1EEEEEEEEEvNT_6ParamsE --------------------------
	.section	.nv.constant0._ZN7cutlass13device_kernelIN5flash19enable_sm80_to_sm89INS1_16FlashAttnFwdSm80INS1_25CollectiveMainloopFwdSm80ILi8ELi1ELb0EN4cute5tupleIJNS5_1CILi128EEENS7_ILi64EEENS7_ILi256EEEEEELi256ENS_10bfloat16_tEfNS_4arch4Sm80ELb1ELb0ELb0ELb1ELb1ELb0ELb1ELb1EEENS1_21CollectiveEpilogueFwdINS6_IJS8_SA_S9_EEENS6_IJNS7_ILi1EEESI_SI_EEESC_SE_Li256ELb1ELb1ELb1ELb0EEENS1_36VarlenDynamicPersistentTileSchedulerILi128ELi64ELi256ELi256ELb1ELb1ELb0ELb1ELb1ELb1EEEEEEEEEvNT_6ParamsE,"a",@progbits
	.sectionflags	@""
	.align	4
.nv.constant0._ZN7cutlass13device_kernelIN5flash19enable_sm80_to_sm89INS1_16FlashAttnFwdSm80INS1_25CollectiveMainloopFwdSm80ILi8ELi1ELb0EN4cute5tupleIJNS5_1CILi128EEENS7_ILi64EEENS7_ILi256EEEEEELi256ENS_10bfloat16_tEfNS_4arch4Sm80ELb1ELb0ELb0ELb1ELb1ELb0ELb1ELb1EEENS1_21CollectiveEpilogueFwdINS6_IJS8_SA_S9_EEENS6_IJNS7_ILi1EEESI_SI_EEESC_SE_Li256ELb1ELb1ELb1ELb0EEENS1_36VarlenDynamicPersistentTileSchedulerILi128ELi64ELi256ELi256ELb1ELb1ELb0ELb1ELb1ELb1EEEEEEEEEvNT_6ParamsE:
	.zero		1432


//--------------------- .nv.constant0._ZN7cutlass13device_kernelIN5flash19enable_sm80_to_sm89INS1_16FlashAttnFwdSm80INS1_25CollectiveMainloopFwdSm80ILi8ELi1ELb0EN4cute5tupleIJNS5_1CILi128EEENS7_ILi48EEENS7_ILi256EEEEEELi256ENS_10bfloat16_tEfNS_4arch4Sm80ELb1ELb0ELb0ELb1ELb1ELb1ELb1ELb1EEENS1_21CollectiveEpilogueFwdINS6_IJS8_SA_S9_EEENS6_IJNS7_ILi1EEESI_SI_EEESC_SE_Li256ELb1ELb1ELb1ELb0EEENS1_36VarlenDynamicPersistentTileSchedulerILi128ELi48ELi256ELi256ELb1ELb1ELb0ELb1ELb1ELb1EEEEEEEEEvNT_6ParamsE --------------------------
	.section	.nv.constant0._ZN7cutlass13device_kernelIN5flash19enable_sm80_to_sm89INS1_16FlashAttnFwdSm80INS1_25CollectiveMainloopFwdSm80ILi8ELi1ELb0EN4cute5tupleIJNS5_1CILi128EEENS7_ILi48EEENS7_ILi256EEEEEELi256ENS_10bfloat16_tEfNS_4arch4Sm80ELb1ELb0ELb0ELb1ELb1ELb1ELb1ELb1EEENS1_21CollectiveEpilogueFwdINS6_IJS8_SA_S9_EEENS6_IJNS7_ILi1EEESI_SI_EEESC_SE_Li256ELb1ELb1ELb1ELb0EEENS1_36VarlenDynamicPersistentTileSchedulerILi128ELi48ELi256ELi256ELb1ELb1ELb0ELb1ELb1ELb1EEEEEEEEEvNT_6ParamsE,"a",@progbits
	.sectionflags	@""
	.align	4
.nv.constant0._ZN7cutlass13device_kernelIN5flash19enable_sm80_to_sm89INS1_16FlashAttnFwdSm80INS1_25CollectiveMainloopFwdSm80ILi8ELi1ELb0EN4cute5tupleIJNS5_1CILi128EEENS7_ILi48EEENS7_ILi256EEEEEELi256ENS_10bfloat16_tEfNS_4arch4Sm80ELb1ELb0ELb0ELb1ELb1ELb1ELb1ELb1EEENS1_21CollectiveEpilogueFwdINS6_IJS8_SA_S9_EEENS6_IJNS7_ILi1EEESI_SI_EEESC_SE_Li256ELb1ELb1ELb1ELb0EEENS1_36VarlenDynamicPersistentTileSchedulerILi128ELi48ELi256ELi256ELb1ELb1ELb0ELb1ELb1ELb1EEEEEEEEEvNT_6ParamsE:
	.zero		1432


//--------------------- .text._ZN7cutlass13device_kernelIN5flash19enable_sm80_to_sm89INS1_16FlashAttnFwdSm80INS1_25CollectiveMainloopFwdSm80ILi8ELi1ELb1EN4cute5tupleIJNS5_1CILi128EEENS7_ILi64EEENS7_ILi256EEEEEELi256ENS_10bfloat16_tEfNS_4arch4Sm80ELb0ELb0ELb0ELb0ELb1ELb0ELb1ELb1EEENS1_21CollectiveEpilogueFwdINS6_IJS8_SA_S9_EEENS6_IJNS7_ILi1EEESI_SI_EEESC_SE_Li256ELb0ELb1ELb1ELb0EEENS1_19SingleTileSchedulerILb0ELb1ELb1ELi128EEEEEEEEEvNT_6ParamsE --------------------------
	.section	.text._ZN7cutlass13device_kernelIN5flash19enable_sm80_to_sm89INS1_16FlashAttnFwdSm80INS1_25CollectiveMainloopFwdSm80ILi8ELi1ELb1EN4cute5tupleIJNS5_1CILi128EEENS7_ILi64EEENS7_ILi256EEEEEELi256ENS_10bfloat16_tEfNS_4arch4Sm80ELb0ELb0ELb0ELb0ELb1ELb0ELb1ELb1EEENS1_21CollectiveEpilogueFwdINS6_IJS8_SA_S9_EEENS6_IJNS7_ILi1EEESI_SI_EEESC_SE_Li256ELb0ELb1ELb1ELb0EEENS1_19SingleTileSchedulerILb0ELb1ELb1ELi128EEEEEEEEEvNT_6ParamsE,"ax",@progbits
	.sectioninfo	@"SHI_REGISTERS=255"
	.align	128
.text._ZN7cutlass13device_kernelIN5flash19enable_sm80_to_sm89INS1_16FlashAttnFwdSm80INS1_25CollectiveMainloopFwdSm80ILi8ELi1ELb1EN4cute5tupleIJNS5_1CILi128EEENS7_ILi64EEENS7_ILi256EEEEEELi256ENS_10bfloat16_tEfNS_4arch4Sm80ELb0ELb0ELb0ELb0ELb1ELb0ELb1ELb1EEENS1_21CollectiveEpilogueFwdINS6_IJS8_SA_S9_EEENS6_IJNS7_ILi1EEESI_SI_EEESC_SE_Li256ELb0ELb1ELb1ELb0EEENS1_19SingleTileSchedulerILb0ELb1ELb1ELi128EEEEEEEEEvNT_6ParamsE:
        .type           _ZN7cutlass13device_kernelIN5flash19enable_sm80_to_sm89INS1_16FlashAttnFwdSm80INS1_25CollectiveMainloopFwdSm80ILi8ELi1ELb1EN4cute5tupleIJNS5_1CILi128EEENS7_ILi64EEENS7_ILi256EEEEEELi256ENS_10bfloat16_tEfNS_4arch4Sm80ELb0ELb0ELb0ELb0ELb1ELb0ELb1ELb1EEENS1_21CollectiveEpilogueFwdINS6_IJS8_SA_S9_EEENS6_IJNS7_ILi1EEESI_SI_EEESC_SE_Li256ELb0ELb1ELb1ELb0EEENS1_19SingleTileSchedulerILb0ELb1ELb1ELi128EEEEEEEEEvNT_6ParamsE,@function
        .size           _ZN7cutlass13device_kernelIN5flash19enable_sm80_to_sm89INS1_16FlashAttnFwdSm80INS1_25CollectiveMainloopFwdSm80ILi8ELi1ELb1EN4cute5tupleIJNS5_1CILi128EEENS7_ILi64EEENS7_ILi256EEEEEELi256ENS_10bfloat16_tEfNS_4arch4Sm80ELb0ELb0ELb0ELb0ELb1ELb0ELb1ELb1EEENS1_21CollectiveEpilogueFwdINS6_IJS8_SA_S9_EEENS6_IJNS7_ILi1EEESI_SI_EEESC_SE_Li256ELb0ELb1ELb1ELb0EEENS1_19SingleTileSchedulerILb0ELb1ELb1ELi128EEEEEEEEEvNT_6ParamsE,(.L_x_3228 - _ZN7cutlass13device_kernelIN5flash19enable_sm80_to_sm89INS1_16FlashAttnFwdSm80INS1_25CollectiveMainloopFwdSm80ILi8ELi1ELb1EN4cute5tupleIJNS5_1CILi128EEENS7_ILi64EEENS7_ILi256EEEEEELi256ENS_10bfloat16_tEfNS_4arch4Sm80ELb0ELb0ELb0ELb0ELb1ELb0ELb1ELb1EEENS1_21CollectiveEpilogueFwdINS6_IJS8_SA_S9_EEENS6_IJNS7_ILi1EEESI_SI_EEESC_SE_Li256ELb0ELb1ELb1ELb0EEENS1_19SingleTileSchedulerILb0ELb1ELb1ELi128EEEEEEEEEvNT_6ParamsE)
        .other          _ZN7cutlass13device_kernelIN5flash19enable_sm80_to_sm89INS1_16FlashAttnFwdSm80INS1_25CollectiveMainloopFwdSm80ILi8ELi1ELb1EN4cute5tupleIJNS5_1CILi128EEENS7_ILi64EEENS7_ILi256EEEEEELi256ENS_10bfloat16_tEfNS_4arch4Sm80ELb0ELb0ELb0ELb0ELb1ELb0ELb1ELb1EEENS1_21CollectiveEpilogueFwdINS6_IJS8_SA_S9_EEENS6_IJNS7_ILi1EEESI_SI_EEESC_SE_Li256ELb0ELb1ELb1ELb0EEENS1_19SingleTileSchedulerILb0ELb1ELb1ELi128EEEEEEEEEvNT_6ParamsE,@"STO_CUDA_ENTRY STV_DEFAULT"
_ZN7cutlass13device_kernelIN5flash19enable_sm80_to_sm89INS1_16FlashAttnFwdSm80INS1_25CollectiveMainloopFwdSm80ILi8ELi1ELb1EN4cute5tupleIJNS5_1CILi128EEENS7_ILi64EEENS7_ILi256EEEEEELi256ENS_10bfloat16_tEfNS_4arch4Sm80ELb0ELb0ELb0ELb0ELb1ELb0ELb1ELb1EEENS1_21CollectiveEpilogueFwdINS6_IJS8_SA_S9_EEENS6_IJNS7_ILi1EEESI_SI_EEESC_SE_Li256ELb0ELb1ELb1ELb0EEENS1_19SingleTileSchedulerILb0ELb1ELb1ELi128EEEEEEEEEvNT_6ParamsE:
[----:B------:R-:W-:Y:S02]  /*0000*/  MOV R1, c[0x0][0x28] ;  /* 0x00000a0000017a02 */ /* 0x000fe40000000f00 */
[----:B------:R-:W1:Y:S01]  /*0010*/  S2R R132, SR_TID.X ;  /* 0x0000000000847919 */ /* 0x000e620000002100 */
[----:B------:R-:W2:Y:S01]  /*0020*/  S2UR UR6, SR_CTAID.Y ;  /* 0x00000000000679c3 */ /* 0x000ea20000002600 */
[----:B------:R-:W-:-:S07]  /*0030*/  IADD3 R1, R1, -0x60, RZ ;  /* 0xffffffa001017810 */ /* 0x000fce0007ffe0ff */
[----:B------:R-:W3:Y:S01]  /*0040*/  S2UR UR18, SR_CTAID.Z ;  /* 0x00000000001279c3 */ /* 0x000ee20000002700 */
[----:B-1----:R-:W-:-:S06]  /*0050*/  SHF.R.U32.HI R0, RZ, 0x5, R132 ;  /* 0x00000005ff007819 */ /* 0x002fcc0000011684 */
[----:B------:R-:W1:Y:S02]  /*0060*/  SHFL.IDX PT, R0, R0, RZ, 0x1f ;  /* 0x00001fff00007589 */ /* 0x000e6400000e0000 */
[----:B-1----:R-:W-:-:S13]  /*0070*/  ISETP.NE.AND P0, PT, R0, RZ, PT ;  /* 0x000000ff0000720c */ /* 0x002fda0003f05270 */
[----:B--23--:R-:W-:Y:S05]  /*0080*/  @!P0 BRA `(.L_x_0) ;  /* 0x0000009000008947 */ /* 0x00cfea0003800000 */
[----:B------:R-:W-:Y:S01]  /*0090*/  MOV R0, c[0x0][0x550] ;  /* 0x0001540000007a02 */ /* 0x000fe20000000f00 */
[----:B------:R-:W-:-:S03]  /*00a0*/  UMOV UR11, UR6 ;  /* 0x00000006000b7c82 */ /* 0x000fc60008000000 */
[----:B------:R-:W-:-:S13]  /*00b0*/  ISETP.NE.AND P0, PT, R0, 0x1, PT ;  /* 0x000000010000780c */ /* 0x000fda0003f05270 */
[----:B------:R-:W-:Y:S05]  /*00c0*/  @!P0 BRA `(.L_x_1) ;  /* 0x000000b000008947 */ /* 0x000fea0003800000 */
[----:B------:R-:W-:Y:S02]  /*00d0*/  ULDC UR4, c[0x0][0x554] ;  /* 0x0001550000047ab9 */ /* 0x000fe40000000800 */
[----:B------:R-:W-:Y:S02]  /*00e0*/  UIMAD.WIDE.U32 UR4, UR6, UR4, URZ ;  /* 0x00000004060472a5 */ /* 0x000fe4000f8e003f */
[----:B------:R-:W-:Y:S02]  /*00f0*/  ULDC UR11, c[0x0][0x558] ;  /* 0x00015600000b7ab9 */ /* 0x000fe40000000800 */
[----:B------:R-:W-:Y:S01]  /*0100*/  USHF.R.U32.HI UR11, URZ, UR11, UR5 ;  /* 0x0000000b3f0b7299 */ /* 0x000fe20008011605 */
[----:B------:R-:W-:Y:S05]  /*0110*/  BRA `(.L_x_1) ;  /* 0x0000006000007947 */ /* 0x000fea0003800000 */
.L_x_0:
[----:B------:R-:W-:Y:S02]  /*0120*/  ULDC.64 UR4, c[0x0][0x550] ;  /* 0x0001540000047ab9 */ /* 0x000fe40000000a00 */
[----:B------:R-:W-:Y:S02]  /*0130*/  UISETP.NE.AND UP0, UPT, UR4, 0x1, UPT ;  /* 0x000000010400788c */ /* 0x000fe4000bf05270 */
[----:B------:R-:W-:-:S02]  /*0140*/  UIMAD.WIDE.U32 UR8, UR6, UR5, URZ ;  /* 0x00000005060872a5 */ /* 0x000fc4000f8e003f */
[----:B------:R-:W-:Y:S02]  /*0150*/  ULDC UR4, c[0x0][0x558] ;  /* 0x0001560000047ab9 */ /* 0x000fe40000000800 */
[----:B------:R-:W-:-:S05]  /*0160*/  UMOV UR11, UR6 ;  /* 0x00000006000b7c82 */ /* 0x000fca0008000000 */
[----:B------:R-:W-:-:S03]  /*0170*/  @UP0 USHF.R.U32.HI UR11, URZ, UR4, UR9 ;  /* 0x000000043f0b0299 */ /* 0x000fc60008011609 */
.L_x_1:
[----:B------:R-:W-:Y:S01]  /*0180*/  ISETP.LE.AND P0, PT, RZ, UR18, PT ;  /* 0x00000012ff007c0c */ /* 0x000fe2000bf03270 */
[----:B------:R-:W-:Y:S02]  /*0190*/  UIADD3 UR5, -UR11, URZ, URZ ;  /* 0x0000003f0b057290 */ /* 0x000fe4000fffe13f */
[----:B------:R-:W-:Y:S02]  /*01a0*/  ULDC UR4, c[0x0][0x550] ;  /* 0x0001540000047ab9 */ /* 0x000fe40000000800 */
[----:B------:R-:W-:-:S08]  /*01b0*/  UIMAD UR6, UR5, UR4, UR6 ;  /* 0x00000004050672a4 */ /* 0x000fd0000f8e0206 */
[----:B------:R-:W-:Y:S05]  /*01c0*/  @!P0 EXIT ;  /* 0x000000000000894d */ /* 0x000fea0003800000 */
[----:B------:R-:W-:Y:S02]  /*01d0*/  ULDC.64 UR4, c[0x0][0x370] ;  /* 0x0000dc0000047ab9 */ /* 0x000fe40000000a00 */
[----:B------:R-:W-:Y:S02]  /*01e0*/  UISETP.NE.U32.AND UP0, UPT, URZ, UR4, UPT ;  /* 0x000000043f00728c */ /* 0x000fe4000bf05070 */
[----:B------:R-:W-:Y:S02]  /*01f0*/  ULDC.64 UR8, c[0x0][0x370] ;  /* 0x0000dc0000087ab9 */ /* 0x000fe40000000a00 */
[----:B------:R-:W-:Y:S02]  /*0200*/  UISETP.NE.AND.EX UP0, UPT, URZ, UR5, UPT, UP0 ;  /* 0x000000053f00728c */ /* 0x000fe4000bf05300 */
[----:B------:R-:W-:-:S04]  /*0210*/  ULDC.64 UR12, c[0x0][0x118] ;  /* 0x00004600000c7ab9 */ /* 0x000fc80000000a00 */
[----:B------:R-:W-:-:S05]  /*0220*/  PLOP3.LUT P0, PT, PT, PT, UP0, 0x80, 0x0 ;  /* 0x000000000000781c */ /* 0x000fca0003f0f008 */
[----:B------:R-:W-:Y:S02]  /*0230*/  @UP0 UMOV UR4, 0x4 ;  /* 0x0000000400040882 */ /* 0x000fe40000000000 */
[----:B------:R-:W-:-:S06]  /*0240*/  @UP0 UIMAD.WIDE UR4, UR18, UR4, UR8 ;  /* 0x00000004120402a5 */ /* 0x000fcc000f8e0208 */
[----:B------:R-:W-:Y:S02]  /*0250*/  IMAD.U32 R2, RZ, RZ, UR4 ;  /* 0x00000004ff027e24 */ /* 0x000fe4000f8e00ff */
[----:B------:R-:W-:-:S05]  /*0260*/  IMAD.U32 R3, RZ, RZ, UR5 ;  /* 0x00000005ff037e24 */ /* 0x000fca000f8e00ff */
[----:B------:R-:W2:Y:S01]  /*0270*/  @P0 LDG.E R2, [R2.64] ;  /* 0x0000000c02020981 */ /* 0x000ea2000c1e1900 */
[----:B------:R-:W-:Y:S02]  /*0280*/  ULDC UR4, c[0x0][0x2ac] ;  /* 0x0000ab0000047ab9 */ /* 0x000fe40000000800 */
[----:B------:R-:W-:Y:S02]  /*0290*/  ULDC UR10, c[0x0][0x1d0] ;  /* 0x00007400000a7ab9 */ /* 0x000fe40000000800 */
[----:B------:R-:W-:Y:S02]  /*02a0*/  UIMAD UR10, UR4, UR10, URZ ;  /* 0x0000000a040a72a4 */ /* 0x000fe4000f8e023f */
[----:B------:R-:W-:Y:S02]  /*02b0*/  UMOV UR9, URZ ;  /* 0x0000003f00097c82 */ /* 0x000fe40008000000 */
[----:B------:R-:W-:Y:S02]  /*02c0*/  UISETP.GE.AND UP0, UPT, UR10, 0x1, UPT ;  /* 0x000000010a00788c */ /* 0x000fe4000bf06270 */
[----:B------:R-:W-:-:S02]  /*02d0*/  UIADD3 UR5, UR10, 0x3f, URZ ;  /* 0x0000003f0a057890 */ /* 0x000fc4000fffe03f */
[----:B------:R-:W-:Y:S02]  /*02e0*/  UMOV UR17, URZ ;  /* 0x0000003f00117c82 */ /* 0x000fe40008000000 */
[----:B------:R-:W-:-:S04]  /*02f0*/  USHF.R.S32.HI UR4, URZ, 0x1f, UR5 ;  /* 0x0000001f3f047899 */ /* 0x000fc80008011405 */
[----:B------:R-:W-:-:S04]  /*0300*/  ULEA.HI UR4, UR4, UR5, URZ, 0x6 ;  /* 0x0000000504047291 */ /* 0x000fc8000f8f303f */
[----:B------:R-:W-:Y:S01]  /*0310*/  USHF.R.S32.HI UR7, URZ, 0x6, UR4 ;  /* 0x000000063f077899 */ /* 0x000fe20008011404 */
[----:B--2---:R1:W2:Y:S01]  /*0320*/  @P0 R2UR UR9, R2 ;  /* 0x00000000020903c2 */ /* 0x0042a200000e0000 */
[----:B------:R-:W-:-:S13]  /*0330*/  PLOP3.LUT P0, PT, PT, PT, UP0, 0x80, 0x0 ;  /* 0x000000000000781c */ /* 0x000fda0003f0f008 */
[----:B-12---:R-:W-:Y:S05]  /*0340*/  @!P0 BRA `(.L_x_2) ;  /* 0x0000025000008947 */ /* 0x006fea0003800000 */
[----:B------:R-:W-:Y:S02]  /*0350*/  USHF.R.U32.HI UR4, URZ, 0x10, UR6 ;  /* 0x000000103f047899 */ /* 0x000fe40008011606 */
[----:B------:R-:W-:Y:S02]  /*0360*/  ULDC UR5, c[0x0][0x338] ;  /* 0x0000ce0000057ab9 */ /* 0x000fe40000000800 */
[----:B------:R-:W-:Y:S02]  /*0370*/  UISETP.NE.AND UP0, UPT, UR4, URZ, UPT ;  /* 0x0000003f0400728c */ /* 0x000fe4000bf05270 */
[----:B------:R-:W-:Y:S02]  /*0380*/  UMOV UR20, URZ ;  /* 0x0000003f00147c82 */ /* 0x000fe40008000000 */
[----:B------:R-:W-:-:S04]  /*0390*/  USEL UR5, UR4, UR5, UP0 ;  /* 0x0000000504057287 */ /* 0x000fc80008000000 */
[----:B------:R-:W-:Y:S02]  /*03a0*/  UIADD3 UR16, UR7, -0x1, UR5 ;  /* 0xffffffff07107890 */ /* 0x000fe4000fffe005 */
[----:B------:R-:W-:-:S05]  /*03b0*/  IMAD.U32 R3, RZ, RZ, UR5 ;  /* 0x00000005ff037e24 */ /* 0x000fca000f8e00ff */
[----:B------:R-:W-:-:S04]  /*03c0*/  IABS R0, R3 ;  /* 0x0000000300007213 */ /* 0x000fc80000000000 */
[----:B------:R-:W1:Y:S02]  /*03d0*/  R2UR UR15, R0 ;  /* 0x00000000000f73c2 */ /* 0x000e6400000e0000 */
[----:B-1----:R-:W1:Y:S08]  /*03e0*/  I2F.RP R0, UR15 ;  /* 0x0000000f00007d06 */ /* 0x002e700008209400 */
[----:B-1----:R-:W1:Y:S02]  /*03f0*/  MUFU.RCP R0, R0 ;  /* 0x0000000000007308 */ /* 0x002e640000001000 */
[----:B-1----:R-:W-:-:S06]  /*0400*/  IADD3 R0, R0, 0xffffffe, RZ ;  /* 0x0ffffffe00007810 */ /* 0x002fcc0007ffe0ff */
[----:B------:R-:W1:Y:S02]  /*0410*/  F2I.FTZ.U32.TRUNC.NTZ R0, R0 ;  /* 0x0000000000007305 */ /* 0x000e64000021f000 */
[----:B-1----:R1:W2:Y:S02]  /*0420*/  R2UR UR21, R0 ;  /* 0x00000000001573c2 */ /* 0x0022a400000e0000 */
[----:B-1----:R-:W-:Y:S01]  /*0430*/  IMAD.U32 R0, RZ, RZ, UR16 ;  /* 0x00000010ff007e24 */ /* 0x002fe2000f8e00ff */
[----:B--2---:R-:W-:Y:S02]  /*0440*/  UIADD3 UR4, URZ, -UR21, URZ ;  /* 0x800000153f047290 */ /* 0x004fe4000fffe03f */
[----:B------:R-:W-:Y:S02]  /*0450*/  ULOP3.LUT UR16, UR16, UR5, URZ, 0x3c, !UPT ;  /* 0x0000000510107292 */ /* 0x000fe4000f8e3c3f */
[----:B------:R-:W-:Y:S01]  /*0460*/  IABS R2, R0 ;  /* 0x0000000000027213 */ /* 0x000fe20000000000 */
[----:B------:R-:W-:Y:S01]  /*0470*/  UIMAD UR4, UR4, UR15, URZ ;  /* 0x0000000f040472a4 */ /* 0x000fe2000f8e023f */
[----:B------:R-:W-:-:S02]  /*0480*/  IABS R0, R3 ;  /* 0x0000000300007213 */ /* 0x000fc40000000000 */
[----:B------:R-:W1:Y:S01]  /*0490*/  R2UR UR14, R2 ;  /* 0x00000000020e73c2 */ /* 0x000e6200000e0000 */
[----:B------:R-:W-:Y:S02]  /*04a0*/  UIMAD.WIDE.U32 UR20, UR21, UR4, UR20 ;  /* 0x00000004151472a5 */ /* 0x000fe4000f8e0014 */
[----:B------:R-:W-:-:S05]  /*04b0*/  IMAD.MOV R0, RZ, RZ, -R0 ;  /* 0x000000ffff007224 */ /* 0x000fca00078e0a00 */
[----:B------:R-:W2:Y:S01]  /*04c0*/  R2UR UR8, R0 ;  /* 0x00000000000873c2 */ /* 0x000ea200000e0000 */
[----:B------:R-:W-:Y:S02]  /*04d0*/  UMOV UR17, UR21 ;  /* 0x0000001500117c82 */ /* 0x000fe40008000000 */
[----:B-1----:R-:W-:-:S07]  /*04e0*/  UIMAD.WIDE.U32 UR20, UR17, UR14, URZ ;  /* 0x0000000e111472a5 */ /* 0x002fce000f8e003f */
[----:B------:R-:W-:Y:S02]  /*04f0*/  UMOV UR17, UR21 ;  /* 0x0000001500117c82 */ /* 0x000fe40008000000 */
[----:B--2---:R-:W-:-:S04]  /*0500*/  UIMAD UR8, UR17, UR8, UR14 ;  /* 0x00000008110872a4 */ /* 0x004fc8000f8e020e */
[----:B------:R-:W-:-:S11]  /*0510*/  UISETP.GT.U32.AND UP0, UPT, UR15, UR8, UPT ;  /* 0x000000080f00728c */ /* 0x000fd6000bf04070 */
[----:B------:R-:W-:Y:S02]  /*0520*/  @!UP0 UIADD3 UR8, UR8, -UR15, URZ ;  /* 0x8000000f08088290 */ /* 0x000fe4000fffe03f */
[----:B------:R-:W-:Y:S02]  /*0530*/  @!UP0 UIADD3 UR17, UR17, 0x1, URZ ;  /* 0x0000000111118890 */ /* 0x000fe4000fffe03f */
[----:B------:R-:W-:Y:S02]  /*0540*/  UISETP.GE.U32.AND UP1, UPT, UR8, UR15, UPT ;  /* 0x0000000f0800728c */ /* 0x000fe4000bf26070 */
[----:B------:R-:W-:-:S09]  /*0550*/  UISETP.GE.AND UP0, UPT, UR16, URZ, UPT ;  /* 0x0000003f1000728c */ /* 0x000fd2000bf06270 */
[----:B------:R-:W-:Y:S02]  /*0560*/  @UP1 UIADD3 UR17, UR17, 0x1, URZ ;  /* 0x0000000111111890 */ /* 0x000fe4000fffe03f */
[----:B------:R-:W-:Y:S02]  /*0570*/  UISETP.NE.AND UP1, UPT, UR5, URZ, UPT ;  /* 0x0000003f0500728c */ /* 0x000fe4000bf25270 */
[----:B------:R-:W-:-:S09]  /*0580*/  @!UP0 UIADD3 UR17, -UR17, URZ, URZ ;  /* 0x0000003f11118290 */ /* 0x000fd2000fffe13f */
[----:B------:R-:W-:Y:S02]  /*0590*/  @!UP1 ULOP3.LUT UR17, URZ, UR5, URZ, 0x33, !UPT ;  /* 0x000000053f119292 */ /* 0x000fe4000f8e333f */
.L_x_2:
[----:B------:R-:W-:Y:S01]  /*05a0*/  ULOP3.LUT UR8, UR6, 0xffff, URZ, 0xc0, !UPT ;  /* 0x0000ffff06087892 */ /* 0x000fe2000f8ec03f */
[----:B------:R-:W-:Y:S01]  /*05b0*/  PLOP3.LUT P2, PT, PT, PT, PT, 0x80, 0x0 ;  /* 0x000000000000781c */ /* 0x000fe20003f4f070 */
[----:B------:R-:W-:Y:S01]  /*05c0*/  CS2R R16, SRZ ;  /* 0x0000000000107805 */ /* 0x000fe2000001ff00 */
[----:B------:R-:W-:Y:S01]  /*05d0*/  CS2R R130, SRZ ;  /* 0x0000000000827805 */ /* 0x000fe2000001ff00 */
[----:B------:R-:W-:Y:S01]  /*05e0*/  UIMAD UR8, UR8, UR17, URZ ;  /* 0x00000011080872a4 */ /* 0x000fe2000f8e023f */
[----:B------:R-:W-:Y:S01]  /*05f0*/  CS2R R128, SRZ ;  /* 0x0000000000807805 */ /* 0x000fe2000001ff00 */
[----:B------:R-:W-:Y:S01]  /*0600*/  CS2R R126, SRZ ;  /* 0x00000000007e7805 */ /* 0x000fe2000001ff00 */
[----:B------:R-:W-:Y:S01]  /*0610*/  CS2R R124, SRZ ;  /* 0x00000000007c7805 */ /* 0x000fe2000001ff00 */
[----:B------:R-:W-:Y:S01]  /*0620*/  UIADD3 UR17, UR8, UR17, URZ ;  /* 0x0000001108117290 */ /* 0x000fe2000fffe03f */
[----:B------:R-:W-:Y:S01]  /*0630*/  CS2R R122, SRZ ;  /* 0x00000000007a7805 */ /* 0x000fe2000001ff00 */
[----:B------:R-:W-:Y:S01]  /*0640*/  CS2R R120, SRZ ;  /* 0x0000000000787805 */ /* 0x000fe2000001ff00 */
[----:B------:R-:W-:Y:S01]  /*0650*/  CS2R R118, SRZ ;  /* 0x0000000000767805 */ /* 0x000fe2000001ff00 */
[----:B------:R-:W-:Y:S01]  /*0660*/  UISETP.LT.AND UP0, UPT, UR7, UR17, UPT ;  /* 0x000000110700728c */ /* 0x000fe2000bf01270 */
[----:B------:R-:W-:Y:S01]  /*0670*/  CS2R R116, SRZ ;  /* 0x0000000000747805 */ /* 0x000fe2000001ff00 */
[----:B------:R-:W-:Y:S01]  /*0680*/  CS2R R114, SRZ ;  /* 0x0000000000727805 */ /* 0x000fe2000001ff00 */
[----:B------:R-:W-:Y:S01]  /*0690*/  CS2R R112, SRZ ;  /* 0x0000000000707805 */ /* 0x000fe2000001ff00 */
[----:B------:R-:W-:Y:S01]  /*06a0*/  USEL UR7, UR7, UR17, UP0 ;  /* 0x0000001107077287 */ /* 0x000fe20008000000 */
[----:B------:R-:W-:Y:S01]  /*06b0*/  CS2R R110, SRZ ;  /* 0x00000000006e7805 */ /* 0x000fe2000001ff00 */
[----:B------:R-:W-:Y:S01]  /*06c0*/  CS2R R108, SRZ ;  /* 0x00000000006c7805 */ /* 0x000fe2000001ff00 */
[----:B------:R-:W-:Y:S01]  /*06d0*/  CS2R R106, SRZ ;  /* 0x00000000006a7805 */ /* 0x000fe2000001ff00 */
[----:B------:R-:W-:Y:S01]  /*06e0*/  UISETP.GT.AND UP0, UPT, UR7, UR8, UPT ;  /* 0x000000080700728c */ /* 0x000fe2000bf04270 */
[----:B------:R-:W-:Y:S01]  /*06f0*/  CS2R R104, SRZ ;  /* 0x0000000000687805 */ /* 0x000fe2000001ff00 */
[----:B------:R-:W-:Y:S01]  /*0700*/  CS2R R102, SRZ ;  /* 0x0000000000667805 */ /* 0x000fe2000001ff00 */
[----:B------:R-:W-:Y:S01]  /*0710*/  CS2R R100, SRZ ;  /* 0x0000000000647805 */ /* 0x000fe2000001ff00 */
[----:B------:R-:W-:Y:S01]  /*0720*/  CS2R R98, SRZ ;  /* 0x0000000000627805 */ /* 0x000fe2000001ff00 */
[----:B------:R-:W-:Y:S01]  /*0730*/  CS2R R96, SRZ ;  /* 0x0000000000607805 */ /* 0x000fe2000001ff00 */
[----:B------:R-:W-:Y:S01]  /*0740*/  PLOP3.LUT P0, PT, PT, PT, UP0, 0x80, 0x0 ;  /* 0x000000000000781c */ /* 0x000fe20003f0f008 */
[----:B------:R-:W-:Y:S01]  /*0750*/  CS2R R94, SRZ ;  /* 0x00000000005e7805 */ /* 0x000fe2000001ff00 */
        /* <DEDUP_REMOVED lines=45> */
[----:B------:R-:W-:Y:S05]  /*0a30*/  @!P0 BRA `(.L_x_3) ;  /* 0x00008fe000008947 */ /* 0x000fea0003800000 */
[----:B------:R-:W-:Y:S02]  /*0a40*/  ULDC.64 UR4, c[0x0][0x340] ;  /* 0x0000d00000047ab9 */ /* 0x000fe40000000a00 */
[----:B------:R-:W-:-:S02]  /*0a50*/  UISETP.NE.U32.AND UP0, UPT, URZ, UR4, UPT ;  /* 0x000000043f00728c */ /* 0x000fc4000bf05070 */
[----:B------:R-:W-:Y:S02]  /*0a60*/  ULDC.64 UR14, c[0x0][0x340] ;  /* 0x0000d000000e7ab9 */ /* 0x000fe40000000a00 */
[----:B------:R-:W-:-:S06]  /*0a70*/  UISETP.NE.AND.EX UP0, UPT, URZ, UR5, UPT, UP0 ;  /* 0x000000053f00728c */ /* 0x000fcc000bf05300 */
[----:B------:R-:W-:-:S05]  /*0a80*/  PLOP3.LUT P0, PT, PT, PT, UP0, 0x80, 0x0 ;  /* 0x000000000000781c */ /* 0x000fca0003f0f008 */
[----:B------:R-:W-:Y:S02]  /*0a90*/  @UP0 UMOV UR4, 0x4 ;  /* 0x0000000400040882 */ /* 0x000fe40000000000 */
[----:B------:R-:W-:-:S06]  /*0aa0*/  @UP0 UIMAD.WIDE UR4, UR18, UR4, UR14 ;  /* 0x00000004120402a5 */ /* 0x000fcc000f8e020e */
[----:B------:R-:W-:Y:S02]  /*0ab0*/  IMAD.U32 R2, RZ, RZ, UR4 ;  /* 0x00000004ff027e24 */ /* 0x000fe4000f8e00ff */
[----:B------:R-:W-:Y:S01]  /*0ac0*/  IMAD.U32 R3, RZ, RZ, UR5 ;  /* 0x00000005ff037e24 */ /* 0x000fe2000f8e00ff */
[----:B------:R-:W-:Y:S01]  /*0ad0*/  SHF.R.S32.HI R36, RZ, 0x1f, R132 ;  /* 0x0000001fff247819 */ /* 0x000fe20000011484 */
[----:B------:R-:W-:Y:S01]  /*0ae0*/  UIADD3 UR6, UR7, -0x1, URZ ;  /* 0xffffffff07067890 */ /* 0x000fe2000fffe03f */
[----:B------:R-:W-:Y:S01]  /*0af0*/  IMAD.MOV.U32 R99, RZ, RZ, c[0x0][0x2b8] ;  /* 0x0000ae00ff637624 */ /* 0x000fe200078e00ff */
[----:B------:R-:W-:Y:S01]  /*0b00*/  ULDC.64 UR4, c[0x0][0x2b0] ;  /* 0x0000ac0000047ab9 */ /* 0x000fe20000000a00 */
[----:B------:R-:W2:Y:S01]  /*0b10*/  @P0 LDG.E R2, [R2.64] ;  /* 0x0000000c02020981 */ /* 0x000ea2000c1e1900 */
[----:B------:R-:W-:-:S03]  /*0b20*/  IMAD.MOV.U32 R21, RZ, RZ, RZ ;  /* 0x000000ffff157224 */ /* 0x000fc600078e00ff */
[----:B------:R-:W-:Y:S01]  /*0b30*/  BAR.SYNC.DEFER_BLOCKING 0x0 ;  /* 0x0000000000007b1d */ /* 0x000fe20000010000 */
[----:B------:R-:W-:-:S05]  /*0b40*/  ISETP.NE.AND P1, PT, R99, 0x1, PT ;  /* 0x000000016300780c */ /* 0x000fca0003f25270 */
[----:B------:R-:W1:Y:S01]  /*0b50*/  S2R R15, SR_CTAID.X ;  /* 0x00000000000f7919 */ /* 0x000e620000002500 */
[----:B------:R-:W-:Y:S01]  /*0b60*/  IMAD.MOV.U32 R20, RZ, RZ, c[0x0][0x2c4] ;  /* 0x0000b100ff147624 */ /* 0x000fe200078e00ff */
[----:B------:R-:W-:Y:S01]  /*0b70*/  USHF.R.S32.HI UR20, URZ, 0x1f, UR18 ;  /* 0x0000001f3f147899 */ /* 0x000fe20008011412 */
[----:B--2---:R2:W3:Y:S02]  /*0b80*/  @P0 R2UR UR15, R2 ;  /* 0x00000000020f03c2 */ /* 0x0044e400000e0000 */
[----:B---3--:R-:W-:Y:S02]  /*0b90*/  @!UP0 UMOV UR15, UR18 ;  /* 0x00000012000f8c82 */ /* 0x008fe40008000000 */
[----:B------:R-:W-:Y:S02]  /*0ba0*/  USHF.R.S32.HI UR14, URZ, 0x1f, UR15 ;  /* 0x0000001f3f0e7899 */ /* 0x000fe4000801140f */
[----:B------:R-:W-:Y:S02]  /*0bb0*/  UIMAD.WIDE.U32 UR16, UR15, UR4, URZ ;  /* 0x000000040f1072a5 */ /* 0x000fe4000f8e003f */
[----:B------:R-:W-:-:S04]  /*0bc0*/  UIMAD UR14, UR14, UR4, URZ ;  /* 0x000000040e0e72a4 */ /* 0x000fc8000f8e023f */
[----:B------:R-:W-:Y:S01]  /*0bd0*/  UIMAD UR14, UR15, UR5, UR14 ;  /* 0x000000050f0e72a4 */ /* 0x000fe2000f8e020e */
[----:B--2---:R-:W-:-:S03]  /*0be0*/  LEA.HI R2, R36, R132, RZ, 0x3 ;  /* 0x0000008424027211 */ /* 0x004fc600078f18ff */
[----:B------:R-:W-:Y:S02]  /*0bf0*/  UIADD3 UR14, UR17, UR14, URZ ;  /* 0x0000000e110e7290 */ /* 0x000fe4000fffe03f */
[----:B------:R-:W-:Y:S01]  /*0c00*/  USHF.R.S32.HI UR15, URZ, 0x1f, UR11 ;  /* 0x0000001f3f0f7899 */ /* 0x000fe2000801140b */
[----:B------:R-:W-:Y:S01]  /*0c10*/  LOP3.LUT R0, R2, 0xfffffff8, RZ, 0xc0, !PT ;  /* 0xfffffff802007812 */ /* 0x000fe200078ec0ff */
[----:B------:R-:W-:Y:S01]  /*0c20*/  ULDC.64 UR4, c[0x0][0x1b8] ;  /* 0x00006e0000047ab9 */ /* 0x000fe20000000a00 */
[----:B------:R-:W-:-:S03]  /*0c30*/  SHF.R.S32.HI R18, RZ, 0x3, R2 ;  /* 0x00000003ff127819 */ /* 0x000fc60000011402 */
[----:B------:R-:W-:Y:S02]  /*0c40*/  IMAD.IADD R19, R132, 0x1, -R0 ;  /* 0x0000000184137824 */ /* 0x000fe400078e0a00 */
[----:B------:R-:W-:Y:S02]  /*0c50*/  IMAD.U32 R0, RZ, RZ, UR6 ;  /* 0x00000006ff007e24 */ /* 0x000fe4000f8e00ff */
[----:B------:R-:W-:-:S04]  /*0c60*/  IMAD R98, R19, 0x20, R18 ;  /* 0x0000002013627824 */ /* 0x000fc800078e0212 */
[--C-:B------:R-:W-:Y:S01]  /*0c70*/  IMAD R0, R0, 0x40, R98.reuse ;  /* 0x0000004000007824 */ /* 0x100fe200078e0262 */
[----:B------:R-:W-:Y:S01]  /*0c80*/  UIMAD UR19, UR15, UR4, URZ ;  /* 0x000000040f1372a4 */ /* 0x000fe2000f8e023f */
[----:B-1----:R-:W-:Y:S01]  /*0c90*/  IMAD R5, R15, 0x80, R98 ;  /* 0x000000800f057824 */ /* 0x002fe200078e0262 */
[----:B------:R-:W-:Y:S01]  /*0ca0*/  UIMAD.WIDE.U32 UR22, UR11, UR4, URZ ;  /* 0x000000040b1672a5 */ /* 0x000fe2000f8e003f */
[----:B------:R-:W-:Y:S01]  /*0cb0*/  IMAD.SHL.U32 R133, R19, 0x8, RZ ;  /* 0x0000000813857824 */ /* 0x000fe200078e00ff */
[C---:B------:R-:W-:Y:S01]  /*0cc0*/  ISETP.GE.AND P0, PT, R0.reuse, UR10, PT ;  /* 0x0000000a00007c0c */ /* 0x040fe2000bf06270 */
[----:B------:R-:W-:Y:S01]  /*0cd0*/  STL [R1+0x3c], R98 ;  /* 0x00003c6201007387 */ /* 0x000fe20000100800 */
[----:B------:R-:W-:Y:S02]  /*0ce0*/  IADD3 R9, R0, UR9, RZ ;  /* 0x0000000900097c10 */ /* 0x000fe4000fffe0ff */
[----:B------:R-:W-:-:S03]  /*0cf0*/  ISETP.GT.OR P0, PT, R98, 0x3f, P0 ;  /* 0x0000003f6200780c */ /* 0x000fc60000704670 */
[----:B------:R-:W-:-:S04]  /*0d00*/  @P1 IMAD.HI.U32 R0, R9, c[0x0][0x2bc], RZ ;  /* 0x0000af0009001a27 */ /* 0x000fc800078e00ff */
[----:B------:R-:W-:Y:S01]  /*0d10*/  IMAD.MOV.U32 R7, RZ, RZ, R9 ;  /* 0x000000ffff077224 */ /* 0x000fe200078e0009 */
[----:B------:R-:W-:-:S05]  /*0d20*/  @P1 SHF.R.U32.HI R7, RZ, c[0x0][0x2c0], R0 ;  /* 0x0000b000ff071a19 */ /* 0x000fca0000011600 */
[----:B------:R-:W-:-:S04]  /*0d30*/  @!P0 IADD3 R0, P2, R7, UR16, RZ ;  /* 0x0000001007008c10 */ /* 0x000fc8000ff5e0ff */
[----:B------:R-:W-:Y:S02]  /*0d40*/  @!P0 LEA R2, P1, R0, c[0x0][0x2a0], 0x2 ;  /* 0x0000a80000028a11 */ /* 0x000fe400078210ff */
[----:B------:R-:W-:-:S04]  /*0d50*/  @!P0 LEA.HI.X.SX32 R3, R7, UR14, 0x1, P2 ;  /* 0x0000000e07038c11 */ /* 0x000fc800090f0eff */
[----:B------:R-:W-:-:S05]  /*0d60*/  @!P0 LEA.HI.X R3, R0, c[0x0][0x2a4], R3, 0x2, P1 ;  /* 0x0000a90000038a11 */ /* 0x000fca00008f1403 */
[----:B------:R1:W2:Y:S01]  /*0d70*/  @!P0 LDG.E R21, [R2.64] ;  /* 0x0000000c02158981 */ /* 0x0002a2000c1e1900 */
[C---:B------:R-:W-:Y:S01]  /*0d80*/  ISETP.NE.AND P0, PT, R20.reuse, 0x1, PT ;  /* 0x000000011400780c */ /* 0x040fe20003f05270 */
[----:B------:R-:W-:Y:S01]  /*0d90*/  UIMAD UR19, UR11, UR5, UR19 ;  /* 0x000000050b1372a4 */ /* 0x000fe2000f8e0213 */
[----:B------:R-:W-:Y:S01]  /*0da0*/  IMAD.MOV.U32 R4, RZ, RZ, R5 ;  /* 0x000000ffff047224 */ /* 0x000fe200078e0005 */
[----:B------:R-:W-:Y:S01]  /*0db0*/  IADD3 R58, R133, 0x80, RZ ;  /* 0x00000080853a7810 */ /* 0x000fe20007ffe0ff */
[----:B------:R-:W-:Y:S01]  /*0dc0*/  ULDC.64 UR4, c[0x0][0x1c0] ;  /* 0x0000700000047ab9 */ /* 0x000fe20000000a00 */
[----:B------:R-:W-:Y:S01]  /*0dd0*/  IMAD R20, R20, c[0x0][0x168], RZ ;  /* 0x00005a0014147a24 */ /* 0x000fe200078e02ff */
[----:B------:R-:W-:Y:S01]  /*0de0*/  UIMAD UR20, UR20, UR4, URZ ;  /* 0x00000004141472a4 */ /* 0x000fe2000f8e023f */
[----:B------:R-:W-:Y:S01]  /*0df0*/  IMAD R15, R15, 0x80, R18 ;  /* 0x000000800f0f7824 */ /* 0x000fe200078e0212 */
[----:B------:R-:W-:Y:S01]  /*0e00*/  UIADD3 UR23, UR23, UR19, URZ ;  /* 0x0000001317177290 */ /* 0x000fe2000fffe03f */
[C---:B------:R-:W-:Y:S01]  /*0e10*/  IADD3 R57, R133.reuse, 0x40, RZ ;  /* 0x0000004085397810 */ /* 0x040fe20007ffe0ff */
[----:B------:R-:W-:Y:S01]  /*0e20*/  UIMAD UR5, UR18, UR5, UR20 ;  /* 0x00000005120572a4 */ /* 0x000fe2000f8e0214 */
[----:B------:R-:W-:Y:S01]  /*0e30*/  IADD3 R56, R133, 0xc0, RZ ;  /* 0x000000c085387810 */ /* 0x000fe20007ffe0ff */
[----:B------:R-:W-:Y:S01]  /*0e40*/  UIMAD.WIDE.U32 UR18, UR18, UR4, UR22 ;  /* 0x00000004121272a5 */ /* 0x000fe2000f8e0016 */
[----:B------:R-:W-:Y:S01]  /*0e50*/  @P0 IMAD.HI.U32 R0, R5, c[0x0][0x2c8], RZ ;  /* 0x0000b20005000a27 */ /* 0x000fe200078e00ff */
[----:B------:R-:W-:Y:S01]  /*0e60*/  ISETP.GE.AND P4, PT, R133, c[0x0][0x198], PT ;  /* 0x0000660085007a0c */ /* 0x000fe20003f86270 */
[----:B------:R-:W-:Y:S01]  /*0e70*/  UIMAD UR10, UR6, -0x40, UR10 ;  /* 0xffffffc0060a78a4 */ /* 0x000fe2000f8e020a */
[----:B------:R-:W-:Y:S01]  /*0e80*/  SHF.R.S32.HI R8, RZ, 0x1f, R56 ;  /* 0x0000001fff087819 */ /* 0x000fe20000011438 */
[----:B------:R-:W-:Y:S01]  /*0e90*/  UIADD3 UR5, UR19, UR5, URZ ;  /* 0x0000000513057290 */ /* 0x000fe2000fffe03f */
[----:B------:R-:W-:Y:S01]  /*0ea0*/  @P0 SHF.R.U32.HI R4, RZ, c[0x0][0x2cc], R0 ;  /* 0x0000b300ff040a19 */ /* 0x000fe20000011600 */
[----:B------:R-:W-:Y:S01]  /*0eb0*/  UISETP.GT.AND UP0, UPT, UR6, UR8, UPT ;  /* 0x000000080600728c */ /* 0x000fe2000bf04270 */
[----:B------:R-:W-:-:S02]  /*0ec0*/  ISETP.GE.AND P3, PT, R57, c[0x0][0x198], PT ;  /* 0x0000660039007a0c */ /* 0x000fc40003f66270 */
[--C-:B------:R-:W-:Y:S01]  /*0ed0*/  SHF.R.S32.HI R6, RZ, 0x1f, R4.reuse ;  /* 0x0000001fff067819 */ /* 0x100fe20000011404 */
[----:B------:R-:W-:Y:S01]  /*0ee0*/  IMAD.MOV R0, RZ, RZ, -R4 ;  /* 0x000000ffff007224 */ /* 0x000fe200078e0a04 */
[----:B------:R-:W-:Y:S01]  /*0ef0*/  ISETP.GE.AND P2, PT, R58, c[0x0][0x198], PT ;  /* 0x000066003a007a0c */ /* 0x000fe20003f46270 */
[----:B-1----:R-:W-:Y:S01]  /*0f00*/  IMAD.U32 R3, RZ, RZ, UR19 ;  /* 0x00000013ff037e24 */ /* 0x002fe2000f8e00ff */
[----:B------:R-:W-:Y:S01]  /*0f10*/  LEA.HI R8, R8, R56, RZ, 0x3 ;  /* 0x0000003808087211 */ /* 0x000fe200078f18ff */
[----:B------:R-:W-:Y:S01]  /*0f20*/  IMAD R5, R0, c[0x0][0x2c4], R5 ;  /* 0x0000b10000057a24 */ /* 0x000fe200078e0205 */
[----:B------:R-:W-:Y:S01]  /*0f30*/  ISETP.GE.AND P5, PT, R56, c[0x0][0x198], PT ;  /* 0x0000660038007a0c */ /* 0x000fe20003fa6270 */
[----:B------:R-:W-:Y:S01]  /*0f40*/  IMAD.U32 R2, RZ, RZ, UR18 ;  /* 0x00000012ff027e24 */ /* 0x000fe2000f8e00ff */
[----:B------:R-:W-:Y:S01]  /*0f50*/  LOP3.LUT R177, R8, 0xfffffff8, RZ, 0xc0, !PT ;  /* 0xfffffff808b17812 */ /* 0x000fe200078ec0ff */
[----:B------:R-:W-:Y:S01]  /*0f60*/  IMAD.U32 R3, RZ, RZ, UR5 ;  /* 0x00000005ff037e24 */ /* 0x000fe2000f8e00ff */
[----:B------:R-:W-:Y:S01]  /*0f70*/  SHF.R.S32.HI R0, RZ, 0x1f, R5 ;  /* 0x0000001fff007819 */ /* 0x000fe20000011405 */
[----:B------:R-:W-:Y:S01]  /*0f80*/  IMAD R6, R6, c[0x0][0x1b0], RZ ;  /* 0x00006c0006067a24 */ /* 0x000fe200078e02ff */
[----:B------:R-:W-:Y:S01]  /*0f90*/  ULDC.64 UR4, c[0x0][0x1e8] ;  /* 0x00007a0000047ab9 */ /* 0x000fe20000000a00 */
[C---:B------:R-:W-:Y:S01]  /*0fa0*/  IMAD.WIDE.U32 R2, R4.reuse, c[0x0][0x1b0], R2 ;  /* 0x00006c0004027a25 */ /* 0x040fe200078e0002 */
[----:B------:R-:W-:Y:S01]  /*0fb0*/  UIMAD UR18, UR15, UR4, URZ ;  /* 0x000000040f1272a4 */ /* 0x000fe2000f8e023f */
[----:B------:R-:W-:Y:S01]  /*0fc0*/  ISETP.GE.AND P6, PT, R133, c[0x0][0x1d4], PT ;  /* 0x0000750085007a0c */ /* 0x000fe20003fc6270 */
[----:B------:R-:W-:Y:S01]  /*0fd0*/  UIMAD.WIDE.U32 UR20, UR11, UR4, URZ ;  /* 0x000000040b1472a5 */ /* 0x000fe2000f8e003f */
[----:B------:R-:W-:Y:S01]  /*0fe0*/  IMAD R4, R4, c[0x0][0x1b4], R6 ;  /* 0x00006d0004047a24 */ /* 0x000fe200078e0206 */
[----:B------:R-:W-:Y:S01]  /*0ff0*/  UIMAD UR18, UR11, UR5, UR18 ;  /* 0x000000050b1272a4 */ /* 0x000fe2000f8e0212 */
[----:B------:R-:W-:Y:S01]  /*1000*/  IMAD R0, R0, c[0x0][0x1a8], RZ ;  /* 0x00006a0000007a24 */ /* 0x000fe200078e02ff */
[----:B------:R-:W-:Y:S01]  /*1010*/  LEA.HI R92, R36, R132, RZ, 0x5 ;  /* 0x00000084245c7211 */ /* 0x000fe200078f28ff */
[----:B------:R-:W-:Y:S01]  /*1020*/  IMAD.IADD R3, R3, 0x1, R4 ;  /* 0x0000000103037824 */ /* 0x000fe200078e0204 */
[----:B------:R-:W-:Y:S01]  /*1030*/  UIADD3 UR18, UR21, UR18, URZ ;  /* 0x0000001215127290 */ /* 0x000fe2000fffe03f */
[C---:B------:R-:W-:Y:S01]  /*1040*/  IMAD R6, R5.reuse, c[0x0][0x1ac], R0 ;  /* 0x00006b0005067a24 */ /* 0x040fe200078e0200 */
[----:B------:R-:W-:Y:S01]  /*1050*/  ULDC.64 UR4, c[0x0][0x210] ;  /* 0x0000840000047ab9 */ /* 0x000fe20000000a00 */
[----:B------:R-:W-:Y:S01]  /*1060*/  IMAD.WIDE.U32 R2, R5, c[0x0][0x1a8], R2 ;  /* 0x00006a0005027a25 */ /* 0x000fe200078e0002 */
[----:B------:R-:W-:Y:S01]  /*1070*/  UIMAD UR15, UR15, UR4, URZ ;  /* 0x000000040f0f72a4 */ /* 0x000fe2000f8e023f */
[----:B------:R-:W-:Y:S01]  /*1080*/  SHF.R.S32.HI R97, RZ, 0x1f, R133 ;  /* 0x0000001fff617819 */ /* 0x000fe20000011485 */
[----:B------:R-:W-:Y:S01]  /*1090*/  UIMAD.WIDE.U32 UR22, UR11, UR4, URZ ;  /* 0x000000040b1672a5 */ /* 0x000fe2000f8e003f */
[----:B------:R-:W-:Y:S01]  /*10a0*/  IMAD.SHL.U32 R4, R18, 0x40, RZ ;  /* 0x0000004012047824 */ /* 0x000fe200078e00ff */
[----:B------:R-:W-:Y:S01]  /*10b0*/  LEA R13, P0, R2, c[0x0][0x160], 0x1 ;  /* 0x00005800020d7a11 */ /* 0x000fe200078008ff */
[----:B------:R-:W-:Y:S01]  /*10c0*/  IMAD.IADD R3, R3, 0x1, R6 ;  /* 0x0000000103037824 */ /* 0x000fe200078e0206 */
[----:B------:R-:W-:Y:S01]  /*10d0*/  UIMAD UR4, UR11, UR5, UR15 ;  /* 0x000000050b0472a4 */ /* 0x000fe2000f8e020f */
[----:B------:R-:W-:-:S02]  /*10e0*/  SHF.R.S32.HI R94, RZ, 0x1f, R177 ;  /* 0x0000001fff5e7819 */ /* 0x000fc400000114b1 */
[----:B------:R-:W-:Y:S01]  /*10f0*/  LOP3.LUT R0, R4, 0x1c0, RZ, 0xc0, !PT ;  /* 0x000001c004007812 */ /* 0x000fe200078ec0ff */
[----:B------:R-:W-:Y:S01]  /*1100*/  UIADD3 UR4, UR23, UR4, URZ ;  /* 0x0000000417047290 */ /* 0x000fe2000fffe03f */
[----:B------:R-:W-:Y:S02]  /*1110*/  LEA.HI.X R14, R2, c[0x0][0x164], R3, 0x1, P0 ;  /* 0x00005900020e7a11 */ /* 0x000fe400000f0c03 */
[----:B------:R-:W-:Y:S01]  /*1120*/  SHF.R.U32.HI R4, RZ, 0x3, R0 ;  /* 0x00000003ff047819 */ /* 0x000fe20000011600 */
[----:B------:R-:W-:Y:S01]  /*1130*/  SHFL.IDX PT, R2, R13, RZ, 0x181f ;  /* 0x00181fff0d027589 */ /* 0x000fe200000e0000 */
[----:B------:R-:W-:Y:S02]  /*1140*/  LOP3.LUT R0, R0, 0x38, R133, 0xf8, !PT ;  /* 0x0000003800007812 */ /* 0x000fe400078ef885 */
[----:B------:R-:W-:Y:S01]  /*1150*/  ISETP.GE.AND P0, PT, R15, R20, PT ;  /* 0x000000140f00720c */ /* 0x000fe20003f06270 */
[----:B------:R-:W1:Y:S01]  /*1160*/  SHFL.IDX PT, R3, R14, RZ, 0x181f ;  /* 0x00181fff0e037589 */ /* 0x000e6200000e0000 */
[----:B------:R-:W-:-:S02]  /*1170*/  LOP3.LUT R0, R0, R4, RZ, 0x3c, !PT ;  /* 0x0000000400007212 */ /* 0x000fc400078e3cff */
[----:B------:R-:W-:-:S05]  /*1180*/  LEA.HI R4, R36, R132, RZ, 0x6 ;  /* 0x0000008424047211 */ /* 0x000fca00078f30ff */
[----:B------:R-:W-:-:S05]  /*1190*/  IMAD.SHL.U32 R4, R4, 0x8, RZ ;  /* 0x0000000804047824 */ /* 0x000fca00078e00ff */
[----:B------:R-:W-:Y:S02]  /*11a0*/  LOP3.LUT R5, R0, 0xfffffe00, R4, 0xf8, !PT ;  /* 0xfffffe0000057812 */ /* 0x000fe400078ef804 */
[----:B------:R-:W-:Y:S02]  /*11b0*/  SHF.R.S32.HI R0, RZ, 0x1f, R58 ;  /* 0x0000001fff007819 */ /* 0x000fe4000001143a */
[----:B------:R-:W-:Y:S01]  /*11c0*/  SHF.R.S32.HI R4, RZ, 0x1f, R57 ;  /* 0x0000001fff047819 */ /* 0x000fe20000011439 */
[----:B------:R-:W-:Y:S01]  /*11d0*/  IMAD.SHL.U32 R93, R5, 0x2, RZ ;  /* 0x00000002055d7824 */ /* 0x000fe200078e00ff */
[----:B------:R-:W-:Y:S01]  /*11e0*/  LEA.HI R0, R0, R58, RZ, 0x3 ;  /* 0x0000003a00007211 */ /* 0x000fe200078f18ff */
[----:B------:R-:W-:Y:S01]  /*11f0*/  SHFL.IDX PT, R5, R14, 0x1, 0x181f ;  /* 0x00381f000e057f89 */ /* 0x000fe200000e0000 */
[----:B------:R-:W-:Y:S02]  /*1200*/  LEA.HI R4, R4, R57, RZ, 0x3 ;  /* 0x0000003904047211 */ /* 0x000fe400078f18ff */
[----:B------:R-:W-:Y:S01]  /*1210*/  LOP3.LUT R178, R0, 0xfffffff8, RZ, 0xc0, !PT ;  /* 0xfffffff800b27812 */ /* 0x000fe200078ec0ff */
[----:B------:R-:W-:Y:S01]  /*1220*/  IMAD.MOV R0, RZ, RZ, -R7 ;  /* 0x000000ffff007224 */ /* 0x000fe200078e0a07 */
[----:B------:R-:W-:Y:S01]  /*1230*/  LOP3.LUT R176, R4, 0xfffffff8, RZ, 0xc0, !PT ;  /* 0xfffffff804b07812 */ /* 0x000fe200078ec0ff */
[----:B-1----:R-:W-:Y:S01]  /*1240*/  @!P0 IMAD.WIDE R6, R133, 0x2, R2 ;  /* 0x0000000285068825 */ /* 0x002fe200078e0202 */
[----:B------:R-:W1:Y:S01]  /*1250*/  SHFL.IDX PT, R4, R13, 0x1, 0x181f ;  /* 0x00381f000d047f89 */ /* 0x000e6200000e0000 */
[----:B------:R-:W-:-:S02]  /*1260*/  SHF.R.S32.HI R95, RZ, 0x1f, R178 ;  /* 0x0000001fff5f7819 */ /* 0x000fc400000114b2 */
[----:B------:R-:W-:Y:S01]  /*1270*/  IMAD R16, R0, c[0x0][0x2b8], R9 ;  /* 0x0000ae0000107a24 */ /* 0x000fe200078e0209 */
[----:B------:R3:W-:Y:S01]  /*1280*/  @!P0 LDGSTS.E.BYPASS.LTC128B.128 [R93+0x100], [R6.64], !P4 ;  /* 0x00100000065d8fae */ /* 0x0007e2000e101d4c */
[----:B------:R-:W-:Y:S01]  /*1290*/  @!P0 IMAD.WIDE R8, R176, 0x2, R2 ;  /* 0x00000002b0088825 */ /* 0x000fe200078e0202 */
[----:B------:R-:W-:Y:S02]  /*12a0*/  IADD3 R0, R15, 0x20, RZ ;  /* 0x000000200f007810 */ /* 0x000fe40007ffe0ff */
[----:B------:R-:W-:Y:S02]  /*12b0*/  SHF.R.S32.HI R12, RZ, 0x1f, R16 ;  /* 0x0000001fff0c7819 */ /* 0x000fe40000011410 */
[----:B------:R4:W-:Y:S01]  /*12c0*/  @!P0 LDGSTS.E.BYPASS.LTC128B.128 [R93+0x4100], [R8.64], !P3 ;  /* 0x04100000085d8fae */ /* 0x0009e2000d901d4c */
[----:B------:R-:W-:Y:S01]  /*12d0*/  SHF.R.S32.HI R96, RZ, 0x1f, R176 ;  /* 0x0000001fff607819 */ /* 0x000fe200000114b0 */
[----:B---3--:R-:W-:-:S04]  /*12e0*/  @!P0 IMAD.WIDE R6, R178, 0x2, R2 ;  /* 0x00000002b2068825 */ /* 0x008fc800078e0202 */
[----:B------:R-:W-:Y:S01]  /*12f0*/  @!P0 IMAD.WIDE R2, R177, 0x2, R2 ;  /* 0x00000002b1028825 */ /* 0x000fe200078e0202 */
[----:B------:R3:W-:Y:S04]  /*1300*/  @!P0 LDGSTS.E.BYPASS.LTC128B.128 [R93+0x8100], [R6.64], !P2 ;  /* 0x08100000065d8fae */ /* 0x0007e8000d101d4c */
[----:B------:R5:W-:Y:S01]  /*1310*/  @!P0 LDGSTS.E.BYPASS.LTC128B.128 [R93+0xc100], [R2.64], !P5 ;  /* 0x0c100000025d8fae */ /* 0x000be2000e901d4c */
[----:B------:R-:W-:Y:S01]  /*1320*/  ISETP.GE.AND P0, PT, R0, R20, PT ;  /* 0x000000140000720c */ /* 0x000fe20003f06270 */
[----:B------:R-:W-:-:S04]  /*1330*/  IMAD R0, R12, c[0x0][0x1e0], RZ ;  /* 0x000078000c007a24 */ /* 0x000fc800078e02ff */
[----:B------:R-:W-:-:S08]  /*1340*/  IMAD R0, R16, c[0x0][0x1e4], R0 ;  /* 0x0000790010007a24 */ /* 0x000fd000078e0200 */
[----:B-1----:R-:W-:-:S04]  /*1350*/  @!P0 IMAD.WIDE R10, R133, 0x2, R4 ;  /* 0x00000002850a8825 */ /* 0x002fc800078e0204 */
[----:B----4-:R-:W-:Y:S01]  /*1360*/  @!P0 IMAD.WIDE R8, R176, 0x2, R4 ;  /* 0x00000002b0088825 */ /* 0x010fe200078e0204 */
[----:B------:R2:W-:Y:S01]  /*1370*/  @!P0 LDGSTS.E.BYPASS.LTC128B.128 [R93+0x1100], [R10.64], !P4 ;  /* 0x011000000a5d8fae */ /* 0x0005e2000e101d4c */
[----:B---3--:R-:W-:-:S03]  /*1380*/  IADD3 R6, R15, 0x40, RZ ;  /* 0x000000400f067810 */ /* 0x008fc60007ffe0ff */
[----:B------:R1:W-:Y:S01]  /*1390*/  @!P0 LDGSTS.E.BYPASS.LTC128B.128 [R93+0x5100], [R8.64], !P3 ;  /* 0x05100000085d8fae */ /* 0x0003e2000d901d4c */
[----:B-----5:R-:W-:Y:S01]  /*13a0*/  IMAD.WIDE.U32 R2, R16, c[0x0][0x1e0], RZ ;  /* 0x0000780010027a25 */ /* 0x020fe200078e00ff */
[----:B------:R-:W-:-:S03]  /*13b0*/  ISETP.GE.AND P1, PT, R6, R20, PT ;  /* 0x000000140600720c */ /* 0x000fc60003f26270 */
[----:B------:R-:W-:-:S04]  /*13c0*/  @!P0 IMAD.WIDE R6, R178, 0x2, R4 ;  /* 0x00000002b2068825 */ /* 0x000fc800078e0204 */
[----:B------:R-:W-:Y:S01]  /*13d0*/  IMAD.IADD R3, R3, 0x1, R0 ;  /* 0x0000000103037824 */ /* 0x000fe200078e0200 */
[----:B------:R3:W-:Y:S01]  /*13e0*/  @!P0 LDGSTS.E.BYPASS.LTC128B.128 [R93+0x9100], [R6.64], !P2 ;  /* 0x09100000065d8fae */ /* 0x0007e2000d101d4c */
[----:B------:R-:W-:-:S04]  /*13f0*/  @!P0 IMAD.WIDE R4, R177, 0x2, R4 ;  /* 0x00000002b1048825 */ /* 0x000fc800078e0204 */
[----:B------:R-:W-:Y:S01]  /*1400*/  IMAD R0, R12, c[0x0][0x208], RZ ;  /* 0x000082000c007a24 */ /* 0x000fe200078e02ff */
[----:B------:R4:W-:Y:S03]  /*1410*/  @!P0 LDGSTS.E.BYPASS.LTC128B.128 [R93+0xd100], [R4.64], !P5 ;  /* 0x0d100000045d8fae */ /* 0x0009e6000e901d4c */
[C---:B------:R-:W-:Y:S02]  /*1420*/  IMAD R0, R16.reuse, c[0x0][0x20c], R0 ;  /* 0x0000830010007a24 */ /* 0x040fe400078e0200 */
[----:B---3--:R-:W-:-:S04]  /*1430*/  IMAD.WIDE.U32 R6, R16, c[0x0][0x208], RZ ;  /* 0x0000820010067a25 */ /* 0x008fc800078e00ff */
[----:B------:R-:W-:Y:S01]  /*1440*/  IMAD.IADD R7, R7, 0x1, R0 ;  /* 0x0000000107077824 */ /* 0x000fe200078e0200 */
[----:B--2---:R-:W-:Y:S01]  /*1450*/  SHF.R.S32.HI R10, RZ, 0x1f, R21 ;  /* 0x0000001fff0a7819 */ /* 0x004fe20000011415 */
[C---:B----4-:R-:W-:Y:S01]  /*1460*/  IMAD.WIDE.U32 R4, R21.reuse, c[0x0][0x1f0], R2 ;  /* 0x00007c0015047a25 */ /* 0x050fe200078e0002 */
[----:B------:R-:W-:Y:S03]  /*1470*/  STL [R1+0x8], R21 ;  /* 0x0000081501007387 */ /* 0x000fe60000100800 */
[----:B-1----:R-:W-:Y:S01]  /*1480*/  IMAD R8, R10, c[0x0][0x1f0], RZ ;  /* 0x00007c000a087a24 */ /* 0x002fe200078e02ff */
[----:B------:R-:W-:Y:S01]  /*1490*/  SHFL.IDX PT, R2, R13, 0x2, 0x181f ;  /* 0x00581f000d027f89 */ /* 0x000fe200000e0000 */
[----:B------:R-:W-:-:S03]  /*14a0*/  IMAD.WIDE.U32 R6, R21, c[0x0][0x218], R6 ;  /* 0x0000860015067a25 */ /* 0x000fc600078e0006 */
[----:B------:R-:W1:Y:S01]  /*14b0*/  SHFL.IDX PT, R3, R14, 0x2, 0x181f ;  /* 0x00581f000e037f89 */ /* 0x000e6200000e0000 */
[----:B------:R-:W-:Y:S01]  /*14c0*/  IMAD R0, R21, c[0x0][0x1f4], R8 ;  /* 0x00007d0015007a24 */ /* 0x000fe200078e0208 */
[----:B------:R-:W-:Y:S02]  /*14d0*/  IADD3 R8, P0, R4, UR20, RZ ;  /* 0x0000001404087c10 */ /* 0x000fe4000ff1e0ff */
[----:B------:R-:W-:Y:S02]  /*14e0*/  STL [R1+0x4], R93 ;  /* 0x0000045d01007387 */ /* 0x000fe40000100800 */
[----:B------:R-:W-:Y:S01]  /*14f0*/  IADD3.X R9, R5, UR18, R0, P0, !PT ;  /* 0x0000001205097c10 */ /* 0x000fe200087fe400 */
[----:B------:R-:W-:Y:S01]  /*1500*/  IMAD R0, R10, c[0x0][0x218], RZ ;  /* 0x000086000a007a24 */ /* 0x000fe200078e02ff */
[C---:B------:R-:W-:Y:S01]  /*1510*/  LEA R17, P0, R8.reuse, c[0x0][0x1c8], 0x1 ;  /* 0x0000720008117a11 */ /* 0x040fe200078008ff */
[----:B------:R2:W-:Y:S04]  /*1520*/  STL [R1+0xc], R16 ;  /* 0x00000c1001007387 */ /* 0x0005e80000100800 */
[----:B------:R-:W-:Y:S04]  /*1530*/  SHFL.IDX PT, R4, R13, 0x3, 0x181f ;  /* 0x00781f000d047f89 */ /* 0x000fe800000e0000 */
[----:B------:R-:W3:Y:S01]  /*1540*/  SHFL.IDX PT, R5, R14, 0x3, 0x181f ;  /* 0x00781f000e057f89 */ /* 0x000ee200000e0000 */
[----:B--2---:R-:W-:Y:S01]  /*1550*/  LEA.HI.X R16, R8, c[0x0][0x1cc], R9, 0x1, P0 ;  /* 0x0000730008107a11 */ /* 0x004fe200000f0c09 */
[----:B------:R-:W-:Y:S01]  /*1560*/  IMAD R8, R21, c[0x0][0x21c], R0 ;  /* 0x0000870015087a24 */ /* 0x000fe200078e0200 */
[----:B------:R-:W-:-:S02]  /*1570*/  IADD3 R0, P0, R6, UR22, RZ ;  /* 0x0000001606007c10 */ /* 0x000fc4000ff1e0ff */
[----:B------:R-:W-:Y:S02]  /*1580*/  IADD3 R21, -R18, UR10, RZ ;  /* 0x0000000a12157c10 */ /* 0x000fe4000fffe1ff */
[----:B------:R-:W-:Y:S01]  /*1590*/  IADD3.X R6, R7, UR4, R8, P0, !PT ;  /* 0x0000000407067c10 */ /* 0x000fe200087fe408 */
[----:B-1----:R-:W-:Y:S01]  /*15a0*/  @!P1 IMAD.WIDE R8, R133, 0x2, R2 ;  /* 0x0000000285089825 */ /* 0x002fe200078e0202 */
[C---:B------:R-:W-:Y:S02]  /*15b0*/  LEA R10, P0, R0.reuse, c[0x0][0x1f8], 0x1 ;  /* 0x00007e00000a7a11 */ /* 0x040fe400078008ff */
[----:B------:R-:W-:Y:S02]  /*15c0*/  IADD3 R7, R15, 0x60, RZ ;  /* 0x000000600f077810 */ /* 0x000fe40007ffe0ff */
[----:B------:R-:W-:Y:S01]  /*15d0*/  LEA.HI.X R0, R0, c[0x0][0x1fc], R6, 0x1, P0 ;  /* 0x00007f0000007a11 */ /* 0x000fe200000f0c06 */
[----:B------:R-:W1:Y:S01]  /*15e0*/  SHFL.IDX PT, R13, R10, RZ, 0x181f ;  /* 0x00181fff0a0d7589 */ /* 0x000e6200000e0000 */
[----:B------:R-:W-:Y:S01]  /*15f0*/  ISETP.GE.AND P0, PT, R7, R20, PT ;  /* 0x000000140700720c */ /* 0x000fe20003f06270 */
[--C-:B------:R-:W-:Y:S01]  /*1600*/  @!P1 IMAD.WIDE R6, R176, 0x2, R2.reuse ;  /* 0x00000002b0069825 */ /* 0x100fe200078e0202 */
[----:B------:R-:W-:Y:S01]  /*1610*/  LEA.HI R20, R36, R132, RZ, 0x4 ;  /* 0x0000008424147211 */ /* 0x000fe200078f20ff */
[----:B------:R2:W4:Y:S04]  /*1620*/  SHFL.IDX PT, R14, R10, 0x1, 0x181f ;  /* 0x00381f000a0e7f89 */ /* 0x00052800000e0000 */
[----:B------:R5:W-:Y:S04]  /*1630*/  @!P1 LDGSTS.E.BYPASS.LTC128B.128 [R93+0x2100], [R8.64], !P4 ;  /* 0x02100000085d9fae */ /* 0x000be8000e101d4c */
[----:B------:R1:W-:Y:S04]  /*1640*/  @!P1 LDGSTS.E.BYPASS.LTC128B.128 [R93+0x6100], [R6.64], !P3 ;  /* 0x06100000065d9fae */ /* 0x0003e8000d901d4c */
[----:B------:R-:W3:Y:S04]  /*1650*/  SHFL.IDX PT, R12, R0, RZ, 0x181f ;  /* 0x00181fff000c7589 */ /* 0x000ee800000e0000 */
[----:B------:R4:W4:Y:S01]  /*1660*/  SHFL.IDX PT, R15, R0, 0x1, 0x181f ;  /* 0x00381f00000f7f89 */ /* 0x00092200000e0000 */
[----:B--2---:R-:W-:-:S05]  /*1670*/  @!P1 IMAD.WIDE R10, R178, 0x2, R2 ;  /* 0x00000002b20a9825 */ /* 0x004fca00078e0202 */
[----:B------:R2:W-:Y:S01]  /*1680*/  @!P1 LDGSTS.E.BYPASS.LTC128B.128 [R93+0xa100], [R10.64], !P2 ;  /* 0x0a1000000a5d9fae */ /* 0x0005e2000d101d4c */
[----:B-----5:R-:W-:-:S03]  /*1690*/  @!P1 IMAD.WIDE R8, R177, 0x2, R2 ;  /* 0x00000002b1089825 */ /* 0x020fc600078e0202 */
[----:B-1----:R-:W-:Y:S01]  /*16a0*/  SHFL.IDX PT, R6, R17, RZ, 0x181f ;  /* 0x00181fff11067589 */ /* 0x002fe200000e0000 */
[----:B---3--:R-:W-:-:S03]  /*16b0*/  @!P0 IMAD.WIDE R2, R133, 0x2, R4 ;  /* 0x0000000285028825 */ /* 0x008fc600078e0204 */
[----:B------:R-:W1:Y:S01]  /*16c0*/  SHFL.IDX PT, R7, R16, RZ, 0x181f ;  /* 0x00181fff10077589 */ /* 0x000e6200000e0000 */
[----:B----4-:R-:W-:-:S03]  /*16d0*/  LOP3.LUT R0, R20, 0xfffffff0, RZ, 0xc0, !PT ;  /* 0xfffffff014007812 */ /* 0x010fc600078ec0ff */
[----:B------:R3:W-:Y:S01]  /*16e0*/  @!P1 LDGSTS.E.BYPASS.LTC128B.128 [R93+0xe100], [R8.64], !P5 ;  /* 0x0e100000085d9fae */ /* 0x0007e2000e901d4c */
[----:B------:R-:W-:Y:S01]  /*16f0*/  ISETP.GE.AND P1, PT, R21, 0x1, PT ;  /* 0x000000011500780c */ /* 0x000fe20003f26270 */
[----:B------:R-:W-:Y:S02]  /*1700*/  IMAD.IADD R0, R132, 0x1, -R0 ;  /* 0x0000000184007824 */ /* 0x000fe400078e0a00 */
[----:B------:R4:W-:Y:S01]  /*1710*/  @!P0 LDGSTS.E.BYPASS.LTC128B.128 [R93+0x3100], [R2.64], !P4 ;  /* 0x03100000025d8fae */ /* 0x0009e2000e101d4c */
[----:B------:R-:W-:Y:S01]  /*1720*/  ISETP.GE.AND P4, PT, R58, c[0x0][0x1d4], PT ;  /* 0x000075003a007a0c */ /* 0x000fe20003f86270 */
[----:B--2---:R-:W-:-:S04]  /*1730*/  IMAD.WIDE R10, R133, 0x2, RZ ;  /* 0x00000002850a7825 */ /* 0x004fc800078e02ff */
[----:B---3--:R-:W-:-:S04]  /*1740*/  @!P0 IMAD.WIDE R8, R176, 0x2, R4 ;  /* 0x00000002b0088825 */ /* 0x008fc800078e0204 */
[--C-:B----4-:R-:W-:Y:S01]  /*1750*/  @!P0 IMAD.WIDE R2, R178, 0x2, R4.reuse ;  /* 0x00000002b2028825 */ /* 0x110fe200078e0204 */
[----:B------:R2:W-:Y:S01]  /*1760*/  @!P0 LDGSTS.E.BYPASS.LTC128B.128 [R93+0x7100], [R8.64], !P3 ;  /* 0x07100000085d8fae */ /* 0x0005e2000d901d4c */
[----:B------:R-:W-:Y:S02]  /*1770*/  ISETP.GE.AND P3, PT, R56, c[0x0][0x1d4], PT ;  /* 0x0000750038007a0c */ /* 0x000fe40003f66270 */
[----:B------:R-:W-:Y:S01]  /*1780*/  @!P0 IMAD.WIDE R4, R177, 0x2, R4 ;  /* 0x00000002b1048825 */ /* 0x000fe200078e0204 */
[----:B------:R3:W-:Y:S01]  /*1790*/  @!P0 LDGSTS.E.BYPASS.LTC128B.128 [R93+0xb100], [R2.64], !P2 ;  /* 0x0b100000025d8fae */ /* 0x0007e2000d101d4c */
[----:B------:R-:W-:-:S03]  /*17a0*/  IADD3 R30, P2, R13, R10, RZ ;  /* 0x0000000a0d1e7210 */ /* 0x000fc60007f5e0ff */
[----:B------:R4:W-:Y:S01]  /*17b0*/  @!P0 LDGSTS.E.BYPASS.LTC128B.128 [R93+0xf100], [R4.64], !P5 ;  /* 0x0f100000045d8fae */ /* 0x0009e2000e901d4c */
[----:B------:R-:W-:Y:S01]  /*17c0*/  IADD3 R26, P0, R10, R14, RZ ;  /* 0x0000000e0a1a7210 */ /* 0x000fe20007f1e0ff */
[----:B------:R-:W-:Y:S01]  /*17d0*/  IMAD.X R31, R12, 0x1, R11, P2 ;  /* 0x000000010c1f7824 */ /* 0x000fe200010e060b */
[----:B------:R-:W-:Y:S01]  /*17e0*/  ISETP.GE.AND P5, PT, R57, c[0x0][0x1d4], PT ;  /* 0x0000750039007a0c */ /* 0x000fe20003fa6270 */
[----:B------:R-:W0:Y:S02]  /*17f0*/  LDGDEPBAR ;  /* 0x00000000000079af */ /* 0x000e240000000000 */
[----:B------:R-:W-:Y:S02]  /*1800*/  IMAD.X R27, R11, 0x1, R15, P0 ;  /* 0x000000010b1b7824 */ /* 0x000fe400000e060f */
[----:B-1----:R-:W-:-:S04]  /*1810*/  @P1 IMAD.WIDE R10, R176, 0x2, R6 ;  /* 0x00000002b00a1825 */ /* 0x002fc800078e0206 */
[----:B--2---:R-:W-:-:S04]  /*1820*/  @P1 IMAD.WIDE R8, R178, 0x2, R6 ;  /* 0x00000002b2081825 */ /* 0x004fc800078e0206 */
[----:B---3--:R-:W-:-:S04]  /*1830*/  IMAD.WIDE R2, R176, 0x2, RZ ;  /* 0x00000002b0027825 */ /* 0x008fc800078e02ff */
[----:B----4-:R-:W-:Y:S01]  /*1840*/  @P1 IMAD.WIDE R4, R133, 0x2, R6 ;  /* 0x0000000285041825 */ /* 0x010fe200078e0206 */
[----:B------:R-:W-:Y:S02]  /*1850*/  IADD3 R28, P2, R13, R2, RZ ;  /* 0x000000020d1c7210 */ /* 0x000fe40007f5e0ff */
[----:B------:R-:W-:Y:S02]  /*1860*/  IADD3 R24, P0, R2, R14, RZ ;  /* 0x0000000e02187210 */ /* 0x000fe40007f1e0ff */
[----:B------:R1:W-:Y:S01]  /*1870*/  @P1 LDGSTS.E.BYPASS.LTC128B.128 [R93+0x10100], [R4.64], !P6 ;  /* 0x10100000045d1fae */ /* 0x0003e2000f101d4c */
[----:B------:R-:W-:Y:S02]  /*1880*/  IMAD.X R29, R12, 0x1, R3, P2 ;  /* 0x000000010c1d7824 */ /* 0x000fe400010e0603 */
[----:B------:R-:W-:Y:S01]  /*1890*/  IMAD.X R25, R3, 0x1, R15, P0 ;  /* 0x0000000103197824 */ /* 0x000fe200000e060f */
[----:B------:R-:W-:Y:S01]  /*18a0*/  SHFL.IDX PT, R2, R17, 0x1, 0x181f ;  /* 0x00381f0011027f89 */ /* 0x000fe200000e0000 */
[----:B------:R-:W-:-:S03]  /*18b0*/  ISETP.GT.AND P0, PT, R21, 0x20, PT ;  /* 0x000000201500780c */ /* 0x000fc60003f04270 */
[----:B------:R-:W2:Y:S04]  /*18c0*/  SHFL.IDX PT, R3, R16, 0x1, 0x181f ;  /* 0x00381f0010037f89 */ /* 0x000ea800000e0000 */
[----:B------:R3:W-:Y:S04]  /*18d0*/  @P1 LDGSTS.E.BYPASS.LTC128B.128 [R93+0x12100], [R10.64], !P5 ;  /* 0x121000000a5d1fae */ /* 0x0007e8000e901d4c */
[----:B------:R4:W-:Y:S01]  /*18e0*/  @P1 LDGSTS.E.BYPASS.LTC128B.128 [R93+0x14100], [R8.64], !P4 ;  /* 0x14100000085d1fae */ /* 0x0009e2000e101d4c */
[----:B-1----:R-:W-:-:S04]  /*18f0*/  @P1 IMAD.WIDE R4, R177, 0x2, R6 ;  /* 0x00000002b1041825 */ /* 0x002fc800078e0206 */
[----:B------:R-:W-:Y:S01]  /*1900*/  IMAD.WIDE R6, R178, 0x2, RZ ;  /* 0x00000002b2067825 */ /* 0x000fe200078e02ff */
[----:B------:R1:W-:Y:S04]  /*1910*/  @P1 LDGSTS.E.BYPASS.LTC128B.128 [R93+0x16100], [R4.64], !P3 ;  /* 0x16100000045d1fae */ /* 0x0003e8000d901d4c */
[----:B------:R-:W-:Y:S02]  /*1920*/  IADD3 R22, P1, R13, R6, RZ ;  /* 0x000000060d167210 */ /* 0x000fe40007f3e0ff */
[----:B---3--:R-:W-:-:S03]  /*1930*/  SHF.R.S32.HI R11, RZ, 0x1f, R0 ;  /* 0x0000001fff0b7819 */ /* 0x008fc60000011400 */
[----:B------:R-:W-:Y:S01]  /*1940*/  IMAD.X R23, R12, 0x1, R7, P1 ;  /* 0x000000010c177824 */ /* 0x000fe200008e0607 */
[----:B------:R-:W-:Y:S02]  /*1950*/  IADD3 R34, P1, R6, R14, RZ ;  /* 0x0000000e06227210 */ /* 0x000fe40007f3e0ff */
[----:B----4-:R-:W-:Y:S02]  /*1960*/  SHF.R.S32.HI R8, RZ, 0x4, R20 ;  /* 0x00000004ff087819 */ /* 0x010fe40000011414 */
[----:B------:R-:W-:Y:S01]  /*1970*/  LEA.HI R11, R11, R0, RZ, 0x3 ;  /* 0x000000000b0b7211 */ /* 0x000fe200078f18ff */
[----:B------:R-:W-:Y:S01]  /*1980*/  IMAD.X R35, R7, 0x1, R15, P1 ;  /* 0x0000000107237824 */ /* 0x000fe200008e060f */
[----:B------:R-:W-:Y:S02]  /*1990*/  LEA.HI R6, R20, R8, RZ, 0x1 ;  /* 0x0000000814067211 */ /* 0x000fe400078f08ff */
[----:B------:R-:W-:Y:S02]  /*19a0*/  LOP3.LUT R10, R11, 0xfffffff8, RZ, 0xc0, !PT ;  /* 0xfffffff80b0a7812 */ /* 0x000fe400078ec0ff */
[----:B------:R-:W-:Y:S01]  /*19b0*/  LOP3.LUT R9, R6, 0xfffffffe, RZ, 0xc0, !PT ;  /* 0xfffffffe06097812 */ /* 0x000fe200078ec0ff */
[----:B--2---:R-:W-:-:S04]  /*19c0*/  @P0 IMAD.WIDE R6, R133, 0x2, R2 ;  /* 0x0000000285060825 */ /* 0x004fc800078e0202 */
[----:B------:R-:W-:Y:S01]  /*19d0*/  IMAD.IADD R10, R0, 0x1, -R10 ;  /* 0x00000001000a7824 */ /* 0x000fe200078e0a0a */
[----:B------:R2:W-:Y:S01]  /*19e0*/  @P0 LDGSTS.E.BYPASS.LTC128B.128 [R93+0x11100], [R6.64], !P6 ;  /* 0x11100000065d0fae */ /* 0x0005e2000f101d4c */
[----:B-1----:R-:W-:-:S04]  /*19f0*/  IMAD.WIDE R4, R177, 0x2, RZ ;  /* 0x00000002b1047825 */ /* 0x002fc800078e02ff */
[----:B------:R-:W-:Y:S01]  /*1a00*/  IMAD.IADD R9, R8, 0x1, -R9 ;  /* 0x0000000108097824 */ /* 0x000fe200078e0a09 */
[----:B------:R-:W-:Y:S01]  /*1a10*/  IADD3 R16, P1, R13, R4, RZ ;  /* 0x000000040d107210 */ /* 0x000fe20007f3e0ff */
[----:B------:R-:W-:-:S04]  /*1a20*/  IMAD.SHL.U32 R0, R10, 0x40, RZ ;  /* 0x000000400a007824 */ /* 0x000fc800078e00ff */
[----:B------:R-:W-:Y:S01]  /*1a30*/  IMAD.X R17, R12, 0x1, R5, P1 ;  /* 0x000000010c117824 */ /* 0x000fe200008e0605 */
[----:B------:R-:W-:Y:S02]  /*1a40*/  IADD3 R32, P1, R4, R14, RZ ;  /* 0x0000000e04207210 */ /* 0x000fe40007f3e0ff */
[----:B------:R-:W-:-:S03]  /*1a50*/  LOP3.LUT R0, R0, 0x1c0, RZ, 0xc0, !PT ;  /* 0x000001c000007812 */ /* 0x000fc600078ec0ff */
[----:B------:R-:W-:Y:S01]  /*1a60*/  IMAD.X R33, R5, 0x1, R15, P1 ;  /* 0x0000000105217824 */ /* 0x000fe200008e060f */
[----:B------:R-:W-:Y:S01]  /*1a70*/  R2P PR, R10, 0x6 ;  /* 0x000000060a007804 */ /* 0x000fe20000000000 */
[----:B------:R-:W-:-:S05]  /*1a80*/  @P0 IMAD.WIDE R4, R176, 0x2, R2 ;  /* 0x00000002b0040825 */ /* 0x000fca00078e0202 */
[----:B------:R1:W-:Y:S01]  /*1a90*/  @P0 LDGSTS.E.BYPASS.LTC128B.128 [R93+0x13100], [R4.64], !P5 ;  /* 0x13100000045d0fae */ /* 0x0003e2000e901d4c */
[----:B--2---:R-:W-:-:S04]  /*1aa0*/  @P0 IMAD.WIDE R6, R178, 0x2, R2 ;  /* 0x00000002b2060825 */ /* 0x004fc800078e0202 */
[----:B------:R-:W-:Y:S01]  /*1ab0*/  @P0 IMAD.WIDE R2, R177, 0x2, R2 ;  /* 0x00000002b1020825 */ /* 0x000fe200078e0202 */
[----:B------:R2:W-:Y:S04]  /*1ac0*/  @P0 LDGSTS.E.BYPASS.LTC128B.128 [R93+0x15100], [R6.64], !P4 ;  /* 0x15100000065d0fae */ /* 0x0005e8000e101d4c */
[----:B------:R3:W-:Y:S01]  /*1ad0*/  @P0 LDGSTS.E.BYPASS.LTC128B.128 [R93+0x17100], [R2.64], !P3 ;  /* 0x17100000025d0fae */ /* 0x0007e2000d901d4c */
[----:B------:R-:W-:-:S03]  /*1ae0*/  LOP3.LUT P0, RZ, R19, 0x2, RZ, 0xc0, !PT ;  /* 0x0000000213ff7812 */ /* 0x000fc6000780c0ff */
[----:B------:R-:W0:Y:S01]  /*1af0*/  LDGDEPBAR ;  /* 0x00000000000079af */ /* 0x000e220000000000 */
[----:B-1----:R-:W-:Y:S02]  /*1b00*/  IMAD.SHL.U32 R4, R9, 0x8, RZ ;  /* 0x0000000809047824 */ /* 0x002fe400078e00ff */
[----:B------:R-:W-:-:S03]  /*1b10*/  IMAD.SHL.U32 R5, R19, 0x40, RZ ;  /* 0x0000004013057824 */ /* 0x000fc600078e00ff */
[----:B------:R-:W-:Y:S01]  /*1b20*/  LOP3.LUT R4, R0, 0x8, R4, 0xf8, !PT ;  /* 0x0000000800047812 */ /* 0x000fe200078ef804 */
[----:B--2---:R-:W-:Y:S02]  /*1b30*/  IMAD.MOV.U32 R6, RZ, RZ, 0x10 ;  /* 0x00000010ff067424 */ /* 0x004fe400078e00ff */
[----:B------:R-:W-:Y:S01]  /*1b40*/  IMAD.MOV.U32 R7, RZ, RZ, 0x20 ;  /* 0x00000020ff077424 */ /* 0x000fe200078e00ff */
[----:B---3--:R-:W-:Y:S01]  /*1b50*/  SHF.R.U32.HI R3, RZ, 0x3, R0 ;  /* 0x00000003ff037819 */ /* 0x008fe20000011600 */
[----:B------:R-:W-:Y:S01]  /*1b60*/  IMAD.SHL.U32 R2, R18, 0x8, RZ ;  /* 0x0000000812027824 */ /* 0x000fe200078e00ff */
[----:B------:R-:W-:Y:S01]  /*1b70*/  LOP3.LUT R0, R5, 0x1c0, RZ, 0xc0, !PT ;  /* 0x000001c005007812 */ /* 0x000fe200078ec0ff */
[----:B------:R-:W-:-:S04]  /*1b80*/  DEPBAR.LE SB0, 0x1 ;  /* 0x000080400000791a */ /* 0x000fc80000000000 */
[----:B------:R-:W-:Y:S01]  /*1b90*/  LOP3.LUT R5, R4, R3, RZ, 0x3c, !PT ;  /* 0x0000000304057212 */ /* 0x000fe200078e3cff */
[----:B------:R-:W-:Y:S01]  /*1ba0*/  IMAD.SHL.U32 R4, R11, 0x40, RZ ;  /* 0x000000400b047824 */ /* 0x000fe200078e00ff */
[----:B------:R-:W-:Y:S01]  /*1bb0*/  LOP3.LUT R3, R0, 0x8, R2, 0xf8, !PT ;  /* 0x0000000800037812 */ /* 0x000fe200078ef802 */
[----:B------:R-:W-:Y:S01]  /*1bc0*/  IMAD.SHL.U32 R2, R92, 0x20, RZ ;  /* 0x000000205c027824 */ /* 0x000fe200078e00ff */
[----:B------:R-:W-:Y:S02]  /*1bd0*/  SHF.R.U32.HI R0, RZ, 0x3, R0 ;  /* 0x00000003ff007819 */ /* 0x000fe40000011600 */
[----:B------:R-:W-:Y:S02]  /*1be0*/  LOP3.LUT R4, R5, 0xfffffe00, R4, 0xf8, !PT ;  /* 0xfffffe0005047812 */ /* 0x000fe400078ef804 */
[----:B------:R-:W-:Y:S02]  /*1bf0*/  LOP3.LUT R2, R2, 0x7ffffc00, RZ, 0xc0, !PT ;  /* 0x7ffffc0002027812 */ /* 0x000fe400078ec0ff */
[----:B------:R-:W-:-:S02]  /*1c00*/  LOP3.LUT R0, R3, R0, RZ, 0x3c, !PT ;  /* 0x0000000003007212 */ /* 0x000fc400078e3cff */
[----:B------:R-:W-:Y:S01]  /*1c10*/  SEL R5, R6, 0xfffffff0, !P1 ;  /* 0xfffffff006057807 */ /* 0x000fe20004800000 */
[----:B------:R-:W-:Y:S01]  /*1c20*/  IMAD.IADD R2, R4, 0x1, R2 ;  /* 0x0000000104027824 */ /* 0x000fe200078e0202 */
[----:B------:R-:W-:Y:S01]  /*1c30*/  BAR.SYNC.DEFER_BLOCKING 0x0 ;  /* 0x0000000000007b1d */ /* 0x000fe20000010000 */
[----:B------:R-:W-:Y:S01]  /*1c40*/  IMAD R0, R9, 0x200, R0 ;  /* 0x0000020009007824 */ /* 0x000fe200078e0200 */
[----:B------:R-:W-:Y:S01]  /*1c50*/  ISETP.GE.AND P1, PT, R133, c[0x0][0x1d4], PT ;  /* 0x0000750085007a0c */ /* 0x000fe20003f26270 */
[C---:B------:R-:W-:Y:S01]  /*1c60*/  IMAD.SHL.U32 R232, R2.reuse, 0x2, RZ ;  /* 0x0000000202e87824 */ /* 0x040fe200078e00ff */
[----:B------:R-:W-:Y:S01]  /*1c70*/  LEA R240, R2, 0x100, 0x1 ;  /* 0x0000010002f07811 */ /* 0x000fe200078e08ff */
[----:B------:R-:W-:Y:S01]  /*1c80*/  IMAD.SHL.U32 R134, R0, 0x2, RZ ;  /* 0x0000000200867824 */ /* 0x000fe200078e00ff */
[----:B------:R-:W-:Y:S02]  /*1c90*/  SEL R0, R7, 0xffffffe0, !P2 ;  /* 0xffffffe007007807 */ /* 0x000fe40005000000 */
[----:B------:R-:W-:Y:S01]  /*1ca0*/  SEL R3, R6, 0xfffffff0, !P0 ;  /* 0xfffffff006037807 */ /* 0x000fe20004000000 */
[--C-:B------:R-:W-:Y:S01]  /*1cb0*/  IMAD R236, R5, 0x2, R240.reuse ;  /* 0x0000000205ec7824 */ /* 0x100fe200078e02f0 */
[----:B------:R-:W-:Y:S01]  /*1cc0*/  ISETP.LT.OR P0, PT, R21, 0x1, P1 ;  /* 0x000000011500780c */ /* 0x000fe20000f01670 */
[C---:B------:R-:W-:Y:S01]  /*1cd0*/  IMAD R240, R0.reuse, 0x2, R240 ;  /* 0x0000000200f07824 */ /* 0x040fe200078e02f0 */
[----:B------:R-:W-:Y:S01]  /*1ce0*/  ISETP.GE.AND P1, PT, R57, c[0x0][0x1d4], PT ;  /* 0x0000750039007a0c */ /* 0x000fe20003f26270 */
[----:B------:R-:W-:Y:S01]  /*1cf0*/  IMAD R244, R0, 0x2, R236 ;  /* 0x0000000200f47824 */ /* 0x000fe200078e02ec */
[----:B------:R-:W-:Y:S01]  /*1d00*/  ISETP.GE.AND P2, PT, R58, c[0x0][0x1d4], PT ;  /* 0x000075003a007a0c */ /* 0x000fe20003f46270 */
[----:B------:R-:W-:Y:S01]  /*1d10*/  IMAD R6, R3, 0x2, R134 ;  /* 0x0000000203067824 */ /* 0x000fe200078e0286 */
[----:B------:R-:W-:Y:S04]  /*1d20*/  LDSM.16.M88.4 R168, [R232+0x100] ;  /* 0x00010000e8a8783b */ /* 0x000fe80000000200 */
[----:B------:R-:W-:Y:S04]  /*1d30*/  LDSM.16.M88.4 R200, [R232+0x4100] ;  /* 0x00410000e8c8783b */ /* 0x000fe80000000200 */
[----:B------:R-:W-:Y:S04]  /*1d40*/  LDSM.16.M88.4 R216, [R232+0x8100] ;  /* 0x00810000e8d8783b */ /* 0x000fe80000000200 */
[----:B------:R-:W-:Y:S04]  /*1d50*/  LDSM.16.M88.4 R172, [R236] ;  /* 0x00000000ecac783b */ /* 0x000fe80000000200 */
        /* <DEDUP_REMOVED lines=8> */
[----:B------:R-:W-:Y:S04]  /*1de0*/  LDSM.16.M88.4 R232, [R232+0xc100] ;  /* 0x00c10000e8e8783b */ /* 0x000fe80000000200 */
[----:B------:R-:W-:Y:S04]  /*1df0*/  LDSM.16.M88.4 R236, [R236+0xc000] ;  /* 0x00c00000ecec783b */ /* 0x000fe80000000200 */
[----:B------:R-:W-:Y:S04]  /*1e00*/  LDSM.16.M88.4 R240, [R240+0xc000] ;  /* 0x00c00000f0f0783b */ /* 0x000fe80000000200 */
[----:B------:R-:W-:Y:S04]  /*1e10*/  LDSM.16.M88.4 R244, [R244+0xc000] ;  /* 0x00c00000f4f4783b */ /* 0x000fe80000000200 */
[----:B------:R-:W-:Y:S06]  /*1e20*/  BAR.SYNC.DEFER_BLOCKING 0x0 ;  /* 0x0000000000007b1d */ /* 0x000fec0000010000 */
[----:B------:R-:W-:-:S04]  /*1e30*/  DEPBAR.LE SB0, 0x0 ;  /* 0x000080000000791a */ /* 0x000fc80000000000 */
[----:B------:R-:W-:Y:S06]  /*1e40*/  BAR.SYNC.DEFER_BLOCKING 0x0 ;  /* 0x0000000000007b1d */ /* 0x000fec0000010000 */
[----:B------:R-:W-:Y:S04]  /*1e50*/  LDSM.16.M88.4 R44, [R6+0x10100] ;  /* 0x01010000062c783b */ /* 0x000fe80000000200 */
[----:B------:R-:W-:Y:S04]  /*1e60*/  LDSM.16.M88.4 R40, [R6+0x10900] ;  /* 0x010900000628783b */ /* 0x000fe80000000200 */
[----:B------:R-:W-:Y:S04]  /*1e70*/  LDSM.16.M88.4 R68, [R6+0x11100] ;  /* 0x011100000644783b */ /* 0x000fe80000000200 */
[----:B------:R1:W-:Y:S04]  /*1e80*/  LDSM.16.M88.4 R72, [R6+0x11900] ;  /* 0x011900000648783b */ /* 0x0003e80000000200 */
[----:B------:R-:W-:Y:S04]  /*1e90*/  LDSM.16.M88.4 R8, [R134+0x10100] ;  /* 0x010100008608783b */ /* 0x000fe80000000200 */
[----:B------:R-:W2:Y:S04]  /*1ea0*/  LDSM.16.M88.4 R36, [R134+0x10900] ;  /* 0x010900008624783b */ /* 0x000ea80000000200 */
[----:B------:R-:W3:Y:S04]  /*1eb0*/  LDSM.16.M88.4 R48, [R134+0x11100] ;  /* 0x011100008630783b */ /* 0x000ee80000000200 */
[----:B------:R-:W4:Y:S04]  /*1ec0*/  LDSM.16.M88.4 R52, [R134+0x11900] ;  /* 0x011900008634783b */ /* 0x000f280000000200 */
[----:B------:R-:W-:Y:S01]  /*1ed0*/  @!PT LDS RZ, [RZ] ;  /* 0x00000000fffff984 */ /* 0x000fe20000000800 */
[----:B------:R-:W-:Y:S01]  /*1ee0*/  @!PT LDS RZ, [RZ] ;  /* 0x00000000fffff984 */ /* 0x000fe20000000800 */
[----:B------:R-:W-:Y:S01]  /*1ef0*/  @!PT LDS RZ, [RZ] ;  /* 0x00000000fffff984 */ /* 0x000fe20000000800 */
[----:B------:R5:W-:Y:S01]  /*1f00*/  LDGSTS.E.BYPASS.LTC128B.128 [R93+0x100], [R30.64], !P0 ;  /* 0x001000001e5d7fae */ /* 0x000be2000c101d4c */
[----:B------:R-:W-:-:S02]  /*1f10*/  ISETP.LT.OR P0, PT, R21, 0x1, P1 ;  /* 0x000000011500780c */ /* 0x000fc40000f01670 */
[----:B-1----:R-:W-:-:S05]  /*1f20*/  IADD3 R6, R134, 0x10100, RZ ;  /* 0x0001010086067810 */ /* 0x002fca0007ffe0ff */
[----:B------:R-:W-:-:S05]  /*1f30*/  IMAD R84, R3, 0x2, R6 ;  /* 0x0000000203547824 */ /* 0x000fca00078e0206 */
[----:B------:R-:W-:Y:S04]  /*1f40*/  STL [R1], R84 ;  /* 0x0000005401007387 */ /* 0x000fe80000100800 */
[----:B------:R5:W-:Y:S01]  /*1f50*/  LDGSTS.E.BYPASS.LTC128B.128 [R93+0x2100], [R28.64], !P0 ;  /* 0x021000001c5d7fae */ /* 0x000be2000c101d4c */
[C---:B------:R-:W-:Y:S02]  /*1f60*/  ISETP.LT.OR P0, PT, R21.reuse, 0x1, P2 ;  /* 0x000000011500780c */ /* 0x040fe40001701670 */
[----:B------:R-:W-:Y:S01]  /*1f70*/  ISETP.GE.AND P2, PT, R56, c[0x0][0x1d4], PT ;  /* 0x0000750038007a0c */ /* 0x000fe20003f46270 */
[----:B--2---:R-:W-:Y:S10]  /*1f80*/  HMMA.16816.F32.BF16 R12, R168, R36, RZ ;  /* 0x00000024a80c723c */ /* 0x004ff400000418ff */
[----:B------:R4:W-:Y:S01]  /*1f90*/  LDGSTS.E.BYPASS.LTC128B.128 [R93+0x4100], [R22.64], !P0 ;  /* 0x04100000165d7fae */ /* 0x0009e2000c101d4c */
[----:B------:R-:W-:Y:S11]  /*1fa0*/  ISETP.LT.OR P0, PT, R21, 0x1, P2 ;  /* 0x000000011500780c */ /* 0x000ff60001701670 */
[----:B------:R-:W-:Y:S02]  /*1fb0*/  @!UPT UIADD3 URZ, URZ, URZ, URZ ;  /* 0x0000003f3f3ff290 */ /* 0x000fe4000fffe03f */
[----:B------:R1:W-:Y:S01]  /*1fc0*/  LDGSTS.E.BYPASS.LTC128B.128 [R93+0x6100], [R16.64], !P0 ;  /* 0x06100000105d7fae */ /* 0x0003e2000c101d4c */
[----:B------:R-:W-:-:S04]  /*1fd0*/  ISETP.GE.AND P0, PT, R133, c[0x0][0x1d4], PT ;  /* 0x0000750085007a0c */ /* 0x000fc80003f06270 */
[C---:B------:R-:W-:Y:S01]  /*1fe0*/  ISETP.LT.OR P0, PT, R21.reuse, 0x21, P0 ;  /* 0x000000211500780c */ /* 0x040fe20000701670 */
[----:B------:R-:W-:Y:S08]  /*1ff0*/  HMMA.16816.F32.BF16 R60, R172, R40, R12 ;  /* 0x00000028ac3c723c */ /* 0x000ff0000004180c */
[----:B---3--:R-:W-:Y:S04]  /*2000*/  HMMA.16816.F32.BF16 R12, R168, R48, RZ ;  /* 0x00000030a80c723c */ /* 0x008fe800000418ff */
[----:B------:R2:W-:Y:S01]  /*2010*/  LDGSTS.E.BYPASS.LTC128B.128 [R93+0x1100], [R26.64], !P0 ;  /* 0x011000001a5d7fae */ /* 0x0005e2000c101d4c */
[----:B------:R-:W-:-:S02]  /*2020*/  ISETP.LT.OR P0, PT, R21, 0x21, P1 ;  /* 0x000000211500780c */ /* 0x000fc40000f01670 */
[----:B------:R-:W-:-:S04]  /*2030*/  ISETP.GE.AND P1, PT, R58, c[0x0][0x1d4], PT ;  /* 0x000075003a007a0c */ /* 0x000fc80003f26270 */
[----:B------:R-:W-:-:S07]  /*2040*/  ISETP.LT.OR P1, PT, R21, 0x21, P1 ;  /* 0x000000211500780c */ /* 0x000fce0000f21670 */
[----:B------:R2:W-:Y:S01]  /*2050*/  LDGSTS.E.BYPASS.LTC128B.128 [R93+0x3100], [R24.64], !P0 ;  /* 0x03100000185d7fae */ /* 0x0005e2000c101d4c */
[----:B------:R-:W-:Y:S02]  /*2060*/  LOP3.LUT P0, RZ, R19, 0x4, RZ, 0xc0, !PT ;  /* 0x0000000413ff7812 */ /* 0x000fe4000780c0ff */
[C---:B-1----:R-:W-:Y:S02]  /*2070*/  HMMA.16816.F32.BF16 R16, R168.reuse, R10, RZ ;  /* 0x0000000aa810723c */ /* 0x042fe400000418ff */
[----:B------:R-:W-:Y:S01]  /*2080*/  SEL R2, R7, 0xffffffe0, !P0 ;  /* 0xffffffe007027807 */ /* 0x000fe20004000000 */
[----:B------:R1:W-:Y:S01]  /*2090*/  LDGSTS.E.BYPASS.LTC128B.128 [R93+0x5100], [R34.64], !P1 ;  /* 0x05100000225d7fae */ /* 0x0003e2000c901d4c */
[----:B------:R-:W-:Y:S02]  /*20a0*/  ISETP.LT.OR P0, PT, R21, 0x21, P2 ;  /* 0x000000211500780c */ /* 0x000fe40001701670 */
[----:B------:R-:W-:Y:S01]  /*20b0*/  ISETP.GT.AND P1, PT, R98, 0x3f, PT ;  /* 0x0000003f6200780c */ /* 0x000fe20003f24270 */
[C---:B------:R-:W-:Y:S01]  /*20c0*/  IMAD R251, R2.reuse, 0x2, R134 ;  /* 0x0000000202fb7824 */ /* 0x040fe200078e0286 */
[----:B----4-:R-:W-:Y:S01]  /*20d0*/  HMMA.16816.F32.BF16 R20, R168, R52, RZ ;  /* 0x00000034a814723c */ /* 0x010fe200000418ff */
[----:B------:R-:W-:Y:S01]  /*20e0*/  IMAD R252, R2, 0x2, R84 ;  /* 0x0000000202fc7824 */ /* 0x000fe200078e0254 */
[----:B------:R-:W-:-:S05]  /*20f0*/  IADD3 R2, R93, 0x100, RZ ;  /* 0x000001005d027810 */ /* 0x000fca0007ffe0ff */
[----:B------:R-:W-:Y:S01]  /*2100*/  STL [R1+0x10], R2 ;  /* 0x0000100201007387 */ /* 0x000fe20000100800 */
[----:B------:R-:W-:Y:S03]  /*2110*/  HMMA.16816.F32.BF16 R12, R172, R68, R12 ;  /* 0x00000044ac0c723c */ /* 0x000fe6000004180c */
[----:B------:R1:W-:Y:S01]  /*2120*/  LDGSTS.E.BYPASS.LTC128B.128 [R93+0x7100], [R32.64], !P0 ;  /* 0x07100000205d7fae */ /* 0x0003e2000c101d4c */
[----:B------:R-:W-:-:S03]  /*2130*/  PLOP3.LUT P0, PT, PT, PT, UP0, 0x80, 0x0 ;  /* 0x000000000000781c */ /* 0x000fc60003f0f008 */
[----:B------:R-:W-:Y:S01]  /*2140*/  LDSM.16.M88.4 R80, [R252+0x1800] ;  /* 0x00180000fc50783b */ /* 0x000fe20000000200 */
[C---:B--2---:R-:W-:Y:S03]  /*2150*/  HMMA.16816.F32.BF16 R24, R168.reuse, R8, RZ ;  /* 0x00000008a818723c */ /* 0x044fe600000418ff */
[----:B------:R-:W-:Y:S04]  /*2160*/  LDSM.16.M88.4 R76, [R134+0x13900] ;  /* 0x01390000864c783b */ /* 0x000fe80000000200 */
[----:B------:R-:W-:Y:S01]  /*2170*/  LDSM.16.M88.4 R88, [R251+0x17900] ;  /* 0x01790000fb58783b */ /* 0x000fe20000000200 */
[----:B------:R-:W-:Y:S03]  /*2180*/  HMMA.16816.F32.BF16 R8, R168, R38, RZ ;  /* 0x00000026a808723c */ /* 0x000fe600000418ff */
[----:B------:R-:W-:Y:S04]  /*2190*/  LDSM.16.M88.4 R36, [R251+0x11100] ;  /* 0x01110000fb24783b */ /* 0x000fe80000000200 */
[----:B------:R-:W0:Y:S01]  /*21a0*/  LDGDEPBAR ;  /* 0x00000000000079af */ /* 0x000e220000000000 */
[C---:B------:R-:W-:Y:S03]  /*21b0*/  HMMA.16816.F32.BF16 R64, R172.reuse, R46, R16 ;  /* 0x0000002eac40723c */ /* 0x040fe60000041810 */
[----:B------:R-:W-:Y:S04]  /*21c0*/  LDSM.16.M88.4 R16, [R251+0x10900] ;  /* 0x01090000fb10783b */ /* 0x000fe80000000200 */
[----:B-1----:R-:W1:Y:S01]  /*21d0*/  LDSM.16.M88.4 R32, [R251+0x10100] ;  /* 0x01010000fb20783b */ /* 0x002e620000000200 */
[C---:B-----5:R-:W-:Y:S03]  /*21e0*/  HMMA.16816.F32.BF16 R28, R172.reuse, R44, R24 ;  /* 0x0000002cac1c723c */ /* 0x060fe60000041818 */
[----:B------:R-:W-:Y:S05]  /*21f0*/  LDSM.16.M88.4 R44, [R252] ;  /* 0x00000000fc2c783b */ /* 0x000fea0000000200 */
[----:B------:R-:W-:Y:S08]  /*2200*/  HMMA.16816.F32.BF16 R56, R172, R42, R8 ;  /* 0x0000002aac38723c */ /* 0x000ff00000041808 */
[C---:B------:R-:W-:Y:S01]  /*2210*/  HMMA.16816.F32.BF16 R8, R168.reuse, R50, RZ ;  /* 0x00000032a808723c */ /* 0x040fe200000418ff */
[----:B------:R-:W2:Y:S07]  /*2220*/  LDSM.16.M88.4 R48, [R251+0x11900] ;  /* 0x01190000fb30783b */ /* 0x000eae0000000200 */
[----:B------:R-:W-:Y:S01]  /*2230*/  HMMA.16816.F32.BF16 R24, R168, R54, RZ ;  /* 0x00000036a818723c */ /* 0x000fe200000418ff */
[----:B------:R-:W-:Y:S07]  /*2240*/  LDSM.16.M88.4 R52, [R134+0x12900] ;  /* 0x012900008634783b */ /* 0x000fee0000000200 */
[C---:B------:R-:W-:Y:S08]  /*2250*/  HMMA.16816.F32.BF16 R20, R172.reuse, R72, R20 ;  /* 0x00000048ac14723c */ /* 0x040ff00000041814 */
[C---:B------:R-:W-:Y:S01]  /*2260*/  HMMA.16816.F32.BF16 R8, R172.reuse, R70, R8 ;  /* 0x00000046ac08723c */ /* 0x040fe20000041808 */
[----:B------:R-:W-:Y:S07]  /*2270*/  LDSM.16.M88.4 R68, [R252+0x800] ;  /* 0x00080000fc44783b */ /* 0x000fee0000000200 */
[----:B------:R-:W-:Y:S01]  /*2280*/  HMMA.16816.F32.BF16 R24, R172, R74, R24 ;  /* 0x0000004aac18723c */ /* 0x000fe20000041818 */
[----:B------:R-:W3:Y:S07]  /*2290*/  LDSM.16.M88.4 R72, [R252+0x1000] ;  /* 0x00100000fc48783b */ /* 0x000eee0000000200 */
[C---:B-1----:R-:W-:Y:S08]  /*22a0*/  HMMA.16816.F32.BF16 R28, R192.reuse, R32, R28 ;  /* 0x00000020c01c723c */ /* 0x042ff0000004181c */
[C---:B------:R-:W-:Y:S01]  /*22b0*/  HMMA.16816.F32.BF16 R32, R192.reuse, R34, R64 ;  /* 0x00000022c020723c */ /* 0x040fe20000041840 */
[----:B------:R-:W-:Y:S07]  /*22c0*/  LDSM.16.M88.4 R64, [R134+0x13100] ;  /* 0x013100008640783b */ /* 0x000fee0000000200 */
[C---:B------:R-:W-:Y:S08]  /*22d0*/  HMMA.16816.F32.BF16 R12, R192.reuse, R36, R12 ;  /* 0x00000024c00c723c */ /* 0x040ff0000004180c */
[C---:B------:R-:W-:Y:S08]  /*22e0*/  HMMA.16816.F32.BF16 R8, R192.reuse, R38, R8 ;  /* 0x00000026c008723c */ /* 0x040ff00000041808 */
[C---:B------:R-:W-:Y:S01]  /*22f0*/  HMMA.16816.F32.BF16 R40, R192.reuse, R16, R60 ;  /* 0x00000010c028723c */ /* 0x040fe2000004183c */
[----:B------:R-:W-:Y:S07]  /*2300*/  LDSM.16.M88.4 R60, [R84+0x2800] ;  /* 0x00280000543c783b */ /* 0x000fee0000000200 */
[C---:B------:R-:W-:Y:S01]  /*2310*/  HMMA.16816.F32.BF16 R56, R192.reuse, R18, R56 ;  /* 0x00000012c038723c */ /* 0x040fe20000041838 */
[----:B------:R-:W-:Y:S07]  /*2320*/  LDSM.16.M88.4 R16, [R84+0x2000] ;  /* 0x002000005410783b */ /* 0x000fee0000000200 */
[C---:B--2---:R-:W-:Y:S08]  /*2330*/  HMMA.16816.F32.BF16 R20, R192.reuse, R48, R20 ;  /* 0x00000030c014723c */ /* 0x044ff00000041814 */
[----:B------:R-:W-:Y:S01]  /*2340*/  HMMA.16816.F32.BF16 R24, R192, R50, R24 ;  /* 0x00000032c018723c */ /* 0x000fe20000041818 */
[----:B------:R-:W1:Y:S07]  /*2350*/  LDSM.16.M88.4 R48, [R134+0x12100] ;  /* 0x012100008630783b */ /* 0x000e6e0000000200 */
[C---:B------:R-:W-:Y:S08]  /*2360*/  HMMA.16816.F32.BF16 R28, R196.reuse, R44, R28 ;  /* 0x0000002cc41c723c */ /* 0x040ff0000004181c */
[C---:B------:R-:W-:Y:S01]  /*2370*/  HMMA.16816.F32.BF16 R32, R196.reuse, R46, R32 ;  /* 0x0000002ec420723c */ /* 0x040fe20000041820 */
[----:B------:R-:W-:Y:S07]  /*2380*/  LDSM.16.M88.4 R44, [R251+0x12900] ;  /* 0x01290000fb2c783b */ /* 0x000fee0000000200 */
[C---:B---3--:R-:W-:Y:S08]  /*2390*/  HMMA.16816.F32.BF16 R12, R196.reuse, R72, R12 ;  /* 0x00000048c40c723c */ /* 0x048ff0000004180c */
[C---:B------:R-:W-:Y:S01]  /*23a0*/  HMMA.16816.F32.BF16 R8, R196.reuse, R74, R8 ;  /* 0x0000004ac408723c */ /* 0x040fe20000041808 */
[----:B------:R-:W-:Y:S07]  /*23b0*/  LDSM.16.M88.4 R72, [R251+0x13900] ;  /* 0x01390000fb48783b */ /* 0x000fee0000000200 */
[C---:B------:R-:W-:Y:S01]  /*23c0*/  HMMA.16816.F32.BF16 R36, R196.reuse, R68, R40 ;  /* 0x00000044c424723c */ /* 0x040fe20000041828 */
[----:B------:R-:W-:Y:S07]  /*23d0*/  LDSM.16.M88.4 R40, [R251+0x12100] ;  /* 0x01210000fb28783b */ /* 0x000fee0000000200 */
[C---:B------:R-:W-:Y:S01]  /*23e0*/  HMMA.16816.F32.BF16 R56, R196.reuse, R70, R56 ;  /* 0x00000046c438723c */ /* 0x040fe20000041838 */
[----:B------:R-:W2:Y:S07]  /*23f0*/  LDSM.16.M88.4 R68, [R84+0x3000] ;  /* 0x003000005444783b */ /* 0x000eae0000000200 */
[C---:B------:R-:W-:Y:S08]  /*2400*/  HMMA.16816.F32.BF16 R20, R196.reuse, R80, R20 ;  /* 0x00000050c414723c */ /* 0x040ff00000041814 */
[----:B------:R-:W-:Y:S01]  /*2410*/  HMMA.16816.F32.BF16 R24, R196, R82, R24 ;  /* 0x00000052c418723c */ /* 0x000fe20000041818 */
[----:B------:R-:W3:Y:S07]  /*2420*/  LDSM.16.M88.4 R80, [R84+0x3800] ;  /* 0x003800005450783b */ /* 0x000eee0000000200 */
[C---:B-1----:R-:W-:Y:S08]  /*2430*/  HMMA.16816.F32.BF16 R28, R200.reuse, R48, R28 ;  /* 0x00000030c81c723c */ /* 0x042ff0000004181c */
[C---:B------:R-:W-:Y:S01]  /*2440*/  HMMA.16816.F32.BF16 R32, R200.reuse, R50, R32 ;  /* 0x00000032c820723c */ /* 0x040fe20000041820 */
[----:B------:R-:W1:Y:S07]  /*2450*/  LDSM.16.M88.4 R48, [R251+0x13100] ;  /* 0x01310000fb30783b */ /* 0x000e6e0000000200 */
[C---:B------:R-:W-:Y:S08]  /*2460*/  HMMA.16816.F32.BF16 R12, R200.reuse, R64, R12 ;  /* 0x00000040c80c723c */ /* 0x040ff0000004180c */
[C---:B------:R-:W-:Y:S01]  /*2470*/  HMMA.16816.F32.BF16 R8, R200.reuse, R66, R8 ;  /* 0x00000042c808723c */ /* 0x040fe20000041808 */
[----:B------:R-:W-:Y:S07]  /*2480*/  LDSM.16.M88.4 R64, [R252+0x3000] ;  /* 0x00300000fc40783b */ /* 0x000fee0000000200 */
[C---:B------:R-:W-:Y:S08]  /*2490*/  HMMA.16816.F32.BF16 R36, R200.reuse, R52, R36 ;  /* 0x00000034c824723c */ /* 0x040ff00000041824 */
[C---:B------:R-:W-:Y:S01]  /*24a0*/  HMMA.16816.F32.BF16 R56, R200.reuse, R54, R56 ;  /* 0x00000036c838723c */ /* 0x040fe20000041838 */
[----:B------:R-:W-:Y:S07]  /*24b0*/  LDSM.16.M88.4 R52, [R252+0x2800] ;  /* 0x00280000fc34783b */ /* 0x000fee0000000200 */
[C---:B------:R-:W-:Y:S08]  /*24c0*/  HMMA.16816.F32.BF16 R20, R200.reuse, R76, R20 ;  /* 0x0000004cc814723c */ /* 0x040ff00000041814 */
[----:B------:R-:W-:Y:S01]  /*24d0*/  HMMA.16816.F32.BF16 R24, R200, R78, R24 ;  /* 0x0000004ec818723c */ /* 0x000fe20000041818 */
[----:B------:R-:W-:Y:S07]  /*24e0*/  LDSM.16.M88.4 R76, [R84+0x5800] ;  /* 0x00580000544c783b */ /* 0x000fee0000000200 */
[C---:B------:R-:W-:Y:S08]  /*24f0*/  HMMA.16816.F32.BF16 R28, R204.reuse, R16, R28 ;  /* 0x00000010cc1c723c */ /* 0x040ff0000004181c */
[C---:B------:R-:W-:Y:S01]  /*2500*/  HMMA.16816.F32.BF16 R32, R204.reuse, R18, R32 ;  /* 0x00000012cc20723c */ /* 0x040fe20000041820 */
[----:B------:R-:W4:Y:S07]  /*2510*/  LDSM.16.M88.4 R16, [R252+0x2000] ;  /* 0x00200000fc10783b */ /* 0x000f2e0000000200 */
[C---:B--2---:R-:W-:Y:S08]  /*2520*/  HMMA.16816.F32.BF16 R12, R204.reuse, R68, R12 ;  /* 0x00000044cc0c723c */ /* 0x044ff0000004180c */
[C---:B------:R-:W-:Y:S01]  /*2530*/  HMMA.16816.F32.BF16 R8, R204.reuse, R70, R8 ;  /* 0x00000046cc08723c */ /* 0x040fe20000041808 */
[----:B------:R-:W2:Y:S07]  /*2540*/  LDSM.16.M88.4 R68, [R252+0x3800] ;  /* 0x00380000fc44783b */ /* 0x000eae0000000200 */
[C---:B------:R-:W-:Y:S08]  /*2550*/  HMMA.16816.F32.BF16 R36, R204.reuse, R60, R36 ;  /* 0x0000003ccc24723c */ /* 0x040ff00000041824 */
[C---:B------:R-:W-:Y:S01]  /*2560*/  HMMA.16816.F32.BF16 R56, R204.reuse, R62, R56 ;  /* 0x0000003ecc38723c */ /* 0x040fe20000041838 */
[----:B------:R-:W-:Y:S07]  /*2570*/  LDSM.16.M88.4 R60, [R134+0x15100] ;  /* 0x01510000863c783b */ /* 0x000fee0000000200 */
[C---:B---3--:R-:W-:Y:S08]  /*2580*/  HMMA.16816.F32.BF16 R20, R204.reuse, R80, R20 ;  /* 0x00000050cc14723c */ /* 0x048ff00000041814 */
[----:B------:R-:W-:Y:S01]  /*2590*/  HMMA.16816.F32.BF16 R24, R204, R82, R24 ;  /* 0x00000052cc18723c */ /* 0x000fe20000041818 */
[----:B------:R-:W-:Y:S07]  /*25a0*/  LDSM.16.M88.4 R80, [R251+0x16900] ;  /* 0x01690000fb50783b */ /* 0x000fee0000000200 */
[C---:B------:R-:W-:Y:S08]  /*25b0*/  HMMA.16816.F32.BF16 R28, R208.reuse, R40, R28 ;  /* 0x00000028d01c723c */ /* 0x040ff0000004181c */
[C---:B------:R-:W-:Y:S01]  /*25c0*/  HMMA.16816.F32.BF16 R32, R208.reuse, R42, R32 ;  /* 0x0000002ad020723c */ /* 0x040fe20000041820 */
[----:B------:R-:W-:Y:S07]  /*25d0*/  LDSM.16.M88.4 R40, [R84+0x4000] ;  /* 0x004000005428783b */ /* 0x000fee0000000200 */
[C---:B-1----:R-:W-:Y:S08]  /*25e0*/  HMMA.16816.F32.BF16 R12, R208.reuse, R48, R12 ;  /* 0x00000030d00c723c */ /* 0x042ff0000004180c */
[C---:B------:R-:W-:Y:S01]  /*25f0*/  HMMA.16816.F32.BF16 R8, R208.reuse, R50, R8 ;  /* 0x00000032d008723c */ /* 0x040fe20000041808 */
[----:B------:R-:W-:Y:S07]  /*2600*/  LDSM.16.M88.4 R48, [R134+0x14900] ;  /* 0x014900008630783b */ /* 0x000fee0000000200 */
[C---:B------:R-:W-:Y:S08]  /*2610*/  HMMA.16816.F32.BF16 R36, R208.reuse, R44, R36 ;  /* 0x0000002cd024723c */ /* 0x040ff00000041824 */
[C---:B------:R-:W-:Y:S01]  /*2620*/  HMMA.16816.F32.BF16 R56, R208.reuse, R46, R56 ;  /* 0x0000002ed038723c */ /* 0x040fe20000041838 */
[----:B------:R-:W1:Y:S07]  /*2630*/  LDSM.16.M88.4 R44, [R134+0x14100] ;  /* 0x01410000862c783b */ /* 0x000e6e0000000200 */
[C---:B------:R-:W-:Y:S08]  /*2640*/  HMMA.16816.F32.BF16 R20, R208.reuse, R72, R20 ;  /* 0x00000048d014723c */ /* 0x040ff00000041814 */
[----:B------:R-:W-:Y:S01]  /*2650*/  HMMA.16816.F32.BF16 R24, R208, R74, R24 ;  /* 0x0000004ad018723c */ /* 0x000fe20000041818 */
[----:B------:R-:W3:Y:S07]  /*2660*/  LDSM.16.M88.4 R72, [R134+0x15900] ;  /* 0x015900008648783b */ /* 0x000eee0000000200 */
[C---:B----4-:R-:W-:Y:S08]  /*2670*/  HMMA.16816.F32.BF16 R28, R212.reuse, R16, R28 ;  /* 0x00000010d41c723c */ /* 0x050ff0000004181c */
[C---:B------:R-:W-:Y:S08]  /*2680*/  HMMA.16816.F32.BF16 R32, R212.reuse, R18, R32 ;  /* 0x00000012d420723c */ /* 0x040ff00000041820 */
[C---:B------:R-:W-:Y:S08]  /*2690*/  HMMA.16816.F32.BF16 R12, R212.reuse, R64, R12 ;  /* 0x00000040d40c723c */ /* 0x040ff0000004180c */
[C---:B------:R-:W-:Y:S01]  /*26a0*/  HMMA.16816.F32.BF16 R8, R212.reuse, R66, R8 ;  /* 0x00000042d408723c */ /* 0x040fe20000041808 */
[----:B------:R-:W-:Y:S07]  /*26b0*/  LDSM.16.M88.4 R64, [R251+0x15100] ;  /* 0x01510000fb40783b */ /* 0x000fee0000000200 */
[C---:B------:R-:W-:Y:S08]  /*26c0*/  HMMA.16816.F32.BF16 R36, R212.reuse, R52, R36 ;  /* 0x00000034d424723c */ /* 0x040ff00000041824 */
[C---:B------:R-:W-:Y:S01]  /*26d0*/  HMMA.16816.F32.BF16 R56, R212.reuse, R54, R56 ;  /* 0x00000036d438723c */ /* 0x040fe20000041838 */
[----:B------:R-:W-:Y:S07]  /*26e0*/  LDSM.16.M88.4 R52, [R84+0x4800] ;  /* 0x004800005434783b */ /* 0x000fee0000000200 */
[C---:B--2---:R-:W-:Y:S08]  /*26f0*/  HMMA.16816.F32.BF16 R20, R212.reuse, R68, R20 ;  /* 0x00000044d414723c */ /* 0x044ff00000041814 */
[----:B------:R-:W-:Y:S01]  /*2700*/  HMMA.16816.F32.BF16 R24, R212, R70, R24 ;  /* 0x00000046d418723c */ /* 0x000fe20000041818 */
[----:B------:R-:W2:Y:S07]  /*2710*/  LDSM.16.M88.4 R68, [R84+0x5000] ;  /* 0x005000005444783b */ /* 0x000eae0000000200 */
        /* <DEDUP_REMOVED lines=8> */
[----:B------:R-:W4:Y:S07]  /*27a0*/  LDSM.16.M88.4 R48, [R251+0x14900] ;  /* 0x01490000fb30783b */ /* 0x000f2e0000000200 */
[C---:B---3--:R-:W-:Y:S08]  /*27b0*/  HMMA.16816.F32.BF16 R8, R216.reuse, R72, R20 ;  /* 0x00000048d808723c */ /* 0x048ff00000041814 */
[----:B------:R-:W-:Y:S01]  /*27c0*/  HMMA.16816.F32.BF16 R24, R216, R74, R24 ;  /* 0x0000004ad818723c */ /* 0x000fe20000041818 */
[----:B------:R-:W3:Y:S07]  /*27d0*/  LDSM.16.M88.4 R72, [R251+0x15900] ;  /* 0x01590000fb48783b */ /* 0x000eee0000000200 */
[C---:B------:R-:W-:Y:S08]  /*27e0*/  HMMA.16816.F32.BF16 R28, R220.reuse, R40, R28 ;  /* 0x00000028dc1c723c */ /* 0x040ff0000004181c */
[C---:B------:R-:W-:Y:S01]  /*27f0*/  HMMA.16816.F32.BF16 R32, R220.reuse, R42, R32 ;  /* 0x0000002adc20723c */ /* 0x040fe20000041820 */
[----:B------:R-:W5:Y:S07]  /*2800*/  LDSM.16.M88.4 R40, [R252+0x4000] ;  /* 0x00400000fc28783b */ /* 0x000f6e0000000200 */
[C---:B--2---:R-:W-:Y:S08]  /*2810*/  HMMA.16816.F32.BF16 R20, R220.reuse, R68, R16 ;  /* 0x00000044dc14723c */ /* 0x044ff00000041810 */
[C---:B------:R-:W-:Y:S01]  /*2820*/  HMMA.16816.F32.BF16 R16, R220.reuse, R70, R12 ;  /* 0x00000046dc10723c */ /* 0x040fe2000004180c */
[----:B------:R-:W2:Y:S07]  /*2830*/  LDSM.16.M88.4 R68, [R252+0x5000] ;  /* 0x00500000fc44783b */ /* 0x000eae0000000200 */
[C---:B------:R-:W-:Y:S08]  /*2840*/  HMMA.16816.F32.BF16 R36, R220.reuse, R52, R36 ;  /* 0x00000034dc24723c */ /* 0x040ff00000041824 */
[C---:B------:R-:W-:Y:S01]  /*2850*/  HMMA.16816.F32.BF16 R56, R220.reuse, R54, R56 ;  /* 0x00000036dc38723c */ /* 0x040fe20000041838 */
[----:B------:R-:W-:Y:S07]  /*2860*/  LDSM.16.M88.4 R52, [R134+0x16900] ;  /* 0x016900008634783b */ /* 0x000fee0000000200 */
[C---:B------:R-:W-:Y:S08]  /*2870*/  HMMA.16816.F32.BF16 R12, R220.reuse, R76, R8 ;  /* 0x0000004cdc0c723c */ /* 0x040ff00000041808 */
[----:B------:R-:W-:Y:S01]  /*2880*/  HMMA.16816.F32.BF16 R8, R220, R78, R24 ;  /* 0x0000004edc08723c */ /* 0x000fe20000041818 */
[----:B------:R-:W2:Y:S07]  /*2890*/  LDSM.16.M88.4 R76, [R252+0x5800] ;  /* 0x00580000fc4c783b */ /* 0x000eae0000000200 */
[C---:B-1----:R-:W-:Y:S08]  /*28a0*/  HMMA.16816.F32.BF16 R28, R224.reuse, R44, R28 ;  /* 0x0000002ce01c723c */ /* 0x042ff0000004181c */
[C---:B------:R-:W-:Y:S01]  /*28b0*/  HMMA.16816.F32.BF16 R32, R224.reuse, R46, R32 ;  /* 0x0000002ee020723c */ /* 0x040fe20000041820 */
[----:B------:R-:W1:Y:S07]  /*28c0*/  LDSM.16.M88.4 R44, [R134+0x16100] ;  /* 0x01610000862c783b */ /* 0x000e6e0000000200 */
[C---:B------:R-:W-:Y:S08]  /*28d0*/  HMMA.16816.F32.BF16 R24, R224.reuse, R64, R20 ;  /* 0x00000040e018723c */ /* 0x040ff00000041814 */
[C---:B------:R-:W-:Y:S01]  /*28e0*/  HMMA.16816.F32.BF16 R20, R224.reuse, R66, R16 ;  /* 0x00000042e014723c */ /* 0x040fe20000041810 */
[----:B------:R-:W1:Y:S07]  /*28f0*/  LDSM.16.M88.4 R64, [R134+0x17100] ;  /* 0x017100008640783b */ /* 0x000e6e0000000200 */
[C---:B----4-:R-:W-:Y:S08]  /*2900*/  HMMA.16816.F32.BF16 R36, R224.reuse, R48, R36 ;  /* 0x00000030e024723c */ /* 0x050ff00000041824 */
[C---:B------:R-:W-:Y:S01]  /*2910*/  HMMA.16816.F32.BF16 R56, R224.reuse, R50, R56 ;  /* 0x00000032e038723c */ /* 0x040fe20000041838 */
[----:B------:R-:W-:Y:S07]  /*2920*/  LDSM.16.M88.4 R48, [R84+0x6800] ;  /* 0x006800005430783b */ /* 0x000fee0000000200 */
[C---:B---3--:R-:W-:Y:S08]  /*2930*/  HMMA.16816.F32.BF16 R16, R224.reuse, R72, R12 ;  /* 0x00000048e010723c */ /* 0x048ff0000004180c */
[----:B------:R-:W-:Y:S01]  /*2940*/  HMMA.16816.F32.BF16 R12, R224, R74, R8 ;  /* 0x0000004ae00c723c */ /* 0x000fe20000041808 */
[----:B------:R-:W3:Y:S07]  /*2950*/  LDSM.16.M88.4 R72, [R134+0x17900] ;  /* 0x017900008648783b */ /* 0x000eee0000000200 */
[C---:B-----5:R-:W-:Y:S08]  /*2960*/  HMMA.16816.F32.BF16 R8, R228.reuse, R40, R28 ;  /* 0x00000028e408723c */ /* 0x060ff0000004181c */
[C---:B------:R-:W-:Y:S01]  /*2970*/  HMMA.16816.F32.BF16 R32, R228.reuse, R42, R32 ;  /* 0x0000002ae420723c */ /* 0x040fe20000041820 */
[----:B------:R-:W4:Y:S07]  /*2980*/  LDSM.16.M88.4 R40, [R84+0x6000] ;  /* 0x006000005428783b */ /* 0x000f2e0000000200 */
[C---:B--2---:R-:W-:Y:S08]  /*2990*/  HMMA.16816.F32.BF16 R28, R228.reuse, R68, R24 ;  /* 0x00000044e41c723c */ /* 0x044ff00000041818 */
[C---:B------:R-:W-:Y:S01]  /*29a0*/  HMMA.16816.F32.BF16 R24, R228.reuse, R70, R20 ;  /* 0x00000046e418723c */ /* 0x040fe20000041814 */
[----:B------:R-:W-:Y:S07]  /*29b0*/  LDSM.16.M88.4 R68, [R84+0x7800] ;  /* 0x007800005444783b */ /* 0x000fee0000000200 */
[C---:B------:R-:W-:Y:S08]  /*29c0*/  HMMA.16816.F32.BF16 R36, R228.reuse, R60, R36 ;  /* 0x0000003ce424723c */ /* 0x040ff00000041824 */
[C---:B------:R-:W-:Y:S01]  /*29d0*/  HMMA.16816.F32.BF16 R56, R228.reuse, R62, R56 ;  /* 0x0000003ee438723c */ /* 0x040fe20000041838 */
[----:B------:R-:W2:Y:S04]  /*29e0*/  LDSM.16.M88.4 R60, [R84+0x7000] ;  /* 0x00700000543c783b */ /* 0x000ea80000000200 */
[----:B------:R-:W-:Y:S03]  /*29f0*/  LDSM.16.M88.4 R84, [R251+0x17100] ;  /* 0x01710000fb54783b */ /* 0x000fe60000000200 */
[C---:B------:R-:W-:Y:S08]  /*2a00*/  HMMA.16816.F32.BF16 R20, R228.reuse, R76, R16 ;  /* 0x0000004ce414723c */ /* 0x040ff00000041810 */
[----:B------:R-:W-:Y:S01]  /*2a10*/  HMMA.16816.F32.BF16 R16, R228, R78, R12 ;  /* 0x0000004ee410723c */ /* 0x000fe2000004180c */
[----:B------:R-:W5:Y:S07]  /*2a20*/  LDSM.16.M88.4 R76, [R251+0x16100] ;  /* 0x01610000fb4c783b */ /* 0x000f6e0000000200 */
[C---:B-1----:R-:W-:Y:S08]  /*2a30*/  HMMA.16816.F32.BF16 R12, R232.reuse, R44, R8 ;  /* 0x0000002ce80c723c */ /* 0x042ff00000041808 */
[C---:B------:R-:W-:Y:S08]  /*2a40*/  HMMA.16816.F32.BF16 R8, R232.reuse, R46, R32 ;  /* 0x0000002ee808723c */ /* 0x040ff00000041820 */
[C---:B------:R-:W-:Y:S08]  /*2a50*/  HMMA.16816.F32.BF16 R32, R232.reuse, R64, R28 ;  /* 0x00000040e820723c */ /* 0x040ff0000004181c */
[C---:B------:R-:W-:Y:S01]  /*2a60*/  HMMA.16816.F32.BF16 R28, R232.reuse, R66, R24 ;  /* 0x00000042e81c723c */ /* 0x040fe20000041818 */
[----:B------:R-:W-:Y:S07]  /*2a70*/  LDSM.16.M88.4 R64, [R252+0x7000] ;  /* 0x00700000fc40783b */ /* 0x000fee0000000200 */
[C---:B------:R-:W-:Y:S08]  /*2a80*/  HMMA.16816.F32.BF16 R36, R232.reuse, R52, R36 ;  /* 0x00000034e824723c */ /* 0x040ff00000041824 */
[C---:B------:R-:W-:Y:S08]  /*2a90*/  HMMA.16816.F32.BF16 R56, R232.reuse, R54, R56 ;  /* 0x00000036e838723c */ /* 0x040ff00000041838 */
[C---:B---3--:R-:W-:Y:S08]  /*2aa0*/  HMMA.16816.F32.BF16 R24, R232.reuse, R72, R20 ;  /* 0x00000048e818723c */ /* 0x048ff00000041814 */
[----:B------:R-:W-:Y:S01]  /*2ab0*/  HMMA.16816.F32.BF16 R20, R232, R74, R16 ;  /* 0x0000004ae814723c */ /* 0x000fe20000041810 */
[----:B------:R-:W1:Y:S07]  /*2ac0*/  LDSM.16.M88.4 R72, [R252+0x6000] ;  /* 0x00600000fc48783b */ /* 0x000e6e0000000200 */
[C---:B----4-:R-:W-:Y:S08]  /*2ad0*/  HMMA.16816.F32.BF16 R16, R236.reuse, R40, R12 ;  /* 0x00000028ec10723c */ /* 0x050ff0000004180c */
[C---:B------:R-:W-:Y:S08]  /*2ae0*/  HMMA.16816.F32.BF16 R12, R236.reuse, R42, R8 ;  /* 0x0000002aec0c723c */ /* 0x040ff00000041808 */
[C---:B------:R-:W-:Y:S08]  /*2af0*/  HMMA.16816.F32.BF16 R8, R236.reuse, R48, R36 ;  /* 0x00000030ec08723c */ /* 0x040ff00000041824 */
[C---:B------:R-:W-:Y:S08]  /*2b00*/  HMMA.16816.F32.BF16 R56, R236.reuse, R50, R56 ;  /* 0x00000032ec38723c */ /* 0x040ff00000041838 */
[C---:B--2---:R-:W-:Y:S08]  /*2b10*/  HMMA.16816.F32.BF16 R52, R236.reuse, R60, R32 ;  /* 0x0000003cec34723c */ /* 0x044ff00000041820 */
[C---:B------:R-:W-:Y:S08]  /*2b20*/  HMMA.16816.F32.BF16 R44, R236.reuse, R68, R24 ;  /* 0x00000044ec2c723c */ /* 0x040ff00000041818 */
[C---:B------:R-:W-:Y:S01]  /*2b30*/  HMMA.16816.F32.BF16 R48, R236.reuse, R62, R28 ;  /* 0x0000003eec30723c */ /* 0x040fe2000004181c */
[----:B------:R-:W-:Y:S07]  /*2b40*/  LDSM.16.M88.4 R60, [R252+0x7800] ;  /* 0x00780000fc3c783b */ /* 0x000fee0000000200 */
[----:B------:R-:W-:Y:S01]  /*2b50*/  HMMA.16816.F32.BF16 R40, R236, R70, R20 ;  /* 0x00000046ec28723c */ /* 0x000fe20000041814 */
[----:B------:R-:W2:Y:S01]  /*2b60*/  LDSM.16.M88.4 R68, [R252+0x6800] ;  /* 0x00680000fc44783b */ /* 0x000ea20000000200 */
[----:B------:R-:W-:-:S06]  /*2b70*/  DEPBAR.LE SB0, 0x0 ;  /* 0x000080000000791a */ /* 0x000fcc0000000000 */
[C---:B-----5:R-:W-:Y:S08]  /*2b80*/  HMMA.16816.F32.BF16 R36, R240.reuse, R76, R16 ;  /* 0x0000004cf024723c */ /* 0x060ff00000041810 */
[C---:B------:R-:W-:Y:S08]  /*2b90*/  HMMA.16816.F32.BF16 R32, R240.reuse, R78, R12 ;  /* 0x0000004ef020723c */ /* 0x040ff0000004180c */
[C---:B------:R-:W-:Y:S08]  /*2ba0*/  HMMA.16816.F32.BF16 R28, R240.reuse, R80, R8 ;  /* 0x00000050f01c723c */ /* 0x040ff00000041808 */
[C---:B------:R-:W-:Y:S08]  /*2bb0*/  HMMA.16816.F32.BF16 R20, R240.reuse, R84, R52 ;  /* 0x00000054f014723c */ /* 0x040ff00000041834 */
[C---:B------:R-:W-:Y:S08]  /*2bc0*/  HMMA.16816.F32.BF16 R12, R240.reuse, R88, R44 ;  /* 0x00000058f00c723c */ /* 0x040ff0000004182c */
[C---:B------:R-:W-:Y:S08]  /*2bd0*/  HMMA.16816.F32.BF16 R24, R240.reuse, R82, R56 ;  /* 0x00000052f018723c */ /* 0x040ff00000041838 */
[C---:B------:R-:W-:Y:S08]  /*2be0*/  HMMA.16816.F32.BF16 R16, R240.reuse, R86, R48 ;  /* 0x00000056f010723c */ /* 0x040ff00000041830 */
[----:B------:R-:W-:Y:S08]  /*2bf0*/  HMMA.16816.F32.BF16 R8, R240, R90, R40 ;  /* 0x0000005af008723c */ /* 0x000ff00000041828 */
[C---:B-1----:R-:W-:Y:S08]  /*2c00*/  HMMA.16816.F32.BF16 R44, R244.reuse, R72, R36 ;  /* 0x00000048f42c723c */ /* 0x042ff00000041824 */
[C---:B------:R-:W-:Y:S08]  /*2c10*/  HMMA.16816.F32.BF16 R72, R244.reuse, R74, R32 ;  /* 0x0000004af448723c */ /* 0x040ff00000041820 */
[C---:B--2---:R-:W-:Y:S08]  /*2c20*/  HMMA.16816.F32.BF16 R40, R244.reuse, R68, R28 ;  /* 0x00000044f428723c */ /* 0x044ff0000004181c */
[C---:B------:R-:W-:Y:S08]  /*2c30*/  HMMA.16816.F32.BF16 R36, R244.reuse, R64, R20 ;  /* 0x00000040f424723c */ /* 0x040ff00000041814 */
[C---:B------:R-:W-:Y:S08]  /*2c40*/  HMMA.16816.F32.BF16 R32, R244.reuse, R60, R12 ;  /* 0x0000003cf420723c */ /* 0x040ff0000004180c */
[C---:B------:R-:W-:Y:S08]  /*2c50*/  HMMA.16816.F32.BF16 R68, R244.reuse, R70, R24 ;  /* 0x00000046f444723c */ /* 0x040ff00000041818 */
[C---:B------:R-:W-:Y:S08]  /*2c60*/  HMMA.16816.F32.BF16 R64, R244.reuse, R66, R16 ;  /* 0x00000042f440723c */ /* 0x040ff00000041810 */
[----:B------:R-:W-:Y:S01]  /*2c70*/  HMMA.16816.F32.BF16 R60, R244, R62, R8 ;  /* 0x0000003ef43c723c */ /* 0x000fe20000041808 */
[----:B------:R-:W-:Y:S06]  /*2c80*/  BAR.SYNC.DEFER_BLOCKING 0x0 ;  /* 0x0000000000007b1d */ /* 0x000fec0000010000 */
[----:B------:R-:W-:Y:S05]  /*2c90*/  @!P0 BRA `(.L_x_4) ;  /* 0x0000052000008947 */ /* 0x000fea0003800000 */
[----:B------:R-:W-:Y:S01]  /*2ca0*/  ULEA UR6, UR6, UR9, 0x6 ;  /* 0x0000000906067291 */ /* 0x000fe2000f8e303f */
[----:B------:R-:W-:Y:S01]  /*2cb0*/  ISETP.NE.AND P2, PT, R99, 0x1, PT ;  /* 0x000000016300780c */ /* 0x000fe20003f45270 */
[----:B------:R-:W-:-:S04]  /*2cc0*/  IMAD.MOV.U32 R9, RZ, RZ, RZ ;  /* 0x000000ffff097224 */ /* 0x000fc800078e00ff */
[----:B------:R-:W-:-:S05]  /*2cd0*/  IMAD.U32 R3, RZ, RZ, UR6 ;  /* 0x00000006ff037e24 */ /* 0x000fca000f8e00ff */
[----:B------:R-:W-:-:S05]  /*2ce0*/  IADD3 R3, R3, -0x40, R98 ;  /* 0xffffffc003037810 */ /* 0x000fca0007ffe062 */
[----:B------:R-:W-:-:S04]  /*2cf0*/  @P2 IMAD.HI.U32 R6, R3, c[0x0][0x2bc], RZ ;  /* 0x0000af0003062a27 */ /* 0x000fc800078e00ff */
[----:B------:R-:W-:Y:S01]  /*2d00*/  IMAD.MOV.U32 R2, RZ, RZ, R3 ;  /* 0x000000ffff027224 */ /* 0x000fe200078e0003 */
[----:B------:R-:W-:-:S04]  /*2d10*/  @P2 SHF.R.U32.HI R2, RZ, c[0x0][0x2c0], R6 ;  /* 0x0000b000ff022a19 */ /* 0x000fc80000011606 */
[----:B------:R-:W-:-:S04]  /*2d20*/  @!P1 IADD3 R7, P0, R2, UR16, RZ ;  /* 0x0000001002079c10 */ /* 0x000fc8000ff1e0ff */
[----:B------:R-:W-:Y:S02]  /*2d30*/  @!P1 LEA.HI.X.SX32 R8, R2, UR14, 0x1, P0 ;  /* 0x0000000e02089c11 */ /* 0x000fe400080f0eff */
[----:B------:R-:W-:-:S04]  /*2d40*/  @!P1 LEA R6, P0, R7, c[0x0][0x2a0], 0x2 ;  /* 0x0000a80007069a11 */ /* 0x000fc800078010ff */
[----:B------:R-:W-:-:S05]  /*2d50*/  @!P1 LEA.HI.X R7, R7, c[0x0][0x2a4], R8, 0x2, P0 ;  /* 0x0000a90007079a11 */ /* 0x000fca00000f1408 */
[----:B------:R1:W2:Y:S01]  /*2d60*/  @!P1 LDG.E R9, [R6.64] ;  /* 0x0000000c06099981 */ /* 0x0002a2000c1e1900 */
[----:B------:R-:W-:Y:S01]  /*2d70*/  IMAD.MOV R2, RZ, RZ, -R2 ;  /* 0x000000ffff027224 */ /* 0x000fe200078e0a02 */
[----:B------:R-:W-:Y:S01]  /*2d80*/  SEL R28, RZ, 0x10, P6 ;  /* 0x00000010ff1c7807 */ /* 0x000fe20003000000 */
[----:B------:R-:W-:Y:S01]  /*2d90*/  IMAD.SHL.U32 R11, R133, 0x2, RZ ;  /* 0x00000002850b7824 */ /* 0x000fe200078e00ff */
[----:B------:R-:W-:Y:S01]  /*2da0*/  SEL R27, RZ, 0x10, P5 ;  /* 0x00000010ff1b7807 */ /* 0x000fe20002800000 */
[----:B------:R-:W-:Y:S01]  /*2db0*/  IMAD R10, R2, c[0x0][0x2b8], R3 ;  /* 0x0000ae00020a7a24 */ /* 0x000fe200078e0203 */
[----:B------:R-:W-:Y:S01]  /*2dc0*/  IADD3 R8, -R28, 0x10, RZ ;  /* 0x000000101c087810 */ /* 0x000fe20007ffe1ff */
[----:B------:R-:W-:Y:S01]  /*2dd0*/  IMAD.SHL.U32 R20, R178, 0x2, RZ ;  /* 0x00000002b2147824 */ /* 0x000fe200078e00ff */
[----:B------:R-:W-:Y:S01]  /*2de0*/  SEL R26, RZ, 0x10, P4 ;  /* 0x00000010ff1a7807 */ /* 0x000fe20002000000 */
[----:B------:R-:W-:Y:S01]  /*2df0*/  IMAD.SHL.U32 R22, R177, 0x2, RZ ;  /* 0x00000002b1167824 */ /* 0x000fe200078e00ff */
[----:B------:R-:W-:Y:S01]  /*2e00*/  SHF.R.S32.HI R2, RZ, 0x1f, R10 ;  /* 0x0000001fff027819 */ /* 0x000fe2000001140a */
[----:B------:R3:W-:Y:S01]  /*2e10*/  STL [R1+0xc], R10 ;  /* 0x00000c0a01007387 */ /* 0x0007e20000100800 */
[----:B------:R-:W-:-:S02]  /*2e20*/  LOP3.LUT R8, R8, 0xf, RZ, 0xc0, !PT ;  /* 0x0000000f08087812 */ /* 0x000fc400078ec0ff */
[----:B------:R-:W-:Y:S02]  /*2e30*/  SHF.L.U64.HI R21, R176, 0x1, R96 ;  /* 0x00000001b0157819 */ /* 0x000fe40000010260 */
[----:B------:R-:W-:Y:S02]  /*2e40*/  SEL R25, RZ, 0x10, P3 ;  /* 0x00000010ff197807 */ /* 0x000fe40001800000 */
[----:B------:R-:W-:Y:S02]  /*2e50*/  SHF.L.U64.HI R23, R178, 0x1, R95 ;  /* 0x00000001b2177819 */ /* 0x000fe4000001025f */
[----:B------:R-:W-:Y:S01]  /*2e60*/  SHF.L.U64.HI R24, R177, 0x1, R94 ;  /* 0x00000001b1187819 */ /* 0x000fe2000001025e */
[----:B-1----:R-:W-:Y:S02]  /*2e70*/  IMAD R6, R2, c[0x0][0x1e0], RZ ;  /* 0x0000780002067a24 */ /* 0x002fe400078e02ff */
[----:B------:R-:W-:-:S04]  /*2e80*/  IMAD.WIDE.U32 R2, R10, c[0x0][0x1e0], RZ ;  /* 0x000078000a027a25 */ /* 0x000fc800078e00ff */
[----:B------:R-:W-:-:S04]  /*2e90*/  IMAD R6, R10, c[0x0][0x1e4], R6 ;  /* 0x000079000a067a24 */ /* 0x000fc800078e0206 */
[----:B------:R-:W-:Y:S01]  /*2ea0*/  IMAD.IADD R3, R3, 0x1, R6 ;  /* 0x0000000103037824 */ /* 0x000fe200078e0206 */
[----:B---3--:R-:W-:-:S04]  /*2eb0*/  IADD3 R10, -R27, 0x10, RZ ;  /* 0x000000101b0a7810 */ /* 0x008fc80007ffe1ff */
[----:B------:R-:W-:Y:S02]  /*2ec0*/  LOP3.LUT R10, R10, 0xf, RZ, 0xc0, !PT ;  /* 0x0000000f0a0a7812 */ /* 0x000fe400078ec0ff */
[----:B--2---:R-:W-:Y:S01]  /*2ed0*/  SHF.R.S32.HI R6, RZ, 0x1f, R9 ;  /* 0x0000001fff067819 */ /* 0x004fe20000011409 */
[----:B------:R-:W-:Y:S01]  /*2ee0*/  IMAD.WIDE.U32 R2, R9, c[0x0][0x1f0], R2 ;  /* 0x00007c0009027a25 */ /* 0x000fe200078e0002 */
[----:B------:R1:W-:Y:S03]  /*2ef0*/  STL [R1+0x8], R9 ;  /* 0x0000080901007387 */ /* 0x0003e60000100800 */
[----:B------:R-:W-:Y:S01]  /*2f00*/  IMAD R6, R6, c[0x0][0x1f0], RZ ;  /* 0x00007c0006067a24 */ /* 0x000fe200078e02ff */
[----:B------:R-:W-:-:S03]  /*2f10*/  IADD3 R2, P0, R2, UR20, RZ ;  /* 0x0000001402027c10 */ /* 0x000fc6000ff1e0ff */
[----:B------:R-:W-:-:S05]  /*2f20*/  IMAD R6, R9, c[0x0][0x1f4], R6 ;  /* 0x00007d0009067a24 */ /* 0x000fca00078e0206 */
[----:B------:R-:W-:Y:S02]  /*2f30*/  IADD3.X R3, R3, UR18, R6, P0, !PT ;  /* 0x0000001203037c10 */ /* 0x000fe400087fe406 */
[----:B------:R-:W-:-:S04]  /*2f40*/  LEA R7, P0, R2, c[0x0][0x1c8], 0x1 ;  /* 0x0000720002077a11 */ /* 0x000fc800078008ff */
[----:B------:R-:W-:Y:S02]  /*2f50*/  LEA.HI.X R6, R2, c[0x0][0x1cc], R3, 0x1, P0 ;  /* 0x0000730002067a11 */ /* 0x000fe400000f0c03 */
[----:B------:R-:W2:Y:S04]  /*2f60*/  SHFL.IDX PT, R2, R7, 0x1, 0x181f ;  /* 0x00381f0007027f89 */ /* 0x000ea800000e0000 */
[----:B------:R-:W3:Y:S01]  /*2f70*/  SHFL.IDX PT, R3, R6, 0x1, 0x181f ;  /* 0x00381f0006037f89 */ /* 0x000ee200000e0000 */
[----:B-1----:R-:W-:Y:S02]  /*2f80*/  SHF.L.U64.HI R9, R133, 0x1, R97 ;  /* 0x0000000185097819 */ /* 0x002fe40000010261 */
[----:B--2---:R-:W-:Y:S01]  /*2f90*/  IADD3 R18, P2, P0, R8, R2, R11 ;  /* 0x0000000208127210 */ /* 0x004fe2000785e00b */
[----:B------:R-:W-:-:S03]  /*2fa0*/  IMAD.SHL.U32 R8, R176, 0x2, RZ ;  /* 0x00000002b0087824 */ /* 0x000fc600078e00ff */
[-C--:B---3--:R-:W-:Y:S02]  /*2fb0*/  IADD3.X R19, RZ, R3.reuse, R9, P2, P0 ;  /* 0x00000003ff137210 */ /* 0x088fe400017e0409 */
[----:B------:R-:W-:Y:S02]  /*2fc0*/  IADD3 R16, P2, P0, R10, R2, R8 ;  /* 0x000000020a107210 */ /* 0x000fe4000785e008 */
[----:B------:R-:W-:Y:S02]  /*2fd0*/  IADD3 R10, -R26, 0x10, RZ ;  /* 0x000000101a0a7810 */ /* 0x000fe40007ffe1ff */
[----:B------:R-:W-:Y:S02]  /*2fe0*/  IADD3.X R17, RZ, R3, R21, P2, P0 ;  /* 0x00000003ff117210 */ /* 0x000fe400017e0415 */
[----:B------:R-:W-:-:S04]  /*2ff0*/  LOP3.LUT R10, R10, 0xf, RZ, 0xc0, !PT ;  /* 0x0000000f0a0a7812 */ /* 0x000fc800078ec0ff */
[----:B------:R-:W-:Y:S02]  /*3000*/  IADD3 R14, P2, P0, R10, R2, R20 ;  /* 0x000000020a0e7210 */ /* 0x000fe4000785e014 */
[----:B------:R-:W-:Y:S02]  /*3010*/  IADD3 R10, -R25, 0x10, RZ ;  /* 0x00000010190a7810 */ /* 0x000fe40007ffe1ff */
[----:B------:R-:W-:Y:S02]  /*3020*/  IADD3.X R15, RZ, R3, R23, P2, P0 ;  /* 0x00000003ff0f7210 */ /* 0x000fe400017e0417 */
[----:B------:R-:W-:-:S04]  /*3030*/  LOP3.LUT R10, R10, 0xf, RZ, 0xc0, !PT ;  /* 0x0000000f0a0a7812 */ /* 0x000fc800078ec0ff */
[----:B------:R-:W-:Y:S02]  /*3040*/  IADD3 R12, P2, P0, R10, R2, R22 ;  /* 0x000000020a0c7210 */ /* 0x000fe4000785e016 */
[----:B------:R-:W1:Y:S02]  /*3050*/  SHFL.IDX PT, R2, R7, RZ, 0x181f ;  /* 0x00181fff07027589 */ /* 0x000e6400000e0000 */
[----:B------:R-:W-:Y:S02]  /*3060*/  IADD3.X R13, RZ, R3, R24, P2, P0 ;  /* 0x00000003ff0d7210 */ /* 0x000fe400017e0418 */
[----:B------:R-:W2:Y:S01]  /*3070*/  SHFL.IDX PT, R3, R6, RZ, 0x181f ;  /* 0x00181fff06037589 */ /* 0x000ea200000e0000 */
[----:B-1----:R-:W-:-:S05]  /*3080*/  IADD3 R10, P0, R2, R11, RZ ;  /* 0x0000000b020a7210 */ /* 0x002fca0007f1e0ff */
[----:B--2---:R-:W-:Y:S01]  /*3090*/  IMAD.X R11, R3, 0x1, R9, P0 ;  /* 0x00000001030b7824 */ /* 0x004fe200000e0609 */
[----:B------:R-:W-:-:S04]  /*30a0*/  IADD3 R8, P0, R2, R8, RZ ;  /* 0x0000000802087210 */ /* 0x000fc80007f1e0ff */
[----:B------:R1:W-:Y:S01]  /*30b0*/  LDGSTS.E.BYPASS.LTC128B.128 [R93+0x10100], [R10.64], !P6 ;  /* 0x101000000a5d7fae */ /* 0x0003e2000f101d4c */
[----:B------:R-:W-:Y:S01]  /*30c0*/  IMAD.X R9, R3, 0x1, R21, P0 ;  /* 0x0000000103097824 */ /* 0x000fe200000e0615 */
[----:B------:R-:W-:-:S04]  /*30d0*/  IADD3 R6, P0, R2, R20, RZ ;  /* 0x0000001402067210 */ /* 0x000fc80007f1e0ff */
[----:B------:R1:W-:Y:S01]  /*30e0*/  LDGSTS.E.BYPASS.LTC128B.128 [R93+0x12100], [R8.64], !P5 ;  /* 0x12100000085d7fae */ /* 0x0003e2000e901d4c */
[----:B------:R-:W-:Y:S01]  /*30f0*/  IMAD.X R7, R3, 0x1, R23, P0 ;  /* 0x0000000103077824 */ /* 0x000fe200000e0617 */
[----:B------:R-:W-:-:S04]  /*3100*/  IADD3 R2, P0, R2, R22, RZ ;  /* 0x0000001602027210 */ /* 0x000fc80007f1e0ff */
[----:B------:R1:W-:Y:S01]  /*3110*/  LDGSTS.E.BYPASS.LTC128B.128 [R93+0x14100], [R6.64], !P4 ;  /* 0x14100000065d7fae */ /* 0x0003e2000e101d4c */
[----:B------:R-:W-:Y:S01]  /*3120*/  IMAD.X R3, R3, 0x1, R24, P0 ;  /* 0x0000000103037824 */ /* 0x000fe200000e0618 */
[----:B------:R-:W-:-:S04]  /*3130*/  ISETP.NE.U32.AND P0, PT, R28, RZ, PT ;  /* 0x000000ff1c00720c */ /* 0x000fc80003f05070 */
[----:B------:R1:W-:Y:S09]  /*3140*/  LDGSTS.E.BYPASS.LTC128B.128 [R93+0x16100], [R2.64], !P3 ;  /* 0x16100000025d7fae */ /* 0x0003f2000d901d4c */
[----:B------:R1:W-:Y:S01]  /*3150*/  LDGSTS.E.BYPASS.LTC128B.128.ZFILL [R93+0x11100], [R18.64], P0 ;  /* 0x11100000125d7fae */ /* 0x0003e20008141d4c */
[----:B------:R-:W-:-:S13]  /*3160*/  ISETP.NE.U32.AND P0, PT, R27, RZ, PT ;  /* 0x000000ff1b00720c */ /* 0x000fda0003f05070 */
[----:B------:R1:W-:Y:S01]  /*3170*/  LDGSTS.E.BYPASS.LTC128B.128.ZFILL [R93+0x13100], [R16.64], P0 ;  /* 0x13100000105d7fae */ /* 0x0003e20008141d4c */
[----:B------:R-:W-:-:S13]  /*3180*/  ISETP.NE.U32.AND P0, PT, R26, RZ, PT ;  /* 0x000000ff1a00720c */ /* 0x000fda0003f05070 */
[----:B------:R1:W-:Y:S01]  /*3190*/  LDGSTS.E.BYPASS.LTC128B.128.ZFILL [R93+0x15100], [R14.64], P0 ;  /* 0x151000000e5d7fae */ /* 0x0003e20008141d4c */
[----:B------:R-:W-:-:S13]  /*31a0*/  ISETP.NE.U32.AND P0, PT, R25, RZ, PT ;  /* 0x000000ff1900720c */ /* 0x000fda0003f05070 */
[----:B------:R1:W-:Y:S02]  /*31b0*/  LDGSTS.E.BYPASS.LTC128B.128.ZFILL [R93+0x17100], [R12.64], P0 ;  /* 0x171000000c5d7fae */ /* 0x0003e40008141d4c */
.L_x_4:
[----:B-1----:R-:W-:Y:S01]  /*31c0*/  LOP3.LUT R2, R92, 0xffffffe0, RZ, 0xc0, !PT ;  /* 0xffffffe05c027812 */ /* 0x002fe200078ec0ff */
[----:B------:R-:W-:Y:S01]  /*31d0*/  IMAD.U32 R6, RZ, RZ, UR10 ;  /* 0x0000000aff067e24 */ /* 0x000fe2000f8e00ff */
[----:B------:R-:W-:Y:S01]  /*31e0*/  STL [R1+0x48], R168 ;  /* 0x000048a801007387 */ /* 0x000fe20000100800 */
[----:B------:R-:W-:Y:S02]  /*31f0*/  IMAD.SHL.U32 R135, R4, 0x2, RZ ;  /* 0x0000000204877824 */ /* 0x000fe400078e00ff */
[----:B------:R-:W-:Y:S01]  /*3200*/  IMAD.IADD R2, R132, 0x1, -R2 ;  /* 0x0000000184027824 */ /* 0x000fe200078e0a02 */
[----:B------:R-:W-:Y:S01]  /*3210*/  STL [R1+0x44], R134 ;  /* 0x0000448601007387 */ /* 0x000fe20000100800 */
[----:B------:R-:W-:Y:S01]  /*3220*/  IMAD R248, R5, 0x2, R135 ;  /* 0x0000000205f87824 */ /* 0x000fe200078e0287 */
[C---:B------:R-:W-:Y:S02]  /*3230*/  LEA R250, R0.reuse, R135, 0x1 ;  /* 0x0000008700fa7211 */ /* 0x040fe400078e08ff */
[----:B------:R-:W-:Y:S01]  /*3240*/  SHF.R.S32.HI R3, RZ, 0x1f, R2 ;  /* 0x0000001fff037819 */ /* 0x000fe20000011402 */
[----:B------:R-:W-:Y:S01]  /*3250*/  LDSM.16.MT88.4 R24, [R135+0x100] ;  /* 0x000100008718783b */ /* 0x000fe20000004200 */
[----:B------:R-:W-:-:S02]  /*3260*/  IMAD R249, R0, 0x2, R248 ;  /* 0x0000000200f97824 */ /* 0x000fc400078e02f8 */
[----:B------:R-:W-:Y:S01]  /*3270*/  LEA.HI R3, R3, R2, RZ, 0x2 ;  /* 0x0000000203037211 */ /* 0x000fe200078f10ff */
[----:B------:R-:W-:Y:S03]  /*3280*/  LDSM.16.MT88.4 R28, [R135+0x900] ;  /* 0x00090000871c783b */ /* 0x000fe60000004200 */
[----:B------:R-:W-:Y:S01]  /*3290*/  LOP3.LUT R3, R3, 0x7ffffffc, RZ, 0xc0, !PT ;  /* 0x7ffffffc03037812 */ /* 0x000fe200078ec0ff */
[----:B------:R-:W-:Y:S03]  /*32a0*/  LDSM.16.MT88.4 R48, [R250+0x100] ;  /* 0x00010000fa30783b */ /* 0x000fe60000004200 */
[----:B------:R-:W-:Y:S01]  /*32b0*/  IADD3 R2, R2, -R3, RZ ;  /* 0x8000000302027210 */ /* 0x000fe20007ffe0ff */
[----:B------:R-:W-:Y:S04]  /*32c0*/  LDSM.16.MT88.4 R52, [R248+0x900] ;  /* 0x00090000f834783b */ /* 0x000fe80000004200 */
[----:B------:R-:W-:Y:S01]  /*32d0*/  IMAD R2, R2, -0x2, R6 ;  /* 0xfffffffe02027824 */ /* 0x000fe200078e0206 */
[----:B------:R-:W-:Y:S04]  /*32e0*/  LDSM.16.MT88.4 R76, [R249+0x2100] ;  /* 0x00210000f94c783b */ /* 0x000fe80000004200 */
[----:B------:R-:W-:Y:S01]  /*32f0*/  ISETP.GT.AND P0, PT, R2, RZ, PT ;  /* 0x000000ff0200720c */ /* 0x000fe20003f04270 */
[----:B------:R-:W-:Y:S03]  /*3300*/  LDSM.16.MT88.4 R80, [R249+0x2900] ;  /* 0x00290000f950783b */ /* 0x000fe60000004200 */
[----:B------:R-:W-:Y:S01]  /*3310*/  FSEL R15, R46, -INF , P0 ;  /* 0xff8000002e0f7808 */ /* 0x000fe20000000000 */
[----:B------:R-:W-:Y:S01]  /*3320*/  STL [R1+0x40], R133 ;  /* 0x0000408501007387 */ /* 0x000fe20000100800 */
[----:B------:R-:W-:-:S02]  /*3330*/  FSEL R10, R44, -INF , P0 ;  /* 0xff8000002c0a7808 */ /* 0x000fc40000000000 */
[C---:B------:R-:W-:Y:S01]  /*3340*/  ISETP.GT.AND P0, PT, R2.reuse, 0x1, PT ;  /* 0x000000010200780c */ /* 0x040fe20003f04270 */
[----:B------:R-:W0:Y:S03]  /*3350*/  LDGDEPBAR ;  /* 0x00000000000079af */ /* 0x000e260000000000 */
[----:B------:R-:W-:Y:S02]  /*3360*/  FSEL R16, R47, -INF , P0 ;  /* 0xff8000002f107808 */ /* 0x000fe40000000000 */
[----:B------:R-:W-:Y:S02]  /*3370*/  FSEL R9, R45, -INF , P0 ;  /* 0xff8000002d097808 */ /* 0x000fe40000000000 */
[----:B------:R-:W-:Y:S01]  /*3380*/  ISETP.GT.AND P0, PT, R2, 0x8, PT ;  /* 0x000000080200780c */ /* 0x000fe20003f04270 */
[----:B------:R-:W-:Y:S01]  /*3390*/  LDSM.16.MT88.4 R44, [R250+0x900] ;  /* 0x00090000fa2c783b */ /* 0x000fe20000004200 */
[----:B------:R-:W-:-:S02]  /*33a0*/  FMNMX.FTZ R3, R10, R9, !PT ;  /* 0x000000090a037209 */ /* 0x000fc40007810000 */
[----:B------:R-:W-:Y:S02]  /*33b0*/  FSEL R17, R74, -INF , P0 ;  /* 0xff8000004a117808 */ /* 0x000fe40000000000 */
[----:B------:R-:W-:Y:S02]  /*33c0*/  FSEL R8, R72, -INF , P0 ;  /* 0xff80000048087808 */ /* 0x000fe40000000000 */
[----:B------:R-:W-:Y:S02]  /*33d0*/  ISETP.GT.AND P0, PT, R2, 0x9, PT ;  /* 0x000000090200780c */ /* 0x000fe40003f04270 */
[----:B------:R-:W-:Y:S02]  /*33e0*/  FMNMX.FTZ R3, R8, R3, !PT ;  /* 0x0000000308037209 */ /* 0x000fe40007810000 */
[----:B------:R-:W-:Y:S02]  /*33f0*/  FSEL R18, R75, -INF , P0 ;  /* 0xff8000004b127808 */ /* 0x000fe40000000000 */
[----:B------:R-:W-:-:S02]  /*3400*/  FSEL R7, R73, -INF , P0 ;  /* 0xff80000049077808 */ /* 0x000fc40000000000 */
[----:B------:R-:W-:Y:S01]  /*3410*/  ISETP.GT.AND P0, PT, R2, 0x10, PT ;  /* 0x000000100200780c */ /* 0x000fe20003f04270 */
[----:B------:R-:W-:Y:S01]  /*3420*/  LDSM.16.MT88.4 R72, [R249+0x900] ;  /* 0x00090000f948783b */ /* 0x000fe20000004200 */
[----:B------:R-:W-:Y:S02]  /*3430*/  FMNMX.FTZ R3, R7, R3, !PT ;  /* 0x0000000307037209 */ /* 0x000fe40007810000 */
[----:B------:R-:W-:Y:S02]  /*3440*/  FSEL R19, R42, -INF , P0 ;  /* 0xff8000002a137808 */ /* 0x000fe40000000000 */
[----:B------:R-:W-:Y:S02]  /*3450*/  FSEL R6, R40, -INF , P0 ;  /* 0xff80000028067808 */ /* 0x000fe40000000000 */
[----:B------:R-:W-:Y:S02]  /*3460*/  ISETP.GT.AND P0, PT, R2, 0x11, PT ;  /* 0x000000110200780c */ /* 0x000fe40003f04270 */
[----:B------:R-:W-:-:S02]  /*3470*/  FMNMX.FTZ R3, R6, R3, !PT ;  /* 0x0000000306037209 */ /* 0x000fc40007810000 */
[----:B------:R-:W-:Y:S02]  /*3480*/  FSEL R20, R43, -INF , P0 ;  /* 0xff8000002b147808 */ /* 0x000fe40000000000 */
[----:B------:R-:W-:Y:S02]  /*3490*/  FSEL R13, R41, -INF , P0 ;  /* 0xff800000290d7808 */ /* 0x000fe40000000000 */
[----:B------:R-:W-:Y:S02]  /*34a0*/  ISETP.GT.AND P0, PT, R2, 0x18, PT ;  /* 0x000000180200780c */ /* 0x000fe40003f04270 */
[----:B------:R-:W-:Y:S02]  /*34b0*/  FMNMX.FTZ R3, R13, R3, !PT ;  /* 0x000000030d037209 */ /* 0x000fe40007810000 */
[----:B------:R-:W-:Y:S02]  /*34c0*/  FSEL R22, R70, -INF , P0 ;  /* 0xff80000046167808 */ /* 0x000fe40000000000 */
[----:B------:R-:W-:-:S02]  /*34d0*/  FSEL R11, R68, -INF , P0 ;  /* 0xff800000440b7808 */ /* 0x000fc40000000000 */
[C---:B------:R-:W-:Y:S02]  /*34e0*/  ISETP.GT.AND P0, PT, R2.reuse, 0x19, PT ;  /* 0x000000190200780c */ /* 0x040fe40003f04270 */
[----:B------:R-:W-:Y:S02]  /*34f0*/  FMNMX.FTZ R3, R11, R3, !PT ;  /* 0x000000030b037209 */ /* 0x000fe40007810000 */
        /* <DEDUP_REMOVED lines=20> */
[----:B------:R-:W-:Y:S01]  /*3640*/  ISETP.GT.AND P0, PT, R2, 0x30, PT ;  /* 0x000000300200780c */ /* 0x000fe20003f04270 */
[----:B------:R-:W-:Y:S01]  /*3650*/  LDSM.16.MT88.4 R64, [R248+0x2100] ;  /* 0x00210000f840783b */ /* 0x000fe20000004200 */
[----:B------:R-:W-:Y:S02]  /*3660*/  FMNMX.FTZ R12, R15, R16, !PT ;  /* 0x000000100f0c7209 */ /* 0x000fe40007810000 */
[----:B------:R-:W-:Y:S02]  /*3670*/  FSEL R106, R34, -INF , P0 ;  /* 0xff800000226a7808 */ /* 0x000fe40000000000 */
[----:B------:R-:W-:-:S02]  /*3680*/  FSEL R93, R32, -INF , P0 ;  /* 0xff800000205d7808 */ /* 0x000fc40000000000 */
[----:B------:R-:W-:Y:S02]  /*3690*/  ISETP.GT.AND P0, PT, R2, 0x31, PT ;  /* 0x000000310200780c */ /* 0x000fe40003f04270 */
[----:B------:R-:W-:Y:S02]  /*36a0*/  FMNMX.FTZ R3, R94, R3, !PT ;  /* 0x000000035e037209 */ /* 0x000fe40007810000 */
[----:B------:R-:W-:Y:S02]  /*36b0*/  FSEL R99, R35, -INF , P0 ;  /* 0xff80000023637808 */ /* 0x000fe40000000000 */
[----:B------:R-:W-:Y:S02]  /*36c0*/  FSEL R92, R33, -INF , P0 ;  /* 0xff800000215c7808 */ /* 0x000fe40000000000 */
[----:B------:R-:W-:Y:S01]  /*36d0*/  FMNMX.FTZ R12, R17, R12, !PT ;  /* 0x0000000c110c7209 */ /* 0x000fe20007810000 */
[----:B------:R-:W-:Y:S01]  /*36e0*/  LDSM.16.MT88.4 R32, [R249+0x100] ;  /* 0x00010000f920783b */ /* 0x000fe20000004200 */
[----:B------:R-:W-:-:S02]  /*36f0*/  ISETP.GT.AND P0, PT, R2, 0x38, PT ;  /* 0x000000380200780c */ /* 0x000fc40003f04270 */
[----:B------:R-:W-:Y:S02]  /*3700*/  FMNMX.FTZ R3, R93, R3, !PT ;  /* 0x000000035d037209 */ /* 0x000fe40007810000 */
[----:B------:R-:W-:Y:S02]  /*3710*/  FMNMX.FTZ R12, R18, R12, !PT ;  /* 0x0000000c120c7209 */ /* 0x000fe40007810000 */
[----:B------:R-:W-:Y:S02]  /*3720*/  FSEL R98, R62, -INF , P0 ;  /* 0xff8000003e627808 */ /* 0x000fe40000000000 */
[----:B------:R-:W-:Y:S02]  /*3730*/  FSEL R91, R60, -INF , P0 ;  /* 0xff8000003c5b7808 */ /* 0x000fe40000000000 */
[----:B------:R-:W-:Y:S02]  /*3740*/  ISETP.GT.AND P0, PT, R2, 0x39, PT ;  /* 0x000000390200780c */ /* 0x000fe40003f04270 */
[----:B------:R-:W-:-:S02]  /*3750*/  FMNMX.FTZ R2, R92, R3, !PT ;  /* 0x000000035c027209 */ /* 0x000fc40007810000 */
[----:B------:R-:W-:Y:S02]  /*3760*/  FMNMX.FTZ R3, R19, R12, !PT ;  /* 0x0000000c13037209 */ /* 0x000fe40007810000 */
[----:B------:R-:W-:Y:S02]  /*3770*/  FSEL R89, R61, -INF , P0 ;  /* 0xff8000003d597808 */ /* 0x000fe40000000000 */
[----:B------:R-:W-:Y:S02]  /*3780*/  FMNMX.FTZ R3, R20, R3, !PT ;  /* 0x0000000314037209 */ /* 0x000fe40007810000 */
[----:B------:R-:W-:Y:S02]  /*3790*/  FMNMX.FTZ R2, R91, R2, !PT ;  /* 0x000000025b027209 */ /* 0x000fe40007810000 */
[----:B------:R-:W-:Y:S02]  /*37a0*/  FMNMX.FTZ R3, R22, R3, !PT ;  /* 0x0000000316037209 */ /* 0x000fe40007810000 */
[----:B------:R-:W-:-:S02]  /*37b0*/  FMNMX.FTZ R2, R89, R2, !PT ;  /* 0x0000000259027209 */ /* 0x000fc40007810000 */
[----:B------:R-:W-:Y:S02]  /*37c0*/  FMNMX.FTZ R3, R23, R3, !PT ;  /* 0x0000000317037209 */ /* 0x000fe40007810000 */
[----:B------:R-:W-:Y:S01]  /*37d0*/  FSEL R90, R63, -INF , P0 ;  /* 0xff8000003f5a7808 */ /* 0x000fe20000000000 */
[----:B------:R-:W1:Y:S01]  /*37e0*/  SHFL.BFLY PT, R12, R2, 0x2, 0x1f ;  /* 0x0c401f00020c7f89 */ /* 0x000e6200000e0000 */
[----:B------:R-:W-:-:S03]  /*37f0*/  FMNMX.FTZ R3, R105, R3, !PT ;  /* 0x0000000369037209 */ /* 0x000fc60007810000 */
[----:B------:R-:W-:Y:S01]  /*3800*/  LDSM.16.MT88.4 R60, [R135+0x2900] ;  /* 0x00290000873c783b */ /* 0x000fe20000004200 */
[----:B------:R-:W-:-:S04]  /*3810*/  FMNMX.FTZ R3, R104, R3, !PT ;  /* 0x0000000368037209 */ /* 0x000fc80007810000 */
[----:B------:R-:W-:-:S04]  /*3820*/  FMNMX.FTZ R3, R108, R3, !PT ;  /* 0x000000036c037209 */ /* 0x000fc80007810000 */
[----:B------:R-:W-:-:S04]  /*3830*/  FMNMX.FTZ R3, R107, R3, !PT ;  /* 0x000000036b037209 */ /* 0x000fc80007810000 */
[----:B------:R-:W-:-:S04]  /*3840*/  FMNMX.FTZ R3, R106, R3, !PT ;  /* 0x000000036a037209 */ /* 0x000fc80007810000 */
[----:B------:R-:W-:Y:S02]  /*3850*/  FMNMX.FTZ R3, R99, R3, !PT ;  /* 0x0000000363037209 */ /* 0x000fe40007810000 */
[----:B-1----:R-:W-:Y:S02]  /*3860*/  FMNMX.FTZ R2, R2, R12, !PT ;  /* 0x0000000c02027209 */ /* 0x002fe40007810000 */
[----:B------:R-:W-:-:S03]  /*3870*/  FMNMX.FTZ R3, R98, R3, !PT ;  /* 0x0000000362037209 */ /* 0x000fc60007810000 */
[----:B------:R-:W1:Y:S01]  /*3880*/  SHFL.BFLY PT, R132, R2, 0x1, 0x1f ;  /* 0x0c201f0002847f89 */ /* 0x000e6200000e0000 */
[----:B------:R-:W-:-:S05]  /*3890*/  FMNMX.FTZ R3, R90, R3, !PT ;  /* 0x000000035a037209 */ /* 0x000fca0007810000 */
[----:B------:R-:W2:Y:S01]  /*38a0*/  SHFL.BFLY PT, R21, R3, 0x2, 0x1f ;  /* 0x0c401f0003157f89 */ /* 0x000ea200000e0000 */
[----:B-1----:R-:W-:-:S04]  /*38b0*/  FMNMX.FTZ R132, R2, R132, !PT ;  /* 0x0000008402847209 */ /* 0x002fc80007810000 */
[C---:B------:R-:W-:Y:S01]  /*38c0*/  FSETP.NEU.FTZ.AND P0, PT, R132.reuse, -INF , PT ;  /* 0xff8000008400780b */ /* 0x040fe20003f1d000 */
[----:B------:R-:W-:Y:S01]  /*38d0*/  FMUL.FTZ R12, R132, c[0x0][0x2d0] ;  /* 0x0000b400840c7a20 */ /* 0x000fe20000410000 */
[----:B--2---:R-:W-:-:S04]  /*38e0*/  FMNMX.FTZ R2, R3, R21, !PT ;  /* 0x0000001503027209 */ /* 0x004fc80007810000 */
[----:B------:R-:W-:Y:S01]  /*38f0*/  FSEL R12, R12, RZ, P0 ;  /* 0x000000ff0c0c7208 */ /* 0x000fe20000000000 */
[----:B------:R-:W1:Y:S04]  /*3900*/  SHFL.BFLY PT, R3, R2, 0x1, 0x1f ;  /* 0x0c201f0002037f89 */ /* 0x000e6800000e0000 */
[--C-:B------:R-:W-:Y:S02]  /*3910*/  FFMA.FTZ R14, R14, c[0x0][0x2d0], -R12.reuse ;  /* 0x0000b4000e0e7a23 */ /* 0x100fe4000001080c */
[--C-:B------:R-:W-:Y:S02]  /*3920*/  FFMA.FTZ R13, R13, c[0x0][0x2d0], -R12.reuse ;  /* 0x0000b4000d0d7a23 */ /* 0x100fe4000001080c */
[----:B------:R-:W-:Y:S01]  /*3930*/  MUFU.EX2 R138, R14 ;  /* 0x0000000e008a7308 */ /* 0x000fe20000000800 */
[----:B------:R-:W-:-:S02]  /*3940*/  FFMA.FTZ R10, R10, c[0x0][0x2d0], -R12 ;  /* 0x0000b4000a0a7a23 */ /* 0x000fc4000001080c */
[--C-:B------:R-:W-:Y:S02]  /*3950*/  FFMA.FTZ R9, R9, c[0x0][0x2d0], -R12.reuse ;  /* 0x0000b40009097a23 */ /* 0x100fe4000001080c */
[--C-:B------:R-:W-:Y:S02]  /*3960*/  FFMA.FTZ R8, R8, c[0x0][0x2d0], -R12.reuse ;  /* 0x0000b40008087a23 */ /* 0x100fe4000001080c */
[--C-:B------:R-:W-:Y:S01]  /*3970*/  FFMA.FTZ R7, R7, c[0x0][0x2d0], -R12.reuse ;  /* 0x0000b40007077a23 */ /* 0x100fe2000001080c */
[----:B------:R-:W-:Y:S01]  /*3980*/  MUFU.EX2 R139, R13 ;  /* 0x0000000d008b7308 */ /* 0x000fe20000000800 */
[--C-:B------:R-:W-:Y:S02]  /*3990*/  FFMA.FTZ R11, R11, c[0x0][0x2d0], -R12.reuse ;  /* 0x0000b4000b0b7a23 */ /* 0x100fe4000001080c */
[----:B------:R-:W-:Y:S01]  /*39a0*/  FFMA.FTZ R6, R6, c[0x0][0x2d0], -R12 ;  /* 0x0000b40006067a23 */ /* 0x000fe2000001080c */
[----:B-1----:R-:W-:-:S04]  /*39b0*/  FMNMX.FTZ R2, R3, R2, !PT ;  /* 0x0000000203027209 */ /* 0x002fc80007810000 */
[----:B------:R-:W-:Y:S01]  /*39c0*/  MUFU.EX2 R87, R10 ;  /* 0x0000000a00577308 */ /* 0x000fe20000000800 */
[C---:B------:R-:W-:Y:S01]  /*39d0*/  FSETP.NEU.FTZ.AND P0, PT, R2.reuse, -INF , PT ;  /* 0xff8000000200780b */ /* 0x040fe20003f1d000 */
[----:B------:R-:W-:-:S06]  /*39e0*/  FMUL.FTZ R3, R2, c[0x0][0x2d0] ;  /* 0x0000b40002037a20 */ /* 0x000fcc0000410000 */
[----:B------:R-:W1:Y:S01]  /*39f0*/  MUFU.EX2 R85, R9 ;  /* 0x0000000900557308 */ /* 0x000e620000000800 */
[----:B------:R-:W-:-:S05]  /*3a00*/  FSEL R3, R3, RZ, P0 ;  /* 0x000000ff03037208 */ /* 0x000fca0000000000 */
[--C-:B------:R-:W-:Y:S02]  /*3a10*/  FFMA.FTZ R4, R17, c[0x0][0x2d0], -R3.reuse ;  /* 0x0000b40011047a23 */ /* 0x100fe40000010803 */
[--C-:B------:R-:W-:Y:S01]  /*3a20*/  FFMA.FTZ R15, R15, c[0x0][0x2d0], -R3.reuse ;  /* 0x0000b4000f0f7a23 */ /* 0x100fe20000010803 */
[----:B------:R1:W-:Y:S01]  /*3a30*/  MUFU.EX2 R86, R8 ;  /* 0x0000000800567308 */ /* 0x0003e20000000800 */
[----:B------:R-:W-:-:S07]  /*3a40*/  FFMA.FTZ R16, R16, c[0x0][0x2d0], -R3 ;  /* 0x0000b40010107a23 */ /* 0x000fce0000010803 */
[----:B------:R2:W-:Y:S08]  /*3a50*/  MUFU.EX2 R14, R4 ;  /* 0x00000004000e7308 */ /* 0x0005f00000000800 */
[----:B------:R-:W3:Y:S01]  /*3a60*/  MUFU.EX2 R88, R7 ;  /* 0x0000000700587308 */ /* 0x000ee20000000800 */
[----:B-1----:R-:W-:Y:S01]  /*3a70*/  F2FP.BF16.PACK_AB R8, R85, R87 ;  /* 0x000000575508723e */ /* 0x002fe200000010ff */
[----:B--2---:R-:W-:-:S06]  /*3a80*/  FFMA.FTZ R4, R18, c[0x0][0x2d0], -R3 ;  /* 0x0000b40012047a23 */ /* 0x004fcc0000010803 */
[----:B------:R-:W-:Y:S01]  /*3a90*/  MUFU.EX2 R15, R15 ;  /* 0x0000000f000f7308 */ /* 0x000fe20000000800 */
[----:B---3--:R-:W-:-:S07]  /*3aa0*/  F2FP.BF16.PACK_AB R10, R88, R86 ;  /* 0x00000056580a723e */ /* 0x008fce00000010ff */
[----:B------:R-:W1:Y:S08]  /*3ab0*/  MUFU.EX2 R13, R16 ;  /* 0x00000010000d7308 */ /* 0x000e700000000800 */
[----:B------:R2:W3:Y:S08]  /*3ac0*/  MUFU.EX2 R84, R4 ;  /* 0x0000000400547308 */ /* 0x0004f00000000800 */
[----:B------:R3:W4:Y:S01]  /*3ad0*/  MUFU.EX2 R145, R11 ;  /* 0x0000000b00917308 */ /* 0x0007220000000800 */
[----:B-1----:R-:W-:Y:S01]  /*3ae0*/  F2FP.BF16.PACK_AB R9, R13, R15 ;  /* 0x0000000f0d09723e */ /* 0x002fe200000010ff */
[----:B--2---:R-:W-:-:S06]  /*3af0*/  FFMA.FTZ R4, R19, c[0x0][0x2d0], -R3 ;  /* 0x0000b40013047a23 */ /* 0x004fcc0000010803 */
[----:B------:R4:W-:Y:S01]  /*3b00*/  MUFU.EX2 R144, R6 ;  /* 0x0000000600907308 */ /* 0x0009e20000000800 */
[----:B---3--:R-:W-:-:S07]  /*3b10*/  F2FP.BF16.PACK_AB R11, R84, R14 ;  /* 0x0000000e540b723e */ /* 0x008fce00000010ff */
[----:B------:R1:W-:Y:S01]  /*3b20*/  MUFU.EX2 R183, R4 ;  /* 0x0000000400b77308 */ /* 0x0003e20000000800 */
[----:B------:R-:W-:Y:S01]  /*3b30*/  HMMA.16816.F32.BF16 R16, R8, R26, RZ ;  /* 0x0000001a0810723c */ /* 0x000fe200000418ff */
[----:B----4-:R-:W-:-:S07]  /*3b40*/  F2FP.BF16.PACK_AB R6, R138, R145 ;  /* 0x000000918a06723e */ /* 0x010fce00000010ff */
[----:B------:R-:W-:Y:S01]  /*3b50*/  HMMA.16816.F32.BF16 R40, R8, R36, RZ ;  /* 0x000000240828723c */ /* 0x000fe200000418ff */
[----:B-1----:R-:W-:-:S04]  /*3b60*/  FFMA.FTZ R4, R20, c[0x0][0x2d0], -R3 ;  /* 0x0000b40014047a23 */ /* 0x002fc80000010803 */
[----:B------:R1:W2:Y:S02]  /*3b70*/  MUFU.EX2 R127, R4 ;  /* 0x00000004007f7308 */ /* 0x0002a40000000800 */
[----:B-1----:R-:W-:Y:S01]  /*3b80*/  FFMA.FTZ R4, R22, c[0x0][0x2d0], -R3 ;  /* 0x0000b40016047a23 */ /* 0x002fe20000010803 */
[----:B--2---:R-:W-:-:S05]  /*3b90*/  F2FP.BF16.PACK_AB R5, R127, R183 ;  /* 0x000000b77f05723e */ /* 0x004fca00000010ff */
[----:B------:R1:W-:Y:S02]  /*3ba0*/  MUFU.EX2 R126, R4 ;  /* 0x00000004007e7308 */ /* 0x0003e40000000800 */
[----:B-1----:R-:W-:Y:S02]  /*3bb0*/  FFMA.FTZ R4, R23, c[0x0][0x2d0], -R3 ;  /* 0x0000b40017047a23 */ /* 0x002fe40000010803 */
[C---:B------:R-:W-:Y:S04]  /*3bc0*/  HMMA.16816.F32.BF16 R20, R8.reuse, R24, RZ ;  /* 0x000000180814723c */ /* 0x040fe800000418ff */
[----:B------:R1:W2:Y:S04]  /*3bd0*/  MUFU.EX2 R125, R4 ;  /* 0x00000004007d7308 */ /* 0x0002a80000000800 */
[----:B------:R-:W-:Y:S01]  /*3be0*/  HMMA.16816.F32.BF16 R24, R8, R38, RZ ;  /* 0x000000260818723c */ /* 0x000fe200000418ff */
[----:B-1----:R-:W-:-:S02]  /*3bf0*/  F2FP.BF16.PACK_AB R4, R139, R144 ;  /* 0x000000908b04723e */ /* 0x002fc400000010ff */
[----:B--2---:R-:W-:Y:S11]  /*3c00*/  F2FP.BF16.PACK_AB R7, R125, R126 ;  /* 0x0000007e7d07723e */ /* 0x004ff600000010ff */
[----:B------:R-:W-:Y:S02]  /*3c10*/  @!UPT UIADD3 URZ, URZ, URZ, URZ ;  /* 0x0000003f3f3ff290 */ /* 0x000fe4000fffe03f */
[C---:B------:R-:W-:Y:S08]  /*3c20*/  HMMA.16816.F32.BF16 R164, R4.reuse, R28, R20 ;  /* 0x0000001c04a4723c */ /* 0x040ff00000041814 */
[----:B------:R-:W-:Y:S01]  /*3c30*/  HMMA.16816.F32.BF16 R56, R4, R30, R16 ;  /* 0x0000001e0438723c */ /* 0x000fe20000041810 */
[----:B------:R-:W1:Y:S07]  /*3c40*/  LDSM.16.MT88.4 R28, [R135+0x2100] ;  /* 0x00210000871c783b */ /* 0x000e6e0000004200 */
[C---:B------:R-:W-:Y:S08]  /*3c50*/  HMMA.16816.F32.BF16 R20, R8.reuse, R48, RZ ;  /* 0x000000300814723c */ /* 0x040ff000000418ff */
[----:B------:R-:W-:Y:S08]  /*3c60*/  HMMA.16816.F32.BF16 R16, R8, R50, RZ ;  /* 0x000000320810723c */ /* 0x000ff000000418ff */
[----:B------:R-:W-:Y:S01]  /*3c70*/  IMAD.MOV.U32 R131, RZ, RZ, R57 ;  /* 0x000000ffff837224 */ /* 0x000fe200078e0039 */
[----:B------:R-:W-:Y:S01]  /*3c80*/  MOV R130, R56 ;  /* 0x0000003800827202 */ /* 0x000fe20000000f00 */
[----:B------:R-:W-:Y:S01]  /*3c90*/  IMAD.MOV.U32 R113, RZ, RZ, R58 ;  /* 0x000000ffff717224 */ /* 0x000fe200078e003a */
[----:B------:R-:W-:Y:S01]  /*3ca0*/  HMMA.16816.F32.BF16 R156, R4, R52, R40 ;  /* 0x00000034049c723c */ /* 0x000fe20000041828 */
[----:B------:R-:W-:-:S07]  /*3cb0*/  IMAD.MOV.U32 R112, RZ, RZ, R59 ;  /* 0x000000ffff707224 */ /* 0x000fce00078e003b */
[C---:B------:R-:W-:Y:S08]  /*3cc0*/  HMMA.16816.F32.BF16 R56, R4.reuse, R44, R20 ;  /* 0x0000002c0438723c */ /* 0x040ff00000041814 */
[C---:B------:R-:W-:Y:S01]  /*3cd0*/  HMMA.16816.F32.BF16 R148, R4.reuse, R54, R24 ;  /* 0x000000360494723c */ /* 0x040fe20000041818 */
[----:B------:R-:W2:Y:S07]  /*3ce0*/  LDSM.16.MT88.4 R52, [R250+0x2900] ;  /* 0x00290000fa34783b */ /* 0x000eae0000004200 */
[----:B------:R-:W-:Y:S08]  /*3cf0*/  HMMA.16816.F32.BF16 R16, R4, R46, R16 ;  /* 0x0000002e0410723c */ /* 0x000ff00000041810 */
[----:B------:R-:W-:Y:S01]  /*3d00*/  HMMA.16816.F32.BF16 R24, R8, R68, RZ ;  /* 0x000000440818723c */ /* 0x000fe200000418ff */
[----:B------:R-:W-:Y:S01]  /*3d10*/  MOV R137, R57 ;  /* 0x0000003900897202 */ /* 0x000fe20000000f00 */
[----:B------:R-:W-:Y:S01]  /*3d20*/  IMAD.MOV.U32 R136, RZ, RZ, R56 ;  /* 0x000000ffff887224 */ /* 0x000fe200078e0038 */
[----:B------:R-:W-:Y:S01]  /*3d30*/  MOV R179, R59 ;  /* 0x0000003b00b37202 */ /* 0x000fe20000000f00 */
[----:B------:R-:W-:-:S02]  /*3d40*/  IMAD.MOV.U32 R168, RZ, RZ, R58 ;  /* 0x000000ffffa87224 */ /* 0x000fc400078e003a */
[----:B------:R-:W3:Y:S02]  /*3d50*/  LDSM.16.MT88.4 R56, [R248+0x2900] ;  /* 0x00290000f838783b */ /* 0x000ee40000004200 */
[C---:B------:R-:W-:Y:S08]  /*3d60*/  HMMA.16816.F32.BF16 R48, R8.reuse, R32, RZ ;  /* 0x000000200830723c */ /* 0x040ff000000418ff */
[----:B------:R-:W-:Y:S01]  /*3d70*/  IMAD.MOV.U32 R119, RZ, RZ, R17 ;  /* 0x000000ffff777224 */ /* 0x000fe200078e0011 */
[----:B------:R-:W-:Y:S01]  /*3d80*/  MOV R117, R19 ;  /* 0x0000001300757202 */ /* 0x000fe20000000f00 */
[----:B------:R-:W-:Y:S01]  /*3d90*/  IMAD.MOV.U32 R118, RZ, RZ, R18 ;  /* 0x000000ffff767224 */ /* 0x000fe200078e0012 */
[----:B------:R-:W-:Y:S01]  /*3da0*/  HMMA.16816.F32.BF16 R20, R8, R70, RZ ;  /* 0x000000460814723c */ /* 0x000fe200000418ff */
[----:B------:R-:W-:-:S07]  /*3db0*/  IMAD.MOV.U32 R116, RZ, RZ, R16 ;  /* 0x000000ffff747224 */ /* 0x000fce00078e0010 */
[C---:B------:R-:W-:Y:S08]  /*3dc0*/  HMMA.16816.F32.BF16 R16, R8.reuse, R76, RZ ;  /* 0x0000004c0810723c */ /* 0x040ff000000418ff */
[C---:B------:R-:W-:Y:S08]  /*3dd0*/  HMMA.16816.F32.BF16 R44, R8.reuse, R34, RZ ;  /* 0x00000022082c723c */ /* 0x040ff000000418ff */
[C---:B-1----:R-:W-:Y:S08]  /*3de0*/  HMMA.16816.F32.BF16 R40, R8.reuse, R28, RZ ;  /* 0x0000001c0828723c */ /* 0x042ff000000418ff */
[C---:B------:R-:W-:Y:S08]  /*3df0*/  HMMA.16816.F32.BF16 R36, R8.reuse, R30, RZ ;  /* 0x0000001e0824723c */ /* 0x040ff000000418ff */
[C---:B------:R-:W-:Y:S08]  /*3e00*/  HMMA.16816.F32.BF16 R32, R8.reuse, R64, RZ ;  /* 0x000000400820723c */ /* 0x040ff000000418ff */
[----:B------:R-:W-:Y:S01]  /*3e10*/  HMMA.16816.F32.BF16 R28, R8, R66, RZ ;  /* 0x00000042081c723c */ /* 0x000fe200000418ff */
[----:B------:R-:W1:Y:S07]  /*3e20*/  LDSM.16.MT88.4 R64, [R135+0x4100] ;  /* 0x004100008740783b */ /* 0x000e6e0000004200 */
[C---:B--2---:R-:W-:Y:S08]  /*3e30*/  HMMA.16816.F32.BF16 R24, R4.reuse, R52, R24 ;  /* 0x000000340418723c */ /* 0x044ff00000041818 */
[C---:B------:R-:W-:Y:S01]  /*3e40*/  HMMA.16816.F32.BF16 R140, R4.reuse, R72, R48 ;  /* 0x00000048048c723c */ /* 0x040fe20000041830 */
[----:B------:R-:W2:Y:S07]  /*3e50*/  LDSM.16.MT88.4 R48, [R248+0x4100] ;  /* 0x00410000f830783b */ /* 0x000eae0000004200 */
[C---:B------:R-:W-:Y:S07]  /*3e60*/  HMMA.16816.F32.BF16 R16, R4.reuse, R80, R16 ;  /* 0x000000500410723c */ /* 0x040fee0000041810 */
[----:B------:R-:W-:Y:S01]  /*3e70*/  IMAD.MOV.U32 R80, RZ, RZ, R145 ;  /* 0x000000ffff507224 */ /* 0x000fe200078e0091 */
[----:B------:R-:W-:Y:S01]  /*3e80*/  HMMA.16816.F32.BF16 R20, R4, R54, R20 ;  /* 0x000000360414723c */ /* 0x000fe20000041814 */
[----:B------:R-:W-:Y:S01]  /*3e90*/  IMAD.MOV.U32 R121, RZ, RZ, R24 ;  /* 0x000000ffff797224 */ /* 0x000fe200078e0018 */
[----:B------:R-:W-:Y:S01]  /*3ea0*/  MOV R120, R25 ;  /* 0x0000001900787202 */ /* 0x000fe20000000f00 */
[----:B------:R-:W-:Y:S01]  /*3eb0*/  IMAD.MOV.U32 R134, RZ, RZ, R26 ;  /* 0x000000ffff867224 */ /* 0x000fe200078e001a */
[----:B------:R-:W-:Y:S01]  /*3ec0*/  LDSM.16.MT88.4 R52, [R249+0x4100] ;  /* 0x00410000f934783b */ /* 0x000fe20000004200 */
[----:B------:R-:W-:Y:S01]  /*3ed0*/  IMAD.MOV.U32 R133, RZ, RZ, R27 ;  /* 0x000000ffff857224 */ /* 0x000fe200078e001b */
[----:B------:R-:W-:-:S02]  /*3ee0*/  MOV R81, R144 ;  /* 0x0000009000517202 */ /* 0x000fc40000000f00 */
[C---:B------:R-:W-:Y:S01]  /*3ef0*/  HMMA.16816.F32.BF16 R100, R4.reuse, R60, R40 ;  /* 0x0000003c0464723c */ /* 0x040fe20000041828 */
[----:B------:R-:W4:Y:S04]  /*3f00*/  LDSM.16.MT88.4 R24, [R135+0x4900] ;  /* 0x004900008718783b */ /* 0x000f280000004200 */
[----:B------:R-:W-:Y:S03]  /*3f10*/  LDSM.16.MT88.4 R40, [R248+0x4900] ;  /* 0x00490000f828783b */ /* 0x000fe60000004200 */
[----:B---3--:R-:W-:Y:S01]  /*3f20*/  HMMA.16816.F32.BF16 R32, R4, R56, R32 ;  /* 0x000000380420723c */ /* 0x008fe20000041820 */
[----:B------:R-:W-:Y:S01]  /*3f30*/  IMAD.MOV.U32 R124, RZ, RZ, R16 ;  /* 0x000000ffff7c7224 */ /* 0x000fe200078e0010 */
[----:B------:R-:W-:Y:S01]  /*3f40*/  MOV R110, R18 ;  /* 0x00000012006e7202 */ /* 0x000fe20000000f00 */
[----:B------:R-:W-:-:S02]  /*3f50*/  IMAD.MOV.U32 R109, RZ, RZ, R17 ;  /* 0x000000ffff6d7224 */ /* 0x000fc400078e0011 */
[----:B------:R-:W-:-:S03]  /*3f60*/  IMAD.MOV.U32 R111, RZ, RZ, R19 ;  /* 0x000000ffff6f7224 */ /* 0x000fc600078e0013 */
[C---:B------:R-:W-:Y:S01]  /*3f70*/  HMMA.16816.F32.BF16 R28, R4.reuse, R58, R28 ;  /* 0x0000003a041c723c */ /* 0x040fe2000004181c */
[----:B------:R-:W-:Y:S01]  /*3f80*/  MOV R129, R22 ;  /* 0x0000001600817202 */ /* 0x000fe20000000f00 */
[----:B------:R-:W-:Y:S01]  /*3f90*/  IMAD.MOV.U32 R128, RZ, RZ, R23 ;  /* 0x000000ffff807224 */ /* 0x000fe200078e0017 */
[----:B------:R-:W-:Y:S01]  /*3fa0*/  MOV R122, R20 ;  /* 0x00000014007a7202 */ /* 0x000fe20000000f00 */
[----:B------:R-:W-:Y:S01]  /*3fb0*/  IMAD.MOV.U32 R123, RZ, RZ, R21 ;  /* 0x000000ffff7b7224 */ /* 0x000fe200078e0015 */
[----:B------:R-:W-:Y:S03]  /*3fc0*/  LDSM.16.MT88.4 R56, [R250+0x4900] ;  /* 0x00490000fa38783b */ /* 0x000fe60000004200 */
[----:B------:R-:W-:Y:S01]  /*3fd0*/  HMMA.16816.F32.BF16 R72, R4, R74, R44 ;  /* 0x0000004a0448723c */ /* 0x000fe2000004182c */
[----:B------:R-:W3:Y:S01]  /*3fe0*/  LDSM.16.MT88.4 R44, [R250+0x4100] ;  /* 0x00410000fa2c783b */ /* 0x000ee20000004200 */
[----:B------:R-:W-:Y:S01]  /*3ff0*/  IMAD.MOV.U32 R182, RZ, RZ, R101 ;  /* 0x000000ffffb67224 */ /* 0x000fe200078e0065 */
[----:B------:R-:W-:Y:S01]  /*4000*/  MOV R181, R102 ;  /* 0x0000006600b57202 */ /* 0x000fe20000000f00 */
[----:B------:R-:W-:-:S02]  /*4010*/  IMAD.MOV.U32 R180, RZ, RZ, R103 ;  /* 0x000000ffffb47224 */ /* 0x000fc400078e0067 */
[----:B------:R-:W-:Y:S02]  /*4020*/  IMAD.MOV.U32 R0, RZ, RZ, R100 ;  /* 0x000000ffff007224 */ /* 0x000fe400078e0064 */
[----:B-1----:R-:W-:Y:S01]  /*4030*/  HMMA.16816.F32.BF16 R16, R8, R64, RZ ;  /* 0x000000400810723c */ /* 0x002fe200000418ff */
[----:B------:R-:W-:Y:S01]  /*4040*/  MOV R103, R34 ;  /* 0x0000002200677202 */ /* 0x000fe20000000f00 */
[----:B------:R-:W-:Y:S01]  /*4050*/  IMAD.MOV.U32 R102, RZ, RZ, R35 ;  /* 0x000000ffff667224 */ /* 0x000fe200078e0023 */
[----:B------:R-:W-:Y:S01]  /*4060*/  MOV R100, R32 ;  /* 0x0000002000647202 */ /* 0x000fe20000000f00 */
[----:B------:R-:W-:-:S03]  /*4070*/  IMAD.MOV.U32 R101, RZ, RZ, R33 ;  /* 0x000000ffff657224 */ /* 0x000fc600078e0021 */
[----:B------:R-:W-:Y:S01]  /*4080*/  IMAD.MOV.U32 R64, RZ, RZ, R123 ;  /* 0x000000ffff407224 */ /* 0x000fe200078e007b */
[----:B------:R-:W-:Y:S01]  /*4090*/  HMMA.16816.F32.BF16 R68, R4, R62, R36 ;  /* 0x0000003e0444723c */ /* 0x000fe20000041824 */
[----:B------:R-:W-:Y:S01]  /*40a0*/  IMAD.MOV.U32 R115, RZ, RZ, R30 ;  /* 0x000000ffff737224 */ /* 0x000fe200078e001e */
[----:B------:R-:W-:Y:S01]  /*40b0*/  MOV R76, R28 ;  /* 0x0000001c004c7202 */ /* 0x000fe20000000f00 */
[----:B------:R-:W-:Y:S01]  /*40c0*/  IMAD.MOV.U32 R114, RZ, RZ, R31 ;  /* 0x000000ffff727224 */ /* 0x000fe200078e001f */
[----:B------:R-:W1:Y:S01]  /*40d0*/  LDSM.16.MT88.4 R60, [R135+0x6100] ;  /* 0x00610000873c783b */ /* 0x000e620000004200 */
[----:B------:R-:W-:Y:S02]  /*40e0*/  IMAD.MOV.U32 R77, RZ, RZ, R29 ;  /* 0x000000ffff4d7224 */ /* 0x000fe400078e001d */
[----:B------:R-:W-:Y:S01]  /*40f0*/  IMAD.MOV.U32 R65, RZ, RZ, R122 ;  /* 0x000000ffff417224 */ /* 0x000fe200078e007a */
[C---:B------:R-:W-:Y:S07]  /*4100*/  HMMA.16816.F32.BF16 R20, R8.reuse, R78, RZ ;  /* 0x0000004e0814723c */ /* 0x040fee00000418ff */
[----:B------:R-:W-:Y:S01]  /*4110*/  IMAD.MOV.U32 R78, RZ, RZ, R139 ;  /* 0x000000ffff4e7224 */ /* 0x000fe200078e008b */
[----:B------:R-:W-:Y:S01]  /*4120*/  HMMA.16816.F32.BF16 R36, R8, R66, RZ ;  /* 0x000000420824723c */ /* 0x000fe200000418ff */
[----:B------:R-:W-:-:S06]  /*4130*/  IMAD.MOV.U32 R79, RZ, RZ, R138 ;  /* 0x000000ffff4f7224 */ /* 0x000fcc00078e008a */
[----:B------:R-:W-:Y:S01]  /*4140*/  IMAD.MOV.U32 R66, RZ, RZ, R129 ;  /* 0x000000ffff427224 */ /* 0x000fe200078e0081 */
[----:B--2---:R-:W-:Y:S01]  /*4150*/  HMMA.16816.F32.BF16 R32, R8, R48, RZ ;  /* 0x000000300820723c */ /* 0x004fe200000418ff */
[----:B------:R-:W-:-:S07]  /*4160*/  MOV R67, R128 ;  /* 0x0000008000437202 */ /* 0x000fce0000000f00 */
[----:B------:R-:W-:Y:S01]  /*4170*/  HMMA.16816.F32.BF16 R28, R8, R50, RZ ;  /* 0x00000032081c723c */ /* 0x000fe200000418ff */
[----:B------:R-:W2:Y:S07]  /*4180*/  LDSM.16.MT88.4 R48, [R249+0x4900] ;  /* 0x00490000f930783b */ /* 0x000eae0000004200 */
[C---:B----4-:R-:W-:Y:S08]  /*4190*/  HMMA.16816.F32.BF16 R184, R4.reuse, R24, R16 ;  /* 0x0000001804b8723c */ /* 0x050ff00000041810 */
[----:B------:R-:W-:Y:S07]  /*41a0*/  HMMA.16816.F32.BF16 R188, R4, R82, R20 ;  /* 0x0000005204bc723c */ /* 0x000fee0000041814 */
[----:B------:R-:W-:Y:S01]  /*41b0*/  MOV R83, R137 ;  /* 0x0000008900537202 */ /* 0x000fe20000000f00 */
[----:B---3--:R-:W-:Y:S01]  /*41c0*/  HMMA.16816.F32.BF16 R16, R8, R44, RZ ;  /* 0x0000002c0810723c */ /* 0x008fe200000418ff */
[----:B------:R-:W-:-:S06]  /*41d0*/  IMAD.MOV.U32 R82, RZ, RZ, R136 ;  /* 0x000000ffff527224 */ /* 0x000fcc00078e0088 */
[----:B------:R-:W-:Y:S01]  /*41e0*/  IMAD.MOV.U32 R45, RZ, RZ, R119 ;  /* 0x000000ffff2d7224 */ /* 0x000fe200078e0077 */
[----:B------:R-:W-:Y:S01]  /*41f0*/  HMMA.16816.F32.BF16 R144, R4, R26, R36 ;  /* 0x0000001a0490723c */ /* 0x000fe20000041824 */
[----:B------:R-:W3:Y:S01]  /*4200*/  LDSM.16.MT88.4 R36, [R135+0x6900] ;  /* 0x006900008724783b */ /* 0x000ee20000004200 */
[----:B------:R-:W-:-:S06]  /*4210*/  IMAD.MOV.U32 R44, RZ, RZ, R116 ;  /* 0x000000ffff2c7224 */ /* 0x000fcc00078e0074 */
[C---:B------:R-:W-:Y:S08]  /*4220*/  HMMA.16816.F32.BF16 R160, R4.reuse, R40, R32 ;  /* 0x0000002804a0723c */ /* 0x040ff00000041820 */
[----:B------:R-:W-:Y:S01]  /*4230*/  HMMA.16816.F32.BF16 R136, R4, R42, R28 ;  /* 0x0000002a0488723c */ /* 0x000fe2000004181c */
[----:B------:R-:W4:Y:S07]  /*4240*/  LDSM.16.MT88.4 R40, [R248+0x6100] ;  /* 0x00610000f828783b */ /* 0x000f2e0000004200 */
[C---:B------:R-:W-:Y:S07]  /*4250*/  HMMA.16816.F32.BF16 R24, R8.reuse, R54, RZ ;  /* 0x000000360818723c */ /* 0x040fee00000418ff */
[----:B------:R-:W-:Y:S01]  /*4260*/  IMAD.MOV.U32 R55, RZ, RZ, R80 ;  /* 0x000000ffff377224 */ /* 0x000fe200078e0050 */
[----:B-1----:R-:W-:Y:S01]  /*4270*/  HMMA.16816.F32.BF16 R20, R8, R60, RZ ;  /* 0x0000003c0814723c */ /* 0x002fe200000418ff */
[----:B------:R-:W-:Y:S01]  /*4280*/  IMAD.MOV.U32 R54, RZ, RZ, R81 ;  /* 0x000000ffff367224 */ /* 0x000fe200078e0051 */
[----:B------:R-:W-:Y:S01]  /*4290*/  MOV R80, R121 ;  /* 0x0000007900507202 */ /* 0x000fe20000000f00 */
[----:B------:R-:W-:-:S04]  /*42a0*/  IMAD.MOV.U32 R81, RZ, RZ, R120 ;  /* 0x000000ffff517224 */ /* 0x000fc800078e0078 */
[----:B------:R-:W-:Y:S01]  /*42b0*/  IMAD.MOV.U32 R60, RZ, RZ, R113 ;  /* 0x000000ffff3c7224 */ /* 0x000fe200078e0071 */
[----:B------:R-:W-:Y:S01]  /*42c0*/  HMMA.16816.F32.BF16 R28, R8, R52, RZ ;  /* 0x00000034081c723c */ /* 0x000fe200000418ff */
[----:B------:R-:W-:-:S06]  /*42d0*/  MOV R61, R112 ;  /* 0x00000070003d7202 */ /* 0x000fcc0000000f00 */
[----:B------:R-:W-:Y:S01]  /*42e0*/  IMAD.MOV.U32 R53, RZ, RZ, R78 ;  /* 0x000000ffff357224 */ /* 0x000fe200078e004e */
[----:B------:R-:W-:Y:S01]  /*42f0*/  HMMA.16816.F32.BF16 R152, R4, R56, R16 ;  /* 0x000000380498723c */ /* 0x000fe20000041810 */
[----:B------:R-:W-:Y:S01]  /*4300*/  MOV R52, R79 ;  /* 0x0000004f00347202 */ /* 0x000fe20000000f00 */
[----:B------:R-:W-:Y:S01]  /*4310*/  IMAD.MOV.U32 R79, RZ, RZ, R114 ;  /* 0x000000ffff4f7224 */ /* 0x000fe200078e0072 */
[----:B------:R-:W-:-:S04]  /*4320*/  MOV R78, R115 ;  /* 0x00000073004e7202 */ /* 0x000fc80000000f00 */
[----:B------:R-:W-:Y:S01]  /*4330*/  MOV R56, R118 ;  /* 0x0000007600387202 */ /* 0x000fe20000000f00 */
[----:B------:R-:W-:Y:S01]  /*4340*/  IMAD.MOV.U32 R57, RZ, RZ, R117 ;  /* 0x000000ffff397224 */ /* 0x000fe200078e0075 */
[----:B------:R-:W-:Y:S07]  /*4350*/  HMMA.16816.F32.BF16 R32, R8, R46, RZ ;  /* 0x0000002e0820723c */ /* 0x000fee00000418ff */
[----:B------:R-:W-:Y:S01]  /*4360*/  MOV R46, R131 ;  /* 0x00000083002e7202 */ /* 0x000fe20000000f00 */
[----:B--2---:R-:W-:Y:S01]  /*4370*/  HMMA.16816.F32.BF16 R116, R4, R50, R24 ;  /* 0x000000320474723c */ /* 0x004fe20000041818 */
[----:B------:R-:W1:Y:S01]  /*4380*/  LDSM.16.MT88.4 R24, [R248+0x6900] ;  /* 0x00690000f818783b */ /* 0x000e620000004200 */
[----:B------:R-:W-:-:S06]  /*4390*/  IMAD.MOV.U32 R47, RZ, RZ, R130 ;  /* 0x000000ffff2f7224 */ /* 0x000fcc00078e0082 */
[----:B------:R-:W-:Y:S08]  /*43a0*/  HMMA.16816.F32.BF16 R16, R8, R62, RZ ;  /* 0x0000003e0810723c */ /* 0x000ff000000418ff */
[C---:B---3--:R-:W-:Y:S08]  /*43b0*/  HMMA.16816.F32.BF16 R112, R4.reuse, R36, R20 ;  /* 0x000000240470723c */ /* 0x048ff00000041814 */
[----:B------:R-:W-:Y:S01]  /*43c0*/  HMMA.16816.F32.BF16 R120, R4, R48, R28 ;  /* 0x000000300478723c */ /* 0x000fe2000004181c */
[----:B------:R-:W2:Y:S07]  /*43d0*/  LDSM.16.MT88.4 R28, [R250+0x6100] ;  /* 0x00610000fa1c783b */ /* 0x000eae0000004200 */
[----:B----4-:R-:W-:Y:S07]  /*43e0*/  HMMA.16816.F32.BF16 R20, R8, R40, RZ ;  /* 0x000000280814723c */ /* 0x010fee00000418ff */
[----:B------:R-:W-:Y:S01]  /*43f0*/  IMAD.MOV.U32 R40, RZ, RZ, R60 ;  /* 0x000000ffff287224 */ /* 0x000fe200078e003c */
[----:B------:R-:W-:Y:S01]  /*4400*/  HMMA.16816.F32.BF16 R128, R4, R58, R32 ;  /* 0x0000003a0480723c */ /* 0x000fe20000041820 */
[----:B------:R-:W-:-:S06]  /*4410*/  MOV R41, R61 ;  /* 0x0000003d00297202 */ /* 0x000fcc0000000f00 */
[----:B------:R-:W-:Y:S01]  /*4420*/  IMAD.MOV.U32 R32, RZ, RZ, R103 ;  /* 0x000000ffff207224 */ /* 0x000fe200078e0067 */
[----:B------:R-:W-:Y:S01]  /*4430*/  MOV R34, R101 ;  /* 0x0000006500227202 */ /* 0x000fe20000000f00 */
[----:B------:R-:W-:Y:S02]  /*4440*/  IMAD.MOV.U32 R33, RZ, RZ, R102 ;  /* 0x000000ffff217224 */ /* 0x000fe400078e0066 */
[----:B------:R-:W-:Y:S02]  /*4450*/  IMAD.MOV.U32 R35, RZ, RZ, R100 ;  /* 0x000000ffff237224 */ /* 0x000fe400078e0064 */
[----:B------:R-:W-:Y:S08]  /*4460*/  HMMA.16816.F32.BF16 R100, R4, R38, R16 ;  /* 0x000000260464723c */ /* 0x000ff00000041810 */
[----:B------:R-:W-:Y:S07]  /*4470*/  HMMA.16816.F32.BF16 R16, R8, R42, RZ ;  /* 0x0000002a0810723c */ /* 0x000fee00000418ff */
[----:B------:R-:W-:Y:S01]  /*4480*/  IMAD.MOV.U32 R43, RZ, RZ, R46 ;  /* 0x000000ffff2b7224 */ /* 0x000fe200078e002e */
[C---:B-1----:R-:W-:Y:S01]  /*4490*/  HMMA.16816.F32.BF16 R60, R4.reuse, R24, R20 ;  /* 0x00000018043c723c */ /* 0x042fe20000041814 */
[----:B------:R-:W1:Y:S01]  /*44a0*/  LDSM.16.MT88.4 R20, [R250+0x6900] ;  /* 0x00690000fa14783b */ /* 0x000e620000004200 */
[----:B------:R-:W-:Y:S01]  /*44b0*/  IMAD.MOV.U32 R42, RZ, RZ, R47 ;  /* 0x000000ffff2a7224 */ /* 0x000fe200078e002f */
[----:B------:R-:W-:Y:S01]  /*44c0*/  MOV R46, R56 ;  /* 0x00000038002e7202 */ /* 0x000fe20000000f00 */
[----:B------:R-:W-:Y:S11]  /*44d0*/  IMAD.MOV.U32 R47, RZ, RZ, R57 ;  /* 0x000000ffff2f7224 */ /* 0x000ff600078e0039 */
[----:B------:R-:W-:Y:S01]  /*44e0*/  @!UPT UIADD3 URZ, URZ, URZ, URZ ;  /* 0x0000003f3f3ff290 */ /* 0x000fe2000fffe03f */
[----:B------:R-:W-:Y:S08]  /*44f0*/  HMMA.16816.F32.BF16 R56, R4, R26, R16 ;  /* 0x0000001a0438723c */ /* 0x000ff00000041810 */
[----:B--2---:R-:W-:Y:S07]  /*4500*/  HMMA.16816.F32.BF16 R16, R8, R28, RZ ;  /* 0x0000001c0810723c */ /* 0x004fee00000418ff */
[----:B------:R-:W-:Y:S01]  /*4510*/  IMAD.MOV.U32 R28, RZ, RZ, R32 ;  /* 0x000000ffff1c7224 */ /* 0x000fe200078e0020 */
[----:B------:R-:W-:Y:S11]  /*4520*/  MOV R29, R33 ;  /* 0x00000021001d7202 */ /* 0x000ff60000000f00 */
[----:B------:R-:W-:Y:S05]  /*4530*/  @!UPT UIADD3 URZ, URZ, URZ, URZ ;  /* 0x0000003f3f3ff290 */ /* 0x000fea000fffe03f */
[----:B-1----:R-:W-:Y:S08]  /*4540*/  HMMA.16816.F32.BF16 R48, R4, R20, R16 ;  /* 0x000000140430723c */ /* 0x002ff00000041810 */
[----:B------:R-:W-:Y:S07]  /*4550*/  HMMA.16816.F32.BF16 R16, R8, R30, RZ ;  /* 0x0000001e0810723c */ /* 0x000fee00000418ff */
[----:B------:R-:W-:-:S02]  /*4560*/  IMAD.MOV.U32 R31, RZ, RZ, R34 ;  /* 0x000000ffff1f7224 */ /* 0x000fc400078e0022 */
[----:B------:R-:W-:Y:S11]  /*4570*/  IMAD.MOV.U32 R30, RZ, RZ, R35 ;  /* 0x000000ffff1e7224 */ /* 0x000ff600078e0023 */
[----:B------:R-:W-:Y:S04]  /*4580*/  @!UPT UIADD3 URZ, URZ, URZ, URZ ;  /* 0x0000003f3f3ff290 */ /* 0x000fe8000fffe03f */
[----:B------:R-:W-:Y:S01]  /*4590*/  HMMA.16816.F32.BF16 R36, R4, R22, R16 ;  /* 0x000000160424723c */ /* 0x000fe20000041810 */
[----:B------:R-:W1:Y:S07]  /*45a0*/  LDSM.16.MT88.4 R16, [R249+0x6100] ;  /* 0x00610000f910783b */ /* 0x000e6e0000004200 */
[C---:B-1----:R-:W-:Y:S08]  /*45b0*/  HMMA.16816.F32.BF16 R20, R8.reuse, R16, RZ ;  /* 0x000000100814723c */ /* 0x042ff000000418ff */
[----:B------:R-:W-:Y:S01]  /*45c0*/  HMMA.16816.F32.BF16 R8, R8, R18, RZ ;  /* 0x000000120808723c */ /* 0x000fe200000418ff */
[----:B------:R-:W1:Y:S11]  /*45d0*/  LDSM.16.MT88.4 R16, [R249+0x6900] ;  /* 0x00690000f910783b */ /* 0x000e760000004200 */
[----:B------:R-:W-:Y:S04]  /*45e0*/  @!UPT UIADD3 URZ, URZ, URZ, URZ ;  /* 0x0000003f3f3ff290 */ /* 0x000fe8000fffe03f */
[C---:B-1----:R-:W-:Y:S07]  /*45f0*/  HMMA.16816.F32.BF16 R32, R4.reuse, R16, R20 ;  /* 0x000000100420723c */ /* 0x042fee0000041814 */
[----:B------:R-:W-:Y:S01]  /*4600*/  MOV R16, R66 ;  /* 0x0000004200107202 */ /* 0x000fe20000000f00 */
[----:B------:R-:W-:Y:S01]  /*4610*/  HMMA.16816.F32.BF16 R24, R4, R18, R8 ;  /* 0x000000120418723c */ /* 0x000fe20000041808 */
[----:B------:R-:W-:Y:S01]  /*4620*/  IMAD.MOV.U32 R66, RZ, RZ, R181 ;  /* 0x000000ffff427224 */ /* 0x000fe200078e00b5 */
[----:B------:R-:W1:Y:S01]  /*4630*/  LDSM.16.MT88.4 R8, [R135+0x1100] ;  /* 0x001100008708783b */ /* 0x000e620000004200 */
[----:B------:R-:W-:Y:S01]  /*4640*/  IMAD.MOV.U32 R23, RZ, RZ, R67 ;  /* 0x000000ffff177224 */ /* 0x000fe200078e0043 */
[----:B------:R-:W-:Y:S01]  /*4650*/  MOV R67, R180 ;  /* 0x000000b400437202 */ /* 0x000fe20000000f00 */
[----:B------:R-:W-:-:S02]  /*4660*/  FFMA.FTZ R17, R89, c[0x0][0x2d0], -R12 ;  /* 0x0000b40059117a23 */ /* 0x000fc4000001080c */
[----:B------:R-:W-:Y:S01]  /*4670*/  IMAD.MOV.U32 R7, RZ, RZ, R64 ;  /* 0x000000ffff077224 */ /* 0x000fe200078e0040 */
[----:B------:R-:W-:Y:S01]  /*4680*/  MOV R6, R65 ;  /* 0x0000004100067202 */ /* 0x000fe20000000f00 */
[----:B------:R-:W-:Y:S02]  /*4690*/  IMAD.MOV.U32 R64, RZ, RZ, R0 ;  /* 0x000000ffff407224 */ /* 0x000fe400078e0000 */
[----:B------:R-:W-:Y:S02]  /*46a0*/  FFMA.FTZ R0, R97, c[0x0][0x2d0], -R12 ;  /* 0x0000b40061007a23 */ /* 0x000fe4000001080c */
[----:B------:R-:W-:Y:S02]  /*46b0*/  IMAD.MOV.U32 R97, RZ, RZ, R124 ;  /* 0x000000ffff617224 */ /* 0x000fe400078e007c */
[----:B------:R2:W-:Y:S01]  /*46c0*/  MUFU.EX2 R124, R0 ;  /* 0x00000000007c7308 */ /* 0x0005e20000000800 */
[----:B------:R-:W-:Y:S02]  /*46d0*/  IMAD.MOV.U32 R65, RZ, RZ, R182 ;  /* 0x000000ffff417224 */ /* 0x000fe400078e00b6 */
[----:B------:R-:W-:-:S02]  /*46e0*/  FADD.FTZ R4, R87, R85 ;  /* 0x0000005557047221 */ /* 0x000fc40000010000 */
[----:B------:R-:W-:Y:S02]  /*46f0*/  FADD.FTZ R5, R15, R13 ;  /* 0x0000000d0f057221 */ /* 0x000fe40000010000 */
[----:B------:R-:W-:Y:S02]  /*4700*/  FADD.FTZ R4, R86, R4 ;  /* 0x0000000456047221 */ /* 0x000fe40000010000 */
[--C-:B------:R-:W-:Y:S02]  /*4710*/  FFMA.FTZ R18, R91, c[0x0][0x2d0], -R12.reuse ;  /* 0x0000b4005b127a23 */ /* 0x100fe4000001080c */
[--C-:B------:R-:W-:Y:S02]  /*4720*/  FFMA.FTZ R20, R93, c[0x0][0x2d0], -R12.reuse ;  /* 0x0000b4005d147a23 */ /* 0x100fe4000001080c */
[--C-:B------:R-:W-:Y:S02]  /*4730*/  FFMA.FTZ R19, R92, c[0x0][0x2d0], -R12.reuse ;  /* 0x0000b4005c137a23 */ /* 0x100fe4000001080c */
[----:B--2---:R-:W-:-:S02]  /*4740*/  FFMA.FTZ R0, R96, c[0x0][0x2d0], -R12 ;  /* 0x0000b40060007a23 */ /* 0x004fc4000001080c */
[----:B------:R-:W-:Y:S02]  /*4750*/  IMAD.MOV.U32 R96, RZ, RZ, R7 ;  /* 0x000000ffff607224 */ /* 0x000fe400078e0007 */
[----:B------:R2:W-:Y:S01]  /*4760*/  MUFU.EX2 R181, R0 ;  /* 0x0000000000b57308 */ /* 0x0005e20000000800 */
[----:B------:R-:W-:Y:S02]  /*4770*/  IMAD.MOV.U32 R7, RZ, RZ, R30 ;  /* 0x000000ffff077224 */ /* 0x000fe400078e001e */
[----:B------:R-:W-:Y:S01]  /*4780*/  IMAD.MOV.U32 R30, RZ, RZ, R28 ;  /* 0x000000ffff1e7224 */ /* 0x000fe200078e001c */
[----:B------:R-:W-:Y:S01]  /*4790*/  MOV R28, R42 ;  /* 0x0000002a001c7202 */ /* 0x000fe20000000f00 */
[----:B------:R-:W-:Y:S02]  /*47a0*/  IMAD.MOV.U32 R42, RZ, RZ, R40 ;  /* 0x000000ffff2a7224 */ /* 0x000fe400078e0028 */
[----:B------:R-:W-:Y:S02]  /*47b0*/  FFMA.FTZ R13, R106, c[0x0][0x2d0], -R3 ;  /* 0x0000b4006a0d7a23 */ /* 0x000fe40000010803 */
[----:B------:R-:W-:Y:S01]  /*47c0*/  IMAD.MOV.U32 R40, RZ, RZ, R52 ;  /* 0x000000ffff287224 */ /* 0x000fe200078e0034 */
[----:B------:R-:W-:Y:S01]  /*47d0*/  MOV R52, R82 ;  /* 0x0000005200347202 */ /* 0x000fe20000000f00 */
[----:B------:R-:W-:-:S02]  /*47e0*/  IMAD.MOV.U32 R82, RZ, RZ, R168 ;  /* 0x000000ffff527224 */ /* 0x000fc400078e00a8 */
[----:B------:R-:W-:Y:S01]  /*47f0*/  FFMA.FTZ R15, R98, c[0x0][0x2d0], -R3 ;  /* 0x0000b400620f7a23 */ /* 0x000fe20000010803 */
[----:B------:R-:W-:Y:S01]  /*4800*/  MUFU.EX2 R20, R20 ;  /* 0x0000001400147308 */ /* 0x000fe20000000800 */
[----:B------:R-:W-:Y:S01]  /*4810*/  UIADD3 UR6, UR7, -0x2, URZ ;  /* 0xfffffffe07067890 */ /* 0x000fe2000fffe03f */
[----:B--2---:R-:W-:Y:S01]  /*4820*/  FFMA.FTZ R0, R95, c[0x0][0x2d0], -R12 ;  /* 0x0000b4005f007a23 */ /* 0x004fe2000001080c */
[----:B------:R2:W5:Y:S01]  /*4830*/  LDL.LU R168, [R1+0x48] ;  /* 0x0000480001a87983 */ /* 0x0005620000300800 */
[----:B------:R-:W-:Y:S02]  /*4840*/  IMAD.MOV.U32 R95, RZ, RZ, R6 ;  /* 0x000000ffff5f7224 */ /* 0x000fe400078e0006 */
[----:B------:R-:W-:Y:S02]  /*4850*/  IMAD.MOV.U32 R6, RZ, RZ, R23 ;  /* 0x000000ffff067224 */ /* 0x000fe400078e0017 */
[----:B------:R3:W-:Y:S02]  /*4860*/  MUFU.EX2 R180, R0 ;  /* 0x0000000000b47308 */ /* 0x0007e40000000800 */
[----:B---3--:R-:W-:-:S06]  /*4870*/  FFMA.FTZ R0, R94, c[0x0][0x2d0], -R12 ;  /* 0x0000b4005e007a23 */ /* 0x008fcc000001080c */
[----:B------:R3:W4:Y:S02]  /*4880*/  MUFU.EX2 R182, R0 ;  /* 0x0000000000b67308 */ /* 0x0007240000000800 */
[----:B---3--:R-:W-:-:S06]  /*4890*/  FFMA.FTZ R0, R105, c[0x0][0x2d0], -R3 ;  /* 0x0000b40069007a23 */ /* 0x008fcc0000010803 */
[----:B------:R3:W-:Y:S02]  /*48a0*/  MUFU.EX2 R21, R0 ;  /* 0x0000000000157308 */ /* 0x0007e40000000800 */
[----:B---3--:R-:W-:-:S06]  /*48b0*/  FFMA.FTZ R0, R104, c[0x0][0x2d0], -R3 ;  /* 0x0000b40068007a23 */ /* 0x008fcc0000010803 */
[----:B------:R3:W1:Y:S02]  /*48c0*/  MUFU.EX2 R22, R0 ;  /* 0x0000000000167308 */ /* 0x0006640000000800 */
[----:B---3--:R-:W-:Y:S01]  /*48d0*/  FFMA.FTZ R0, R108, c[0x0][0x2d0], -R3 ;  /* 0x0000b4006c007a23 */ /* 0x008fe20000010803 */
[----:B------:R-:W-:Y:S02]  /*48e0*/  MOV R108, R97 ;  /* 0x00000061006c7202 */ /* 0x000fe40000000f00 */
[----:B------:R-:W-:Y:S02]  /*48f0*/  MOV R97, R16 ;  /* 0x0000001000617202 */ /* 0x000fe40000000f00 */
[----:B------:R-:W-:Y:S01]  /*4900*/  MOV R16, R31 ;  /* 0x0000001f00107202 */ /* 0x000fe20000000f00 */
[----:B------:R-:W-:Y:S01]  /*4910*/  IMAD.MOV.U32 R31, RZ, RZ, R29 ;  /* 0x000000ffff1f7224 */ /* 0x000fe200078e001d */
[----:B------:R3:W-:Y:S01]  /*4920*/  MUFU.EX2 R23, R0 ;  /* 0x0000000000177308 */ /* 0x0007e20000000800 */
[----:B------:R-:W-:Y:S01]  /*4930*/  IMAD.MOV.U32 R29, RZ, RZ, R43 ;  /* 0x000000ffff1d7224 */ /* 0x000fe200078e002b */
[----:B------:R-:W-:Y:S01]  /*4940*/  MOV R43, R41 ;  /* 0x00000029002b7202 */ /* 0x000fe20000000f00 */
[----:B------:R-:W-:-:S02]  /*4950*/  IMAD.MOV.U32 R41, RZ, RZ, R53 ;  /* 0x000000ffff297224 */ /* 0x000fc400078e0035 */
[----:B------:R-:W-:Y:S01]  /*4960*/  IMAD.MOV.U32 R53, RZ, RZ, R83 ;  /* 0x000000ffff357224 */ /* 0x000fe200078e0053 */
[----:B------:R-:W-:Y:S01]  /*4970*/  MOV R83, R179 ;  /* 0x000000b300537202 */ /* 0x000fe20000000f00 */
[----:B---3--:R-:W-:-:S04]  /*4980*/  FFMA.FTZ R0, R107, c[0x0][0x2d0], -R3 ;  /* 0x0000b4006b007a23 */ /* 0x008fc80000010803 */
[----:B------:R3:W1:Y:S01]  /*4990*/  MUFU.EX2 R179, R0 ;  /* 0x0000000000b37308 */ /* 0x0006620000000800 */
[----:B------:R-:W-:Y:S02]  /*49a0*/  IMAD.MOV.U32 R105, RZ, RZ, R96 ;  /* 0x000000ffff697224 */ /* 0x000fe400078e0060 */
[----:B------:R-:W-:Y:S02]  /*49b0*/  IMAD.MOV.U32 R107, RZ, RZ, R6 ;  /* 0x000000ffff6b7224 */ /* 0x000fe400078e0006 */
[----:B------:R-:W-:Y:S02]  /*49c0*/  IMAD.MOV.U32 R96, RZ, RZ, R7 ;  /* 0x000000ffff607224 */ /* 0x000fe400078e0007 */
[----:B------:R-:W-:Y:S01]  /*49d0*/  IMAD.MOV.U32 R6, RZ, RZ, R30 ;  /* 0x000000ffff067224 */ /* 0x000fe200078e001e */
[----:B------:R-:W-:Y:S01]  /*49e0*/  MOV R106, R97 ;  /* 0x00000061006a7202 */ /* 0x000fe20000000f00 */
[----:B------:R-:W-:Y:S01]  /*49f0*/  IMAD.MOV.U32 R7, RZ, RZ, R31 ;  /* 0x000000ffff077224 */ /* 0x000fe200078e001f */
[----:B------:R-:W-:Y:S01]  /*4a00*/  MOV R97, R16 ;  /* 0x0000001000617202 */ /* 0x000fe20000000f00 */
[----:B------:R-:W-:Y:S01]  /*4a10*/  FFMA.FTZ R16, R90, c[0x0][0x2d0], -R3 ;  /* 0x0000b4005a107a23 */ /* 0x000fe20000010803 */
[----:B------:R-:W-:Y:S01]  /*4a20*/  MOV R90, R6 ;  /* 0x00000006005a7202 */ /* 0x000fe20000000f00 */
[----:B------:R-:W-:Y:S01]  /*4a30*/  IMAD.MOV.U32 R91, RZ, RZ, R7 ;  /* 0x000000ffff5b7224 */ /* 0x000fe200078e0007 */
[----:B------:R-:W-:Y:S01]  /*4a40*/  MOV R30, R42 ;  /* 0x0000002a001e7202 */ /* 0x000fe20000000f00 */
[----:B---3--:R-:W-:Y:S01]  /*4a50*/  FADD.FTZ R0, R14, R5 ;  /* 0x000000050e007221 */ /* 0x008fe20000010000 */
[----:B----4-:R-:W-:Y:S01]  /*4a60*/  F2FP.BF16.PACK_AB R6, R182, R180 ;  /* 0x000000b4b606723e */ /* 0x010fe200000010ff */
[----:B------:R-:W-:Y:S01]  /*4a70*/  FADD.FTZ R14, R88, R4 ;  /* 0x00000004580e7221 */ /* 0x000fe20000010000 */
[----:B------:R-:W-:Y:S01]  /*4a80*/  F2FP.BF16.PACK_AB R4, R181, R124 ;  /* 0x0000007cb504723e */ /* 0x000fe200000010ff */
[----:B------:R-:W-:Y:S01]  /*4a90*/  IMAD.MOV.U32 R31, RZ, RZ, R43 ;  /* 0x000000ffff1f7224 */ /* 0x000fe200078e002b */
[----:B-1----:R-:W-:-:S02]  /*4aa0*/  F2FP.BF16.PACK_AB R5, R22, R21 ;  /* 0x000000151605723e */ /* 0x002fc400000010ff */
[----:B------:R-:W-:-:S07]  /*4ab0*/  F2FP.BF16.PACK_AB R7, R179, R23 ;  /* 0x00000017b307723e */ /* 0x000fce00000010ff */
[C---:B------:R-:W-:Y:S08]  /*4ac0*/  HMMA.16816.F32.BF16 R164, R4.reuse, R8, R164 ;  /* 0x0000000804a4723c */ /* 0x040ff000000418a4 */
[----:B------:R-:W-:Y:S01]  /*4ad0*/  HMMA.16816.F32.BF16 R28, R4, R10, R28 ;  /* 0x0000000a041c723c */ /* 0x000fe2000004181c */
[----:B------:R-:W1:Y:S01]  /*4ae0*/  LDSM.16.MT88.4 R8, [R248+0x1100] ;  /* 0x00110000f808783b */ /* 0x000e620000004200 */
[----:B------:R-:W-:Y:S01]  /*4af0*/  MOV R42, R40 ;  /* 0x00000028002a7202 */ /* 0x000fe20000000f00 */
[----:B------:R-:W-:Y:S01]  /*4b00*/  IMAD.MOV.U32 R43, RZ, RZ, R41 ;  /* 0x000000ffff2b7224 */ /* 0x000fe200078e0029 */
[----:B------:R-:W-:Y:S01]  /*4b10*/  MOV R40, R54 ;  /* 0x0000003600287202 */ /* 0x000fe20000000f00 */
[----:B------:R-:W-:Y:S01]  /*4b20*/  IMAD.MOV.U32 R41, RZ, RZ, R55 ;  /* 0x000000ffff297224 */ /* 0x000fe200078e0037 */
[----:B------:R-:W-:Y:S01]  /*4b30*/  MOV R88, R96 ;  /* 0x0000006000587202 */ /* 0x000fe20000000f00 */
[----:B------:R-:W-:Y:S01]  /*4b40*/  IMAD.MOV.U32 R104, RZ, RZ, R95 ;  /* 0x000000ffff687224 */ /* 0x000fe200078e005f */
[----:B------:R-:W-:Y:S01]  /*4b50*/  MOV R94, R40 ;  /* 0x00000028005e7202 */ /* 0x000fe20000000f00 */
[----:B------:R-:W-:Y:S01]  /*4b60*/  IMAD.MOV.U32 R89, RZ, RZ, R97 ;  /* 0x000000ffff597224 */ /* 0x000fe200078e0061 */
[----:B------:R-:W-:Y:S01]  /*4b70*/  MOV R97, R42 ;  /* 0x0000002a00617202 */ /* 0x000fe20000000f00 */
[----:B------:R-:W-:-:S02]  /*4b80*/  IMAD.MOV.U32 R96, RZ, RZ, R43 ;  /* 0x000000ffff607224 */ /* 0x000fc400078e002b */
[----:B------:R-:W-:Y:S01]  /*4b90*/  IMAD.MOV.U32 R95, RZ, RZ, R41 ;  /* 0x000000ffff5f7224 */ /* 0x000fe200078e0029 */
[C---:B-1----:R-:W-:Y:S08]  /*4ba0*/  HMMA.16816.F32.BF16 R156, R4.reuse, R8, R156 ;  /* 0x00000008049c723c */ /* 0x042ff0000004189c */
[----:B------:R-:W-:Y:S01]  /*4bb0*/  HMMA.16816.F32.BF16 R40, R4, R10, R148 ;  /* 0x0000000a0428723c */ /* 0x000fe20000041894 */
[----:B------:R-:W1:Y:S01]  /*4bc0*/  LDSM.16.MT88.4 R8, [R250+0x1100] ;  /* 0x00110000fa08783b */ /* 0x000e620000004200 */
[----:B------:R-:W-:Y:S01]  /*4bd0*/  MOV R54, R82 ;  /* 0x0000005200367202 */ /* 0x000fe20000000f00 */
[----:B------:R-:W-:-:S07]  /*4be0*/  IMAD.MOV.U32 R55, RZ, RZ, R83 ;  /* 0x000000ffff377224 */ /* 0x000fce00078e0053 */
[C---:B-1----:R-:W-:Y:S08]  /*4bf0*/  HMMA.16816.F32.BF16 R148, R4.reuse, R8, R52 ;  /* 0x000000080494723c */ /* 0x042ff00000041834 */
[C---:B------:R-:W-:Y:S01]  /*4c00*/  HMMA.16816.F32.BF16 R44, R4.reuse, R10, R44 ;  /* 0x0000000a042c723c */ /* 0x040fe2000004182c */
[----:B------:R-:W1:Y:S07]  /*4c10*/  LDSM.16.MT88.4 R8, [R249+0x1100] ;  /* 0x00110000f908783b */ /* 0x000e6e0000004200 */
[C---:B-1----:R-:W-:Y:S08]  /*4c20*/  HMMA.16816.F32.BF16 R140, R4.reuse, R8, R140 ;  /* 0x00000008048c723c */ /* 0x042ff0000004188c */
[C---:B------:R-:W-:Y:S01]  /*4c30*/  HMMA.16816.F32.BF16 R52, R4.reuse, R10, R72 ;  /* 0x0000000a0434723c */ /* 0x040fe20000041848 */
[----:B------:R-:W1:Y:S07]  /*4c40*/  LDSM.16.MT88.4 R8, [R135+0x3100] ;  /* 0x003100008708783b */ /* 0x000e6e0000004200 */
[C---:B-1----:R-:W-:Y:S08]  /*4c50*/  HMMA.16816.F32.BF16 R64, R4.reuse, R8, R64 ;  /* 0x000000080440723c */ /* 0x042ff00000041840 */
[----:B------:R-:W-:Y:S01]  /*4c60*/  HMMA.16816.F32.BF16 R68, R4, R10, R68 ;  /* 0x0000000a0444723c */ /* 0x000fe20000041844 */
[----:B------:R-:W1:Y:S01]  /*4c70*/  LDSM.16.MT88.4 R8, [R248+0x3100] ;  /* 0x00310000f808783b */ /* 0x000e620000004200 */
[----:B------:R-:W-:Y:S01]  /*4c80*/  MOV R82, R134 ;  /* 0x0000008600527202 */ /* 0x000fe20000000f00 */
[----:B------:R-:W-:-:S02]  /*4c90*/  IMAD.MOV.U32 R83, RZ, RZ, R133 ;  /* 0x000000ffff537224 */ /* 0x000fc400078e0085 */
[----:B------:R-:W-:Y:S01]  /*4ca0*/  FFMA.FTZ R12, R99, c[0x0][0x2d0], -R3 ;  /* 0x0000b400630c7a23 */ /* 0x000fe20000010803 */
[----:B------:R2:W5:Y:S02]  /*4cb0*/  LDL.LU R134, [R1+0x44] ;  /* 0x0000440001867983 */ /* 0x0005640000300800 */
[C---:B-1----:R-:W-:Y:S08]  /*4cc0*/  HMMA.16816.F32.BF16 R72, R4.reuse, R8, R88 ;  /* 0x000000080448723c */ /* 0x042ff00000041858 */
[----:B------:R-:W-:Y:S01]  /*4cd0*/  HMMA.16816.F32.BF16 R76, R4, R10, R76 ;  /* 0x0000000a044c723c */ /* 0x000fe2000004184c */
[----:B------:R-:W1:Y:S01]  /*4ce0*/  LDSM.16.MT88.4 R8, [R250+0x3100] ;  /* 0x00310000fa08783b */ /* 0x000e620000004200 */
[----:B------:R-:W-:Y:S01]  /*4cf0*/  FADD.FTZ R3, R84, R0 ;  /* 0x0000000054037221 */ /* 0x000fe20000010000 */
[----:B------:R-:W-:-:S02]  /*4d00*/  UISETP.GE.AND UP0, UPT, UR6, UR8, UPT ;  /* 0x000000080600728c */ /* 0x000fc4000bf06270 */
[----:B------:R2:W5:Y:S03]  /*4d10*/  LDL.LU R133, [R1+0x40] ;  /* 0x0000400001857983 */ /* 0x0005660000300800 */
[C---:B-1----:R-:W-:Y:S08]  /*4d20*/  HMMA.16816.F32.BF16 R80, R4.reuse, R8, R80 ;  /* 0x000000080450723c */ /* 0x042ff00000041850 */
[C---:B------:R-:W-:Y:S01]  /*4d30*/  HMMA.16816.F32.BF16 R84, R4.reuse, R10, R104 ;  /* 0x0000000a0454723c */ /* 0x040fe20000041868 */
[----:B------:R-:W1:Y:S07]  /*4d40*/  LDSM.16.MT88.4 R8, [R249+0x3100] ;  /* 0x00310000f908783b */ /* 0x000e6e0000004200 */
[C---:B-1----:R-:W-:Y:S08]  /*4d50*/  HMMA.16816.F32.BF16 R88, R4.reuse, R8, R108 ;  /* 0x000000080458723c */ /* 0x042ff0000004186c */
[C---:B------:R-:W-:Y:S11]  /*4d60*/  HMMA.16816.F32.BF16 R8, R4.reuse, R10, R188 ;  /* 0x0000000a0408723c */ /* 0x040ff600000418bc */
[----:B------:R-:W-:Y:S11]  /*4d70*/  @!UPT UIADD3 URZ, URZ, URZ, URZ ;  /* 0x0000003f3f3ff290 */ /* 0x000ff6000fffe03f */
[----:B------:R-:W-:Y:S02]  /*4d80*/  @!UPT UIADD3 URZ, URZ, URZ, URZ ;  /* 0x0000003f3f3ff290 */ /* 0x000fe4000fffe03f */
[----:B------:R-:W-:Y:S01]  /*4d90*/  MOV R191, R9 ;  /* 0x0000000900bf7202 */ /* 0x000fe20000000f00 */
[----:B------:R-:W-:Y:S01]  /*4da0*/  IMAD.MOV.U32 R190, RZ, RZ, R10 ;  /* 0x000000ffffbe7224 */ /* 0x000fe200078e000a */
[----:B------:R-:W-:Y:S01]  /*4db0*/  MOV R189, R11 ;  /* 0x0000000b00bd7202 */ /* 0x000fe20000000f00 */
[----:B------:R-:W-:Y:S02]  /*4dc0*/  IMAD.MOV.U32 R188, RZ, RZ, R8 ;  /* 0x000000ffffbc7224 */ /* 0x000fe400078e0008 */
[----:B------:R-:W1:Y:S01]  /*4dd0*/  LDSM.16.MT88.4 R8, [R135+0x5100] ;  /* 0x005100008708783b */ /* 0x000e620000004200 */
[----:B------:R-:W-:Y:S01]  /*4de0*/  MOV R111, R89 ;  /* 0x00000059006f7202 */ /* 0x000fe20000000f00 */
[----:B------:R-:W-:Y:S01]  /*4df0*/  IMAD.MOV.U32 R110, RZ, RZ, R90 ;  /* 0x000000ffff6e7224 */ /* 0x000fe200078e005a */
[----:B------:R-:W-:Y:S01]  /*4e00*/  MOV R109, R91 ;  /* 0x0000005b006d7202 */ /* 0x000fe20000000f00 */
[----:B------:R-:W-:Y:S01]  /*4e10*/  IMAD.MOV.U32 R108, RZ, RZ, R88 ;  /* 0x000000ffff6c7224 */ /* 0x000fe200078e0058 */
[C---:B-1----:R-:W-:Y:S08]  /*4e20*/  HMMA.16816.F32.BF16 R104, R4.reuse, R8, R184 ;  /* 0x000000080468723c */ /* 0x042ff000000418b8 */
[----:B------:R-:W-:Y:S01]  /*4e30*/  HMMA.16816.F32.BF16 R88, R4, R10, R144 ;  /* 0x0000000a0458723c */ /* 0x000fe20000041890 */
[----:B------:R-:W1:Y:S01]  /*4e40*/  LDSM.16.MT88.4 R8, [R248+0x5100] ;  /* 0x00510000f808783b */ /* 0x000e620000004200 */
[----:B------:R-:W-:Y:S01]  /*4e50*/  MOV R0, R94 ;  /* 0x0000005e00007202 */ /* 0x000fe20000000f00 */
[----:B------:R-:W-:Y:S01]  /*4e60*/  IMAD.MOV.U32 R185, RZ, RZ, R95 ;  /* 0x000000ffffb97224 */ /* 0x000fe200078e005f */
[----:B------:R-:W-:Y:S01]  /*4e70*/  MOV R186, R96 ;  /* 0x0000006000ba7202 */ /* 0x000fe20000000f00 */
[----:B------:R-:W-:-:S03]  /*4e80*/  IMAD.MOV.U32 R187, RZ, RZ, R97 ;  /* 0x000000ffffbb7224 */ /* 0x000fc600078e0061 */
[C---:B-1----:R-:W-:Y:S01]  /*4e90*/  HMMA.16816.F32.BF16 R92, R4.reuse, R8, R160 ;  /* 0x00000008045c723c */ /* 0x042fe200000418a0 */
[----:B------:R-:W-:Y:S07]  /*4ea0*/  LDSM.16.MT88.4 R160, [R135+0x1900] ;  /* 0x0019000087a0783b */ /* 0x000fee0000004200 */
        /* <DEDUP_REMOVED lines=12> */
[C---:B-1----:R-:W-:Y:S08]  /*4f70*/  HMMA.16816.F32.BF16 R120, R4.reuse, R8, R120 ;  /* 0x000000080478723c */ /* 0x042ff00000041878 */
[C---:B------:R-:W-:Y:S01]  /*4f80*/  HMMA.16816.F32.BF16 R116, R4.reuse, R10, R116 ;  /* 0x0000000a0474723c */ /* 0x040fe20000041874 */
[----:B------:R-:W1:Y:S01]  /*4f90*/  LDSM.16.MT88.4 R8, [R135+0x7100] ;  /* 0x007100008708783b */ /* 0x000e620000004200 */
[----:B------:R-:W-:Y:S01]  /*4fa0*/  IMAD.MOV.U32 R138, RZ, RZ, R153 ;  /* 0x000000ffff8a7224 */ /* 0x000fe200078e0099 */
[----:B------:R-:W-:Y:S01]  /*4fb0*/  MOV R137, R154 ;  /* 0x0000009a00897202 */ /* 0x000fe20000000f00 */
[----:B------:R-:W-:Y:S01]  /*4fc0*/  IMAD.MOV.U32 R136, RZ, RZ, R155 ;  /* 0x000000ffff887224 */ /* 0x000fe200078e009b */
[----:B------:R-:W-:Y:S01]  /*4fd0*/  MOV R153, R111 ;  /* 0x0000006f00997202 */ /* 0x000fe20000000f00 */
[----:B------:R-:W-:Y:S01]  /*4fe0*/  IMAD.MOV.U32 R154, RZ, RZ, R110 ;  /* 0x000000ffff9a7224 */ /* 0x000fe200078e006e */
[----:B------:R-:W-:Y:S01]  /*4ff0*/  MOV R155, R109 ;  /* 0x0000006d009b7202 */ /* 0x000fe20000000f00 */
[----:B------:R-:W-:Y:S01]  /*5000*/  IMAD.MOV.U32 R152, RZ, RZ, R108 ;  /* 0x000000ffff987224 */ /* 0x000fe200078e006c */
[C---:B-1----:R-:W-:Y:S08]  /*5010*/  HMMA.16816.F32.BF16 R112, R4.reuse, R8, R112 ;  /* 0x000000080470723c */ /* 0x042ff00000041870 */
[C---:B------:R-:W-:Y:S01]  /*5020*/  HMMA.16816.F32.BF16 R108, R4.reuse, R10, R100 ;  /* 0x0000000a046c723c */ /* 0x040fe20000041864 */
[----:B------:R-:W1:Y:S07]  /*5030*/  LDSM.16.MT88.4 R8, [R248+0x7100] ;  /* 0x00710000f808783b */ /* 0x000e6e0000004200 */
[C---:B-1----:R-:W-:Y:S08]  /*5040*/  HMMA.16816.F32.BF16 R128, R4.reuse, R8, R60 ;  /* 0x000000080480723c */ /* 0x042ff0000004183c */
[----:B------:R-:W-:Y:S11]  /*5050*/  HMMA.16816.F32.BF16 R8, R4, R10, R56 ;  /* 0x0000000a0408723c */ /* 0x000ff60000041838 */
[----:B------:R-:W-:Y:S11]  /*5060*/  @!UPT UIADD3 URZ, URZ, URZ, URZ ;  /* 0x0000003f3f3ff290 */ /* 0x000ff6000fffe03f */
[----:B------:R-:W-:Y:S02]  /*5070*/  @!UPT UIADD3 URZ, URZ, URZ, URZ ;  /* 0x0000003f3f3ff290 */ /* 0x000fe4000fffe03f */
[----:B------:R-:W-:Y:S01]  /*5080*/  IMAD.MOV.U32 R59, RZ, RZ, R8 ;  /* 0x000000ffff3b7224 */ /* 0x000fe200078e0008 */
[----:B------:R-:W-:Y:S01]  /*5090*/  MOV R58, R9 ;  /* 0x00000009003a7202 */ /* 0x000fe20000000f00 */
[----:B------:R-:W-:Y:S01]  /*50a0*/  IMAD.MOV.U32 R57, RZ, RZ, R10 ;  /* 0x000000ffff397224 */ /* 0x000fe200078e000a */
[----:B------:R-:W-:Y:S02]  /*50b0*/  MOV R56, R11 ;  /* 0x0000000b00387202 */ /* 0x000fe40000000f00 */
        /* <DEDUP_REMOVED lines=11> */
[----:B------:R-:W-:-:S02]  /*5170*/  MOV R131, R188 ;  /* 0x000000bc00837202 */ /* 0x000fc40000000f00 */
[C---:B-1----:R-:W-:Y:S01]  /*5180*/  HMMA.16816.F32.BF16 R188, R4.reuse, R8, R48 ;  /* 0x0000000804bc723c */ /* 0x042fe20000041830 */
[----:B------:R-:W-:Y:S01]  /*5190*/  FADD.FTZ R0, R0, R14 ;  /* 0x0000000e00007221 */ /* 0x000fe20000010000 */
[----:B------:R-:W-:Y:S06]  /*51a0*/  LDSM.16.MT88.4 R48, [R248+0x3900] ;  /* 0x00390000f830783b */ /* 0x000fec0000004200 */
[----:B------:R-:W-:Y:S01]  /*51b0*/  HMMA.16816.F32.BF16 R184, R4, R10, R36 ;  /* 0x0000000a04b8723c */ /* 0x000fe20000041824 */
[----:B------:R-:W1:Y:S01]  /*51c0*/  LDSM.16.MT88.4 R8, [R249+0x7100] ;  /* 0x00710000f908783b */ /* 0x000e620000004200 */
[----:B------:R-:W-:-:S02]  /*51d0*/  FADD.FTZ R3, R183, R3 ;  /* 0x00000003b7037221 */ /* 0x000fc40000010000 */
[----:B------:R-:W-:Y:S02]  /*51e0*/  FADD.FTZ R0, R101, R0 ;  /* 0x0000000065007221 */ /* 0x000fe40000010000 */
[----:B------:R-:W-:Y:S02]  /*51f0*/  IMAD.MOV.U32 R183, RZ, RZ, R130 ;  /* 0x000000ffffb77224 */ /* 0x000fe400078e0082 */
[C---:B-1----:R-:W-:Y:S01]  /*5200*/  HMMA.16816.F32.BF16 R32, R4.reuse, R8, R32 ;  /* 0x000000080420723c */ /* 0x042fe20000041820 */
[----:B------:R-:W-:Y:S07]  /*5210*/  MUFU.EX2 R9, R17 ;  /* 0x0000001100097308 */ /* 0x000fee0000000800 */
[----:B------:R-:W-:Y:S01]  /*5220*/  HMMA.16816.F32.BF16 R24, R4, R10, R24 ;  /* 0x0000000a0418723c */ /* 0x000fe20000041818 */
[----:B------:R-:W1:Y:S08]  /*5230*/  MUFU.EX2 R11, R19 ;  /* 0x00000013000b7308 */ /* 0x000e700000000800 */
[----:B------:R-:W3:Y:S01]  /*5240*/  MUFU.EX2 R10, R18 ;  /* 0x00000012000a7308 */ /* 0x000ee20000000800 */
[----:B------:R-:W-:-:S07]  /*5250*/  FADD.FTZ R4, R127, R3 ;  /* 0x000000037f047221 */ /* 0x000fce0000010000 */
[----:B------:R-:W-:Y:S08]  /*5260*/  MUFU.EX2 R8, R13 ;  /* 0x0000000d00087308 */ /* 0x000ff00000000800 */
[----:B------:R-:W4:Y:S08]  /*5270*/  MUFU.EX2 R7, R12 ;  /* 0x0000000c00077308 */ /* 0x000f300000000800 */
[----:B------:R-:W-:Y:S08]  /*5280*/  MUFU.EX2 R6, R15 ;  /* 0x0000000f00067308 */ /* 0x000ff00000000800 */
[----:B------:R-:W2:Y:S01]  /*5290*/  MUFU.EX2 R5, R16 ;  /* 0x0000001000057308 */ /* 0x000ea20000000800 */
[----:B------:R-:W-:-:S02]  /*52a0*/  FADD.FTZ R3, R102, R0 ;  /* 0x0000000066037221 */ /* 0x000fc40000010000 */
[----:B------:R-:W-:Y:S02]  /*52b0*/  FADD.FTZ R0, R126, R4 ;  /* 0x000000047e007221 */ /* 0x000fe40000010000 */
[----:B------:R-:W-:Y:S01]  /*52c0*/  FADD.FTZ R4, R103, R3 ;  /* 0x0000000367047221 */ /* 0x000fe20000010000 */
[----:B------:R-:W-:Y:S01]  /*52d0*/  MOV R127, R129 ;  /* 0x00000081007f7202 */ /* 0x000fe20000000f00 */
[----:B------:R-:W-:Y:S01]  /*52e0*/  FADD.FTZ R3, R125, R0 ;  /* 0x000000007d037221 */ /* 0x000fe20000010000 */
[----:B------:R-:W-:Y:S01]  /*52f0*/  MOV R0, R131 ;  /* 0x0000008300007202 */ /* 0x000fe20000000f00 */
[----:B------:R-:W-:Y:S01]  /*5300*/  IMAD.MOV.U32 R126, RZ, RZ, R128 ;  /* 0x000000ffff7e7224 */ /* 0x000fe200078e0080 */
[----:B-1----:R-:W-:Y:S02]  /*5310*/  F2FP.BF16.PACK_AB R128, R11, R20 ;  /* 0x000000140b80723e */ /* 0x002fe400000010ff */
[----:B---3--:R-:W-:Y:S02]  /*5320*/  F2FP.BF16.PACK_AB R130, R9, R10 ;  /* 0x0000000a0982723e */ /* 0x008fe400000010ff */
[----:B----4-:R-:W-:-:S02]  /*5330*/  F2FP.BF16.PACK_AB R129, R7, R8 ;  /* 0x000000080781723e */ /* 0x010fc400000010ff */
[----:B--2---:R-:W-:-:S07]  /*5340*/  F2FP.BF16.PACK_AB R131, R5, R6 ;  /* 0x000000060583723e */ /* 0x004fce00000010ff */
[C---:B------:R-:W-:Y:S08]  /*5350*/  HMMA.16816.F32.BF16 R164, R128.reuse, R160, R164 ;  /* 0x000000a080a4723c */ /* 0x040ff000000418a4 */
[----:B------:R-:W-:Y:S07]  /*5360*/  HMMA.16816.F32.BF16 R160, R128, R162, R28 ;  /* 0x000000a280a0723c */ /* 0x000fee000004181c */
        /* <DEDUP_REMOVED lines=8> */
[----:B------:R-:W1:Y:S01]  /*53f0*/  LDSM.16.MT88.4 R152, [R248+0x1900] ;  /* 0x00190000f898783b */ /* 0x000e620000004200 */
[----:B------:R-:W-:Y:S01]  /*5400*/  IMAD.MOV.U32 R100, RZ, RZ, R147 ;  /* 0x000000ffff647224 */ /* 0x000fe200078e0093 */
[----:B------:R-:W-:Y:S01]  /*5410*/  MOV R101, R146 ;  /* 0x0000009200657202 */ /* 0x000fe20000000f00 */
[----:B------:R-:W-:Y:S01]  /*5420*/  IMAD.MOV.U32 R102, RZ, RZ, R145 ;  /* 0x000000ffff667224 */ /* 0x000fe200078e0091 */
[----:B------:R-:W-:Y:S01]  /*5430*/  MOV R103, R144 ;  /* 0x0000009000677202 */ /* 0x000fe20000000f00 */
[----:B------:R-:W-:Y:S01]  /*5440*/  IMAD.MOV.U32 R12, RZ, RZ, R139 ;  /* 0x000000ffff0c7224 */ /* 0x000fe200078e008b */
[----:B------:R-:W2:Y:S01]  /*5450*/  LDSM.16.MT88.4 R144, [R250+0x1900] ;  /* 0x00190000fa90783b */ /* 0x000ea20000004200 */
[----:B------:R-:W-:Y:S01]  /*5460*/  MOV R13, R138 ;  /* 0x0000008a000d7202 */ /* 0x000fe20000000f00 */
[----:B------:R-:W-:Y:S01]  /*5470*/  IMAD.MOV.U32 R14, RZ, RZ, R137 ;  /* 0x000000ffff0e7224 */ /* 0x000fe200078e0089 */
[----:B------:R-:W-:Y:S01]  /*5480*/  MOV R15, R136 ;  /* 0x00000088000f7202 */ /* 0x000fe20000000f00 */
[----:B------:R-:W-:Y:S01]  /*5490*/  IMAD.MOV.U32 R16, RZ, RZ, R59 ;  /* 0x000000ffff107224 */ /* 0x000fe200078e003b */
[----:B------:R-:W3:Y:S01]  /*54a0*/  LDSM.16.MT88.4 R136, [R249+0x1900] ;  /* 0x00190000f988783b */ /* 0x000ee20000004200 */
[----:B------:R-:W-:Y:S01]  /*54b0*/  MOV R17, R58 ;  /* 0x0000003a00117202 */ /* 0x000fe20000000f00 */
[----:B------:R-:W-:Y:S01]  /*54c0*/  IMAD.MOV.U32 R18, RZ, RZ, R57 ;  /* 0x000000ffff127224 */ /* 0x000fe200078e0039 */
[----:B------:R-:W-:-:S02]  /*54d0*/  MOV R19, R56 ;  /* 0x0000003800137202 */ /* 0x000fc40000000f00 */
[----:B------:R-:W-:Y:S01]  /*54e0*/  LDSM.16.MT88.4 R56, [R250+0x3900] ;  /* 0x00390000fa38783b */ /* 0x000fe20000004200 */
[C---:B-1----:R-:W-:Y:S08]  /*54f0*/  HMMA.16816.F32.BF16 R156, R128.reuse, R152, R156 ;  /* 0x00000098809c723c */ /* 0x042ff0000004189c */
[C---:B------:R-:W-:Y:S01]  /*5500*/  HMMA.16816.F32.BF16 R152, R128.reuse, R154, R40 ;  /* 0x0000009a8098723c */ /* 0x040fe20000041828 */
[----:B------:R-:W1:Y:S07]  /*5510*/  LDSM.16.MT88.4 R40, [R135+0x3900] ;  /* 0x003900008728783b */ /* 0x000e6e0000004200 */
[C---:B--2---:R-:W-:Y:S08]  /*5520*/  HMMA.16816.F32.BF16 R148, R128.reuse, R144, R148 ;  /* 0x000000908094723c */ /* 0x044ff00000041894 */
[C---:B------:R-:W-:Y:S08]  /*5530*/  HMMA.16816.F32.BF16 R144, R128.reuse, R146, R44 ;  /* 0x000000928090723c */ /* 0x040ff0000004182c */
[C---:B---3--:R-:W-:Y:S08]  /*5540*/  HMMA.16816.F32.BF16 R140, R128.reuse, R136, R140 ;  /* 0x00000088808c723c */ /* 0x048ff0000004188c */
[C---:B------:R-:W-:Y:S01]  /*5550*/  HMMA.16816.F32.BF16 R44, R128.reuse, R48, R72 ;  /* 0x00000030802c723c */ /* 0x040fe20000041848 */
[----:B------:R-:W-:Y:S07]  /*5560*/  LDSM.16.MT88.4 R72, [R135+0x5900] ;  /* 0x005900008748783b */ /* 0x000fee0000004200 */
[C---:B-1----:R-:W-:Y:S01]  /*5570*/  HMMA.16816.F32.BF16 R36, R128.reuse, R40, R64 ;  /* 0x000000288024723c */ /* 0x042fe20000041840 */
[----:B------:R-:W1:Y:S07]  /*5580*/  LDSM.16.MT88.4 R64, [R249+0x3900] ;  /* 0x00390000f940783b */ /* 0x000e6e0000004200 */
[C---:B------:R-:W-:Y:S08]  /*5590*/  HMMA.16816.F32.BF16 R136, R128.reuse, R138, R52 ;  /* 0x0000008a8088723c */ /* 0x040ff00000041834 */
[C---:B------:R-:W-:Y:S01]  /*55a0*/  HMMA.16816.F32.BF16 R52, R128.reuse, R56, R80 ;  /* 0x000000388034723c */ /* 0x040fe20000041850 */
[----:B------:R-:W2:Y:S07]  /*55b0*/  LDSM.16.MT88.4 R80, [R248+0x5900] ;  /* 0x00590000f850783b */ /* 0x000eae0000004200 */
[C---:B------:R-:W-:Y:S07]  /*55c0*/  HMMA.16816.F32.BF16 R40, R128.reuse, R42, R68 ;  /* 0x0000002a8028723c */ /* 0x040fee0000041844 */
[----:B------:R-:W-:Y:S01]  /*55d0*/  IMAD.MOV.U32 R68, RZ, RZ, R0 ;  /* 0x000000ffff447224 */ /* 0x000fe200078e0000 */
[----:B------:R-:W-:Y:S01]  /*55e0*/  MOV R69, R126 ;  /* 0x0000007e00457202 */ /* 0x000fe20000000f00 */
[----:B------:R-:W-:Y:S01]  /*55f0*/  IMAD.MOV.U32 R70, RZ, RZ, R127 ;  /* 0x000000ffff467224 */ /* 0x000fe200078e007f */
[----:B------:R-:W-:Y:S01]  /*5600*/  MOV R71, R183 ;  /* 0x000000b700477202 */ /* 0x000fe20000000f00 */
[C---:B------:R-:W-:Y:S08]  /*5610*/  HMMA.16816.F32.BF16 R48, R128.reuse, R50, R76 ;  /* 0x000000328030723c */ /* 0x040ff0000004184c */
[C---:B-1----:R-:W-:Y:S08]  /*5620*/  HMMA.16816.F32.BF16 R60, R128.reuse, R64, R60 ;  /* 0x00000040803c723c */ /* 0x042ff0000004183c */
[C---:B------:R-:W-:Y:S08]  /*5630*/  HMMA.16816.F32.BF16 R64, R128.reuse, R66, R68 ;  /* 0x000000428040723c */ /* 0x040ff00000041844 */
[C---:B------:R-:W-:Y:S01]  /*5640*/  HMMA.16816.F32.BF16 R68, R128.reuse, R72, R104 ;  /* 0x000000488044723c */ /* 0x040fe20000041868 */
[----:B------:R-:W-:Y:S07]  /*5650*/  LDSM.16.MT88.4 R104, [R135+0x7900] ;  /* 0x007900008768783b */ /* 0x000fee0000004200 */
[C---:B------:R-:W-:Y:S01]  /*5660*/  HMMA.16816.F32.BF16 R72, R128.reuse, R74, R88 ;  /* 0x0000004a8048723c */ /* 0x040fe20000041858 */
[----:B------:R-:W1:Y:S07]  /*5670*/  LDSM.16.MT88.4 R88, [R250+0x5900] ;  /* 0x00590000fa58783b */ /* 0x000e6e0000004200 */
[C---:B--2---:R-:W-:Y:S08]  /*5680*/  HMMA.16816.F32.BF16 R76, R128.reuse, R80, R92 ;  /* 0x00000050804c723c */ /* 0x044ff0000004185c */
[----:B------:R-:W-:Y:S01]  /*5690*/  HMMA.16816.F32.BF16 R80, R128, R82, R96 ;  /* 0x000000528050723c */ /* 0x000fe20000041860 */
[----:B------:R-:W2:Y:S01]  /*56a0*/  LDSM.16.MT88.4 R96, [R249+0x5900] ;  /* 0x00590000f960783b */ /* 0x000ea20000004200 */
[----:B------:R-:W-:-:S02]  /*56b0*/  FADD.FTZ R0, R124, R4 ;  /* 0x000000047c007221 */ /* 0x000fc40000010000 */
[----:B------:R-:W-:Y:S02]  /*56c0*/  FADD.FTZ R4, R21, R3 ;  /* 0x0000000315047221 */ /* 0x000fe40000010000 */
[----:B------:R-:W-:Y:S02]  /*56d0*/  FADD.FTZ R3, R181, R0 ;  /* 0x00000000b5037221 */ /* 0x000fe40000010000 */
[----:B------:R-:W-:Y:S01]  /*56e0*/  FADD.FTZ R0, R22, R4 ;  /* 0x0000000416007221 */ /* 0x000fe20000010000 */
[----:B------:R-:W-:Y:S01]  /*56f0*/  HMMA.16816.F32.BF16 R56, R128, R58, R84 ;  /* 0x0000003a8038723c */ /* 0x000fe20000041854 */
[----:B------:R-:W-:Y:S02]  /*5700*/  FADD.FTZ R4, R180, R3 ;  /* 0x00000003b4047221 */ /* 0x000fe40000010000 */
[----:B------:R-:W-:Y:S02]  /*5710*/  FADD.FTZ R3, R23, R0 ;  /* 0x0000000017037221 */ /* 0x000fe40000010000 */
[----:B------:R-:W-:-:S02]  /*5720*/  FADD.FTZ R0, R182, R4 ;  /* 0x00000004b6007221 */ /* 0x000fc40000010000 */
[----:B------:R-:W-:Y:S01]  /*5730*/  FADD.FTZ R3, R179, R3 ;  /* 0x00000003b3037221 */ /* 0x000fe20000010000 */
[C---:B-1----:R-:W-:Y:S01]  /*5740*/  HMMA.16816.F32.BF16 R84, R128.reuse, R88, R12 ;  /* 0x000000588054723c */ /* 0x042fe2000004180c */
[----:B------:R-:W-:Y:S07]  /*5750*/  LDSM.16.MT88.4 R12, [R249+0x7900] ;  /* 0x00790000f90c783b */ /* 0x000fee0000004200 */
[C---:B------:R-:W-:Y:S08]  /*5760*/  HMMA.16816.F32.BF16 R88, R128.reuse, R90, R100 ;  /* 0x0000005a8058723c */ /* 0x040ff00000041864 */
[C---:B--2---:R-:W-:Y:S01]  /*5770*/  HMMA.16816.F32.BF16 R92, R128.reuse, R96, R120 ;  /* 0x00000060805c723c */ /* 0x044fe20000041878 */
[----:B------:R-:W-:Y:S07]  /*5780*/  LDSM.16.MT88.4 R120, [R250+0x7900] ;  /* 0x00790000fa78783b */ /* 0x000fee0000004200 */
[----:B------:R-:W-:Y:S01]  /*5790*/  HMMA.16816.F32.BF16 R100, R128, R104, R112 ;  /* 0x000000688064723c */ /* 0x000fe20000041870 */
[----:B------:R-:W1:Y:S01]  /*57a0*/  LDSM.16.MT88.4 R112, [R248+0x7900] ;  /* 0x00790000f870783b */ /* 0x000e620000004200 */
[----:B------:R-:W-:-:S02]  /*57b0*/  FADD.FTZ R8, R8, R3 ;  /* 0x0000000308087221 */ /* 0x000fc40000010000 */
[----:B------:R-:W-:Y:S02]  /*57c0*/  FADD.FTZ R20, R20, R0 ;  /* 0x0000000014147221 */ /* 0x000fe40000010000 */
[----:B------:R-:W-:Y:S02]  /*57d0*/  FADD.FTZ R7, R7, R8 ;  /* 0x0000000807077221 */ /* 0x000fe40000010000 */
[----:B------:R-:W-:Y:S02]  /*57e0*/  FADD.FTZ R11, R11, R20 ;  /* 0x000000140b0b7221 */ /* 0x000fe40000010000 */
[----:B------:R-:W-:Y:S02]  /*57f0*/  FADD.FTZ R6, R6, R7 ;  /* 0x0000000706067221 */ /* 0x000fe40000010000 */
[----:B------:R-:W-:Y:S02]  /*5800*/  FADD.FTZ R10, R10, R11 ;  /* 0x0000000b0a0a7221 */ /* 0x000fe40000010000 */
[----:B------:R-:W-:-:S02]  /*5810*/  FADD.FTZ R0, R5, R6 ;  /* 0x0000000605007221 */ /* 0x000fc40000010000 */
[----:B------:R-:W-:-:S03]  /*5820*/  FADD.FTZ R3, R9, R10 ;  /* 0x0000000a09037221 */ /* 0x000fc60000010000 */
[----:B------:R2:W-:Y:S04]  /*5830*/  STL [R1+0x38], R0 ;  /* 0x0000380001007387 */ /* 0x0005e80000100800 */
[----:B------:R2:W-:Y:S01]  /*5840*/  STL [R1+0x14], R3 ;  /* 0x0000140301007387 */ /* 0x0005e20000100800 */
[----:B------:R-:W-:Y:S01]  /*5850*/  PLOP3.LUT P0, PT, PT, PT, UP0, 0x80, 0x0 ;  /* 0x000000000000781c */ /* 0x000fe20003f0f008 */
[C---:B------:R-:W-:Y:S08]  /*5860*/  HMMA.16816.F32.BF16 R96, R128.reuse, R98, R116 ;  /* 0x000000628060723c */ /* 0x040ff00000041874 */
[C---:B------:R-:W-:Y:S08]  /*5870*/  HMMA.16816.F32.BF16 R104, R128.reuse, R106, R108 ;  /* 0x0000006a8068723c */ /* 0x040ff0000004186c */
[C---:B-1----:R-:W-:Y:S08]  /*5880*/  HMMA.16816.F32.BF16 R108, R128.reuse, R112, R28 ;  /* 0x00000070806c723c */ /* 0x042ff0000004181c */
[C---:B------:R-:W-:Y:S08]  /*5890*/  HMMA.16816.F32.BF16 R116, R128.reuse, R120, R188 ;  /* 0x000000788074723c */ /* 0x040ff000000418bc */
[C---:B------:R-:W-:Y:S08]  /*58a0*/  HMMA.16816.F32.BF16 R112, R128.reuse, R114, R16 ;  /* 0x000000728070723c */ /* 0x040ff00000041810 */
[C---:B------:R-:W-:Y:S08]  /*58b0*/  HMMA.16816.F32.BF16 R120, R128.reuse, R122, R184 ;  /* 0x0000007a8078723c */ /* 0x040ff000000418b8 */
[C---:B------:R-:W-:Y:S08]  /*58c0*/  HMMA.16816.F32.BF16 R124, R128.reuse, R12, R32 ;  /* 0x0000000c807c723c */ /* 0x040ff00000041820 */
[----:B------:R-:W-:Y:S01]  /*58d0*/  HMMA.16816.F32.BF16 R128, R128, R14, R24 ;  /* 0x0000000e8080723c */ /* 0x000fe20000041818 */
[----:B------:R-:W-:Y:S07]  /*58e0*/  @!P0 BRA `(.L_x_5) ;  /* 0x0000376000008947 */ /* 0x000fee0003800000 */
[----:B--2--5:R-:W-:Y:S01]  /*58f0*/  SHF.R.S32.HI R18, RZ, 0x1f, R133 ;  /* 0x0000001fff127819 */ /* 0x024fe20000011485 */
[----:B------:R-:W-:Y:S01]  /*5900*/  IMAD.SHL.U32 R4, R133, 0x2, RZ ;  /* 0x0000000285047824 */ /* 0x000fe200078e00ff */
[----:B------:R-:W-:-:S02]  /*5910*/  SHF.R.S32.HI R19, RZ, 0x1f, R176 ;  /* 0x0000001fff137819 */ /* 0x000fc400000114b0 */
[----:B------:R-:W-:Y:S01]  /*5920*/  SHF.L.U64.HI R3, R133, 0x1, R18 ;  /* 0x0000000185037819 */ /* 0x000fe20000010212 */
[----:B------:R-:W-:Y:S01]  /*5930*/  IMAD.MOV.U32 R133, RZ, RZ, R2 ;  /* 0x000000ffff857224 */ /* 0x000fe200078e0002 */
[----:B------:R-:W-:Y:S02]  /*5940*/  SHF.R.S32.HI R18, RZ, 0x1f, R178 ;  /* 0x0000001fff127819 */ /* 0x000fe400000114b2 */
[----:B------:R-:W-:Y:S01]  /*5950*/  SHF.L.U64.HI R0, R176, 0x1, R19 ;  /* 0x00000001b0007819 */ /* 0x000fe20000010213 */
[----:B------:R1:W-:Y:S01]  /*5960*/  STL [R1+0x34], R3 ;  /* 0x0000340301007387 */ /* 0x0003e20000100800 */
[----:B------:R-:W-:Y:S02]  /*5970*/  SHF.L.U64.HI R2, R178, 0x1, R18 ;  /* 0x00000001b2027819 */ /* 0x000fe40000010212 */
[----:B------:R-:W-:Y:S01]  /*5980*/  SHF.R.S32.HI R19, RZ, 0x1f, R177 ;  /* 0x0000001fff137819 */ /* 0x000fe200000114b1 */
[----:B------:R2:W-:Y:S04]  /*5990*/  STL [R1+0x30], R4 ;  /* 0x0000300401007387 */ /* 0x0005e80000100800 */
[----:B------:R3:W-:Y:S01]  /*59a0*/  STL [R1+0x2c], R0 ;  /* 0x00002c0001007387 */ /* 0x0007e20000100800 */
[----:B-1----:R-:W-:-:S02]  /*59b0*/  IMAD.SHL.U32 R3, R176, 0x2, RZ ;  /* 0x00000002b0037824 */ /* 0x002fc400078e00ff */
[----:B--2---:R-:W-:-:S03]  /*59c0*/  IMAD.SHL.U32 R4, R178, 0x2, RZ ;  /* 0x00000002b2047824 */ /* 0x004fc600078e00ff */
[----:B------:R1:W-:Y:S01]  /*59d0*/  STL [R1+0x28], R3 ;  /* 0x0000280301007387 */ /* 0x0003e20000100800 */
[----:B---3--:R-:W-:-:S03]  /*59e0*/  IMAD.MOV.U32 R0, RZ, RZ, R132 ;  /* 0x000000ffff007224 */ /* 0x008fc600078e0084 */
[----:B------:R2:W-:Y:S04]  /*59f0*/  STL [R1+0x24], R2 ;  /* 0x0000240201007387 */ /* 0x0005e80000100800 */
[----:B------:R3:W-:Y:S01]  /*5a00*/  STL [R1+0x20], R4 ;  /* 0x0000200401007387 */ /* 0x0007e20000100800 */
[C---:B-1----:R-:W-:Y:S01]  /*5a10*/  SHF.L.U64.HI R3, R177.reuse, 0x1, R19 ;  /* 0x00000001b1037819 */ /* 0x042fe20000010213 */
[----:B--2---:R-:W-:-:S05]  /*5a20*/  IMAD.SHL.U32 R2, R177, 0x2, RZ ;  /* 0x00000002b1027824 */ /* 0x004fca00078e00ff */
[----:B------:R3:W-:Y:S04]  /*5a30*/  STL [R1+0x18], R2 ;  /* 0x0000180201007387 */ /* 0x0007e80000100800 */
[----:B------:R3:W-:Y:S01]  /*5a40*/  STL [R1+0x1c], R3 ;  /* 0x00001c0301007387 */ /* 0x0007e20000100800 */
[----:B------:R-:W-:Y:S05]  /*5a50*/  BRA `(.L_x_6) ;  /* 0x0000047000007947 */ /* 0x000fea0003800000 */
.L_x_8:
[----:B------:R-:W2:Y:S01]  /*5a60*/  LDL R2, [R1+0x3c] ;  /* 0x00003c0001027983 */ /* 0x000ea20000100800 */
[----:B------:R-:W-:Y:S01]  /*5a70*/  IMAD.MOV.U32 R3, RZ, RZ, c[0x0][0x2b8] ;  /* 0x0000ae00ff037624 */ /* 0x000fe200078e00ff */
[----:B------:R-:W-:Y:S01]  /*5a80*/  ULEA UR5, UR6, UR9, 0x6 ;  /* 0x0000000906057291 */ /* 0x000fe2000f8e303f */
[----:B------:R-:W-:Y:S01]  /*5a90*/  IMAD.MOV.U32 R178, RZ, RZ, RZ ;  /* 0x000000ffffb27224 */ /* 0x000fe200078e00ff */
[----:B------:R-:W3:Y:S02]  /*5aa0*/  LDL R181, [R1+0x30] ;  /* 0x0000300001b57983 */ /* 0x000ee40000100800 */
[----:B------:R-:W-:Y:S02]  /*5ab0*/  ISETP.NE.AND P2, PT, R3, 0x1, PT ;  /* 0x000000010300780c */ /* 0x000fe40003f45270 */
[----:B------:R-:W4:Y:S01]  /*5ac0*/  LDL R186, [R1+0x34] ;  /* 0x0000340001ba7983 */ /* 0x000f220000100800 */
[----:B------:R-:W-:Y:S03]  /*5ad0*/  IMAD.U32 R3, RZ, RZ, UR5 ;  /* 0x00000005ff037e24 */ /* 0x000fe6000f8e00ff */
[----:B------:R-:W5:Y:S04]  /*5ae0*/  LDL R187, [R1+0x28] ;  /* 0x0000280001bb7983 */ /* 0x000f680000100800 */
[----:B------:R-:W3:Y:S04]  /*5af0*/  LDL R184, [R1+0x2c] ;  /* 0x00002c0001b87983 */ /* 0x000ee80000100800 */
[----:B------:R-:W3:Y:S04]  /*5b00*/  LDL R189, [R1+0x4] ;  /* 0x0000040001bd7983 */ /* 0x000ee80000100800 */
[----:B------:R-:W3:Y:S04]  /*5b10*/  LDL R185, [R1+0x20] ;  /* 0x0000200001b97983 */ /* 0x000ee80000100800 */
[----:B------:R-:W3:Y:S04]  /*5b20*/  LDL R190, [R1+0x24] ;  /* 0x0000240001be7983 */ /* 0x000ee80000100800 */
[----:B------:R-:W3:Y:S04]  /*5b30*/  LDL R191, [R1+0x18] ;  /* 0x0000180001bf7983 */ /* 0x000ee80000100800 */
[----:B------:R-:W3:Y:S01]  /*5b40*/  LDL R188, [R1+0x1c] ;  /* 0x00001c0001bc7983 */ /* 0x000ee20000100800 */
[----:B--2---:R-:W-:Y:S05]  /*5b50*/  IADD3 R3, R3, -0x40, R2 ;  /* 0xffffffc003037810 */ /* 0x004fea0007ffe002 */
[----:B------:R-:W-:Y:S04]  /*5b60*/  @P2 IMAD.HI.U32 R132, R3, c[0x0][0x2bc], RZ ;  /* 0x0000af0003842a27 */ /* 0x000fe800078e00ff */
[--C-:B------:R-:W-:Y:S01]  /*5b70*/  IMAD.MOV.U32 R2, RZ, RZ, R3.reuse ;  /* 0x000000ffff027224 */ /* 0x100fe200078e0003 */
[----:B------:R-:W-:Y:S04]  /*5b80*/  @P2 SHF.R.U32.HI R2, RZ, c[0x0][0x2c0], R132 ;  /* 0x0000b000ff022a19 */ /* 0x000fe80000011684 */
[C---:B------:R-:W-:Y:S04]  /*5b90*/  @!P1 IADD3 R132, P0, R2.reuse, UR16, RZ ;  /* 0x0000001002849c10 */ /* 0x040fe8000ff1e0ff */
[----:B------:R-:W-:Y:S01]  /*5ba0*/  @!P1 LEA.HI.X.SX32 R177, R2, UR14, 0x1, P0 ;  /* 0x0000000e02b19c11 */ /* 0x000fe200080f0eff */
[----:B------:R-:W-:Y:S01]  /*5bb0*/  IMAD.MOV R2, RZ, RZ, -R2 ;  /* 0x000000ffff027224 */ /* 0x000fe200078e0a02 */
[----:B------:R-:W-:Y:S03]  /*5bc0*/  @!P1 LEA R176, P0, R132, c[0x0][0x2a0], 0x2 ;  /* 0x0000a80084b09a11 */ /* 0x000fe600078010ff */
[----:B------:R-:W-:Y:S01]  /*5bd0*/  IMAD R179, R2, c[0x0][0x2b8], R3 ;  /* 0x0000ae0002b37a24 */ /* 0x000fe200078e0203 */
[----:B------:R-:W-:Y:S04]  /*5be0*/  @!P1 LEA.HI.X R177, R132, c[0x0][0x2a4], R177, 0x2, P0 ;  /* 0x0000a90084b19a11 */ /* 0x000fe800000f14b1 */
[----:B------:R-:W-:Y:S01]  /*5bf0*/  STL [R1+0xc], R179 ;  /* 0x00000cb301007387 */ /* 0x000fe20000100800 */
[----:B------:R-:W-:Y:S03]  /*5c00*/  SHF.R.S32.HI R2, RZ, 0x1f, R179 ;  /* 0x0000001fff027819 */ /* 0x000fe600000114b3 */
[----:B------:R-:W2:Y:S02]  /*5c10*/  @!P1 LDG.E R178, [R176.64] ;  /* 0x0000000cb0b29981 */ /* 0x000ea4000c1e1900 */
[----:B------:R-:W-:Y:S02]  /*5c20*/  IMAD R132, R2, c[0x0][0x1e0], RZ ;  /* 0x0000780002847a24 */ /* 0x000fe400078e02ff */
[C---:B------:R-:W-:Y:S04]  /*5c30*/  IMAD.WIDE.U32 R2, R179.reuse, c[0x0][0x1e0], RZ ;  /* 0x00007800b3027a25 */ /* 0x040fe800078e00ff */
[----:B------:R-:W-:Y:S04]  /*5c40*/  IMAD R132, R179, c[0x0][0x1e4], R132 ;  /* 0x00007900b3847a24 */ /* 0x000fe800078e0284 */
[----:B------:R-:W-:Y:S01]  /*5c50*/  IMAD.IADD R3, R3, 0x1, R132 ;  /* 0x0000000103037824 */ /* 0x000fe200078e0284 */
[----:B--2---:R-:W-:Y:S01]  /*5c60*/  STL [R1+0x8], R178 ;  /* 0x000008b201007387 */ /* 0x004fe20000100800 */
[----:B------:R-:W-:Y:S02]  /*5c70*/  SHF.R.S32.HI R180, RZ, 0x1f, R178 ;  /* 0x0000001fffb47819 */ /* 0x000fe400000114b2 */
[----:B------:R-:W-:Y:S04]  /*5c80*/  IMAD.WIDE.U32 R2, R178, c[0x0][0x1f0], R2 ;  /* 0x00007c00b2027a25 */ /* 0x000fe800078e0002 */
[----:B------:R-:W-:Y:S01]  /*5c90*/  IMAD R180, R180, c[0x0][0x1f0], RZ ;  /* 0x00007c00b4b47a24 */ /* 0x000fe200078e02ff */
[----:B------:R-:W-:Y:S03]  /*5ca0*/  IADD3 R2, P0, R2, UR20, RZ ;  /* 0x0000001402027c10 */ /* 0x000fe6000ff1e0ff */
[----:B------:R-:W-:Y:S05]  /*5cb0*/  IMAD R180, R178, c[0x0][0x1f4], R180 ;  /* 0x00007d00b2b47a24 */ /* 0x000fea00078e02b4 */
[----:B------:R-:W-:Y:S02]  /*5cc0*/  IADD3.X R180, R3, UR18, R180, P0, !PT ;  /* 0x0000001203b47c10 */ /* 0x000fe400087fe4b4 */
[C---:B------:R-:W-:Y:S04]  /*5cd0*/  LEA R177, P0, R2.reuse, c[0x0][0x1c8], 0x1 ;  /* 0x0000720002b17a11 */ /* 0x040fe800078008ff */
[----:B------:R-:W-:Y:S01]  /*5ce0*/  LEA.HI.X R180, R2, c[0x0][0x1cc], R180, 0x1, P0 ;  /* 0x0000730002b47a11 */ /* 0x000fe200000f0cb4 */
[----:B------:R-:W3:Y:S04]  /*5cf0*/  SHFL.IDX PT, R132, R177, RZ, 0x181f ;  /* 0x00181fffb1847589 */ /* 0x000ee800000e0000 */
[----:B------:R-:W4:Y:S01]  /*5d00*/  SHFL.IDX PT, R176, R180, RZ, 0x181f ;  /* 0x00181fffb4b07589 */ /* 0x000f2200000e0000 */
[----:B---3--:R-:W-:Y:S05]  /*5d10*/  IADD3 R2, P0, R132, R181, RZ ;  /* 0x000000b584027210 */ /* 0x008fea0007f1e0ff */
[----:B----4-:R-:W-:Y:S01]  /*5d20*/  IMAD.X R3, R176, 0x1, R186, P0 ;  /* 0x00000001b0037824 */ /* 0x010fe200000e06ba */
[----:B-----5:R-:W-:Y:S04]  /*5d30*/  IADD3 R178, P0, R132, R187, RZ ;  /* 0x000000bb84b27210 */ /* 0x020fe80007f1e0ff */
[----:B------:R-:W-:Y:S01]  /*5d40*/  @!PT LDS RZ, [RZ] ;  /* 0x00000000fffff984 */ /* 0x000fe20000000800 */
[----:B------:R1:W-:Y:S01]  /*5d50*/  LDGSTS.E.BYPASS.LTC128B.128 [R189+0x10100], [R2.64], !P6 ;  /* 0x1010000002bd7fae */ /* 0x0003e2000f101d4c */
[-C--:B------:R-:W-:Y:S05]  /*5d60*/  IADD3.X R179, R176, R184.reuse, RZ, P0, !PT ;  /* 0x000000b8b0b37210 */ /* 0x080fea00007fe4ff */
[----:B------:R2:W-:Y:S04]  /*5d70*/  LDGSTS.E.BYPASS.LTC128B.128 [R189+0x12100], [R178.64], !P5 ;  /* 0x12100000b2bd7fae */ /* 0x0005e8000e901d4c */
[----:B-1----:R-:W1:Y:S04]  /*5d80*/  SHFL.IDX PT, R2, R177, 0x1, 0x181f ;  /* 0x00381f00b1027f89 */ /* 0x002e6800000e0000 */
[----:B------:R-:W3:Y:S01]  /*5d90*/  SHFL.IDX PT, R3, R180, 0x1, 0x181f ;  /* 0x00381f00b4037f89 */ /* 0x000ee200000e0000 */
[----:B--2---:R-:W-:Y:S05]  /*5da0*/  IADD3 R178, P0, R132, R185, RZ ;  /* 0x000000b984b27210 */ /* 0x004fea0007f1e0ff */
[----:B------:R-:W-:Y:S05]  /*5db0*/  IMAD.X R179, R176, 0x1, R190, P0 ;  /* 0x00000001b0b37824 */ /* 0x000fea00000e06be */
[----:B------:R2:W-:Y:S02]  /*5dc0*/  LDGSTS.E.BYPASS.LTC128B.128 [R189+0x14100], [R178.64], !P4 ;  /* 0x14100000b2bd7fae */ /* 0x0005e4000e101d4c */
[----:B--2---:R-:W-:Y:S05]  /*5dd0*/  IADD3 R178, P0, R132, R191, RZ ;  /* 0x000000bf84b27210 */ /* 0x004fea0007f1e0ff */
[----:B------:R-:W-:Y:S01]  /*5de0*/  IMAD.X R179, R176, 0x1, R188, P0 ;  /* 0x00000001b0b37824 */ /* 0x000fe200000e06bc */
[C---:B-1----:R-:W-:Y:S04]  /*5df0*/  IADD3 R176, P0, R2.reuse, R181, RZ ;  /* 0x000000b502b07210 */ /* 0x042fe80007f1e0ff */
[----:B------:R1:W-:Y:S01]  /*5e00*/  LDGSTS.E.BYPASS.LTC128B.128 [R189+0x16100], [R178.64], !P3 ;  /* 0x16100000b2bd7fae */ /* 0x0003e2000d901d4c */
[C---:B---3--:R-:W-:Y:S05]  /*5e10*/  IMAD.X R177, R3.reuse, 0x1, R186, P0 ;  /* 0x0000000103b17824 */ /* 0x048fea00000e06ba */
[----:B------:R2:W-:Y:S02]  /*5e20*/  LDGSTS.E.BYPASS.LTC128B.128 [R189+0x11100], [R176.64], !P6 ;  /* 0x11100000b0bd7fae */ /* 0x0005e4000f101d4c */
[C---:B--2---:R-:W-:Y:S04]  /*5e30*/  IADD3 R176, P0, R2.reuse, R187, RZ ;  /* 0x000000bb02b07210 */ /* 0x044fe80007f1e0ff */
[C---:B------:R-:W-:Y:S05]  /*5e40*/  IADD3.X R177, R3.reuse, R184, RZ, P0, !PT ;  /* 0x000000b803b17210 */ /* 0x040fea00007fe4ff */
[----:B------:R2:W-:Y:S02]  /*5e50*/  LDGSTS.E.BYPASS.LTC128B.128 [R189+0x13100], [R176.64], !P5 ;  /* 0x13100000b0bd7fae */ /* 0x0005e4000e901d4c */
[C---:B--2---:R-:W-:Y:S05]  /*5e60*/  IADD3 R176, P0, R2.reuse, R185, RZ ;  /* 0x000000b902b07210 */ /* 0x044fea0007f1e0ff */
[C---:B------:R-:W-:Y:S01]  /*5e70*/  IMAD.X R177, R3.reuse, 0x1, R190, P0 ;  /* 0x0000000103b17824 */ /* 0x040fe200000e06be */
[----:B------:R-:W-:Y:S04]  /*5e80*/  IADD3 R2, P0, R2, R191, RZ ;  /* 0x000000bf02027210 */ /* 0x000fe80007f1e0ff */
[----:B------:R1:W-:Y:S01]  /*5e90*/  LDGSTS.E.BYPASS.LTC128B.128 [R189+0x15100], [R176.64], !P4 ;  /* 0x15100000b0bd7fae */ /* 0x0003e2000e101d4c */
[----:B------:R-:W-:Y:S05]  /*5ea0*/  IMAD.X R3, R3, 0x1, R188, P0 ;  /* 0x0000000103037824 */ /* 0x000fea00000e06bc */
[----:B------:R1:W-:Y:S01]  /*5eb0*/  LDGSTS.E.BYPASS.LTC128B.128 [R189+0x17100], [R2.64], !P3 ;  /* 0x1710000002bd7fae */ /* 0x0003e2000d901d4c */
[----:B------:R-:W-:-:S05]  /*5ec0*/  BRA `(.L_x_7) ;  /* 0x0000110000007947 */ /* 0x000fca0003800000 */
.L_x_6:
[----:B------:R-:W2:Y:S01]  /*5ed0*/  LDL R5, [R1+0xc] ;  /* 0x00000c0001057983 */ /* 0x000ea20000100800 */
[----:B------:R-:W-:Y:S04]  /*5ee0*/  DEPBAR.LE SB0, 0x0 ;  /* 0x000080000000791a */ /* 0x000fe80000000000 */
[----:B------:R-:W4:Y:S01]  /*5ef0*/  LDL R6, [R1+0x8] ;  /* 0x0000080001067983 */ /* 0x000f220000100800 */
[----:B------:R-:W-:Y:S03]  /*5f00*/  UISETP.GT.AND UP0, UPT, UR6, UR8, UPT ;  /* 0x000000080600728c */ /* 0x000fe6000bf04270 */
[----:B------:R1:W-:Y:S04]  /*5f10*/  STL [R1+0x58], R41 ;  /* 0x0000582901007387 */ /* 0x0003e80000100800 */
[----:B------:R3:W-:Y:S04]  /*5f20*/  STL [R1+0x54], R40 ;  /* 0x0000542801007387 */ /* 0x0007e80000100800 */
[----:B------:R3:W-:Y:S04]  /*5f30*/  STL [R1+0x50], R39 ;  /* 0x0000502701007387 */ /* 0x0007e80000100800 */
[----:B------:R3:W-:Y:S04]  /*5f40*/  STL [R1+0x4c], R38 ;  /* 0x00004c2601007387 */ /* 0x0007e80000100800 */
[----:B------:R3:W-:Y:S04]  /*5f50*/  STL [R1+0x48], R37 ;  /* 0x0000482501007387 */ /* 0x0007e80000100800 */
[----:B------:R3:W-:Y:S04]  /*5f60*/  STL [R1+0x44], R36 ;  /* 0x0000442401007387 */ /* 0x0007e80000100800 */
[----:B------:R3:W-:Y:S04]  /*5f70*/  STL [R1+0x40], R0 ;  /* 0x0000400001007387 */ /* 0x0007e80000100800 */
[----:B-1----:R-:W4:Y:S04]  /*5f80*/  LDL R41, [R1+0x30] ;  /* 0x0000300001297983 */ /* 0x002f280000100800 */
[----:B---3--:R-:W3:Y:S04]  /*5f90*/  LDL R40, [R1+0x34] ;  /* 0x0000340001287983 */ /* 0x008ee80000100800 */
[----:B------:R-:W3:Y:S04]  /*5fa0*/  LDL R132, [R1] ;  /* 0x0000000001847983 */ /* 0x000ee80000100800 */
[----:B------:R-:W3:Y:S04]  /*5fb0*/  LDL R29, [R1+0x10] ;  /* 0x00001000011d7983 */ /* 0x000ee80000100800 */
[----:B------:R-:W-:Y:S06]  /*5fc0*/  BAR.SYNC.DEFER_BLOCKING 0x0 ;  /* 0x0000000000007b1d */ /* 0x000fec0000010000 */
[----:B------:R-:W1:Y:S04]  /*5fd0*/  LDSM.16.M88.4 R8, [R134+0x10100] ;  /* 0x010100008608783b */ /* 0x000e680000000200 */
[----:B------:R-:W-:Y:S04]  /*5fe0*/  LDSM.16.M88.4 R16, [R134+0x10900] ;  /* 0x010900008610783b */ /* 0x000fe80000000200 */
[----:B------:R-:W-:Y:S04]  /*5ff0*/  LDSM.16.M88.4 R24, [R134+0x11100] ;  /* 0x011100008618783b */ /* 0x000fe80000000200 */
[----:B------:R-:W-:Y:S04]  /*6000*/  LDSM.16.M88.4 R32, [R134+0x11900] ;  /* 0x011900008620783b */ /* 0x000fe80000000200 */
[----:B------:R-:W3:Y:S04]  /*6010*/  LDL R39, [R1+0x28] ;  /* 0x0000280001277983 */ /* 0x000ee80000100800 */
[----:B------:R-:W3:Y:S04]  /*6020*/  LDL R38, [R1+0x2c] ;  /* 0x00002c0001267983 */ /* 0x000ee80000100800 */
[----:B------:R-:W3:Y:S04]  /*6030*/  LDL R37, [R1+0x20] ;  /* 0x0000200001257983 */ /* 0x000ee80000100800 */
[----:B------:R-:W3:Y:S04]  /*6040*/  LDL R36, [R1+0x24] ;  /* 0x0000240001247983 */ /* 0x000ee80000100800 */
[----:B------:R-:W3:Y:S04]  /*6050*/  LDL R21, [R1+0x18] ;  /* 0x0000180001157983 */ /* 0x000ee80000100800 */
[----:B------:R-:W3:Y:S01]  /*6060*/  LDL R0, [R1+0x1c] ;  /* 0x00001c0001007983 */ /* 0x000ee20000100800 */
[----:B--2---:R-:W-:Y:S05]  /*6070*/  SHF.R.S32.HI R2, RZ, 0x1f, R5 ;  /* 0x0000001fff027819 */ /* 0x004fea0000011405 */
[----:B------:R-:W-:Y:S02]  /*6080*/  IMAD R4, R2, c[0x0][0x208], RZ ;  /* 0x0000820002047a24 */ /* 0x000fe400078e02ff */
[C---:B------:R-:W-:Y:S04]  /*6090*/  IMAD.WIDE.U32 R2, R5.reuse, c[0x0][0x208], RZ ;  /* 0x0000820005027a25 */ /* 0x040fe800078e00ff */
[----:B------:R-:W-:Y:S01]  /*60a0*/  IMAD R4, R5, c[0x0][0x20c], R4 ;  /* 0x0000830005047a24 */ /* 0x000fe200078e0204 */
[----:B----4-:R-:W-:Y:S03]  /*60b0*/  SHF.R.S32.HI R5, RZ, 0x1f, R6 ;  /* 0x0000001fff057819 */ /* 0x010fe60000011406 */
[----:B------:R-:W-:Y:S02]  /*60c0*/  IMAD.IADD R3, R3, 0x1, R4 ;  /* 0x0000000103037824 */ /* 0x000fe400078e0204 */
[----:B------:R-:W-:Y:S02]  /*60d0*/  IMAD R28, R5, c[0x0][0x218], RZ ;  /* 0x00008600051c7a24 */ /* 0x000fe400078e02ff */
[C---:B------:R-:W-:Y:S04]  /*60e0*/  IMAD.WIDE.U32 R2, R6.reuse, c[0x0][0x218], R2 ;  /* 0x0000860006027a25 */ /* 0x040fe800078e0002 */
[----:B------:R-:W-:Y:S01]  /*60f0*/  IMAD R28, R6, c[0x0][0x21c], R28 ;  /* 0x00008700061c7a24 */ /* 0x000fe200078e021c */
[----:B------:R-:W-:Y:S01]  /*6100*/  IADD3 R2, P0, R2, UR22, RZ ;  /* 0x0000001602027c10 */ /* 0x000fe2000ff1e0ff */
[C---:B-1----:R-:W-:Y:S03]  /*6110*/  HMMA.16816.F32.BF16 R4, R168.reuse, R8, RZ ;  /* 0x00000008a804723c */ /* 0x042fe600000418ff */
[----:B------:R-:W-:Y:S02]  /*6120*/  IADD3.X R28, R3, UR4, R28, P0, !PT ;  /* 0x00000004031c7c10 */ /* 0x000fe400087fe41c */
[C---:B------:R-:W-:Y:S03]  /*6130*/  LEA R20, P0, R2.reuse, c[0x0][0x1f8], 0x1 ;  /* 0x00007e0002147a11 */ /* 0x040fe600078008ff */
[C---:B------:R-:W-:Y:S01]  /*6140*/  HMMA.16816.F32.BF16 R8, R168.reuse, R10, RZ ;  /* 0x0000000aa808723c */ /* 0x040fe200000418ff */
[----:B------:R-:W-:Y:S02]  /*6150*/  LEA.HI.X R28, R2, c[0x0][0x1fc], R28, 0x1, P0 ;  /* 0x00007f00021c7a11 */ /* 0x000fe400000f0c1c */
[----:B------:R-:W1:Y:S04]  /*6160*/  SHFL.IDX PT, R2, R20, RZ, 0x181f ;  /* 0x00181fff14027589 */ /* 0x000e6800000e0000 */
[----:B------:R-:W2:Y:S04]  /*6170*/  SHFL.IDX PT, R3, R28, RZ, 0x181f ;  /* 0x00181fff1c037589 */ /* 0x000ea800000e0000 */
[----:B------:R-:W4:Y:S04]  /*6180*/  SHFL.IDX PT, R20, R20, 0x1, 0x181f ;  /* 0x00381f0014147f89 */ /* 0x000f2800000e0000 */
[----:B---3--:R-:W-:Y:S04]  /*6190*/  LDSM.16.M88.4 R176, [R132] ;  /* 0x0000000084b0783b */ /* 0x008fe80000000200 */
[----:B------:R-:W-:Y:S04]  /*61a0*/  LDSM.16.M88.4 R180, [R132+0x800] ;  /* 0x0008000084b4783b */ /* 0x000fe80000000200 */
[----:B------:R-:W-:Y:S01]  /*61b0*/  LDSM.16.M88.4 R184, [R132+0x1000] ;  /* 0x0010000084b8783b */ /* 0x000fe20000000200 */
[C---:B-1----:R-:W-:Y:S03]  /*61c0*/  IADD3 R12, P0, R2.reuse, R41, RZ ;  /* 0x00000029020c7210 */ /* 0x042fe60007f1e0ff */
[----:B------:R-:W-:Y:S02]  /*61d0*/  LDSM.16.M88.4 R188, [R132+0x1800] ;  /* 0x0018000084bc783b */ /* 0x000fe40000000200 */
[C---:B--2---:R-:W-:Y:S02]  /*61e0*/  IMAD.X R13, R3.reuse, 0x1, R40, P0 ;  /* 0x00000001030d7824 */ /* 0x044fe400000e0628 */
[----:B------:R-:W1:Y:S04]  /*61f0*/  SHFL.IDX PT, R28, R28, 0x1, 0x181f ;  /* 0x00381f001c1c7f89 */ /* 0x000e6800000e0000 */
[----:B------:R-:W-:Y:S01]  /*6200*/  @!PT LDS RZ, [RZ] ;  /* 0x00000000fffff984 */ /* 0x000fe20000000800 */
[----:B------:R-:W-:Y:S01]  /*6210*/  @!PT LDS RZ, [RZ] ;  /* 0x00000000fffff984 */ /* 0x000fe20000000800 */
[----:B------:R2:W-:Y:S01]  /*6220*/  LDGSTS.E.BYPASS.LTC128B.128 [R29], [R12.64], !P6 ;  /* 0x000000000c1d7fae */ /* 0x0005e2000f101d4c */
[C---:B------:R-:W-:Y:S03]  /*6230*/  IADD3 R14, P0, R2.reuse, R39, RZ ;  /* 0x00000027020e7210 */ /* 0x040fe60007f1e0ff */
[----:B--2---:R-:W2:Y:S02]  /*6240*/  LDL R13, [R1+0x4] ;  /* 0x00000400010d7983 */ /* 0x004ea40000100800 */
[C---:B------:R-:W-:Y:S01]  /*6250*/  IMAD.X R15, R3.reuse, 0x1, R38, P0 ;  /* 0x00000001030f7824 */ /* 0x040fe200000e0626 */
[C---:B------:R-:W-:Y:S05]  /*6260*/  IADD3 R22, P0, R2.reuse, R37, RZ ;  /* 0x0000002502167210 */ /* 0x040fea0007f1e0ff */
[C---:B------:R-:W-:Y:S01]  /*6270*/  IMAD.X R23, R3.reuse, 0x1, R36, P0 ;  /* 0x0000000103177824 */ /* 0x040fe200000e0624 */
[----:B------:R-:W-:Y:S05]  /*6280*/  IADD3 R30, P0, R2, R21, RZ ;  /* 0x00000015021e7210 */ /* 0x000fea0007f1e0ff */
[----:B------:R-:W-:Y:S01]  /*6290*/  IMAD.X R31, R3, 0x1, R0, P0 ;  /* 0x00000001031f7824 */ /* 0x000fe200000e0600 */
[----:B----4-:R-:W-:Y:S02]  /*62a0*/  IADD3 R2, P0, R20, R41, RZ ;  /* 0x0000002914027210 */ /* 0x010fe40007f1e0ff */
[----:B------:R3:W5:Y:S04]  /*62b0*/  LDL.LU R41, [R1+0x58] ;  /* 0x0000580001297983 */ /* 0x0007680000300800 */
[----:B--2---:R2:W-:Y:S01]  /*62c0*/  LDGSTS.E.BYPASS.LTC128B.128 [R13+0x2100], [R14.64], !P5 ;  /* 0x021000000e0d7fae */ /* 0x0045e2000e901d4c */
[----:B------:R-:W-:Y:S05]  /*62d0*/  MOV R3, R13 ;  /* 0x0000000d00037202 */ /* 0x000fea0000000f00 */
[----:B------:R1:W-:Y:S01]  /*62e0*/  LDGSTS.E.BYPASS.LTC128B.128 [R3+0x4100], [R22.64], !P4 ;  /* 0x0410000016037fae */ /* 0x0003e2000e101d4c */
[C---:B--2---:R-:W-:Y:S07]  /*62f0*/  HMMA.16816.F32.BF16 R12, R168.reuse, R16, RZ ;  /* 0x00000010a80c723c */ /* 0x044fee00000418ff */
[----:B------:R-:W-:Y:S02]  /*6300*/  IMAD.MOV.U32 R17, RZ, RZ, R3 ;  /* 0x000000ffff117224 */ /* 0x000fe400078e0003 */
[----:B-1----:R-:W-:Y:S02]  /*6310*/  IMAD.X R3, R28, 0x1, R40, P0 ;  /* 0x000000011c037824 */ /* 0x002fe400000e0628 */
[----:B------:R3:W5:Y:S01]  /*6320*/  LDL.LU R40, [R1+0x54] ;  /* 0x0000540001287983 */ /* 0x0007620000300800 */
[----:B------:R-:W-:Y:S03]  /*6330*/  IADD3 R22, P0, R20, R39, RZ ;  /* 0x0000002714167210 */ /* 0x000fe60007f1e0ff */
[----:B------:R1:W-:Y:S02]  /*6340*/  LDGSTS.E.BYPASS.LTC128B.128 [R17+0x6100], [R30.64], !P3 ;  /* 0x061000001e117fae */ /* 0x0003e4000d901d4c */
[----:B------:R-:W-:Y:S02]  /*6350*/  IMAD.X R23, R28, 0x1, R38, P0 ;  /* 0x000000011c177824 */ /* 0x000fe400000e0626 */
[----:B------:R2:W-:Y:S04]  /*6360*/  LDGSTS.E.BYPASS.LTC128B.128 [R29+0x1000], [R2.64], !P6 ;  /* 0x01000000021d7fae */ /* 0x0005e8000f101d4c */
[----:B------:R4:W-:Y:S04]  /*6370*/  LDGSTS.E.BYPASS.LTC128B.128 [R29+0x3000], [R22.64], !P5 ;  /* 0x03000000161d7fae */ /* 0x0009e8000e901d4c */
[----:B------:R3:W5:Y:S04]  /*6380*/  LDL.LU R39, [R1+0x50] ;  /* 0x0000500001277983 */ /* 0x0007680000300800 */
[----:B------:R3:W5:Y:S01]  /*6390*/  LDL.LU R38, [R1+0x4c] ;  /* 0x00004c0001267983 */ /* 0x0007620000300800 */
[C---:B-1----:R-:W-:Y:S01]  /*63a0*/  HMMA.16816.F32.BF16 R16, R168.reuse, R18, RZ ;  /* 0x00000012a810723c */ /* 0x042fe200000418ff */
[----:B--2---:R-:W-:Y:S02]  /*63b0*/  IADD3 R2, P0, R20, R37, RZ ;  /* 0x0000002514027210 */ /* 0x004fe40007f1e0ff */
[----:B------:R3:W5:Y:S02]  /*63c0*/  LDL.LU R37, [R1+0x48] ;  /* 0x0000480001257983 */ /* 0x0007640000300800 */
[----:B------:R-:W-:Y:S02]  /*63d0*/  IADD3.X R3, R28, R36, RZ, P0, !PT ;  /* 0x000000241c037210 */ /* 0x000fe400007fe4ff */
[----:B------:R3:W5:Y:S01]  /*63e0*/  LDL.LU R36, [R1+0x44] ;  /* 0x0000440001247983 */ /* 0x0007620000300800 */
[----:B------:R-:W-:Y:S02]  /*63f0*/  IADD3 R30, P0, R20, R21, RZ ;  /* 0x00000015141e7210 */ /* 0x000fe40007f1e0ff */
[C---:B----4-:R-:W-:Y:S01]  /*6400*/  HMMA.16816.F32.BF16 R20, R168.reuse, R24, RZ ;  /* 0x00000018a814723c */ /* 0x050fe200000418ff */
[----:B------:R1:W-:Y:S02]  /*6410*/  LDGSTS.E.BYPASS.LTC128B.128 [R29+0x5000], [R2.64], !P4 ;  /* 0x05000000021d7fae */ /* 0x0003e4000e101d4c */
[----:B------:R-:W-:Y:S01]  /*6420*/  IMAD.X R31, R28, 0x1, R0, P0 ;  /* 0x000000011c1f7824 */ /* 0x000fe200000e0600 */
[----:B------:R-:W-:Y:S01]  /*6430*/  PLOP3.LUT P0, PT, PT, PT, UP0, 0x80, 0x0 ;  /* 0x000000000000781c */ /* 0x000fe20003f0f008 */
[----:B------:R3:W5:Y:S03]  /*6440*/  LDL.LU R0, [R1+0x40] ;  /* 0x0000400001007983 */ /* 0x0007660000300800 */
[C---:B------:R-:W-:Y:S01]  /*6450*/  HMMA.16816.F32.BF16 R24, R168.reuse, R26, RZ ;  /* 0x0000001aa818723c */ /* 0x040fe200000418ff */
[----:B------:R1:W-:Y:S04]  /*6460*/  LDGSTS.E.BYPASS.LTC128B.128 [R29+0x7000], [R30.64], !P3 ;  /* 0x070000001e1d7fae */ /* 0x0003e8000d901d4c */
[----:B------:R-:W0:Y:S03]  /*6470*/  LDGDEPBAR ;  /* 0x00000000000079af */ /* 0x000e260000000000 */
[C---:B-1----:R-:W-:Y:S08]  /*6480*/  HMMA.16816.F32.BF16 R28, R168.reuse, R32, RZ ;  /* 0x00000020a81c723c */ /* 0x042ff000000418ff */
[----:B------:R-:W-:Y:S08]  /*6490*/  HMMA.16816.F32.BF16 R32, R168, R34, RZ ;  /* 0x00000022a820723c */ /* 0x000ff000000418ff */
[C---:B------:R-:W-:Y:S08]  /*64a0*/  HMMA.16816.F32.BF16 R4, R172.reuse, R176, R4 ;  /* 0x000000b0ac04723c */ /* 0x040ff00000041804 */
[C---:B------:R-:W-:Y:S01]  /*64b0*/  HMMA.16816.F32.BF16 R8, R172.reuse, R178, R8 ;  /* 0x000000b2ac08723c */ /* 0x040fe20000041808 */
[----:B------:R-:W1:Y:S07]  /*64c0*/  LDSM.16.M88.4 R176, [R251+0x10100] ;  /* 0x01010000fbb0783b */ /* 0x000e6e0000000200 */
[C---:B------:R-:W-:Y:S08]  /*64d0*/  HMMA.16816.F32.BF16 R12, R172.reuse, R180, R12 ;  /* 0x000000b4ac0c723c */ /* 0x040ff0000004180c */
[C---:B------:R-:W-:Y:S01]  /*64e0*/  HMMA.16816.F32.BF16 R16, R172.reuse, R182, R16 ;  /* 0x000000b6ac10723c */ /* 0x040fe20000041810 */
[----:B------:R-:W2:Y:S07]  /*64f0*/  LDSM.16.M88.4 R180, [R251+0x10900] ;  /* 0x01090000fbb4783b */ /* 0x000eae0000000200 */
[C---:B------:R-:W-:Y:S08]  /*6500*/  HMMA.16816.F32.BF16 R20, R172.reuse, R184, R20 ;  /* 0x000000b8ac14723c */ /* 0x040ff00000041814 */
[C---:B------:R-:W-:Y:S01]  /*6510*/  HMMA.16816.F32.BF16 R24, R172.reuse, R186, R24 ;  /* 0x000000baac18723c */ /* 0x040fe20000041818 */
[----:B------:R-:W-:Y:S07]  /*6520*/  LDSM.16.M88.4 R184, [R251+0x11900] ;  /* 0x01190000fbb8783b */ /* 0x000fee0000000200 */
[C---:B------:R-:W-:Y:S08]  /*6530*/  HMMA.16816.F32.BF16 R28, R172.reuse, R188, R28 ;  /* 0x000000bcac1c723c */ /* 0x040ff0000004181c */
[----:B------:R-:W-:Y:S08]  /*6540*/  HMMA.16816.F32.BF16 R32, R172, R190, R32 ;  /* 0x000000beac20723c */ /* 0x000ff00000041820 */
[C---:B-1----:R-:W-:Y:S08]  /*6550*/  HMMA.16816.F32.BF16 R4, R192.reuse, R176, R4 ;  /* 0x000000b0c004723c */ /* 0x042ff00000041804 */
[C---:B------:R-:W-:Y:S01]  /*6560*/  HMMA.16816.F32.BF16 R8, R192.reuse, R178, R8 ;  /* 0x000000b2c008723c */ /* 0x040fe20000041808 */
[----:B------:R-:W1:Y:S07]  /*6570*/  LDSM.16.M88.4 R176, [R251+0x11100] ;  /* 0x01110000fbb0783b */ /* 0x000e6e0000000200 */
[C---:B--2---:R-:W-:Y:S08]  /*6580*/  HMMA.16816.F32.BF16 R12, R192.reuse, R180, R12 ;  /* 0x000000b4c00c723c */ /* 0x044ff0000004180c */
[C---:B------:R-:W-:Y:S01]  /*6590*/  HMMA.16816.F32.BF16 R16, R192.reuse, R182, R16 ;  /* 0x000000b6c010723c */ /* 0x040fe20000041810 */
[----:B------:R-:W2:Y:S07]  /*65a0*/  LDSM.16.M88.4 R180, [R252] ;  /* 0x00000000fcb4783b */ /* 0x000eae0000000200 */
[C---:B-1----:R-:W-:Y:S08]  /*65b0*/  HMMA.16816.F32.BF16 R20, R192.reuse, R176, R20 ;  /* 0x000000b0c014723c */ /* 0x042ff00000041814 */
[C---:B------:R-:W-:Y:S01]  /*65c0*/  HMMA.16816.F32.BF16 R24, R192.reuse, R178, R24 ;  /* 0x000000b2c018723c */ /* 0x040fe20000041818 */
[----:B------:R-:W1:Y:S07]  /*65d0*/  LDSM.16.M88.4 R176, [R252+0x800] ;  /* 0x00080000fcb0783b */ /* 0x000e6e0000000200 */
[C---:B------:R-:W-:Y:S08]  /*65e0*/  HMMA.16816.F32.BF16 R28, R192.reuse, R184, R28 ;  /* 0x000000b8c01c723c */ /* 0x040ff0000004181c */
[----:B------:R-:W-:Y:S01]  /*65f0*/  HMMA.16816.F32.BF16 R32, R192, R186, R32 ;  /* 0x000000bac020723c */ /* 0x000fe20000041820 */
[----:B------:R-:W4:Y:S07]  /*6600*/  LDSM.16.M88.4 R184, [R252+0x1000] ;  /* 0x00100000fcb8783b */ /* 0x000f2e0000000200 */
[C---:B--2---:R-:W-:Y:S08]  /*6610*/  HMMA.16816.F32.BF16 R4, R196.reuse, R180, R4 ;  /* 0x000000b4c404723c */ /* 0x044ff00000041804 */
[C---:B------:R-:W-:Y:S01]  /*6620*/  HMMA.16816.F32.BF16 R8, R196.reuse, R182, R8 ;  /* 0x000000b6c408723c */ /* 0x040fe20000041808 */
[----:B------:R-:W2:Y:S07]  /*6630*/  LDSM.16.M88.4 R180, [R252+0x1800] ;  /* 0x00180000fcb4783b */ /* 0x000eae0000000200 */
[C---:B-1----:R-:W-:Y:S08]  /*6640*/  HMMA.16816.F32.BF16 R12, R196.reuse, R176, R12 ;  /* 0x000000b0c40c723c */ /* 0x042ff0000004180c */
[C---:B------:R-:W-:Y:S01]  /*6650*/  HMMA.16816.F32.BF16 R16, R196.reuse, R178, R16 ;  /* 0x000000b2c410723c */ /* 0x040fe20000041810 */
[----:B------:R-:W1:Y:S07]  /*6660*/  LDSM.16.M88.4 R176, [R134+0x12100] ;  /* 0x0121000086b0783b */ /* 0x000e6e0000000200 */
[C---:B----4-:R-:W-:Y:S08]  /*6670*/  HMMA.16816.F32.BF16 R20, R196.reuse, R184, R20 ;  /* 0x000000b8c414723c */ /* 0x050ff00000041814 */
[C---:B------:R-:W-:Y:S01]  /*6680*/  HMMA.16816.F32.BF16 R24, R196.reuse, R186, R24 ;  /* 0x000000bac418723c */ /* 0x040fe20000041818 */
[----:B------:R-:W4:Y:S07]  /*6690*/  LDSM.16.M88.4 R184, [R134+0x12900] ;  /* 0x0129000086b8783b */ /* 0x000f2e0000000200 */
[C---:B--2---:R-:W-:Y:S08]  /*66a0*/  HMMA.16816.F32.BF16 R28, R196.reuse, R180, R28 ;  /* 0x000000b4c41c723c */ /* 0x044ff0000004181c */
[----:B------:R-:W-:Y:S01]  /*66b0*/  HMMA.16816.F32.BF16 R32, R196, R182, R32 ;  /* 0x000000b6c420723c */ /* 0x000fe20000041820 */
        /* <DEDUP_REMOVED lines=8> */
[C---:B------:R-:W-:Y:S01]  /*6740*/  HMMA.16816.F32.BF16 R24, R200.reuse, R182, R24 ;  /* 0x000000b6c818723c */ /* 0x040fe20000041818 */
[----:B------:R-:W2:Y:S07]  /*6750*/  LDSM.16.M88.4 R180, [R132+0x2800] ;  /* 0x0028000084b4783b */ /* 0x000eae0000000200 */
[C---:B-1----:R-:W-:Y:S08]  /*6760*/  HMMA.16816.F32.BF16 R28, R200.reuse, R176, R28 ;  /* 0x000000b0c81c723c */ /* 0x042ff0000004181c */
[----:B------:R-:W-:Y:S01]  /*6770*/  HMMA.16816.F32.BF16 R32, R200, R178, R32 ;  /* 0x000000b2c820723c */ /* 0x000fe20000041820 */
        /* <DEDUP_REMOVED lines=123> */
[----:B------:R-:W2:Y:S01]  /*6f30*/  LDSM.16.M88.4 R180, [R252+0x7800] ;  /* 0x00780000fcb4783b */ /* 0x000ea20000000200 */
[----:B------:R-:W-:Y:S04]  /*6f40*/  DEPBAR.LE SB0, 0x0 ;  /* 0x000080000000791a */ /* 0x000fe80000000000 */
[----:B------:R-:W-:Y:S02]  /*6f50*/  BAR.SYNC.DEFER_BLOCKING 0x0 ;  /* 0x0000000000007b1d */ /* 0x000fe40000010000 */
[C---:B-1----:R-:W-:Y:S08]  /*6f60*/  HMMA.16816.F32.BF16 R12, R244.reuse, R176, R12 ;  /* 0x000000b0f40c723c */ /* 0x042ff0000004180c */
[C---:B------:R-:W-:Y:S08]  /*6f70*/  HMMA.16816.F32.BF16 R16, R244.reuse, R178, R16 ;  /* 0x000000b2f410723c */ /* 0x040ff00000041810 */
[C---:B----4-:R-:W-:Y:S08]  /*6f80*/  HMMA.16816.F32.BF16 R20, R244.reuse, R184, R20 ;  /* 0x000000b8f414723c */ /* 0x050ff00000041814 */
[C---:B------:R-:W-:Y:S08]  /*6f90*/  HMMA.16816.F32.BF16 R24, R244.reuse, R186, R24 ;  /* 0x000000baf418723c */ /* 0x040ff00000041818 */
[C---:B--2---:R-:W-:Y:S08]  /*6fa0*/  HMMA.16816.F32.BF16 R28, R244.reuse, R180, R28 ;  /* 0x000000b4f41c723c */ /* 0x044ff0000004181c */
[----:B------:R-:W-:Y:S01]  /*6fb0*/  HMMA.16816.F32.BF16 R32, R244, R182, R32 ;  /* 0x000000b6f420723c */ /* 0x000fe20000041820 */
[----:B---3-5:R-:W-:-:S07]  /*6fc0*/  @P0 BRA `(.L_x_8) ;  /* 0xffffea9000000947 */ /* 0x028fce000383ffff */
.L_x_7:
[----:B-1----:R-:W2:Y:S01]  /*6fd0*/  LDL.LU R177, [R1+0x14] ;  /* 0x0000140001b17983 */ /* 0x002ea20000300800 */
[----:B------:R-:W-:Y:S01]  /*6fe0*/  FMNMX.FTZ R2, R4, R0, !PT ;  /* 0x0000000004027209 */ /* 0x000fe20007810000 */
[----:B------:R-:W-:Y:S02]  /*6ff0*/  UISETP.GT.AND UP0, UPT, UR6, UR8, UPT ;  /* 0x000000080600728c */ /* 0x000fe4000bf04270 */
[----:B------:R-:W0:Y:S01]  /*7000*/  LDGDEPBAR ;  /* 0x00000000000079af */ /* 0x000e220000000000 */
[----:B------:R-:W-:Y:S01]  /*7010*/  FMNMX.FTZ R2, R5, R2, !PT ;  /* 0x0000000205027209 */ /* 0x000fe20007810000 */
[----:B------:R-:W-:Y:S02]  /*7020*/  UIADD3 UR6, UR6, -0x1, URZ ;  /* 0xffffffff06067890 */ /* 0x000fe4000fffe03f */
[----:B------:R-:W-:Y:S02]  /*7030*/  PLOP3.LUT P0, PT, PT, PT, UP0, 0x80, 0x0 ;  /* 0x000000000000781c */ /* 0x000fe40003f0f008 */
[----:B------:R-:W-:Y:S04]  /*7040*/  FMNMX.FTZ R2, R8, R2, !PT ;  /* 0x0000000208027209 */ /* 0x000fe80007810000 */
        /* <DEDUP_REMOVED lines=12> */
[----:B------:R-:W-:Y:S05]  /*7110*/  FMNMX.FTZ R2, R33, R2, !PT ;  /* 0x0000000221027209 */ /* 0x000fea0007810000 */
[----:B------:R-:W1:Y:S02]  /*7120*/  SHFL.BFLY PT, R3, R2, 0x2, 0x1f ;  /* 0x0c401f0002037f89 */ /* 0x000e6400000e0000 */
[----:B-1----:R-:W-:Y:S06]  /*7130*/  FMNMX.FTZ R2, R2, R3, !PT ;  /* 0x0000000302027209 */ /* 0x002fec0007810000 */
[----:B------:R-:W1:Y:S02]  /*7140*/  SHFL.BFLY PT, R132, R2, 0x1, 0x1f ;  /* 0x0c201f0002847f89 */ /* 0x000e6400000e0000 */
[----:B-1----:R-:W-:Y:S05]  /*7150*/  FMNMX.FTZ R132, R2, R132, !PT ;  /* 0x0000008402847209 */ /* 0x002fea0007810000 */
[C---:B------:R-:W-:Y:S02]  /*7160*/  FMUL.FTZ R2, R132.reuse, c[0x0][0x2d0] ;  /* 0x0000b40084027a20 */ /* 0x040fe40000410000 */
[----:B------:R-:W-:Y:S02]  /*7170*/  FADD.FTZ R0, -R132, R0 ;  /* 0x0000000084007221 */ /* 0x000fe40000010100 */
[--C-:B------:R-:W-:Y:S02]  /*7180*/  FFMA.FTZ R4, R4, c[0x0][0x2d0], -R2.reuse ;  /* 0x0000b40004047a23 */ /* 0x100fe40000010802 */
[----:B------:R-:W-:Y:S02]  /*7190*/  FMUL.FTZ R0, R0, c[0x0][0x2d0] ;  /* 0x0000b40000007a20 */ /* 0x000fe40000410000 */
[--C-:B------:R-:W-:Y:S02]  /*71a0*/  FFMA.FTZ R190, R16, c[0x0][0x2d0], -R2.reuse ;  /* 0x0000b40010be7a23 */ /* 0x100fe40000010802 */
[--C-:B------:R-:W-:Y:S01]  /*71b0*/  FFMA.FTZ R189, R17, c[0x0][0x2d0], -R2.reuse ;  /* 0x0000b40011bd7a23 */ /* 0x100fe20000010802 */
[----:B------:R-:W1:Y:S01]  /*71c0*/  MUFU.EX2 R3, R0 ;  /* 0x0000000000037308 */ /* 0x000e620000000800 */
[--C-:B------:R-:W-:Y:S02]  /*71d0*/  FFMA.FTZ R187, R32, c[0x0][0x2d0], -R2.reuse ;  /* 0x0000b40020bb7a23 */ /* 0x100fe40000010802 */
[--C-:B------:R-:W-:Y:S02]  /*71e0*/  FFMA.FTZ R188, R33, c[0x0][0x2d0], -R2.reuse ;  /* 0x0000b40021bc7a23 */ /* 0x100fe40000010802 */
[--C-:B------:R-:W-:Y:S02]  /*71f0*/  FFMA.FTZ R176, R5, c[0x0][0x2d0], -R2.reuse ;  /* 0x0000b40005b07a23 */ /* 0x100fe40000010802 */
[--C-:B------:R-:W-:Y:S02]  /*7200*/  FFMA.FTZ R178, R8, c[0x0][0x2d0], -R2.reuse ;  /* 0x0000b40008b27a23 */ /* 0x100fe40000010802 */
[--C-:B------:R-:W-:Y:S02]  /*7210*/  FFMA.FTZ R9, R9, c[0x0][0x2d0], -R2.reuse ;  /* 0x0000b40009097a23 */ /* 0x100fe40000010802 */
[--C-:B------:R-:W-:Y:S01]  /*7220*/  FFMA.FTZ R12, R12, c[0x0][0x2d0], -R2.reuse ;  /* 0x0000b4000c0c7a23 */ /* 0x100fe20000010802 */
[----:B------:R-:W-:Y:S01]  /*7230*/  MUFU.EX2 R176, R176 ;  /* 0x000000b000b07308 */ /* 0x000fe20000000800 */
[--C-:B------:R-:W-:Y:S02]  /*7240*/  FFMA.FTZ R182, R13, c[0x0][0x2d0], -R2.reuse ;  /* 0x0000b4000db67a23 */ /* 0x100fe40000010802 */
[--C-:B------:R-:W-:Y:S02]  /*7250*/  FFMA.FTZ R191, R20, c[0x0][0x2d0], -R2.reuse ;  /* 0x0000b40014bf7a23 */ /* 0x100fe40000010802 */
[--C-:B------:R-:W-:Y:S02]  /*7260*/  FFMA.FTZ R184, R21, c[0x0][0x2d0], -R2.reuse ;  /* 0x0000b40015b87a23 */ /* 0x100fe40000010802 */
[--C-:B------:R-:W-:Y:S02]  /*7270*/  FFMA.FTZ R186, R24, c[0x0][0x2d0], -R2.reuse ;  /* 0x0000b40018ba7a23 */ /* 0x100fe40000010802 */
[--C-:B------:R-:W-:Y:S01]  /*7280*/  FFMA.FTZ R185, R25, c[0x0][0x2d0], -R2.reuse ;  /* 0x0000b40019b97a23 */ /* 0x100fe20000010802 */
[----:B------:R-:W-:Y:S01]  /*7290*/  MUFU.EX2 R178, R178 ;  /* 0x000000b200b27308 */ /* 0x000fe20000000800 */
[--C-:B------:R-:W-:Y:S02]  /*72a0*/  FFMA.FTZ R28, R28, c[0x0][0x2d0], -R2.reuse ;  /* 0x0000b4001c1c7a23 */ /* 0x100fe40000010802 */
[----:B------:R-:W-:Y:S02]  /*72b0*/  FFMA.FTZ R181, R29, c[0x0][0x2d0], -R2 ;  /* 0x0000b4001db57a23 */ /* 0x000fe40000010802 */
[C---:B-1----:R-:W-:Y:S02]  /*72c0*/  FMUL.FTZ R32, R3.reuse, R136 ;  /* 0x0000008803207220 */ /* 0x042fe40000410000 */
[C---:B------:R-:W-:Y:S02]  /*72d0*/  FMUL.FTZ R33, R3.reuse, R137 ;  /* 0x0000008903217220 */ /* 0x040fe40000410000 */
[C---:B------:R-:W-:Y:S01]  /*72e0*/  FMUL.FTZ R5, R3.reuse, R165 ;  /* 0x000000a503057220 */ /* 0x040fe20000410000 */
[----:B------:R-:W2:Y:S01]  /*72f0*/  MUFU.EX2 R2, R4 ;  /* 0x0000000400027308 */ /* 0x000ea20000000800 */
[C---:B------:R-:W-:Y:S02]  /*7300*/  FMUL.FTZ R8, R3.reuse, R160 ;  /* 0x000000a003087220 */ /* 0x040fe40000410000 */
        /* <DEDUP_REMOVED lines=56> */
[C---:B--2---:R-:W-:Y:S04]  /*7690*/  FFMA.FTZ R0, R3.reuse, R177, R2 ;  /* 0x000000b103007223 */ /* 0x044fe80000010002 */
[C---:B------:R-:W-:Y:S01]  /*76a0*/  FADD.FTZ R0, R176.reuse, R0 ;  /* 0x00000000b0007221 */ /* 0x040fe20000010000 */
[----:B------:R-:W-:Y:S02]  /*76b0*/  F2FP.BF16.PACK_AB R176, R176, R2 ;  /* 0x00000002b0b0723e */ /* 0x000fe400000010ff */
[----:B------:R-:W1:Y:S01]  /*76c0*/  MUFU.EX2 R2, R9 ;  /* 0x0000000900027308 */ /* 0x000e620000000800 */
[----:B------:R-:W-:Y:S04]  /*76d0*/  FADD.FTZ R0, R178, R0 ;  /* 0x00000000b2007221 */ /* 0x000fe80000010000 */
[----:B-1----:R-:W-:Y:S01]  /*76e0*/  FADD.FTZ R183, R2, R0 ;  /* 0x0000000002b77221 */ /* 0x002fe20000010000 */
[----:B------:R-:W-:Y:S01]  /*76f0*/  FMNMX.FTZ R0, R6, R133, !PT ;  /* 0x0000008506007209 */ /* 0x000fe20007810000 */
[----:B------:R-:W-:Y:S01]  /*7700*/  FMUL.FTZ R9, R3, R161 ;  /* 0x000000a103097220 */ /* 0x000fe20000410000 */
[----:B------:R-:W-:Y:S02]  /*7710*/  F2FP.BF16.PACK_AB R178, R2, R178 ;  /* 0x000000b202b2723e */ /* 0x000fe400000010ff */
        /* <DEDUP_REMOVED lines=14> */
[C---:B------:R-:W-:Y:S05]  /*7800*/  FMNMX.FTZ R0, R35.reuse, R0, !PT ;  /* 0x0000000023007209 */ /* 0x040fea0007810000 */
[----:B------:R-:W1:Y:S02]  /*7810*/  SHFL.BFLY PT, R2, R0, 0x2, 0x1f ;  /* 0x0c401f0000027f89 */ /* 0x000e6400000e0000 */
[----:B-1----:R-:W-:Y:S06]  /*7820*/  FMNMX.FTZ R0, R0, R2, !PT ;  /* 0x0000000200007209 */ /* 0x002fec0007810000 */
[----:B------:R-:W1:Y:S02]  /*7830*/  SHFL.BFLY PT, R2, R0, 0x1, 0x1f ;  /* 0x0c201f0000027f89 */ /* 0x000e6400000e0000 */
[----:B-1----:R-:W-:Y:S05]  /*7840*/  FMNMX.FTZ R2, R2, R0, !PT ;  /* 0x0000000002027209 */ /* 0x002fea0007810000 */
[C---:B------:R-:W-:Y:S02]  /*7850*/  FADD.FTZ R0, -R2.reuse, R133 ;  /* 0x0000008502007221 */ /* 0x040fe40000010100 */
[----:B------:R-:W2:Y:S01]  /*7860*/  LDL.LU R133, [R1+0x38] ;  /* 0x0000380001857983 */ /* 0x000ea20000300800 */
[----:B------:R-:W-:Y:S02]  /*7870*/  FMUL.FTZ R4, R2, c[0x0][0x2d0] ;  /* 0x0000b40002047a20 */ /* 0x000fe40000410000 */
[----:B------:R-:W-:Y:S02]  /*7880*/  FMUL.FTZ R0, R0, c[0x0][0x2d0] ;  /* 0x0000b40000007a20 */ /* 0x000fe40000410000 */
[--C-:B------:R-:W-:Y:S02]  /*7890*/  FFMA.FTZ R34, R34, c[0x0][0x2d0], -R4.reuse ;  /* 0x0000b40022227a23 */ /* 0x100fe40000010804 */
[--C-:B------:R-:W-:Y:S02]  /*78a0*/  FFMA.FTZ R35, R35, c[0x0][0x2d0], -R4.reuse ;  /* 0x0000b40023237a23 */ /* 0x100fe40000010804 */
[----:B------:R-:W1:Y:S01]  /*78b0*/  MUFU.EX2 R0, R0 ;  /* 0x0000000000007308 */ /* 0x000e620000000800 */
[--C-:B------:R-:W-:Y:S01]  /*78c0*/  FFMA.FTZ R179, R10, c[0x0][0x2d0], -R4.reuse ;  /* 0x0000b4000ab37a23 */ /* 0x100fe20000010804 */
[----:B------:R-:W-:Y:S01]  /*78d0*/  MOV R165, R34 ;  /* 0x0000002200a57202 */ /* 0x000fe20000000f00 */
        /* <DEDUP_REMOVED lines=11> */
[----:B------:R-:W-:Y:S01]  /*7990*/  MUFU.EX2 R152, R179 ;  /* 0x000000b300987308 */ /* 0x000fe20000000800 */
        /* <DEDUP_REMOVED lines=10> */
[----:B-1----:R-:W-:Y:S01]  /*7a40*/  FMUL.FTZ R34, R0, R138 ;  /* 0x0000008a00227220 */ /* 0x002fe20000410000 */
[----:B------:R-:W-:Y:S01]  /*7a50*/  MUFU.EX2 R177, R177 ;  /* 0x000000b100b17308 */ /* 0x000fe20000000800 */
[--C-:B------:R-:W-:Y:S01]  /*7a60*/  FFMA.FTZ R184, R26, c[0x0][0x2d0], -R4.reuse ;  /* 0x0000b4001ab87a23 */ /* 0x100fe20000010804 */
[----:B------:R-:W-:Y:S01]  /*7a70*/  MOV R26, R191 ;  /* 0x000000bf001a7202 */ /* 0x000fe20000000f00 */
[----:B------:R-:W-:Y:S01]  /*7a80*/  FFMA.FTZ R191, R27, c[0x0][0x2d0], -R4 ;  /* 0x0000b4001bbf7a23 */ /* 0x000fe20000010804 */
[----:B------:R-:W-:Y:S01]  /*7a90*/  MOV R141, R6 ;  /* 0x00000006008d7202 */ /* 0x000fe20000000f00 */
[C---:B------:R-:W-:Y:S01]  /*7aa0*/  FMUL.FTZ R4, R3.reuse, R164 ;  /* 0x000000a403047220 */ /* 0x040fe20000410000 */
[----:B------:R-:W-:Y:S01]  /*7ab0*/  MOV R164, R35 ;  /* 0x0000002300a47202 */ /* 0x000fe20000000f00 */
[C---:B------:R-:W-:Y:S01]  /*7ac0*/  FMUL.FTZ R35, R0.reuse, R139 ;  /* 0x0000008b00237220 */ /* 0x040fe20000410000 */
[----:B------:R-:W-:Y:S01]  /*7ad0*/  MOV R148, R19 ;  /* 0x0000001300947202 */ /* 0x000fe20000000f00 */
[----:B------:R-:W1:Y:S01]  /*7ae0*/  LDSM.16.MT88.4 R136, [R135+0x100] ;  /* 0x000100008788783b */ /* 0x000e620000004200 */
[C---:B------:R-:W-:Y:S01]  /*7af0*/  FMUL.FTZ R12, R3.reuse, R156 ;  /* 0x0000009c030c7220 */ /* 0x040fe20000410000 */
[----:B------:R-:W-:Y:S01]  /*7b00*/  MOV R157, R18 ;  /* 0x00000012009d7202 */ /* 0x000fe20000000f00 */
[----:B------:R-:W-:Y:S01]  /*7b10*/  FMUL.FTZ R28, R3, R140 ;  /* 0x0000008c031c7220 */ /* 0x000fe20000410000 */
[----:B------:R-:W3:Y:S01]  /*7b20*/  MUFU.EX2 R156, R180 ;  /* 0x000000b4009c7308 */ /* 0x000ee20000000800 */
[C---:B------:R-:W-:Y:S01]  /*7b30*/  FMUL.FTZ R6, R0.reuse, R166 ;  /* 0x000000a600067220 */ /* 0x040fe20000410000 */
[----:B------:R-:W-:Y:S01]  /*7b40*/  MOV R140, R15 ;  /* 0x0000000f008c7202 */ /* 0x000fe20000000f00 */
[C---:B------:R-:W-:Y:S01]  /*7b50*/  FMUL.FTZ R15, R0.reuse, R159 ;  /* 0x0000009f000f7220 */ /* 0x040fe20000410000 */
[----:B------:R-:W-:Y:S01]  /*7b60*/  MOV R166, R14 ;  /* 0x0000000e00a67202 */ /* 0x000fe20000000f00 */
[C---:B------:R-:W-:Y:S01]  /*7b70*/  FMUL.FTZ R14, R0.reuse, R158 ;  /* 0x0000009e000e7220 */ /* 0x040fe20000410000 */
[----:B------:R-:W-:Y:S01]  /*7b80*/  MOV R145, R23 ;  /* 0x0000001700917202 */ /* 0x000fe20000000f00 */
[C---:B------:R-:W-:Y:S01]  /*7b90*/  FMUL.FTZ R18, R0.reuse, R154 ;  /* 0x0000009a00127220 */ /* 0x040fe20000410000 */
[----:B------:R-:W-:Y:S01]  /*7ba0*/  MOV R149, R22 ;  /* 0x0000001600957202 */ /* 0x000fe20000000f00 */
[C---:B------:R-:W-:Y:S01]  /*7bb0*/  FMUL.FTZ R19, R0.reuse, R155 ;  /* 0x0000009b00137220 */ /* 0x040fe20000410000 */
[----:B------:R4:W5:Y:S01]  /*7bc0*/  MUFU.EX2 R3, R7 ;  /* 0x0000000700037308 */ /* 0x0009620000000800 */
[C---:B------:R-:W-:Y:S01]  /*7bd0*/  FMUL.FTZ R22, R0.reuse, R150 ;  /* 0x0000009600167220 */ /* 0x040fe20000410000 */
[----:B------:R-:W-:Y:S01]  /*7be0*/  MOV R144, R26 ;  /* 0x0000001a00907202 */ /* 0x000fe20000000f00 */
[C---:B------:R-:W-:Y:S01]  /*7bf0*/  FMUL.FTZ R23, R0.reuse, R151 ;  /* 0x0000009700177220 */ /* 0x040fe20000410000 */
[----:B------:R-:W-:Y:S01]  /*7c00*/  MOV R160, R31 ;  /* 0x0000001f00a07202 */ /* 0x000fe20000000f00 */
[C---:B------:R-:W-:Y:S01]  /*7c10*/  FMUL.FTZ R26, R0.reuse, R146 ;  /* 0x00000092001a7220 */ /* 0x040fe20000410000 */
[----:B------:R-:W-:Y:S01]  /*7c20*/  MOV R158, R144 ;  /* 0x00000090009e7202 */ /* 0x000fe20000000f00 */
[C---:B------:R-:W-:Y:S02]  /*7c30*/  FMUL.FTZ R27, R0.reuse, R147 ;  /* 0x00000093001b7220 */ /* 0x040fe40000410000 */
[C---:B------:R-:W-:Y:S01]  /*7c40*/  FMUL.FTZ R30, R0.reuse, R142 ;  /* 0x0000008e001e7220 */ /* 0x040fe20000410000 */
[----:B------:R-:W-:Y:S01]  /*7c50*/  MUFU.EX2 R144, R189 ;  /* 0x000000bd00907308 */ /* 0x000fe20000000800 */
[C---:B------:R-:W-:Y:S02]  /*7c60*/  FMUL.FTZ R31, R0.reuse, R143 ;  /* 0x0000008f001f7220 */ /* 0x040fe40000410000 */
[----:B------:R-:W-:Y:S01]  /*7c70*/  FMUL.FTZ R38, R0, R38 ;  /* 0x0000002600267220 */ /* 0x000fe20000410000 */
[----:B---3--:R-:W-:Y:S01]  /*7c80*/  F2FP.BF16.PACK_AB R179, R156, R152 ;  /* 0x000000989cb3723e */ /* 0x008fe200000010ff */
[C---:B------:R-:W-:Y:S02]  /*7c90*/  FMUL.FTZ R39, R0.reuse, R39 ;  /* 0x0000002700277220 */ /* 0x040fe40000410000 */
[C---:B------:R-:W-:Y:S02]  /*7ca0*/  FMUL.FTZ R42, R0.reuse, R42 ;  /* 0x0000002a002a7220 */ /* 0x040fe40000410000 */
[C---:B------:R-:W-:Y:S01]  /*7cb0*/  FMUL.FTZ R43, R0.reuse, R43 ;  /* 0x0000002b002b7220 */ /* 0x040fe20000410000 */
[----:B------:R-:W-:Y:S01]  /*7cc0*/  MUFU.EX2 R149, R149 ;  /* 0x0000009500957308 */ /* 0x000fe20000000800 */
[C---:B------:R-:W-:Y:S02]  /*7cd0*/  FMUL.FTZ R46, R0.reuse, R46 ;  /* 0x0000002e002e7220 */ /* 0x040fe40000410000 */
[C---:B------:R-:W-:Y:S02]  /*7ce0*/  FMUL.FTZ R47, R0.reuse, R47 ;  /* 0x0000002f002f7220 */ /* 0x040fe40000410000 */
[C---:B----4-:R-:W-:Y:S01]  /*7cf0*/  FMUL.FTZ R7, R0.reuse, R167 ;  /* 0x000000a700077220 */ /* 0x050fe20000410000 */
[----:B------:R-:W-:Y:S01]  /*7d00*/  MOV R167, R10 ;  /* 0x0000000a00a77202 */ /* 0x000fe20000000f00 */
[C---:B------:R-:W-:Y:S01]  /*7d10*/  FMUL.FTZ R10, R0.reuse, R162 ;  /* 0x000000a2000a7220 */ /* 0x040fe20000410000 */
[----:B------:R-:W-:Y:S01]  /*7d20*/  MOV R162, R11 ;  /* 0x0000000b00a27202 */ /* 0x000fe20000000f00 */
[C---:B------:R-:W-:Y:S01]  /*7d30*/  FMUL.FTZ R11, R0.reuse, R163 ;  /* 0x000000a3000b7220 */ /* 0x040fe20000410000 */
[----:B------:R-:W-:Y:S01]  /*7d40*/  MOV R163, R145 ;  /* 0x0000009100a37202 */ /* 0x000fe20000000f00 */
[C---:B------:R-:W-:Y:S01]  /*7d50*/  FMUL.FTZ R50, R0.reuse, R50 ;  /* 0x0000003200327220 */ /* 0x040fe20000410000 */
[----:B------:R-:W-:Y:S01]  /*7d60*/  MUFU.EX2 R145, R190 ;  /* 0x000000be00917308 */ /* 0x000fe20000000800 */
[C---:B------:R-:W-:Y:S02]  /*7d70*/  FMUL.FTZ R51, R0.reuse, R51 ;  /* 0x0000003300337220 */ /* 0x040fe40000410000 */
[C---:B------:R-:W-:Y:S02]  /*7d80*/  FMUL.FTZ R54, R0.reuse, R54 ;  /* 0x0000003600367220 */ /* 0x040fe40000410000 */
[C---:B------:R-:W-:Y:S02]  /*7d90*/  FMUL.FTZ R55, R0.reuse, R55 ;  /* 0x0000003700377220 */ /* 0x040fe40000410000 */
[C---:B------:R-:W-:Y:S02]  /*7da0*/  FMUL.FTZ R58, R0.reuse, R58 ;  /* 0x0000003a003a7220 */ /* 0x040fe40000410000 */
        /* <DEDUP_REMOVED lines=44> */
[C---:B------:R-:W-:Y:S09]  /*8070*/  FMUL.FTZ R131, R0.reuse, R131 ;  /* 0x0000008300837220 */ /* 0x040ff20000410000 */
[----:B------:R-:W-:Y:S10]  /*8080*/  MUFU.EX2 R187, R187 ;  /* 0x000000bb00bb7308 */ /* 0x000ff40000000800 */
[----:B------:R-:W-:Y:S01]  /*8090*/  MUFU.EX2 R188, R188 ;  /* 0x000000bc00bc7308 */ /* 0x000fe20000000800 */
[----:B--2---:R-:W-:Y:S01]  /*80a0*/  FFMA.FTZ R133, R0, R133, R177 ;  /* 0x0000008500857223 */ /* 0x004fe200000100b1 */
[C---:B-----5:R-:W-:Y:S03]  /*80b0*/  F2FP.BF16.PACK_AB R177, R3.reuse, R177 ;  /* 0x000000b103b1723e */ /* 0x060fe600000010ff */
[----:B------:R-:W-:Y:S05]  /*80c0*/  FADD.FTZ R153, R3, R133 ;  /* 0x0000008503997221 */ /* 0x000fea0000010000 */
[----:B------:R2:W3:Y:S01]  /*80d0*/  MUFU.EX2 R133, R162 ;  /* 0x000000a200857308 */ /* 0x0004e20000000800 */
[C---:B-1----:R-:W-:Y:S08]  /*80e0*/  HMMA.16816.F32.BF16 R4, R176.reuse, R136, R4 ;  /* 0x00000088b004723c */ /* 0x042ff00000041804 */
[C---:B------:R-:W-:Y:S01]  /*80f0*/  HMMA.16816.F32.BF16 R8, R176.reuse, R138, R8 ;  /* 0x0000008ab008723c */ /* 0x040fe20000041808 */
[----:B------:R-:W1:Y:S01]  /*8100*/  LDSM.16.MT88.4 R136, [R248+0x100] ;  /* 0x00010000f888783b */ /* 0x000e620000004200 */
[----:B------:R4:W5:Y:S02]  /*8110*/  MUFU.EX2 R3, R167 ;  /* 0x000000a700037308 */ /* 0x0009640000000800 */
[----:B--2---:R-:W-:Y:S01]  /*8120*/  MOV R162, R166 ;  /* 0x000000a600a27202 */ /* 0x004fe20000000f00 */
[----:B---3--:R-:W-:Y:S01]  /*8130*/  FADD.FTZ R0, R133, R183 ;  /* 0x000000b785007221 */ /* 0x008fe20000010000 */
[----:B------:R-:W-:Y:S06]  /*8140*/  MOV R166, R140 ;  /* 0x0000008c00a67202 */ /* 0x000fec0000000f00 */
[----:B------:R-:W-:Y:S01]  /*8150*/  MUFU.EX2 R183, R184 ;  /* 0x000000b800b77308 */ /* 0x000fe20000000800 */
[----:B----4-:R-:W-:Y:S01]  /*8160*/  MOV R167, R141 ;  /* 0x0000008d00a77202 */ /* 0x010fe20000000f00 */
[----:B-----5:R-:W-:Y:S01]  /*8170*/  FADD.FTZ R0, R3, R0 ;  /* 0x0000000003007221 */ /* 0x020fe20000010000 */
[----:B------:R-:W-:Y:S07]  /*8180*/  LDSM.16.MT88.4 R140, [R135+0x900] ;  /* 0x00090000878c783b */ /* 0x000fee0000004200 */
[----:B------:R-:W-:Y:S01]  /*8190*/  MUFU.EX2 R184, R191 ;  /* 0x000000bf00b87308 */ /* 0x000fe20000000800 */
[----:B------:R-:W-:Y:S04]  /*81a0*/  FADD.FTZ R0, R145, R0 ;  /* 0x0000000091007221 */ /* 0x000fe80000010000 */
[C---:B------:R-:W-:Y:S01]  /*81b0*/  FADD.FTZ R0, R144.reuse, R0 ;  /* 0x0000000090007221 */ /* 0x040fe20000010000 */
[C---:B-1----:R-:W-:Y:S08]  /*81c0*/  HMMA.16816.F32.BF16 R12, R176.reuse, R136, R12 ;  /* 0x00000088b00c723c */ /* 0x042ff0000004180c */
[C---:B------:R-:W-:Y:S01]  /*81d0*/  HMMA.16816.F32.BF16 R16, R176.reuse, R138, R16 ;  /* 0x0000008ab010723c */ /* 0x040fe20000041810 */
[----:B------:R-:W1:Y:S07]  /*81e0*/  LDSM.16.MT88.4 R136, [R250+0x100] ;  /* 0x00010000fa88783b */ /* 0x000e6e0000004200 */
        /* <DEDUP_REMOVED lines=39> */
[C---:B-1----:R-:W-:Y:S07]  /*8460*/  HMMA.16816.F32.BF16 R124, R176.reuse, R136, R124 ;  /* 0x00000088b07c723c */ /* 0x042fee000004187c */
[----:B------:R-:W-:Y:S01]  /*8470*/  F2FP.BF16.PACK_AB R136, R3, R133 ;  /* 0x000000850388723e */ /* 0x000fe200000010ff */
[----:B------:R-:W-:Y:S01]  /*8480*/  HMMA.16816.F32.BF16 R128, R176, R138, R128 ;  /* 0x0000008ab080723c */ /* 0x000fe20000041880 */
[----:B------:R-:W-:Y:S03]  /*8490*/  MUFU.EX2 R3, R163 ;  /* 0x000000a300037308 */ /* 0x000fe60000000800 */
[----:B------:R-:W-:Y:S03]  /*84a0*/  F2FP.BF16.PACK_AB R137, R189, R190 ;  /* 0x000000bebd89723e */ /* 0x000fe600000010ff */
[----:B------:R-:W-:Y:S02]  /*84b0*/  F2FP.BF16.PACK_AB R138, R144, R145 ;  /* 0x00000091908a723e */ /* 0x000fe400000010ff */
[----:B------:R-:W1:Y:S02]  /*84c0*/  LDSM.16.MT88.4 R144, [R248+0x900] ;  /* 0x00090000f890783b */ /* 0x000e640000004200 */
[----:B------:R-:W2:Y:S01]  /*84d0*/  MUFU.EX2 R133, R158 ;  /* 0x0000009e00857308 */ /* 0x000ea20000000800 */
[----:B------:R-:W-:Y:S02]  /*84e0*/  F2FP.BF16.PACK_AB R139, R188, R187 ;  /* 0x000000bbbc8b723e */ /* 0x000fe400000010ff */
[----:B------:R-:W-:Y:S05]  /*84f0*/  F2FP.BF16.PACK_AB R177, R181, R182 ;  /* 0x000000b6b5b1723e */ /* 0x000fea00000010ff */
[C---:B------:R-:W-:Y:S02]  /*8500*/  HMMA.16816.F32.BF16 R4, R136.reuse, R140, R4 ;  /* 0x0000008c8804723c */ /* 0x040fe40000041804 */
[----:B------:R-:W-:Y:S06]  /*8510*/  MUFU.EX2 R176, R167 ;  /* 0x000000a700b07308 */ /* 0x000fec0000000800 */
[C---:B------:R-:W-:Y:S01]  /*8520*/  HMMA.16816.F32.BF16 R8, R136.reuse, R142, R8 ;  /* 0x0000008e8808723c */ /* 0x040fe20000041808 */
[----:B------:R-:W3:Y:S03]  /*8530*/  LDSM.16.MT88.4 R140, [R250+0x900] ;  /* 0x00090000fa8c783b */ /* 0x000ee60000004200 */
[----:B------:R-:W-:Y:S01]  /*8540*/  MUFU.EX2 R178, R157 ;  /* 0x0000009d00b27308 */ /* 0x000fe20000000800 */
[----:B--2---:R-:W-:Y:S04]  /*8550*/  FADD.FTZ R0, R133, R0 ;  /* 0x0000000085007221 */ /* 0x004fe80000010000 */
[----:B------:R-:W-:Y:S04]  /*8560*/  FADD.FTZ R0, R3, R0 ;  /* 0x0000000003007221 */ /* 0x000fe80000010000 */
[----:B------:R-:W-:Y:S04]  /*8570*/  FADD.FTZ R0, R149, R0 ;  /* 0x0000000095007221 */ /* 0x000fe80000010000 */
[C---:B------:R-:W-:Y:S01]  /*8580*/  FADD.FTZ R0, R148.reuse, R0 ;  /* 0x0000000094007221 */ /* 0x040fe20000010000 */
[C---:B-1----:R-:W-:Y:S08]  /*8590*/  HMMA.16816.F32.BF16 R12, R136.reuse, R144, R12 ;  /* 0x00000090880c723c */ /* 0x042ff0000004180c */
[C---:B------:R-:W-:Y:S01]  /*85a0*/  HMMA.16816.F32.BF16 R16, R136.reuse, R146, R16 ;  /* 0x000000928810723c */ /* 0x040fe20000041810 */
[----:B------:R-:W1:Y:S07]  /*85b0*/  LDSM.16.MT88.4 R144, [R249+0x900] ;  /* 0x00090000f990783b */ /* 0x000e6e0000004200 */
[C---:B---3--:R-:W-:Y:S08]  /*85c0*/  HMMA.16816.F32.BF16 R20, R136.reuse, R140, R20 ;  /* 0x0000008c8814723c */ /* 0x048ff00000041814 */
[C---:B------:R-:W-:Y:S01]  /*85d0*/  HMMA.16816.F32.BF16 R24, R136.reuse, R142, R24 ;  /* 0x0000008e8818723c */ /* 0x040fe20000041818 */
[----:B------:R-:W2:Y:S07]  /*85e0*/  LDSM.16.MT88.4 R140, [R135+0x2900] ;  /* 0x00290000878c783b */ /* 0x000eae0000004200 */
[C---:B-1----:R-:W-:Y:S08]  /*85f0*/  HMMA.16816.F32.BF16 R28, R136.reuse, R144, R28 ;  /* 0x00000090881c723c */ /* 0x042ff0000004181c */
[C---:B------:R-:W-:Y:S01]  /*8600*/  HMMA.16816.F32.BF16 R32, R136.reuse, R146, R32 ;  /* 0x000000928820723c */ /* 0x040fe20000041820 */
[----:B------:R-:W1:Y:S07]  /*8610*/  LDSM.16.MT88.4 R144, [R248+0x2900] ;  /* 0x00290000f890783b */ /* 0x000e6e0000004200 */
[C---:B--2---:R-:W-:Y:S08]  /*8620*/  HMMA.16816.F32.BF16 R36, R136.reuse, R140, R36 ;  /* 0x0000008c8824723c */ /* 0x044ff00000041824 */
        /* <DEDUP_REMOVED lines=33> */
[----:B------:R-:W-:Y:S01]  /*8840*/  HMMA.16816.F32.BF16 R128, R136, R146, R128 ;  /* 0x000000928880723c */ /* 0x000fe20000041880 */
[----:B------:R-:W1:Y:S06]  /*8850*/  LDSM.16.MT88.4 R144, [R248+0x1100] ;  /* 0x00110000f890783b */ /* 0x000e6c0000004200 */
[----:B------:R-:W-:Y:S02]  /*8860*/  F2FP.BF16.PACK_AB R138, R148, R149 ;  /* 0x00000095948a723e */ /* 0x000fe400000010ff */
[----:B------:R-:W3:Y:S03]  /*8870*/  LDSM.16.MT88.4 R148, [R250+0x1100] ;  /* 0x00110000fa94783b */ /* 0x000ee60000004200 */
[----:B------:R-:W-:Y:S02]  /*8880*/  F2FP.BF16.PACK_AB R136, R3, R133 ;  /* 0x000000850388723e */ /* 0x000fe400000010ff */
[----:B------:R-:W-:Y:S01]  /*8890*/  F2FP.BF16.PACK_AB R137, R186, R185 ;  /* 0x000000b9ba89723e */ /* 0x000fe200000010ff */
[----:B------:R-:W4:Y:S01]  /*88a0*/  MUFU.EX2 R3, R162 ;  /* 0x000000a200037308 */ /* 0x000f220000000800 */
[----:B------:R-:W-:Y:S07]  /*88b0*/  F2FP.BF16.PACK_AB R139, R184, R183 ;  /* 0x000000b7b88b723e */ /* 0x000fee00000010ff */
[C---:B--2---:R-:W-:Y:S02]  /*88c0*/  HMMA.16816.F32.BF16 R4, R136.reuse, R140, R4 ;  /* 0x0000008c8804723c */ /* 0x044fe40000041804 */
[----:B------:R-:W2:Y:S06]  /*88d0*/  MUFU.EX2 R133, R166 ;  /* 0x000000a600857308 */ /* 0x000eac0000000800 */
[C---:B------:R-:W-:Y:S01]  /*88e0*/  HMMA.16816.F32.BF16 R8, R136.reuse, R142, R8 ;  /* 0x0000008e8808723c */ /* 0x040fe20000041808 */
[----:B------:R-:W5:Y:S03]  /*88f0*/  LDSM.16.MT88.4 R140, [R249+0x1100] ;  /* 0x00110000f98c783b */ /* 0x000f660000004200 */
[----:B----4-:R-:W-:Y:S05]  /*8900*/  FADD.FTZ R0, R3, R0 ;  /* 0x0000000003007221 */ /* 0x010fea0000010000 */
[----:B------:R-:W-:Y:S01]  /*8910*/  LDSM.16.MT88.4 R160, [R135+0x1900] ;  /* 0x0019000087a0783b */ /* 0x000fe20000004200 */
[C---:B-1----:R-:W-:Y:S03]  /*8920*/  HMMA.16816.F32.BF16 R12, R136.reuse, R144, R12 ;  /* 0x00000090880c723c */ /* 0x042fe6000004180c */
[C---:B------:R-:W-:Y:S01]  /*8930*/  FADD.FTZ R0, R176.reuse, R0 ;  /* 0x00000000b0007221 */ /* 0x040fe20000010000 */
[----:B------:R-:W-:Y:S01]  /*8940*/  F2FP.BF16.PACK_AB R176, R176, R3 ;  /* 0x00000003b0b0723e */ /* 0x000fe200000010ff */
[----:B------:R-:W-:Y:S02]  /*8950*/  FADD.FTZ R3, R152, R153 ;  /* 0x0000009998037221 */ /* 0x000fe40000010000 */
[----:B------:R-:W-:Y:S01]  /*8960*/  LDSM.16.MT88.4 R152, [R248+0x1900] ;  /* 0x00190000f898783b */ /* 0x000fe20000004200 */
[C---:B------:R-:W-:Y:S04]  /*8970*/  HMMA.16816.F32.BF16 R16, R136.reuse, R146, R16 ;  /* 0x000000928810723c */ /* 0x040fe80000041810 */
[----:B--2---:R-:W-:Y:S03]  /*8980*/  FADD.FTZ R0, R133, R0 ;  /* 0x0000000085007221 */ /* 0x004fe60000010000 */
[----:B------:R-:W1:Y:S01]  /*8990*/  LDSM.16.MT88.4 R144, [R135+0x3100] ;  /* 0x003100008790783b */ /* 0x000e620000004200 */
[C---:B---3--:R-:W-:Y:S04]  /*89a0*/  HMMA.16816.F32.BF16 R20, R136.reuse, R148, R20 ;  /* 0x000000948814723c */ /* 0x048fe80000041814 */
[C---:B------:R-:W-:Y:S01]  /*89b0*/  FADD.FTZ R0, R178.reuse, R0 ;  /* 0x00000000b2007221 */ /* 0x040fe20000010000 */
[----:B------:R-:W-:Y:S02]  /*89c0*/  F2FP.BF16.PACK_AB R178, R178, R133 ;  /* 0x00000085b2b2723e */ /* 0x000fe400000010ff */
[----:B------:R-:W2:Y:S01]  /*89d0*/  MUFU.EX2 R133, R164 ;  /* 0x000000a400857308 */ /* 0x000ea20000000800 */
[C---:B------:R-:W-:Y:S01]  /*89e0*/  HMMA.16816.F32.BF16 R24, R136.reuse, R150, R24 ;  /* 0x000000968818723c */ /* 0x040fe20000041818 */
[----:B------:R-:W3:Y:S07]  /*89f0*/  LDSM.16.MT88.4 R148, [R248+0x3100] ;  /* 0x00310000f894783b */ /* 0x000eee0000004200 */
[C---:B-----5:R-:W-:Y:S01]  /*8a00*/  HMMA.16816.F32.BF16 R28, R136.reuse, R140, R28 ;  /* 0x0000008c881c723c */ /* 0x060fe2000004181c */
[----:B------:R4:W-:Y:S07]  /*8a10*/  STL [R1+0x14], R0 ;  /* 0x0000140001007387 */ /* 0x0009ee0000100800 */
[C---:B------:R-:W-:Y:S01]  /*8a20*/  HMMA.16816.F32.BF16 R32, R136.reuse, R142, R32 ;  /* 0x0000008e8820723c */ /* 0x040fe20000041820 */
[----:B------:R-:W5:Y:S03]  /*8a30*/  LDSM.16.MT88.4 R140, [R250+0x3100] ;  /* 0x00310000fa8c783b */ /* 0x000f660000004200 */
[----:B--2---:R-:W-:Y:S04]  /*8a40*/  F2FP.BF16.PACK_AB R179, R133, R180 ;  /* 0x000000b485b3723e */ /* 0x004fe800000010ff */
[C---:B-1----:R-:W-:Y:S04]  /*8a50*/  HMMA.16816.F32.BF16 R36, R136.reuse, R144, R36 ;  /* 0x000000908824723c */ /* 0x042fe80000041824 */
[----:B----4-:R-:W-:Y:S04]  /*8a60*/  FADD.FTZ R0, R156, R3 ;  /* 0x000000039c007221 */ /* 0x010fe80000010000 */
[----:B------:R-:W-:Y:S01]  /*8a70*/  FADD.FTZ R0, R190, R0 ;  /* 0x00000000be007221 */ /* 0x000fe20000010000 */
[C---:B------:R-:W-:Y:S01]  /*8a80*/  HMMA.16816.F32.BF16 R40, R136.reuse, R146, R40 ;  /* 0x000000928828723c */ /* 0x040fe20000041828 */
[----:B------:R-:W1:Y:S02]  /*8a90*/  LDSM.16.MT88.4 R144, [R249+0x3100] ;  /* 0x00310000f990783b */ /* 0x000e640000004200 */
[----:B------:R-:W-:Y:S05]  /*8aa0*/  FADD.FTZ R0, R189, R0 ;  /* 0x00000000bd007221 */ /* 0x000fea0000010000 */
[C---:B---3--:R-:W-:Y:S04]  /*8ab0*/  HMMA.16816.F32.BF16 R44, R136.reuse, R148, R44 ;  /* 0x00000094882c723c */ /* 0x048fe8000004182c */
[----:B------:R-:W-:Y:S04]  /*8ac0*/  FADD.FTZ R0, R187, R0 ;  /* 0x00000000bb007221 */ /* 0x000fe80000010000 */
[C---:B------:R-:W-:Y:S01]  /*8ad0*/  HMMA.16816.F32.BF16 R48, R136.reuse, R150, R48 ;  /* 0x000000968830723c */ /* 0x040fe20000041830 */
[----:B------:R-:W2:Y:S03]  /*8ae0*/  LDSM.16.MT88.4 R148, [R135+0x5100] ;  /* 0x005100008794783b */ /* 0x000ea60000004200 */
[----:B------:R-:W-:Y:S04]  /*8af0*/  FADD.FTZ R0, R188, R0 ;  /* 0x00000000bc007221 */ /* 0x000fe80000010000 */
[C---:B-----5:R-:W-:Y:S04]  /*8b00*/  HMMA.16816.F32.BF16 R52, R136.reuse, R140, R52 ;  /* 0x0000008c8834723c */ /* 0x060fe80000041834 */
[----:B------:R-:W-:Y:S04]  /*8b10*/  FADD.FTZ R0, R185, R0 ;  /* 0x00000000b9007221 */ /* 0x000fe80000010000 */
[C---:B------:R-:W-:Y:S01]  /*8b20*/  HMMA.16816.F32.BF16 R56, R136.reuse, R142, R56 ;  /* 0x0000008e8838723c */ /* 0x040fe20000041838 */
[----:B------:R-:W3:Y:S03]  /*8b30*/  LDSM.16.MT88.4 R140, [R248+0x5100] ;  /* 0x00510000f88c783b */ /* 0x000ee60000004200 */
[----:B------:R-:W-:Y:S04]  /*8b40*/  FADD.FTZ R0, R186, R0 ;  /* 0x00000000ba007221 */ /* 0x000fe80000010000 */
[----:B------:R-:W-:Y:S01]  /*8b50*/  FADD.FTZ R0, R183, R0 ;  /* 0x00000000b7007221 */ /* 0x000fe20000010000 */
[C---:B-1----:R-:W-:Y:S03]  /*8b60*/  HMMA.16816.F32.BF16 R60, R136.reuse, R144, R60 ;  /* 0x00000090883c723c */ /* 0x042fe6000004183c */
[----:B------:R-:W-:Y:S04]  /*8b70*/  FADD.FTZ R0, R184, R0 ;  /* 0x00000000b8007221 */ /* 0x000fe80000010000 */
[----:B------:R-:W-:Y:S01]  /*8b80*/  FADD.FTZ R0, R182, R0 ;  /* 0x00000000b6007221 */ /* 0x000fe20000010000 */
[C---:B------:R-:W-:Y:S01]  /*8b90*/  HMMA.16816.F32.BF16 R64, R136.reuse, R146, R64 ;  /* 0x000000928840723c */ /* 0x040fe20000041840 */
[----:B------:R-:W1:Y:S03]  /*8ba0*/  LDSM.16.MT88.4 R144, [R250+0x5100] ;  /* 0x00510000fa90783b */ /* 0x000e660000004200 */
[----:B------:R-:W-:Y:S04]  /*8bb0*/  FADD.FTZ R0, R181, R0 ;  /* 0x00000000b5007221 */ /* 0x000fe80000010000 */
[C---:B--2---:R-:W-:Y:S04]  /*8bc0*/  HMMA.16816.F32.BF16 R68, R136.reuse, R148, R68 ;  /* 0x000000948844723c */ /* 0x044fe80000041844 */
[----:B------:R-:W-:Y:S04]  /*8bd0*/  FADD.FTZ R0, R180, R0 ;  /* 0x00000000b4007221 */ /* 0x000fe80000010000 */
[C---:B------:R-:W-:Y:S01]  /*8be0*/  HMMA.16816.F32.BF16 R72, R136.reuse, R150, R72 ;  /* 0x000000968848723c */ /* 0x040fe20000041848 */
[----:B------:R-:W2:Y:S03]  /*8bf0*/  LDSM.16.MT88.4 R148, [R249+0x5100] ;  /* 0x00510000f994783b */ /* 0x000ea60000004200 */
[----:B------:R-:W-:Y:S01]  /*8c00*/  FADD.FTZ R0, R133, R0 ;  /* 0x0000000085007221 */ /* 0x000fe20000010000 */
[----:B------:R-:W-:Y:S03]  /*8c10*/  MOV R133, R2 ;  /* 0x0000000200857202 */ /* 0x000fe60000000f00 */
[C---:B---3--:R-:W-:Y:S01]  /*8c20*/  HMMA.16816.F32.BF16 R76, R136.reuse, R140, R76 ;  /* 0x0000008c884c723c */ /* 0x048fe2000004184c */
[----:B------:R3:W-:Y:S07]  /*8c30*/  STL [R1+0x38], R0 ;  /* 0x0000380001007387 */ /* 0x0007ee0000100800 */
[C---:B------:R-:W-:Y:S01]  /*8c40*/  HMMA.16816.F32.BF16 R80, R136.reuse, R142, R80 ;  /* 0x0000008e8850723c */ /* 0x040fe20000041850 */
[----:B------:R-:W4:Y:S07]  /*8c50*/  LDSM.16.MT88.4 R140, [R135+0x7100] ;  /* 0x00710000878c783b */ /* 0x000f2e0000004200 */
[C---:B-1----:R-:W-:Y:S08]  /*8c60*/  HMMA.16816.F32.BF16 R84, R136.reuse, R144, R84 ;  /* 0x000000908854723c */ /* 0x042ff00000041854 */
[C---:B------:R-:W-:Y:S01]  /*8c70*/  HMMA.16816.F32.BF16 R88, R136.reuse, R146, R88 ;  /* 0x000000928858723c */ /* 0x040fe20000041858 */
[----:B------:R-:W1:Y:S03]  /*8c80*/  LDSM.16.MT88.4 R144, [R248+0x7100] ;  /* 0x00710000f890783b */ /* 0x000e660000004200 */
[----:B---3--:R-:W-:Y:S04]  /*8c90*/  MOV R0, R132 ;  /* 0x0000008400007202 */ /* 0x008fe80000000f00 */
[C---:B--2---:R-:W-:Y:S08]  /*8ca0*/  HMMA.16816.F32.BF16 R92, R136.reuse, R148, R92 ;  /* 0x00000094885c723c */ /* 0x044ff0000004185c */
[C---:B------:R-:W-:Y:S01]  /*8cb0*/  HMMA.16816.F32.BF16 R96, R136.reuse, R150, R96 ;  /* 0x000000968860723c */ /* 0x040fe20000041860 */
[----:B------:R-:W2:Y:S07]  /*8cc0*/  LDSM.16.MT88.4 R148, [R250+0x7100] ;  /* 0x00710000fa94783b */ /* 0x000eae0000004200 */
[C---:B----4-:R-:W-:Y:S08]  /*8cd0*/  HMMA.16816.F32.BF16 R100, R136.reuse, R140, R100 ;  /* 0x0000008c8864723c */ /* 0x050ff00000041864 */
[C---:B------:R-:W-:Y:S01]  /*8ce0*/  HMMA.16816.F32.BF16 R104, R136.reuse, R142, R104 ;  /* 0x0000008e8868723c */ /* 0x040fe20000041868 */
[----:B------:R-:W3:Y:S07]  /*8cf0*/  LDSM.16.MT88.4 R140, [R249+0x7100] ;  /* 0x00710000f98c783b */ /* 0x000eee0000004200 */
[C---:B-1----:R-:W-:Y:S08]  /*8d00*/  HMMA.16816.F32.BF16 R108, R136.reuse, R144, R108 ;  /* 0x00000090886c723c */ /* 0x042ff0000004186c */
[C---:B------:R-:W-:Y:S01]  /*8d10*/  HMMA.16816.F32.BF16 R112, R136.reuse, R146, R112 ;  /* 0x000000928870723c */ /* 0x040fe20000041870 */
[----:B------:R-:W1:Y:S07]  /*8d20*/  LDSM.16.MT88.4 R144, [R250+0x1900] ;  /* 0x00190000fa90783b */ /* 0x000e6e0000004200 */
[C---:B--2---:R-:W-:Y:S08]  /*8d30*/  HMMA.16816.F32.BF16 R116, R136.reuse, R148, R116 ;  /* 0x000000948874723c */ /* 0x044ff00000041874 */
[C---:B------:R-:W-:Y:S08]  /*8d40*/  HMMA.16816.F32.BF16 R120, R136.reuse, R150, R120 ;  /* 0x000000968878723c */ /* 0x040ff00000041878 */
[C---:B---3--:R-:W-:Y:S08]  /*8d50*/  HMMA.16816.F32.BF16 R124, R136.reuse, R140, R124 ;  /* 0x0000008c887c723c */ /* 0x048ff0000004187c */
[----:B------:R-:W-:Y:S01]  /*8d60*/  HMMA.16816.F32.BF16 R128, R136, R142, R128 ;  /* 0x0000008e8880723c */ /* 0x000fe20000041880 */
[----:B------:R-:W2:Y:S07]  /*8d70*/  LDSM.16.MT88.4 R136, [R249+0x1900] ;  /* 0x00190000f988783b */ /* 0x000eae0000004200 */
[C---:B------:R-:W-:Y:S01]  /*8d80*/  HMMA.16816.F32.BF16 R164, R176.reuse, R160, R4 ;  /* 0x000000a0b0a4723c */ /* 0x040fe20000041804 */
[----:B------:R-:W3:Y:S07]  /*8d90*/  LDSM.16.MT88.4 R4, [R135+0x3900] ;  /* 0x003900008704783b */ /* 0x000eee0000004200 */
[C---:B------:R-:W-:Y:S01]  /*8da0*/  HMMA.16816.F32.BF16 R160, R176.reuse, R162, R8 ;  /* 0x000000a2b0a0723c */ /* 0x040fe20000041808 */
[----:B------:R-:W4:Y:S07]  /*8db0*/  LDSM.16.MT88.4 R8, [R248+0x3900] ;  /* 0x00390000f808783b */ /* 0x000f2e0000004200 */
[C---:B------:R-:W-:Y:S01]  /*8dc0*/  HMMA.16816.F32.BF16 R156, R176.reuse, R152, R12 ;  /* 0x00000098b09c723c */ /* 0x040fe2000004180c */
[----:B------:R-:W5:Y:S07]  /*8dd0*/  LDSM.16.MT88.4 R12, [R250+0x3900] ;  /* 0x00390000fa0c783b */ /* 0x000f6e0000004200 */
[C---:B------:R-:W-:Y:S01]  /*8de0*/  HMMA.16816.F32.BF16 R152, R176.reuse, R154, R16 ;  /* 0x0000009ab098723c */ /* 0x040fe20000041810 */
[----:B------:R-:W4:Y:S07]  /*8df0*/  LDSM.16.MT88.4 R16, [R249+0x3900] ;  /* 0x00390000f910783b */ /* 0x000f2e0000004200 */
[C---:B-1----:R-:W-:Y:S08]  /*8e00*/  HMMA.16816.F32.BF16 R148, R176.reuse, R144, R20 ;  /* 0x00000090b094723c */ /* 0x042ff00000041814 */
[C---:B------:R-:W-:Y:S08]  /*8e10*/  HMMA.16816.F32.BF16 R144, R176.reuse, R146, R24 ;  /* 0x00000092b090723c */ /* 0x040ff00000041818 */
[C---:B--2---:R-:W-:Y:S08]  /*8e20*/  HMMA.16816.F32.BF16 R140, R176.reuse, R136, R28 ;  /* 0x00000088b08c723c */ /* 0x044ff0000004181c */
[C---:B------:R-:W-:Y:S08]  /*8e30*/  HMMA.16816.F32.BF16 R136, R176.reuse, R138, R32 ;  /* 0x0000008ab088723c */ /* 0x040ff00000041820 */
[C---:B---3--:R-:W-:Y:S08]  /*8e40*/  HMMA.16816.F32.BF16 R36, R176.reuse, R4, R36 ;  /* 0x00000004b024723c */ /* 0x048ff00000041824 */
[C---:B------:R-:W-:Y:S01]  /*8e50*/  HMMA.16816.F32.BF16 R40, R176.reuse, R6, R40 ;  /* 0x00000006b028723c */ /* 0x040fe20000041828 */
[----:B------:R-:W1:Y:S07]  /*8e60*/  LDSM.16.MT88.4 R4, [R135+0x5900] ;  /* 0x005900008704783b */ /* 0x000e6e0000004200 */
[C---:B----4-:R-:W-:Y:S08]  /*8e70*/  HMMA.16816.F32.BF16 R44, R176.reuse, R8, R44 ;  /* 0x00000008b02c723c */ /* 0x050ff0000004182c */
[C---:B------:R-:W-:Y:S01]  /*8e80*/  HMMA.16816.F32.BF16 R48, R176.reuse, R10, R48 ;  /* 0x0000000ab030723c */ /* 0x040fe20000041830 */
[----:B------:R-:W2:Y:S07]  /*8e90*/  LDSM.16.MT88.4 R8, [R248+0x5900] ;  /* 0x00590000f808783b */ /* 0x000eae0000004200 */
[C---:B-----5:R-:W-:Y:S08]  /*8ea0*/  HMMA.16816.F32.BF16 R52, R176.reuse, R12, R52 ;  /* 0x0000000cb034723c */ /* 0x060ff00000041834 */
[C---:B------:R-:W-:Y:S01]  /*8eb0*/  HMMA.16816.F32.BF16 R56, R176.reuse, R14, R56 ;  /* 0x0000000eb038723c */ /* 0x040fe20000041838 */
[----:B------:R-:W3:Y:S07]  /*8ec0*/  LDSM.16.MT88.4 R12, [R250+0x5900] ;  /* 0x00590000fa0c783b */ /* 0x000eee0000004200 */
[C---:B------:R-:W-:Y:S08]  /*8ed0*/  HMMA.16816.F32.BF16 R60, R176.reuse, R16, R60 ;  /* 0x00000010b03c723c */ /* 0x040ff0000004183c */
[C---:B------:R-:W-:Y:S01]  /*8ee0*/  HMMA.16816.F32.BF16 R64, R176.reuse, R18, R64 ;  /* 0x00000012b040723c */ /* 0x040fe20000041840 */
[----:B------:R-:W4:Y:S07]  /*8ef0*/  LDSM.16.MT88.4 R16, [R249+0x5900] ;  /* 0x00590000f910783b */ /* 0x000f2e0000004200 */
[C---:B-1----:R-:W-:Y:S08]  /*8f00*/  HMMA.16816.F32.BF16 R68, R176.reuse, R4, R68 ;  /* 0x00000004b044723c */ /* 0x042ff00000041844 */
[C---:B------:R-:W-:Y:S01]  /*8f10*/  HMMA.16816.F32.BF16 R72, R176.reuse, R6, R72 ;  /* 0x00000006b048723c */ /* 0x040fe20000041848 */
[----:B------:R-:W1:Y:S07]  /*8f20*/  LDSM.16.MT88.4 R4, [R135+0x7900] ;  /* 0x007900008704783b */ /* 0x000e6e0000004200 */
[C---:B--2---:R-:W-:Y:S08]  /*8f30*/  HMMA.16816.F32.BF16 R76, R176.reuse, R8, R76 ;  /* 0x00000008b04c723c */ /* 0x044ff0000004184c */
[C---:B------:R-:W-:Y:S01]  /*8f40*/  HMMA.16816.F32.BF16 R80, R176.reuse, R10, R80 ;  /* 0x0000000ab050723c */ /* 0x040fe20000041850 */
[----:B------:R-:W2:Y:S07]  /*8f50*/  LDSM.16.MT88.4 R8, [R248+0x7900] ;  /* 0x00790000f808783b */ /* 0x000eae0000004200 */
[C---:B---3--:R-:W-:Y:S08]  /*8f60*/  HMMA.16816.F32.BF16 R84, R176.reuse, R12, R84 ;  /* 0x0000000cb054723c */ /* 0x048ff00000041854 */
[C---:B------:R-:W-:Y:S01]  /*8f70*/  HMMA.16816.F32.BF16 R88, R176.reuse, R14, R88 ;  /* 0x0000000eb058723c */ /* 0x040fe20000041858 */
[----:B------:R-:W3:Y:S07]  /*8f80*/  LDSM.16.MT88.4 R12, [R250+0x7900] ;  /* 0x00790000fa0c783b */ /* 0x000eee0000004200 */
[C---:B----4-:R-:W-:Y:S08]  /*8f90*/  HMMA.16816.F32.BF16 R92, R176.reuse, R16, R92 ;  /* 0x00000010b05c723c */ /* 0x050ff0000004185c */
[C---:B------:R-:W-:Y:S01]  /*8fa0*/  HMMA.16816.F32.BF16 R96, R176.reuse, R18, R96 ;  /* 0x00000012b060723c */ /* 0x040fe20000041860 */
[----:B------:R-:W4:Y:S07]  /*8fb0*/  LDSM.16.MT88.4 R16, [R249+0x7900] ;  /* 0x00790000f910783b */ /* 0x000f2e0000004200 */
[C---:B-1----:R-:W-:Y:S08]  /*8fc0*/  HMMA.16816.F32.BF16 R100, R176.reuse, R4, R100 ;  /* 0x00000004b064723c */ /* 0x042ff00000041864 */
[C---:B------:R-:W-:Y:S08]  /*8fd0*/  HMMA.16816.F32.BF16 R104, R176.reuse, R6, R104 ;  /* 0x00000006b068723c */ /* 0x040ff00000041868 */
[C---:B--2---:R-:W-:Y:S08]  /*8fe0*/  HMMA.16816.F32.BF16 R108, R176.reuse, R8, R108 ;  /* 0x00000008b06c723c */ /* 0x044ff0000004186c */
[C---:B------:R-:W-:Y:S08]  /*8ff0*/  HMMA.16816.F32.BF16 R112, R176.reuse, R10, R112 ;  /* 0x0000000ab070723c */ /* 0x040ff00000041870 */
[C---:B---3--:R-:W-:Y:S08]  /*9000*/  HMMA.16816.F32.BF16 R116, R176.reuse, R12, R116 ;  /* 0x0000000cb074723c */ /* 0x048ff00000041874 */
[C---:B------:R-:W-:Y:S08]  /*9010*/  HMMA.16816.F32.BF16 R120, R176.reuse, R14, R120 ;  /* 0x0000000eb078723c */ /* 0x040ff00000041878 */
[C---:B----4-:R-:W-:Y:S08]  /*9020*/  HMMA.16816.F32.BF16 R124, R176.reuse, R16, R124 ;  /* 0x00000010b07c723c */ /* 0x050ff0000004187c */
[----:B------:R-:W-:Y:S01]  /*9030*/  HMMA.16816.F32.BF16 R128, R176, R18, R128 ;  /* 0x00000012b080723c */ /* 0x000fe20000041880 */
[----:B------:R-:W-:-:S07]  /*9040*/  @P0 BRA `(.L_x_6) ;  /* 0xffffce8000000947 */ /* 0x000fce000383ffff */
.L_x_5:
[----:B--2---:R-:W2:Y:S04]  /*9050*/  LDL.LU R3, [R1+0x14] ;  /* 0x0000140001037983 */ /* 0x004ea80000300800 */
[----:B------:R-:W3:Y:S01]  /*9060*/  LDL.LU R4, [R1+0x38] ;  /* 0x0000380001047983 */ /* 0x000ee20000300800 */
[----:B------:R-:W-:-:S02]  /*9070*/  MOV R16, 0xff800000 ;  /* 0xff80000000107802 */ /* 0x000fc40000000f00 */
[----:B------:R-:W-:Y:S02]  /*9080*/  MOV R17, 0xff800000 ;  /* 0xff80000000117802 */ /* 0x000fe40000000f00 */
[----:B------:R-:W-:Y:S01]  /*9090*/  PLOP3.LUT P2, PT, PT, PT, PT, 0x8, 0x0 ;  /* 0x000000000000781c */ /* 0x000fe20003f4e170 */
[----:B--2---:R-:W1:Y:S04]  /*90a0*/  SHFL.BFLY PT, R6, R3, 0x2, 0x1f ;  /* 0x0c401f0003067f89 */ /* 0x004e6800000e0000 */
[----:B---3--:R-:W2:Y:S01]  /*90b0*/  SHFL.BFLY PT, R7, R4, 0x2, 0x1f ;  /* 0x0c401f0004077f89 */ /* 0x008ea200000e0000 */
[----:B-1----:R-:W-:Y:S02]  /*90c0*/  FADD.FTZ R6, R6, R3 ;  /* 0x0000000306067221 */ /* 0x002fe40000010000 */
[----:B--2---:R-:W-:-:S03]  /*90d0*/  FADD.FTZ R7, R7, R4 ;  /* 0x0000000407077221 */ /* 0x004fc60000010000 */
[----:B------:R-:W1:Y:S04]  /*90e0*/  SHFL.BFLY PT, R3, R6, 0x1, 0x1f ;  /* 0x0c201f0006037f89 */ /* 0x000e6800000e0000 */
[----:B------:R-:W2:Y:S01]  /*90f0*/  SHFL.BFLY PT, R0, R7, 0x1, 0x1f ;  /* 0x0c201f0007007f89 */ /* 0x000ea200000e0000 */
[----:B-1----:R-:W-:Y:S01]  /*9100*/  FADD.FTZ R6, R6, R3 ;  /* 0x0000000306067221 */ /* 0x002fe20000010000 */
[----:B------:R-:W-:Y:S01]  /*9110*/  MOV R3, RZ ;  /* 0x000000ff00037202 */ /* 0x000fe20000000f00 */
[----:B--2---:R-:W-:-:S03]  /*9120*/  FADD.FTZ R7, R0, R7 ;  /* 0x0000000700077221 */ /* 0x004fc60000010000 */
[----:B------:R-:W-:Y:S02]  /*9130*/  FSETP.NE.FTZ.AND P1, PT, R6, RZ, PT ;  /* 0x000000ff0600720b */ /* 0x000fe40003f35000 */
[----:B------:R-:W-:Y:S02]  /*9140*/  MOV R0, RZ ;  /* 0x000000ff00007202 */ /* 0x000fe40000000f00 */
[----:B------:R-:W-:-:S09]  /*9150*/  FSETP.NE.FTZ.AND P0, PT, R7, RZ, PT ;  /* 0x000000ff0700720b */ /* 0x000fd20003f15000 */
[----:B------:R-:W1:Y:S01]  /*9160*/  @P1 MUFU.RCP R3, R6 ;  /* 0x0000000600031308 */ /* 0x000e620000001000 */
[----:B------:R-:W-:-:S05]  /*9170*/  @P1 MOV R4, 0x3f317218 ;  /* 0x3f31721800041802 */ /* 0x000fca0000000f00 */
[----:B------:R-:W-:Y:S02]  /*9180*/  @P1 FMUL.FTZ R5, R4, c[0x0][0x2d0] ;  /* 0x0000b40004051a20 */ /* 0x000fe40000410000 */
[----:B------:R-:W-:Y:S08]  /*9190*/  @P0 MUFU.RCP R0, R7 ;  /* 0x0000000700000308 */ /* 0x000ff00000001000 */
[----:B------:R-:W2:Y:S01]  /*91a0*/  @P1 MUFU.LG2 R6, R6 ;  /* 0x0000000600061308 */ /* 0x000ea20000000c00 */
[----:B-1----:R-:W-:-:S02]  /*91b0*/  FMUL.FTZ R164, R3, R164 ;  /* 0x000000a403a47220 */ /* 0x002fc40000410000 */
[C---:B------:R-:W-:Y:S02]  /*91c0*/  FMUL.FTZ R165, R3.reuse, R165 ;  /* 0x000000a503a57220 */ /* 0x040fe40000410000 */
[C---:B------:R-:W-:Y:S02]  /*91d0*/  FMUL.FTZ R160, R3.reuse, R160 ;  /* 0x000000a003a07220 */ /* 0x040fe40000410000 */
[C---:B------:R-:W-:Y:S01]  /*91e0*/  FMUL.FTZ R161, R3.reuse, R161 ;  /* 0x000000a103a17220 */ /* 0x040fe20000410000 */
[----:B------:R-:W1:Y:S01]  /*91f0*/  @P0 MUFU.LG2 R7, R7 ;  /* 0x0000000700070308 */ /* 0x000e620000000c00 */
[C---:B------:R-:W-:Y:S02]  /*9200*/  FMUL.FTZ R156, R3.reuse, R156 ;  /* 0x0000009c039c7220 */ /* 0x040fe40000410000 */
[C---:B------:R-:W-:Y:S02]  /*9210*/  FMUL.FTZ R157, R3.reuse, R157 ;  /* 0x0000009d039d7220 */ /* 0x040fe40000410000 */
[----:B------:R-:W-:-:S02]  /*9220*/  FMUL.FTZ R152, R3, R152 ;  /* 0x0000009803987220 */ /* 0x000fc40000410000 */
[C---:B------:R-:W-:Y:S02]  /*9230*/  FMUL.FTZ R153, R3.reuse, R153 ;  /* 0x0000009903997220 */ /* 0x040fe40000410000 */
[C---:B------:R-:W-:Y:S02]  /*9240*/  FMUL.FTZ R148, R3.reuse, R148 ;  /* 0x0000009403947220 */ /* 0x040fe40000410000 */
[C---:B------:R-:W-:Y:S02]  /*9250*/  FMUL.FTZ R149, R3.reuse, R149 ;  /* 0x0000009503957220 */ /* 0x040fe40000410000 */
        /* <DEDUP_REMOVED lines=53> */
[----:B------:R-:W-:Y:S01]  /*95b0*/  FMUL.FTZ R129, R3, R129 ;  /* 0x0000008103817220 */ /* 0x000fe20000410000 */
[----:B------:R-:W-:Y:S01]  /*95c0*/  @P0 MOV R3, 0x3f317218 ;  /* 0x3f31721800030802 */ /* 0x000fe20000000f00 */
[----:B--2---:R-:W-:Y:S02]  /*95d0*/  @P1 FMUL.FTZ R6, R6, 0.69314718246459960938 ;  /* 0x3f31721806061820 */ /* 0x004fe40000410000 */
[----:B-1----:R-:W-:Y:S02]  /*95e0*/  @P0 FMUL.FTZ R4, R7, 0.69314718246459960938 ;  /* 0x3f31721807040820 */ /* 0x002fe40000410000 */
[----:B------:R-:W-:-:S02]  /*95f0*/  @P0 FMUL.FTZ R3, R3, c[0x0][0x2d0] ;  /* 0x0000b40003030a20 */ /* 0x000fc40000410000 */
        /* <DEDUP_REMOVED lines=63> */
[----:B------:R-:W-:Y:S02]  /*99f0*/  FMUL.FTZ R131, R0, R131 ;  /* 0x0000008300837220 */ /* 0x000fe40000410000 */
[----:B------:R-:W-:Y:S02]  /*9a00*/  @P1 FFMA.FTZ R16, R5, R132, R6 ;  /* 0x0000008405101223 */ /* 0x000fe40000010006 */
[----:B------:R-:W-:-:S02]  /*9a10*/  @P0 FFMA.FTZ R17, R3, R2, R4 ;  /* 0x0000000203110223 */ /* 0x000fc40000010004 */
.L_x_3:
[----:B------:R-:W-:Y:S05]  /*9a20*/  @P2 BRA `(.L_x_9) ;  /* 0x00001fa000002947 */ /* 0x000fea0003800000 */
[----:B------:R-:W1:Y:S01]  /*9a30*/  S2R R7, SR_TID.X ;  /* 0x0000000000077919 */ /* 0x000e620000002100 */
[----:B------:R-:W-:Y:S01]  /*9a40*/  IMAD R0, RZ, RZ, -UR11 ;  /* 0x8000000bff007e24 */ /* 0x000fe2000f8e02ff */
[----:B------:R-:W-:Y:S01]  /*9a50*/  ULDC.64 UR4, c[0x0][0x4d0] ;  /* 0x0001340000047ab9 */ /* 0x000fe20000000a00 */
[----:B------:R-:W-:Y:S01]  /*9a60*/  MOV R20, c[0x0][0x4e8] ;  /* 0x00013a0000147a02 */ /* 0x000fe20000000f00 */
[----:B------:R-:W2:Y:S01]  /*9a70*/  S2R R9, SR_CTAID.Y ;  /* 0x0000000000097919 */ /* 0x000ea20000002600 */
[----:B------:R-:W-:Y:S01]  /*9a80*/  UIMAD.WIDE.U32 UR8, UR11, UR4, URZ ;  /* 0x000000040b0872a5 */ /* 0x000fe2000f8e003f */
[----:B------:R-:W-:Y:S01]  /*9a90*/  BSSY B0, `(.L_x_10) ;  /* 0x0000130000007945 */ /* 0x000fe20003800000 */
[----:B------:R-:W-:Y:S01]  /*9aa0*/  USHF.R.S32.HI UR6, URZ, 0x1f, UR11 ;  /* 0x0000001f3f067899 */ /* 0x000fe2000801140b */
[----:B------:R-:W3:Y:S01]  /*9ab0*/  S2R R10, SR_CTAID.Z ;  /* 0x00000000000a7919 */ /* 0x000ee20000002700 */
[----:B------:R-:W-:-:S02]  /*9ac0*/  ISETP.NE.AND P1, PT, R20, 0x1, PT ;  /* 0x000000011400780c */ /* 0x000fc40003f25270 */
[----:B------:R-:W-:Y:S01]  /*9ad0*/  IMAD.U32 R2, RZ, RZ, UR8 ;  /* 0x00000008ff027e24 */ /* 0x000fe2000f8e00ff */
[----:B------:R-:W-:Y:S01]  /*9ae0*/  MOV R3, UR9 ;  /* 0x0000000900037c02 */ /* 0x000fe20008000f00 */
[----:B------:R-:W4:Y:S01]  /*9af0*/  S2R R19, SR_CTAID.X ;  /* 0x0000000000137919 */ /* 0x000f220000002500 */
[----:B------:R-:W-:-:S04]  /*9b00*/  UIMAD UR7, UR6, UR4, URZ ;  /* 0x00000004060772a4 */ /* 0x000fc8000f8e023f */
[----:B------:R-:W-:-:S03]  /*9b10*/  UIMAD UR7, UR11, UR5, UR7 ;  /* 0x000000050b0772a4 */ /* 0x000fc6000f8e0207 */
[----:B------:R-:W-:Y:S02]  /*9b20*/  ULDC.64 UR4, c[0x0][0x438] ;  /* 0x00010e0000047ab9 */ /* 0x000fe40000000a00 */
[----:B------:R-:W-:Y:S01]  /*9b30*/  UIMAD.WIDE.U32 UR14, UR11, UR4, URZ ;  /* 0x000000040b0e72a5 */ /* 0x000fe2000f8e003f */
[----:B-1----:R-:W-:Y:S01]  /*9b40*/  SHF.R.S32.HI R5, RZ, 0x1f, R7 ;  /* 0x0000001fff057819 */ /* 0x002fe20000011407 */
[----:B------:R-:W-:Y:S02]  /*9b50*/  UIMAD UR4, UR6, UR4, URZ ;  /* 0x00000004060472a4 */ /* 0x000fe4000f8e023f */
[----:B------:R-:W-:Y:S01]  /*9b60*/  UIADD3 UR7, UR9, UR7, URZ ;  /* 0x0000000709077290 */ /* 0x000fe2000fffe03f */
[----:B--2---:R-:W-:Y:S01]  /*9b70*/  IMAD R9, R0, c[0x0][0x550], R9 ;  /* 0x0001540000097a24 */ /* 0x004fe200078e0209 */
[CC--:B------:R-:W-:Y:S01]  /*9b80*/  LEA.HI R0, R5.reuse, R7.reuse, RZ, 0x5 ;  /* 0x0000000705007211 */ /* 0x0c0fe200078f28ff */
[----:B------:R-:W-:Y:S01]  /*9b90*/  UIMAD UR4, UR11, UR5, UR4 ;  /* 0x000000050b0472a4 */ /* 0x000fe2000f8e0204 */
[----:B------:R-:W-:-:S02]  /*9ba0*/  LEA.HI R5, R5, R7, RZ, 0x2 ;  /* 0x0000000705057211 */ /* 0x000fc400078f10ff */
[----:B------:R-:W-:Y:S01]  /*9bb0*/  LOP3.LUT R4, R0, 0xffffffe0, RZ, 0xc0, !PT ;  /* 0xffffffe000047812 */ /* 0x000fe200078ec0ff */
[----:B------:R-:W-:Y:S01]  /*9bc0*/  UIADD3 UR4, UR15, UR4, URZ ;  /* 0x000000040f047290 */ /* 0x000fe2000fffe03f */
[--C-:B------:R-:W-:Y:S02]  /*9bd0*/  SHF.R.S32.HI R6, RZ, 0x5, R0.reuse ;  /* 0x00000005ff067819 */ /* 0x100fe40000011400 */
[----:B------:R-:W-:Y:S01]  /*9be0*/  SHF.R.S32.HI R0, RZ, 0x1f, R0 ;  /* 0x0000001fff007819 */ /* 0x000fe20000011400 */
[----:B------:R-:W-:Y:S01]  /*9bf0*/  IMAD.IADD R14, R7, 0x1, -R4 ;  /* 0x00000001070e7824 */ /* 0x000fe200078e0a04 */
[----:B------:R-:W-:Y:S01]  /*9c00*/  LOP3.LUT R3, R5, 0xfffffffc, RZ, 0xc0, !PT ;  /* 0xfffffffc05037812 */ /* 0x000fe200078ec0ff */
[----:B------:R-:W-:Y:S01]  /*9c10*/  IMAD.MOV.U32 R4, RZ, RZ, R2 ;  /* 0x000000ffff047224 */ /* 0x000fe200078e0002 */
[----:B------:R-:W-:Y:S01]  /*9c20*/  LEA.HI R0, R0, R6, RZ, 0x3 ;  /* 0x0000000600007211 */ /* 0x000fe200078f18ff */
[----:B------:R-:W-:Y:S01]  /*9c30*/  IMAD.U32 R5, RZ, RZ, UR7 ;  /* 0x00000007ff057e24 */ /* 0x000fe2000f8e00ff */
[----:B------:R-:W-:Y:S01]  /*9c40*/  IADD3 R7, -R3, R7, RZ ;  /* 0x0000000703077210 */ /* 0x000fe20007ffe1ff */
[----:B------:R-:W-:Y:S01]  /*9c50*/  IMAD.U32 R3, RZ, RZ, UR15 ;  /* 0x0000000fff037e24 */ /* 0x000fe2000f8e00ff */
[----:B------:R-:W-:Y:S01]  /*9c60*/  LOP3.LUT R0, R0, 0xffffff8, RZ, 0xc0, !PT ;  /* 0x0ffffff800007812 */ /* 0x000fe200078ec0ff */
[----:B---3--:R-:W-:Y:S01]  /*9c70*/  IMAD.WIDE.U32 R4, R10, c[0x0][0x4d8], R4 ;  /* 0x000136000a047a25 */ /* 0x008fe200078e0004 */
[----:B------:R-:W-:-:S02]  /*9c80*/  SHF.R.S32.HI R2, RZ, 0x1f, R14 ;  /* 0x0000001fff027819 */ /* 0x000fc4000001140e */
[----:B------:R-:W-:Y:S01]  /*9c90*/  SHF.R.S32.HI R11, RZ, 0x1f, R10 ;  /* 0x0000001fff0b7819 */ /* 0x000fe2000001140a */
[----:B------:R-:W-:Y:S01]  /*9ca0*/  IMAD.IADD R8, R6, 0x1, -R0 ;  /* 0x0000000106087824 */ /* 0x000fe200078e0a00 */
[C---:B------:R-:W-:Y:S02]  /*9cb0*/  LEA.HI R0, R7.reuse, R7, RZ, 0x1 ;  /* 0x0000000707007211 */ /* 0x040fe400078f08ff */
[----:B------:R-:W-:Y:S01]  /*9cc0*/  LEA.HI R18, R2, R14, RZ, 0x2 ;  /* 0x0000000e02127211 */ /* 0x000fe200078f10ff */
[----:B------:R-:W-:Y:S01]  /*9cd0*/  IMAD.U32 R2, RZ, RZ, UR14 ;  /* 0x0000000eff027e24 */ /* 0x000fe2000f8e00ff */
[----:B------:R-:W-:Y:S02]  /*9ce0*/  LOP3.LUT R0, R0, 0x1ffffffe, RZ, 0xc0, !PT ;  /* 0x1ffffffe00007812 */ /* 0x000fe400078ec0ff */
[----:B------:R-:W-:Y:S02]  /*9cf0*/  SHF.R.S32.HI R6, RZ, 0x2, R18 ;  /* 0x00000002ff067819 */ /* 0x000fe40000011412 */
[----:B------:R-:W-:Y:S01]  /*9d00*/  MOV R3, UR4 ;  /* 0x0000000400037c02 */ /* 0x000fe20008000f00 */
[----:B------:R-:W-:-:S02]  /*9d10*/  IMAD.IADD R0, R7, 0x1, -R0 ;  /* 0x0000000107007824 */ /* 0x000fc400078e0a00 */
[----:B------:R-:W-:Y:S02]  /*9d20*/  IMAD R15, R8, 0x10, R6 ;  /* 0x00000010080f7824 */ /* 0x000fe400078e0206 */
[C---:B------:R-:W-:Y:S02]  /*9d30*/  IMAD R7, R11.reuse, c[0x0][0x4d8], RZ ;  /* 0x000136000b077a24 */ /* 0x040fe400078e02ff */
[----:B------:R-:W-:Y:S01]  /*9d40*/  IMAD R6, R11, c[0x0][0x440], RZ ;  /* 0x000110000b067a24 */ /* 0x000fe200078e02ff */
[----:B------:R-:W-:Y:S01]  /*9d50*/  LEA R0, R0, R15, 0x3 ;  /* 0x0000000f00007211 */ /* 0x000fe200078e18ff */
[C---:B------:R-:W-:Y:S02]  /*9d60*/  IMAD R7, R10.reuse, c[0x0][0x4dc], R7 ;  /* 0x000137000a077a24 */ /* 0x040fe400078e0207 */
[----:B------:R-:W-:Y:S02]  /*9d70*/  IMAD R6, R10, c[0x0][0x444], R6 ;  /* 0x000111000a067a24 */ /* 0x000fe400078e0206 */
[----:B----4-:R-:W-:Y:S01]  /*9d80*/  IMAD R8, R19, 0x80, R0 ;  /* 0x0000008013087824 */ /* 0x010fe200078e0200 */
[----:B------:R-:W-:Y:S01]  /*9d90*/  SHF.R.S32.HI R0, RZ, 0x1f, R9 ;  /* 0x0000001fff007819 */ /* 0x000fe20000011409 */
[----:B------:R-:W-:-:S02]  /*9da0*/  IMAD.IADD R5, R5, 0x1, R7 ;  /* 0x0000000105057824 */ /* 0x000fc400078e0207 */
[----:B------:R-:W-:-:S04]  /*9db0*/  @P1 IMAD.HI.U32 R7, R8, c[0x0][0x4ec], RZ ;  /* 0x00013b0008071a27 */ /* 0x000fc800078e00ff */
[----:B------:R-:W-:-:S04]  /*9dc0*/  IMAD.WIDE.U32 R2, R10, c[0x0][0x440], R2 ;  /* 0x000110000a027a25 */ /* 0x000fc800078e0002 */
[----:B------:R-:W-:Y:S01]  /*9dd0*/  IMAD.MOV.U32 R10, RZ, RZ, R8 ;  /* 0x000000ffff0a7224 */ /* 0x000fe200078e0008 */
[----:B------:R-:W-:Y:S02]  /*9de0*/  @P1 SHF.R.U32.HI R10, RZ, c[0x0][0x4f0], R7 ;  /* 0x00013c00ff0a1a19 */ /* 0x000fe40000011607 */
[----:B------:R-:W-:Y:S01]  /*9df0*/  IADD3 R3, R3, R6, RZ ;  /* 0x0000000603037210 */ /* 0x000fe20007ffe0ff */
[C---:B------:R-:W-:Y:S02]  /*9e00*/  IMAD R6, R0.reuse, c[0x0][0x4e0], RZ ;  /* 0x0001380000067a24 */ /* 0x040fe400078e02ff */
[----:B------:R-:W-:Y:S02]  /*9e10*/  IMAD R0, R0, c[0x0][0x448], RZ ;  /* 0x0001120000007a24 */ /* 0x000fe400078e02ff */
[----:B------:R-:W-:Y:S02]  /*9e20*/  IMAD.MOV R11, RZ, RZ, -R10 ;  /* 0x000000ffff0b7224 */ /* 0x000fe400078e0a0a */
[----:B------:R-:W-:-:S02]  /*9e30*/  IMAD R13, R9, c[0x0][0x4e4], R6 ;  /* 0x00013900090d7a24 */ /* 0x000fc400078e0206 */
[----:B------:R-:W-:-:S04]  /*9e40*/  IMAD.WIDE.U32 R6, R9, c[0x0][0x448], R2 ;  /* 0x0001120009067a25 */ /* 0x000fc800078e0002 */
[C---:B------:R-:W-:Y:S01]  /*9e50*/  IMAD R12, R9.reuse, c[0x0][0x44c], R0 ;  /* 0x00011300090c7a24 */ /* 0x040fe200078e0200 */
[----:B------:R-:W-:Y:S01]  /*9e60*/  MOV R0, R8 ;  /* 0x0000000800007202 */ /* 0x000fe20000000f00 */
[----:B------:R-:W-:-:S04]  /*9e70*/  IMAD.WIDE.U32 R2, R9, c[0x0][0x4e0], R4 ;  /* 0x0001380009027a25 */ /* 0x000fc800078e0004 */
[----:B------:R-:W-:Y:S01]  /*9e80*/  IMAD R9, R11, c[0x0][0x4e8], R8 ;  /* 0x00013a000b097a24 */ /* 0x000fe200078e0208 */
[----:B------:R-:W-:Y:S01]  /*9e90*/  SHF.R.S32.HI R11, RZ, 0x1f, R10 ;  /* 0x0000001fff0b7819 */ /* 0x000fe2000001140a */
[----:B------:R-:W-:Y:S01]  /*9ea0*/  @P1 IMAD.HI.U32 R4, R8, c[0x0][0x4ec], RZ ;  /* 0x00013b0008041a27 */ /* 0x000fe200078e00ff */
[----:B------:R-:W-:Y:S01]  /*9eb0*/  BAR.SYNC.DEFER_BLOCKING 0x1, 0x100 ;  /* 0x0044000000007b1d */ /* 0x000fe20000010000 */
[----:B------:R-:W-:Y:S02]  /*9ec0*/  IADD3 R2, P0, R10, R2, RZ ;  /* 0x000000020a027210 */ /* 0x000fe40007f1e0ff */
[----:B------:R-:W-:Y:S01]  /*9ed0*/  IMAD.IADD R5, R7, 0x1, R12 ;  /* 0x0000000107057824 */ /* 0x000fe200078e020c */
[----:B------:R-:W-:Y:S02]  /*9ee0*/  SHF.R.S32.HI R7, RZ, 0x1f, R9 ;  /* 0x0000001fff077819 */ /* 0x000fe40000011409 */
[----:B------:R-:W-:Y:S02]  /*9ef0*/  @P1 SHF.R.U32.HI R0, RZ, c[0x0][0x4f0], R4 ;  /* 0x00013c00ff001a19 */ /* 0x000fe40000011604 */
[----:B------:R-:W-:Y:S01]  /*9f00*/  IADD3.X R3, R11, R3, R13, P0, !PT ;  /* 0x000000030b037210 */ /* 0x000fe200007fe40d */
[----:B------:R-:W-:Y:S01]  /*9f10*/  IMAD R11, R19, 0x80, R15 ;  /* 0x00000080130b7824 */ /* 0x000fe200078e020f */
[----:B------:R-:W-:Y:S01]  /*9f20*/  MOV R4, R6 ;  /* 0x0000000600047202 */ /* 0x000fe20000000f00 */
[----:B------:R-:W-:Y:S01]  /*9f30*/  IMAD R6, R7, c[0x0][0x4c8], RZ ;  /* 0x0001320007067a24 */ /* 0x000fe200078e02ff */
[----:B------:R-:W-:Y:S01]  /*9f40*/  SHF.R.S32.HI R7, RZ, 0x1f, R0 ;  /* 0x0000001fff077819 */ /* 0x000fe20000011400 */
[----:B------:R-:W-:-:S04]  /*9f50*/  IMAD.WIDE.U32 R2, R9, c[0x0][0x4c8], R2 ;  /* 0x0001320009027a25 */ /* 0x000fc800078e0002 */
[----:B------:R-:W-:Y:S02]  /*9f60*/  IMAD.MOV R10, RZ, RZ, -R0 ;  /* 0x000000ffff0a7224 */ /* 0x000fe400078e0a00 */
[----:B------:R-:W-:Y:S01]  /*9f70*/  IMAD R9, R9, c[0x0][0x4cc], R6 ;  /* 0x0001330009097a24 */ /* 0x000fe200078e0206 */
[----:B------:R-:W-:Y:S01]  /*9f80*/  LEA R6, P0, R2, c[0x0][0x4a8], 0x2 ;  /* 0x00012a0002067a11 */ /* 0x000fe200078010ff */
[----:B------:R-:W-:Y:S02]  /*9f90*/  IMAD R10, R10, c[0x0][0x4e8], R8 ;  /* 0x00013a000a0a7a24 */ /* 0x000fe400078e0208 */
[----:B------:R-:W-:Y:S01]  /*9fa0*/  IMAD R7, R7, c[0x0][0x430], RZ ;  /* 0x00010c0007077a24 */ /* 0x000fe200078e02ff */
[----:B------:R-:W-:Y:S01]  /*9fb0*/  IADD3 R3, R3, R9, RZ ;  /* 0x0000000903037210 */ /* 0x000fe20007ffe0ff */
[----:B------:R-:W-:Y:S01]  /*9fc0*/  IMAD.WIDE.U32 R4, R0, c[0x0][0x430], R4 ;  /* 0x00010c0000047a25 */ /* 0x000fe200078e0004 */
[----:B------:R-:W-:Y:S02]  /*9fd0*/  SHFL.IDX PT, R8, R6, RZ, 0x1c1f ;  /* 0x001c1fff06087589 */ /* 0x000fe400000e0000 */
[----:B------:R-:W-:Y:S01]  /*9fe0*/  LEA.HI.X R2, R2, c[0x0][0x4ac], R3, 0x2, P0 ;  /* 0x00012b0002027a11 */ /* 0x000fe200000f1403 */
[----:B------:R-:W-:Y:S01]  /*9ff0*/  IMAD R0, R0, c[0x0][0x434], R7 ;  /* 0x00010d0000007a24 */ /* 0x000fe200078e0207 */
[----:B------:R-:W-:Y:S01]  /*a000*/  SHF.R.S32.HI R7, RZ, 0x1f, R10 ;  /* 0x0000001fff077819 */ /* 0x000fe2000001140a */
[----:B------:R-:W-:Y:S01]  /*a010*/  SHFL.IDX PT, R6, R6, 0x1, 0x1c1f ;  /* 0x003c1f0006067f89 */ /* 0x000fe200000e0000 */
[----:B------:R-:W-:-:S02]  /*a020*/  LOP3.LUT P0, RZ, R14, 0x3, RZ, 0xc0, !PT ;  /* 0x000000030eff7812 */ /* 0x000fc4000780c0ff */
[----:B------:R-:W-:Y:S01]  /*a030*/  IADD3 R3, R5, R0, RZ ;  /* 0x0000000005037210 */ /* 0x000fe20007ffe0ff */
[----:B------:R-:W-:Y:S01]  /*a040*/  IMAD R0, R7, c[0x0][0x428], RZ ;  /* 0x00010a0007007a24 */ /* 0x000fe200078e02ff */
[----:B------:R-:W1:Y:S01]  /*a050*/  SHFL.IDX PT, R9, R2, RZ, 0x1c1f ;  /* 0x001c1fff02097589 */ /* 0x000e6200000e0000 */
[----:B------:R-:W-:Y:S02]  /*a060*/  IMAD R5, R20, c[0x0][0x388], RZ ;  /* 0x0000e20014057a24 */ /* 0x000fe400078e02ff */
[----:B------:R-:W-:Y:S01]  /*a070*/  IMAD R0, R10, c[0x0][0x42c], R0 ;  /* 0x00010b000a007a24 */ /* 0x000fe200078e0200 */
[----:B------:R2:W3:Y:S02]  /*a080*/  SHFL.IDX PT, R7, R2, 0x1, 0x1c1f ;  /* 0x003c1f0002077f89 */ /* 0x0004e400000e0000 */
[----:B------:R-:W-:-:S13]  /*a090*/  ISETP.GE.OR P2, PT, R11, R5, P0 ;  /* 0x000000050b00720c */ /* 0x000fda0000746670 */
[----:B-1----:R1:W-:Y:S01]  /*a0a0*/  @!P2 ST.E [R8.64], R16 ;  /* 0x000000100800a985 */ /* 0x0023e2000c10190c */
[----:B--2---:R-:W-:Y:S01]  /*a0b0*/  IMAD.MOV.U32 R2, RZ, RZ, R4 ;  /* 0x000000ffff027224 */ /* 0x004fe200078e0004 */
[----:B------:R-:W-:-:S03]  /*a0c0*/  IADD3 R4, R11, 0x8, RZ ;  /* 0x000000080b047810 */ /* 0x000fc60007ffe0ff */
[----:B------:R-:W-:Y:S01]  /*a0d0*/  IMAD.WIDE.U32 R2, R10, c[0x0][0x428], R2 ;  /* 0x00010a000a027a25 */ /* 0x000fe200078e0002 */
[----:B------:R-:W-:-:S04]  /*a0e0*/  ISETP.GE.OR P0, PT, R4, R5, P0 ;  /* 0x000000050400720c */ /* 0x000fc80000706670 */
[----:B------:R-:W-:Y:S02]  /*a0f0*/  IADD3 R0, R3, R0, RZ ;  /* 0x0000000003007210 */ /* 0x000fe40007ffe0ff */
[----:B------:R-:W-:-:S04]  /*a100*/  LEA R20, P1, R2, c[0x0][0x400], 0x2 ;  /* 0x0001000002147a11 */ /* 0x000fc800078210ff */
[----:B------:R-:W-:Y:S02]  /*a110*/  LEA.HI.X R19, R2, c[0x0][0x404], R0, 0x2, P1 ;  /* 0x0001010002137a11 */ /* 0x000fe400008f1400 */
[----:B------:R-:W-:Y:S01]  /*a120*/  LOP3.LUT R0, R18, 0x7ffffffc, RZ, 0xc0, !PT ;  /* 0x7ffffffc12007812 */ /* 0x000fe200078ec0ff */
[----:B---3--:R2:W-:Y:S01]  /*a130*/  @!P0 ST.E [R6.64], R17 ;  /* 0x0000001106008985 */ /* 0x0085e2000c10190c */
[-C--:B------:R-:W-:Y:S02]  /*a140*/  ISETP.GE.AND P0, PT, R11, R5.reuse, PT ;  /* 0x000000050b00720c */ /* 0x080fe40003f06270 */
[----:B------:R-:W-:Y:S01]  /*a150*/  ISETP.GE.AND P1, PT, R4, R5, PT ;  /* 0x000000050400720c */ /* 0x000fe20003f26270 */
[----:B------:R-:W-:Y:S01]  /*a160*/  IMAD.IADD R0, R14, 0x1, -R0 ;  /* 0x000000010e007824 */ /* 0x000fe200078e0a00 */
[----:B------:R2:W3:Y:S02]  /*a170*/  SHFL.IDX PT, R2, R20, RZ, 0x1c1f ;  /* 0x001c1fff14027589 */ /* 0x0004e400000e0000 */
[----:B-1----:R-:W-:-:S02]  /*a180*/  P2R R16, PR, RZ, 0x2 ;  /* 0x00000002ff107803 */ /* 0x002fc40000000000 */
[----:B------:R2:W1:Y:S01]  /*a190*/  SHFL.IDX PT, R3, R19, RZ, 0x1c1f ;  /* 0x001c1fff13037589 */ /* 0x00046200000e0000 */
[----:B------:R-:W-:-:S04]  /*a1a0*/  SHF.L.U32 R0, R0, 0x1, RZ ;  /* 0x0000000100007819 */ /* 0x000fc800000006ff */
[----:B------:R-:W-:Y:S05]  /*a1b0*/  @P0 BRA `(.L_x_11) ;  /* 0x00000bd000000947 */ /* 0x000fea0003800000 */
[C---:B------:R-:W-:Y:S02]  /*a1c0*/  ISETP.GE.AND P0, PT, R0.reuse, c[0x0][0x3c8], PT ;  /* 0x0000f20000007a0c */ /* 0x040fe40003f06270 */
[C---:B------:R-:W-:Y:S02]  /*a1d0*/  IADD3 R5, R0.reuse, 0x8, RZ ;  /* 0x0000000800057810 */ /* 0x040fe40007ffe0ff */
[----:B------:R-:W-:Y:S02]  /*a1e0*/  IADD3 R4, R0, 0x10, RZ ;  /* 0x0000001000047810 */ /* 0x000fe40007ffe0ff */
[----:B------:R-:W-:Y:S02]  /*a1f0*/  ISETP.GE.AND P5, PT, R5, c[0x0][0x3c8], PT ;  /* 0x0000f20005007a0c */ /* 0x000fe40003fa6270 */
[----:B------:R-:W-:Y:S02]  /*a200*/  ISETP.GE.AND P4, PT, R4, c[0x0][0x3c8], PT ;  /* 0x0000f20004007a0c */ /* 0x000fe40003f86270 */
[----:B------:R-:W-:-:S02]  /*a210*/  IADD3 R8, R0, 0x18, RZ ;  /* 0x0000001800087810 */ /* 0x000fc40007ffe0ff */
[C---:B------:R-:W-:Y:S01]  /*a220*/  IADD3 R10, R0.reuse, 0x20, RZ ;  /* 0x00000020000a7810 */ /* 0x040fe20007ffe0ff */
[C---:B-123--:R-:W-:Y:S01]  /*a230*/  @!P0 IMAD.WIDE R6, R0.reuse, 0x4, R2 ;  /* 0x0000000400068825 */ /* 0x04efe200078e0202 */
[C---:B------:R-:W-:Y:S02]  /*a240*/  IADD3 R11, R0.reuse, 0x28, RZ ;  /* 0x00000028000b7810 */ /* 0x040fe40007ffe0ff */
[----:B------:R-:W-:Y:S02]  /*a250*/  IADD3 R9, R0, 0x30, RZ ;  /* 0x0000003000097810 */ /* 0x000fe40007ffe0ff */
[----:B------:R1:W-:Y:S01]  /*a260*/  @!P0 ST.E.64 [R6.64], R164 ;  /* 0x000000a406008985 */ /* 0x0003e2000c101b0c */
[----:B------:R-:W-:Y:S02]  /*a270*/  ISETP.GE.AND P3, PT, R8, c[0x0][0x3c8], PT ;  /* 0x0000f20008007a0c */ /* 0x000fe40003f66270 */
[----:B------:R-:W-:Y:S02]  /*a280*/  @!P4 LEA.HI R4, R4, R4, RZ, 0x1 ;  /* 0x000000040404c211 */ /* 0x000fe400078f08ff */
[----:B------:R-:W-:-:S02]  /*a290*/  ISETP.GE.AND P2, PT, R10, c[0x0][0x3c8], PT ;  /* 0x0000f2000a007a0c */ /* 0x000fc40003f46270 */
[----:B------:R-:W-:Y:S02]  /*a2a0*/  @!P4 LOP3.LUT R4, R4, 0xfffffffe, RZ, 0xc0, !PT ;  /* 0xfffffffe0404c812 */ /* 0x000fe400078ec0ff */
[----:B------:R-:W-:Y:S02]  /*a2b0*/  ISETP.GE.AND P1, PT, R11, c[0x0][0x3c8], PT ;  /* 0x0000f2000b007a0c */ /* 0x000fe40003f26270 */
[----:B------:R-:W-:Y:S02]  /*a2c0*/  ISETP.GE.AND P0, PT, R9, c[0x0][0x3c8], PT ;  /* 0x0000f20009007a0c */ /* 0x000fe40003f06270 */
[C---:B------:R-:W-:Y:S02]  /*a2d0*/  IADD3 R13, R0.reuse, 0x38, RZ ;  /* 0x00000038000d7810 */ /* 0x040fe40007ffe0ff */
[----:B------:R-:W-:Y:S02]  /*a2e0*/  IADD3 R12, R0, 0x40, RZ ;  /* 0x00000040000c7810 */ /* 0x000fe40007ffe0ff */
[----:B-1----:R-:W-:Y:S01]  /*a2f0*/  @!P5 LEA.HI R6, R5, R5, RZ, 0x1 ;  /* 0x000000050506d211 */ /* 0x002fe200078f08ff */
[----:B------:R-:W-:-:S03]  /*a300*/  @!P4 IMAD.WIDE R4, R4, 0x4, R2 ;  /* 0x000000040404c825 */ /* 0x000fc600078e0202 */
[----:B------:R-:W-:-:S05]  /*a310*/  @!P5 LOP3.LUT R6, R6, 0xfffffffe, RZ, 0xc0, !PT ;  /* 0xfffffffe0606d812 */ /* 0x000fca00078ec0ff */
[----:B------:R-:W-:-:S05]  /*a320*/  @!P5 IMAD.WIDE R6, R6, 0x4, R2 ;  /* 0x000000040606d825 */ /* 0x000fca00078e0202 */
[----:B------:R1:W-:Y:S01]  /*a330*/  @!P5 ST.E.64 [R6.64], R160 ;  /* 0x000000a00600d985 */ /* 0x0003e2000c101b0c */
[----:B------:R-:W-:-:S03]  /*a340*/  ISETP.GE.AND P5, PT, R13, c[0x0][0x3c8], PT ;  /* 0x0000f2000d007a0c */ /* 0x000fc60003fa6270 */
[----:B------:R2:W-:Y:S01]  /*a350*/  @!P4 ST.E.64 [R4.64], R156 ;  /* 0x0000009c0400c985 */ /* 0x0005e2000c101b0c */
[----:B------:R-:W-:Y:S02]  /*a360*/  ISETP.GE.AND P4, PT, R12, c[0x0][0x3c8], PT ;  /* 0x0000f2000c007a0c */ /* 0x000fe40003f86270 */
[----:B-1----:R-:W-:Y:S02]  /*a370*/  @!P2 LEA.HI R7, R10, R10, RZ, 0x1 ;  /* 0x0000000a0a07a211 */ /* 0x002fe400078f08ff */
[----:B------:R-:W-:Y:S02]  /*a380*/  @!P1 LEA.HI R6, R11, R11, RZ, 0x1 ;  /* 0x0000000b0b069211 */ /* 0x000fe400078f08ff */
[----:B--2---:R-:W-:Y:S02]  /*a390*/  @!P3 LEA.HI R4, R8, R8, RZ, 0x1 ;  /* 0x000000080804b211 */ /* 0x004fe400078f08ff */
[----:B------:R-:W-:Y:S02]  /*a3a0*/  @!P0 LEA.HI R5, R9, R9, RZ, 0x1 ;  /* 0x0000000909058211 */ /* 0x000fe400078f08ff */
[----:B------:R-:W-:-:S02]  /*a3b0*/  @!P3 LOP3.LUT R4, R4, 0xfffffffe, RZ, 0xc0, !PT ;  /* 0xfffffffe0404b812 */ /* 0x000fc400078ec0ff */
[----:B------:R-:W-:Y:S02]  /*a3c0*/  @!P2 LOP3.LUT R7, R7, 0xfffffffe, RZ, 0xc0, !PT ;  /* 0xfffffffe0707a812 */ /* 0x000fe400078ec0ff */
[----:B------:R-:W-:Y:S01]  /*a3d0*/  @!P1 LOP3.LUT R6, R6, 0xfffffffe, RZ, 0xc0, !PT ;  /* 0xfffffffe06069812 */ /* 0x000fe200078ec0ff */
[----:B------:R-:W-:Y:S01]  /*a3e0*/  @!P3 IMAD.WIDE R10, R4, 0x4, R2 ;  /* 0x00000004040ab825 */ /* 0x000fe200078e0202 */
[----:B------:R-:W-:-:S03]  /*a3f0*/  @!P0 LOP3.LUT R5, R5, 0xfffffffe, RZ, 0xc0, !PT ;  /* 0xfffffffe05058812 */ /* 0x000fc600078ec0ff */
[--C-:B------:R-:W-:Y:S01]  /*a400*/  @!P2 IMAD.WIDE R8, R7, 0x4, R2.reuse ;  /* 0x000000040708a825 */ /* 0x100fe200078e0202 */
[----:B------:R1:W-:Y:S03]  /*a410*/  @!P3 ST.E.64 [R10.64], R152 ;  /* 0x000000980a00b985 */ /* 0x0003e6000c101b0c */
[--C-:B------:R-:W-:Y:S01]  /*a420*/  @!P1 IMAD.WIDE R6, R6, 0x4, R2.reuse ;  /* 0x0000000406069825 */ /* 0x100fe200078e0202 */
[----:B------:R2:W-:Y:S03]  /*a430*/  @!P2 ST.E.64 [R8.64], R148 ;  /* 0x000000940800a985 */ /* 0x0005e6000c101b0c */
[----:B------:R-:W-:Y:S01]  /*a440*/  @!P0 IMAD.WIDE R4, R5, 0x4, R2 ;  /* 0x0000000405048825 */ /* 0x000fe200078e0202 */
[----:B------:R3:W-:Y:S04]  /*a450*/  @!P1 ST.E.64 [R6.64], R144 ;  /* 0x0000009006009985 */ /* 0x0007e8000c101b0c */
[----:B------:R4:W-:Y:S01]  /*a460*/  @!P0 ST.E.64 [R4.64], R140 ;  /* 0x0000008c04008985 */ /* 0x0009e2000c101b0c */
[----:B-1----:R-:W-:-:S02]  /*a470*/  IADD3 R10, R0, 0x58, RZ ;  /* 0x00000058000a7810 */ /* 0x002fc40007ffe0ff */
[C---:B------:R-:W-:Y:S02]  /*a480*/  IADD3 R11, R0.reuse, 0x60, RZ ;  /* 0x00000060000b7810 */ /* 0x040fe40007ffe0ff */
[C---:B--2---:R-:W-:Y:S02]  /*a490*/  IADD3 R8, R0.reuse, 0x48, RZ ;  /* 0x0000004800087810 */ /* 0x044fe40007ffe0ff */
[----:B------:R-:W-:Y:S02]  /*a4a0*/  IADD3 R9, R0, 0x50, RZ ;  /* 0x0000005000097810 */ /* 0x000fe40007ffe0ff */
[----:B---3--:R-:W-:Y:S02]  /*a4b0*/  @!P5 LEA.HI R6, R13, R13, RZ, 0x1 ;  /* 0x0000000d0d06d211 */ /* 0x008fe400078f08ff */
[----:B------:R-:W-:Y:S02]  /*a4c0*/  ISETP.GE.AND P3, PT, R8, c[0x0][0x3c8], PT ;  /* 0x0000f20008007a0c */ /* 0x000fe40003f66270 */
[----:B----4-:R-:W-:-:S02]  /*a4d0*/  @!P4 LEA.HI R4, R12, R12, RZ, 0x1 ;  /* 0x0000000c0c04c211 */ /* 0x010fc400078f08ff */
[----:B------:R-:W-:Y:S02]  /*a4e0*/  @!P5 LOP3.LUT R6, R6, 0xfffffffe, RZ, 0xc0, !PT ;  /* 0xfffffffe0606d812 */ /* 0x000fe400078ec0ff */
[----:B------:R-:W-:Y:S02]  /*a4f0*/  ISETP.GE.AND P2, PT, R9, c[0x0][0x3c8], PT ;  /* 0x0000f20009007a0c */ /* 0x000fe40003f46270 */
[----:B------:R-:W-:Y:S01]  /*a500*/  @!P4 LOP3.LUT R4, R4, 0xfffffffe, RZ, 0xc0, !PT ;  /* 0xfffffffe0404c812 */ /* 0x000fe200078ec0ff */
[--C-:B------:R-:W-:Y:S01]  /*a510*/  @!P5 IMAD.WIDE R6, R6, 0x4, R2.reuse ;  /* 0x000000040606d825 */ /* 0x100fe200078e0202 */
[----:B------:R-:W-:Y:S02]  /*a520*/  ISETP.GE.AND P1, PT, R10, c[0x0][0x3c8], PT ;  /* 0x0000f2000a007a0c */ /* 0x000fe40003f26270 */
[----:B------:R-:W-:Y:S01]  /*a530*/  ISETP.GE.AND P0, PT, R11, c[0x0][0x3c8], PT ;  /* 0x0000f2000b007a0c */ /* 0x000fe20003f06270 */
[----:B------:R-:W-:Y:S01]  /*a540*/  @!P4 IMAD.WIDE R4, R4, 0x4, R2 ;  /* 0x000000040404c825 */ /* 0x000fe200078e0202 */
[----:B------:R1:W-:Y:S01]  /*a550*/  @!P5 ST.E.64 [R6.64], R136 ;  /* 0x000000880600d985 */ /* 0x0003e2000c101b0c */
[----:B------:R-:W-:-:S02]  /*a560*/  IADD3 R13, R0, 0x68, RZ ;  /* 0x00000068000d7810 */ /* 0x000fc40007ffe0ff */
[----:B------:R-:W-:Y:S01]  /*a570*/  IADD3 R12, R0, 0x70, RZ ;  /* 0x00000070000c7810 */ /* 0x000fe20007ffe0ff */
[----:B------:R2:W-:Y:S01]  /*a580*/  @!P4 ST.E.64 [R4.64], R36 ;  /* 0x000000240400c985 */ /* 0x0005e2000c101b0c */
[----:B------:R-:W-:Y:S02]  /*a590*/  ISETP.GE.AND P5, PT, R13, c[0x0][0x3c8], PT ;  /* 0x0000f2000d007a0c */ /* 0x000fe40003fa6270 */
[----:B------:R-:W-:Y:S02]  /*a5a0*/  ISETP.GE.AND P4, PT, R12, c[0x0][0x3c8], PT ;  /* 0x0000f2000c007a0c */ /* 0x000fe40003f86270 */
[----:B-1----:R-:W-:Y:S02]  /*a5b0*/  @!P2 LEA.HI R7, R9, R9, RZ, 0x1 ;  /* 0x000000090907a211 */ /* 0x002fe400078f08ff */
[----:B------:R-:W-:Y:S02]  /*a5c0*/  @!P1 LEA.HI R6, R10, R10, RZ, 0x1 ;  /* 0x0000000a0a069211 */ /* 0x000fe400078f08ff */
[----:B--2---:R-:W-:-:S02]  /*a5d0*/  @!P3 LEA.HI R4, R8, R8, RZ, 0x1 ;  /* 0x000000080804b211 */ /* 0x004fc400078f08ff */
[----:B------:R-:W-:Y:S02]  /*a5e0*/  @!P0 LEA.HI R5, R11, R11, RZ, 0x1 ;  /* 0x0000000b0b058211 */ /* 0x000fe400078f08ff */
[----:B------:R-:W-:Y:S02]  /*a5f0*/  @!P3 LOP3.LUT R4, R4, 0xfffffffe, RZ, 0xc0, !PT ;  /* 0xfffffffe0404b812 */ /* 0x000fe400078ec0ff */
        /* <DEDUP_REMOVED lines=18> */
[----:B------:R-:W-:Y:S02]  /*a720*/  ISETP.GE.AND P2, PT, R9, c[0x0][0x3c8], PT ;  /* 0x0000f20009007a0c */ /* 0x000fe40003f46270 */
[----:B------:R-:W-:Y:S02]  /*a730*/  @!P5 LOP3.LUT R6, R6, 0xfffffffe, RZ, 0xc0, !PT ;  /* 0xfffffffe0606d812 */ /* 0x000fe400078ec0ff */
[----:B------:R-:W-:Y:S02]  /*a740*/  @!P4 LOP3.LUT R4, R4, 0xfffffffe, RZ, 0xc0, !PT ;  /* 0xfffffffe0404c812 */ /* 0x000fe400078ec0ff */
[----:B------:R-:W-:Y:S01]  /*a750*/  ISETP.GE.AND P1, PT, R10, c[0x0][0x3c8], PT ;  /* 0x0000f2000a007a0c */ /* 0x000fe20003f26270 */
[--C-:B------:R-:W-:Y:S01]  /*a760*/  @!P5 IMAD.WIDE R6, R6, 0x4, R2.reuse ;  /* 0x000000040606d825 */ /* 0x100fe200078e0202 */
[----:B------:R-:W-:Y:S02]  /*a770*/  ISETP.GE.AND P0, PT, R11, c[0x0][0x3c8], PT ;  /* 0x0000f2000b007a0c */ /* 0x000fe40003f06270 */
[----:B------:R-:W-:Y:S01]  /*a780*/  IADD3 R12, R0, 0x98, RZ ;  /* 0x00000098000c7810 */ /* 0x000fe20007ffe0ff */
[----:B------:R-:W-:Y:S01]  /*a790*/  @!P4 IMAD.WIDE R4, R4, 0x4, R2 ;  /* 0x000000040404c825 */ /* 0x000fe200078e0202 */
[----:B------:R1:W-:Y:S01]  /*a7a0*/  @!P5 ST.E.64 [R6.64], R56 ;  /* 0x000000380600d985 */ /* 0x0003e2000c101b0c */
[----:B------:R-:W-:-:S02]  /*a7b0*/  IADD3 R13, R0, 0xa0, RZ ;  /* 0x000000a0000d7810 */ /* 0x000fc40007ffe0ff */
[----:B------:R-:W-:Y:S01]  /*a7c0*/  ISETP.GE.AND P5, PT, R12, c[0x0][0x3c8], PT ;  /* 0x0000f2000c007a0c */ /* 0x000fe20003fa6270 */
[----:B------:R2:W-:Y:S01]  /*a7d0*/  @!P4 ST.E.64 [R4.64], R60 ;  /* 0x0000003c0400c985 */ /* 0x0005e2000c101b0c */
[----:B------:R-:W-:Y:S02]  /*a7e0*/  ISETP.GE.AND P6, PT, R13, c[0x0][0x3c8], PT ;  /* 0x0000f2000d007a0c */ /* 0x000fe40003fc6270 */
[----:B-1----:R-:W-:Y:S02]  /*a7f0*/  @!P2 LEA.HI R7, R9, R9, RZ, 0x1 ;  /* 0x000000090907a211 */ /* 0x002fe400078f08ff */
[----:B------:R-:W-:Y:S02]  /*a800*/  @!P1 LEA.HI R6, R10, R10, RZ, 0x1 ;  /* 0x0000000a0a069211 */ /* 0x000fe400078f08ff */
[----:B--2---:R-:W-:Y:S02]  /*a810*/  @!P3 LEA.HI R4, R8, R8, RZ, 0x1 ;  /* 0x000000080804b211 */ /* 0x004fe400078f08ff */
[----:B------:R-:W-:-:S02]  /*a820*/  @!P2 LOP3.LUT R7, R7, 0xfffffffe, RZ, 0xc0, !PT ;  /* 0xfffffffe0707a812 */ /* 0x000fc400078ec0ff */
[----:B------:R-:W-:Y:S02]  /*a830*/  @!P3 LOP3.LUT R4, R4, 0xfffffffe, RZ, 0xc0, !PT ;  /* 0xfffffffe0404b812 */ /* 0x000fe400078ec0ff */
[----:B------:R-:W-:Y:S02]  /*a840*/  @!P0 LEA.HI R5, R11, R11, RZ, 0x1 ;  /* 0x0000000b0b058211 */ /* 0x000fe400078f08ff */
        /* <DEDUP_REMOVED lines=12> */
[----:B--2---:R-:W-:Y:S02]  /*a910*/  IADD3 R7, R0, 0xa8, RZ ;  /* 0x000000a800077810 */ /* 0x004fe40007ffe0ff */
[----:B------:R-:W-:Y:S02]  /*a920*/  @!P6 LEA.HI R6, R13, R13, RZ, 0x1 ;  /* 0x0000000d0d06e211 */ /* 0x000fe400078f08ff */
[----:B---3--:R-:W-:Y:S02]  /*a930*/  @!P5 LEA.HI R4, R12, R12, RZ, 0x1 ;  /* 0x0000000c0c04d211 */ /* 0x008fe400078f08ff */
[----:B------:R-:W-:Y:S02]  /*a940*/  ISETP.GE.AND P4, PT, R7, c[0x0][0x3c8], PT ;  /* 0x0000f20007007a0c */ /* 0x000fe40003f86270 */
[----:B------:R-:W-:-:S02]  /*a950*/  @!P5 LOP3.LUT R4, R4, 0xfffffffe, RZ, 0xc0, !PT ;  /* 0xfffffffe0404d812 */ /* 0x000fc400078ec0ff */
[C---:B----4-:R-:W-:Y:S02]  /*a960*/  IADD3 R10, R0.reuse, 0xc0, RZ ;  /* 0x000000c0000a7810 */ /* 0x050fe40007ffe0ff */
[----:B------:R-:W-:Y:S01]  /*a970*/  IADD3 R12, R0, 0xc8, RZ ;  /* 0x000000c8000c7810 */ /* 0x000fe20007ffe0ff */
[----:B------:R-:W-:Y:S01]  /*a980*/  @!P5 IMAD.WIDE R4, R4, 0x4, R2 ;  /* 0x000000040404d825 */ /* 0x000fe200078e0202 */
[----:B------:R-:W-:Y:S02]  /*a990*/  ISETP.GE.AND P3, PT, R8, c[0x0][0x3c8], PT ;  /* 0x0000f20008007a0c */ /* 0x000fe40003f66270 */
[----:B------:R-:W-:Y:S02]  /*a9a0*/  ISETP.GE.AND P2, PT, R9, c[0x0][0x3c8], PT ;  /* 0x0000f20009007a0c */ /* 0x000fe40003f46270 */
[----:B------:R-:W-:Y:S01]  /*a9b0*/  @!P6 LOP3.LUT R6, R6, 0xfffffffe, RZ, 0xc0, !PT ;  /* 0xfffffffe0606e812 */ /* 0x000fe200078ec0ff */
[----:B------:R1:W-:Y:S01]  /*a9c0*/  @!P5 ST.E.64 [R4.64], R80 ;  /* 0x000000500400d985 */ /* 0x0003e2000c101b0c */
[----:B------:R-:W-:-:S02]  /*a9d0*/  ISETP.GE.AND P1, PT, R10, c[0x0][0x3c8], PT ;  /* 0x0000f2000a007a0c */ /* 0x000fc40003f26270 */
[----:B------:R-:W-:-:S13]  /*a9e0*/  ISETP.GE.AND P0, PT, R12, c[0x0][0x3c8], PT ;  /* 0x0000f2000c007a0c */ /* 0x000fda0003f06270 */
[----:B------:R-:W-:-:S04]  /*a9f0*/  @!P0 LEA.HI R12, R12, R12, RZ, 0x1 ;  /* 0x0000000c0c0c8211 */ /* 0x000fc800078f08ff */
[----:B------:R-:W-:Y:S01]  /*aa00*/  @!P0 LOP3.LUT R12, R12, 0xfffffffe, RZ, 0xc0, !PT ;  /* 0xfffffffe0c0c8812 */ /* 0x000fe200078ec0ff */
[----:B-1----:R-:W-:Y:S01]  /*aa10*/  @!P6 IMAD.WIDE R4, R6, 0x4, R2 ;  /* 0x000000040604e825 */ /* 0x002fe200078e0202 */
[----:B------:R-:W-:Y:S02]  /*aa20*/  @!P4 LEA.HI R6, R7, R7, RZ, 0x1 ;  /* 0x000000070706c211 */ /* 0x000fe400078f08ff */
[----:B------:R-:W-:Y:S02]  /*aa30*/  @!P1 LEA.HI R7, R10, R10, RZ, 0x1 ;  /* 0x0000000a0a079211 */ /* 0x000fe400078f08ff */
[----:B------:R1:W-:Y:S01]  /*aa40*/  @!P6 ST.E.64 [R4.64], R84 ;  /* 0x000000540400e985 */ /* 0x0003e2000c101b0c */
[----:B------:R-:W-:Y:S02]  /*aa50*/  @!P4 LOP3.LUT R6, R6, 0xfffffffe, RZ, 0xc0, !PT ;  /* 0xfffffffe0606c812 */ /* 0x000fe400078ec0ff */
[----:B------:R-:W-:Y:S02]  /*aa60*/  @!P1 LOP3.LUT R7, R7, 0xfffffffe, RZ, 0xc0, !PT ;  /* 0xfffffffe07079812 */ /* 0x000fe400078ec0ff */
[----:B-1----:R-:W-:-:S02]  /*aa70*/  @!P3 LEA.HI R5, R8, R8, RZ, 0x1 ;  /* 0x000000080805b211 */ /* 0x002fc400078f08ff */
[----:B------:R-:W-:Y:S02]  /*aa80*/  @!P2 LEA.HI R4, R9, R9, RZ, 0x1 ;  /* 0x000000090904a211 */ /* 0x000fe400078f08ff */
[----:B------:R-:W-:Y:S02]  /*aa90*/  @!P3 LOP3.LUT R8, R5, 0xfffffffe, RZ, 0xc0, !PT ;  /* 0xfffffffe0508b812 */ /* 0x000fe400078ec0ff */
[----:B------:R-:W-:Y:S01]  /*aaa0*/  @!P2 LOP3.LUT R10, R4, 0xfffffffe, RZ, 0xc0, !PT ;  /* 0xfffffffe040aa812 */ /* 0x000fe200078ec0ff */
[----:B------:R-:W-:-:S04]  /*aab0*/  @!P4 IMAD.WIDE R4, R6, 0x4, R2 ;  /* 0x000000040604c825 */ /* 0x000fc800078e0202 */
[--C-:B------:R-:W-:Y:S01]  /*aac0*/  @!P3 IMAD.WIDE R8, R8, 0x4, R2.reuse ;  /* 0x000000040808b825 */ /* 0x100fe200078e0202 */
[----:B------:R1:W-:Y:S03]  /*aad0*/  @!P4 ST.E.64 [R4.64], R88 ;  /* 0x000000580400c985 */ /* 0x0003e6000c101b0c */
[--C-:B------:R-:W-:Y:S01]  /*aae0*/  @!P2 IMAD.WIDE R10, R10, 0x4, R2.reuse ;  /* 0x000000040a0aa825 */ /* 0x100fe200078e0202 */
[----:B------:R2:W-:Y:S03]  /*aaf0*/  @!P3 ST.E.64 [R8.64], R92 ;  /* 0x0000005c0800b985 */ /* 0x0005e6000c101b0c */
[--C-:B------:R-:W-:Y:S01]  /*ab00*/  @!P1 IMAD.WIDE R6, R7, 0x4, R2.reuse ;  /* 0x0000000407069825 */ /* 0x100fe200078e0202 */
[----:B------:R-:W-:Y:S04]  /*ab10*/  @!P2 ST.E.64 [R10.64], R96 ;  /* 0x000000600a00a985 */ /* 0x000fe8000c101b0c */
[----:B------:R3:W-:Y:S01]  /*ab20*/  @!P1 ST.E.64 [R6.64], R100 ;  /* 0x0000006406009985 */ /* 0x0007e2000c101b0c */
[----:B-1----:R-:W-:Y:S01]  /*ab30*/  @!P0 IMAD.WIDE R4, R12, 0x4, R2 ;  /* 0x000000040c048825 */ /* 0x002fe200078e0202 */
[----:B--2---:R-:W-:-:S04]  /*ab40*/  IADD3 R9, R0, 0xd0, RZ ;  /* 0x000000d000097810 */ /* 0x004fc80007ffe0ff */
[----:B------:R1:W-:Y:S01]  /*ab50*/  @!P0 ST.E.64 [R4.64], R104 ;  /* 0x0000006804008985 */ /* 0x0003e2000c101b0c */
[----:B------:R-:W-:Y:S02]  /*ab60*/  IADD3 R8, R0, 0xd8, RZ ;  /* 0x000000d800087810 */ /* 0x000fe40007ffe0ff */
[----:B------:R-:W-:Y:S02]  /*ab70*/  ISETP.GE.AND P5, PT, R9, c[0x0][0x3c8], PT ;  /* 0x0000f20009007a0c */ /* 0x000fe40003fa6270 */
[----:B------:R-:W-:Y:S02]  /*ab80*/  ISETP.GE.AND P4, PT, R8, c[0x0][0x3c8], PT ;  /* 0x0000f20008007a0c */ /* 0x000fe40003f86270 */
[C---:B---3--:R-:W-:Y:S02]  /*ab90*/  IADD3 R7, R0.reuse, 0xe0, RZ ;  /* 0x000000e000077810 */ /* 0x048fe40007ffe0ff */
[----:B------:R-:W-:Y:S02]  /*aba0*/  IADD3 R6, R0, 0xe8, RZ ;  /* 0x000000e800067810 */ /* 0x000fe40007ffe0ff */
[----:B------:R-:W-:-:S02]  /*abb0*/  ISETP.GE.AND P3, PT, R7, c[0x0][0x3c8], PT ;  /* 0x0000f20007007a0c */ /* 0x000fc40003f66270 */
[----:B------:R-:W-:-:S03]  /*abc0*/  ISETP.GE.AND P2, PT, R6, c[0x0][0x3c8], PT ;  /* 0x0000f20006007a0c */ /* 0x000fc60003f46270 */
[----:B------:R-:W-:Y:S02]  /*abd0*/  @!P5 LEA.HI R9, R9, R9, RZ, 0x1 ;  /* 0x000000090909d211 */ /* 0x000fe400078f08ff */
[----:B------:R-:W-:-:S04]  /*abe0*/  @!P4 LEA.HI R10, R8, R8, RZ, 0x1 ;  /* 0x00000008080ac211 */ /* 0x000fc800078f08ff */
[----:B------:R-:W-:Y:S02]  /*abf0*/  @!P4 LOP3.LUT R10, R10, 0xfffffffe, RZ, 0xc0, !PT ;  /* 0xfffffffe0a0ac812 */ /* 0x000fe400078ec0ff */
[----:B------:R-:W-:Y:S02]  /*ac00*/  @!P3 LEA.HI R8, R7, R7, RZ, 0x1 ;  /* 0x000000070708b211 */ /* 0x000fe400078f08ff */
[----:B------:R-:W-:Y:S01]  /*ac10*/  @!P2 LEA.HI R7, R6, R6, RZ, 0x1 ;  /* 0x000000060607a211 */ /* 0x000fe200078f08ff */
[----:B------:R-:W-:Y:S01]  /*ac20*/  @!P4 IMAD.WIDE R10, R10, 0x4, R2 ;  /* 0x000000040a0ac825 */ /* 0x000fe200078e0202 */
[----:B------:R-:W-:Y:S02]  /*ac30*/  @!P3 LOP3.LUT R8, R8, 0xfffffffe, RZ, 0xc0, !PT ;  /* 0xfffffffe0808b812 */ /* 0x000fe400078ec0ff */
[C---:B-1----:R-:W-:Y:S02]  /*ac40*/  IADD3 R5, R0.reuse, 0xf0, RZ ;  /* 0x000000f000057810 */ /* 0x042fe40007ffe0ff */
[----:B------:R-:W-:-:S02]  /*ac50*/  IADD3 R4, R0, 0xf8, RZ ;  /* 0x000000f800047810 */ /* 0x000fc40007ffe0ff */
[----:B------:R-:W-:Y:S02]  /*ac60*/  ISETP.GE.AND P1, PT, R5, c[0x0][0x3c8], PT ;  /* 0x0000f20005007a0c */ /* 0x000fe40003f26270 */
[----:B------:R-:W-:Y:S02]  /*ac70*/  ISETP.GE.AND P0, PT, R4, c[0x0][0x3c8], PT ;  /* 0x0000f20004007a0c */ /* 0x000fe40003f06270 */
[----:B------:R-:W-:-:S09]  /*ac80*/  @!P2 LOP3.LUT R7, R7, 0xfffffffe, RZ, 0xc0, !PT ;  /* 0xfffffffe0707a812 */ /* 0x000fd200078ec0ff */
[----:B------:R-:W-:Y:S02]  /*ac90*/  @!P1 LEA.HI R6, R5, R5, RZ, 0x1 ;  /* 0x0000000505069211 */ /* 0x000fe400078f08ff */
[----:B------:R-:W-:Y:S01]  /*aca0*/  @!P5 LOP3.LUT R5, R9, 0xfffffffe, RZ, 0xc0, !PT ;  /* 0xfffffffe0905d812 */ /* 0x000fe200078ec0ff */
[--C-:B------:R-:W-:Y:S01]  /*acb0*/  @!P3 IMAD.WIDE R8, R8, 0x4, R2.reuse ;  /* 0x000000040808b825 */ /* 0x100fe200078e0202 */
        /* <DEDUP_REMOVED lines=10> */
[----:B------:R1:W-:Y:S04]  /*ad60*/  @!P2 ST.E.64 [R6.64], R120 ;  /* 0x000000780600a985 */ /* 0x0003e8000c101b0c */
[----:B------:R1:W-:Y:S04]  /*ad70*/  @!P1 ST.E.64 [R4.64], R124 ;  /* 0x0000007c04009985 */ /* 0x0003e8000c101b0c */
[----:B------:R1:W-:Y:S02]  /*ad80*/  @!P0 ST.E.64 [R2.64], R128 ;  /* 0x0000008002008985 */ /* 0x0003e4000c101b0c */
.L_x_11:
[----:B------:R-:W-:Y:S05]  /*ad90*/  BSYNC B0 ;  /* 0x0000000000007941 */ /* 0x000fea0003800000 */
.L_x_10:
[----:B------:R-:W-:Y:S01]  /*ada0*/  ISETP.NE.AND P0, PT, R16, RZ, PT ;  /* 0x000000ff1000720c */ /* 0x000fe20003f05270 */
[----:B-1----:R1:W4:Y:S04]  /*adb0*/  SHFL.IDX PT, R3, R19, 0x1, 0x1c1f ;  /* 0x003c1f0013037f89 */ /* 0x00232800000e0000 */
[----:B---3--:R1:W3:Y:S08]  /*adc0*/  SHFL.IDX PT, R2, R20, 0x1, 0x1c1f ;  /* 0x003c1f0014027f89 */ /* 0x0082f000000e0000 */
[----:B------:R-:W-:Y:S05]  /*add0*/  @P0 EXIT ;  /* 0x000000000000094d */ /* 0x000fea0003800000 */
[C---:B------:R-:W-:Y:S02]  /*ade0*/  IADD3 R5, R0.reuse, 0x8, RZ ;  /* 0x0000000800057810 */ /* 0x040fe40007ffe0ff */
[----:B------:R-:W-:-:S02]  /*adf0*/  IADD3 R4, R0, 0x10, RZ ;  /* 0x0000001000047810 */ /* 0x000fc40007ffe0ff */
[----:B------:R-:W-:Y:S02]  /*ae00*/  ISETP.GE.AND P1, PT, R5, c[0x0][0x3c8], PT ;  /* 0x0000f20005007a0c */ /* 0x000fe40003f26270 */
[----:B------:R-:W-:Y:S02]  /*ae10*/  ISETP.GE.AND P0, PT, R4, c[0x0][0x3c8], PT ;  /* 0x0000f20004007a0c */ /* 0x000fe40003f06270 */
[C---:B------:R-:W-:Y:S02]  /*ae20*/  ISETP.GE.AND P2, PT, R0.reuse, c[0x0][0x3c8], PT ;  /* 0x0000f20000007a0c */ /* 0x040fe40003f46270 */
[C---:B------:R-:W-:Y:S02]  /*ae30*/  IADD3 R11, R0.reuse, 0x18, RZ ;  /* 0x00000018000b7810 */ /* 0x040fe40007ffe0ff */
[----:B------:R-:W-:Y:S02]  /*ae40*/  IADD3 R13, R0, 0x20, RZ ;  /* 0x00000020000d7810 */ /* 0x000fe40007ffe0ff */
[----:B------:R-:W-:-:S02]  /*ae50*/  ISETP.GE.AND P6, PT, R11, c[0x0][0x3c8], PT ;  /* 0x0000f2000b007a0c */ /* 0x000fc40003fc6270 */
[----:B------:R-:W-:Y:S02]  /*ae60*/  ISETP.GE.AND P5, PT, R13, c[0x0][0x3c8], PT ;  /* 0x0000f2000d007a0c */ /* 0x000fe40003fa6270 */
[----:B------:R-:W-:Y:S02]  /*ae70*/  @!P1 LEA.HI R5, R5, R5, RZ, 0x1 ;  /* 0x0000000505059211 */ /* 0x000fe400078f08ff */
[----:B------:R-:W-:Y:S01]  /*ae80*/  @!P0 LEA.HI R4, R4, R4, RZ, 0x1 ;  /* 0x0000000404048211 */ /* 0x000fe200078f08ff */
[--C-:B---34-:R-:W-:Y:S01]  /*ae90*/  @!P2 IMAD.WIDE R8, R0, 0x4, R2.reuse ;  /* 0x000000040008a825 */ /* 0x118fe200078e0202 */
[----:B------:R-:W-:Y:S02]  /*aea0*/  @!P1 LOP3.LUT R5, R5, 0xfffffffe, RZ, 0xc0, !PT ;  /* 0xfffffffe05059812 */ /* 0x000fe400078ec0ff */
[----:B------:R-:W-:Y:S02]  /*aeb0*/  @!P0 LOP3.LUT R4, R4, 0xfffffffe, RZ, 0xc0, !PT ;  /* 0xfffffffe04048812 */ /* 0x000fe400078ec0ff */
[----:B------:R3:W-:Y:S01]  /*aec0*/  @!P2 ST.E.64 [R8.64], R166 ;  /* 0x000000a60800a985 */ /* 0x0007e2000c101b0c */
[----:B--2---:R-:W-:Y:S01]  /*aed0*/  @!P1 IMAD.WIDE R6, R5, 0x4, R2 ;  /* 0x0000000405069825 */ /* 0x004fe200078e0202 */
[----:B------:R-:W-:-:S02]  /*aee0*/  IADD3 R10, R0, 0x38, RZ ;  /* 0x00000038000a7810 */ /* 0x000fc40007ffe0ff */
[----:B------:R-:W-:Y:S01]  /*aef0*/  IADD3 R12, R0, 0x40, RZ ;  /* 0x00000040000c7810 */ /* 0x000fe20007ffe0ff */
[----:B------:R-:W-:Y:S01]  /*af00*/  @!P0 IMAD.WIDE R4, R4, 0x4, R2 ;  /* 0x0000000404048825 */ /* 0x000fe200078e0202 */
[----:B------:R-:W-:Y:S01]  /*af10*/  @!P1 ST.E.64 [R6.64], R162 ;  /* 0x000000a206009985 */ /* 0x000fe2000c101b0c */
[----:B------:R-:W-:Y:S02]  /*af20*/  IADD3 R14, R0, 0x48, RZ ;  /* 0x00000048000e7810 */ /* 0x000fe40007ffe0ff */
[----:B------:R-:W-:Y:S01]  /*af30*/  ISETP.GE.AND P2, PT, R10, c[0x0][0x3c8], PT ;  /* 0x0000f2000a007a0c */ /* 0x000fe20003f46270 */
[----:B------:R2:W-:Y:S01]  /*af40*/  @!P0 ST.E.64 [R4.64], R158 ;  /* 0x0000009e04008985 */ /* 0x0005e2000c101b0c */
[----:B------:R-:W-:Y:S02]  /*af50*/  ISETP.GE.AND P1, PT, R12, c[0x0][0x3c8], PT ;  /* 0x0000f2000c007a0c */ /* 0x000fe40003f26270 */
[----:B------:R-:W-:Y:S02]  /*af60*/  ISETP.GE.AND P0, PT, R14, c[0x0][0x3c8], PT ;  /* 0x0000f2000e007a0c */ /* 0x000fe40003f06270 */
[----:B------:R-:W-:-:S02]  /*af70*/  IADD3 R15, R0, 0x50, RZ ;  /* 0x00000050000f7810 */ /* 0x000fc40007ffe0ff */
[C---:B------:R-:W-:Y:S02]  /*af80*/  IADD3 R16, R0.reuse, 0x58, RZ ;  /* 0x0000005800107810 */ /* 0x040fe40007ffe0ff */
[C---:B---3--:R-:W-:Y:S02]  /*af90*/  IADD3 R8, R0.reuse, 0x28, RZ ;  /* 0x0000002800087810 */ /* 0x048fe40007ffe0ff */
[----:B------:R-:W-:Y:S02]  /*afa0*/  IADD3 R9, R0, 0x30, RZ ;  /* 0x0000003000097810 */ /* 0x000fe40007ffe0ff */
[----:B------:R-:W-:Y:S02]  /*afb0*/  ISETP.GE.AND P4, PT, R8, c[0x0][0x3c8], PT ;  /* 0x0000f20008007a0c */ /* 0x000fe40003f86270 */
[----:B------:R-:W-:Y:S02]  /*afc0*/  ISETP.GE.AND P3, PT, R9, c[0x0][0x3c8], PT ;  /* 0x0000f20009007a0c */ /* 0x000fe40003f66270 */
[----:B--2---:R-:W-:-:S02]  /*afd0*/  @!P6 LEA.HI R4, R11, R11, RZ, 0x1 ;  /* 0x0000000b0b04e211 */ /* 0x004fc400078f08ff */
[----:B------:R-:W-:Y:S02]  /*afe0*/  @!P5 LEA.HI R5, R13, R13, RZ, 0x1 ;  /* 0x0000000d0d05d211 */ /* 0x000fe400078f08ff */
[----:B------:R-:W-:Y:S02]  /*aff0*/  @!P6 LOP3.LUT R4, R4, 0xfffffffe, RZ, 0xc0, !PT ;  /* 0xfffffffe0404e812 */ /* 0x000fe400078ec0ff */
[----:B------:R-:W-:-:S03]  /*b000*/  @!P5 LOP3.LUT R5, R5, 0xfffffffe, RZ, 0xc0, !PT ;  /* 0xfffffffe0505d812 */ /* 0x000fc600078ec0ff */
[----:B------:R-:W-:-:S04]  /*b010*/  @!P6 IMAD.WIDE R6, R4, 0x4, R2 ;  /* 0x000000040406e825 */ /* 0x000fc800078e0202 */
[----:B------:R-:W-:Y:S01]  /*b020*/  @!P5 IMAD.WIDE R4, R5, 0x4, R2 ;  /* 0x000000040504d825 */ /* 0x000fe200078e0202 */
[----:B------:R2:W-:Y:S01]  /*b030*/  @!P6 ST.E.64 [R6.64], R154 ;  /* 0x0000009a0600e985 */ /* 0x0005e2000c101b0c */
[----:B------:R-:W-:-:S03]  /*b040*/  ISETP.GE.AND P6, PT, R15, c[0x0][0x3c8], PT ;  /* 0x0000f2000f007a0c */ /* 0x000fc60003fc6270 */
[----:B------:R3:W-:Y:S01]  /*b050*/  @!P5 ST.E.64 [R4.64], R150 ;  /* 0x000000960400d985 */ /* 0x0007e2000c101b0c */
[----:B------:R-:W-:Y:S02]  /*b060*/  ISETP.GE.AND P5, PT, R16, c[0x0][0x3c8], PT ;  /* 0x0000f20010007a0c */ /* 0x000fe40003fa6270 */
[----:B--2---:R-:W-:Y:S02]  /*b070*/  @!P2 LEA.HI R7, R10, R10, RZ, 0x1 ;  /* 0x0000000a0a07a211 */ /* 0x004fe400078f08ff */
[----:B------:R-:W-:Y:S02]  /*b080*/  @!P1 LEA.HI R6, R12, R12, RZ, 0x1 ;  /* 0x0000000c0c069211 */ /* 0x000fe400078f08ff */
[----:B---3--:R-:W-:Y:S02]  /*b090*/  @!P4 LEA.HI R4, R8, R8, RZ, 0x1 ;  /* 0x000000080804c211 */ /* 0x008fe400078f08ff */
[----:B------:R-:W-:Y:S02]  /*b0a0*/  @!P3 LEA.HI R8, R9, R9, RZ, 0x1 ;  /* 0x000000090908b211 */ /* 0x000fe400078f08ff */
[----:B------:R-:W-:-:S02]  /*b0b0*/  @!P0 LEA.HI R5, R14, R14, RZ, 0x1 ;  /* 0x0000000e0e058211 */ /* 0x000fc400078f08ff */
[----:B------:R-:W-:Y:S02]  /*b0c0*/  @!P4 LOP3.LUT R4, R4, 0xfffffffe, RZ, 0xc0, !PT ;  /* 0xfffffffe0404c812 */ /* 0x000fe400078ec0ff */
[----:B------:R-:W-:Y:S02]  /*b0d0*/  @!P3 LOP3.LUT R8, R8, 0xfffffffe, RZ, 0xc0, !PT ;  /* 0xfffffffe0808b812 */ /* 0x000fe400078ec0ff */
[----:B------:R-:W-:Y:S01]  /*b0e0*/  @!P2 LOP3.LUT R7, R7, 0xfffffffe, RZ, 0xc0, !PT ;  /* 0xfffffffe0707a812 */ /* 0x000fe200078ec0ff */
[--C-:B------:R-:W-:Y:S01]  /*b0f0*/  @!P4 IMAD.WIDE R12, R4, 0x4, R2.reuse ;  /* 0x00000004040cc825 */ /* 0x100fe200078e0202 */
[----:B------:R-:W-:Y:S02]  /*b100*/  @!P1 LOP3.LUT R6, R6, 0xfffffffe, RZ, 0xc0, !PT ;  /* 0xfffffffe06069812 */ /* 0x000fe400078ec0ff */
[----:B------:R-:W-:Y:S01]  /*b110*/  @!P0 LOP3.LUT R5, R5, 0xfffffffe, RZ, 0xc0, !PT ;  /* 0xfffffffe05058812 */ /* 0x000fe200078ec0ff */
[----:B------:R-:W-:Y:S01]  /*b120*/  @!P3 IMAD.WIDE R10, R8, 0x4, R2 ;  /* 0x00000004080ab825 */ /* 0x000fe200078e0202 */
[----:B------:R2:W-:Y:S01]  /*b130*/  @!P4 ST.E.64 [R12.64], R146 ;  /* 0x000000920c00c985 */ /* 0x0005e2000c101b0c */
[----:B------:R-:W-:-:S02]  /*b140*/  IADD3 R14, R0, 0x88, RZ ;  /* 0x00000088000e7810 */ /* 0x000fc40007ffe0ff */
[--C-:B------:R-:W-:Y:S01]  /*b150*/  @!P2 IMAD.WIDE R8, R7, 0x4, R2.reuse ;  /* 0x000000040708a825 */ /* 0x100fe200078e0202 */
[----:B------:R3:W-:Y:S03]  /*b160*/  @!P3 ST.E.64 [R10.64], R142 ;  /* 0x0000008e0a00b985 */ /* 0x0007e6000c101b0c */
[--C-:B------:R-:W-:Y:S01]  /*b170*/  @!P1 IMAD.WIDE R6, R6, 0x4, R2.reuse ;  /* 0x0000000406069825 */ /* 0x100fe200078e0202 */
[----:B------:R4:W-:Y:S03]  /*b180*/  @!P2 ST.E.64 [R8.64], R138 ;  /* 0x0000008a0800a985 */ /* 0x0009e6000c101b0c */
[----:B------:R-:W-:Y:S01]  /*b190*/  @!P0 IMAD.WIDE R4, R5, 0x4, R2 ;  /* 0x0000000405048825 */ /* 0x000fe200078e0202 */
[----:B------:R-:W-:Y:S04]  /*b1a0*/  @!P1 ST.E.64 [R6.64], R38 ;  /* 0x0000002606009985 */ /* 0x000fe8000c101b0c */
[----:B------:R1:W-:Y:S01]  /*b1b0*/  @!P0 ST.E.64 [R4.64], R42 ;  /* 0x0000002a04008985 */ /* 0x0003e2000c101b0c */
[----:B--2---:R-:W-:-:S02]  /*b1c0*/  IADD3 R12, R0, 0x80, RZ ;  /* 0x00000080000c7810 */ /* 0x004fc40007ffe0ff */
[C---:B---3--:R-:W-:Y:S02]  /*b1d0*/  IADD3 R10, R0.reuse, 0x70, RZ ;  /* 0x00000070000a7810 */ /* 0x048fe40007ffe0ff */
[C---:B------:R-:W-:Y:S02]  /*b1e0*/  IADD3 R11, R0.reuse, 0x78, RZ ;  /* 0x00000078000b7810 */ /* 0x040fe40007ffe0ff */
[C---:B----4-:R-:W-:Y:S02]  /*b1f0*/  IADD3 R8, R0.reuse, 0x60, RZ ;  /* 0x0000006000087810 */ /* 0x050fe40007ffe0ff */
[----:B------:R-:W-:Y:S02]  /*b200*/  IADD3 R9, R0, 0x68, RZ ;  /* 0x0000006800097810 */ /* 0x000fe40007ffe0ff */
[----:B------:R-:W-:Y:S02]  /*b210*/  ISETP.GE.AND P4, PT, R8, c[0x0][0x3c8], PT ;  /* 0x0000f20008007a0c */ /* 0x000fe40003f86270 */
[----:B------:R-:W-:-:S02]  /*b220*/  ISETP.GE.AND P3, PT, R9, c[0x0][0x3c8], PT ;  /* 0x0000f20009007a0c */ /* 0x000fc40003f66270 */
[----:B-1----:R-:W-:Y:S02]  /*b230*/  @!P6 LEA.HI R4, R15, R15, RZ, 0x1 ;  /* 0x0000000f0f04e211 */ /* 0x002fe400078f08ff */
[----:B------:R-:W-:Y:S02]  /*b240*/  @!P5 LEA.HI R5, R16, R16, RZ, 0x1 ;  /* 0x000000101005d211 */ /* 0x000fe400078f08ff */
[----:B------:R-:W-:Y:S02]  /*b250*/  @!P6 LOP3.LUT R4, R4, 0xfffffffe, RZ, 0xc0, !PT ;  /* 0xfffffffe0404e812 */ /* 0x000fe400078ec0ff */
[----:B------:R-:W-:Y:S02]  /*b260*/  @!P5 LOP3.LUT R5, R5, 0xfffffffe, RZ, 0xc0, !PT ;  /* 0xfffffffe0505d812 */ /* 0x000fe400078ec0ff */
[----:B------:R-:W-:Y:S01]  /*b270*/  ISETP.GE.AND P2, PT, R10, c[0x0][0x3c8], PT ;  /* 0x0000f2000a007a0c */ /* 0x000fe20003f46270 */
[----:B------:R-:W-:Y:S01]  /*b280*/  @!P6 IMAD.WIDE R6, R4, 0x4, R2 ;  /* 0x000000040406e825 */ /* 0x000fe200078e0202 */
[----:B------:R-:W-:-:S02]  /*b290*/  ISETP.GE.AND P1, PT, R11, c[0x0][0x3c8], PT ;  /* 0x0000f2000b007a0c */ /* 0x000fc40003f26270 */
[----:B------:R-:W-:Y:S01]  /*b2a0*/  ISETP.GE.AND P0, PT, R12, c[0x0][0x3c8], PT ;  /* 0x0000f2000c007a0c */ /* 0x000fe20003f06270 */
[----:B------:R-:W-:Y:S01]  /*b2b0*/  @!P5 IMAD.WIDE R4, R5, 0x4, R2 ;  /* 0x000000040504d825 */ /* 0x000fe200078e0202 */
[----:B------:R1:W-:Y:S01]  /*b2c0*/  @!P6 ST.E.64 [R6.64], R46 ;  /* 0x0000002e0600e985 */ /* 0x0003e2000c101b0c */
[----:B------:R-:W-:Y:S02]  /*b2d0*/  IADD3 R15, R0, 0x90, RZ ;  /* 0x00000090000f7810 */ /* 0x000fe40007ffe0ff */
[----:B------:R-:W-:Y:S01]  /*b2e0*/  ISETP.GE.AND P6, PT, R14, c[0x0][0x3c8], PT ;  /* 0x0000f2000e007a0c */ /* 0x000fe20003fc6270 */
[----:B------:R2:W-:Y:S01]  /*b2f0*/  @!P5 ST.E.64 [R4.64], R50 ;  /* 0x000000320400d985 */ /* 0x0005e2000c101b0c */
[----:B------:R-:W-:Y:S02]  /*b300*/  ISETP.GE.AND P5, PT, R15, c[0x0][0x3c8], PT ;  /* 0x0000f2000f007a0c */ /* 0x000fe40003fa6270 */
[----:B-1----:R-:W-:Y:S02]  /*b310*/  @!P2 LEA.HI R7, R10, R10, RZ, 0x1 ;  /* 0x0000000a0a07a211 */ /* 0x002fe400078f08ff */
[----:B------:R-:W-:-:S02]  /*b320*/  @!P1 LEA.HI R6, R11, R11, RZ, 0x1 ;  /* 0x0000000b0b069211 */ /* 0x000fc400078f08ff */
[----:B--2---:R-:W-:Y:S02]  /*b330*/  @!P4 LEA.HI R4, R8, R8, RZ, 0x1 ;  /* 0x000000080804c211 */ /* 0x004fe400078f08ff */
[----:B------:R-:W-:Y:S02]  /*b340*/  @!P3 LEA.HI R8, R9, R9, RZ, 0x1 ;  /* 0x000000090908b211 */ /* 0x000fe400078f08ff */
[----:B------:R-:W-:Y:S02]  /*b350*/  @!P0 LEA.HI R5, R12, R12, RZ, 0x1 ;  /* 0x0000000c0c058211 */ /* 0x000fe400078f08ff */
[----:B------:R-:W-:Y:S02]  /*b360*/  @!P4 LOP3.LUT R4, R4, 0xfffffffe, RZ, 0xc0, !PT ;  /* 0xfffffffe0404c812 */ /* 0x000fe400078ec0ff */
[----:B------:R-:W-:Y:S02]  /*b370*/  @!P3 LOP3.LUT R8, R8, 0xfffffffe, RZ, 0xc0, !PT ;  /* 0xfffffffe0808b812 */ /* 0x000fe400078ec0ff */
[----:B------:R-:W-:Y:S01]  /*b380*/  @!P2 LOP3.LUT R7, R7, 0xfffffffe, RZ, 0xc0, !PT ;  /* 0xfffffffe0707a812 */ /* 0x000fe200078ec0ff */
[----:B------:R-:W-:Y:S01]  /*b390*/  @!P4 IMAD.WIDE R12, R4, 0x4, R2 ;  /* 0x00000004040cc825 */ /* 0x000fe200078e0202 */
[----:B------:R-:W-:-:S02]  /*b3a0*/  @!P1 LOP3.LUT R6, R6, 0xfffffffe, RZ, 0xc0, !PT ;  /* 0xfffffffe06069812 */ /* 0x000fc400078ec0ff */
[----:B------:R-:W-:Y:S01]  /*b3b0*/  @!P0 LOP3.LUT R5, R5, 0xfffffffe, RZ, 0xc0, !PT ;  /* 0xfffffffe05058812 */ /* 0x000fe200078ec0ff */
[--C-:B------:R-:W-:Y:S01]  /*b3c0*/  @!P3 IMAD.WIDE R10, R8, 0x4, R2.reuse ;  /* 0x00000004080ab825 */ /* 0x100fe200078e0202 */
[----:B------:R1:W-:Y:S03]  /*b3d0*/  @!P4 ST.E.64 [R12.64], R54 ;  /* 0x000000360c00c985 */ /* 0x0003e6000c101b0c */
[--C-:B------:R-:W-:Y:S01]  /*b3e0*/  @!P2 IMAD.WIDE R8, R7, 0x4, R2.reuse ;  /* 0x000000040708a825 */ /* 0x100fe200078e0202 */
[----:B------:R2:W-:Y:S03]  /*b3f0*/  @!P3 ST.E.64 [R10.64], R58 ;  /* 0x0000003a0a00b985 */ /* 0x0005e6000c101b0c */
[--C-:B------:R-:W-:Y:S01]  /*b400*/  @!P1 IMAD.WIDE R6, R6, 0x4, R2.reuse ;  /* 0x0000000406069825 */ /* 0x100fe200078e0202 */
[----:B------:R3:W-:Y:S03]  /*b410*/  @!P2 ST.E.64 [R8.64], R62 ;  /* 0x0000003e0800a985 */ /* 0x0007e6000c101b0c */
[----:B------:R-:W-:Y:S01]  /*b420*/  @!P0 IMAD.WIDE R4, R5, 0x4, R2 ;  /* 0x0000000405048825 */ /* 0x000fe200078e0202 */
[----:B------:R-:W-:Y:S04]  /*b430*/  @!P1 ST.E.64 [R6.64], R66 ;  /* 0x0000004206009985 */ /* 0x000fe8000c101b0c */
[----:B------:R4:W-:Y:S01]  /*b440*/  @!P0 ST.E.64 [R4.64], R70 ;  /* 0x0000004604008985 */ /* 0x0009e2000c101b0c */
[----:B-1----:R-:W-:-:S02]  /*b450*/  IADD3 R12, R0, 0xb8, RZ ;  /* 0x000000b8000c7810 */ /* 0x002fc40007ffe0ff */
[C---:B--2---:R-:W-:Y:S02]  /*b460*/  IADD3 R10, R0.reuse, 0xa8, RZ ;  /* 0x000000a8000a7810 */ /* 0x044fe40007ffe0ff */
[C---:B------:R-:W-:Y:S02]  /*b470*/  IADD3 R11, R0.reuse, 0xb0, RZ ;  /* 0x000000b0000b7810 */ /* 0x040fe40007ffe0ff */
[C---:B---3--:R-:W-:Y:S02]  /*b480*/  IADD3 R8, R0.reuse, 0x98, RZ ;  /* 0x0000009800087810 */ /* 0x048fe40007ffe0ff */
[----:B------:R-:W-:Y:S02]  /*b490*/  IADD3 R9, R0, 0xa0, RZ ;  /* 0x000000a000097810 */ /* 0x000fe40007ffe0ff */
[----:B------:R-:W-:Y:S02]  /*b4a0*/  ISETP.GE.AND P4, PT, R8, c[0x0][0x3c8], PT ;  /* 0x0000f20008007a0c */ /* 0x000fe40003f86270 */
[----:B------:R-:W-:-:S02]  /*b4b0*/  ISETP.GE.AND P3, PT, R9, c[0x0][0x3c8], PT ;  /* 0x0000f20009007a0c */ /* 0x000fc40003f66270 */
[----:B----4-:R-:W-:Y:S02]  /*b4c0*/  @!P6 LEA.HI R4, R14, R14, RZ, 0x1 ;  /* 0x0000000e0e04e211 */ /* 0x010fe400078f08ff */
        /* <DEDUP_REMOVED lines=9> */
[C---:B------:R-:W-:Y:S02]  /*b560*/  IADD3 R14, R0.reuse, 0xc0, RZ ;  /* 0x000000c0000e7810 */ /* 0x040fe40007ffe0ff */
[----:B------:R-:W-:Y:S01]  /*b570*/  IADD3 R15, R0, 0xc8, RZ ;  /* 0x000000c8000f7810 */ /* 0x000fe20007ffe0ff */
[----:B------:R2:W-:Y:S01]  /*b580*/  @!P5 ST.E.64 [R4.64], R78 ;  /* 0x0000004e0400d985 */ /* 0x0005e2000c101b0c */
[----:B------:R-:W-:Y:S02]  /*b590*/  ISETP.GE.AND P6, PT, R14, c[0x0][0x3c8], PT ;  /* 0x0000f2000e007a0c */ /* 0x000fe40003fc6270 */
[----:B------:R-:W-:Y:S02]  /*b5a0*/  ISETP.GE.AND P5, PT, R15, c[0x0][0x3c8], PT ;  /* 0x0000f2000f007a0c */ /* 0x000fe40003fa6270 */
[----:B-1----:R-:W-:-:S02]  /*b5b0*/  @!P2 LEA.HI R7, R10, R10, RZ, 0x1 ;  /* 0x0000000a0a07a211 */ /* 0x002fc400078f08ff */
[----:B------:R-:W-:Y:S02]  /*b5c0*/  @!P1 LEA.HI R6, R11, R11, RZ, 0x1 ;  /* 0x0000000b0b069211 */ /* 0x000fe400078f08ff */
[----:B--2---:R-:W-:Y:S02]  /*b5d0*/  @!P4 LEA.HI R4, R8, R8, RZ, 0x1 ;  /* 0x000000080804c211 */ /* 0x004fe400078f08ff */
[----:B------:R-:W-:Y:S02]  /*b5e0*/  @!P3 LEA.HI R8, R9, R9, RZ, 0x1 ;  /* 0x000000090908b211 */ /* 0x000fe400078f08ff */
[----:B------:R-:W-:Y:S02]  /*b5f0*/  @!P0 LEA.HI R5, R12, R12, RZ, 0x1 ;  /* 0x0000000c0c058211 */ /* 0x000fe400078f08ff */
[----:B------:R-:W-:Y:S02]  /*b600*/  @!P4 LOP3.LUT R4, R4, 0xfffffffe, RZ, 0xc0, !PT ;  /* 0xfffffffe0404c812 */ /* 0x000fe400078ec0ff */
[----:B------:R-:W-:-:S02]  /*b610*/  @!P3 LOP3.LUT R8, R8, 0xfffffffe, RZ, 0xc0, !PT ;  /* 0xfffffffe0808b812 */ /* 0x000fc400078ec0ff */
[----:B------:R-:W-:Y:S01]  /*b620*/  @!P2 LOP3.LUT R7, R7, 0xfffffffe, RZ, 0xc0, !PT ;  /* 0xfffffffe0707a812 */ /* 0x000fe200078ec0ff */
[--C-:B------:R-:W-:Y:S01]  /*b630*/  @!P4 IMAD.WIDE R12, R4, 0x4, R2.reuse ;  /* 0x00000004040cc825 */ /* 0x100fe200078e0202 */
[----:B------:R-:W-:Y:S02]  /*b640*/  @!P1 LOP3.LUT R6, R6, 0xfffffffe, RZ, 0xc0, !PT ;  /* 0xfffffffe06069812 */ /* 0x000fe400078ec0ff */
        /* <DEDUP_REMOVED lines=20> */
[----:B------:R-:W-:Y:S02]  /*b790*/  ISETP.GE.AND P2, PT, R10, c[0x0][0x3c8], PT ;  /* 0x0000f2000a007a0c */ /* 0x000fe40003f46270 */
[----:B------:R-:W-:Y:S01]  /*b7a0*/  @!P5 LOP3.LUT R5, R5, 0xfffffffe, RZ, 0xc0, !PT ;  /* 0xfffffffe0505d812 */ /* 0x000fe200078ec0ff */
[----:B------:R-:W-:Y:S01]  /*b7b0*/  @!P6 IMAD.WIDE R6, R4, 0x4, R2 ;  /* 0x000000040406e825 */ /* 0x000fe200078e0202 */
[----:B------:R-:W-:-:S02]  /*b7c0*/  ISETP.GE.AND P1, PT, R11, c[0x0][0x3c8], PT ;  /* 0x0000f2000b007a0c */ /* 0x000fc40003f26270 */
[----:B------:R-:W-:Y:S01]  /*b7d0*/  ISETP.GE.AND P0, PT, R12, c[0x0][0x3c8], PT ;  /* 0x0000f2000c007a0c */ /* 0x000fe20003f06270 */
[----:B------:R-:W-:Y:S01]  /*b7e0*/  @!P5 IMAD.WIDE R4, R5, 0x4, R2 ;  /* 0x000000040504d825 */ /* 0x000fe200078e0202 */
[----:B------:R1:W-:Y:S01]  /*b7f0*/  @!P6 ST.E.64 [R6.64], R102 ;  /* 0x000000660600e985 */ /* 0x0003e2000c101b0c */
[----:B------:R-:W-:-:S03]  /*b800*/  IADD3 R0, R0, 0xf8, RZ ;  /* 0x000000f800007810 */ /* 0x000fc60007ffe0ff */
[----:B------:R2:W-:Y:S01]  /*b810*/  @!P5 ST.E.64 [R4.64], R106 ;  /* 0x0000006a0400d985 */ /* 0x0005e2000c101b0c */
[----:B-1----:R-:W-:-:S04]  /*b820*/  @!P2 LEA.HI R7, R10, R10, RZ, 0x1 ;  /* 0x0000000a0a07a211 */ /* 0x002fc800078f08ff */
        /* <DEDUP_REMOVED lines=17> */
[----:B------:R1:W-:Y:S04]  /*b940*/  @!P1 ST.E.64 [R6.64], R122 ;  /* 0x0000007a06009985 */ /* 0x0003e8000c101b0c */
[----:B------:R1:W-:Y:S01]  /*b950*/  @!P0 ST.E.64 [R4.64], R126 ;  /* 0x0000007e04008985 */ /* 0x0003e2000c101b0c */
[----:B------:R-:W-:-:S13]  /*b960*/  ISETP.GE.AND P0, PT, R0, c[0x0][0x3c8], PT ;  /* 0x0000f20000007a0c */ /* 0x000fda0003f06270 */
[----:B------:R-:W-:Y:S05]  /*b970*/  @P0 EXIT ;  /* 0x000000000000094d */ /* 0x000fea0003800000 */
[----:B------:R-:W-:-:S04]  /*b980*/  LEA.HI R0, R0, R0, RZ, 0x1 ;  /* 0x0000000000007211 */ /* 0x000fc800078f08ff */
[----:B------:R-:W-:-:S05]  /*b990*/  LOP3.LUT R0, R0, 0xfffffffe, RZ, 0xc0, !PT ;  /* 0xfffffffe00007812 */ /* 0x000fca00078ec0ff */
[----:B------:R-:W-:-:S05]  /*b9a0*/  IMAD.WIDE R2, R0, 0x4, R2 ;  /* 0x0000000400027825 */ /* 0x000fca00078e0202 */
[----:B------:R-:W-:Y:S01]  /*b9b0*/  ST.E.64 [R2.64], R130 ;  /* 0x0000008202007985 */ /* 0x000fe2000c101b0c */
[----:B------:R-:W-:Y:S05]  /*b9c0*/  EXIT ;  /* 0x000000000000794d */ /* 0x000fea0003800000 */
.L_x_9:
[----:B------:R-:W1:Y:S02]  /*b9d0*/  S2R R0, SR_TID.X ;  /* 0x0000000000007919 */ /* 0x000e640000002100 */
[----:B-1----:R-:W-:-:S13]  /*b9e0*/  ISETP.GT.AND P0, PT, R0, 0x7f, PT ;  /* 0x0000007f0000780c */ /* 0x002fda0003f04270 */
[----:B------:R-:W-:Y:S05]  /*b9f0*/  @P0 EXIT ;  /* 0x000000000000094d */ /* 0x000fea0003800000 */
[----:B------:R-:W1:Y:S01]  /*ba00*/  S2R R8, SR_CTAID.X ;  /* 0x0000000000087919 */ /* 0x000e620000002500 */
[----:B------:R-:W-:-:S05]  /*ba10*/  MOV R3, c[0x0][0x4e8] ;  /* 0x00013a0000037a02 */ /* 0x000fca0000000f00 */
[----:B------:R-:W-:Y:S01]  /*ba20*/  IMAD R2, R3, c[0x0][0x388], RZ ;  /* 0x0000e20003027a24 */ /* 0x000fe200078e02ff */
[----:B-1----:R-:W-:-:S04]  /*ba30*/  LEA R8, R8, R0, 0x7 ;  /* 0x0000000008087211 */ /* 0x002fc800078e38ff */
[----:B------:R-:W-:-:S13]  /*ba40*/  ISETP.GE.AND P0, PT, R8, R2, PT ;  /* 0x000000020800720c */ /* 0x000fda0003f06270 */
[----:B------:R-:W-:Y:S05]  /*ba50*/  @P0 EXIT ;  /* 0x000000000000094d */ /* 0x000fea0003800000 */
[----:B------:R-:W1:Y:S01]  /*ba60*/  S2R R7, SR_CTAID.Z ;  /* 0x0000000000077919 */ /* 0x000e620000002700 */
[----:B------:R-:W-:Y:S01]  /*ba70*/  USHF.R.S32.HI UR6, URZ, 0x1f, UR11 ;  /* 0x0000001f3f067899 */ /* 0x000fe2000801140b */
[----:B------:R-:W-:Y:S01]  /*ba80*/  ISETP.NE.AND P0, PT, R3, 0x1, PT ;  /* 0x000000010300780c */ /* 0x000fe20003f05270 */
[----:B------:R-:W-:Y:S01]  /*ba90*/  ULDC.64 UR4, c[0x0][0x4d0] ;  /* 0x0001340000047ab9 */ /* 0x000fe20000000a00 */
[----:B------:R-:W2:Y:S01]  /*baa0*/  S2R R9, SR_CTAID.Y ;  /* 0x0000000000097919 */ /* 0x000ea20000002600 */
[----:B------:R-:W-:Y:S01]  /*bab0*/  UIMAD UR6, UR6, UR4, URZ ;  /* 0x00000004060672a4 */ /* 0x000fe2000f8e023f */
[----:B------:R-:W-:Y:S01]  /*bac0*/  IADD3 R4, RZ, -UR11, RZ ;  /* 0x8000000bff047c10 */ /* 0x000fe2000fffe0ff */
[----:B------:R-:W-:Y:S01]  /*bad0*/  UIMAD.WIDE.U32 UR8, UR11, UR4, URZ ;  /* 0x000000040b0872a5 */ /* 0x000fe2000f8e003f */
[----:B------:R-:W-:Y:S01]  /*bae0*/  MOV R0, R8 ;  /* 0x0000000800007202 */ /* 0x000fe20000000f00 */
[----:B------:R-:W-:-:S04]  /*baf0*/  UIMAD UR4, UR11, UR5, UR6 ;  /* 0x000000050b0472a4 */ /* 0x000fc8000f8e0206 */
[----:B------:R-:W-:Y:S01]  /*bb00*/  UIADD3 UR4, UR9, UR4, URZ ;  /* 0x0000000409047290 */ /* 0x000fe2000fffe03f */
[----:B------:R-:W-:Y:S01]  /*bb10*/  MOV R3, UR9 ;  /* 0x0000000900037c02 */ /* 0x000fe20008000f00 */
[----:B------:R-:W-:-:S04]  /*bb20*/  @P0 IMAD.HI.U32 R5, R8, c[0x0][0x4ec], RZ ;  /* 0x00013b0008050a27 */ /* 0x000fc800078e00ff */
[----:B------:R-:W-:Y:S01]  /*bb30*/  IMAD.U32 R2, RZ, RZ, UR8 ;  /* 0x00000008ff027e24 */ /* 0x000fe2000f8e00ff */
[----:B------:R-:W-:Y:S01]  /*bb40*/  @P0 SHF.R.U32.HI R0, RZ, c[0x0][0x4f0], R5 ;  /* 0x00013c00ff000a19 */ /* 0x000fe20000011605 */
[----:B------:R-:W-:Y:S01]  /*bb50*/  IMAD.U32 R3, RZ, RZ, UR4 ;  /* 0x00000004ff037e24 */ /* 0x000fe2000f8e00ff */
[----:B-1----:R-:W-:-:S03]  /*bb60*/  SHF.R.S32.HI R6, RZ, 0x1f, R7 ;  /* 0x0000001fff067819 */ /* 0x002fc60000011407 */
[----:B------:R-:W-:-:S04]  /*bb70*/  IMAD.WIDE.U32 R2, R7, c[0x0][0x4d8], R2 ;  /* 0x0001360007027a25 */ /* 0x000fc800078e0002 */
[----:B------:R-:W-:Y:S02]  /*bb80*/  IMAD R6, R6, c[0x0][0x4d8], RZ ;  /* 0x0001360006067a24 */ /* 0x000fe400078e02ff */
[----:B--2---:R-:W-:Y:S02]  /*bb90*/  IMAD R4, R4, c[0x0][0x550], R9 ;  /* 0x0001540004047a24 */ /* 0x004fe400078e0209 */
[----:B------:R-:W-:Y:S01]  /*bba0*/  IMAD R5, R7, c[0x0][0x4dc], R6 ;  /* 0x0001370007057a24 */ /* 0x000fe200078e0206 */
[----:B------:R-:W-:Y:S02]  /*bbb0*/  IADD3 R7, -R0, RZ, RZ ;  /* 0x000000ff00077210 */ /* 0x000fe40007ffe1ff */
[----:B------:R-:W-:Y:S01]  /*bbc0*/  SHF.R.S32.HI R6, RZ, 0x1f, R4 ;  /* 0x0000001fff067819 */ /* 0x000fe20000011404 */
[----:B------:R-:W-:Y:S02]  /*bbd0*/  IMAD.IADD R3, R5, 0x1, R3 ;  /* 0x0000000105037824 */ /* 0x000fe400078e0203 */
[----:B------:R-:W-:Y:S01]  /*bbe0*/  IMAD R5, R7, c[0x0][0x4e8], R8 ;  /* 0x00013a0007057a24 */ /* 0x000fe200078e0208 */
[----:B------:R-:W-:Y:S01]  /*bbf0*/  SHF.R.S32.HI R7, RZ, 0x1f, R0 ;  /* 0x0000001fff077819 */ /* 0x000fe20000011400 */
[----:B------:R-:W-:-:S02]  /*bc00*/  IMAD R6, R6, c[0x0][0x4e0], RZ ;  /* 0x0001380006067a24 */ /* 0x000fc400078e02ff */
[----:B------:R-:W-:-:S04]  /*bc10*/  IMAD.WIDE.U32 R2, R4, c[0x0][0x4e0], R2 ;  /* 0x0001380004027a25 */ /* 0x000fc800078e0002 */
[----:B------:R-:W-:Y:S01]  /*bc20*/  IMAD R6, R4, c[0x0][0x4e4], R6 ;  /* 0x0001390004067a24 */ /* 0x000fe200078e0206 */
[----:B------:R-:W-:Y:S02]  /*bc30*/  SHF.R.S32.HI R4, RZ, 0x1f, R5 ;  /* 0x0000001fff047819 */ /* 0x000fe40000011405 */
[----:B------:R-:W-:-:S03]  /*bc40*/  IADD3 R2, P0, R0, R2, RZ ;  /* 0x0000000200027210 */ /* 0x000fc60007f1e0ff */
[----:B------:R-:W-:Y:S01]  /*bc50*/  IMAD R0, R4, c[0x0][0x4c8], RZ ;  /* 0x0001320004007a24 */ /* 0x000fe200078e02ff */
[----:B------:R-:W-:-:S03]  /*bc60*/  IADD3.X R3, R7, R3, R6, P0, !PT ;  /* 0x0000000307037210 */ /* 0x000fc600007fe406 */
[C---:B------:R-:W-:Y:S02]  /*bc70*/  IMAD R0, R5.reuse, c[0x0][0x4cc], R0 ;  /* 0x0001330005007a24 */ /* 0x040fe400078e0200 */
[----:B------:R-:W-:-:S05]  /*bc80*/  IMAD.WIDE.U32 R2, R5, c[0x0][0x4c8], R2 ;  /* 0x0001320005027a25 */ /* 0x000fca00078e0002 */
[----:B------:R-:W-:Y:S02]  /*bc90*/  IADD3 R0, R3, R0, RZ ;  /* 0x0000000003007210 */ /* 0x000fe40007ffe0ff */
[----:B------:R-:W-:-:S04]  /*bca0*/  LEA R4, P0, R2, c[0x0][0x4a8], 0x2 ;  /* 0x00012a0002047a11 */ /* 0x000fc800078010ff */
[----:B------:R-:W-:Y:S02]  /*bcb0*/  LEA.HI.X R5, R2, c[0x0][0x4ac], R0, 0x2, P0 ;  /* 0x00012b0002057a11 */ /* 0x000fe400000f1400 */
[----:B------:R-:W-:-:S05]  /*bcc0*/  MOV R0, 0xff800000 ;  /* 0xff80000000007802 */ /* 0x000fca0000000f00 */
[----:B------:R-:W-:Y:S01]  /*bcd0*/  STG.E [R4.64], R0 ;  /* 0x0000000004007986 */ /* 0x000fe2000c10190c */
[----:B------:R-:W-:Y:S05]  /*bce0*/  EXIT ;  /* 0x000000000000794d */ /* 0x000fea0003800000 */
.L_x_12:
[----:B------:R-:W-:-:S00]  /*bcf0*/  BRA `(.L_x_12) ;  /* 0xfffffff000007947 */ /* 0x000fc0000383ffff */
[----:B------:R-:W-:-:S00]  /*bd00*/  NOP ;  /* 0x0000000000007918 */ /* 0x000fc00000000000 */
[----:B------:R-:W-:-:S00]  /*bd10*/  NOP ;  /* 0x0000000000007918 */ /* 0x000fc00000000000 */
[----:B------:R-:W-:-:S00]  /*bd20*/  NOP ;  /* 0x0000000000007918 */ /* 0x000fc00000000000 */
[----:B------:R-:W-:-:S00]  /*bd30*/  NOP ;  /* 0x0000000000007918 */ /* 0x000fc00000000000 */
[----:B------:R-:W-:-:S00]  /*bd40*/  NOP ;  /* 0x0000000000007918 */ /* 0x000fc00000000000 */
[----:B------:R-:W-:-:S00]  /*bd50*/  NOP ;  /* 0x0000000000007918 */ /* 0x000fc00000000000 */
[----:B------:R-:W-:-:S00]  /*bd60*/  NOP ;  /* 0x0000000000007918 */ /* 0x000fc00000000000 */
[----:B------:R-:W-:-:S00]  /*bd70*/  NOP ;  /* 0x0000000000007918 */ /* 0x000fc00000000000 */
.L_x_3228:


//--------------------- .text._ZN7cutlass13device_kernelIN5flash19enable_sm80_to_sm89INS1_16FlashAttnFwdSm80INS1_25CollectiveMainloopFwdSm80ILi8ELi1ELb1EN4cute5tupleIJNS5_1CILi128EEENS7_ILi48EEENS7_ILi256EEEEEELi256ENS_10bfloat16_tEfNS_4arch4Sm80ELb0ELb0ELb0ELb1ELb1ELb0ELb1ELb1EEENS1_21CollectiveEpilogueFwdINS6_IJS8_SA_S9_EEENS6_IJNS7_ILi1EEESI_SI_EEESC_SE_Li256ELb1ELb1ELb1ELb0EEENS1_36VarlenDynamicPersistentTileSchedulerILi128ELi48ELi256ELi256ELb1ELb1ELb0ELb0ELb1ELb1EEEEEEEEEvNT_6ParamsE --------------------------
	.section	.text._ZN7cutlass13device_kernelIN5flash19enable_sm80_to_sm89INS1_16FlashAttnFwdSm80INS1_25CollectiveMainloopFwdSm80ILi8ELi1ELb1EN4cute5tupleIJNS5_1CILi128EEENS7_ILi48EEENS7_ILi256EEEEEELi256ENS_10bfloat16_tEfNS_4arch4Sm80ELb0ELb0ELb0ELb1ELb1ELb0ELb1ELb1EEENS1_21CollectiveEpilogueFwdINS6_IJS8_SA_S9_EEENS6_IJNS7_ILi1EEESI_SI_EEESC_SE_Li256ELb1ELb1ELb1ELb0EEENS1_36VarlenDynamicPersistentTileSchedulerILi128ELi48ELi256ELi256ELb1ELb1ELb0ELb0ELb1ELb1EEEEEEEEEvNT_6ParamsE,"ax",@progbits
	.sectioninfo	@"SHI_REGISTERS=255"
	.align	128
.text._ZN7cutlass13device_kernelIN5flash19enable_sm80_to_sm89INS1_16FlashAttnFwdSm80INS1_25CollectiveMainloopFwdSm80ILi8ELi1ELb1EN4cute5tupleIJNS5_1CILi128EEENS7_ILi48EEENS7_ILi256EEEEEELi256ENS_10bfloat16_tEfNS_4arch4Sm80ELb0ELb0ELb0ELb1ELb1ELb0ELb1ELb1EEENS1_21CollectiveEpilogueFwdINS6_IJS8_SA_S9_EEENS6_IJNS7_ILi1EEESI_SI_EEESC_SE_Li256ELb1ELb1ELb1ELb0EEENS1_36VarlenDynamicPersistentTileSchedulerILi128ELi48ELi256ELi256ELb1ELb1ELb0ELb0ELb1ELb1EEEEEEEEEvNT_6ParamsE:
        .type           _ZN7cutlass13device_kernelIN5flash19enable_sm80_to_sm89INS1_16FlashAttnFwdSm80INS1_25CollectiveMainloopFwdSm80ILi8ELi1ELb1EN4cute5tupleIJNS5_1CILi128EEENS7_ILi48EEENS7_ILi256EEEEEELi256ENS_10bfloat16_tEfNS_4arch4Sm80ELb0ELb0ELb0ELb1ELb1ELb0ELb1ELb1EEENS1_21CollectiveEpilogueFwdINS6_IJS8_SA_S9_EEENS6_IJNS7_ILi1EEESI_SI_EEESC_SE_Li256ELb1ELb1ELb1ELb0EEENS1_36VarlenDynamicPersistentTileSchedulerILi128ELi48ELi256ELi256ELb1ELb1ELb0ELb0ELb1ELb1EEEEEEEEEvNT_6ParamsE,@function
        .size           _ZN7cutlass13device_kernelIN5flash19enable_sm80_to_sm89INS1_16FlashAttnFwdSm80INS1_25CollectiveMainloopFwdSm80ILi8ELi1ELb1EN4cute5tupleIJNS5_1CILi128EEENS7_ILi48EEENS7_ILi256EEEEEELi256ENS_10bfloat16_tEfNS_4arch4Sm80ELb0ELb0ELb0ELb1ELb1ELb0ELb1ELb1EEENS1_21CollectiveEpilogueFwdINS6_IJS8_SA_S9_EEENS6_IJNS7_ILi1EEESI_SI_EEESC_SE_Li256ELb1ELb1ELb1ELb0EEENS1_36VarlenDynamicPersistentTileSchedulerILi128ELi48ELi256ELi256ELb1ELb1ELb0ELb0ELb1ELb1EEEEEEEEEvNT_6ParamsE,(.L_x_3229 - _ZN7cutlass13device_kernelIN5flash19enable_sm80_to_sm89INS1_16FlashAttnFwdSm80INS1_25CollectiveMainloopFwdSm80ILi8ELi1ELb1EN4cute5tupleIJNS5_1CILi128EEENS7_ILi48EEENS7_ILi256EEEEEELi256ENS_10bfloat16_tEfNS_4arch4Sm80ELb0ELb0ELb0ELb1ELb1ELb0ELb1ELb1EEENS1_21CollectiveEpilogueFwdINS6_IJS8_SA_S9_EEENS6_IJNS7_ILi1EEESI_SI_EEESC_SE_Li256ELb1ELb1ELb1ELb0EEENS1_36VarlenDynamicPersistentTileSchedulerILi128ELi48ELi256ELi256ELb1ELb1ELb0ELb0ELb1ELb1EEEEEEEEEvNT_6ParamsE)
        .other          _ZN7cutlass13device_kernelIN5flash19enable_sm80_to_sm89INS1_16FlashAttnFwdSm80INS1_25CollectiveMainloopFwdSm80ILi8ELi1ELb1EN4cute5tupleIJNS5_1CILi128EEENS7_ILi48EEENS7_ILi256EEEEEELi256ENS_10bfloat16_tEfNS_4arch4Sm80ELb0ELb0ELb0ELb1ELb1ELb0ELb1ELb1EEENS1_21CollectiveEpilogueFwdINS6_IJS8_SA_S9_EEENS6_IJNS7_ILi1EEESI_SI_EEESC_SE_Li256ELb1ELb1ELb1ELb0EEENS1_36VarlenDynamicPersistentTileSchedulerILi128ELi48ELi256ELi256ELb1ELb1ELb0ELb0ELb1ELb1EEEEEEEEEvNT_6ParamsE,@"STO_CUDA_ENTRY STV_DEFAULT"
_ZN7cutlass13device_kernelIN5flash19enable_sm80_to_sm89INS1_16FlashAttnFwdSm80INS1_25CollectiveMainloopFwdSm80ILi8ELi1ELb1EN4cute5tupleIJNS5_1CILi128EEENS7_ILi48EEENS7_ILi256EEEEEELi256ENS_10bfloat16_tEfNS_4arch4Sm80ELb0ELb0ELb0ELb1ELb1ELb0ELb1ELb1EEENS1_21CollectiveEpilogueFwdINS6_IJS8_SA_S9_EEENS6_IJNS7_ILi1EEESI_SI_EEESC_SE_Li256ELb1ELb1ELb1ELb0EEENS1_36VarlenDynamicPersistentTileSchedulerILi128ELi48ELi256ELi256ELb1ELb1ELb0ELb0ELb1ELb1EEEEEEEEEvNT_6ParamsE:
[----:B------:R-:W-:-:S03]  /*0000*/  MOV R1, c[0x0][0x28] ;  /* 0x00000a0000017a02 */ /* 0x000fc60000000f00 */
[----:B------:R-:W1:Y:S01]  /*0010*/  S2R R2, SR_TID.X ;  /* 0x0000000000027919 */ /* 0x000e620000002100 */
[----:B------:R-:W-:Y:S01]  /*0020*/  IADD3 R1, R1, -0x198, RZ ;  /* 0xfffffe6801017810 */ /* 0x000fe20007ffe0ff */
[----:B------:R-:W-:Y:S01]  /*0030*/  ULDC.64 UR6, c[0x0][0x118] ;  /* 0x0000460000067ab9 */ /* 0x000fe20000000a00 */
[----:B-1----:R-:W-:-:S05]  /*0040*/  SHF.R.U32.HI R0, RZ, 0x5, R2 ;  /* 0x00000005ff007819 */ /* 0x002fca0000011602 */
[----:B------:R-:W1:Y:S02]  /*0050*/  SHFL.IDX PT, R3, R0, RZ, 0x1f ;  /* 0x00001fff00037589 */ /* 0x000e6400000e0000 */
[----:B-1----:R-:W-:Y:S02]  /*0060*/  ISETP.NE.AND P0, PT, R3, RZ, PT ;  /* 0x000000ff0300720c */ /* 0x002fe40003f05270 */
[----:B------:R-:W-:Y:S11]  /*0070*/  STL [R1+0x180], R3 ;  /* 0x0001800301007387 */ /* 0x000ff60000100800 */
[----:B------:R-:W-:Y:S06]  /*0080*/  @P0 BAR.SYNC.DEFER_BLOCKING 0x5, 0x100 ;  /* 0x0144000000000b1d */ /* 0x000fec0000010000 */
[----:B------:R-:W1:Y:S04]  /*0090*/  @P0 LDS.128 R4, [0x1a080] ;  /* 0x01a08000ff040984 */ /* 0x000e680000000c00 */
[----:B-1----:R1:W-:Y:S04]  /*00a0*/  @P0 STL.64 [R1+0x48], R4 ;  /* 0x0000480401000387 */ /* 0x0023e80000100a00 */
[----:B------:R1:W-:Y:S04]  /*00b0*/  @P0 STL.64 [R1+0x50], R6 ;  /* 0x0000500601000387 */ /* 0x0003e80000100a00 */
[----:B------:R-:W-:Y:S06]  /*00c0*/  @P0 BAR.ARV 0x4, 0x100 ;  /* 0x0104000000000b1d */ /* 0x000fec0000002000 */
[----:B------:R-:W-:Y:S05]  /*00d0*/  @P0 BRA `(.L_x_13) ;  /* 0x00000b1000000947 */ /* 0x000fea0003800000 */
[----:B------:R-:W-:Y:S01]  /*00e0*/  LOP3.LUT R14, R2, 0x1f, RZ, 0xc0, !PT ;  /* 0x0000001f020e7812 */ /* 0x000fe200078ec0ff */
[----:B------:R-:W-:Y:S01]  /*00f0*/  CS2R R8, SRZ ;  /* 0x0000000000087805 */ /* 0x000fe2000001ff00 */
[----:B-1----:R-:W-:-:S02]  /*0100*/  IMAD.MOV.U32 R7, RZ, RZ, RZ ;  /* 0x000000ffff077224 */ /* 0x002fc400078e00ff */
[----:B------:R-:W-:-:S04]  /*0110*/  ISETP.NE.AND P6, PT, R14, 0x1f, PT ;  /* 0x0000001f0e00780c */ /* 0x000fc80003fc5270 */
[----:B------:R-:W-:-:S13]  /*0120*/  ISETP.GE.OR P0, PT, R14, c[0x0][0x53c], !P6 ;  /* 0x00014f000e007a0c */ /* 0x000fda0007706670 */
[----:B------:R-:W-:Y:S02]  /*0130*/  @!P0 IMAD.MOV.U32 R4, RZ, RZ, 0x4 ;  /* 0x00000004ff048424 */ /* 0x000fe400078e00ff */
[----:B------:R-:W-:Y:S02]  /*0140*/  @!P0 IMAD.MOV.U32 R2, RZ, RZ, 0x4 ;  /* 0x00000004ff028424 */ /* 0x000fe400078e00ff */
[----:B------:R-:W-:-:S04]  /*0150*/  @!P0 IMAD.WIDE.U32 R4, R14, R4, c[0x0][0x580] ;  /* 0x000160000e048625 */ /* 0x000fc800078e0004 */
[C---:B------:R-:W-:Y:S01]  /*0160*/  @!P0 IMAD.WIDE.U32 R2, R14.reuse, R2, c[0x0][0x578] ;  /* 0x00015e000e028625 */ /* 0x040fe200078e0002 */
[----:B------:R-:W2:Y:S04]  /*0170*/  @!P0 LDG.E R8, [R4.64] ;  /* 0x0000000604088981 */ /* 0x000ea8000c1e1900 */
[----:B------:R-:W2:Y:S01]  /*0180*/  @!P0 LDG.E R7, [R2.64] ;  /* 0x0000000602078981 */ /* 0x000ea2000c1e1900 */
[C---:B------:R-:W-:Y:S01]  /*0190*/  ISETP.NE.AND P5, PT, R14.reuse, RZ, PT ;  /* 0x000000ff0e00720c */ /* 0x040fe20003fa5270 */
[----:B------:R-:W1:Y:S01]  /*01a0*/  S2UR UR4, SR_CTAID.X ;  /* 0x00000000000479c3 */ /* 0x000e620000002500 */
[C---:B------:R-:W-:Y:S02]  /*01b0*/  ISETP.GE.U32.AND P4, PT, R14.reuse, 0x2, PT ;  /* 0x000000020e00780c */ /* 0x040fe40003f86070 */
[----:B------:R-:W-:-:S02]  /*01c0*/  ISETP.GE.U32.AND P3, PT, R14, 0x4, PT ;  /* 0x000000040e00780c */ /* 0x000fc40003f66070 */
[C---:B------:R-:W-:Y:S02]  /*01d0*/  ISETP.GE.U32.AND P2, PT, R14.reuse, 0x8, PT ;  /* 0x000000080e00780c */ /* 0x040fe40003f46070 */
[----:B------:R-:W-:Y:S01]  /*01e0*/  ISETP.GE.U32.AND P1, PT, R14, 0x10, PT ;  /* 0x000000100e00780c */ /* 0x000fe20003f26070 */
[----:B--2---:R-:W-:-:S05]  /*01f0*/  IMAD R4, R8, R7, RZ ;  /* 0x0000000708047224 */ /* 0x004fca00078e02ff */
[----:B------:R-:W2:Y:S02]  /*0200*/  SHFL.UP PT, R0, R4, 0x1, RZ ;  /* 0x0420000004007989 */ /* 0x000ea400000e00ff */
[----:B--2---:R-:W-:-:S05]  /*0210*/  SEL R0, R0, RZ, P5 ;  /* 0x000000ff00007207 */ /* 0x004fca0002800000 */
[----:B------:R-:W-:-:S05]  /*0220*/  IMAD.IADD R4, R4, 0x1, R0 ;  /* 0x0000000104047824 */ /* 0x000fca00078e0200 */
        /* <DEDUP_REMOVED lines=12> */
[----:B------:R-:W2:Y:S02]  /*02f0*/  SHFL.IDX PT, R6, R4, 0x1f, 0x1f ;  /* 0x03e01f0004067f89 */ /* 0x000ea400000e0000 */
[----:B--2---:R-:W-:-:S04]  /*0300*/  IMAD R6, R6, c[0x0][0x538], RZ ;  /* 0x00014e0006067a24 */ /* 0x004fc800078e02ff */
[----:B------:R-:W-:Y:S01]  /*0310*/  IMAD.MOV.U32 R0, RZ, RZ, R6 ;  /* 0x000000ffff007224 */ /* 0x000fe200078e0006 */
[----:B-1----:R-:W-:-:S13]  /*0320*/  ISETP.GT.AND P0, PT, R6, UR4, PT ;  /* 0x0000000406007c0c */ /* 0x002fda000bf04270 */
[----:B------:R-:W-:Y:S05]  /*0330*/  @P0 BRA `(.L_x_14) ;  /* 0x0000027000000947 */ /* 0x000fea0003800000 */
[----:B------:R-:W-:Y:S02]  /*0340*/  MOV R6, R0 ;  /* 0x0000000000067202 */ /* 0x000fe40000000f00 */
[----:B------:R-:W-:-:S04]  /*0350*/  MOV R9, RZ ;  /* 0x000000ff00097202 */ /* 0x000fc80000000f00 */
.L_x_18:
[----:B------:R-:W-:-:S04]  /*0360*/  IADD3 R0, R9, 0x1f, RZ ;  /* 0x0000001f09007810 */ /* 0x000fc80007ffe0ff */
[----:B------:R-:W-:-:S13]  /*0370*/  ISETP.GE.AND P0, PT, R0, c[0x0][0x53c], PT ;  /* 0x00014f0000007a0c */ /* 0x000fda0003f06270 */
[----:B------:R-:W-:Y:S05]  /*0380*/  @P0 BRA `(.L_x_15) ;  /* 0x0000078000000947 */ /* 0x000fea0003800000 */
[----:B------:R-:W-:Y:S01]  /*0390*/  MOV R9, R0 ;  /* 0x0000000000097202 */ /* 0x000fe20000000f00 */
[----:B------:R-:W-:Y:S01]  /*03a0*/  IMAD.MOV.U32 R7, RZ, RZ, RZ ;  /* 0x000000ffff077224 */ /* 0x000fe200078e00ff */
[----:B------:R-:W-:Y:S02]  /*03b0*/  MOV R8, RZ ;  /* 0x000000ff00087202 */ /* 0x000fe40000000f00 */
[----:B------:R-:W-:-:S04]  /*03c0*/  IADD3 R0, R14, R9, RZ ;  /* 0x000000090e007210 */ /* 0x000fc80007ffe0ff */
[----:B------:R-:W-:-:S13]  /*03d0*/  ISETP.GE.OR P0, PT, R0, c[0x0][0x53c], !P6 ;  /* 0x00014f0000007a0c */ /* 0x000fda0007706670 */
[----:B------:R-:W-:Y:S01]  /*03e0*/  @!P0 MOV R2, 0x4 ;  /* 0x0000000400028802 */ /* 0x000fe20000000f00 */
[----:B------:R-:W-:-:S04]  /*03f0*/  @!P0 IMAD.MOV.U32 R3, RZ, RZ, 0x4 ;  /* 0x00000004ff038424 */ /* 0x000fc800078e00ff */
[----:B------:R-:W-:-:S04]  /*0400*/  @!P0 IMAD.WIDE R4, R0, R2, c[0x0][0x580] ;  /* 0x0001600000048625 */ /* 0x000fc800078e0202 */
[----:B------:R-:W-:Y:S01]  /*0410*/  @!P0 IMAD.WIDE R2, R0, R3, c[0x0][0x578] ;  /* 0x00015e0000028625 */ /* 0x000fe200078e0203 */
[----:B------:R-:W2:Y:S04]  /*0420*/  @!P0 LDG.E R8, [R4.64] ;  /* 0x0000000604088981 */ /* 0x000ea8000c1e1900 */
[----:B------:R-:W2:Y:S02]  /*0430*/  @!P0 LDG.E R7, [R2.64] ;  /* 0x0000000602078981 */ /* 0x000ea4000c1e1900 */
[----:B--2---:R-:W-:Y:S01]  /*0440*/  IMAD R5, R8, R7, RZ ;  /* 0x0000000708057224 */ /* 0x004fe200078e02ff */
[----:B------:R-:W-:Y:S05]  /*0450*/  BRA.DIV ~URZ, `(.L_x_16) ;  /* 0x0000ee327f007947 */ /* 0x000fea000b800000 */
[----:B------:R1:W2:Y:S02]  /*0460*/  SHFL.UP PT, R0, R5, 0x1, RZ ;  /* 0x0420000005007989 */ /* 0x0002a400000e00ff */
.L_x_115:
[----:B--2---:R-:W-:-:S04]  /*0470*/  SEL R0, R0, RZ, P5 ;  /* 0x000000ff00007207 */ /* 0x004fc80002800000 */
[----:B-1----:R-:W-:Y:S01]  /*0480*/  IADD3 R5, R5, R0, RZ ;  /* 0x0000000005057210 */ /* 0x002fe20007ffe0ff */
[----:B------:R-:W-:Y:S05]  /*0490*/  BRA.DIV ~URZ, `(.L_x_17) ;  /* 0x0000ee527f007947 */ /* 0x000fea000b800000 */
[----:B------:R-:W1:Y:S02]  /*04a0*/  SHFL.UP PT, R0, R5, 0x2, RZ ;  /* 0x0440000005007989 */ /* 0x000e6400000e00ff */
[----:B-1----:R-:W-:-:S05]  /*04b0*/  SEL R0, R0, RZ, P4 ;  /* 0x000000ff00007207 */ /* 0x002fca0002000000 */
[----:B------:R-:W-:-:S05]  /*04c0*/  IMAD.IADD R0, R5, 0x1, R0 ;  /* 0x0000000105007824 */ /* 0x000fca00078e0200 */
        /* <DEDUP_REMOVED lines=9> */
[----:B------:R1:W2:Y:S02]  /*0560*/  SHFL.IDX PT, R0, R4, 0x1f, 0x1f ;  /* 0x03e01f0004007f89 */ /* 0x0002a400000e0000 */
.L_x_116:
[----:B--2---:R-:W-:-:S05]  /*0570*/  IMAD R0, R0, c[0x0][0x538], RZ ;  /* 0x00014e0000007a24 */ /* 0x004fca00078e02ff */
[----:B------:R-:W-:-:S04]  /*0580*/  IADD3 R6, R0, R6, RZ ;  /* 0x0000000600067210 */ /* 0x000fc80007ffe0ff */
[----:B------:R-:W-:-:S13]  /*0590*/  ISETP.GT.AND P0, PT, R6, UR4, PT ;  /* 0x0000000406007c0c */ /* 0x000fda000bf04270 */
[----:B-1----:R-:W-:Y:S05]  /*05a0*/  @!P0 BRA `(.L_x_18) ;  /* 0xfffffdb000008947 */ /* 0x002fea000383ffff */
.L_x_14:
[----:B------:R-:W-:-:S05]  /*05b0*/  IADD3 R12, -R0, R6, RZ ;  /* 0x00000006000c7210 */ /* 0x000fca0007ffe1ff */
[----:B------:R-:W-:-:S05]  /*05c0*/  IMAD R0, R4, c[0x0][0x538], R12 ;  /* 0x00014e0004007a24 */ /* 0x000fca00078e020c */
[----:B------:R-:W-:Y:S01]  /*05d0*/  ISETP.GT.AND P0, PT, R0, UR4, PT ;  /* 0x0000000400007c0c */ /* 0x000fe2000bf04270 */
[----:B------:R-:W-:-:S12]  /*05e0*/  BRA.DIV ~URZ, `(.L_x_19) ;  /* 0x0000eeb27f007947 */ /* 0x000fd8000b800000 */
[----:B------:R-:W-:-:S04]  /*05f0*/  VOTE.ANY R5, PT, !P0 ;  /* 0x0000000000057806 */ /* 0x000fc800040e0100 */
.L_x_117:
[----:B------:R1:W2:Y:S01]  /*0600*/  POPC R13, R5 ;  /* 0x00000005000d7309 */ /* 0x0002a20000000000 */
[----:B------:R-:W-:Y:S05]  /*0610*/  BRA.DIV ~URZ, `(.L_x_20) ;  /* 0x0000eed27f007947 */ /* 0x000fea000b800000 */
[----:B--2---:R2:W3:Y:S01]  /*0620*/  SHFL.IDX PT, R11, R8, R13, 0x1f ;  /* 0x00001f0d080b7589 */ /* 0x0044e200000e0000 */
[----:B------:R-:W-:-:S03]  /*0630*/  MOV R6, RZ ;  /* 0x000000ff00067202 */ /* 0x000fc60000000f00 */
[----:B------:R2:W4:Y:S04]  /*0640*/  SHFL.IDX PT, R10, R7, R13, 0x1f ;  /* 0x00001f0d070a7589 */ /* 0x00052800000e0000 */
.L_x_118:
[----:B------:R-:W-:Y:S01]  /*0650*/  ISETP.NE.AND P0, PT, R5, RZ, PT ;  /* 0x000000ff0500720c */ /* 0x000fe20003f05270 */
[----:B------:R-:W-:-:S12]  /*0660*/  BSSY B0, `(.L_x_21) ;  /* 0x0000005000007945 */ /* 0x000fd80003800000 */
[----:B------:R-:W-:Y:S05]  /*0670*/  @!P0 BRA `(.L_x_22) ;  /* 0x0000003000008947 */ /* 0x000fea0003800000 */
[----:B------:R-:W-:Y:S01]  /*0680*/  IADD3 R3, R13, -0x1, RZ ;  /* 0xffffffff0d037810 */ /* 0x000fe20007ffe0ff */
[----:B------:R-:W-:Y:S05]  /*0690*/  BRA.DIV ~URZ, `(.L_x_23) ;  /* 0x0000ef327f007947 */ /* 0x000fea000b800000 */
[----:B------:R1:W2:Y:S02]  /*06a0*/  SHFL.IDX PT, R6, R4, R3, 0x1f ;  /* 0x00001f0304067589 */ /* 0x0002a400000e0000 */
.L_x_22:
[----:B------:R-:W-:Y:S05]  /*06b0*/  BSYNC B0 ;  /* 0x0000000000007941 */ /* 0x000fea0003800000 */
.L_x_21:
[----:B---3--:R-:W-:Y:S01]  /*06c0*/  IABS R0, R11 ;  /* 0x0000000b00007213 */ /* 0x008fe20000000000 */
[----:B-12---:R-:W-:-:S04]  /*06d0*/  IMAD R4, R6, c[0x0][0x538], R12 ;  /* 0x00014e0006047a24 */ /* 0x006fc800078e020c */
[----:B------:R-:W-:Y:S01]  /*06e0*/  IMAD.MOV.U32 R5, RZ, RZ, R0 ;  /* 0x000000ffff057224 */ /* 0x000fe200078e0000 */
[----:B----4-:R-:W-:Y:S01]  /*06f0*/  IABS R0, R10 ;  /* 0x0000000a00007213 */ /* 0x010fe20000000000 */
[----:B------:R1:W-:Y:S01]  /*0700*/  STL [R1+0x48], R4 ;  /* 0x0000480401007387 */ /* 0x0003e20000100800 */
[----:B------:R-:W-:Y:S01]  /*0710*/  IADD3 R12, -R4, UR4, RZ ;  /* 0x00000004040c7c10 */ /* 0x000fe2000fffe1ff */
[----:B------:R-:W2:Y:S02]  /*0720*/  I2F.RP R2, R5 ;  /* 0x0000000500027306 */ /* 0x000ea40000209400 */
[----:B------:R-:W-:Y:S01]  /*0730*/  IMAD.MOV.U32 R7, RZ, RZ, R0 ;  /* 0x000000ffff077224 */ /* 0x000fe200078e0000 */
[----:B------:R-:W-:Y:S02]  /*0740*/  IABS R6, R12 ;  /* 0x0000000c00067213 */ /* 0x000fe40000000000 */
[----:B------:R-:W-:-:S03]  /*0750*/  IABS R0, R11 ;  /* 0x0000000b00007213 */ /* 0x000fc60000000000 */
[----:B------:R-:W-:Y:S01]  /*0760*/  I2F.RP R8, R7 ;  /* 0x0000000700087306 */ /* 0x000fe20000209400 */
[----:B------:R-:W-:-:S07]  /*0770*/  IADD3 R0, RZ, -R0, RZ ;  /* 0x80000000ff007210 */ /* 0x000fce0007ffe0ff */
[----:B--2---:R-:W2:Y:S02]  /*0780*/  MUFU.RCP R2, R2 ;  /* 0x0000000200027308 */ /* 0x004ea40000001000 */
[----:B--2---:R-:W-:-:S06]  /*0790*/  IADD3 R2, R2, 0xffffffe, RZ ;  /* 0x0ffffffe02027810 */ /* 0x004fcc0007ffe0ff */
[----:B------:R-:W2:Y:S02]  /*07a0*/  F2I.FTZ.U32.TRUNC.NTZ R3, R2 ;  /* 0x0000000200037305 */ /* 0x000ea4000021f000 */
[----:B--2---:R-:W-:-:S04]  /*07b0*/  IMAD.MOV R2, RZ, RZ, -R3 ;  /* 0x000000ffff027224 */ /* 0x004fc800078e0a03 */
[----:B-1----:R-:W-:Y:S02]  /*07c0*/  IMAD R4, R2, R5, RZ ;  /* 0x0000000502047224 */ /* 0x002fe400078e02ff */
[----:B------:R-:W-:-:S04]  /*07d0*/  IMAD.MOV.U32 R2, RZ, RZ, RZ ;  /* 0x000000ffff027224 */ /* 0x000fc800078e00ff */
[----:B------:R-:W-:-:S04]  /*07e0*/  IMAD.HI.U32 R2, R3, R4, R2 ;  /* 0x0000000403027227 */ /* 0x000fc800078e0002 */
[----:B------:R-:W-:-:S04]  /*07f0*/  IMAD.MOV.U32 R3, RZ, RZ, R6 ;  /* 0x000000ffff037224 */ /* 0x000fc800078e0006 */
[----:B------:R-:W-:-:S04]  /*0800*/  IMAD.HI.U32 R2, R2, R3, RZ ;  /* 0x0000000302027227 */ /* 0x000fc800078e00ff */
[----:B------:R-:W-:Y:S02]  /*0810*/  IMAD R0, R2, R0, R3 ;  /* 0x0000000002007224 */ /* 0x000fe400078e0203 */
[----:B------:R-:W1:Y:S03]  /*0820*/  MUFU.RCP R3, R8 ;  /* 0x0000000800037308 */ /* 0x000e660000001000 */
[----:B------:R-:W-:Y:S02]  /*0830*/  ISETP.GT.U32.AND P1, PT, R5, R0, PT ;  /* 0x000000000500720c */ /* 0x000fe40003f24070 */
[----:B-1----:R-:W-:-:S11]  /*0840*/  IADD3 R3, R3, 0xffffffe, RZ ;  /* 0x0ffffffe03037810 */ /* 0x002fd60007ffe0ff */
[----:B------:R-:W-:Y:S01]  /*0850*/  @!P1 IMAD.IADD R0, R0, 0x1, -R5 ;  /* 0x0000000100009824 */ /* 0x000fe200078e0a05 */
[----:B------:R-:W-:Y:S02]  /*0860*/  @!P1 IADD3 R2, R2, 0x1, RZ ;  /* 0x0000000102029810 */ /* 0x000fe40007ffe0ff */
[----:B------:R-:W-:Y:S01]  /*0870*/  ISETP.NE.AND P1, PT, R11, RZ, PT ;  /* 0x000000ff0b00720c */ /* 0x000fe20003f25270 */
[----:B------:R-:W1:Y:S01]  /*0880*/  F2I.FTZ.U32.TRUNC.NTZ R3, R3 ;  /* 0x0000000300037305 */ /* 0x000e62000021f000 */
[----:B------:R-:W-:Y:S02]  /*0890*/  ISETP.GE.U32.AND P2, PT, R0, R5, PT ;  /* 0x000000050000720c */ /* 0x000fe40003f46070 */
[----:B------:R-:W-:-:S04]  /*08a0*/  LOP3.LUT R0, R12, R11, RZ, 0x3c, !PT ;  /* 0x0000000b0c007212 */ /* 0x000fc800078e3cff */
[----:B------:R-:W-:-:S07]  /*08b0*/  ISETP.GE.AND P0, PT, R0, RZ, PT ;  /* 0x000000ff0000720c */ /* 0x000fce0003f06270 */
[----:B------:R-:W-:Y:S02]  /*08c0*/  @P2 IADD3 R2, R2, 0x1, RZ ;  /* 0x0000000102022810 */ /* 0x000fe40007ffe0ff */
[----:B-1----:R-:W-:-:S03]  /*08d0*/  IADD3 R0, RZ, -R3, RZ ;  /* 0x80000003ff007210 */ /* 0x002fc60007ffe0ff */
[----:B------:R-:W-:Y:S02]  /*08e0*/  IMAD.MOV.U32 R4, RZ, RZ, R2 ;  /* 0x000000ffff047224 */ /* 0x000fe400078e0002 */
[----:B------:R-:W-:Y:S01]  /*08f0*/  IMAD.MOV.U32 R2, RZ, RZ, R0 ;  /* 0x000000ffff027224 */ /* 0x000fe200078e0000 */
[----:B------:R-:W-:Y:S01]  /*0900*/  IABS R0, R10 ;  /* 0x0000000a00007213 */ /* 0x000fe20000000000 */
[----:B------:R-:W-:Y:S01]  /*0910*/  @!P0 IMAD.MOV R4, RZ, RZ, -R4 ;  /* 0x000000ffff048224 */ /* 0x000fe200078e0a04 */
[----:B------:R-:W-:Y:S01]  /*0920*/  @!P1 LOP3.LUT R4, RZ, R11, RZ, 0x33, !PT ;  /* 0x0000000bff049212 */ /* 0x000fe200078e33ff */
[----:B------:R-:W-:Y:S01]  /*0930*/  IMAD R5, R2, R7, RZ ;  /* 0x0000000702057224 */ /* 0x000fe200078e02ff */
[----:B------:R-:W-:Y:S01]  /*0940*/  MOV R2, RZ ;  /* 0x000000ff00027202 */ /* 0x000fe20000000f00 */
[----:B------:R-:W-:Y:S01]  /*0950*/  IMAD.MOV R6, RZ, RZ, -R0 ;  /* 0x000000ffff067224 */ /* 0x000fe200078e0a00 */
[----:B------:R-:W-:-:S03]  /*0960*/  IABS R8, R4 ;  /* 0x0000000400087213 */ /* 0x000fc60000000000 */
[----:B------:R-:W-:-:S04]  /*0970*/  IMAD.HI.U32 R0, R3, R5, R2 ;  /* 0x0000000503007227 */ /* 0x000fc800078e0002 */
[----:B------:R-:W-:Y:S02]  /*0980*/  IMAD.MOV.U32 R2, RZ, RZ, R8 ;  /* 0x000000ffff027224 */ /* 0x000fe400078e0008 */
[----:B------:R-:W-:Y:S02]  /*0990*/  IMAD.MOV.U32 R3, RZ, RZ, R6 ;  /* 0x000000ffff037224 */ /* 0x000fe400078e0006 */
[----:B------:R-:W-:-:S04]  /*09a0*/  IMAD.HI.U32 R0, R0, R2, RZ ;  /* 0x0000000200007227 */ /* 0x000fc800078e00ff */
[----:B------:R-:W-:Y:S02]  /*09b0*/  IMAD R2, R0, R3, R2 ;  /* 0x0000000300027224 */ /* 0x000fe400078e0202 */
[----:B------:R-:W-:-:S03]  /*09c0*/  IMAD R3, R4, R11, RZ ;  /* 0x0000000b04037224 */ /* 0x000fc600078e02ff */
[----:B------:R-:W-:Y:S02]  /*09d0*/  ISETP.GT.U32.AND P1, PT, R7, R2, PT ;  /* 0x000000020700720c */ /* 0x000fe40003f24070 */
[----:B------:R-:W-:-:S11]  /*09e0*/  IADD3 R3, R12, -R3, RZ ;  /* 0x800000030c037210 */ /* 0x000fd60007ffe0ff */
[----:B------:R-:W-:Y:S01]  /*09f0*/  @!P1 IMAD.IADD R2, R2, 0x1, -R7 ;  /* 0x0000000102029824 */ /* 0x000fe200078e0a07 */
[----:B------:R-:W-:Y:S02]  /*0a00*/  @!P1 IADD3 R0, R0, 0x1, RZ ;  /* 0x0000000100009810 */ /* 0x000fe40007ffe0ff */
[----:B------:R-:W-:Y:S02]  /*0a10*/  ISETP.NE.AND P1, PT, R10, RZ, PT ;  /* 0x000000ff0a00720c */ /* 0x000fe40003f25270 */
[----:B------:R-:W-:Y:S02]  /*0a20*/  ISETP.GE.U32.AND P2, PT, R2, R7, PT ;  /* 0x000000070200720c */ /* 0x000fe40003f46070 */
[----:B------:R-:W-:-:S04]  /*0a30*/  LOP3.LUT R2, R4, R10, RZ, 0x3c, !PT ;  /* 0x0000000a04027212 */ /* 0x000fc800078e3cff */
[----:B------:R-:W-:-:S07]  /*0a40*/  ISETP.GE.AND P0, PT, R2, RZ, PT ;  /* 0x000000ff0200720c */ /* 0x000fce0003f06270 */
[----:B------:R-:W-:-:S06]  /*0a50*/  @P2 IADD3 R0, R0, 0x1, RZ ;  /* 0x0000000100002810 */ /* 0x000fcc0007ffe0ff */
[----:B------:R-:W-:Y:S02]  /*0a60*/  @!P0 IADD3 R0, -R0, RZ, RZ ;  /* 0x000000ff00008210 */ /* 0x000fe40007ffe1ff */
[----:B------:R-:W-:-:S05]  /*0a70*/  @!P1 LOP3.LUT R0, RZ, R10, RZ, 0x33, !PT ;  /* 0x0000000aff009212 */ /* 0x000fca00078e33ff */
[--C-:B------:R-:W-:Y:S02]  /*0a80*/  IMAD.MOV R2, RZ, RZ, -R0.reuse ;  /* 0x000000ffff027224 */ /* 0x100fe400078e0a00 */
[C---:B------:R-:W-:Y:S02]  /*0a90*/  IMAD R0, R10.reuse, 0x1000000, R0 ;  /* 0x010000000a007824 */ /* 0x040fe400078e0200 */
[----:B------:R-:W-:Y:S02]  /*0aa0*/  IMAD R2, R10, R2, R4 ;  /* 0x000000020a027224 */ /* 0x000fe400078e0204 */
[----:B------:R-:W-:Y:S02]  /*0ab0*/  IMAD.IADD R4, R13, 0x1, R9 ;  /* 0x000000010d047824 */ /* 0x000fe400078e0209 */
[----:B------:R-:W-:-:S03]  /*0ac0*/  IMAD R0, R2, 0x10000, R0 ;  /* 0x0001000002007824 */ /* 0x000fc600078e0200 */
[----:B------:R1:W-:Y:S04]  /*0ad0*/  STL [R1+0x54], R4 ;  /* 0x0000540401007387 */ /* 0x0003e80000100800 */
[----:B------:R1:W-:Y:S04]  /*0ae0*/  STL [R1+0x50], R0 ;  /* 0x0000500001007387 */ /* 0x0003e80000100800 */
[----:B------:R1:W-:Y:S01]  /*0af0*/  STL [R1+0x4c], R3 ;  /* 0x00004c0301007387 */ /* 0x0003e20000100800 */
[----:B------:R-:W-:Y:S05]  /*0b00*/  BRA `(.L_x_24) ;  /* 0x0000006000007947 */ /* 0x000fea0003800000 */
.L_x_15:
[----:B------:R-:W-:Y:S01]  /*0b10*/  MOV R0, UR4 ;  /* 0x0000000400007c02 */ /* 0x000fe20008000f00 */
[----:B------:R-:W-:Y:S04]  /*0b20*/  STL [R1+0x4c], RZ ;  /* 0x00004cff01007387 */ /* 0x000fe80000100800 */
[----:B------:R-:W-:Y:S04]  /*0b30*/  STL [R1+0x50], RZ ;  /* 0x000050ff01007387 */ /* 0x000fe80000100800 */
[----:B------:R1:W-:Y:S02]  /*0b40*/  STL [R1+0x48], R0 ;  /* 0x0000480001007387 */ /* 0x0003e40000100800 */
[----:B-1----:R-:W-:-:S05]  /*0b50*/  MOV R0, c[0x0][0x53c] ;  /* 0x00014f0000007a02 */ /* 0x002fca0000000f00 */
[----:B------:R1:W-:Y:S02]  /*0b60*/  STL [R1+0x54], R0 ;  /* 0x0000540001007387 */ /* 0x0003e40000100800 */
.L_x_24:
[----:B-1----:R-:W2:Y:S04]  /*0b70*/  LDL R4, [R1+0x48] ;  /* 0x0000480001047983 */ /* 0x002ea80000100800 */
[----:B------:R-:W2:Y:S04]  /*0b80*/  LDL R5, [R1+0x4c] ;  /* 0x00004c0001057983 */ /* 0x000ea80000100800 */
[----:B------:R-:W2:Y:S04]  /*0b90*/  LDL R6, [R1+0x50] ;  /* 0x0000500001067983 */ /* 0x000ea80000100800 */
[----:B------:R-:W2:Y:S01]  /*0ba0*/  LDL R7, [R1+0x54] ;  /* 0x0000540001077983 */ /* 0x000ea20000100800 */
[----:B------:R-:W-:Y:S01]  /*0bb0*/  ISETP.NE.AND P0, PT, R14, RZ, PT ;  /* 0x000000ff0e00720c */ /* 0x000fe20003f05270 */
[----:B------:R-:W-:-:S12]  /*0bc0*/  WARPSYNC 0xffffffff ;  /* 0xffffffff00007948 */ /* 0x000fd80003800000 */
[----:B--2---:R1:W-:Y:S04]  /*0bd0*/  @!P0 STS.128 [0x1a080], R4 ;  /* 0x01a08004ff008388 */ /* 0x0043e80000000c00 */
[----:B------:R-:W-:Y:S06]  /*0be0*/  BAR.ARV 0x5, 0x100 ;  /* 0x0144000000007b1d */ /* 0x000fec0000002000 */
.L_x_13:
[----:B------:R-:W2:Y:S02]  /*0bf0*/  LDL R0, [R1+0x54] ;  /* 0x0000540001007983 */ /* 0x000ea40000100800 */
[----:B--2---:R-:W-:-:S13]  /*0c00*/  ISETP.GE.AND P0, PT, R0, c[0x0][0x53c], PT ;  /* 0x00014f0000007a0c */ /* 0x004fda0003f06270 */
[----:B------:R-:W-:Y:S05]  /*0c10*/  @P0 EXIT ;  /* 0x000000000000094d */ /* 0x000fea0003800000 */
[----:B------:R-:W2:Y:S01]  /*0c20*/  S2R R15, SR_TID.X ;  /* 0x00000000000f7919 */ /* 0x000ea20000002100 */
[----:B------:R-:W-:Y:S02]  /*0c30*/  ULDC UR5, c[0x0][0x2ac] ;  /* 0x0000ab0000057ab9 */ /* 0x000fe40000000800 */
[----:B------:R-:W-:Y:S02]  /*0c40*/  ULDC UR4, c[0x0][0x1d0] ;  /* 0x0000740000047ab9 */ /* 0x000fe40000000800 */
[----:B------:R-:W-:Y:S01]  /*0c50*/  UIMAD UR5, UR5, UR4, URZ ;  /* 0x00000004050572a4 */ /* 0x000fe2000f8e023f */
[----:B-12---:R-:W-:-:S04]  /*0c60*/  SHF.R.S32.HI R7, RZ, 0x1f, R15 ;  /* 0x0000001fff077819 */ /* 0x006fc8000001140f */
[CC--:B------:R-:W-:Y:S02]  /*0c70*/  LEA.HI R2, R7.reuse, R15.reuse, RZ, 0x4 ;  /* 0x0000000f07027211 */ /* 0x0c0fe400078f20ff */
[----:B------:R-:W-:Y:S02]  /*0c80*/  LEA.HI R14, R7, R15, RZ, 0x2 ;  /* 0x0000000f070e7211 */ /* 0x000fe400078f10ff */
[----:B------:R-:W-:Y:S02]  /*0c90*/  SHF.R.S32.HI R3, RZ, 0x4, R2 ;  /* 0x00000004ff037819 */ /* 0x000fe40000011402 */
[--C-:B------:R-:W-:Y:S02]  /*0ca0*/  SHF.R.S32.HI R8, RZ, 0x2, R14.reuse ;  /* 0x00000002ff087819 */ /* 0x100fe4000001140e */
[----:B------:R-:W-:Y:S02]  /*0cb0*/  LEA.HI R0, R2, R3, RZ, 0x1 ;  /* 0x0000000302007211 */ /* 0x000fe400078f08ff */
[----:B------:R-:W-:-:S02]  /*0cc0*/  SHF.R.S32.HI R4, RZ, 0x1f, R14 ;  /* 0x0000001fff047819 */ /* 0x000fc4000001140e */
[----:B------:R-:W-:Y:S02]  /*0cd0*/  LOP3.LUT R0, R0, 0xfffffffe, RZ, 0xc0, !PT ;  /* 0xfffffffe00007812 */ /* 0x000fe400078ec0ff */
[CC--:B------:R-:W-:Y:S02]  /*0ce0*/  LEA.HI R10, R7.reuse, R15.reuse, RZ, 0x3 ;  /* 0x0000000f070a7211 */ /* 0x0c0fe400078f18ff */
[----:B------:R-:W-:Y:S01]  /*0cf0*/  LEA.HI R9, R7, R15, RZ, 0x5 ;  /* 0x0000000f07097211 */ /* 0x000fe200078f28ff */
[----:B------:R-:W-:Y:S01]  /*0d00*/  IMAD.IADD R12, R3, 0x1, -R0 ;  /* 0x00000001030c7824 */ /* 0x000fe200078e0a00 */
[----:B------:R-:W-:Y:S02]  /*0d10*/  LOP3.LUT R0, R2, 0xfffffff0, RZ, 0xc0, !PT ;  /* 0xfffffff002007812 */ /* 0x000fe400078ec0ff */
[----:B------:R-:W-:Y:S02]  /*0d20*/  LEA.HI R2, R4, R8, RZ, 0x3 ;  /* 0x0000000804027211 */ /* 0x000fe400078f18ff */
[----:B------:R-:W-:Y:S01]  /*0d30*/  SHF.R.S32.HI R5, RZ, 0x3, R10 ;  /* 0x00000003ff057819 */ /* 0x000fe2000001140a */
[----:B------:R-:W-:Y:S01]  /*0d40*/  IMAD.IADD R0, R15, 0x1, -R0 ;  /* 0x000000010f007824 */ /* 0x000fe200078e0a00 */
[----:B------:R-:W-:-:S02]  /*0d50*/  LOP3.LUT R4, R10, 0xfffffff8, RZ, 0xc0, !PT ;  /* 0xfffffff80a047812 */ /* 0x000fc400078ec0ff */
[----:B------:R-:W-:Y:S01]  /*0d60*/  LOP3.LUT R2, R2, 0xfffffff8, RZ, 0xc0, !PT ;  /* 0xfffffff802027812 */ /* 0x000fe200078ec0ff */
[----:B------:R-:W-:Y:S01]  /*0d70*/  IMAD.SHL.U32 R3, R5, 0x40, RZ ;  /* 0x0000004005037824 */ /* 0x000fe200078e00ff */
[----:B------:R-:W-:Y:S01]  /*0d80*/  SHF.R.S32.HI R244, RZ, 0x5, R9 ;  /* 0x00000005fff47819 */ /* 0x000fe20000011409 */
[----:B------:R-:W-:Y:S01]  /*0d90*/  IMAD.IADD R5, R15, 0x1, -R4 ;  /* 0x000000010f057824 */ /* 0x000fe200078e0a04 */
[----:B------:R-:W-:Y:S01]  /*0da0*/  SHF.R.S32.HI R4, RZ, 0x1f, R0 ;  /* 0x0000001fff047819 */ /* 0x000fe20000011400 */
[----:B------:R-:W-:Y:S01]  /*0db0*/  IMAD.IADD R8, R8, 0x1, -R2 ;  /* 0x0000000108087824 */ /* 0x000fe200078e0a02 */
[----:B------:R-:W-:Y:S01]  /*0dc0*/  LOP3.LUT R2, R3, 0x1c0, RZ, 0xc0, !PT ;  /* 0x000001c003027812 */ /* 0x000fe200078ec0ff */
[C---:B------:R-:W-:Y:S01]  /*0dd0*/  IMAD.SHL.U32 R249, R5.reuse, 0x8, RZ ;  /* 0x0000000805f97824 */ /* 0x040fe200078e00ff */
[----:B------:R-:W-:Y:S01]  /*0de0*/  LEA.HI R13, R4, R0, RZ, 0x3 ;  /* 0x00000000040d7211 */ /* 0x000fe200078f18ff */
[----:B------:R-:W-:Y:S01]  /*0df0*/  IMAD.SHL.U32 R5, R5, 0x40, RZ ;  /* 0x0000004005057824 */ /* 0x000fe200078e00ff */
[----:B------:R-:W-:-:S02]  /*0e00*/  SHF.R.U32.HI R6, RZ, 0x3, R2 ;  /* 0x00000003ff067819 */ /* 0x000fc40000011602 */
[----:B------:R-:W-:Y:S02]  /*0e10*/  LOP3.LUT R4, R13, 0xfffffff8, RZ, 0xc0, !PT ;  /* 0xfffffff80d047812 */ /* 0x000fe400078ec0ff */
[----:B------:R-:W-:Y:S02]  /*0e20*/  LOP3.LUT R3, R2, 0x38, R249, 0xf8, !PT ;  /* 0x0000003802037812 */ /* 0x000fe400078ef8f9 */
[----:B------:R-:W-:Y:S01]  /*0e30*/  LOP3.LUT R2, R5, 0x1c0, RZ, 0xc0, !PT ;  /* 0x000001c005027812 */ /* 0x000fe200078ec0ff */
[----:B------:R-:W-:Y:S01]  /*0e40*/  IMAD.IADD R0, R0, 0x1, -R4 ;  /* 0x0000000100007824 */ /* 0x000fe200078e0a04 */
[----:B------:R-:W-:Y:S02]  /*0e50*/  LOP3.LUT R4, R9, 0xffffffe0, RZ, 0xc0, !PT ;  /* 0xffffffe009047812 */ /* 0x000fe400078ec0ff */
[----:B------:R-:W-:Y:S02]  /*0e60*/  LOP3.LUT R11, R3, R6, RZ, 0x3c, !PT ;  /* 0x00000006030b7212 */ /* 0x000fe400078e3cff */
[----:B------:R-:W-:Y:S01]  /*0e70*/  LOP3.LUT R5, R2, 0x8, R10, 0xf8, !PT ;  /* 0x0000000802057812 */ /* 0x000fe200078ef80a */
[----:B------:R-:W-:Y:S01]  /*0e80*/  IMAD.IADD R17, R15, 0x1, -R4 ;  /* 0x000000010f117824 */ /* 0x000fe200078e0a04 */
[----:B------:R-:W-:-:S02]  /*0e90*/  SHF.R.U32.HI R3, RZ, 0x3, R2 ;  /* 0x00000003ff037819 */ /* 0x000fc40000011602 */
[----:B------:R-:W-:Y:S02]  /*0ea0*/  SHF.R.S32.HI R2, RZ, 0x1f, R9 ;  /* 0x0000001fff027819 */ /* 0x000fe40000011409 */
[----:B------:R-:W-:Y:S02]  /*0eb0*/  SHF.R.S32.HI R10, RZ, 0x1f, R17 ;  /* 0x0000001fff0a7819 */ /* 0x000fe40000011411 */
[----:B------:R-:W-:Y:S02]  /*0ec0*/  LEA.HI R2, R2, R244, RZ, 0x3 ;  /* 0x000000f402027211 */ /* 0x000fe400078f18ff */
[----:B------:R-:W-:Y:S01]  /*0ed0*/  LOP3.LUT R4, R14, 0xfffffffc, RZ, 0xc0, !PT ;  /* 0xfffffffc0e047812 */ /* 0x000fe200078ec0ff */
[----:B------:R-:W-:Y:S01]  /*0ee0*/  IMAD.MOV.U32 R14, RZ, RZ, 0x20 ;  /* 0x00000020ff0e7424 */ /* 0x000fe200078e00ff */
[----:B------:R-:W-:Y:S02]  /*0ef0*/  LOP3.LUT R9, R5, R3, RZ, 0x3c, !PT ;  /* 0x0000000305097212 */ /* 0x000fe400078e3cff */
[----:B------:R-:W-:Y:S01]  /*0f00*/  LOP3.LUT R3, R2, 0xffffff8, RZ, 0xc0, !PT ;  /* 0x0ffffff802037812 */ /* 0x000fe200078ec0ff */
[----:B------:R-:W-:Y:S01]  /*0f10*/  IMAD.IADD R2, R15, 0x1, -R4 ;  /* 0x000000010f027824 */ /* 0x000fe200078e0a04 */
[----:B------:R-:W-:-:S02]  /*0f20*/  LEA.HI R10, R10, R17, RZ, 0x2 ;  /* 0x000000110a0a7211 */ /* 0x000fc400078f10ff */
[----:B------:R-:W-:Y:S01]  /*0f30*/  LEA.HI R7, R7, R15, RZ, 0x6 ;  /* 0x0000000f07077211 */ /* 0x000fe200078f30ff */
[----:B------:R-:W-:Y:S01]  /*0f40*/  IMAD.IADD R5, R244, 0x1, -R3 ;  /* 0x00000001f4057824 */ /* 0x000fe200078e0a03 */
[----:B------:R-:W-:Y:S01]  /*0f50*/  SHF.R.S32.HI R4, RZ, 0x2, R10 ;  /* 0x00000002ff047819 */ /* 0x000fe2000001140a */
[----:B------:R-:W-:Y:S01]  /*0f60*/  IMAD.MOV.U32 R15, RZ, RZ, 0x10 ;  /* 0x00000010ff0f7424 */ /* 0x000fe200078e00ff */
[----:B------:R-:W-:Y:S01]  /*0f70*/  LOP3.LUT R6, R8, 0x1, RZ, 0xc0, !PT ;  /* 0x0000000108067812 */ /* 0x000fe200078ec0ff */
[----:B------:R-:W-:Y:S01]  /*0f80*/  IMAD.SHL.U32 R7, R7, 0x8, RZ ;  /* 0x0000000807077824 */ /* 0x000fe200078e00ff */
[----:B------:R-:W-:Y:S01]  /*0f90*/  LEA.HI R3, R2, R2, RZ, 0x1 ;  /* 0x0000000202037211 */ /* 0x000fe200078f08ff */
[----:B------:R-:W-:Y:S01]  /*0fa0*/  IMAD R16, R5, 0x10, R4 ;  /* 0x0000001005107824 */ /* 0x000fe200078e0204 */
[----:B------:R-:W-:Y:S01]  /*0fb0*/  ISETP.NE.U32.AND P0, PT, R6, 0x1, PT ;  /* 0x000000010600780c */ /* 0x000fe20003f05070 */
[----:B------:R-:W-:Y:S01]  /*0fc0*/  IMAD.SHL.U32 R4, R8, 0x40, RZ ;  /* 0x0000004008047824 */ /* 0x000fe200078e00ff */
[----:B------:R-:W-:Y:S01]  /*0fd0*/  LOP3.LUT R5, R3, 0x1ffffffe, RZ, 0xc0, !PT ;  /* 0x1ffffffe03057812 */ /* 0x000fe200078ec0ff */
[----:B------:R-:W-:Y:S01]  /*0fe0*/  IMAD.SHL.U32 R3, R0, 0x40, RZ ;  /* 0x0000004000037824 */ /* 0x000fe200078e00ff */
[----:B------:R-:W-:Y:S01]  /*0ff0*/  LOP3.LUT R11, R11, 0x7ffffe00, R7, 0xf8, !PT ;  /* 0x7ffffe000b0b7812 */ /* 0x000fe200078ef807 */
[----:B------:R-:W-:Y:S01]  /*1000*/  IMAD R7, R244, 0x200, R2 ;  /* 0x00000200f4077824 */ /* 0x000fe200078e0202 */
[----:B------:R-:W-:Y:S01]  /*1010*/  LOP3.LUT R4, R4, 0x1c0, RZ, 0xc0, !PT ;  /* 0x000001c004047812 */ /* 0x000fe200078ec0ff */
[----:B------:R1:W-:Y:S01]  /*1020*/  STL [R1+0x184], R16 ;  /* 0x0001841001007387 */ /* 0x0003e20000100800 */
[----:B------:R-:W-:Y:S01]  /*1030*/  R2P PR, R8, 0x6 ;  /* 0x0000000608007804 */ /* 0x000fe20000000000 */
[----:B------:R-:W-:Y:S01]  /*1040*/  IMAD.IADD R8, R2, 0x1, -R5 ;  /* 0x0000000102087824 */ /* 0x000fe200078e0a05 */
[----:B------:R-:W-:Y:S01]  /*1050*/  LEA.HI R2, R4, R4, RZ, 0x1d ;  /* 0x0000000404027211 */ /* 0x000fe200078fe8ff */
[----:B------:R-:W-:Y:S01]  /*1060*/  IMAD.SHL.U32 R6, R12, 0x8, RZ ;  /* 0x000000080c067824 */ /* 0x000fe200078e00ff */
[----:B------:R-:W-:Y:S01]  /*1070*/  LOP3.LUT R3, R3, 0x1c0, RZ, 0xc0, !PT ;  /* 0x000001c003037812 */ /* 0x000fe200078ec0ff */
[----:B------:R-:W-:Y:S01]  /*1080*/  IMAD R8, R8, 0x8, R16 ;  /* 0x0000000808087824 */ /* 0x000fe200078e0210 */
[----:B------:R-:W-:Y:S01]  /*1090*/  LOP3.LUT P4, RZ, R0, 0x2, RZ, 0xc0, !PT ;  /* 0x0000000200ff7812 */ /* 0x000fe2000788c0ff */
[----:B------:R-:W-:Y:S01]  /*10a0*/  IMAD.U32 R7, R7, 0x2, R2 ;  /* 0x0000000207077824 */ /* 0x000fe200078e0002 */
[----:B------:R-:W-:Y:S01]  /*10b0*/  LOP3.LUT R2, R10, 0x7ffffffc, RZ, 0xc0, !PT ;  /* 0x7ffffffc0a027812 */ /* 0x000fe200078ec0ff */
[----:B------:R-:W-:Y:S01]  /*10c0*/  IMAD.SHL.U32 R248, R11, 0x2, RZ ;  /* 0x000000020bf87824 */ /* 0x000fe200078e00ff */
[----:B------:R2:W-:Y:S01]  /*10d0*/  STL [R1+0x188], R8 ;  /* 0x0001880801007387 */ /* 0x0005e20000100800 */
[----:B------:R-:W-:-:S02]  /*10e0*/  LOP3.LUT R6, R3, 0x8, R6, 0xf8, !PT ;  /* 0x0000000803067812 */ /* 0x000fc400078ef806 */
[----:B------:R-:W-:Y:S01]  /*10f0*/  IMAD.IADD R2, R17, 0x1, -R2 ;  /* 0x0000000111027824 */ /* 0x000fe200078e0a02 */
[----:B------:R-:W-:Y:S02]  /*1100*/  SHF.R.U32.HI R3, RZ, 0x3, R3 ;  /* 0x00000003ff037819 */ /* 0x000fe40000011603 */
[----:B------:R-:W-:Y:S01]  /*1110*/  LOP3.LUT P3, RZ, R0, 0x4, RZ, 0xc0, !PT ;  /* 0x0000000400ff7812 */ /* 0x000fe2000786c0ff */
[----:B------:R-:W-:Y:S01]  /*1120*/  IMAD.SHL.U32 R41, R2, 0x2, RZ ;  /* 0x0000000202297824 */ /* 0x000fe200078e00ff */
[----:B------:R-:W-:Y:S01]  /*1130*/  LOP3.LUT R3, R6, R3, RZ, 0x3c, !PT ;  /* 0x0000000306037212 */ /* 0x000fe200078e3cff */
[----:B------:R-:W-:Y:S01]  /*1140*/  IMAD.SHL.U32 R6, R13, 0x40, RZ ;  /* 0x000000400d067824 */ /* 0x000fe200078e00ff */
[----:B------:R-:W-:Y:S01]  /*1150*/  SEL R5, R15, 0xfffffff0, !P4 ;  /* 0xfffffff00f057807 */ /* 0x000fe20006000000 */
[----:B------:R-:W-:Y:S01]  /*1160*/  IMAD R0, R12, 0x200, R9 ;  /* 0x000002000c007824 */ /* 0x000fe200078e0209 */
[C---:B------:R-:W-:Y:S01]  /*1170*/  IADD3 R40, R41.reuse, 0x8, RZ ;  /* 0x0000000829287810 */ /* 0x040fe20007ffe0ff */
[----:B------:R-:W-:Y:S01]  /*1180*/  STL [R1+0x84], R41 ;  /* 0x0000842901007387 */ /* 0x000fe20000100800 */
[C---:B------:R-:W-:Y:S01]  /*1190*/  IADD3 R39, R41.reuse, 0x10, RZ ;  /* 0x0000001029277810 */ /* 0x040fe20007ffe0ff */
[----:B------:R-:W-:Y:S01]  /*11a0*/  IMAD.MOV.U32 R9, RZ, RZ, 0x40 ;  /* 0x00000040ff097424 */ /* 0x000fe200078e00ff */
[C---:B------:R-:W-:Y:S01]  /*11b0*/  IADD3 R38, R41.reuse, 0x18, RZ ;  /* 0x0000001829267810 */ /* 0x040fe20007ffe0ff */
[----:B------:R-:W-:Y:S01]  /*11c0*/  STL [R1+0x100], R40 ;  /* 0x0001002801007387 */ /* 0x000fe20000100800 */
[----:B------:R-:W-:-:S02]  /*11d0*/  IADD3 R37, R41, 0x20, RZ ;  /* 0x0000002029257810 */ /* 0x000fc40007ffe0ff */
[C---:B------:R-:W-:Y:S01]  /*11e0*/  IADD3 R36, R41.reuse, 0x28, RZ ;  /* 0x0000002829247810 */ /* 0x040fe20007ffe0ff */
[----:B------:R-:W-:Y:S01]  /*11f0*/  STL [R1+0xfc], R39 ;  /* 0x0000fc2701007387 */ /* 0x000fe20000100800 */
[C---:B------:R-:W-:Y:S02]  /*1200*/  IADD3 R35, R41.reuse, 0x30, RZ ;  /* 0x0000003029237810 */ /* 0x040fe40007ffe0ff */
[C---:B------:R-:W-:Y:S01]  /*1210*/  IADD3 R34, R41.reuse, 0x38, RZ ;  /* 0x0000003829227810 */ /* 0x040fe20007ffe0ff */
[----:B------:R-:W-:Y:S01]  /*1220*/  STL [R1+0xf8], R38 ;  /* 0x0000f82601007387 */ /* 0x000fe20000100800 */
[C---:B------:R-:W-:Y:S02]  /*1230*/  IADD3 R33, R41.reuse, 0x40, RZ ;  /* 0x0000004029217810 */ /* 0x040fe40007ffe0ff */
[C---:B------:R-:W-:Y:S01]  /*1240*/  IADD3 R32, R41.reuse, 0x48, RZ ;  /* 0x0000004829207810 */ /* 0x040fe20007ffe0ff */
[----:B------:R3:W-:Y:S01]  /*1250*/  STL [R1+0xf4], R37 ;  /* 0x0000f42501007387 */ /* 0x0007e20000100800 */
[----:B------:R-:W-:-:S02]  /*1260*/  IADD3 R31, R41, 0x50, RZ ;  /* 0x00000050291f7810 */ /* 0x000fc40007ffe0ff */
[C---:B------:R-:W-:Y:S01]  /*1270*/  IADD3 R30, R41.reuse, 0x58, RZ ;  /* 0x00000058291e7810 */ /* 0x040fe20007ffe0ff */
[----:B------:R-:W-:Y:S01]  /*1280*/  STL [R1+0xf0], R36 ;  /* 0x0000f02401007387 */ /* 0x000fe20000100800 */
[C---:B------:R-:W-:Y:S02]  /*1290*/  IADD3 R29, R41.reuse, 0x60, RZ ;  /* 0x00000060291d7810 */ /* 0x040fe40007ffe0ff */
[C---:B------:R-:W-:Y:S01]  /*12a0*/  IADD3 R28, R41.reuse, 0x68, RZ ;  /* 0x00000068291c7810 */ /* 0x040fe20007ffe0ff */
[----:B------:R-:W-:Y:S01]  /*12b0*/  STL [R1+0xec], R35 ;  /* 0x0000ec2301007387 */ /* 0x000fe20000100800 */
[----:B------:R-:W-:Y:S02]  /*12c0*/  SEL R4, R14, 0xffffffe0, !P3 ;  /* 0xffffffe00e047807 */ /* 0x000fe40005800000 */
[C---:B------:R-:W-:Y:S01]  /*12d0*/  IADD3 R27, R41.reuse, 0x70, RZ ;  /* 0x00000070291b7810 */ /* 0x040fe20007ffe0ff */
[----:B------:R4:W-:Y:S01]  /*12e0*/  STL [R1+0xe8], R34 ;  /* 0x0000e82201007387 */ /* 0x0009e20000100800 */
[----:B------:R-:W-:Y:S01]  /*12f0*/  IADD3 R26, R41, 0x78, RZ ;  /* 0x00000078291a7810 */ /* 0x000fe20007ffe0ff */
[----:B------:R-:W-:Y:S01]  /*1300*/  IMAD.IADD R4, R5, 0x1, R4 ;  /* 0x0000000105047824 */ /* 0x000fe200078e0204 */
[----:B------:R-:W-:Y:S01]  /*1310*/  IADD3 R20, R249, 0x40, RZ ;  /* 0x00000040f9147810 */ /* 0x000fe20007ffe0ff */
[----:B------:R-:W-:Y:S01]  /*1320*/  STL [R1+0xe4], R33 ;  /* 0x0000e42101007387 */ /* 0x000fe20000100800 */
[----:B------:R-:W-:-:S02]  /*1330*/  IADD3 R25, R41, 0x80, RZ ;  /* 0x0000008029197810 */ /* 0x000fc40007ffe0ff */
[----:B------:R-:W-:Y:S01]  /*1340*/  IADD3 R19, R249, 0x80, RZ ;  /* 0x00000080f9137810 */ /* 0x000fe20007ffe0ff */
[----:B------:R-:W-:Y:S01]  /*1350*/  STL [R1+0xe0], R32 ;  /* 0x0000e02001007387 */ /* 0x000fe20000100800 */
[----:B------:R-:W-:Y:S02]  /*1360*/  IADD3 R24, R41, 0x88, RZ ;  /* 0x0000008829187810 */ /* 0x000fe40007ffe0ff */
[----:B------:R-:W-:Y:S01]  /*1370*/  IADD3 R18, R249, 0xc0, RZ ;  /* 0x000000c0f9127810 */ /* 0x000fe20007ffe0ff */
[----:B------:R5:W-:Y:S01]  /*1380*/  STL [R1+0xdc], R31 ;  /* 0x0000dc1f01007387 */ /* 0x000be20000100800 */
[----:B------:R-:W-:Y:S02]  /*1390*/  IADD3 R23, R41, 0x90, RZ ;  /* 0x0000009029177810 */ /* 0x000fe40007ffe0ff */
[----:B------:R-:W-:Y:S01]  /*13a0*/  LOP3.LUT R3, R3, 0x7ffffe00, R6, 0xf8, !PT ;  /* 0x7ffffe0003037812 */ /* 0x000fe200078ef806 */
[----:B------:R-:W-:Y:S01]  /*13b0*/  STL [R1+0xd8], R30 ;  /* 0x0000d81e01007387 */ /* 0x000fe20000100800 */
[----:B------:R-:W-:-:S02]  /*13c0*/  IADD3 R22, R41, 0x98, RZ ;  /* 0x0000009829167810 */ /* 0x000fc40007ffe0ff */
[----:B------:R-:W-:Y:S01]  /*13d0*/  SHF.R.S32.HI R5, RZ, 0x1f, R249 ;  /* 0x0000001fff057819 */ /* 0x000fe200000114f9 */
[----:B------:R-:W-:Y:S01]  /*13e0*/  STL [R1+0xd4], R29 ;  /* 0x0000d41d01007387 */ /* 0x000fe20000100800 */
[----:B------:R-:W-:Y:S02]  /*13f0*/  SHF.R.S32.HI R6, RZ, 0x1f, R20 ;  /* 0x0000001fff067819 */ /* 0x000fe40000011414 */
[C---:B------:R-:W-:Y:S01]  /*1400*/  IADD3 R21, R41.reuse, 0xa0, RZ ;  /* 0x000000a029157810 */ /* 0x040fe20007ffe0ff */
[----:B------:R2:W-:Y:S01]  /*1410*/  STL [R1+0xd0], R28 ;  /* 0x0000d01c01007387 */ /* 0x0005e20000100800 */
[----:B------:R-:W-:Y:S02]  /*1420*/  SHF.R.S32.HI R5, RZ, 0x1f, R19 ;  /* 0x0000001fff057819 */ /* 0x000fe40000011413 */
[----:B------:R-:W-:Y:S01]  /*1430*/  IADD3 R20, R41, 0xa8, RZ ;  /* 0x000000a829147810 */ /* 0x000fe20007ffe0ff */
[----:B------:R-:W-:Y:S01]  /*1440*/  STL [R1+0xcc], R27 ;  /* 0x0000cc1b01007387 */ /* 0x000fe20000100800 */
[----:B------:R-:W-:-:S02]  /*1450*/  SHF.R.S32.HI R6, RZ, 0x1f, R18 ;  /* 0x0000001fff067819 */ /* 0x000fc40000011412 */
[C---:B------:R-:W-:Y:S01]  /*1460*/  IADD3 R19, R41.reuse, 0xb0, RZ ;  /* 0x000000b029137810 */ /* 0x040fe20007ffe0ff */
[----:B------:R-:W-:Y:S01]  /*1470*/  STL [R1+0xc8], R26 ;  /* 0x0000c81a01007387 */ /* 0x000fe20000100800 */
[C---:B------:R-:W-:Y:S02]  /*1480*/  IADD3 R18, R41.reuse, 0xb8, RZ ;  /* 0x000000b829127810 */ /* 0x040fe40007ffe0ff */
[C---:B------:R-:W-:Y:S01]  /*1490*/  IADD3 R17, R41.reuse, 0xc0, RZ ;  /* 0x000000c029117810 */ /* 0x040fe20007ffe0ff */
[----:B------:R2:W-:Y:S01]  /*14a0*/  STL [R1+0xc4], R25 ;  /* 0x0000c41901007387 */ /* 0x0005e20000100800 */
[C---:B-1----:R-:W-:Y:S02]  /*14b0*/  IADD3 R16, R41.reuse, 0xc8, RZ ;  /* 0x000000c829107810 */ /* 0x042fe40007ffe0ff */
[C---:B------:R-:W-:Y:S01]  /*14c0*/  IADD3 R15, R41.reuse, 0xd0, RZ ;  /* 0x000000d0290f7810 */ /* 0x040fe20007ffe0ff */
[----:B------:R-:W-:Y:S01]  /*14d0*/  STL [R1+0xc0], R24 ;  /* 0x0000c01801007387 */ /* 0x000fe20000100800 */
[----:B------:R-:W-:-:S02]  /*14e0*/  IADD3 R13, R41, 0xd8, RZ ;  /* 0x000000d8290d7810 */ /* 0x000fc40007ffe0ff */
[----:B------:R-:W-:Y:S01]  /*14f0*/  LEA R236, R0, 0x14080, 0x1 ;  /* 0x0001408000ec7811 */ /* 0x000fe200078e08ff */
[----:B------:R-:W-:Y:S01]  /*1500*/  STL [R1+0xbc], R23 ;  /* 0x0000bc1701007387 */ /* 0x000fe20000100800 */
[----:B------:R-:W-:Y:S02]  /*1510*/  IADD3 R12, R41, 0xe0, RZ ;  /* 0x000000e0290c7810 */ /* 0x000fe40007ffe0ff */
[C---:B------:R-:W-:Y:S01]  /*1520*/  SEL R6, R9.reuse, 0xffffffc0, !P2 ;  /* 0xffffffc009067807 */ /* 0x040fe20005000000 */
[----:B------:R1:W-:Y:S01]  /*1530*/  STL [R1+0xb8], R22 ;  /* 0x0000b81601007387 */ /* 0x0003e20000100800 */
[----:B------:R-:W-:Y:S02]  /*1540*/  SEL R0, R9, 0xffffffc0, !P3 ;  /* 0xffffffc009007807 */ /* 0x000fe40005800000 */
[C---:B------:R-:W-:Y:S01]  /*1550*/  IADD3 R11, R41.reuse, 0xe8, RZ ;  /* 0x000000e8290b7810 */ /* 0x040fe20007ffe0ff */
[----:B------:R-:W-:Y:S01]  /*1560*/  STL [R1+0xb4], R21 ;  /* 0x0000b41501007387 */ /* 0x000fe20000100800 */
[----:B------:R-:W-:-:S02]  /*1570*/  IADD3 R10, R41, 0xf0, RZ ;  /* 0x000000f0290a7810 */ /* 0x000fc40007ffe0ff */
[----:B------:R-:W-:Y:S01]  /*1580*/  LEA R9, R7, 0x80, 0x1 ;  /* 0x0000008007097811 */ /* 0x000fe200078e08ff */
[----:B------:R-:W-:Y:S01]  /*1590*/  STL [R1+0xb0], R20 ;  /* 0x0000b01401007387 */ /* 0x000fe20000100800 */
[----:B------:R-:W-:Y:S02]  /*15a0*/  SHF.R.S32.HI R7, RZ, 0x1f, R40 ;  /* 0x0000001fff077819 */ /* 0x000fe40000011428 */
[C---:B------:R-:W-:Y:S01]  /*15b0*/  SEL R5, R14.reuse, 0xffffffe0, !P1 ;  /* 0xffffffe00e057807 */ /* 0x040fe20004800000 */
[----:B------:R1:W-:Y:S01]  /*15c0*/  STL [R1+0xac], R19 ;  /* 0x0000ac1301007387 */ /* 0x0003e20000100800 */
[----:B------:R-:W-:Y:S02]  /*15d0*/  SEL R2, R14, 0xffffffe0, !P4 ;  /* 0xffffffe00e027807 */ /* 0x000fe40006000000 */
[----:B--2---:R-:W-:Y:S01]  /*15e0*/  IADD3 R8, R41, 0xf8, RZ ;  /* 0x000000f829087810 */ /* 0x004fe20007ffe0ff */
[----:B------:R-:W-:Y:S01]  /*15f0*/  STL [R1+0xa8], R18 ;  /* 0x0000a81201007387 */ /* 0x000fe20000100800 */
[----:B------:R-:W-:-:S02]  /*1600*/  SHF.R.S32.HI R14, RZ, 0x1f, R39 ;  /* 0x0000001fff0e7819 */ /* 0x000fc40000011427 */
[----:B---3--:R-:W-:Y:S01]  /*1610*/  SHF.R.S32.HI R37, RZ, 0x1f, R37 ;  /* 0x0000001fff257819 */ /* 0x008fe20000011425 */
[----:B------:R-:W-:Y:S01]  /*1620*/  STL [R1+0xa4], R17 ;  /* 0x0000a41101007387 */ /* 0x000fe20000100800 */
[----:B----4-:R-:W-:Y:S02]  /*1630*/  SHF.R.S32.HI R34, RZ, 0x1f, R34 ;  /* 0x0000001fff227819 */ /* 0x010fe40000011422 */
[----:B-----5:R-:W-:Y:S01]  /*1640*/  SHF.R.S32.HI R31, RZ, 0x1f, R31 ;  /* 0x0000001fff1f7819 */ /* 0x020fe2000001141f */
[----:B------:R2:W-:Y:S01]  /*1650*/  STL [R1+0xa0], R16 ;  /* 0x0000a01001007387 */ /* 0x0005e20000100800 */
[----:B------:R-:W-:Y:S02]  /*1660*/  SHF.R.S32.HI R28, RZ, 0x1f, R28 ;  /* 0x0000001fff1c7819 */ /* 0x000fe4000001141c */
[----:B------:R-:W-:Y:S01]  /*1670*/  SHF.R.S32.HI R25, RZ, 0x1f, R25 ;  /* 0x0000001fff197819 */ /* 0x000fe20000011419 */
[----:B------:R-:W-:Y:S01]  /*1680*/  STL [R1+0x9c], R15 ;  /* 0x00009c0f01007387 */ /* 0x000fe20000100800 */
[----:B-1----:R-:W-:-:S02]  /*1690*/  SHF.R.S32.HI R22, RZ, 0x1f, R22 ;  /* 0x0000001fff167819 */ /* 0x002fc40000011416 */
[----:B------:R-:W-:Y:S01]  /*16a0*/  LEA R238, R3, 0x4080, 0x1 ;  /* 0x0000408003ee7811 */ /* 0x000fe200078e08ff */
[----:B------:R-:W-:Y:S03]  /*16b0*/  STL [R1+0x98], R13 ;  /* 0x0000980d01007387 */ /* 0x000fe60000100800 */
[----:B------:R-:W-:Y:S01]  /*16c0*/  IADD3 R241, R0, R238, R2 ;  /* 0x000000ee00f17210 */ /* 0x000fe20007ffe002 */
[----:B------:R-:W-:Y:S01]  /*16d0*/  STL [R1+0x94], R12 ;  /* 0x0000940c01007387 */ /* 0x000fe20000100800 */
[----:B------:R-:W-:Y:S01]  /*16e0*/  SHF.R.S32.HI R19, RZ, 0x1f, R19 ;  /* 0x0000001fff137819 */ /* 0x000fe20000011413 */
[----:B------:R-:W-:Y:S02]  /*16f0*/  IMAD R244, R244, 0x800, R238 ;  /* 0x00000800f4f47824 */ /* 0x000fe400078e02ee */
[----:B------:R-:W-:Y:S01]  /*1700*/  STL [R1+0x90], R11 ;  /* 0x0000900b01007387 */ /* 0x000fe20000100800 */
[----:B------:R-:W-:-:S02]  /*1710*/  IMAD.IADD R240, R238, 0x1, R2 ;  /* 0x00000001eef07824 */ /* 0x000fc400078e0202 */
[----:B------:R-:W-:Y:S01]  /*1720*/  IMAD.IADD R245, R2, 0x1, R244 ;  /* 0x0000000102f57824 */ /* 0x000fe200078e02f4 */
[----:B------:R-:W-:Y:S01]  /*1730*/  STL [R1+0x8c], R10 ;  /* 0x00008c0a01007387 */ /* 0x000fe20000100800 */
[----:B------:R-:W-:Y:S02]  /*1740*/  IMAD R243, R4, 0x2, R238 ;  /* 0x0000000204f37824 */ /* 0x000fe400078e02ee */
[----:B------:R-:W-:Y:S01]  /*1750*/  IMAD.IADD R239, R238, 0x1, R0 ;  /* 0x00000001eeef7824 */ /* 0x000fe200078e0200 */
[----:B------:R1:W-:Y:S01]  /*1760*/  STL [R1+0x17c], R7 ;  /* 0x00017c0701007387 */ /* 0x0003e20000100800 */
[----:B--2---:R-:W-:Y:S01]  /*1770*/  SHF.R.S32.HI R16, RZ, 0x1f, R16 ;  /* 0x0000001fff107819 */ /* 0x004fe20000011410 */
[C---:B------:R-:W-:Y:S02]  /*1780*/  IMAD.IADD R247, R0.reuse, 0x1, R244 ;  /* 0x0000000100f77824 */ /* 0x040fe400078e02f4 */
[----:B------:R-:W-:Y:S01]  /*1790*/  STL [R1+0x88], R8 ;  /* 0x0000880801007387 */ /* 0x000fe20000100800 */
[----:B------:R-:W-:-:S03]  /*17a0*/  IMAD.IADD R246, R0, 0x1, R245 ;  /* 0x0000000100f67824 */ /* 0x000fc600078e02f5 */
[----:B------:R2:W-:Y:S04]  /*17b0*/  STL [R1+0x178], R14 ;  /* 0x0001780e01007387 */ /* 0x0005e80000100800 */
[----:B------:R-:W-:Y:S01]  /*17c0*/  STL [R1+0x5c], R9 ;  /* 0x00005c0901007387 */ /* 0x000fe20000100800 */
[----:B-1----:R-:W-:-:S05]  /*17d0*/  SHF.R.S32.HI R7, RZ, 0x1f, R38 ;  /* 0x0000001fff077819 */ /* 0x002fca0000011426 */
[----:B------:R1:W-:Y:S01]  /*17e0*/  STL [R1+0x174], R7 ;  /* 0x0001740701007387 */ /* 0x0003e20000100800 */
[----:B--2---:R-:W-:-:S03]  /*17f0*/  SHF.R.S32.HI R14, RZ, 0x1f, R36 ;  /* 0x0000001fff0e7819 */ /* 0x004fc60000011424 */
[----:B------:R-:W-:Y:S04]  /*1800*/  STL [R1+0x170], R37 ;  /* 0x0001702501007387 */ /* 0x000fe80000100800 */
[----:B------:R2:W-:Y:S01]  /*1810*/  STL [R1+0x16c], R14 ;  /* 0x00016c0e01007387 */ /* 0x0005e20000100800 */
        /* <DEDUP_REMOVED lines=34> */
[----:B------:R-:W-:Y:S01]  /*1a40*/  STL [R1+0x118], R14 ;  /* 0x0001180e01007387 */ /* 0x000fe20000100800 */
[----:B-1----:R-:W-:Y:S02]  /*1a50*/  SHF.R.S32.HI R7, RZ, 0x1f, R13 ;  /* 0x0000001fff077819 */ /* 0x002fe4000001140d */
[----:B------:R-:W-:Y:S02]  /*1a60*/  SHF.R.S32.HI R13, RZ, 0x1f, R12 ;  /* 0x0000001fff0d7819 */ /* 0x000fe4000001140c */
[----:B------:R-:W-:Y:S01]  /*1a70*/  SHF.R.S32.HI R12, RZ, 0x1f, R11 ;  /* 0x0000001fff0c7819 */ /* 0x000fe2000001140b */
[----:B------:R1:W-:Y:S01]  /*1a80*/  STL [R1+0x114], R7 ;  /* 0x0001140701007387 */ /* 0x0003e20000100800 */
[----:B------:R-:W-:-:S02]  /*1a90*/  SHF.R.S32.HI R11, RZ, 0x1f, R10 ;  /* 0x0000001fff0b7819 */ /* 0x000fc4000001140a */
[----:B------:R-:W-:Y:S01]  /*1aa0*/  SHF.R.S32.HI R10, RZ, 0x1f, R8 ;  /* 0x0000001fff0a7819 */ /* 0x000fe20000011408 */
[C---:B------:R-:W-:Y:S01]  /*1ab0*/  IMAD.IADD R8, R9.reuse, 0x1, R5 ;  /* 0x0000000109087824 */ /* 0x040fe200078e0205 */
[----:B------:R-:W-:Y:S04]  /*1ac0*/  STL [R1+0x110], R13 ;  /* 0x0001100d01007387 */ /* 0x000fe80000100800 */
[----:B------:R-:W-:Y:S04]  /*1ad0*/  STL [R1+0x10c], R12 ;  /* 0x00010c0c01007387 */ /* 0x000fe80000100800 */
[----:B------:R-:W-:Y:S04]  /*1ae0*/  STL [R1+0x108], R11 ;  /* 0x0001080b01007387 */ /* 0x000fe80000100800 */
[----:B------:R-:W-:Y:S04]  /*1af0*/  STL [R1+0x104], R10 ;  /* 0x0001040a01007387 */ /* 0x000fe80000100800 */
[----:B------:R2:W-:Y:S01]  /*1b00*/  STL [R1+0x68], R8 ;  /* 0x0000680801007387 */ /* 0x0005e20000100800 */
[----:B-1----:R-:W-:-:S02]  /*1b10*/  IADD3 R7, R9, -0x10, RZ ;  /* 0xfffffff009077810 */ /* 0x002fc40007ffe0ff */
[C---:B------:R-:W-:Y:S01]  /*1b20*/  @P0 IADD3 R7, R9.reuse, 0x10, RZ ;  /* 0x0000001009070810 */ /* 0x040fe20007ffe0ff */
[----:B------:R-:W-:-:S04]  /*1b30*/  IMAD.IADD R9, R9, 0x1, R6 ;  /* 0x0000000109097824 */ /* 0x000fc800078e0206 */
[--C-:B------:R-:W-:Y:S01]  /*1b40*/  IMAD.IADD R3, R5, 0x1, R7.reuse ;  /* 0x0000000105037824 */ /* 0x100fe200078e0207 */
[----:B------:R1:W-:Y:S01]  /*1b50*/  STL [R1+0x78], R9 ;  /* 0x0000780901007387 */ /* 0x0003e20000100800 */
[----:B------:R-:W-:Y:S02]  /*1b60*/  IMAD.IADD R5, R6, 0x1, R7 ;  /* 0x0000000106057824 */ /* 0x000fe400078e0207 */
[--C-:B------:R-:W-:Y:S01]  /*1b70*/  IMAD.IADD R2, R3, 0x1, R6.reuse ;  /* 0x0000000103027824 */ /* 0x100fe200078e0206 */
[----:B------:R1:W-:Y:S01]  /*1b80*/  STL [R1+0x60], R7 ;  /* 0x0000600701007387 */ /* 0x0003e20000100800 */
[----:B--2---:R-:W-:-:S05]  /*1b90*/  IMAD.IADD R8, R8, 0x1, R6 ;  /* 0x0000000108087824 */ /* 0x004fca00078e0206 */
[----:B------:R1:W-:Y:S04]  /*1ba0*/  STL [R1+0x74], R8 ;  /* 0x0000740801007387 */ /* 0x0003e80000100800 */
[----:B------:R1:W-:Y:S04]  /*1bb0*/  STL [R1+0x70], R5 ;  /* 0x0000700501007387 */ /* 0x0003e80000100800 */
[----:B------:R1:W-:Y:S04]  /*1bc0*/  STL [R1+0x64], R3 ;  /* 0x0000640301007387 */ /* 0x0003e80000100800 */
[----:B------:R1:W-:Y:S02]  /*1bd0*/  STL [R1+0x6c], R2 ;  /* 0x00006c0201007387 */ /* 0x0003e40000100800 */
.L_x_114:
[----:B------:R-:W2:Y:S01]  /*1be0*/  LDL R0, [R1+0x54] ;  /* 0x0000540001007983 */ /* 0x000ea20000100800 */
[----:B-1----:R-:W-:Y:S01]  /*1bf0*/  IMAD.MOV.U32 R8, RZ, RZ, 0x4 ;  /* 0x00000004ff087424 */ /* 0x002fe200078e00ff */
[----:B------:R-:W-:-:S04]  /*1c00*/  ISETP.NE.U32.AND P4, PT, RZ, c[0x0][0x370], PT ;  /* 0x0000dc00ff007a0c */ /* 0x000fc80003f85070 */
[----:B------:R-:W-:Y:S01]  /*1c10*/  ISETP.NE.AND.EX P4, PT, RZ, c[0x0][0x374], PT, P4 ;  /* 0x0000dd00ff007a0c */ /* 0x000fe20003f85340 */
[----:B--2---:R-:W-:-:S05]  /*1c20*/  IMAD.WIDE R2, R0, R8, c[0x0][0x588] ;  /* 0x0001620000027625 */ /* 0x004fca00078e0208 */
[----:B------:R-:W2:Y:S01]  /*1c30*/  LDG.E R13, [R2.64] ;  /* 0x00000006020d7981 */ /* 0x000ea2000c1e1900 */
[----:B------:R-:W-:Y:S01]  /*1c40*/  IMAD.MOV.U32 R16, RZ, RZ, RZ ;  /* 0x000000ffff107224 */ /* 0x000fe200078e00ff */
[----:B------:R-:W-:Y:S01]  /*1c50*/  ISETP.NE.U32.AND P2, PT, RZ, c[0x0][0x360], PT ;  /* 0x0000d800ff007a0c */ /* 0x000fe20003f45070 */
[----:B------:R-:W-:Y:S01]  /*1c60*/  IMAD.MOV.U32 R11, RZ, RZ, RZ ;  /* 0x000000ffff0b7224 */ /* 0x000fe200078e00ff */
[----:B------:R-:W-:Y:S02]  /*1c70*/  ISETP.NE.U32.AND P3, PT, RZ, c[0x0][0x348], PT ;  /* 0x0000d200ff007a0c */ /* 0x000fe40003f65070 */
[----:B------:R-:W-:Y:S02]  /*1c80*/  ISETP.NE.AND.EX P2, PT, RZ, c[0x0][0x364], PT, P2 ;  /* 0x0000d900ff007a0c */ /* 0x000fe40003f45320 */
[----:B------:R-:W-:Y:S02]  /*1c90*/  ISETP.NE.AND.EX P3, PT, RZ, c[0x0][0x34c], PT, P3 ;  /* 0x0000d300ff007a0c */ /* 0x000fe40003f65330 */
[----:B--2---:R-:W-:Y:S01]  /*1ca0*/  SHF.R.S32.HI R14, RZ, 0x1f, R13 ;  /* 0x0000001fff0e7819 */ /* 0x004fe2000001140d */
[C---:B------:R-:W-:Y:S01]  /*1cb0*/  IMAD.SHL.U32 R23, R13.reuse, 0x4, RZ ;  /* 0x000000040d177824 */ /* 0x040fe200078e00ff */
[C---:B------:R-:W-:Y:S01]  /*1cc0*/  @P4 LEA R6, P1, R13.reuse, c[0x0][0x370], 0x2 ;  /* 0x0000dc000d064a11 */ /* 0x040fe200078210ff */
[----:B------:R1:W-:Y:S01]  /*1cd0*/  STL [R1+0x3c], R13 ;  /* 0x00003c0d01007387 */ /* 0x0003e20000100800 */
[----:B------:R-:W-:-:S02]  /*1ce0*/  SHF.L.U64.HI R17, R13, 0x2, R14 ;  /* 0x000000020d117819 */ /* 0x000fc4000001020e */
[----:B------:R-:W-:Y:S01]  /*1cf0*/  @P4 LEA.HI.X R7, R13, c[0x0][0x374], R14, 0x2, P1 ;  /* 0x0000dd000d074a11 */ /* 0x000fe200008f140e */
[----:B------:R1:W-:Y:S02]  /*1d00*/  STL [R1+0x7c], R14 ;  /* 0x00007c0e01007387 */ /* 0x0003e40000100800 */
[C---:B------:R-:W-:Y:S02]  /*1d10*/  @P2 IADD3 R4, P0, R23.reuse, c[0x0][0x360], RZ ;  /* 0x0000d80017042a10 */ /* 0x040fe40007f1e0ff */
[----:B------:R-:W-:Y:S01]  /*1d20*/  IADD3 R2, P1, R23, c[0x0][0x348], RZ ;  /* 0x0000d20017027a10 */ /* 0x000fe20007f3e0ff */
[----:B------:R-:W2:Y:S01]  /*1d30*/  @P4 LDG.E R16, [R6.64] ;  /* 0x0000000606104981 */ /* 0x000ea2000c1e1900 */
[C---:B------:R-:W-:Y:S02]  /*1d40*/  @P2 IADD3.X R5, R17.reuse, c[0x0][0x364], RZ, P0, !PT ;  /* 0x0000d90011052a10 */ /* 0x040fe400007fe4ff */
[----:B------:R-:W-:Y:S01]  /*1d50*/  IADD3.X R3, R17, c[0x0][0x34c], RZ, P1, !PT ;  /* 0x0000d30011037a10 */ /* 0x000fe20000ffe4ff */
[----:B------:R1:W-:Y:S04]  /*1d60*/  STL [R1+0x40], R23 ;  /* 0x0000401701007387 */ /* 0x0003e80000100800 */
[----:B------:R1:W5:Y:S04]  /*1d70*/  @P2 LDG.E R12, [R4.64] ;  /* 0x00000006040c2981 */ /* 0x000368000c1e1900 */
[----:B------:R1:W5:Y:S04]  /*1d80*/  @P3 LDG.E R11, [R2.64] ;  /* 0x00000006020b3981 */ /* 0x000368000c1e1900 */
[----:B------:R1:W-:Y:S01]  /*1d90*/  STL [R1+0x44], R17 ;  /* 0x0000441101007387 */ /* 0x0003e20000100800 */
[----:B------:R-:W-:Y:S03]  /*1da0*/  YIELD ;  /* 0x0000000000007946 */ /* 0x000fe60003800000 */
[----:B--2---:R1:W-:Y:S01]  /*1db0*/  STL [R1+0x10], R16 ;  /* 0x0000101001007387 */ /* 0x0043e20000100800 */
[----:B------:R-:W-:Y:S05]  /*1dc0*/  @P2 BRA `(.L_x_25) ;  /* 0x0000005000002947 */ /* 0x000fea0003800000 */
[----:B-----5:R-:W-:Y:S01]  /*1dd0*/  MOV R12, c[0x0][0x168] ;  /* 0x00005a00000c7a02 */ /* 0x020fe20000000f00 */
[----:B------:R-:W-:Y:S05]  /*1de0*/  @!P3 BRA `(.L_x_25) ;  /* 0x000000300000b947 */ /* 0x000fea0003800000 */
[----:B------:R2:W3:Y:S04]  /*1df0*/  LDG.E R0, [R2.64] ;  /* 0x0000000602007981 */ /* 0x0004e8000c1e1900 */
[----:B-12---:R-:W3:Y:S02]  /*1e00*/  LDG.E R2, [R2.64+0x4] ;  /* 0x0000040602027981 */ /* 0x006ee4000c1e1900 */
[----:B---3--:R-:W-:-:S02]  /*1e10*/  IADD3 R12, -R0, R2, RZ ;  /* 0x00000002000c7210 */ /* 0x008fc40007ffe1ff */
.L_x_25:
[----:B------:R-:W-:-:S04]  /*1e20*/  ISETP.NE.U32.AND P0, PT, RZ, c[0x0][0x368], PT ;  /* 0x0000da00ff007a0c */ /* 0x000fc80003f05070 */
[----:B------:R-:W-:-:S13]  /*1e30*/  ISETP.NE.AND.EX P0, PT, RZ, c[0x0][0x36c], PT, P0 ;  /* 0x0000db00ff007a0c */ /* 0x000fda0003f05300 */
[----:B------:R-:W-:Y:S05]  /*1e40*/  @!P0 BRA `(.L_x_26) ;  /* 0x0000004000008947 */ /* 0x000fea0003800000 */
[----:B-1----:R-:W-:-:S04]  /*1e50*/  IADD3 R2, P0, R23, c[0x0][0x368], RZ ;  /* 0x0000da0017027a10 */ /* 0x002fc80007f1e0ff */
[----:B------:R-:W-:-:S05]  /*1e60*/  IADD3.X R3, R17, c[0x0][0x36c], RZ, P0, !PT ;  /* 0x0000db0011037a10 */ /* 0x000fca00007fe4ff */
[----:B------:R1:W5:Y:S01]  /*1e70*/  LDG.E R0, [R2.64] ;  /* 0x0000000602007981 */ /* 0x000362000c1e1900 */
[----:B------:R-:W-:Y:S05]  /*1e80*/  BRA `(.L_x_27) ;  /* 0x0000008000007947 */ /* 0x000fea0003800000 */
.L_x_26:
[----:B------:R-:W-:Y:S01]  /*1e90*/  ISETP.NE.U32.AND P0, PT, RZ, c[0x0][0x350], PT ;  /* 0x0000d400ff007a0c */ /* 0x000fe20003f05070 */
[----:B------:R-:W-:-:S03]  /*1ea0*/  IMAD.U32 R0, RZ, RZ, UR5 ;  /* 0x00000005ff007e24 */ /* 0x000fc6000f8e00ff */
[----:B------:R-:W-:-:S13]  /*1eb0*/  ISETP.NE.AND.EX P0, PT, RZ, c[0x0][0x354], PT, P0 ;  /* 0x0000d500ff007a0c */ /* 0x000fda0003f05300 */
[----:B------:R-:W-:Y:S05]  /*1ec0*/  @!P0 BRA `(.L_x_27) ;  /* 0x0000004000008947 */ /* 0x000fea0003800000 */
[----:B-1----:R-:W-:-:S05]  /*1ed0*/  IMAD.WIDE R2, R13, R8, c[0x0][0x350] ;  /* 0x0000d4000d027625 */ /* 0x002fca00078e0208 */
[----:B------:R-:W2:Y:S04]  /*1ee0*/  LDG.E R4, [R2.64] ;  /* 0x0000000602047981 */ /* 0x000ea8000c1e1900 */
[----:B------:R-:W2:Y:S02]  /*1ef0*/  LDG.E R0, [R2.64+0x4] ;  /* 0x0000040602007981 */ /* 0x000ea4000c1e1900 */
[----:B--2---:R-:W-:-:S04]  /*1f00*/  IADD3 R0, -R4, R0, RZ ;  /* 0x0000000004007210 */ /* 0x004fc80007ffe1ff */
.L_x_27:
[----:B------:R-:W2:Y:S01]  /*1f10*/  LDL R15, [R1+0x50] ;  /* 0x00005000010f7983 */ /* 0x000ea20000100800 */
[----:B-----5:R-:W-:Y:S01]  /*1f20*/  IMAD.IADD R22, R0, 0x1, -R16 ;  /* 0x0000000100167824 */ /* 0x020fe200078e0a10 */
[----:B------:R-:W-:Y:S04]  /*1f30*/  BSSY B0, `(.L_x_28) ;  /* 0x000002e000007945 */ /* 0x000fe80003800000 */
[----:B------:R-:W-:-:S02]  /*1f40*/  IADD3 R0, R22, 0x2f, RZ ;  /* 0x0000002f16007810 */ /* 0x000fc40007ffe0ff */
[----:B------:R-:W-:-:S03]  /*1f50*/  ISETP.GE.AND P0, PT, R22, 0x1, PT ;  /* 0x000000011600780c */ /* 0x000fc60003f06270 */
[----:B------:R-:W-:-:S05]  /*1f60*/  IMAD.HI R0, R0, 0x2aaaaaab, RZ ;  /* 0x2aaaaaab00007827 */ /* 0x000fca00078e02ff */
[----:B-1----:R-:W-:-:S04]  /*1f70*/  SHF.R.U32.HI R2, RZ, 0x1f, R0 ;  /* 0x0000001fff027819 */ /* 0x002fc80000011600 */
[----:B------:R-:W-:Y:S01]  /*1f80*/  LEA.HI.SX32 R10, R0, R2, 0x1d ;  /* 0x00000002000a7211 */ /* 0x000fe200078feaff */
[----:B------:R-:W-:Y:S01]  /*1f90*/  IMAD.MOV.U32 R2, RZ, RZ, RZ ;  /* 0x000000ffff027224 */ /* 0x000fe200078e00ff */
[C---:B--2---:R-:W-:Y:S02]  /*1fa0*/  LOP3.LUT R3, R15.reuse, 0xff000000, RZ, 0xc0, !PT ;  /* 0xff0000000f037812 */ /* 0x044fe400078ec0ff */
[----:B------:R-:W-:Y:S02]  /*1fb0*/  LOP3.LUT R4, R15, 0xff0000, RZ, 0xc0, !PT ;  /* 0x00ff00000f047812 */ /* 0x000fe400078ec0ff */
[----:B------:R-:W-:-:S04]  /*1fc0*/  SHF.R.U32.HI R3, RZ, 0x8, R3 ;  /* 0x00000008ff037819 */ /* 0x000fc80000011603 */
[----:B------:R-:W-:-:S04]  /*1fd0*/  LEA.HI R3, R4, R3, RZ, 0x10 ;  /* 0x0000000304037211 */ /* 0x000fc800078f80ff */
[----:B------:R-:W-:Y:S02]  /*1fe0*/  LOP3.LUT R18, R3, 0xff, RZ, 0xc0, !PT ;  /* 0x000000ff03127812 */ /* 0x000fe400078ec0ff */
[----:B------:R-:W-:-:S03]  /*1ff0*/  SHF.R.U32.HI R5, RZ, 0x10, R3 ;  /* 0x00000010ff057819 */ /* 0x000fc60000011603 */
[----:B------:R1:W-:Y:S04]  /*2000*/  STL [R1+0x80], R18 ;  /* 0x0000801201007387 */ /* 0x0003e80000100800 */
[----:B------:R1:W-:Y:S01]  /*2010*/  STL [R1+0x58], R5 ;  /* 0x0000580501007387 */ /* 0x0003e20000100800 */
[----:B------:R-:W-:Y:S05]  /*2020*/  @!P0 BRA `(.L_x_29) ;  /* 0x000001e000008947 */ /* 0x000fea0003800000 */
[----:B------:R-:W-:Y:S01]  /*2030*/  ISETP.NE.AND P0, PT, R5, RZ, PT ;  /* 0x000000ff0500720c */ /* 0x000fe20003f05270 */
[----:B------:R-:W-:-:S03]  /*2040*/  IMAD.MOV.U32 R4, RZ, RZ, RZ ;  /* 0x000000ffff047224 */ /* 0x000fc600078e00ff */
[----:B------:R-:W-:-:S04]  /*2050*/  SEL R0, R5, c[0x0][0x338], P0 ;  /* 0x0000ce0005007a07 */ /* 0x000fc80000000000 */
[----:B------:R-:W-:Y:S02]  /*2060*/  IABS R3, R0 ;  /* 0x0000000000037213 */ /* 0x000fe40000000000 */
[----:B------:R-:W-:Y:S02]  /*2070*/  IADD3 R6, R10, -0x1, R0 ;  /* 0xffffffff0a067810 */ /* 0x000fe40007ffe000 */
[----:B------:R-:W2:Y:S02]  /*2080*/  I2F.RP R2, R3 ;  /* 0x0000000300027306 */ /* 0x000ea40000209400 */
[----:B------:R-:W-:-:S06]  /*2090*/  IABS R9, R6 ;  /* 0x0000000600097213 */ /* 0x000fcc0000000000 */
[----:B--2---:R-:W2:Y:S02]  /*20a0*/  MUFU.RCP R2, R2 ;  /* 0x0000000200027308 */ /* 0x004ea40000001000 */
[----:B--2---:R-:W-:-:S06]  /*20b0*/  IADD3 R2, R2, 0xffffffe, RZ ;  /* 0x0ffffffe02027810 */ /* 0x004fcc0007ffe0ff */
[----:B-1----:R-:W1:Y:S02]  /*20c0*/  F2I.FTZ.U32.TRUNC.NTZ R5, R2 ;  /* 0x0000000200057305 */ /* 0x002e64000021f000 */
[----:B-1----:R-:W-:-:S04]  /*20d0*/  IMAD.MOV R2, RZ, RZ, -R5 ;  /* 0x000000ffff027224 */ /* 0x002fc800078e0a05 */
[----:B------:R-:W-:Y:S01]  /*20e0*/  IMAD.MOV.U32 R7, RZ, RZ, R2 ;  /* 0x000000ffff077224 */ /* 0x000fe200078e0002 */
[----:B------:R-:W-:-:S03]  /*20f0*/  IABS R2, R0 ;  /* 0x0000000000027213 */ /* 0x000fc60000000000 */
[----:B------:R-:W-:Y:S02]  /*2100*/  IMAD R7, R7, R3, RZ ;  /* 0x0000000307077224 */ /* 0x000fe400078e02ff */
[----:B------:R-:W-:Y:S02]  /*2110*/  IMAD.MOV R8, RZ, RZ, -R2 ;  /* 0x000000ffff087224 */ /* 0x000fe400078e0a02 */
[----:B------:R-:W-:-:S04]  /*2120*/  IMAD.HI.U32 R2, R5, R7, R4 ;  /* 0x0000000705027227 */ /* 0x000fc800078e0004 */
[----:B------:R-:W-:Y:S02]  /*2130*/  IMAD.MOV.U32 R4, RZ, RZ, R9 ;  /* 0x000000ffff047224 */ /* 0x000fe400078e0009 */
[----:B------:R-:W-:Y:S02]  /*2140*/  IMAD.MOV.U32 R5, RZ, RZ, R8 ;  /* 0x000000ffff057224 */ /* 0x000fe400078e0008 */
[----:B------:R-:W-:-:S04]  /*2150*/  IMAD.HI.U32 R2, R2, R4, RZ ;  /* 0x0000000402027227 */ /* 0x000fc800078e00ff */
[----:B------:R-:W-:-:S05]  /*2160*/  IMAD R4, R2, R5, R4 ;  /* 0x0000000502047224 */ /* 0x000fca00078e0204 */
[----:B------:R-:W-:-:S13]  /*2170*/  ISETP.GT.U32.AND P1, PT, R3, R4, PT ;  /* 0x000000040300720c */ /* 0x000fda0003f24070 */
[----:B------:R-:W-:Y:S01]  /*2180*/  @!P1 IMAD.IADD R4, R4, 0x1, -R3 ;  /* 0x0000000104049824 */ /* 0x000fe200078e0a03 */
[----:B------:R-:W-:Y:S02]  /*2190*/  @!P1 IADD3 R2, R2, 0x1, RZ ;  /* 0x0000000102029810 */ /* 0x000fe40007ffe0ff */
[----:B------:R-:W-:Y:S02]  /*21a0*/  ISETP.NE.AND P1, PT, R0, RZ, PT ;  /* 0x000000ff0000720c */ /* 0x000fe40003f25270 */
[----:B------:R-:W-:Y:S02]  /*21b0*/  ISETP.GE.U32.AND P2, PT, R4, R3, PT ;  /* 0x000000030400720c */ /* 0x000fe40003f46070 */
[----:B------:R-:W-:-:S04]  /*21c0*/  LOP3.LUT R3, R6, R0, RZ, 0x3c, !PT ;  /* 0x0000000006037212 */ /* 0x000fc800078e3cff */
[----:B------:R-:W-:-:S07]  /*21d0*/  ISETP.GE.AND P0, PT, R3, RZ, PT ;  /* 0x000000ff0300720c */ /* 0x000fce0003f06270 */
[----:B------:R-:W-:-:S06]  /*21e0*/  @P2 IADD3 R2, R2, 0x1, RZ ;  /* 0x0000000102022810 */ /* 0x000fcc0007ffe0ff */
[----:B------:R-:W-:Y:S01]  /*21f0*/  @!P0 IMAD.MOV R2, RZ, RZ, -R2 ;  /* 0x000000ffff028224 */ /* 0x000fe200078e0a02 */
[----:B------:R-:W-:Y:S02]  /*2200*/  @!P1 LOP3.LUT R2, RZ, R0, RZ, 0x33, !PT ;  /* 0x00000000ff029212 */ /* 0x000fe400078e33ff */
.L_x_29:
[----:B------:R-:W-:Y:S05]  /*2210*/  BSYNC B0 ;  /* 0x0000000000007941 */ /* 0x000fea0003800000 */
.L_x_28:
[----:B------:R-:W-:Y:S01]  /*2220*/  IMAD R3, R18, R2, RZ ;  /* 0x0000000212037224 */ /* 0x000fe200078e02ff */
[----:B------:R-:W-:Y:S01]  /*2230*/  PRMT R0, RZ, 0x7610, R0 ;  /* 0x00007610ff007816 */ /* 0x000fe20000000000 */
[----:B-1----:R-:W-:Y:S01]  /*2240*/  CS2R R18, SRZ ;  /* 0x0000000000127805 */ /* 0x002fe2000001ff00 */
[----:B------:R-:W-:Y:S01]  /*2250*/  CS2R R30, SRZ ;  /* 0x00000000001e7805 */ /* 0x000fe2000001ff00 */
[----:B------:R-:W-:Y:S01]  /*2260*/  IMAD.IADD R2, R3, 0x1, R2 ;  /* 0x0000000103027824 */ /* 0x000fe200078e0202 */
[----:B------:R1:W-:Y:S01]  /*2270*/  STL [R1+0xc], R3 ;  /* 0x00000c0301007387 */ /* 0x0003e20000100800 */
[----:B------:R-:W-:Y:S01]  /*2280*/  CS2R R20, SRZ ;  /* 0x0000000000147805 */ /* 0x000fe2000001ff00 */
[----:B------:R-:W-:Y:S01]  /*2290*/  CS2R R58, SRZ ;  /* 0x00000000003a7805 */ /* 0x000fe2000001ff00 */
[----:B------:R-:W-:Y:S01]  /*22a0*/  CS2R R112, SRZ ;  /* 0x0000000000707805 */ /* 0x000fe2000001ff00 */
[----:B------:R-:W-:Y:S01]  /*22b0*/  IMNMX R252, R10, R2, PT ;  /* 0x000000020afc7217 */ /* 0x000fe20003800200 */
[----:B------:R-:W-:Y:S01]  /*22c0*/  CS2R R86, SRZ ;  /* 0x0000000000567805 */ /* 0x000fe2000001ff00 */
[----:B------:R-:W-:Y:S01]  /*22d0*/  CS2R R148, SRZ ;  /* 0x0000000000947805 */ /* 0x000fe2000001ff00 */
[----:B------:R-:W-:Y:S01]  /*22e0*/  CS2R R94, SRZ ;  /* 0x00000000005e7805 */ /* 0x000fe2000001ff00 */
[----:B------:R-:W-:Y:S01]  /*22f0*/  ISETP.GT.AND P0, PT, R252, R3, PT ;  /* 0x00000003fc00720c */ /* 0x000fe20003f04270 */
        /* <DEDUP_REMOVED lines=58> */
[----:B-1----:R-:W-:Y:S01]  /*26a0*/  ISETP.NE.U32.AND P1, PT, RZ, c[0x0][0x340], PT ;  /* 0x0000d000ff007a0c */ /* 0x002fe20003f25070 */
[----:B------:R-:W2:Y:S03]  /*26b0*/  LDL R8, [R1+0x4c] ;  /* 0x00004c0001087983 */ /* 0x000ea60000100800 */
[----:B------:R-:W-:Y:S01]  /*26c0*/  ISETP.NE.AND.EX P1, PT, RZ, c[0x0][0x344], PT, P1 ;  /* 0x0000d100ff007a0c */ /* 0x000fe20003f25310 */
[----:B------:R-:W1:-:S12]  /*26d0*/  S2R R4, SR_TID.X ;  /* 0x0000000000047919 */ /* 0x000e580000002100 */
[----:B------:R-:W-:-:S04]  /*26e0*/  @P1 IADD3 R2, P0, R23, c[0x0][0x340], RZ ;  /* 0x0000d00017021a10 */ /* 0x000fc80007f1e0ff */
[----:B------:R-:W-:-:S05]  /*26f0*/  @P1 IADD3.X R3, R17, c[0x0][0x344], RZ, P0, !PT ;  /* 0x0000d10011031a10 */ /* 0x000fca00007fe4ff */
[----:B------:R3:W4:Y:S01]  /*2700*/  @P1 LDG.E R0, [R2.64] ;  /* 0x0000000602001981 */ /* 0x000722000c1e1900 */
[--C-:B-1----:R-:W-:Y:S02]  /*2710*/  SHF.R.S32.HI R103, RZ, 0x1f, R4.reuse ;  /* 0x0000001fff677819 */ /* 0x102fe40000011404 */
[----:B------:R-:W-:Y:S02]  /*2720*/  SHF.R.S32.HI R102, RZ, 0x1f, R4 ;  /* 0x0000001fff667819 */ /* 0x000fe40000011404 */
[-C--:B------:R-:W-:Y:S02]  /*2730*/  LEA.HI R103, R103, R4.reuse, RZ, 0x3 ;  /* 0x0000000467677211 */ /* 0x080fe400078f18ff */
[----:B------:R-:W-:Y:S02]  /*2740*/  LEA.HI R102, R102, R4, RZ, 0x3 ;  /* 0x0000000466667211 */ /* 0x000fe400078f18ff */
[----:B------:R-:W-:Y:S01]  /*2750*/  LOP3.LUT R103, R103, 0xfffffff8, RZ, 0xc0, !PT ;  /* 0xfffffff867677812 */ /* 0x000fe200078ec0ff */
[----:B------:R-:W-:Y:S01]  /*2760*/  IMAD.MOV.U32 R66, RZ, RZ, 0x30 ;  /* 0x00000030ff427424 */ /* 0x000fe200078e00ff */
[----:B------:R-:W-:-:S03]  /*2770*/  SHF.R.S32.HI R102, RZ, 0x3, R102 ;  /* 0x00000003ff667819 */ /* 0x000fc60000011466 */
[----:B------:R-:W-:Y:S02]  /*2780*/  IMAD.IADD R103, R4, 0x1, -R103 ;  /* 0x0000000104677824 */ /* 0x000fe400078e0a67 */
[----:B------:R-:W-:Y:S02]  /*2790*/  IMAD R66, R252, R66, -0x30 ;  /* 0xffffffd0fc427424 */ /* 0x000fe400078e0242 */
[----:B------:R-:W-:Y:S02]  /*27a0*/  IMAD R24, R103, 0x20, R102 ;  /* 0x0000002067187824 */ /* 0x000fe400078e0266 */
[----:B---3--:R-:W-:-:S05]  /*27b0*/  IMAD.MOV.U32 R2, RZ, RZ, c[0x0][0x2b8] ;  /* 0x0000ae00ff027624 */ /* 0x008fca00078e00ff */
[----:B------:R-:W-:Y:S01]  /*27c0*/  ISETP.NE.AND P0, PT, R2, 0x1, PT ;  /* 0x000000010200780c */ /* 0x000fe20003f05270 */
[----:B------:R-:W-:-:S05]  /*27d0*/  IMAD.IADD R2, R24, 0x1, R66 ;  /* 0x0000000118027824 */ /* 0x000fca00078e0242 */
[C---:B------:R-:W-:Y:S01]  /*27e0*/  ISETP.GE.AND P2, PT, R2.reuse, R22, PT ;  /* 0x000000160200720c */ /* 0x040fe20003f46270 */
[----:B------:R-:W-:-:S03]  /*27f0*/  IMAD.IADD R21, R2, 0x1, R16 ;  /* 0x0000000102157824 */ /* 0x000fc600078e0210 */
[----:B------:R-:W-:Y:S01]  /*2800*/  ISETP.GT.OR P2, PT, R24, 0x2f, P2 ;  /* 0x0000002f1800780c */ /* 0x000fe20001744670 */
[----:B------:R-:W-:Y:S01]  /*2810*/  WARPSYNC 0xffffffff ;  /* 0xffffffff00007948 */ /* 0x000fe20003800000 */
[----:B------:R-:W-:Y:S01]  /*2820*/  BAR.SYNC.DEFER_BLOCKING 0x0 ;  /* 0x0000000000007b1d */ /* 0x000fe20000010000 */
[----:B------:R-:W-:-:S04]  /*2830*/  @P0 IMAD.HI.U32 R3, R21, c[0x0][0x2bc], RZ ;  /* 0x0000af0015030a27 */ /* 0x000fc800078e00ff */
[----:B------:R-:W-:Y:S01]  /*2840*/  IMAD.MOV.U32 R20, RZ, RZ, R21 ;  /* 0x000000ffff147224 */ /* 0x000fe200078e0015 */
[----:B------:R-:W-:Y:S01]  /*2850*/  @P0 SHF.R.U32.HI R20, RZ, c[0x0][0x2c0], R3 ;  /* 0x0000b000ff140a19 */ /* 0x000fe20000011603 */
[----:B------:R-:W-:Y:S01]  /*2860*/  IMAD.MOV.U32 R250, RZ, RZ, RZ ;  /* 0x000000fffffa7224 */ /* 0x000fe200078e00ff */
[----:B------:R-:W-:Y:S02]  /*2870*/  LOP3.LUT R23, R15, 0xffff, RZ, 0xc0, !PT ;  /* 0x0000ffff0f177812 */ /* 0x000fe400078ec0ff */
[----:B------:R-:W-:-:S05]  /*2880*/  SEL R6, R14, RZ, !P3 ;  /* 0x000000ff0e067207 */ /* 0x000fca0005800000 */
[----:B------:R-:W-:Y:S02]  /*2890*/  IMAD R6, R6, c[0x0][0x1c0], RZ ;  /* 0x0000700006067a24 */ /* 0x000fe400078e02ff */
[----:B------:R-:W-:-:S05]  /*28a0*/  @!P1 IMAD.MOV.U32 R0, RZ, RZ, R13 ;  /* 0x000000ffff009224 */ /* 0x000fca00078e000d */
[----:B----4-:R-:W-:Y:S01]  /*28b0*/  SHF.R.S32.HI R2, RZ, 0x1f, R0 ;  /* 0x0000001fff027819 */ /* 0x010fe20000011400 */
[----:B------:R-:W-:-:S04]  /*28c0*/  IMAD.WIDE.U32 R4, R0, c[0x0][0x2b0], RZ ;  /* 0x0000ac0000047a25 */ /* 0x000fc800078e00ff */
[----:B------:R-:W-:Y:S01]  /*28d0*/  IMAD R2, R2, c[0x0][0x2b0], RZ ;  /* 0x0000ac0002027a24 */ /* 0x000fe200078e02ff */
[----:B------:R1:W-:Y:S03]  /*28e0*/  STL.64 [R1+0x20], R4 ;  /* 0x0000200401007387 */ /* 0x0003e60000100a00 */
[----:B------:R-:W-:Y:S01]  /*28f0*/  IMAD R2, R0, c[0x0][0x2b4], R2 ;  /* 0x0000ad0000027a24 */ /* 0x000fe200078e0202 */
[----:B------:R-:W-:-:S03]  /*2900*/  @!P2 IADD3 R0, P1, R20, R4, RZ ;  /* 0x000000041400a210 */ /* 0x000fc60007f3e0ff */
[----:B-1----:R-:W-:Y:S01]  /*2910*/  IMAD.IADD R4, R5, 0x1, R2 ;  /* 0x0000000105047824 */ /* 0x002fe200078e0202 */
[----:B------:R-:W-:-:S04]  /*2920*/  @!P2 LEA R2, P0, R0, c[0x0][0x2a0], 0x2 ;  /* 0x0000a8000002aa11 */ /* 0x000fc800078010ff */
[----:B------:R-:W-:-:S04]  /*2930*/  @!P2 LEA.HI.X.SX32 R3, R20, R4, 0x1, P1 ;  /* 0x000000041403a211 */ /* 0x000fc800008f0eff */
[----:B------:R-:W-:-:S05]  /*2940*/  @!P2 LEA.HI.X R3, R0, c[0x0][0x2a4], R3, 0x2, P0 ;  /* 0x0000a9000003aa11 */ /* 0x000fca00000f1403 */
[----:B------:R1:W3:Y:S01]  /*2950*/  @!P2 LDG.E R250, [R2.64] ;  /* 0x0000000602faa981 */ /* 0x0002e2000c1e1900 */
[----:B------:R-:W-:-:S03]  /*2960*/  SHF.R.S32.HI R0, RZ, 0x1f, R11 ;  /* 0x0000001fff007819 */ /* 0x000fc6000001140b */
[----:B------:R4:W-:Y:S02]  /*2970*/  STL [R1+0x34], R4 ;  /* 0x0000340401007387 */ /* 0x0009e40000100800 */
[----:B------:R-:W-:-:S04]  /*2980*/  IMAD R0, R0, c[0x0][0x178], RZ ;  /* 0x00005e0000007a24 */ /* 0x000fc800078e02ff */
[----:B------:R-:W-:Y:S02]  /*2990*/  IMAD R0, R11, c[0x0][0x17c], R0 ;  /* 0x00005f000b007a24 */ /* 0x000fe400078e0200 */
[----:B--2---:R-:W-:Y:S02]  /*29a0*/  IMAD R5, R8, 0x80, R24 ;  /* 0x0000008008057824 */ /* 0x004fe400078e0218 */
[----:B----4-:R-:W-:-:S05]  /*29b0*/  IMAD.MOV.U32 R4, RZ, RZ, c[0x0][0x2c4] ;  /* 0x0000b100ff047624 */ /* 0x010fca00078e00ff */
[----:B------:R-:W-:Y:S01]  /*29c0*/  ISETP.NE.AND P0, PT, R4, 0x1, PT ;  /* 0x000000010400780c */ /* 0x000fe20003f05270 */
[----:B-1----:R-:W-:-:S04]  /*29d0*/  IMAD.WIDE.U32 R2, R11, c[0x0][0x178], RZ ;  /* 0x00005e000b027a25 */ /* 0x002fc800078e00ff */
[----:B------:R-:W-:Y:S01]  /*29e0*/  IMAD.IADD R3, R3, 0x1, R0 ;  /* 0x0000000103037824 */ /* 0x000fe200078e0200 */
[----:B------:R-:W-:-:S03]  /*29f0*/  SEL R4, R13, RZ, !P3 ;  /* 0x000000ff0d047207 */ /* 0x000fc60005800000 */
[----:B------:R-:W-:-:S04]  /*2a00*/  IMAD.WIDE.U32 R2, R23, c[0x0][0x1b8], R2 ;  /* 0x00006e0017027a25 */ /* 0x000fc800078e0002 */
[----:B------:R-:W-:-:S04]  /*2a10*/  @P0 IMAD.HI.U32 R7, R5, c[0x0][0x2c8], RZ ;  /* 0x0000b20005070a27 */ /* 0x000fc800078e00ff */
[----:B------:R-:W-:Y:S01]  /*2a20*/  IMAD.MOV.U32 R0, RZ, RZ, R5 ;  /* 0x000000ffff007224 */ /* 0x000fe200078e0005 */
[----:B------:R-:W-:Y:S01]  /*2a30*/  @P0 SHF.R.U32.HI R0, RZ, c[0x0][0x2cc], R7 ;  /* 0x0000b300ff000a19 */ /* 0x000fe20000011607 */
[----:B------:R-:W-:Y:S02]  /*2a40*/  IMAD R3, R23, c[0x0][0x1bc], R3 ;  /* 0x00006f0017037a24 */ /* 0x000fe400078e0203 */
[C---:B------:R-:W-:Y:S01]  /*2a50*/  IMAD R6, R4.reuse, c[0x0][0x1c4], R6 ;  /* 0x0000710004067a24 */ /* 0x040fe200078e0206 */
[----:B------:R-:W-:Y:S01]  /*2a60*/  SHF.R.S32.HI R7, RZ, 0x1f, R0 ;  /* 0x0000001fff077819 */ /* 0x000fe20000011400 */
[----:B------:R-:W-:-:S04]  /*2a70*/  IMAD.WIDE.U32 R2, R4, c[0x0][0x1c0], R2 ;  /* 0x0000700004027a25 */ /* 0x000fc800078e0002 */
[----:B------:R-:W-:-:S04]  /*2a80*/  IMAD.MOV R4, RZ, RZ, -R0 ;  /* 0x000000ffff047224 */ /* 0x000fc800078e0a00 */
[----:B------:R-:W-:Y:S02]  /*2a90*/  IMAD R4, R4, c[0x0][0x2c4], R5 ;  /* 0x0000b10004047a24 */ /* 0x000fe400078e0205 */
[----:B------:R-:W-:Y:S02]  /*2aa0*/  IMAD R5, R7, c[0x0][0x1b0], RZ ;  /* 0x00006c0007057a24 */ /* 0x000fe400078e02ff */
[----:B------:R-:W-:Y:S02]  /*2ab0*/  IMAD.IADD R3, R3, 0x1, R6 ;  /* 0x0000000103037824 */ /* 0x000fe400078e0206 */
[C---:B------:R-:W-:Y:S01]  /*2ac0*/  IMAD R6, R0.reuse, c[0x0][0x1b4], R5 ;  /* 0x00006d0000067a24 */ /* 0x040fe200078e0205 */
[----:B------:R-:W-:Y:S01]  /*2ad0*/  SHF.R.S32.HI R5, RZ, 0x1f, R4 ;  /* 0x0000001fff057819 */ /* 0x000fe20000011404 */
[----:B------:R-:W-:-:S04]  /*2ae0*/  IMAD.WIDE.U32 R2, R0, c[0x0][0x1b0], R2 ;  /* 0x00006c0000027a25 */ /* 0x000fc800078e0002 */
[----:B------:R-:W-:Y:S02]  /*2af0*/  IMAD R0, R5, c[0x0][0x1a8], RZ ;  /* 0x00006a0005007a24 */ /* 0x000fe400078e02ff */
[----:B------:R-:W-:Y:S02]  /*2b00*/  IMAD.IADD R3, R3, 0x1, R6 ;  /* 0x0000000103037824 */ /* 0x000fe400078e0206 */
[C---:B------:R-:W-:Y:S02]  /*2b10*/  IMAD R0, R4.reuse, c[0x0][0x1ac], R0 ;  /* 0x00006b0004007a24 */ /* 0x040fe400078e0200 */
[----:B------:R-:W-:-:S04]  /*2b20*/  IMAD.WIDE.U32 R2, R4, c[0x0][0x1a8], R2 ;  /* 0x00006a0004027a25 */ /* 0x000fc800078e0002 */
[----:B------:R-:W-:Y:S01]  /*2b30*/  IMAD.IADD R0, R3, 0x1, R0 ;  /* 0x0000000103007824 */ /* 0x000fe200078e0200 */
[----:B------:R-:W-:-:S04]  /*2b40*/  LEA R18, P0, R2, c[0x0][0x160], 0x1 ;  /* 0x0000580002127a11 */ /* 0x000fc800078008ff */
[----:B------:R-:W-:Y:S01]  /*2b50*/  LEA.HI.X R17, R2, c[0x0][0x164], R0, 0x1, P0 ;  /* 0x0000590002117a11 */ /* 0x000fe200000f0c00 */
[----:B------:R-:W1:Y:S01]  /*2b60*/  SHFL.IDX PT, R3, R18, RZ, 0x181f ;  /* 0x00181fff12037589 */ /* 0x000e6200000e0000 */
[----:B------:R-:W-:-:S03]  /*2b70*/  IMAD R16, R12, c[0x0][0x2c4], RZ ;  /* 0x0000b1000c107a24 */ /* 0x000fc600078e02ff */
[----:B------:R-:W2:Y:S01]  /*2b80*/  SHFL.IDX PT, R4, R17, RZ, 0x181f ;  /* 0x00181fff11047589 */ /* 0x000ea200000e0000 */
[----:B------:R-:W-:-:S05]  /*2b90*/  IMAD R19, R8, 0x80, R102 ;  /* 0x0000008008137824 */ /* 0x000fca00078e0266 */
[----:B------:R-:W-:Y:S01]  /*2ba0*/  ISETP.GE.AND P1, PT, R19, R16, PT ;  /* 0x000000101300720c */ /* 0x000fe20003f26270 */
[----:B------:R-:W4:Y:S01]  /*2bb0*/  SHFL.IDX PT, R0, R18, 0x1, 0x181f ;  /* 0x00381f0012007f89 */ /* 0x000f2200000e0000 */
[C---:B------:R-:W-:Y:S02]  /*2bc0*/  IADD3 R26, R249.reuse, 0x80, RZ ;  /* 0x00000080f91a7810 */ /* 0x040fe40007ffe0ff */
[----:B------:R-:W-:Y:S02]  /*2bd0*/  SHF.R.S32.HI R28, RZ, 0x1f, R249 ;  /* 0x0000001fff1c7819 */ /* 0x000fe400000114f9 */
[C---:B------:R-:W-:Y:S02]  /*2be0*/  IADD3 R40, R249.reuse, 0x80, RZ ;  /* 0x00000080f9287810 */ /* 0x040fe40007ffe0ff */
[C---:B------:R-:W-:Y:S02]  /*2bf0*/  IADD3 R25, R249.reuse, 0xc0, RZ ;  /* 0x000000c0f9197810 */ /* 0x040fe40007ffe0ff */
[----:B------:R-:W-:-:S03]  /*2c00*/  IADD3 R27, R249, 0xc0, RZ ;  /* 0x000000c0f91b7810 */ /* 0x000fc60007ffe0ff */
[CC--:B-1----:R-:W-:Y:S01]  /*2c10*/  @!P1 LEA R12, P4, R249.reuse, R3.reuse, 0x1 ;  /* 0x00000003f90c9211 */ /* 0x0c2fe200078808ff */
[----:B------:R-:W1:Y:S01]  /*2c20*/  SHFL.IDX PT, R2, R17, 0x1, 0x181f ;  /* 0x00381f0011027f89 */ /* 0x000e6200000e0000 */
[C---:B------:R-:W-:Y:S02]  /*2c30*/  IADD3 R41, R249.reuse, 0x40, RZ ;  /* 0x00000040f9297810 */ /* 0x040fe40007ffe0ff */
[-C--:B------:R-:W-:Y:S02]  /*2c40*/  @!P1 LEA R8, P5, R26, R3.reuse, 0x1 ;  /* 0x000000031a089211 */ /* 0x080fe400078a08ff */
[----:B--2---:R-:W-:Y:S02]  /*2c50*/  @!P1 LEA.HI.X R13, R249, R4, R28, 0x1, P4 ;  /* 0x00000004f90d9211 */ /* 0x004fe400020f0c1c */
[----:B------:R-:W-:Y:S02]  /*2c60*/  SHF.R.S32.HI R40, RZ, 0x1f, R40 ;  /* 0x0000001fff287819 */ /* 0x000fe40000011428 */
[----:B------:R-:W-:-:S02]  /*2c70*/  @!P1 LEA R6, P4, R25, R3, 0x1 ;  /* 0x0000000319069211 */ /* 0x000fc400078808ff */
[----:B------:R-:W-:Y:S02]  /*2c80*/  SHF.R.S32.HI R27, RZ, 0x1f, R27 ;  /* 0x0000001fff1b7819 */ /* 0x000fe4000001141b */
[----:B------:R-:W-:Y:S02]  /*2c90*/  IADD3 R5, R19, 0x20, RZ ;  /* 0x0000002013057810 */ /* 0x000fe40007ffe0ff */
[C---:B------:R-:W-:Y:S02]  /*2ca0*/  ISETP.GE.AND P2, PT, R249.reuse, c[0x0][0x198], PT ;  /* 0x00006600f9007a0c */ /* 0x040fe40003f46270 */
[----:B------:R-:W-:Y:S02]  /*2cb0*/  IADD3 R42, R249, 0x40, RZ ;  /* 0x00000040f92a7810 */ /* 0x000fe40007ffe0ff */
[----:B------:R-:W-:Y:S02]  /*2cc0*/  @!P1 LEA.HI.X R9, R26, R4, R40, 0x1, P5 ;  /* 0x000000041a099211 */ /* 0x000fe400028f0c28 */
[----:B------:R-:W-:-:S02]  /*2cd0*/  ISETP.GE.AND P6, PT, R41, c[0x0][0x198], PT ;  /* 0x0000660029007a0c */ /* 0x000fc40003fc6270 */
[C---:B------:R-:W-:Y:S02]  /*2ce0*/  @!P1 LEA.HI.X R7, R25.reuse, R4, R27, 0x1, P4 ;  /* 0x0000000419079211 */ /* 0x040fe400020f0c1b */
[----:B------:R-:W-:Y:S02]  /*2cf0*/  ISETP.GE.AND P5, PT, R26, c[0x0][0x198], PT ;  /* 0x000066001a007a0c */ /* 0x000fe40003fa6270 */
[----:B------:R-:W-:Y:S01]  /*2d00*/  ISETP.GE.AND P4, PT, R25, c[0x0][0x198], PT ;  /* 0x0000660019007a0c */ /* 0x000fe20003f86270 */
[----:B------:R2:W-:Y:S01]  /*2d10*/  @!P1 LDGSTS.E.BYPASS.LTC128B.128 [R248+0x4080], [R12.64], !P2 ;  /* 0x040800000cf89fae */ /* 0x0005e2000d101d46 */
[----:B------:R-:W-:Y:S02]  /*2d20*/  ISETP.GE.AND P0, PT, R5, R16, PT ;  /* 0x000000100500720c */ /* 0x000fe40003f06270 */
[----:B------:R-:W-:Y:S02]  /*2d30*/  @!P1 LEA R10, P3, R41, R3, 0x1 ;  /* 0x00000003290a9211 */ /* 0x000fe400078608ff */
[----:B------:R-:W-:-:S04]  /*2d40*/  SHF.R.S32.HI R42, RZ, 0x1f, R42 ;  /* 0x0000001fff2a7819 */ /* 0x000fc8000001142a */
[----:B------:R-:W-:-:S05]  /*2d50*/  @!P1 LEA.HI.X R11, R41, R4, R42, 0x1, P3 ;  /* 0x00000004290b9211 */ /* 0x000fca00018f0c2a */
[----:B------:R5:W-:Y:S04]  /*2d60*/  @!P1 LDGSTS.E.BYPASS.LTC128B.128 [R248+0x8080], [R10.64], !P6 ;  /* 0x080800000af89fae */ /* 0x000be8000f101d46 */
[----:B------:R1:W-:Y:S04]  /*2d70*/  @!P1 LDGSTS.E.BYPASS.LTC128B.128 [R248+0xc080], [R8.64], !P5 ;  /* 0x0c08000008f89fae */ /* 0x0003e8000e901d46 */
[----:B------:R2:W-:Y:S01]  /*2d80*/  @!P1 LDGSTS.E.BYPASS.LTC128B.128 [R248+0x10080], [R6.64], !P4 ;  /* 0x1008000006f89fae */ /* 0x0005e2000e101d46 */
[----:B------:R-:W-:Y:S02]  /*2d90*/  IADD3 R3, R19, 0x40, RZ ;  /* 0x0000004013037810 */ /* 0x000fe40007ffe0ff */
[-C--:B----4-:R-:W-:Y:S01]  /*2da0*/  @!P0 LEA R14, P3, R249, R0.reuse, 0x1 ;  /* 0x00000000f90e8211 */ /* 0x090fe200078608ff */
[----:B-----5:R-:W4:Y:S01]  /*2db0*/  SHFL.IDX PT, R10, R18, 0x2, 0x181f ;  /* 0x00581f00120a7f89 */ /* 0x020f2200000e0000 */
[----:B-1----:R-:W-:-:S04]  /*2dc0*/  @!P0 LEA R8, P1, R41, R0, 0x1 ;  /* 0x0000000029088211 */ /* 0x002fc800078208ff */
[----:B------:R-:W-:Y:S02]  /*2dd0*/  @!P0 LEA.HI.X R9, R41, R2, R42, 0x1, P1 ;  /* 0x0000000229098211 */ /* 0x000fe400008f0c2a */
[C---:B--2---:R-:W-:Y:S01]  /*2de0*/  @!P0 LEA R6, P1, R26.reuse, R0, 0x1 ;  /* 0x000000001a068211 */ /* 0x044fe200078208ff */
[----:B------:R-:W1:Y:S03]  /*2df0*/  SHFL.IDX PT, R11, R17, 0x2, 0x181f ;  /* 0x00581f00110b7f89 */ /* 0x000e6600000e0000 */
[----:B------:R-:W-:Y:S02]  /*2e00*/  @!P0 LEA.HI.X R7, R26, R2, R40, 0x1, P1 ;  /* 0x000000021a078211 */ /* 0x000fe400008f0c28 */
[----:B------:R-:W-:-:S04]  /*2e10*/  @!P0 LEA R4, P1, R25, R0, 0x1 ;  /* 0x0000000019048211 */ /* 0x000fc800078208ff */
[----:B------:R-:W-:Y:S02]  /*2e20*/  @!P0 LEA.HI.X R5, R25, R2, R27, 0x1, P1 ;  /* 0x0000000219058211 */ /* 0x000fe400008f0c1b */
[----:B------:R-:W-:Y:S02]  /*2e30*/  ISETP.GE.AND P1, PT, R3, R16, PT ;  /* 0x000000100300720c */ /* 0x000fe40003f26270 */
[----:B------:R-:W-:Y:S01]  /*2e40*/  @!P0 LEA.HI.X R15, R249, R2, R28, 0x1, P3 ;  /* 0x00000002f90f8211 */ /* 0x000fe200018f0c1c */
[----:B------:R-:W-:-:S04]  /*2e50*/  IMAD.MOV R0, RZ, RZ, -R20 ;  /* 0x000000ffff007224 */ /* 0x000fc800078e0a14 */
[----:B------:R2:W-:Y:S01]  /*2e60*/  @!P0 LDGSTS.E.BYPASS.LTC128B.128 [R248+0x5080], [R14.64], !P2 ;  /* 0x050800000ef88fae */ /* 0x0005e2000d101d46 */
[----:B------:R-:W-:-:S03]  /*2e70*/  IMAD R251, R0, c[0x0][0x2b8], R21 ;  /* 0x0000ae0000fb7a24 */ /* 0x000fc600078e0215 */
[----:B------:R4:W-:Y:S04]  /*2e80*/  @!P0 LDGSTS.E.BYPASS.LTC128B.128 [R248+0x9080], [R8.64], !P6 ;  /* 0x0908000008f88fae */ /* 0x0009e8000f101d46 */
[----:B------:R5:W-:Y:S04]  /*2e90*/  @!P0 LDGSTS.E.BYPASS.LTC128B.128 [R248+0xd080], [R6.64], !P5 ;  /* 0x0d08000006f88fae */ /* 0x000be8000e901d46 */
[----:B------:R2:W-:Y:S01]  /*2ea0*/  @!P0 LDGSTS.E.BYPASS.LTC128B.128 [R248+0x11080], [R4.64], !P4 ;  /* 0x1108000004f88fae */ /* 0x0005e2000e101d46 */
[----:B------:R-:W-:Y:S01]  /*2eb0*/  SHF.R.S32.HI R12, RZ, 0x1f, R251 ;  /* 0x0000001fff0c7819 */ /* 0x000fe200000114fb */
[----:B------:R-:W-:-:S04]  /*2ec0*/  IMAD.WIDE.U32 R2, R251, c[0x0][0x1e0], RZ ;  /* 0x00007800fb027a25 */ /* 0x000fc800078e00ff */
[----:B------:R-:W-:Y:S01]  /*2ed0*/  IMAD R0, R12, c[0x0][0x1e0], RZ ;  /* 0x000078000c007a24 */ /* 0x000fe200078e02ff */
[----:B----4-:R-:W-:-:S04]  /*2ee0*/  @!P1 LEA R8, P0, R249, R10, 0x1 ;  /* 0x0000000af9089211 */ /* 0x010fc800078008ff */
[-C--:B-1----:R-:W-:Y:S02]  /*2ef0*/  @!P1 LEA.HI.X R9, R249, R11.reuse, R28, 0x1, P0 ;  /* 0x0000000bf9099211 */ /* 0x082fe400000f0c1c */
[-C--:B-----5:R-:W-:Y:S01]  /*2f00*/  @!P1 LEA R6, P0, R41, R10.reuse, 0x1 ;  /* 0x0000000a29069211 */ /* 0x0a0fe200078008ff */
[----:B------:R-:W-:Y:S01]  /*2f10*/  IMAD R0, R251, c[0x0][0x1e4], R0 ;  /* 0x00007900fb007a24 */ /* 0x000fe200078e0200 */
[----:B--2---:R-:W-:Y:S01]  /*2f20*/  IADD3 R14, R19, 0x60, RZ ;  /* 0x00000060130e7810 */ /* 0x004fe20007ffe0ff */
[----:B------:R-:W1:Y:S01]  /*2f30*/  SHFL.IDX PT, R13, R18, 0x3, 0x181f ;  /* 0x00781f00120d7f89 */ /* 0x000e6200000e0000 */
[-C--:B------:R-:W-:Y:S02]  /*2f40*/  @!P1 LEA.HI.X R7, R41, R11.reuse, R42, 0x1, P0 ;  /* 0x0000000b29079211 */ /* 0x080fe400000f0c2a */
[C---:B------:R-:W-:Y:S01]  /*2f50*/  @!P1 LEA R4, P0, R26.reuse, R10, 0x1 ;  /* 0x0000000a1a049211 */ /* 0x040fe200078008ff */
[----:B------:R-:W-:Y:S01]  /*2f60*/  IMAD.IADD R3, R3, 0x1, R0 ;  /* 0x0000000103037824 */ /* 0x000fe200078e0200 */
[----:B------:R2:W-:Y:S02]  /*2f70*/  @!P1 LDGSTS.E.BYPASS.LTC128B.128 [R248+0x6080], [R8.64], !P2 ;  /* 0x0608000008f89fae */ /* 0x0005e4000d101d46 */
[----:B------:R-:W-:-:S02]  /*2f80*/  @!P1 LEA.HI.X R5, R26, R11, R40, 0x1, P0 ;  /* 0x0000000b1a059211 */ /* 0x000fc400000f0c28 */
[----:B------:R4:W-:Y:S01]  /*2f90*/  @!P1 LDGSTS.E.BYPASS.LTC128B.128 [R248+0xa080], [R6.64], !P6 ;  /* 0x0a08000006f89fae */ /* 0x0009e2000f101d46 */
[----:B------:R-:W-:Y:S01]  /*2fa0*/  ISETP.GE.AND P3, PT, R14, R16, PT ;  /* 0x000000100e00720c */ /* 0x000fe20003f66270 */
[C---:B------:R-:W-:Y:S02]  /*2fb0*/  IMAD.WIDE.U32 R30, R23.reuse, c[0x0][0x1e8], RZ ;  /* 0x00007a00171e7a25 */ /* 0x040fe400078e00ff */
[----:B------:R5:W-:Y:S04]  /*2fc0*/  @!P1 LDGSTS.E.BYPASS.LTC128B.128 [R248+0xe080], [R4.64], !P5 ;  /* 0x0e08000004f89fae */ /* 0x000be8000e901d46 */
[----:B------:R-:W1:Y:S01]  /*2fd0*/  SHFL.IDX PT, R14, R17, 0x3, 0x181f ;  /* 0x00781f00110e7f89 */ /* 0x000e6200000e0000 */
[----:B------:R-:W-:Y:S01]  /*2fe0*/  IMAD R29, R23, c[0x0][0x1ec], R31 ;  /* 0x00007b00171d7a24 */ /* 0x000fe200078e021f */
[----:B------:R-:W-:-:S05]  /*2ff0*/  IADD3 R65, R252, -0x1, RZ ;  /* 0xfffffffffc417810 */ /* 0x000fca0007ffe0ff */
[----:B------:R-:W-:Y:S01]  /*3000*/  IMAD R64, R65, -0x30, R22 ;  /* 0xffffffd041407824 */ /* 0x000fe200078e0216 */
[C---:B-----5:R-:W-:Y:S02]  /*3010*/  @!P1 LEA R4, P0, R25.reuse, R10, 0x1 ;  /* 0x0000000a19049211 */ /* 0x060fe400078008ff */
[----:B---3--:R-:W-:Y:S01]  /*3020*/  SHF.R.S32.HI R15, RZ, 0x1f, R250 ;  /* 0x0000001fff0f7819 */ /* 0x008fe200000114fa */
[----:B------:R-:W-:Y:S01]  /*3030*/  IMAD.WIDE.U32 R2, R250, c[0x0][0x1f0], R2 ;  /* 0x00007c00fa027a25 */ /* 0x000fe200078e0002 */
[----:B------:R-:W-:-:S03]  /*3040*/  @!P1 LEA.HI.X R5, R25, R11, R27, 0x1, P0 ;  /* 0x0000000b19059211 */ /* 0x000fc600000f0c1b */
[----:B----4-:R-:W-:Y:S01]  /*3050*/  IMAD R6, R15, c[0x0][0x1f0], RZ ;  /* 0x00007c000f067a24 */ /* 0x010fe200078e02ff */
[----:B------:R-:W-:Y:S01]  /*3060*/  IADD3 R0, P0, R2, R30, RZ ;  /* 0x0000001e02007210 */ /* 0x000fe20007f1e0ff */
[----:B------:R3:W-:Y:S02]  /*3070*/  @!P1 LDGSTS.E.BYPASS.LTC128B.128 [R248+0x12080], [R4.64], !P4 ;  /* 0x1208000004f89fae */ /* 0x0007e4000e101d46 */
[----:B------:R-:W-:Y:S01]  /*3080*/  IMAD R6, R250, c[0x0][0x1f4], R6 ;  /* 0x00007d00fa067a24 */ /* 0x000fe200078e0206 */
[----:B-1----:R-:W-:-:S04]  /*3090*/  @!P3 LEA R2, P1, R249, R13, 0x1 ;  /* 0x0000000df902b211 */ /* 0x002fc800078208ff */
[----:B---3--:R-:W-:Y:S02]  /*30a0*/  IADD3.X R4, R29, R3, R6, P0, !PT ;  /* 0x000000031d047210 */ /* 0x008fe400007fe406 */
[----:B------:R-:W-:-:S04]  /*30b0*/  LEA R10, P0, R0, c[0x0][0x1c8], 0x1 ;  /* 0x00007200000a7a11 */ /* 0x000fc800078008ff */
[----:B------:R-:W-:Y:S02]  /*30c0*/  LEA.HI.X R11, R0, c[0x0][0x1cc], R4, 0x1, P0 ;  /* 0x00007300000b7a11 */ /* 0x000fe400000f0c04 */
[----:B------:R-:W-:Y:S01]  /*30d0*/  IMNMX R0, R64, 0x30, PT ;  /* 0x0000003040007817 */ /* 0x000fe20003800200 */
[----:B------:R-:W-:-:S04]  /*30e0*/  IMAD R4, R12, c[0x0][0x208], RZ ;  /* 0x000082000c047a24 */ /* 0x000fc800078e02ff */
[----:B------:R-:W-:Y:S02]  /*30f0*/  IMAD.IADD R5, R0, 0x1, -R102 ;  /* 0x0000000100057824 */ /* 0x000fe400078e0a66 */
[----:B------:R-:W1:Y:S01]  /*3100*/  SHFL.IDX PT, R0, R10, RZ, 0x181f ;  /* 0x00181fff0a007589 */ /* 0x000e6200000e0000 */
[----:B------:R-:W-:-:S03]  /*3110*/  @!P3 LEA.HI.X R3, R249, R14, R28, 0x1, P1 ;  /* 0x0000000ef903b211 */ /* 0x000fc600008f0c1c */
[----:B------:R-:W3:Y:S01]  /*3120*/  SHFL.IDX PT, R12, R11, RZ, 0x181f ;  /* 0x00181fff0b0c7589 */ /* 0x000ee200000e0000 */
[----:B------:R-:W-:Y:S01]  /*3130*/  IMAD R4, R251, c[0x0][0x20c], R4 ;  /* 0x00008300fb047a24 */ /* 0x000fe200078e0204 */
[-C--:B--2---:R-:W-:Y:S02]  /*3140*/  @!P3 LEA R8, P0, R41, R13.reuse, 0x1 ;  /* 0x0000000d2908b211 */ /* 0x084fe400078008ff */
[----:B------:R2:W-:Y:S01]  /*3150*/  @!P3 LDGSTS.E.BYPASS.LTC128B.128 [R248+0x7080], [R2.64], !P2 ;  /* 0x0708000002f8bfae */ /* 0x0005e2000d101d46 */
[----:B------:R-:W-:Y:S02]  /*3160*/  ISETP.GE.AND P1, PT, R5, 0x1, PT ;  /* 0x000000010500780c */ /* 0x000fe40003f26270 */
[C---:B------:R-:W-:Y:S02]  /*3170*/  @!P3 LEA R6, P2, R26.reuse, R13, 0x1 ;  /* 0x0000000d1a06b211 */ /* 0x040fe400078408ff */
[-C--:B------:R-:W-:Y:S02]  /*3180*/  @!P3 LEA.HI.X R9, R41, R14.reuse, R42, 0x1, P0 ;  /* 0x0000000e2909b211 */ /* 0x080fe400000f0c2a */
[----:B------:R-:W-:-:S02]  /*3190*/  @!P3 LEA.HI.X R7, R26, R14, R40, 0x1, P2 ;  /* 0x0000000e1a07b211 */ /* 0x000fc400010f0c28 */
[----:B------:R-:W-:Y:S01]  /*31a0*/  ISETP.GE.AND P2, PT, R5, 0x21, PT ;  /* 0x000000210500780c */ /* 0x000fe20003f46270 */
[----:B------:R-:W-:Y:S04]  /*31b0*/  SHFL.IDX PT, R16, R11, 0x1, 0x181f ;  /* 0x00381f000b107f89 */ /* 0x000fe800000e0000 */
[----:B------:R1:W-:Y:S04]  /*31c0*/  @!P3 LDGSTS.E.BYPASS.LTC128B.128 [R248+0xb080], [R8.64], !P6 ;  /* 0x0b08000008f8bfae */ /* 0x0003e8000f101d46 */
[----:B------:R4:W-:Y:S01]  /*31d0*/  @!P3 LDGSTS.E.BYPASS.LTC128B.128 [R248+0xf080], [R6.64], !P5 ;  /* 0x0f08000006f8bfae */ /* 0x0009e2000e901d46 */
[----:B--2---:R-:W-:-:S04]  /*31e0*/  IMAD.WIDE.U32 R2, R251, c[0x0][0x208], RZ ;  /* 0x00008200fb027a25 */ /* 0x004fc800078e00ff */
[----:B------:R-:W-:Y:S01]  /*31f0*/  IMAD.IADD R3, R3, 0x1, R4 ;  /* 0x0000000103037824 */ /* 0x000fe200078e0204 */
[C---:B------:R-:W-:Y:S02]  /*3200*/  @!P3 LEA R4, P0, R25.reuse, R13, 0x1 ;  /* 0x0000000d1904b211 */ /* 0x040fe400078008ff */
[----:B------:R2:W5:Y:S02]  /*3210*/  SHFL.IDX PT, R13, R10, 0x1, 0x181f ;  /* 0x00381f000a0d7f89 */ /* 0x00056400000e0000 */
[----:B------:R-:W-:-:S05]  /*3220*/  @!P3 LEA.HI.X R5, R25, R14, R27, 0x1, P0 ;  /* 0x0000000e1905b211 */ /* 0x000fca00000f0c1b */
[----:B------:R5:W-:Y:S01]  /*3230*/  @!P3 LDGSTS.E.BYPASS.LTC128B.128 [R248+0x13080], [R4.64], !P4 ;  /* 0x1308000004f8bfae */ /* 0x000be2000e101d46 */
[----:B-1----:R-:W-:Y:S02]  /*3240*/  @P1 LEA R8, P3, R41, R0, 0x1 ;  /* 0x0000000029081211 */ /* 0x002fe400078608ff */
[----:B------:R-:W-:Y:S02]  /*3250*/  ISETP.GE.AND P6, PT, R249, c[0x0][0x1d4], PT ;  /* 0x00007500f9007a0c */ /* 0x000fe40003fc6270 */
[----:B------:R-:W-:Y:S01]  /*3260*/  ISETP.GE.AND P5, PT, R41, c[0x0][0x1d4], PT ;  /* 0x0000750029007a0c */ /* 0x000fe20003fa6270 */
[----:B------:R-:W-:Y:S01]  /*3270*/  IMAD.WIDE.U32 R18, R23, c[0x0][0x210], RZ ;  /* 0x0000840017127a25 */ /* 0x000fe200078e00ff */
[----:B---3--:R-:W-:Y:S01]  /*3280*/  @P1 LEA.HI.X R9, R41, R12, R42, 0x1, P3 ;  /* 0x0000000c29091211 */ /* 0x008fe200018f0c2a */
[----:B------:R-:W0:Y:S01]  /*3290*/  LDGDEPBAR ;  /* 0x00000000000079af */ /* 0x000e220000000000 */
[----:B------:R-:W-:Y:S02]  /*32a0*/  ISETP.GE.AND P4, PT, R26, c[0x0][0x1d4], PT ;  /* 0x000075001a007a0c */ /* 0x000fe40003f86270 */
[----:B--2---:R-:W-:-:S04]  /*32b0*/  @P1 LEA R10, P0, R249, R0, 0x1 ;  /* 0x00000000f90a1211 */ /* 0x004fc800078008ff */
[----:B------:R-:W-:Y:S02]  /*32c0*/  @P1 LEA.HI.X R11, R249, R12, R28, 0x1, P0 ;  /* 0x0000000cf90b1211 */ /* 0x000fe400000f0c1c */
[-C--:B----4-:R-:W-:Y:S01]  /*32d0*/  @P1 LEA R6, P0, R26, R0.reuse, 0x1 ;  /* 0x000000001a061211 */ /* 0x090fe200078008ff */
[----:B------:R-:W-:Y:S02]  /*32e0*/  IMAD.WIDE.U32 R2, R250, c[0x0][0x218], R2 ;  /* 0x00008600fa027a25 */ /* 0x000fe400078e0002 */
[----:B------:R1:W-:Y:S01]  /*32f0*/  @P1 LDGSTS.E.BYPASS.LTC128B.128 [R248+0x14080], [R10.64], !P6 ;  /* 0x140800000af81fae */ /* 0x0003e2000f101d46 */
[----:B-----5:R-:W-:Y:S02]  /*3300*/  @P1 LEA R4, P3, R25, R0, 0x1 ;  /* 0x0000000019041211 */ /* 0x020fe400078608ff */
[-C--:B------:R-:W-:Y:S01]  /*3310*/  @P1 LEA.HI.X R7, R26, R12.reuse, R40, 0x1, P0 ;  /* 0x0000000c1a071211 */ /* 0x080fe200000f0c28 */
[----:B------:R-:W-:Y:S01]  /*3320*/  IMAD R17, R23, c[0x0][0x214], R19 ;  /* 0x0000850017117a24 */ /* 0x000fe200078e0213 */
[C---:B------:R-:W-:Y:S01]  /*3330*/  @P1 LEA.HI.X R5, R25.reuse, R12, R27, 0x1, P3 ;  /* 0x0000000c19051211 */ /* 0x040fe200018f0c1b */
[----:B------:R2:W-:Y:S01]  /*3340*/  @P1 LDGSTS.E.BYPASS.LTC128B.128 [R248+0x15880], [R8.64], !P5 ;  /* 0x1588000008f81fae */ /* 0x0005e2000e901d46 */
[----:B------:R-:W-:Y:S01]  /*3350*/  ISETP.GE.AND P3, PT, R25, c[0x0][0x1d4], PT ;  /* 0x0000750019007a0c */ /* 0x000fe20003f66270 */
[----:B------:R-:W-:Y:S01]  /*3360*/  IMAD R0, R15, c[0x0][0x218], RZ ;  /* 0x000086000f007a24 */ /* 0x000fe200078e02ff */
[C---:B------:R-:W-:Y:S01]  /*3370*/  @P2 LEA R14, P0, R249.reuse, R13, 0x1 ;  /* 0x0000000df90e2211 */ /* 0x040fe200078008ff */
[----:B------:R3:W-:Y:S02]  /*3380*/  @P1 LDGSTS.E.BYPASS.LTC128B.128 [R248+0x17080], [R6.64], !P4 ;  /* 0x1708000006f81fae */ /* 0x0007e4000e101d46 */
[----:B------:R-:W-:Y:S01]  /*3390*/  IMAD R12, R250, c[0x0][0x21c], R0 ;  /* 0x00008700fa0c7a24 */ /* 0x000fe200078e0200 */
[----:B------:R-:W-:-:S02]  /*33a0*/  @P2 LEA.HI.X R15, R249, R16, R28, 0x1, P0 ;  /* 0x00000010f90f2211 */ /* 0x000fc400000f0c1c */
[----:B------:R-:W-:-:S04]  /*33b0*/  IADD3 R0, P0, R2, R18, RZ ;  /* 0x0000001202007210 */ /* 0x000fc80007f1e0ff */
[----:B------:R-:W-:Y:S01]  /*33c0*/  IADD3.X R2, R17, R3, R12, P0, !PT ;  /* 0x0000000311027210 */ /* 0x000fe200007fe40c */
[----:B------:R4:W-:Y:S04]  /*33d0*/  @P1 LDGSTS.E.BYPASS.LTC128B.128 [R248+0x18880], [R4.64], !P3 ;  /* 0x1888000004f81fae */ /* 0x0009e8000d901d46 */
[----:B------:R5:W-:Y:S01]  /*33e0*/  @P2 LDGSTS.E.BYPASS.LTC128B.128 [R248+0x15080], [R14.64], !P6 ;  /* 0x150800000ef82fae */ /* 0x000be2000f101d46 */
[----:B-1----:R-:W-:-:S04]  /*33f0*/  LEA R11, P0, R0, c[0x0][0x1f8], 0x1 ;  /* 0x00007e00000b7a11 */ /* 0x002fc800078008ff */
[----:B------:R-:W-:Y:S02]  /*3400*/  LEA.HI.X R10, R0, c[0x0][0x1fc], R2, 0x1, P0 ;  /* 0x00007f00000a7a11 */ /* 0x000fe400000f0c02 */
[-C--:B---3--:R-:W-:Y:S02]  /*3410*/  @P2 LEA R6, P1, R41, R13.reuse, 0x1 ;  /* 0x0000000d29062211 */ /* 0x088fe400078208ff */
[----:B------:R-:W-:Y:S02]  /*3420*/  @P2 LEA R2, P0, R25, R13, 0x1 ;  /* 0x0000000d19022211 */ /* 0x000fe400078008ff */
[-C--:B------:R-:W-:Y:S02]  /*3430*/  @P2 LEA.HI.X R7, R41, R16.reuse, R42, 0x1, P1 ;  /* 0x0000001029072211 */ /* 0x080fe400008f0c2a */
[----:B------:R-:W-:-:S03]  /*3440*/  @P2 LEA.HI.X R3, R25, R16, R27, 0x1, P0 ;  /* 0x0000001019032211 */ /* 0x000fc600000f0c1b */
[----:B------:R1:W-:Y:S01]  /*3450*/  @P2 LDGSTS.E.BYPASS.LTC128B.128 [R248+0x16880], [R6.64], !P5 ;  /* 0x1688000006f82fae */ /* 0x0003e2000e901d46 */
[----:B----4-:R-:W-:-:S04]  /*3460*/  @P2 LEA R4, P1, R26, R13, 0x1 ;  /* 0x0000000d1a042211 */ /* 0x010fc800078208ff */
[----:B------:R-:W-:-:S05]  /*3470*/  @P2 LEA.HI.X R5, R26, R16, R40, 0x1, P1 ;  /* 0x000000101a052211 */ /* 0x000fca00008f0c28 */
[----:B------:R3:W-:Y:S04]  /*3480*/  @P2 LDGSTS.E.BYPASS.LTC128B.128 [R248+0x18080], [R4.64], !P4 ;  /* 0x1808000004f82fae */ /* 0x0007e8000e101d46 */
[----:B------:R4:W-:Y:S04]  /*3490*/  @P2 LDGSTS.E.BYPASS.LTC128B.128 [R248+0x19880], [R2.64], !P3 ;  /* 0x1988000002f82fae */ /* 0x0009e8000d901d46 */
[----:B------:R-:W0:Y:S01]  /*34a0*/  LDGDEPBAR ;  /* 0x00000000000079af */ /* 0x000e220000000000 */
[----:B------:R-:W-:-:S04]  /*34b0*/  DEPBAR.LE SB0, 0x1 ;  /* 0x000080400000791a */ /* 0x000fc80000000000 */
[----:B------:R-:W-:Y:S06]  /*34c0*/  BAR.SYNC.DEFER_BLOCKING 0x0 ;  /* 0x0000000000007b1d */ /* 0x000fec0000010000 */
[----:B--2---:R-:W1:Y:S04]  /*34d0*/  SHFL.IDX PT, R9, R11, RZ, 0x181f ;  /* 0x00181fff0b097589 */ /* 0x004e6800000e0000 */
[----:B------:R-:W2:Y:S04]  /*34e0*/  SHFL.IDX PT, R8, R10, RZ, 0x181f ;  /* 0x00181fff0a087589 */ /* 0x000ea800000e0000 */
[----:B------:R1:W1:Y:S04]  /*34f0*/  LDSM.16.M88.4 R160, [R244] ;  /* 0x00000000f4a0783b */ /* 0x0002680000000200 */
[----:B------:R1:W1:Y:S04]  /*3500*/  LDSM.16.M88.4 R164, [R245] ;  /* 0x00000000f5a4783b */ /* 0x0002680000000200 */
[----:B------:R1:W1:Y:S04]  /*3510*/  LDSM.16.M88.4 R180, [R247] ;  /* 0x00000000f7b4783b */ /* 0x0002680000000200 */
[----:B------:R1:W1:Y:S04]  /*3520*/  LDSM.16.M88.4 R184, [R246] ;  /* 0x00000000f6b8783b */ /* 0x0002680000000200 */
[----:B------:R1:W1:Y:S04]  /*3530*/  LDSM.16.M88.4 R188, [R244+0x4000] ;  /* 0x00400000f4bc783b */ /* 0x0002680000000200 */
[----:B------:R1:W1:Y:S04]  /*3540*/  LDSM.16.M88.4 R192, [R245+0x4000] ;  /* 0x00400000f5c0783b */ /* 0x0002680000000200 */
[----:B------:R1:W1:Y:S04]  /*3550*/  LDSM.16.M88.4 R196, [R247+0x4000] ;  /* 0x00400000f7c4783b */ /* 0x0002680000000200 */
[----:B------:R1:W2:Y:S04]  /*3560*/  LDSM.16.M88.4 R200, [R246+0x4000] ;  /* 0x00400000f6c8783b */ /* 0x0002a80000000200 */
[----:B------:R1:W2:Y:S04]  /*3570*/  LDSM.16.M88.4 R204, [R244+0x8000] ;  /* 0x00800000f4cc783b */ /* 0x0002a80000000200 */
[----:B------:R1:W5:Y:S04]  /*3580*/  LDSM.16.M88.4 R208, [R245+0x8000] ;  /* 0x00800000f5d0783b */ /* 0x0003680000000200 */
[----:B------:R1:W5:Y:S04]  /*3590*/  LDSM.16.M88.4 R212, [R247+0x8000] ;  /* 0x00800000f7d4783b */ /* 0x0003680000000200 */
[----:B------:R1:W5:Y:S04]  /*35a0*/  LDSM.16.M88.4 R216, [R246+0x8000] ;  /* 0x00800000f6d8783b */ /* 0x0003680000000200 */
[----:B------:R2:W5:Y:S04]  /*35b0*/  LDSM.16.M88.4 R220, [R244+0xc000] ;  /* 0x00c00000f4dc783b */ /* 0x0005680000000200 */
[----:B------:R4:W5:Y:S04]  /*35c0*/  LDSM.16.M88.4 R224, [R245+0xc000] ;  /* 0x00c00000f5e0783b */ /* 0x0009680000000200 */
[----:B------:R5:W5:Y:S04]  /*35d0*/  LDSM.16.M88.4 R228, [R247+0xc000] ;  /* 0x00c00000f7e4783b */ /* 0x000b680000000200 */
[----:B------:R5:W5:Y:S04]  /*35e0*/  LDSM.16.M88.4 R232, [R246+0xc000] ;  /* 0x00c00000f6e8783b */ /* 0x000b680000000200 */
[----:B------:R-:W-:Y:S01]  /*35f0*/  BAR.SYNC.DEFER_BLOCKING 0x0 ;  /* 0x0000000000007b1d */ /* 0x000fe20000010000 */
[----:B------:R-:W-:Y:S01]  /*3600*/  LOP3.LUT P1, RZ, R103, 0x2, RZ, 0xc0, !PT ;  /* 0x0000000267ff7812 */ /* 0x000fe2000782c0ff */
[----:B---3--:R-:W-:Y:S01]  /*3610*/  IMAD.IADD R4, R64, 0x1, -R102 ;  /* 0x0000000140047824 */ /* 0x008fe200078e0a66 */
[----:B-1----:R-:W-:-:S02]  /*3620*/  LEA R6, P0, R249, R9, 0x1 ;  /* 0x00000009f9067211 */ /* 0x002fc400078008ff */
[C---:B------:R-:W-:Y:S02]  /*3630*/  ISETP.GE.AND P2, PT, R249.reuse, c[0x0][0x1d4], PT ;  /* 0x00007500f9007a0c */ /* 0x040fe40003f46270 */
[----:B------:R-:W-:Y:S02]  /*3640*/  IADD3 R0, R236, 0x20, RZ ;  /* 0x00000020ec007810 */ /* 0x000fe40007ffe0ff */
[----:B--2---:R-:W-:Y:S02]  /*3650*/  LEA.HI.X R7, R249, R8, R28, 0x1, P0 ;  /* 0x00000008f9077211 */ /* 0x004fe400000f0c1c */
[----:B----4-:R-:W-:-:S03]  /*3660*/  LEA R2, P0, R41, R9, 0x1 ;  /* 0x0000000929027211 */ /* 0x010fc600078008ff */
[----:B------:R-:W-:Y:S01]  /*3670*/  @P1 IADD3 R0, R236, -0x20, RZ ;  /* 0xffffffe0ec001810 */ /* 0x000fe20007ffe0ff */
[----:B------:R-:W-:-:S04]  /*3680*/  DEPBAR.LE SB0, 0x0 ;  /* 0x000080000000791a */ /* 0x000fc80000000000 */
[----:B------:R-:W-:Y:S01]  /*3690*/  BAR.SYNC.DEFER_BLOCKING 0x0 ;  /* 0x0000000000007b1d */ /* 0x000fe20000010000 */
[C---:B------:R-:W-:Y:S02]  /*36a0*/  ISETP.LT.OR P1, PT, R4.reuse, 0x1, P2 ;  /* 0x000000010400780c */ /* 0x040fe40001721670 */
[C---:B------:R-:W-:Y:S02]  /*36b0*/  ISETP.GE.AND P2, PT, R41.reuse, c[0x0][0x1d4], PT ;  /* 0x0000750029007a0c */ /* 0x040fe40003f46270 */
[----:B------:R-:W-:Y:S02]  /*36c0*/  LEA.HI.X R3, R41, R8, R42, 0x1, P0 ;  /* 0x0000000829037211 */ /* 0x000fe400000f0c2a */
[----:B------:R-:W-:Y:S01]  /*36d0*/  ISETP.LT.OR P0, PT, R4, 0x1, P2 ;  /* 0x000000010400780c */ /* 0x000fe20001701670 */
[----:B------:R1:W-:Y:S04]  /*36e0*/  STL.64 [R1+0x18], R30 ;  /* 0x0000181e01007387 */ /* 0x0003e80000100a00 */
[----:B------:R1:W-:Y:S04]  /*36f0*/  STL [R1+0x30], R29 ;  /* 0x0000301d01007387 */ /* 0x0003e80000100800 */
[----:B------:R-:W2:Y:S04]  /*3700*/  S2R R5, SR_TID.X ;  /* 0x0000000000057919 */ /* 0x000ea80000002100 */
[----:B------:R1:W3:Y:S04]  /*3710*/  LDSM.16.M88.4 R32, [R0] ;  /* 0x000000000020783b */ /* 0x0002e80000000200 */
[----:B------:R1:W4:Y:S04]  /*3720*/  LDSM.16.M88.4 R48, [R0+0x800] ;  /* 0x000800000030783b */ /* 0x0003280000000200 */
[----:B------:R1:W1:Y:S04]  /*3730*/  LDSM.16.M88.4 R36, [R0+0x1000] ;  /* 0x001000000024783b */ /* 0x0002680000000200 */
[----:B-----5:R1:W1:Y:S04]  /*3740*/  LDSM.16.M88.4 R12, [R236] ;  /* 0x00000000ec0c783b */ /* 0x0202680000000200 */
[----:B------:R1:W1:Y:S04]  /*3750*/  LDSM.16.M88.4 R20, [R236+0x800] ;  /* 0x00080000ec14783b */ /* 0x0002680000000200 */
[----:B------:R1:W1:Y:S04]  /*3760*/  LDSM.16.M88.4 R28, [R236+0x1000] ;  /* 0x00100000ec1c783b */ /* 0x0002680000000200 */
[----:B------:R-:W-:Y:S01]  /*3770*/  @!PT LDS RZ, [RZ] ;  /* 0x00000000fffff984 */ /* 0x000fe20000000800 */
[----:B------:R-:W-:Y:S01]  /*3780*/  @!PT LDS RZ, [RZ] ;  /* 0x00000000fffff984 */ /* 0x000fe20000000800 */
[----:B------:R-:W-:Y:S01]  /*3790*/  @!PT LDS RZ, [RZ] ;  /* 0x00000000fffff984 */ /* 0x000fe20000000800 */
[----:B------:R5:W-:Y:S04]  /*37a0*/  LDGSTS.E.BYPASS.LTC128B.128 [R248+0x4080], [R6.64], !P1 ;  /* 0x0408000006f87fae */ /* 0x000be8000c901d46 */
[----:B------:R2:W-:Y:S01]  /*37b0*/  LDGSTS.E.BYPASS.LTC128B.128 [R248+0x5880], [R2.64], !P0 ;  /* 0x0588000002f87fae */ /* 0x0005e2000c101d46 */
[----:B------:R-:W-:-:S03]  /*37c0*/  ISETP.GE.AND P1, PT, R26, c[0x0][0x1d4], PT ;  /* 0x000075001a007a0c */ /* 0x000fc60003f26270 */
[----:B------:R1:W-:Y:S01]  /*37d0*/  STL.64 [R1+0x28], R18 ;  /* 0x0000281201007387 */ /* 0x0003e20000100a00 */
[----:B-----5:R-:W-:-:S04]  /*37e0*/  LEA R6, P0, R26, R9, 0x1 ;  /* 0x000000091a067211 */ /* 0x020fc800078008ff */
[----:B------:R-:W-:Y:S02]  /*37f0*/  LEA.HI.X R7, R26, R8, R40, 0x1, P0 ;  /* 0x000000081a077211 */ /* 0x000fe400000f0c28 */
[----:B--2---:R-:W-:-:S04]  /*3800*/  LEA R2, P0, R25, R9, 0x1 ;  /* 0x0000000919027211 */ /* 0x004fc800078008ff */
[C---:B------:R-:W-:Y:S02]  /*3810*/  LEA.HI.X R3, R25.reuse, R8, R27, 0x1, P0 ;  /* 0x0000000819037211 */ /* 0x040fe400000f0c1b */
[----:B------:R-:W-:Y:S01]  /*3820*/  ISETP.LT.OR P0, PT, R4, 0x1, P1 ;  /* 0x000000010400780c */ /* 0x000fe20000f01670 */
[----:B------:R2:W-:Y:S01]  /*3830*/  STL [R1+0x38], R17 ;  /* 0x0000381101007387 */ /* 0x0005e20000100800 */
[----:B------:R-:W-:Y:S02]  /*3840*/  ISETP.GE.AND P2, PT, R25, c[0x0][0x1d4], PT ;  /* 0x0000750019007a0c */ /* 0x000fe40003f46270 */
[----:B------:R-:W-:-:S09]  /*3850*/  ISETP.GT.AND P1, PT, R5, 0x7f, PT ;  /* 0x0000007f0500780c */ /* 0x000fd20003f24270 */
[----:B------:R2:W-:Y:S01]  /*3860*/  LDGSTS.E.BYPASS.LTC128B.128 [R248+0x7080], [R6.64], !P0 ;  /* 0x0708000006f87fae */ /* 0x0005e2000c101d46 */
[----:B------:R-:W-:Y:S01]  /*3870*/  ISETP.LT.OR P0, PT, R4, 0x1, P2 ;  /* 0x000000010400780c */ /* 0x000fe20001701670 */
[----:B------:R-:W-:-:S12]  /*3880*/  BSSY B0, `(.L_x_31) ;  /* 0x0000027000007945 */ /* 0x000fd80003800000 */
[----:B------:R2:W-:Y:S01]  /*3890*/  LDGSTS.E.BYPASS.LTC128B.128 [R248+0x8880], [R2.64], !P0 ;  /* 0x0888000002f87fae */ /* 0x0005e2000c101d46 */
[----:B------:R-:W-:Y:S01]  /*38a0*/  ISETP.GT.AND P0, PT, R24, 0x2f, PT ;  /* 0x0000002f1800780c */ /* 0x000fe20003f04270 */
[----:B------:R-:W-:Y:S07]  /*38b0*/  @P1 BRA `(.L_x_32) ;  /* 0x0000023000001947 */ /* 0x000fee0003800000 */
[----:B-1-34-:R-:W-:Y:S05]  /*38c0*/  BRA.DIV ~URZ, `(.L_x_33) ;  /* 0x0000bd627f007947 */ /* 0x01afea000b800000 */
[----:B------:R1:W3:Y:S04]  /*38d0*/  SHFL.IDX PT, R5, R10, 0x1, 0x181f ;  /* 0x00381f000a057f89 */ /* 0x0002e800000e0000 */
[----:B------:R1:W4:Y:S02]  /*38e0*/  SHFL.IDX PT, R0, R11, 0x1, 0x181f ;  /* 0x00381f000b007f89 */ /* 0x00032400000e0000 */
.L_x_119:
[C---:B-1----:R-:W-:Y:S02]  /*38f0*/  IADD3 R11, R249.reuse, 0x40, RZ ;  /* 0x00000040f90b7810 */ /* 0x042fe40007ffe0ff */
[----:B--2---:R-:W-:Y:S02]  /*3900*/  IADD3 R3, R249, 0x40, RZ ;  /* 0x00000040f9037810 */ /* 0x004fe40007ffe0ff */
[----:B----4-:R-:W-:-:S02]  /*3910*/  LEA R8, P1, R11, R0, 0x1 ;  /* 0x000000000b087211 */ /* 0x010fc400078208ff */
[----:B------:R-:W-:Y:S02]  /*3920*/  SHF.R.S32.HI R3, RZ, 0x1f, R3 ;  /* 0x0000001fff037819 */ /* 0x000fe40000011403 */
[C---:B------:R-:W-:Y:S02]  /*3930*/  IADD3 R10, R249.reuse, 0x80, RZ ;  /* 0x00000080f90a7810 */ /* 0x040fe40007ffe0ff */
[----:B------:R-:W-:Y:S02]  /*3940*/  IADD3 R2, R249, 0x80, RZ ;  /* 0x00000080f9027810 */ /* 0x000fe40007ffe0ff */
[----:B---3--:R-:W-:Y:S02]  /*3950*/  LEA.HI.X R9, R11, R5, R3, 0x1, P1 ;  /* 0x000000050b097211 */ /* 0x008fe400008f0c03 */
[----:B------:R-:W-:Y:S02]  /*3960*/  SHF.R.S32.HI R2, RZ, 0x1f, R2 ;  /* 0x0000001fff027819 */ /* 0x000fe40000011402 */
[----:B------:R-:W-:-:S02]  /*3970*/  LEA R6, P1, R10, R0, 0x1 ;  /* 0x000000000a067211 */ /* 0x000fc400078208ff */
[----:B------:R-:W-:Y:S02]  /*3980*/  SHF.R.S32.HI R16, RZ, 0x1f, R249 ;  /* 0x0000001fff107819 */ /* 0x000fe400000114f9 */
[-C--:B------:R-:W-:Y:S02]  /*3990*/  LEA.HI.X R7, R10, R5.reuse, R2, 0x1, P1 ;  /* 0x000000050a077211 */ /* 0x080fe400008f0c02 */
[C---:B------:R-:W-:Y:S02]  /*39a0*/  LEA R2, P1, R249.reuse, R0, 0x1 ;  /* 0x00000000f9027211 */ /* 0x040fe400078208ff */
[C---:B------:R-:W-:Y:S02]  /*39b0*/  IADD3 R17, R249.reuse, 0xc0, RZ ;  /* 0x000000c0f9117810 */ /* 0x040fe40007ffe0ff */
[C---:B------:R-:W-:Y:S02]  /*39c0*/  LEA.HI.X R3, R249.reuse, R5, R16, 0x1, P1 ;  /* 0x00000005f9037211 */ /* 0x040fe400008f0c10 */
[----:B------:R-:W-:-:S02]  /*39d0*/  ISETP.GE.AND P1, PT, R249, c[0x0][0x1d4], PT ;  /* 0x00007500f9007a0c */ /* 0x000fc40003f26270 */
[----:B------:R-:W-:Y:S02]  /*39e0*/  IADD3 R16, R249, 0xc0, RZ ;  /* 0x000000c0f9107810 */ /* 0x000fe40007ffe0ff */
[C---:B------:R-:W-:Y:S02]  /*39f0*/  ISETP.LT.OR P1, PT, R4.reuse, 0x21, P1 ;  /* 0x000000210400780c */ /* 0x040fe40000f21670 */
[----:B------:R-:W-:Y:S02]  /*3a00*/  SHF.R.S32.HI R17, RZ, 0x1f, R17 ;  /* 0x0000001fff117819 */ /* 0x000fe40000011411 */
[----:B------:R-:W-:-:S09]  /*3a10*/  ISETP.LT.OR P2, PT, R4, 0x21, P2 ;  /* 0x000000210400780c */ /* 0x000fd20001741670 */
[----:B------:R-:W-:Y:S01]  /*3a20*/  @!PT LDS RZ, [RZ] ;  /* 0x00000000fffff984 */ /* 0x000fe20000000800 */
[----:B------:R-:W-:Y:S01]  /*3a30*/  @!PT LDS RZ, [RZ] ;  /* 0x00000000fffff984 */ /* 0x000fe20000000800 */
[----:B------:R-:W-:Y:S01]  /*3a40*/  @!PT LDS RZ, [RZ] ;  /* 0x00000000fffff984 */ /* 0x000fe20000000800 */
[----:B------:R1:W-:Y:S02]  /*3a50*/  LDGSTS.E.BYPASS.LTC128B.128 [R248+0x5080], [R2.64], !P1 ;  /* 0x0508000002f87fae */ /* 0x0003e4000c901d46 */
[----:B-1----:R-:W-:-:S04]  /*3a60*/  LEA R2, P1, R16, R0, 0x1 ;  /* 0x0000000010027211 */ /* 0x002fc800078208ff */
[----:B------:R-:W-:Y:S02]  /*3a70*/  LEA.HI.X R3, R16, R5, R17, 0x1, P1 ;  /* 0x0000000510037211 */ /* 0x000fe400008f0c11 */
[----:B------:R-:W-:-:S04]  /*3a80*/  ISETP.GE.AND P1, PT, R11, c[0x0][0x1d4], PT ;  /* 0x000075000b007a0c */ /* 0x000fc80003f26270 */
[----:B------:R-:W-:-:S13]  /*3a90*/  ISETP.LT.OR P1, PT, R4, 0x21, P1 ;  /* 0x000000210400780c */ /* 0x000fda0000f21670 */
[----:B------:R1:W-:Y:S01]  /*3aa0*/  LDGSTS.E.BYPASS.LTC128B.128 [R248+0x6880], [R8.64], !P1 ;  /* 0x0688000008f87fae */ /* 0x0003e2000c901d46 */
[----:B------:R-:W-:-:S04]  /*3ab0*/  ISETP.GE.AND P1, PT, R10, c[0x0][0x1d4], PT ;  /* 0x000075000a007a0c */ /* 0x000fc80003f26270 */
[----:B------:R-:W-:-:S13]  /*3ac0*/  ISETP.LT.OR P1, PT, R4, 0x21, P1 ;  /* 0x000000210400780c */ /* 0x000fda0000f21670 */
[----:B------:R1:W-:Y:S04]  /*3ad0*/  LDGSTS.E.BYPASS.LTC128B.128 [R248+0x8080], [R6.64], !P1 ;  /* 0x0808000006f87fae */ /* 0x0003e8000c901d46 */
[----:B------:R1:W-:Y:S02]  /*3ae0*/  LDGSTS.E.BYPASS.LTC128B.128 [R248+0x9880], [R2.64], !P2 ;  /* 0x0988000002f87fae */ /* 0x0003e4000d101d46 */
.L_x_32:
[----:B-1-34-:R-:W-:Y:S05]  /*3af0*/  BSYNC B0 ;  /* 0x0000000000007941 */ /* 0x01afea0003800000 */
.L_x_31:
[----:B------:R-:W1:Y:S01]  /*3b00*/  S2R R72, SR_TID.X ;  /* 0x0000000000487919 */ /* 0x000e620000002100 */
[----:B------:R-:W-:Y:S01]  /*3b10*/  IMAD.MOV.U32 R0, RZ, RZ, 0x40 ;  /* 0x00000040ff007424 */ /* 0x000fe200078e00ff */
[C---:B------:R-:W-:Y:S02]  /*3b20*/  HMMA.16816.F32.BF16 R8, R160.reuse, R14, RZ ;  /* 0x0000000ea008723c */ /* 0x040fe400000418ff */
[----:B--2---:R-:W2:Y:S01]  /*3b30*/  LDL R3, [R1+0xc] ;  /* 0x00000c0001037983 */ /* 0x004ea20000100800 */
[----:B------:R-:W-:Y:S01]  /*3b40*/  IADD3 R242, R236, 0x20, RZ ;  /* 0x00000020ecf27810 */ /* 0x000fe20007ffe0ff */
[----:B------:R-:W-:Y:S02]  /*3b50*/  BSSY B1, `(.L_x_34) ;  /* 0x00000fe000017945 */ /* 0x000fe40003800000 */
[----:B------:R-:W0:Y:S02]  /*3b60*/  LDGDEPBAR ;  /* 0x00000000000079af */ /* 0x000e240000000000 */
[C---:B------:R-:W-:Y:S08]  /*3b70*/  HMMA.16816.F32.BF16 R4, R160.reuse, R12, RZ ;  /* 0x0000000ca004723c */ /* 0x040ff000000418ff */
[----:B------:R-:W-:Y:S01]  /*3b80*/  HMMA.16816.F32.BF16 R16, R160, R28, RZ ;  /* 0x0000001ca010723c */ /* 0x000fe200000418ff */
[----:B-1----:R-:W-:-:S07]  /*3b90*/  SHF.R.S32.HI R69, RZ, 0x1f, R72 ;  /* 0x0000001fff457819 */ /* 0x002fce0000011448 */
[----:B------:R-:W-:Y:S01]  /*3ba0*/  HMMA.16816.F32.BF16 R12, R160, R30, RZ ;  /* 0x0000001ea00c723c */ /* 0x000fe200000418ff */
[----:B------:R-:W-:-:S04]  /*3bb0*/  LEA.HI R69, R69, R72, RZ, 0x3 ;  /* 0x0000004845457211 */ /* 0x000fc800078f18ff */
[----:B------:R-:W-:-:S03]  /*3bc0*/  LOP3.LUT R69, R69, 0xfffffff8, RZ, 0xc0, !PT ;  /* 0xfffffff845457812 */ /* 0x000fc600078ec0ff */
[----:B------:R-:W-:Y:S02]  /*3bd0*/  HMMA.16816.F32.BF16 R24, R160, R20, RZ ;  /* 0x00000014a018723c */ /* 0x000fe400000418ff */
[----:B------:R-:W-:-:S05]  /*3be0*/  IMAD.IADD R69, R72, 0x1, -R69 ;  /* 0x0000000148457824 */ /* 0x000fca00078e0a45 */
[----:B------:R-:W-:Y:S01]  /*3bf0*/  R2P PR, R69, 0x6 ;  /* 0x0000000645007804 */ /* 0x000fe20000000000 */
[----:B------:R-:W-:Y:S04]  /*3c00*/  HMMA.16816.F32.BF16 R20, R160, R22, RZ ;  /* 0x00000016a014723c */ /* 0x000fe800000418ff */
[----:B------:R-:W-:-:S04]  /*3c10*/  SEL R0, R0, 0xffffffc0, !P2 ;  /* 0xffffffc000007807 */ /* 0x000fc80005000000 */
[----:B------:R-:W-:Y:S01]  /*3c20*/  HMMA.16816.F32.BF16 R8, R164, R34, R8 ;  /* 0x00000022a408723c */ /* 0x000fe20000041808 */
[----:B------:R-:W-:-:S03]  /*3c30*/  IMAD.IADD R2, R236, 0x1, R0 ;  /* 0x00000001ec027824 */ /* 0x000fc600078e0200 */
[----:B------:R-:W-:Y:S02]  /*3c40*/  @P1 IADD3 R242, R236, -0x20, RZ ;  /* 0xffffffe0ecf21810 */ /* 0x000fe40007ffe0ff */
[----:B------:R-:W1:Y:S02]  /*3c50*/  LDSM.16.M88.4 R40, [R2] ;  /* 0x000000000228783b */ /* 0x000e640000000200 */
[C---:B------:R-:W-:Y:S01]  /*3c60*/  HMMA.16816.F32.BF16 R44, R164.reuse, R36, R16 ;  /* 0x00000024a42c723c */ /* 0x040fe20000041810 */
[----:B------:R-:W-:Y:S01]  /*3c70*/  IMAD.IADD R237, R0, 0x1, R242 ;  /* 0x0000000100ed7824 */ /* 0x000fe200078e02f2 */
[----:B------:R-:W3:Y:S04]  /*3c80*/  LDSM.16.M88.4 R52, [R2+0x800] ;  /* 0x000800000234783b */ /* 0x000ee80000000200 */
[----:B------:R-:W-:Y:S02]  /*3c90*/  LDSM.16.M88.4 R16, [R237] ;  /* 0x00000000ed10783b */ /* 0x000fe40000000200 */
[C---:B------:R-:W-:Y:S02]  /*3ca0*/  HMMA.16816.F32.BF16 R28, R164.reuse, R38, R12 ;  /* 0x00000026a41c723c */ /* 0x040fe4000004180c */
[----:B------:R-:W4:Y:S04]  /*3cb0*/  LDSM.16.M88.4 R36, [R2+0x1000] ;  /* 0x001000000224783b */ /* 0x000f280000000200 */
[----:B------:R-:W5:Y:S02]  /*3cc0*/  LDSM.16.M88.4 R12, [R237+0x800] ;  /* 0x00080000ed0c783b */ /* 0x000f640000000200 */
[C---:B------:R-:W-:Y:S02]  /*3cd0*/  HMMA.16816.F32.BF16 R4, R164.reuse, R32, R4 ;  /* 0x00000020a404723c */ /* 0x040fe40000041804 */
[----:B------:R-:W4:Y:S04]  /*3ce0*/  LDSM.16.M88.4 R56, [R237+0x1000] ;  /* 0x00100000ed38783b */ /* 0x000f280000000200 */
[----:B------:R-:W-:Y:S02]  /*3cf0*/  LDSM.16.M88.4 R60, [R2+0x5000] ;  /* 0x00500000023c783b */ /* 0x000fe40000000200 */
[C---:B------:R-:W-:Y:S08]  /*3d00*/  HMMA.16816.F32.BF16 R32, R164.reuse, R48, R24 ;  /* 0x00000030a420723c */ /* 0x040ff00000041818 */
[----:B------:R-:W-:Y:S08]  /*3d10*/  HMMA.16816.F32.BF16 R48, R164, R50, R20 ;  /* 0x00000032a430723c */ /* 0x000ff00000041814 */
[C---:B-1----:R-:W-:Y:S08]  /*3d20*/  HMMA.16816.F32.BF16 R20, R180.reuse, R42, R8 ;  /* 0x0000002ab414723c */ /* 0x042ff00000041808 */
[C---:B------:R-:W-:Y:S08]  /*3d30*/  HMMA.16816.F32.BF16 R24, R180.reuse, R40, R4 ;  /* 0x00000028b418723c */ /* 0x040ff00000041804 */
[C---:B---3--:R-:W-:Y:S08]  /*3d40*/  HMMA.16816.F32.BF16 R8, R180.reuse, R52, R32 ;  /* 0x00000034b408723c */ /* 0x048ff00000041820 */
[C---:B------:R-:W-:Y:S01]  /*3d50*/  HMMA.16816.F32.BF16 R4, R180.reuse, R54, R48 ;  /* 0x00000036b404723c */ /* 0x040fe20000041830 */
[----:B------:R-:W-:Y:S04]  /*3d60*/  LDSM.16.M88.4 R48, [R242+0x1800] ;  /* 0x00180000f230783b */ /* 0x000fe80000000200 */
[----:B------:R-:W-:Y:S03]  /*3d70*/  LDSM.16.M88.4 R52, [R2+0x2000] ;  /* 0x002000000234783b */ /* 0x000fe60000000200 */
[C---:B----4-:R-:W-:Y:S01]  /*3d80*/  HMMA.16816.F32.BF16 R40, R180.reuse, R36, R44 ;  /* 0x00000024b428723c */ /* 0x050fe2000004182c */
[----:B------:R-:W1:Y:S07]  /*3d90*/  LDSM.16.M88.4 R44, [R236+0x1800] ;  /* 0x00180000ec2c783b */ /* 0x000e6e0000000200 */
[----:B------:R-:W-:Y:S08]  /*3da0*/  HMMA.16816.F32.BF16 R36, R180, R38, R28 ;  /* 0x00000026b424723c */ /* 0x000ff0000004181c */
[C---:B------:R-:W-:Y:S01]  /*3db0*/  HMMA.16816.F32.BF16 R28, R184.reuse, R18, R20 ;  /* 0x00000012b81c723c */ /* 0x040fe20000041814 */
[----:B------:R-:W3:Y:S07]  /*3dc0*/  LDSM.16.M88.4 R20, [R236+0x2000] ;  /* 0x00200000ec14783b */ /* 0x000eee0000000200 */
[C---:B------:R-:W-:Y:S01]  /*3dd0*/  HMMA.16816.F32.BF16 R32, R184.reuse, R16, R24 ;  /* 0x00000010b820723c */ /* 0x040fe20000041818 */
[----:B------:R-:W4:Y:S07]  /*3de0*/  LDSM.16.M88.4 R16, [R236+0x2800] ;  /* 0x00280000ec10783b */ /* 0x000f2e0000000200 */
[C---:B-----5:R-:W-:Y:S08]  /*3df0*/  HMMA.16816.F32.BF16 R24, R184.reuse, R12, R8 ;  /* 0x0000000cb818723c */ /* 0x060ff00000041808 */
[C---:B------:R-:W-:Y:S08]  /*3e00*/  HMMA.16816.F32.BF16 R12, R184.reuse, R14, R4 ;  /* 0x0000000eb80c723c */ /* 0x040ff00000041804 */
[C---:B------:R-:W-:Y:S08]  /*3e10*/  HMMA.16816.F32.BF16 R8, R184.reuse, R56, R40 ;  /* 0x00000038b808723c */ /* 0x040ff00000041828 */
[----:B------:R-:W-:Y:S01]  /*3e20*/  HMMA.16816.F32.BF16 R4, R184, R58, R36 ;  /* 0x0000003ab804723c */ /* 0x000fe20000041824 */
[----:B------:R-:W-:Y:S07]  /*3e30*/  LDSM.16.M88.4 R56, [R242+0x3000] ;  /* 0x00300000f238783b */ /* 0x000fee0000000200 */
[C---:B-1----:R-:W-:Y:S08]  /*3e40*/  HMMA.16816.F32.BF16 R32, R188.reuse, R44, R32 ;  /* 0x0000002cbc20723c */ /* 0x042ff00000041820 */
[C---:B------:R-:W-:Y:S01]  /*3e50*/  HMMA.16816.F32.BF16 R40, R188.reuse, R46, R28 ;  /* 0x0000002ebc28723c */ /* 0x040fe2000004181c */
[----:B------:R-:W1:Y:S07]  /*3e60*/  LDSM.16.M88.4 R44, [R242+0x2000] ;  /* 0x00200000f22c783b */ /* 0x000e6e0000000200 */
[C---:B---3--:R-:W-:Y:S08]  /*3e70*/  HMMA.16816.F32.BF16 R36, R188.reuse, R20, R24 ;  /* 0x00000014bc24723c */ /* 0x048ff00000041818 */
[C---:B------:R-:W-:Y:S01]  /*3e80*/  HMMA.16816.F32.BF16 R28, R188.reuse, R22, R12 ;  /* 0x00000016bc1c723c */ /* 0x040fe2000004180c */
[----:B------:R-:W3:Y:S04]  /*3e90*/  LDSM.16.M88.4 R20, [R242+0x2800] ;  /* 0x00280000f214783b */ /* 0x000ee80000000200 */
[----:B------:R-:W5:Y:S03]  /*3ea0*/  LDSM.16.M88.4 R12, [R2+0x1800] ;  /* 0x00180000020c783b */ /* 0x000f660000000200 */
[C---:B----4-:R-:W-:Y:S08]  /*3eb0*/  HMMA.16816.F32.BF16 R24, R188.reuse, R16, R8 ;  /* 0x00000010bc18723c */ /* 0x050ff00000041808 */
[----:B------:R-:W-:Y:S08]  /*3ec0*/  HMMA.16816.F32.BF16 R16, R188, R18, R4 ;  /* 0x00000012bc10723c */ /* 0x000ff00000041804 */
[C---:B------:R-:W-:Y:S08]  /*3ed0*/  HMMA.16816.F32.BF16 R8, R192.reuse, R48, R32 ;  /* 0x00000030c008723c */ /* 0x040ff00000041820 */
[C---:B------:R-:W-:Y:S01]  /*3ee0*/  HMMA.16816.F32.BF16 R4, R192.reuse, R50, R40 ;  /* 0x00000032c004723c */ /* 0x040fe20000041828 */
[----:B------:R-:W-:Y:S07]  /*3ef0*/  LDSM.16.M88.4 R48, [R237+0x2800] ;  /* 0x00280000ed30783b */ /* 0x000fee0000000200 */
[C---:B-1----:R-:W-:Y:S08]  /*3f00*/  HMMA.16816.F32.BF16 R32, R192.reuse, R44, R36 ;  /* 0x0000002cc020723c */ /* 0x042ff00000041824 */
[C---:B------:R-:W-:Y:S01]  /*3f10*/  HMMA.16816.F32.BF16 R40, R192.reuse, R46, R28 ;  /* 0x0000002ec028723c */ /* 0x040fe2000004181c */
[----:B------:R-:W1:Y:S07]  /*3f20*/  LDSM.16.M88.4 R44, [R2+0x2800] ;  /* 0x00280000022c783b */ /* 0x000e6e0000000200 */
[C---:B---3--:R-:W-:Y:S08]  /*3f30*/  HMMA.16816.F32.BF16 R36, R192.reuse, R20, R24 ;  /* 0x00000014c024723c */ /* 0x048ff00000041818 */
[----:B------:R-:W-:Y:S01]  /*3f40*/  HMMA.16816.F32.BF16 R28, R192, R22, R16 ;  /* 0x00000016c01c723c */ /* 0x000fe20000041810 */
[----:B------:R-:W3:Y:S04]  /*3f50*/  LDSM.16.M88.4 R20, [R237+0x1800] ;  /* 0x00180000ed14783b */ /* 0x000ee80000000200 */
[----:B------:R-:W4:Y:S03]  /*3f60*/  LDSM.16.M88.4 R16, [R237+0x2000] ;  /* 0x00200000ed10783b */ /* 0x000f260000000200 */
[C---:B-----5:R-:W-:Y:S08]  /*3f70*/  HMMA.16816.F32.BF16 R24, R196.reuse, R12, R8 ;  /* 0x0000000cc418723c */ /* 0x060ff00000041808 */
[----:B------:R-:W-:Y:S01]  /*3f80*/  HMMA.16816.F32.BF16 R12, R196, R14, R4 ;  /* 0x0000000ec40c723c */ /* 0x000fe20000041804 */
[----:B--2---:R-:W-:-:S07]  /*3f90*/  ISETP.GT.AND P1, PT, R65, R3, PT ;  /* 0x000000034100720c */ /* 0x004fce0003f24270 */
[C---:B------:R-:W-:Y:S08]  /*3fa0*/  HMMA.16816.F32.BF16 R8, R196.reuse, R52, R32 ;  /* 0x00000034c408723c */ /* 0x040ff00000041820 */
[C---:B------:R-:W-:Y:S01]  /*3fb0*/  HMMA.16816.F32.BF16 R4, R196.reuse, R54, R40 ;  /* 0x00000036c404723c */ /* 0x040fe20000041828 */
[----:B------:R-:W-:Y:S07]  /*3fc0*/  LDSM.16.M88.4 R52, [R2+0x3800] ;  /* 0x003800000234783b */ /* 0x000fee0000000200 */
[C---:B-1----:R-:W-:Y:S08]  /*3fd0*/  HMMA.16816.F32.BF16 R32, R196.reuse, R44, R36 ;  /* 0x0000002cc420723c */ /* 0x042ff00000041824 */
[----:B------:R-:W-:Y:S01]  /*3fe0*/  HMMA.16816.F32.BF16 R40, R196, R46, R28 ;  /* 0x0000002ec428723c */ /* 0x000fe2000004181c */
[----:B------:R-:W1:Y:S07]  /*3ff0*/  LDSM.16.M88.4 R44, [R236+0x3000] ;  /* 0x00300000ec2c783b */ /* 0x000e6e0000000200 */
[C---:B---3--:R-:W-:Y:S08]  /*4000*/  HMMA.16816.F32.BF16 R36, R200.reuse, R20, R24 ;  /* 0x00000014c824723c */ /* 0x048ff00000041818 */
[C---:B------:R-:W-:Y:S01]  /*4010*/  HMMA.16816.F32.BF16 R28, R200.reuse, R22, R12 ;  /* 0x00000016c81c723c */ /* 0x040fe2000004180c */
[----:B------:R-:W2:Y:S07]  /*4020*/  LDSM.16.M88.4 R20, [R236+0x3800] ;  /* 0x00380000ec14783b */ /* 0x000eae0000000200 */
[C---:B----4-:R-:W-:Y:S08]  /*4030*/  HMMA.16816.F32.BF16 R24, R200.reuse, R16, R8 ;  /* 0x00000010c818723c */ /* 0x050ff00000041808 */
[C---:B------:R-:W-:Y:S01]  /*4040*/  HMMA.16816.F32.BF16 R12, R200.reuse, R18, R4 ;  /* 0x00000012c80c723c */ /* 0x040fe20000041804 */
[----:B------:R-:W3:Y:S07]  /*4050*/  LDSM.16.M88.4 R16, [R236+0x4000] ;  /* 0x00400000ec10783b */ /* 0x000eee0000000200 */
[C---:B------:R-:W-:Y:S08]  /*4060*/  HMMA.16816.F32.BF16 R8, R200.reuse, R48, R32 ;  /* 0x00000030c808723c */ /* 0x040ff00000041820 */
[----:B------:R-:W-:Y:S01]  /*4070*/  HMMA.16816.F32.BF16 R4, R200, R50, R40 ;  /* 0x00000032c804723c */ /* 0x000fe20000041828 */
[----:B------:R-:W-:Y:S07]  /*4080*/  LDSM.16.M88.4 R48, [R237+0x4000] ;  /* 0x00400000ed30783b */ /* 0x000fee0000000200 */
[C---:B-1----:R-:W-:Y:S08]  /*4090*/  HMMA.16816.F32.BF16 R32, R204.reuse, R44, R36 ;  /* 0x0000002ccc20723c */ /* 0x042ff00000041824 */
[C---:B------:R-:W-:Y:S01]  /*40a0*/  HMMA.16816.F32.BF16 R40, R204.reuse, R46, R28 ;  /* 0x0000002ecc28723c */ /* 0x040fe2000004181c */
[----:B------:R-:W1:Y:S07]  /*40b0*/  LDSM.16.M88.4 R44, [R242+0x3800] ;  /* 0x00380000f22c783b */ /* 0x000e6e0000000200 */
[C---:B--2---:R-:W-:Y:S08]  /*40c0*/  HMMA.16816.F32.BF16 R36, R204.reuse, R20, R24 ;  /* 0x00000014cc24723c */ /* 0x044ff00000041818 */
[C---:B------:R-:W-:Y:S01]  /*40d0*/  HMMA.16816.F32.BF16 R28, R204.reuse, R22, R12 ;  /* 0x00000016cc1c723c */ /* 0x040fe2000004180c */
[----:B------:R-:W2:Y:S04]  /*40e0*/  LDSM.16.M88.4 R20, [R242+0x4000] ;  /* 0x00400000f214783b */ /* 0x000ea80000000200 */
[----:B------:R-:W4:Y:S03]  /*40f0*/  LDSM.16.M88.4 R12, [R2+0x3000] ;  /* 0x00300000020c783b */ /* 0x000f260000000200 */
[C---:B---3--:R-:W-:Y:S08]  /*4100*/  HMMA.16816.F32.BF16 R24, R204.reuse, R16, R8 ;  /* 0x00000010cc18723c */ /* 0x048ff00000041808 */
[----:B------:R-:W-:Y:S08]  /*4110*/  HMMA.16816.F32.BF16 R16, R204, R18, R4 ;  /* 0x00000012cc10723c */ /* 0x000ff00000041804 */
[C---:B------:R-:W-:Y:S08]  /*4120*/  HMMA.16816.F32.BF16 R8, R208.reuse, R56, R32 ;  /* 0x00000038d008723c */ /* 0x040ff00000041820 */
[C---:B------:R-:W-:Y:S01]  /*4130*/  HMMA.16816.F32.BF16 R4, R208.reuse, R58, R40 ;  /* 0x0000003ad004723c */ /* 0x040fe20000041828 */
[----:B------:R-:W-:Y:S07]  /*4140*/  LDSM.16.M88.4 R56, [R2+0x5800] ;  /* 0x005800000238783b */ /* 0x000fee0000000200 */
[C---:B-1----:R-:W-:Y:S08]  /*4150*/  HMMA.16816.F32.BF16 R32, R208.reuse, R44, R36 ;  /* 0x0000002cd020723c */ /* 0x042ff00000041824 */
[C---:B------:R-:W-:Y:S01]  /*4160*/  HMMA.16816.F32.BF16 R40, R208.reuse, R46, R28 ;  /* 0x0000002ed028723c */ /* 0x040fe2000004181c */
[----:B------:R-:W1:Y:S07]  /*4170*/  LDSM.16.M88.4 R44, [R2+0x4000] ;  /* 0x00400000022c783b */ /* 0x000e6e0000000200 */
[C---:B--2---:R-:W-:Y:S08]  /*4180*/  HMMA.16816.F32.BF16 R36, R208.reuse, R20, R24 ;  /* 0x00000014d024723c */ /* 0x044ff00000041818 */
[----:B------:R-:W-:Y:S01]  /*4190*/  HMMA.16816.F32.BF16 R28, R208, R22, R16 ;  /* 0x00000016d01c723c */ /* 0x000fe20000041810 */
[----:B------:R-:W2:Y:S04]  /*41a0*/  LDSM.16.M88.4 R20, [R237+0x3000] ;  /* 0x00300000ed14783b */ /* 0x000ea80000000200 */
[----:B------:R-:W3:Y:S03]  /*41b0*/  LDSM.16.M88.4 R16, [R237+0x3800] ;  /* 0x00380000ed10783b */ /* 0x000ee60000000200 */
[C---:B----4-:R-:W-:Y:S08]  /*41c0*/  HMMA.16816.F32.BF16 R24, R212.reuse, R12, R8 ;  /* 0x0000000cd418723c */ /* 0x050ff00000041808 */
[C---:B------:R-:W-:Y:S08]  /*41d0*/  HMMA.16816.F32.BF16 R12, R212.reuse, R14, R4 ;  /* 0x0000000ed40c723c */ /* 0x040ff00000041804 */
[C---:B------:R-:W-:Y:S08]  /*41e0*/  HMMA.16816.F32.BF16 R8, R212.reuse, R52, R32 ;  /* 0x00000034d408723c */ /* 0x040ff00000041820 */
[C---:B------:R-:W-:Y:S01]  /*41f0*/  HMMA.16816.F32.BF16 R4, R212.reuse, R54, R40 ;  /* 0x00000036d404723c */ /* 0x040fe20000041828 */
[----:B------:R-:W-:Y:S07]  /*4200*/  LDSM.16.M88.4 R52, [R242+0x5000] ;  /* 0x00500000f234783b */ /* 0x000fee0000000200 */
[C---:B-1----:R-:W-:Y:S08]  /*4210*/  HMMA.16816.F32.BF16 R32, R212.reuse, R44, R36 ;  /* 0x0000002cd420723c */ /* 0x042ff00000041824 */
[----:B------:R-:W-:Y:S01]  /*4220*/  HMMA.16816.F32.BF16 R40, R212, R46, R28 ;  /* 0x0000002ed428723c */ /* 0x000fe2000004181c */
[----:B------:R-:W1:Y:S07]  /*4230*/  LDSM.16.M88.4 R44, [R236+0x4800] ;  /* 0x00480000ec2c783b */ /* 0x000e6e0000000200 */
[C---:B--2---:R-:W-:Y:S08]  /*4240*/  HMMA.16816.F32.BF16 R36, R216.reuse, R20, R24 ;  /* 0x00000014d824723c */ /* 0x044ff00000041818 */
[C---:B------:R-:W-:Y:S01]  /*4250*/  HMMA.16816.F32.BF16 R28, R216.reuse, R22, R12 ;  /* 0x00000016d81c723c */ /* 0x040fe2000004180c */
[----:B------:R-:W2:Y:S07]  /*4260*/  LDSM.16.M88.4 R20, [R236+0x5000] ;  /* 0x00500000ec14783b */ /* 0x000eae0000000200 */
[C---:B---3--:R-:W-:Y:S08]  /*4270*/  HMMA.16816.F32.BF16 R24, R216.reuse, R16, R8 ;  /* 0x00000010d818723c */ /* 0x048ff00000041808 */
[C---:B------:R-:W-:Y:S01]  /*4280*/  HMMA.16816.F32.BF16 R12, R216.reuse, R18, R4 ;  /* 0x00000012d80c723c */ /* 0x040fe20000041804 */
[----:B------:R-:W3:Y:S07]  /*4290*/  LDSM.16.M88.4 R16, [R236+0x5800] ;  /* 0x00580000ec10783b */ /* 0x000eee0000000200 */
[C---:B------:R-:W-:Y:S08]  /*42a0*/  HMMA.16816.F32.BF16 R8, R216.reuse, R48, R32 ;  /* 0x00000030d808723c */ /* 0x040ff00000041820 */
[----:B------:R-:W-:Y:S01]  /*42b0*/  HMMA.16816.F32.BF16 R4, R216, R50, R40 ;  /* 0x00000032d804723c */ /* 0x000fe20000041828 */
[----:B------:R-:W4:Y:S07]  /*42c0*/  LDSM.16.M88.4 R48, [R242+0x4800] ;  /* 0x00480000f230783b */ /* 0x000f2e0000000200 */
[C---:B-1----:R-:W-:Y:S08]  /*42d0*/  HMMA.16816.F32.BF16 R40, R220.reuse, R44, R36 ;  /* 0x0000002cdc28723c */ /* 0x042ff00000041824 */
[C---:B------:R-:W-:Y:S08]  /*42e0*/  HMMA.16816.F32.BF16 R36, R220.reuse, R46, R28 ;  /* 0x0000002edc24723c */ /* 0x040ff0000004181c */
[C---:B--2---:R-:W-:Y:S08]  /*42f0*/  HMMA.16816.F32.BF16 R32, R220.reuse, R20, R24 ;  /* 0x00000014dc20723c */ /* 0x044ff00000041818 */
[C---:B------:R-:W-:Y:S01]  /*4300*/  HMMA.16816.F32.BF16 R28, R220.reuse, R22, R12 ;  /* 0x00000016dc1c723c */ /* 0x040fe2000004180c */
[----:B------:R-:W1:Y:S04]  /*4310*/  LDSM.16.M88.4 R20, [R242+0x5800] ;  /* 0x00580000f214783b */ /* 0x000e680000000200 */
[----:B------:R-:W2:Y:S03]  /*4320*/  LDSM.16.M88.4 R12, [R2+0x4800] ;  /* 0x00480000020c783b */ /* 0x000ea60000000200 */
[C---:B---3--:R-:W-:Y:S08]  /*4330*/  HMMA.16816.F32.BF16 R24, R220.reuse, R16, R8 ;  /* 0x00000010dc18723c */ /* 0x048ff00000041808 */
[----:B------:R-:W-:Y:S08]  /*4340*/  HMMA.16816.F32.BF16 R16, R220, R18, R4 ;  /* 0x00000012dc10723c */ /* 0x000ff00000041804 */
[C---:B----4-:R-:W-:Y:S08]  /*4350*/  HMMA.16816.F32.BF16 R8, R224.reuse, R48, R40 ;  /* 0x00000030e008723c */ /* 0x050ff00000041828 */
[C---:B------:R-:W-:Y:S08]  /*4360*/  HMMA.16816.F32.BF16 R4, R224.reuse, R50, R36 ;  /* 0x00000032e004723c */ /* 0x040ff00000041824 */
[C---:B------:R-:W-:Y:S01]  /*4370*/  HMMA.16816.F32.BF16 R44, R224.reuse, R52, R32 ;  /* 0x00000034e02c723c */ /* 0x040fe20000041820 */
[----:B------:R-:W3:Y:S07]  /*4380*/  LDSM.16.M88.4 R32, [R237+0x4800] ;  /* 0x00480000ed20783b */ /* 0x000eee0000000200 */
[C---:B------:R-:W-:Y:S01]  /*4390*/  HMMA.16816.F32.BF16 R52, R224.reuse, R54, R28 ;  /* 0x00000036e034723c */ /* 0x040fe2000004181c */
[----:B------:R-:W4:Y:S07]  /*43a0*/  LDSM.16.M88.4 R28, [R237+0x5000] ;  /* 0x00500000ed1c783b */ /* 0x000f2e0000000200 */
[----:B-1----:R-:W-:Y:S01]  /*43b0*/  HMMA.16816.F32.BF16 R48, R224, R20, R24 ;  /* 0x00000014e030723c */ /* 0x002fe20000041818 */
[----:B------:R-:W1:Y:S01]  /*43c0*/  LDSM.16.M88.4 R24, [R237+0x5800] ;  /* 0x00580000ed18783b */ /* 0x000e620000000200 */
[----:B------:R-:W-:-:S06]  /*43d0*/  DEPBAR.LE SB0, 0x0 ;  /* 0x000080000000791a */ /* 0x000fcc0000000000 */
[----:B------:R-:W-:Y:S08]  /*43e0*/  HMMA.16816.F32.BF16 R40, R224, R22, R16 ;  /* 0x00000016e028723c */ /* 0x000ff00000041810 */
[C---:B--2---:R-:W-:Y:S08]  /*43f0*/  HMMA.16816.F32.BF16 R36, R228.reuse, R12, R8 ;  /* 0x0000000ce424723c */ /* 0x044ff00000041808 */
[C---:B------:R-:W-:Y:S08]  /*4400*/  HMMA.16816.F32.BF16 R20, R228.reuse, R14, R4 ;  /* 0x0000000ee414723c */ /* 0x040ff00000041804 */
[C---:B------:R-:W-:Y:S08]  /*4410*/  HMMA.16816.F32.BF16 R16, R228.reuse, R60, R44 ;  /* 0x0000003ce410723c */ /* 0x040ff0000004182c */
[C---:B------:R-:W-:Y:S08]  /*4420*/  HMMA.16816.F32.BF16 R12, R228.reuse, R62, R52 ;  /* 0x0000003ee40c723c */ /* 0x040ff00000041834 */
[C---:B------:R-:W-:Y:S08]  /*4430*/  HMMA.16816.F32.BF16 R8, R228.reuse, R56, R48 ;  /* 0x00000038e408723c */ /* 0x040ff00000041830 */
[----:B------:R-:W-:Y:S08]  /*4440*/  HMMA.16816.F32.BF16 R4, R228, R58, R40 ;  /* 0x0000003ae404723c */ /* 0x000ff00000041828 */
[C---:B---3--:R-:W-:Y:S08]  /*4450*/  HMMA.16816.F32.BF16 R36, R232.reuse, R32, R36 ;  /* 0x00000020e824723c */ /* 0x048ff00000041824 */
[C---:B------:R-:W-:Y:S08]  /*4460*/  HMMA.16816.F32.BF16 R32, R232.reuse, R34, R20 ;  /* 0x00000022e820723c */ /* 0x040ff00000041814 */
[C---:B----4-:R-:W-:Y:S08]  /*4470*/  HMMA.16816.F32.BF16 R20, R232.reuse, R28, R16 ;  /* 0x0000001ce814723c */ /* 0x050ff00000041810 */
[C---:B------:R-:W-:Y:S08]  /*4480*/  HMMA.16816.F32.BF16 R28, R232.reuse, R30, R12 ;  /* 0x0000001ee81c723c */ /* 0x040ff0000004180c */
[C---:B-1----:R-:W-:Y:S08]  /*4490*/  HMMA.16816.F32.BF16 R44, R232.reuse, R24, R8 ;  /* 0x00000018e82c723c */ /* 0x042ff00000041808 */
[----:B------:R-:W-:Y:S01]  /*44a0*/  HMMA.16816.F32.BF16 R40, R232, R26, R4 ;  /* 0x0000001ae828723c */ /* 0x000fe20000041804 */
[----:B------:R-:W-:Y:S06]  /*44b0*/  BAR.SYNC.DEFER_BLOCKING 0x0 ;  /* 0x0000000000007b1d */ /* 0x000fec0000010000 */
[----:B------:R-:W-:Y:S01]  /*44c0*/  @!UPT UIADD3 URZ, URZ, URZ, URZ ;  /* 0x0000003f3f3ff290 */ /* 0x000fe2000fffe03f */
[----:B------:R-:W-:Y:S11]  /*44d0*/  @!P1 BRA `(.L_x_35) ;  /* 0x0000065000009947 */ /* 0x000ff60003800000 */
[----:B------:R-:W2:Y:S04]  /*44e0*/  LDL R3, [R1+0x10] ;  /* 0x0000100001037983 */ /* 0x000ea80000100800 */
[----:B------:R-:W3:Y:S04]  /*44f0*/  LDL.64 R70, [R1+0x20] ;  /* 0x0000200001467983 */ /* 0x000ee80000100a00 */
[----:B------:R-:W4:Y:S01]  /*4500*/  LDL R68, [R1+0x34] ;  /* 0x0000340001447983 */ /* 0x000f220000100800 */
[----:B------:R-:W-:-:S03]  /*4510*/  SHF.R.S32.HI R67, RZ, 0x1f, R72 ;  /* 0x0000001fff437819 */ /* 0x000fc60000011448 */
[----:B------:R-:W5:Y:S01]  /*4520*/  LDL.64 R8, [R1+0x18] ;  /* 0x0000180001087983 */ /* 0x000f620000100a00 */
[----:B------:R-:W-:Y:S01]  /*4530*/  LEA.HI R67, R67, R72, RZ, 0x3 ;  /* 0x0000004843437211 */ /* 0x000fe200078f18ff */
[----:B------:R-:W-:Y:S02]  /*4540*/  IMAD.MOV.U32 R0, RZ, RZ, 0x1 ;  /* 0x00000001ff007424 */ /* 0x000fe400078e00ff */
[----:B------:R-:W3:Y:S01]  /*4550*/  LDL R6, [R1+0x30] ;  /* 0x0000300001067983 */ /* 0x000ee20000100800 */
[----:B------:R-:W-:Y:S02]  /*4560*/  SHF.R.S32.HI R67, RZ, 0x3, R67 ;  /* 0x00000003ff437819 */ /* 0x000fe40000011443 */
[----:B------:R-:W-:-:S03]  /*4570*/  ISETP.NE.AND P1, PT, R0, c[0x0][0x2b8], PT ;  /* 0x0000ae0000007a0c */ /* 0x000fc60003f25270 */
[----:B------:R-:W-:Y:S02]  /*4580*/  IMAD R2, R69, 0x20, R67 ;  /* 0x0000002045027824 */ /* 0x000fe400078e0243 */
[----:B------:R-:W-:-:S03]  /*4590*/  IMAD.MOV.U32 R250, RZ, RZ, RZ ;  /* 0x000000fffffa7224 */ /* 0x000fc600078e00ff */
[----:B--2---:R-:W-:-:S04]  /*45a0*/  IADD3 R2, R2, R66, R3 ;  /* 0x0000004202027210 */ /* 0x004fc80007ffe003 */
[----:B------:R-:W-:-:S05]  /*45b0*/  IADD3 R2, R2, -0x30, RZ ;  /* 0xffffffd002027810 */ /* 0x000fca0007ffe0ff */
[----:B------:R-:W-:-:S04]  /*45c0*/  @P1 IMAD.HI.U32 R3, R2, c[0x0][0x2bc], RZ ;  /* 0x0000af0002031a27 */ /* 0x000fc800078e00ff */
[----:B------:R-:W-:Y:S01]  /*45d0*/  IMAD.MOV.U32 R0, RZ, RZ, R2 ;  /* 0x000000ffff007224 */ /* 0x000fe200078e0002 */
[----:B------:R-:W-:-:S04]  /*45e0*/  @P1 SHF.R.U32.HI R0, RZ, c[0x0][0x2c0], R3 ;  /* 0x0000b000ff001a19 */ /* 0x000fc80000011603 */
[----:B---3--:R-:W-:-:S04]  /*45f0*/  @!P0 IADD3 R3, P1, R0, R70, RZ ;  /* 0x0000004600038210 */ /* 0x008fc80007f3e0ff */
[----:B----4-:R-:W-:Y:S02]  /*4600*/  @!P0 LEA.HI.X.SX32 R5, R0, R68, 0x1, P1 ;  /* 0x0000004400058211 */ /* 0x010fe400008f0eff */
[----:B------:R-:W-:-:S04]  /*4610*/  @!P0 LEA R4, P1, R3, c[0x0][0x2a0], 0x2 ;  /* 0x0000a80003048a11 */ /* 0x000fc800078210ff */
[----:B------:R-:W-:-:S05]  /*4620*/  @!P0 LEA.HI.X R5, R3, c[0x0][0x2a4], R5, 0x2, P1 ;  /* 0x0000a90003058a11 */ /* 0x000fca00008f1405 */
[----:B------:R-:W2:Y:S01]  /*4630*/  @!P0 LDG.E R250, [R4.64] ;  /* 0x0000000604fa8981 */ /* 0x000ea2000c1e1900 */
[----:B------:R-:W-:-:S04]  /*4640*/  IMAD.MOV R0, RZ, RZ, -R0 ;  /* 0x000000ffff007224 */ /* 0x000fc800078e0a00 */
[----:B------:R-:W-:-:S05]  /*4650*/  IMAD R251, R0, c[0x0][0x2b8], R2 ;  /* 0x0000ae0000fb7a24 */ /* 0x000fca00078e0202 */
[----:B------:R-:W-:Y:S01]  /*4660*/  SHF.R.S32.HI R0, RZ, 0x1f, R251 ;  /* 0x0000001fff007819 */ /* 0x000fe200000114fb */
[----:B------:R-:W-:-:S04]  /*4670*/  IMAD.WIDE.U32 R2, R251, c[0x0][0x1e0], RZ ;  /* 0x00007800fb027a25 */ /* 0x000fc800078e00ff */
[----:B------:R-:W-:-:S04]  /*4680*/  IMAD R0, R0, c[0x0][0x1e0], RZ ;  /* 0x0000780000007a24 */ /* 0x000fc800078e02ff */
[----:B------:R-:W-:-:S04]  /*4690*/  IMAD R0, R251, c[0x0][0x1e4], R0 ;  /* 0x00007900fb007a24 */ /* 0x000fc800078e0200 */
[----:B------:R-:W-:Y:S01]  /*46a0*/  IMAD.IADD R3, R3, 0x1, R0 ;  /* 0x0000000103037824 */ /* 0x000fe200078e0200 */
[----:B------:R-:W-:-:S04]  /*46b0*/  IADD3 R13, -R67, 0x30, RZ ;  /* 0x00000030430d7810 */ /* 0x000fc80007ffe1ff */
[----:B------:R-:W-:Y:S02]  /*46c0*/  ISETP.GE.AND P2, PT, R13, 0x1, PT ;  /* 0x000000010d00780c */ /* 0x000fe40003f46270 */
[----:B--2---:R-:W-:Y:S01]  /*46d0*/  SHF.R.S32.HI R0, RZ, 0x1f, R250 ;  /* 0x0000001fff007819 */ /* 0x004fe200000114fa */
[----:B------:R-:W-:-:S04]  /*46e0*/  IMAD.WIDE.U32 R2, R250, c[0x0][0x1f0], R2 ;  /* 0x00007c00fa027a25 */ /* 0x000fc800078e0002 */
[----:B------:R-:W-:-:S04]  /*46f0*/  IMAD R0, R0, c[0x0][0x1f0], RZ ;  /* 0x00007c0000007a24 */ /* 0x000fc800078e02ff */
[----:B------:R-:W-:Y:S01]  /*4700*/  IMAD R4, R250, c[0x0][0x1f4], R0 ;  /* 0x00007d00fa047a24 */ /* 0x000fe200078e0200 */
[----:B-----5:R-:W-:-:S04]  /*4710*/  IADD3 R0, P1, R8, R2, RZ ;  /* 0x0000000208007210 */ /* 0x020fc80007f3e0ff */
[----:B------:R-:W-:Y:S02]  /*4720*/  IADD3.X R2, R6, R3, R4, P1, !PT ;  /* 0x0000000306027210 */ /* 0x000fe40000ffe404 */
[----:B------:R-:W-:-:S04]  /*4730*/  LEA R12, P1, R0, c[0x0][0x1c8], 0x1 ;  /* 0x00007200000c7a11 */ /* 0x000fc800078208ff */
[----:B------:R-:W-:Y:S01]  /*4740*/  LEA.HI.X R5, R0, c[0x0][0x1cc], R2, 0x1, P1 ;  /* 0x0000730000057a11 */ /* 0x000fe200008f0c02 */
[----:B------:R-:W-:Y:S06]  /*4750*/  BRA.DIV ~URZ, `(.L_x_36) ;  /* 0x0000af927f007947 */ /* 0x000fec000b800000 */
[----:B------:R1:W2:Y:S02]  /*4760*/  SHFL.IDX PT, R4, R5, RZ, 0x181f ;  /* 0x00181fff05047589 */ /* 0x0002a400000e0000 */
.L_x_120:
[----:B------:R-:W-:Y:S05]  /*4770*/  BRA.DIV ~URZ, `(.L_x_37) ;  /* 0x0000afe27f007947 */ /* 0x000fea000b800000 */
[----:B------:R3:W4:Y:S02]  /*4780*/  SHFL.IDX PT, R0, R12, RZ, 0x181f ;  /* 0x00181fff0c007589 */ /* 0x00072400000e0000 */
.L_x_121:
[----:B------:R-:W-:Y:S01]  /*4790*/  BSSY B0, `(.L_x_38) ;  /* 0x000001b000007945 */ /* 0x000fe20003800000 */
[----:B------:R-:W-:Y:S05]  /*47a0*/  @!P2 BRA `(.L_x_39) ;  /* 0x000001900000a947 */ /* 0x000fea0003800000 */
[C---:B----4-:R-:W-:Y:S02]  /*47b0*/  LEA R10, P2, R249.reuse, R0, 0x1 ;  /* 0x00000000f90a7211 */ /* 0x050fe400078408ff */
[----:B------:R-:W-:Y:S02]  /*47c0*/  SHF.R.S32.HI R3, RZ, 0x1f, R249 ;  /* 0x0000001fff037819 */ /* 0x000fe400000114f9 */
[C---:B------:R-:W-:Y:S02]  /*47d0*/  IADD3 R2, R249.reuse, 0x40, RZ ;  /* 0x00000040f9027810 */ /* 0x040fe40007ffe0ff */
[C---:B--2---:R-:W-:Y:S02]  /*47e0*/  LEA.HI.X R11, R249.reuse, R4, R3, 0x1, P2 ;  /* 0x00000004f90b7211 */ /* 0x044fe400010f0c03 */
[----:B------:R-:W-:-:S02]  /*47f0*/  IADD3 R3, R249, 0x40, RZ ;  /* 0x00000040f9037810 */ /* 0x000fc40007ffe0ff */
[C---:B------:R-:W-:Y:S01]  /*4800*/  IADD3 R16, R249.reuse, 0x80, RZ ;  /* 0x00000080f9107810 */ /* 0x040fe20007ffe0ff */
[----:B------:R-:W-:Y:S01]  /*4810*/  @!PT LDS RZ, [RZ] ;  /* 0x00000000fffff984 */ /* 0x000fe20000000800 */
[----:B------:R-:W-:Y:S01]  /*4820*/  @!PT LDS RZ, [RZ] ;  /* 0x00000000fffff984 */ /* 0x000fe20000000800 */
[----:B------:R-:W-:Y:S01]  /*4830*/  @!PT LDS RZ, [RZ] ;  /* 0x00000000fffff984 */ /* 0x000fe20000000800 */
[----:B------:R2:W-:Y:S01]  /*4840*/  LDGSTS.E.BYPASS.LTC128B.128 [R248+0x14080], [R10.64], !P6 ;  /* 0x140800000af87fae */ /* 0x0005e2000f101d46 */
[----:B------:R-:W-:Y:S02]  /*4850*/  LEA R8, P1, R2, R0, 0x1 ;  /* 0x0000000002087211 */ /* 0x000fe400078208ff */
[----:B------:R-:W-:Y:S02]  /*4860*/  SHF.R.S32.HI R3, RZ, 0x1f, R3 ;  /* 0x0000001fff037819 */ /* 0x000fe40000011403 */
[C---:B------:R-:W-:Y:S02]  /*4870*/  IADD3 R17, R249.reuse, 0x80, RZ ;  /* 0x00000080f9117810 */ /* 0x040fe40007ffe0ff */
[C---:B------:R-:W-:Y:S02]  /*4880*/  IADD3 R14, R249.reuse, 0xc0, RZ ;  /* 0x000000c0f90e7810 */ /* 0x040fe40007ffe0ff */
[----:B------:R-:W-:-:S02]  /*4890*/  IADD3 R15, R249, 0xc0, RZ ;  /* 0x000000c0f90f7810 */ /* 0x000fc40007ffe0ff */
[----:B------:R-:W-:Y:S02]  /*48a0*/  LEA R6, P2, R16, R0, 0x1 ;  /* 0x0000000010067211 */ /* 0x000fe400078408ff */
[----:B------:R-:W-:Y:S02]  /*48b0*/  SHF.R.S32.HI R17, RZ, 0x1f, R17 ;  /* 0x0000001fff117819 */ /* 0x000fe40000011411 */
[----:B------:R-:W-:Y:S02]  /*48c0*/  LEA.HI.X R9, R2, R4, R3, 0x1, P1 ;  /* 0x0000000402097211 */ /* 0x000fe400008f0c03 */
[----:B------:R-:W-:Y:S02]  /*48d0*/  SHF.R.S32.HI R15, RZ, 0x1f, R15 ;  /* 0x0000001fff0f7819 */ /* 0x000fe4000001140f */
[----:B------:R-:W-:Y:S01]  /*48e0*/  LEA R2, P1, R14, R0, 0x1 ;  /* 0x000000000e027211 */ /* 0x000fe200078208ff */
[----:B------:R2:W-:Y:S01]  /*48f0*/  LDGSTS.E.BYPASS.LTC128B.128 [R248+0x15880], [R8.64], !P5 ;  /* 0x1588000008f87fae */ /* 0x0005e2000e901d46 */
[----:B------:R-:W-:-:S02]  /*4900*/  LEA.HI.X R7, R16, R4, R17, 0x1, P2 ;  /* 0x0000000410077211 */ /* 0x000fc400010f0c11 */
[----:B------:R-:W-:-:S03]  /*4910*/  LEA.HI.X R3, R14, R4, R15, 0x1, P1 ;  /* 0x000000040e037211 */ /* 0x000fc600008f0c0f */
[----:B------:R2:W-:Y:S04]  /*4920*/  LDGSTS.E.BYPASS.LTC128B.128 [R248+0x17080], [R6.64], !P4 ;  /* 0x1708000006f87fae */ /* 0x0005e8000e101d46 */
[----:B------:R2:W-:Y:S02]  /*4930*/  LDGSTS.E.BYPASS.LTC128B.128 [R248+0x18880], [R2.64], !P3 ;  /* 0x1888000002f87fae */ /* 0x0005e4000d901d46 */
.L_x_39:
[----:B------:R-:W-:Y:S05]  /*4940*/  BSYNC B0 ;  /* 0x0000000000007941 */ /* 0x000fea0003800000 */
.L_x_38:
[----:B------:R-:W-:Y:S01]  /*4950*/  ISETP.GE.AND P1, PT, R13, 0x21, PT ;  /* 0x000000210d00780c */ /* 0x000fe20003f26270 */
[----:B------:R-:W-:Y:S06]  /*4960*/  BRA.DIV ~URZ, `(.L_x_40) ;  /* 0x0000ae527f007947 */ /* 0x000fec000b800000 */
[----:B--2---:R2:W1:Y:S04]  /*4970*/  SHFL.IDX PT, R4, R5, 0x1, 0x181f ;  /* 0x00381f0005047f89 */ /* 0x00446800000e0000 */
[----:B----4-:R2:W4:Y:S02]  /*4980*/  SHFL.IDX PT, R0, R12, 0x1, 0x181f ;  /* 0x00381f000c007f89 */ /* 0x01052400000e0000 */
.L_x_122:
[----:B------:R-:W-:Y:S05]  /*4990*/  @!P1 BRA `(.L_x_35) ;  /* 0x0000019000009947 */ /* 0x000fea0003800000 */
[----:B----4-:R-:W-:Y:S02]  /*49a0*/  LEA R10, P2, R249, R0, 0x1 ;  /* 0x00000000f90a7211 */ /* 0x010fe400078408ff */
[----:B------:R-:W-:-:S02]  /*49b0*/  SHF.R.S32.HI R3, RZ, 0x1f, R249 ;  /* 0x0000001fff037819 */ /* 0x000fc400000114f9 */
[C---:B------:R-:W-:Y:S02]  /*49c0*/  IADD3 R2, R249.reuse, 0x40, RZ ;  /* 0x00000040f9027810 */ /* 0x040fe40007ffe0ff */
[C---:B-1----:R-:W-:Y:S02]  /*49d0*/  LEA.HI.X R11, R249.reuse, R4, R3, 0x1, P2 ;  /* 0x00000004f90b7211 */ /* 0x042fe400010f0c03 */
[C---:B------:R-:W-:Y:S02]  /*49e0*/  IADD3 R3, R249.reuse, 0x40, RZ ;  /* 0x00000040f9037810 */ /* 0x040fe40007ffe0ff */
[----:B------:R-:W-:Y:S01]  /*49f0*/  IADD3 R13, R249, 0x80, RZ ;  /* 0x00000080f90d7810 */ /* 0x000fe20007ffe0ff */
[----:B------:R-:W-:Y:S01]  /*4a00*/  @!PT LDS RZ, [RZ] ;  /* 0x00000000fffff984 */ /* 0x000fe20000000800 */
[----:B------:R-:W-:Y:S01]  /*4a10*/  @!PT LDS RZ, [RZ] ;  /* 0x00000000fffff984 */ /* 0x000fe20000000800 */
[----:B------:R-:W-:Y:S01]  /*4a20*/  @!PT LDS RZ, [RZ] ;  /* 0x00000000fffff984 */ /* 0x000fe20000000800 */
[----:B------:R1:W-:Y:S01]  /*4a30*/  LDGSTS.E.BYPASS.LTC128B.128 [R248+0x15080], [R10.64], !P6 ;  /* 0x150800000af87fae */ /* 0x0003e2000f101d46 */
[----:B------:R-:W-:Y:S02]  /*4a40*/  LEA R8, P1, R2, R0, 0x1 ;  /* 0x0000000002087211 */ /* 0x000fe400078208ff */
[----:B------:R-:W-:-:S02]  /*4a50*/  SHF.R.S32.HI R3, RZ, 0x1f, R3 ;  /* 0x0000001fff037819 */ /* 0x000fc40000011403 */
[C---:B------:R-:W-:Y:S02]  /*4a60*/  IADD3 R14, R249.reuse, 0x80, RZ ;  /* 0x00000080f90e7810 */ /* 0x040fe40007ffe0ff */
[C---:B--2---:R-:W-:Y:S02]  /*4a70*/  IADD3 R5, R249.reuse, 0xc0, RZ ;  /* 0x000000c0f9057810 */ /* 0x044fe40007ffe0ff */
[----:B---3--:R-:W-:Y:S02]  /*4a80*/  IADD3 R12, R249, 0xc0, RZ ;  /* 0x000000c0f90c7810 */ /* 0x008fe40007ffe0ff */
[----:B------:R-:W-:Y:S02]  /*4a90*/  LEA R6, P2, R13, R0, 0x1 ;  /* 0x000000000d067211 */ /* 0x000fe400078408ff */
[----:B------:R-:W-:Y:S02]  /*4aa0*/  SHF.R.S32.HI R14, RZ, 0x1f, R14 ;  /* 0x0000001fff0e7819 */ /* 0x000fe4000001140e */
[----:B------:R-:W-:-:S02]  /*4ab0*/  LEA.HI.X R9, R2, R4, R3, 0x1, P1 ;  /* 0x0000000402097211 */ /* 0x000fc400008f0c03 */
[----:B------:R-:W-:Y:S02]  /*4ac0*/  SHF.R.S32.HI R12, RZ, 0x1f, R12 ;  /* 0x0000001fff0c7819 */ /* 0x000fe4000001140c */
[----:B------:R-:W-:Y:S01]  /*4ad0*/  LEA R2, P1, R5, R0, 0x1 ;  /* 0x0000000005027211 */ /* 0x000fe200078208ff */
[----:B------:R1:W-:Y:S01]  /*4ae0*/  LDGSTS.E.BYPASS.LTC128B.128 [R248+0x16880], [R8.64], !P5 ;  /* 0x1688000008f87fae */ /* 0x0003e2000e901d46 */
[-C--:B------:R-:W-:Y:S02]  /*4af0*/  LEA.HI.X R7, R13, R4.reuse, R14, 0x1, P2 ;  /* 0x000000040d077211 */ /* 0x080fe400010f0c0e */
[----:B------:R-:W-:-:S03]  /*4b00*/  LEA.HI.X R3, R5, R4, R12, 0x1, P1 ;  /* 0x0000000405037211 */ /* 0x000fc600008f0c0c */
[----:B------:R1:W-:Y:S04]  /*4b10*/  LDGSTS.E.BYPASS.LTC128B.128 [R248+0x18080], [R6.64], !P4 ;  /* 0x1808000006f87fae */ /* 0x0003e8000e101d46 */
[----:B------:R1:W-:Y:S02]  /*4b20*/  LDGSTS.E.BYPASS.LTC128B.128 [R248+0x19880], [R2.64], !P3 ;  /* 0x1988000002f87fae */ /* 0x0003e4000d901d46 */
.L_x_35:
[----:B------:R-:W-:Y:S05]  /*4b30*/  BSYNC B1 ;  /* 0x0000000000017941 */ /* 0x000fea0003800000 */
.L_x_34:
[----:B----4-:R-:W4:Y:S04]  /*4b40*/  LDL R0, [R1+0x84] ;  /* 0x0000840001007983 */ /* 0x010f280000100800 */
[----:B------:R-:W0:Y:S01]  /*4b50*/  LDGDEPBAR ;  /* 0x00000000000079af */ /* 0x000e220000000000 */
[----:B----4-:R-:W-:-:S05]  /*4b60*/  IMAD.IADD R0, R64, 0x1, -R0 ;  /* 0x0000000140007824 */ /* 0x010fca00078e0a00 */
[C---:B------:R-:W-:Y:S02]  /*4b70*/  ISETP.GT.AND P3, PT, R0.reuse, RZ, PT ;  /* 0x000000ff0000720c */ /* 0x040fe40003f64270 */
[C---:B------:R-:W-:Y:S02]  /*4b80*/  ISETP.GT.AND P2, PT, R0.reuse, 0x1, PT ;  /* 0x000000010000780c */ /* 0x040fe40003f44270 */
[----:B------:R-:W-:Y:S02]  /*4b90*/  ISETP.GT.AND P1, PT, R0, 0x8, PT ;  /* 0x000000080000780c */ /* 0x000fe40003f24270 */
[----:B-1----:R-:W-:Y:S02]  /*4ba0*/  FSEL R9, R38, -INF , P3 ;  /* 0xff80000026097808 */ /* 0x002fe40001800000 */
[----:B------:R-:W-:Y:S02]  /*4bb0*/  FSEL R7, R36, -INF , P3 ;  /* 0xff80000024077808 */ /* 0x000fe40001800000 */
[----:B------:R-:W-:-:S02]  /*4bc0*/  FSEL R8, R39, -INF , P2 ;  /* 0xff80000027087808 */ /* 0x000fc40001000000 */
[----:B------:R-:W-:Y:S02]  /*4bd0*/  FSEL R6, R37, -INF , P2 ;  /* 0xff80000025067808 */ /* 0x000fe40001000000 */
[----:B------:R-:W-:Y:S02]  /*4be0*/  ISETP.GT.AND P3, PT, R0, 0x9, PT ;  /* 0x000000090000780c */ /* 0x000fe40003f64270 */
[----:B------:R-:W-:Y:S02]  /*4bf0*/  FSEL R17, R34, -INF , P1 ;  /* 0xff80000022117808 */ /* 0x000fe40000800000 */
[----:B------:R-:W-:Y:S02]  /*4c00*/  FSEL R11, R32, -INF , P1 ;  /* 0xff800000200b7808 */ /* 0x000fe40000800000 */
[----:B------:R-:W-:Y:S02]  /*4c10*/  FMNMX.FTZ R3, R7, R6, !PT ;  /* 0x0000000607037209 */ /* 0x000fe40007810000 */
[----:B------:R-:W-:-:S02]  /*4c20*/  FMNMX.FTZ R2, R9, R8, !PT ;  /* 0x0000000809027209 */ /* 0x000fc40007810000 */
[C---:B------:R-:W-:Y:S02]  /*4c30*/  ISETP.GT.AND P2, PT, R0.reuse, 0x10, PT ;  /* 0x000000100000780c */ /* 0x040fe40003f44270 */
[----:B------:R-:W-:Y:S02]  /*4c40*/  FSEL R16, R35, -INF , P3 ;  /* 0xff80000023107808 */ /* 0x000fe40001800000 */
[----:B------:R-:W-:Y:S02]  /*4c50*/  FSEL R10, R33, -INF , P3 ;  /* 0xff800000210a7808 */ /* 0x000fe40001800000 */
[----:B------:R-:W-:Y:S02]  /*4c60*/  FMNMX.FTZ R3, R11, R3, !PT ;  /* 0x000000030b037209 */ /* 0x000fe40007810000 */
[----:B------:R-:W-:Y:S02]  /*4c70*/  FMNMX.FTZ R2, R17, R2, !PT ;  /* 0x0000000211027209 */ /* 0x000fe40007810000 */
[----:B------:R-:W-:-:S02]  /*4c80*/  ISETP.GT.AND P1, PT, R0, 0x11, PT ;  /* 0x000000110000780c */ /* 0x000fc40003f24270 */
[----:B------:R-:W-:Y:S02]  /*4c90*/  FSEL R18, R22, -INF , P2 ;  /* 0xff80000016127808 */ /* 0x000fe40001000000 */
[----:B------:R-:W-:Y:S02]  /*4ca0*/  FSEL R13, R20, -INF , P2 ;  /* 0xff800000140d7808 */ /* 0x000fe40001000000 */
[----:B------:R-:W-:Y:S02]  /*4cb0*/  FMNMX.FTZ R3, R10, R3, !PT ;  /* 0x000000030a037209 */ /* 0x000fe40007810000 */
[----:B------:R-:W-:Y:S02]  /*4cc0*/  FMNMX.FTZ R2, R16, R2, !PT ;  /* 0x0000000210027209 */ /* 0x000fe40007810000 */
[----:B------:R-:W-:Y:S02]  /*4cd0*/  FSEL R19, R23, -INF , P1 ;  /* 0xff80000017137808 */ /* 0x000fe40000800000 */
[----:B--23--:R-:W-:-:S02]  /*4ce0*/  FSEL R12, R21, -INF , P1 ;  /* 0xff800000150c7808 */ /* 0x00cfc40000800000 */
[----:B------:R-:W-:Y:S02]  /*4cf0*/  ISETP.GT.AND P2, PT, R0, 0x18, PT ;  /* 0x000000180000780c */ /* 0x000fe40003f44270 */
[----:B------:R-:W-:Y:S02]  /*4d00*/  FMNMX.FTZ R3, R13, R3, !PT ;  /* 0x000000030d037209 */ /* 0x000fe40007810000 */
[----:B------:R-:W-:Y:S02]  /*4d10*/  FMNMX.FTZ R2, R18, R2, !PT ;  /* 0x0000000212027209 */ /* 0x000fe40007810000 */
[----:B------:R-:W-:Y:S02]  /*4d20*/  ISETP.GT.AND P1, PT, R0, 0x19, PT ;  /* 0x000000190000780c */ /* 0x000fe40003f24270 */
[----:B------:R-:W-:Y:S02]  /*4d30*/  FSEL R24, R30, -INF , P2 ;  /* 0xff8000001e187808 */ /* 0x000fe40001000000 */
[----:B------:R-:W-:-:S02]  /*4d40*/  FSEL R15, R28, -INF , P2 ;  /* 0xff8000001c0f7808 */ /* 0x000fc40001000000 */
        /* <DEDUP_REMOVED lines=8> */
[----:B------:R-:W-:Y:S02]  /*4dd0*/  FSEL R76, R44, -INF , P1 ;  /* 0xff8000002c4c7808 */ /* 0x000fe40000800000 */
[C---:B------:R-:W-:Y:S02]  /*4de0*/  ISETP.GT.AND P3, PT, R0.reuse, 0x21, PT ;  /* 0x000000210000780c */ /* 0x040fe40003f64270 */
[C---:B------:R-:W-:Y:S02]  /*4df0*/  ISETP.GT.AND P2, PT, R0.reuse, 0x28, PT ;  /* 0x000000280000780c */ /* 0x040fe40003f44270 */
[----:B------:R-:W-:-:S02]  /*4e00*/  ISETP.GT.AND P1, PT, R0, 0x29, PT ;  /* 0x000000290000780c */ /* 0x000fc40003f24270 */
[----:B------:R-:W-:Y:S02]  /*4e10*/  FMNMX.FTZ R0, R14, R3, !PT ;  /* 0x000000030e007209 */ /* 0x000fe40007810000 */
[----:B------:R-:W-:Y:S02]  /*4e20*/  FMNMX.FTZ R2, R25, R2, !PT ;  /* 0x0000000219027209 */ /* 0x000fe40007810000 */
[----:B------:R-:W-:Y:S02]  /*4e30*/  FSEL R78, R47, -INF , P3 ;  /* 0xff8000002f4e7808 */ /* 0x000fe40001800000 */
[----:B------:R-:W-:Y:S02]  /*4e40*/  FSEL R74, R45, -INF , P3 ;  /* 0xff8000002d4a7808 */ /* 0x000fe40001800000 */
[----:B------:R-:W-:Y:S02]  /*4e50*/  FMNMX.FTZ R0, R76, R0, !PT ;  /* 0x000000004c007209 */ /* 0x000fe40007810000 */
[----:B------:R-:W-:-:S02]  /*4e60*/  FMNMX.FTZ R2, R79, R2, !PT ;  /* 0x000000024f027209 */ /* 0x000fc40007810000 */
[----:B------:R-:W-:Y:S02]  /*4e70*/  FSEL R77, R42, -INF , P2 ;  /* 0xff8000002a4d7808 */ /* 0x000fe40001000000 */
[----:B------:R-:W-:Y:S02]  /*4e80*/  FSEL R73, R40, -INF , P2 ;  /* 0xff80000028497808 */ /* 0x000fe40001000000 */
[----:B------:R-:W-:Y:S02]  /*4e90*/  FMNMX.FTZ R0, R74, R0, !PT ;  /* 0x000000004a007209 */ /* 0x000fe40007810000 */
[----:B------:R-:W-:Y:S02]  /*4ea0*/  FMNMX.FTZ R2, R78, R2, !PT ;  /* 0x000000024e027209 */ /* 0x000fe40007810000 */
[----:B------:R-:W-:Y:S02]  /*4eb0*/  FSEL R75, R43, -INF , P1 ;  /* 0xff8000002b4b7808 */ /* 0x000fe40000800000 */
[----:B------:R-:W-:-:S02]  /*4ec0*/  FSEL R72, R41, -INF , P1 ;  /* 0xff80000029487808 */ /* 0x000fc40000800000 */
[----:B------:R-:W-:Y:S02]  /*4ed0*/  FMNMX.FTZ R0, R73, R0, !PT ;  /* 0x0000000049007209 */ /* 0x000fe40007810000 */
[----:B------:R-:W-:Y:S02]  /*4ee0*/  FMNMX.FTZ R2, R77, R2, !PT ;  /* 0x000000024d027209 */ /* 0x000fe40007810000 */
[----:B------:R-:W-:Y:S02]  /*4ef0*/  FMNMX.FTZ R4, R72, R0, !PT ;  /* 0x0000000048047209 */ /* 0x000fe40007810000 */
[----:B------:R-:W-:Y:S01]  /*4f00*/  FMNMX.FTZ R5, R75, R2, !PT ;  /* 0x000000024b057209 */ /* 0x000fe20007810000 */
[----:B------:R-:W-:Y:S05]  /*4f10*/  BRA.DIV ~URZ, `(.L_x_41) ;  /* 0x0000a9627f007947 */ /* 0x000fea000b800000 */
[----:B------:R1:W2:Y:S02]  /*4f20*/  SHFL.BFLY PT, R0, R4, 0x2, 0x1f ;  /* 0x0c401f0004007f89 */ /* 0x0002a400000e0000 */
.L_x_123:
[----:B-12---:R-:W-:Y:S01]  /*4f30*/  FMNMX.FTZ R4, R4, R0, !PT ;  /* 0x0000000004047209 */ /* 0x006fe20007810000 */
[----:B------:R-:W-:Y:S05]  /*4f40*/  BRA.DIV ~URZ, `(.L_x_42) ;  /* 0x0000a9827f007947 */ /* 0x000fea000b800000 */
[----:B------:R-:W1:Y:S04]  /*4f50*/  SHFL.BFLY PT, R0, R5, 0x2, 0x1f ;  /* 0x0c401f0005007f89 */ /* 0x000e6800000e0000 */
[----:B------:R-:W2:Y:S01]  /*4f60*/  SHFL.BFLY PT, R2, R4, 0x1, 0x1f ;  /* 0x0c201f0004027f89 */ /* 0x000ea200000e0000 */
[----:B-1----:R-:W-:-:S02]  /*4f70*/  FMNMX.FTZ R5, R5, R0, !PT ;  /* 0x0000000005057209 */ /* 0x002fc40007810000 */
[----:B--2---:R-:W-:-:S03]  /*4f80*/  FMNMX.FTZ R134, R4, R2, !PT ;  /* 0x0000000204867209 */ /* 0x004fc60007810000 */
[----:B------:R1:W2:Y:S04]  /*4f90*/  SHFL.BFLY PT, R3, R5, 0x1, 0x1f ;  /* 0x0c201f0005037f89 */ /* 0x0002a800000e0000 */
.L_x_124:
[C---:B------:R-:W-:Y:S01]  /*4fa0*/  FMUL.FTZ R2, R134.reuse, c[0x0][0x2d0] ;  /* 0x0000b40086027a20 */ /* 0x040fe20000410000 */
[----:B------:R-:W-:Y:S01]  /*4fb0*/  FSETP.NEU.FTZ.AND P1, PT, R134, -INF , PT ;  /* 0xff8000008600780b */ /* 0x000fe20003f3d000 */
[----:B------:R-:W-:Y:S01]  /*4fc0*/  WARPSYNC 0xffffffff ;  /* 0xffffffff00007948 */ /* 0x000fe20003800000 */
[----:B--2---:R-:W-:Y:S01]  /*4fd0*/  FMNMX.FTZ R133, R3, R5, !PT ;  /* 0x0000000503857209 */ /* 0x004fe20007810000 */
[----:B------:R-:W-:Y:S01]  /*4fe0*/  LDSM.16.MT88.4 R28, [R240] ;  /* 0x00000000f01c783b */ /* 0x000fe20000004200 */
[----:B------:R-:W-:Y:S02]  /*4ff0*/  FSEL R2, R2, RZ, P1 ;  /* 0x000000ff02027208 */ /* 0x000fe40000800000 */
[C---:B------:R-:W-:Y:S01]  /*5000*/  FSETP.NEU.FTZ.AND P1, PT, R133.reuse, -INF , PT ;  /* 0xff8000008500780b */ /* 0x040fe20003f3d000 */
[----:B------:R-:W-:Y:S01]  /*5010*/  FMUL.FTZ R4, R133, c[0x0][0x2d0] ;  /* 0x0000b40085047a20 */ /* 0x000fe20000410000 */
[----:B------:R-:W-:Y:S01]  /*5020*/  LDSM.16.MT88.4 R32, [R240+0x800] ;  /* 0x00080000f020783b */ /* 0x000fe20000004200 */
[----:B------:R-:W-:-:S02]  /*5030*/  FFMA.FTZ R0, R7, c[0x0][0x2d0], -R2 ;  /* 0x0000b40007007a23 */ /* 0x000fc40000010802 */
[--C-:B------:R-:W-:Y:S01]  /*5040*/  FFMA.FTZ R3, R12, c[0x0][0x2d0], -R2.reuse ;  /* 0x0000b4000c037a23 */ /* 0x100fe20000010802 */
[----:B------:R-:W-:Y:S01]  /*5050*/  LDSM.16.MT88.4 R36, [R238+0x800] ;  /* 0x00080000ee24783b */ /* 0x000fe20000004200 */
[----:B------:R2:W-:Y:S03]  /*5060*/  MUFU.EX2 R101, R0 ;  /* 0x0000000000657308 */ /* 0x0005e60000000800 */
[----:B------:R-:W-:Y:S04]  /*5070*/  LDSM.16.MT88.4 R48, [R239] ;  /* 0x00000000ef30783b */ /* 0x000fe80000004200 */
[----:B------:R-:W-:Y:S01]  /*5080*/  LDSM.16.MT88.4 R56, [R243] ;  /* 0x00000000f338783b */ /* 0x000fe20000004200 */
[----:B------:R-:W-:Y:S03]  /*5090*/  MUFU.EX2 R127, R3 ;  /* 0x00000003007f7308 */ /* 0x000fe60000000800 */
[----:B------:R-:W-:Y:S04]  /*50a0*/  LDSM.16.MT88.4 R60, [R238+0x1800] ;  /* 0x00180000ee3c783b */ /* 0x000fe80000004200 */
[----:B------:R-:W-:Y:S01]  /*50b0*/  LDSM.16.MT88.4 R64, [R239+0x800] ;  /* 0x00080000ef40783b */ /* 0x000fe20000004200 */
[----:B--2---:R-:W-:-:S03]  /*50c0*/  FFMA.FTZ R0, R6, c[0x0][0x2d0], -R2 ;  /* 0x0000b40006007a23 */ /* 0x004fc60000010802 */
[----:B------:R-:W-:Y:S01]  /*50d0*/  LDSM.16.MT88.4 R68, [R240+0x2000] ;  /* 0x00200000f044783b */ /* 0x000fe20000004200 */
[----:B------:R2:W-:Y:S03]  /*50e0*/  MUFU.EX2 R100, R0 ;  /* 0x0000000000647308 */ /* 0x0005e60000000800 */
[----:B------:R-:W-:Y:S01]  /*50f0*/  LDSM.16.MT88.4 R52, [R239+0x1800] ;  /* 0x00180000ef34783b */ /* 0x000fe20000004200 */
[----:B--2---:R-:W-:-:S04]  /*5100*/  FFMA.FTZ R0, R11, c[0x0][0x2d0], -R2 ;  /* 0x0000b4000b007a23 */ /* 0x004fc80000010802 */
[----:B------:R2:W-:Y:S02]  /*5110*/  MUFU.EX2 R116, R0 ;  /* 0x0000000000747308 */ /* 0x0005e40000000800 */
[----:B--2---:R-:W-:-:S06]  /*5120*/  FFMA.FTZ R0, R10, c[0x0][0x2d0], -R2 ;  /* 0x0000b4000a007a23 */ /* 0x004fcc0000010802 */
[----:B------:R2:W3:Y:S02]  /*5130*/  MUFU.EX2 R110, R0 ;  /* 0x00000000006e7308 */ /* 0x0004e40000000800 */
[----:B--2---:R-:W-:Y:S01]  /*5140*/  FFMA.FTZ R0, R13, c[0x0][0x2d0], -R2 ;  /* 0x0000b4000d007a23 */ /* 0x004fe20000010802 */
[----:B---3--:R-:W-:-:S05]  /*5150*/  F2FP.BF16.PACK_AB R10, R110, R116 ;  /* 0x000000746e0a723e */ /* 0x008fca00000010ff */
[----:B------:R2:W-:Y:S02]  /*5160*/  MUFU.EX2 R117, R0 ;  /* 0x0000000000757308 */ /* 0x0005e40000000800 */
[----:B--2---:R-:W-:Y:S02]  /*5170*/  FSEL R0, R4, RZ, P1 ;  /* 0x000000ff04007208 */ /* 0x004fe40000800000 */
[----:B-1----:R-:W1:Y:S03]  /*5180*/  LDSM.16.MT88.4 R4, [R238] ;  /* 0x00000000ee04783b */ /* 0x002e660000004200 */
[----:B------:R-:W-:-:S04]  /*5190*/  FFMA.FTZ R3, R9, c[0x0][0x2d0], -R0 ;  /* 0x0000b40009037a23 */ /* 0x000fc80000010800 */
[----:B------:R2:W-:Y:S02]  /*51a0*/  MUFU.EX2 R109, R3 ;  /* 0x00000003006d7308 */ /* 0x0005e40000000800 */
[----:B--2---:R-:W-:Y:S01]  /*51b0*/  FFMA.FTZ R3, R8, c[0x0][0x2d0], -R0 ;  /* 0x0000b40008037a23 */ /* 0x004fe20000010800 */
[----:B------:R-:W-:-:S05]  /*51c0*/  F2FP.BF16.PACK_AB R8, R100, R101 ;  /* 0x000000656408723e */ /* 0x000fca00000010ff */
[----:B------:R2:W3:Y:S02]  /*51d0*/  MUFU.EX2 R108, R3 ;  /* 0x00000003006c7308 */ /* 0x0004e40000000800 */
[----:B--2---:R-:W-:Y:S01]  /*51e0*/  FFMA.FTZ R3, R17, c[0x0][0x2d0], -R0 ;  /* 0x0000b40011037a23 */ /* 0x004fe20000010800 */
[----:B---3--:R-:W-:-:S05]  /*51f0*/  F2FP.BF16.PACK_AB R9, R108, R109 ;  /* 0x0000006d6c09723e */ /* 0x008fca00000010ff */
[----:B------:R2:W-:Y:S02]  /*5200*/  MUFU.EX2 R111, R3 ;  /* 0x00000003006f7308 */ /* 0x0005e40000000800 */
[----:B--2---:R-:W-:-:S06]  /*5210*/  FFMA.FTZ R3, R16, c[0x0][0x2d0], -R0 ;  /* 0x0000b40010037a23 */ /* 0x004fcc0000010800 */
[----:B------:R2:W3:Y:S02]  /*5220*/  MUFU.EX2 R119, R3 ;  /* 0x0000000300777308 */ /* 0x0004e40000000800 */
[----:B--2---:R-:W-:Y:S01]  /*5230*/  FFMA.FTZ R3, R15, c[0x0][0x2d0], -R2 ;  /* 0x0000b4000f037a23 */ /* 0x004fe20000010802 */
[----:B---3--:R-:W-:-:S05]  /*5240*/  F2FP.BF16.PACK_AB R11, R119, R111 ;  /* 0x0000006f770b723e */ /* 0x008fca00000010ff */
[----:B------:R2:W-:Y:S02]  /*5250*/  MUFU.EX2 R125, R3 ;  /* 0x00000003007d7308 */ /* 0x0005e40000000800 */
[C---:B-1----:R-:W-:Y:S07]  /*5260*/  HMMA.16816.F32.BF16 R40, R8.reuse, R4, RZ ;  /* 0x000000040828723c */ /* 0x042fee00000418ff */
[----:B------:R-:W-:Y:S01]  /*5270*/  F2FP.BF16.PACK_AB R4, R127, R117 ;  /* 0x000000757f04723e */ /* 0x000fe200000010ff */
[----:B------:R-:W-:Y:S01]  /*5280*/  HMMA.16816.F32.BF16 R20, R8, R6, RZ ;  /* 0x000000060814723c */ /* 0x000fe200000418ff */
[----:B--2---:R-:W-:-:S04]  /*5290*/  FFMA.FTZ R3, R14, c[0x0][0x2d0], -R2 ;  /* 0x0000b4000e037a23 */ /* 0x004fc80000010802 */
[----:B------:R1:W2:Y:S03]  /*52a0*/  MUFU.EX2 R126, R3 ;  /* 0x00000003007e7308 */ /* 0x0002a60000000800 */
[----:B------:R-:W-:Y:S01]  /*52b0*/  HMMA.16816.F32.BF16 R12, R8, R30, RZ ;  /* 0x0000001e080c723c */ /* 0x000fe200000418ff */
[----:B-1----:R-:W-:Y:S01]  /*52c0*/  FFMA.FTZ R3, R18, c[0x0][0x2d0], -R0 ;  /* 0x0000b40012037a23 */ /* 0x002fe20000010800 */
[----:B--2---:R-:W-:-:S03]  /*52d0*/  F2FP.BF16.PACK_AB R6, R126, R125 ;  /* 0x0000007d7e06723e */ /* 0x004fc600000010ff */
[----:B------:R1:W-:Y:S02]  /*52e0*/  MUFU.EX2 R118, R3 ;  /* 0x0000000300767308 */ /* 0x0003e40000000800 */
[--C-:B-1----:R-:W-:Y:S02]  /*52f0*/  FFMA.FTZ R3, R19, c[0x0][0x2d0], -R0.reuse ;  /* 0x0000b40013037a23 */ /* 0x102fe40000010800 */
[C---:B------:R-:W-:Y:S04]  /*5300*/  HMMA.16816.F32.BF16 R16, R8.reuse, R28, RZ ;  /* 0x0000001c0810723c */ /* 0x040fe800000418ff */
[----:B------:R1:W2:Y:S04]  /*5310*/  MUFU.EX2 R124, R3 ;  /* 0x00000003007c7308 */ /* 0x0002a80000000800 */
[----:B------:R-:W-:Y:S01]  /*5320*/  HMMA.16816.F32.BF16 R28, R8, R50, RZ ;  /* 0x00000032081c723c */ /* 0x000fe200000418ff */
[----:B-1----:R-:W-:Y:S01]  /*5330*/  FFMA.FTZ R3, R24, c[0x0][0x2d0], -R0 ;  /* 0x0000b40018037a23 */ /* 0x002fe20000010800 */
[----:B--2---:R-:W-:-:S03]  /*5340*/  F2FP.BF16.PACK_AB R5, R124, R118 ;  /* 0x000000767c05723e */ /* 0x004fc600000010ff */
[----:B------:R1:W-:Y:S02]  /*5350*/  MUFU.EX2 R129, R3 ;  /* 0x0000000300817308 */ /* 0x0003e40000000800 */
[----:B-1----:R-:W-:Y:S02]  /*5360*/  FFMA.FTZ R3, R25, c[0x0][0x2d0], -R0 ;  /* 0x0000b40019037a23 */ /* 0x002fe40000010800 */
[----:B------:R-:W-:Y:S04]  /*5370*/  HMMA.16816.F32.BF16 R24, R8, R56, RZ ;  /* 0x000000380818723c */ /* 0x000fe800000418ff */
[----:B------:R-:W1:Y:S02]  /*5380*/  MUFU.EX2 R128, R3 ;  /* 0x0000000300807308 */ /* 0x000e640000000800 */
[----:B-1----:R-:W-:-:S07]  /*5390*/  F2FP.BF16.PACK_AB R7, R128, R129 ;  /* 0x000000818007723e */ /* 0x002fce00000010ff */
[C---:B------:R-:W-:Y:S08]  /*53a0*/  HMMA.16816.F32.BF16 R44, R4.reuse, R34, R12 ;  /* 0x00000022042c723c */ /* 0x040ff0000004180c */
[C---:B------:R-:W-:Y:S01]  /*53b0*/  HMMA.16816.F32.BF16 R156, R4.reuse, R36, R40 ;  /* 0x00000024049c723c */ /* 0x040fe20000041828 */
[----:B------:R-:W-:Y:S07]  /*53c0*/  LDSM.16.MT88.4 R40, [R241+0x800] ;  /* 0x00080000f128783b */ /* 0x000fee0000004200 */
[C---:B------:R-:W-:Y:S01]  /*53d0*/  HMMA.16816.F32.BF16 R136, R4.reuse, R38, R20 ;  /* 0x000000260488723c */ /* 0x040fe20000041814 */
[----:B------:R-:W-:Y:S07]  /*53e0*/  LDSM.16.MT88.4 R36, [R238+0x2000] ;  /* 0x00200000ee24783b */ /* 0x000fee0000004200 */
[----:B------:R-:W-:Y:S01]  /*53f0*/  MOV R155, R44 ;  /* 0x0000002c009b7202 */ /* 0x000fe20000000f00 */
[----:B------:R-:W-:Y:S01]  /*5400*/  IMAD.MOV.U32 R153, RZ, RZ, R46 ;  /* 0x000000ffff997224 */ /* 0x000fe200078e002e */
[----:B------:R-:W-:Y:S01]  /*5410*/  MOV R154, R45 ;  /* 0x0000002d009a7202 */ /* 0x000fe20000000f00 */
[----:B------:R-:W-:Y:S01]  /*5420*/  HMMA.16816.F32.BF16 R148, R4, R32, R16 ;  /* 0x000000200494723c */ /* 0x000fe20000041810 */
[----:B------:R-:W-:-:S02]  /*5430*/  MOV R152, R47 ;  /* 0x0000002f00987202 */ /* 0x000fc40000000f00 */
[----:B------:R-:W1:Y:S05]  /*5440*/  LDSM.16.MT88.4 R44, [R240+0x1800] ;  /* 0x00180000f02c783b */ /* 0x000e6a0000004200 */
[C---:B------:R-:W-:Y:S08]  /*5450*/  HMMA.16816.F32.BF16 R16, R8.reuse, R60, RZ ;  /* 0x0000003c0810723c */ /* 0x040ff000000418ff */
[C---:B------:R-:W-:Y:S01]  /*5460*/  HMMA.16816.F32.BF16 R12, R8.reuse, R62, RZ ;  /* 0x0000003e080c723c */ /* 0x040fe200000418ff */
[----:B------:R-:W-:Y:S07]  /*5470*/  LDSM.16.MT88.4 R60, [R239+0x2000] ;  /* 0x00200000ef3c783b */ /* 0x000fee0000004200 */
[C---:B------:R-:W-:Y:S01]  /*5480*/  HMMA.16816.F32.BF16 R20, R8.reuse, R58, RZ ;  /* 0x0000003a0814723c */ /* 0x040fe200000418ff */
[----:B------:R-:W-:Y:S07]  /*5490*/  LDSM.16.MT88.4 R56, [R241+0x2000] ;  /* 0x00200000f138783b */ /* 0x000fee0000004200 */
[----:B------:R-:W-:Y:S01]  /*54a0*/  HMMA.16816.F32.BF16 R32, R8, R48, RZ ;  /* 0x000000300820723c */ /* 0x000fe200000418ff */
[----:B------:R-:W2:Y:S07]  /*54b0*/  LDSM.16.MT88.4 R48, [R241+0x1800] ;  /* 0x00180000f130783b */ /* 0x000eae0000004200 */
[----:B------:R-:W-:Y:S08]  /*54c0*/  HMMA.16816.F32.BF16 R80, R4, R66, R28 ;  /* 0x000000420450723c */ /* 0x000ff0000004181c */
[----:B-1----:R-:W-:Y:S08]  /*54d0*/  HMMA.16816.F32.BF16 R28, R8, R46, RZ ;  /* 0x0000002e081c723c */ /* 0x002ff000000418ff */
[C---:B------:R-:W-:Y:S08]  /*54e0*/  HMMA.16816.F32.BF16 R24, R4.reuse, R40, R24 ;  /* 0x000000280418723c */ /* 0x040ff00000041818 */
[----:B------:R-:W-:Y:S01]  /*54f0*/  HMMA.16816.F32.BF16 R16, R4, R36, R16 ;  /* 0x000000240410723c */ /* 0x000fe20000041810 */
[----:B------:R-:W-:Y:S01]  /*5500*/  MOV R147, R80 ;  /* 0x0000005000937202 */ /* 0x000fe20000000f00 */
[----:B------:R-:W-:Y:S01]  /*5510*/  IMAD.MOV.U32 R146, RZ, RZ, R81 ;  /* 0x000000ffff927224 */ /* 0x000fe200078e0051 */
[----:B------:R-:W-:-:S02]  /*5520*/  MOV R145, R82 ;  /* 0x0000005200917202 */ /* 0x000fc40000000f00 */
[----:B------:R-:W-:-:S03]  /*5530*/  MOV R144, R83 ;  /* 0x0000005300907202 */ /* 0x000fc60000000f00 */
[C---:B------:R-:W-:Y:S08]  /*5540*/  HMMA.16816.F32.BF16 R12, R4.reuse, R38, R12 ;  /* 0x00000026040c723c */ /* 0x040ff0000004180c */
[----:B------:R-:W-:Y:S01]  /*5550*/  HMMA.16816.F32.BF16 R20, R4, R42, R20 ;  /* 0x0000002a0414723c */ /* 0x000fe20000041814 */
[----:B------:R-:W1:Y:S01]  /*5560*/  LDSM.16.MT88.4 R40, [R238+0x3000] ;  /* 0x00300000ee28783b */ /* 0x000e620000004200 */
[----:B------:R-:W-:Y:S01]  /*5570*/  IMAD.MOV.U32 R104, RZ, RZ, R26 ;  /* 0x000000ffff687224 */ /* 0x000fe200078e001a */
[----:B------:R-:W-:Y:S01]  /*5580*/  MOV R103, R27 ;  /* 0x0000001b00677202 */ /* 0x000fe20000000f00 */
[----:B------:R-:W-:Y:S01]  /*5590*/  IMAD.MOV.U32 R99, RZ, RZ, R24 ;  /* 0x000000ffff637224 */ /* 0x000fe200078e0018 */
[----:B------:R-:W-:-:S03]  /*55a0*/  MOV R102, R25 ;  /* 0x0000001900667202 */ /* 0x000fc60000000f00 */
[----:B------:R-:W-:Y:S01]  /*55b0*/  HMMA.16816.F32.BF16 R36, R4, R70, R28 ;  /* 0x000000460424723c */ /* 0x000fe2000004181c */
[----:B------:R-:W-:Y:S01]  /*55c0*/  MOV R135, R16 ;  /* 0x0000001000877202 */ /* 0x000fe20000000f00 */
[----:B------:R-:W-:Y:S01]  /*55d0*/  IMAD.MOV.U32 R132, RZ, RZ, R17 ;  /* 0x000000ffff847224 */ /* 0x000fe200078e0011 */
[----:B------:R-:W-:Y:S02]  /*55e0*/  MOV R131, R18 ;  /* 0x0000001200837202 */ /* 0x000fe40000000f00 */
[----:B------:R-:W-:-:S03]  /*55f0*/  MOV R130, R19 ;  /* 0x0000001300827202 */ /* 0x000fc60000000f00 */
[----:B------:R-:W-:Y:S01]  /*5600*/  HMMA.16816.F32.BF16 R140, R4, R64, R32 ;  /* 0x00000040048c723c */ /* 0x000fe20000041820 */
[----:B------:R-:W-:Y:S01]  /*5610*/  IMAD.MOV.U32 R94, RZ, RZ, R13 ;  /* 0x000000ffff5e7224 */ /* 0x000fe200078e000d */
[----:B------:R-:W-:Y:S01]  /*5620*/  MOV R91, R14 ;  /* 0x0000000e005b7202 */ /* 0x000fe20000000f00 */
[----:B------:R-:W-:Y:S01]  /*5630*/  IMAD.MOV.U32 R89, RZ, RZ, R12 ;  /* 0x000000ffff597224 */ /* 0x000fe200078e000c */
[----:B------:R-:W-:-:S04]  /*5640*/  MOV R90, R15 ;  /* 0x0000000f005a7202 */ /* 0x000fc80000000f00 */
[----:B------:R-:W-:Y:S01]  /*5650*/  HMMA.16816.F32.BF16 R32, R8, R44, RZ ;  /* 0x0000002c0820723c */ /* 0x000fe200000418ff */
[----:B------:R-:W-:Y:S01]  /*5660*/  MOV R98, R21 ;  /* 0x0000001500627202 */ /* 0x000fe20000000f00 */
[----:B------:R-:W-:Y:S01]  /*5670*/  IMAD.MOV.U32 R96, RZ, RZ, R23 ;  /* 0x000000ffff607224 */ /* 0x000fe200078e0017 */
[----:B------:R-:W-:Y:S01]  /*5680*/  MOV R97, R22 ;  /* 0x0000001600617202 */ /* 0x000fe20000000f00 */
[----:B------:R-:W-:Y:S01]  /*5690*/  LDSM.16.MT88.4 R44, [R239+0x3800] ;  /* 0x00380000ef2c783b */ /* 0x000fe20000004200 */
[----:B------:R-:W-:-:S03]  /*56a0*/  MOV R95, R20 ;  /* 0x00000014005f7202 */ /* 0x000fc60000000f00 */
[C---:B------:R-:W-:Y:S01]  /*56b0*/  HMMA.16816.F32.BF16 R24, R8.reuse, R52, RZ ;  /* 0x000000340818723c */ /* 0x040fe200000418ff */
[----:B------:R-:W-:Y:S01]  /*56c0*/  MOV R88, R37 ;  /* 0x0000002500587202 */ /* 0x000fe20000000f00 */
[----:B------:R-:W-:Y:S01]  /*56d0*/  IMAD.MOV.U32 R87, RZ, RZ, R39 ;  /* 0x000000ffff577224 */ /* 0x000fe200078e0027 */
[----:B------:R-:W-:Y:S02]  /*56e0*/  MOV R93, R38 ;  /* 0x00000026005d7202 */ /* 0x000fe40000000f00 */
[----:B------:R-:W-:Y:S02]  /*56f0*/  MOV R86, R36 ;  /* 0x0000002400567202 */ /* 0x000fe40000000f00 */
[----:B------:R-:W-:Y:S01]  /*5700*/  LDSM.16.MT88.4 R36, [R238+0x3800] ;  /* 0x00380000ee24783b */ /* 0x000fe20000004200 */
[C---:B--2---:R-:W-:Y:S08]  /*5710*/  HMMA.16816.F32.BF16 R16, R8.reuse, R48, RZ ;  /* 0x000000300810723c */ /* 0x044ff000000418ff */
[C---:B------:R-:W-:Y:S01]  /*5720*/  HMMA.16816.F32.BF16 R12, R8.reuse, R50, RZ ;  /* 0x00000032080c723c */ /* 0x040fe200000418ff */
[----:B------:R-:W2:Y:S07]  /*5730*/  LDSM.16.MT88.4 R48, [R240+0x3000] ;  /* 0x00300000f030783b */ /* 0x000eae0000004200 */
[----:B------:R-:W-:Y:S01]  /*5740*/  HMMA.16816.F32.BF16 R20, R8, R54, RZ ;  /* 0x000000360814723c */ /* 0x000fe200000418ff */
[----:B------:R-:W3:Y:S07]  /*5750*/  LDSM.16.MT88.4 R52, [R239+0x3000] ;  /* 0x00300000ef34783b */ /* 0x000eee0000004200 */
[C---:B------:R-:W-:Y:S01]  /*5760*/  HMMA.16816.F32.BF16 R80, R4.reuse, R68, R32 ;  /* 0x000000440450723c */ /* 0x040fe20000041820 */
[----:B------:R-:W4:Y:S07]  /*5770*/  LDSM.16.MT88.4 R32, [R240+0x3800] ;  /* 0x00380000f020783b */ /* 0x000f2e0000004200 */
[----:B------:R-:W-:Y:S08]  /*5780*/  HMMA.16816.F32.BF16 R64, R4, R60, R24 ;  /* 0x0000003c0440723c */ /* 0x000ff00000041818 */
[C---:B-1----:R-:W-:Y:S08]  /*5790*/  HMMA.16816.F32.BF16 R28, R8.reuse, R40, RZ ;  /* 0x00000028081c723c */ /* 0x042ff000000418ff */
[----:B------:R-:W-:Y:S01]  /*57a0*/  HMMA.16816.F32.BF16 R24, R8, R42, RZ ;  /* 0x0000002a0818723c */ /* 0x000fe200000418ff */
[----:B------:R-:W1:Y:S07]  /*57b0*/  LDSM.16.MT88.4 R40, [R241+0x3000] ;  /* 0x00300000f128783b */ /* 0x000e6e0000004200 */
[C---:B------:R-:W-:Y:S08]  /*57c0*/  HMMA.16816.F32.BF16 R20, R4.reuse, R62, R20 ;  /* 0x0000003e0414723c */ /* 0x040ff00000041814 */
[----:B------:R-:W-:Y:S07]  /*57d0*/  HMMA.16816.F32.BF16 R60, R4, R56, R16 ;  /* 0x00000038043c723c */ /* 0x000fee0000041810 */
[----:B------:R-:W-:Y:S01]  /*57e0*/  MOV R56, R89 ;  /* 0x0000005900387202 */ /* 0x000fe20000000f00 */
[----:B--2---:R-:W-:Y:S01]  /*57f0*/  HMMA.16816.F32.BF16 R16, R8, R50, RZ ;  /* 0x000000320810723c */ /* 0x004fe200000418ff */
[----:B------:R-:W-:-:S06]  /*5800*/  MOV R57, R94 ;  /* 0x0000005e00397202 */ /* 0x000fcc0000000f00 */
[----:B------:R-:W-:Y:S01]  /*5810*/  IMAD.MOV.U32 R50, RZ, RZ, R99 ;  /* 0x000000ffff327224 */ /* 0x000fe200078e0063 */
[----:B------:R-:W-:Y:S01]  /*5820*/  HMMA.16816.F32.BF16 R172, R4, R38, R24 ;  /* 0x0000002604ac723c */ /* 0x000fe20000041818 */
[----:B------:R-:W2:Y:S01]  /*5830*/  LDSM.16.MT88.4 R24, [R241+0x3800] ;  /* 0x00380000f118783b */ /* 0x000ea20000004200 */
[----:B------:R-:W-:Y:S01]  /*5840*/  MOV R85, R22 ;  /* 0x0000001600557202 */ /* 0x000fe20000000f00 */
[----:B------:R-:W-:Y:S01]  /*5850*/  IMAD.MOV.U32 R84, RZ, RZ, R23 ;  /* 0x000000ffff547224 */ /* 0x000fe200078e0017 */
[----:B------:R-:W-:Y:S02]  /*5860*/  MOV R92, R21 ;  /* 0x00000015005c7202 */ /* 0x000fe40000000f00 */
[----:B------:R-:W-:Y:S01]  /*5870*/  MOV R3, R20 ;  /* 0x0000001400037202 */ /* 0x000fe20000000f00 */
[----:B------:R-:W-:Y:S01]  /*5880*/  IMAD.MOV.U32 R39, RZ, RZ, R96 ;  /* 0x000000ffff277224 */ /* 0x000fe200078e0060 */
[----:B------:R-:W-:Y:S01]  /*5890*/  HMMA.16816.F32.BF16 R20, R8, R48, RZ ;  /* 0x000000300814723c */ /* 0x000fe200000418ff */
[----:B------:R-:W-:-:S02]  /*58a0*/  MOV R38, R97 ;  /* 0x0000006100267202 */ /* 0x000fc40000000f00 */
[----:B------:R-:W-:-:S04]  /*58b0*/  MOV R51, R102 ;  /* 0x0000006600337202 */ /* 0x000fc80000000f00 */
[----:B------:R-:W-:Y:S01]  /*58c0*/  MOV R49, R103 ;  /* 0x0000006700317202 */ /* 0x000fe20000000f00 */
[----:B------:R-:W-:Y:S01]  /*58d0*/  HMMA.16816.F32.BF16 R176, R4, R58, R12 ;  /* 0x0000003a04b0723c */ /* 0x000fe2000004180c */
[----:B------:R-:W-:-:S06]  /*58e0*/  IMAD.MOV.U32 R48, RZ, RZ, R104 ;  /* 0x000000ffff307224 */ /* 0x000fcc00078e0068 */
[----:B------:R-:W-:Y:S01]  /*58f0*/  IMAD.MOV.U32 R58, RZ, RZ, R91 ;  /* 0x000000ffff3a7224 */ /* 0x000fe200078e005b */
[----:B---3--:R-:W-:Y:S01]  /*5900*/  HMMA.16816.F32.BF16 R12, R8, R52, RZ ;  /* 0x00000034080c723c */ /* 0x008fe200000418ff */
[----:B------:R-:W-:-:S06]  /*5910*/  MOV R59, R90 ;  /* 0x0000005a003b7202 */ /* 0x000fcc0000000f00 */
[----:B------:R-:W-:Y:S01]  /*5920*/  IMAD.MOV.U32 R53, RZ, RZ, R88 ;  /* 0x000000ffff357224 */ /* 0x000fe200078e0058 */
[----:B------:R-:W-:Y:S01]  /*5930*/  HMMA.16816.F32.BF16 R68, R4, R36, R28 ;  /* 0x000000240444723c */ /* 0x000fe2000004181c */
[----:B------:R-:W3:Y:S01]  /*5940*/  LDSM.16.MT88.4 R28, [R238+0x4800] ;  /* 0x00480000ee1c783b */ /* 0x000ee20000004200 */
[----:B------:R-:W-:-:S05]  /*5950*/  IMAD.MOV.U32 R52, RZ, RZ, R86 ;  /* 0x000000ffff347224 */ /* 0x000fca00078e0056 */
[----:B------:R-:W-:Y:S01]  /*5960*/  MOV R37, R98 ;  /* 0x0000006200257202 */ /* 0x000fe20000000f00 */
[----:B----4-:R-:W-:Y:S01]  /*5970*/  HMMA.16816.F32.BF16 R88, R4, R32, R20 ;  /* 0x000000200458723c */ /* 0x010fe20000041814 */
[----:B------:R-:W-:-:S06]  /*5980*/  MOV R36, R95 ;  /* 0x0000005f00247202 */ /* 0x000fcc0000000f00 */
[----:B------:R-:W-:Y:S01]  /*5990*/  MOV R33, R87 ;  /* 0x0000005700217202 */ /* 0x000fe20000000f00 */
[----:B------:R-:W-:Y:S01]  /*59a0*/  HMMA.16816.F32.BF16 R96, R4, R34, R16 ;  /* 0x000000220460723c */ /* 0x000fe20000041810 */
[----:B------:R-:W-:-:S06]  /*59b0*/  MOV R32, R93 ;  /* 0x0000005d00207202 */ /* 0x000fcc0000000f00 */
[----:B------:R-:W-:Y:S01]  /*59c0*/  MOV R34, R85 ;  /* 0x0000005500227202 */ /* 0x000fe20000000f00 */
[----:B-1----:R-:W-:Y:S01]  /*59d0*/  HMMA.16816.F32.BF16 R16, R8, R40, RZ ;  /* 0x000000280810723c */ /* 0x002fe200000418ff */
[----:B------:R-:W-:-:S06]  /*59e0*/  MOV R35, R84 ;  /* 0x0000005400237202 */ /* 0x000fcc0000000f00 */
[----:B------:R-:W-:Y:S01]  /*59f0*/  IMAD.MOV.U32 R40, RZ, RZ, R50 ;  /* 0x000000ffff287224 */ /* 0x000fe200078e0032 */
[----:B------:R-:W-:Y:S01]  /*5a00*/  HMMA.16816.F32.BF16 R84, R4, R44, R12 ;  /* 0x0000002c0454723c */ /* 0x000fe2000004180c */
[----:B------:R-:W-:Y:S02]  /*5a10*/  MOV R41, R51 ;  /* 0x0000003300297202 */ /* 0x000fe40000000f00 */
[----:B------:R-:W-:Y:S02]  /*5a20*/  MOV R50, R131 ;  /* 0x0000008300327202 */ /* 0x000fe40000000f00 */
[----:B------:R-:W-:Y:S02]  /*5a30*/  MOV R51, R130 ;  /* 0x0000008200337202 */ /* 0x000fe40000000f00 */
[----:B------:R-:W-:Y:S01]  /*5a40*/  IMAD.MOV.U32 R45, RZ, RZ, R92 ;  /* 0x000000ffff2d7224 */ /* 0x000fe200078e005c */
[----:B------:R-:W-:Y:S01]  /*5a50*/  HMMA.16816.F32.BF16 R12, R8, R42, RZ ;  /* 0x0000002a080c723c */ /* 0x000fe200000418ff */
[----:B------:R-:W-:Y:S01]  /*5a60*/  MOV R44, R3 ;  /* 0x00000003002c7202 */ /* 0x000fe20000000f00 */
[----:B------:R-:W-:-:S04]  /*5a70*/  FADD.FTZ R3, R101, R100 ;  /* 0x0000006465037221 */ /* 0x000fc80000010000 */
[----:B------:R-:W-:Y:S01]  /*5a80*/  FADD.FTZ R3, R116, R3 ;  /* 0x0000000374037221 */ /* 0x000fe20000010000 */
[----:B------:R-:W-:Y:S01]  /*5a90*/  MOV R42, R48 ;  /* 0x00000030002a7202 */ /* 0x000fe20000000f00 */
[----:B--2---:R-:W-:Y:S01]  /*5aa0*/  HMMA.16816.F32.BF16 R92, R4, R24, R16 ;  /* 0x00000018045c723c */ /* 0x004fe20000041810 */
[----:B------:R-:W1:Y:S01]  /*5ab0*/  LDSM.16.MT88.4 R16, [R238+0x5000] ;  /* 0x00500000ee10783b */ /* 0x000e620000004200 */
[----:B------:R-:W-:Y:S01]  /*5ac0*/  FADD.FTZ R3, R110, R3 ;  /* 0x000000036e037221 */ /* 0x000fe20000010000 */
[----:B------:R-:W-:Y:S01]  /*5ad0*/  MOV R43, R49 ;  /* 0x00000031002b7202 */ /* 0x000fe20000000f00 */
[----:B------:R-:W-:Y:S01]  /*5ae0*/  IMAD.MOV.U32 R48, RZ, RZ, R135 ;  /* 0x000000ffff307224 */ /* 0x000fe200078e0087 */
[----:B------:R-:W-:Y:S02]  /*5af0*/  MOV R49, R132 ;  /* 0x0000008400317202 */ /* 0x000fe40000000f00 */
[----:B------:R-:W-:Y:S01]  /*5b00*/  FADD.FTZ R24, R117, R3 ;  /* 0x0000000375187221 */ /* 0x000fe20000010000 */
[----:B------:R-:W-:Y:S07]  /*5b10*/  HMMA.16816.F32.BF16 R20, R8, R54, RZ ;  /* 0x000000360814723c */ /* 0x000fee00000418ff */
[----:B------:R-:W-:Y:S01]  /*5b20*/  MOV R54, R32 ;  /* 0x0000002000367202 */ /* 0x000fe20000000f00 */
[----:B------:R-:W-:Y:S01]  /*5b30*/  HMMA.16816.F32.BF16 R112, R4, R26, R12 ;  /* 0x0000001a0470723c */ /* 0x000fe2000004180c */
[----:B------:R-:W-:Y:S01]  /*5b40*/  MOV R55, R33 ;  /* 0x0000002100377202 */ /* 0x000fe20000000f00 */
[----:B------:R-:W-:Y:S01]  /*5b50*/  IMAD.MOV.U32 R32, RZ, RZ, R155 ;  /* 0x000000ffff207224 */ /* 0x000fe200078e009b */
[----:B------:R-:W-:-:S04]  /*5b60*/  MOV R33, R154 ;  /* 0x0000009a00217202 */ /* 0x000fc80000000f00 */
[--C-:B------:R-:W-:Y:S01]  /*5b70*/  FFMA.FTZ R27, R74, c[0x0][0x2d0], -R2.reuse ;  /* 0x0000b4004a1b7a23 */ /* 0x100fe20000010802 */
[----:B---3--:R-:W-:Y:S01]  /*5b80*/  HMMA.16816.F32.BF16 R12, R8, R28, RZ ;  /* 0x0000001c080c723c */ /* 0x008fe200000418ff */
[----:B------:R-:W-:-:S06]  /*5b90*/  FFMA.FTZ R26, R73, c[0x0][0x2d0], -R2 ;  /* 0x0000b400491a7a23 */ /* 0x000fcc0000010802 */
[----:B------:R-:W-:Y:S01]  /*5ba0*/  FFMA.FTZ R28, R76, c[0x0][0x2d0], -R2 ;  /* 0x0000b4004c1c7a23 */ /* 0x000fe20000010802 */
[----:B------:R-:W-:Y:S01]  /*5bb0*/  HMMA.16816.F32.BF16 R104, R4, R46, R20 ;  /* 0x0000002e0468723c */ /* 0x000fe20000041814 */
[----:B------:R-:W2:Y:S01]  /*5bc0*/  LDSM.16.MT88.4 R20, [R240+0x4800] ;  /* 0x00480000f014783b */ /* 0x000ea20000004200 */
[----:B------:R-:W-:Y:S01]  /*5bd0*/  FFMA.FTZ R29, R78, c[0x0][0x2d0], -R0 ;  /* 0x0000b4004e1d7a23 */ /* 0x000fe20000010800 */
[----:B------:R-:W-:Y:S01]  /*5be0*/  MOV R76, R44 ;  /* 0x0000002c004c7202 */ /* 0x000fe20000000f00 */
[----:B------:R-:W-:Y:S02]  /*5bf0*/  IMAD.MOV.U32 R44, RZ, RZ, R147 ;  /* 0x000000ffff2c7224 */ /* 0x000fe400078e0093 */
[----:B------:R-:W-:Y:S01]  /*5c00*/  IMAD.MOV.U32 R78, RZ, RZ, R34 ;  /* 0x000000ffff4e7224 */ /* 0x000fe200078e0022 */
[----:B------:R-:W-:Y:S02]  /*5c10*/  MOV R46, R145 ;  /* 0x00000091002e7202 */ /* 0x000fe40000000f00 */
[----:B------:R-:W-:-:S02]  /*5c20*/  MOV R47, R144 ;  /* 0x00000090002f7202 */ /* 0x000fc40000000f00 */
[----:B------:R-:W-:-:S05]  /*5c30*/  MOV R34, R153 ;  /* 0x0000009900227202 */ /* 0x000fca0000000f00 */
[----:B-1----:R-:W-:Y:S07]  /*5c40*/  HMMA.16816.F32.BF16 R100, R4, R16, R12 ;  /* 0x000000100464723c */ /* 0x002fee000004180c */
[----:B------:R-:W-:Y:S01]  /*5c50*/  FADD.FTZ R16, R109, R108 ;  /* 0x0000006c6d107221 */ /* 0x000fe20000010000 */
[----:B------:R-:W-:Y:S03]  /*5c60*/  HMMA.16816.F32.BF16 R12, R8, R30, RZ ;  /* 0x0000001e080c723c */ /* 0x000fe600000418ff */
[----:B------:R-:W-:-:S04]  /*5c70*/  FADD.FTZ R25, R111, R16 ;  /* 0x000000106f197221 */ /* 0x000fc80000010000 */
[----:B------:R-:W-:Y:S02]  /*5c80*/  FADD.FTZ R3, R119, R25 ;  /* 0x0000001977037221 */ /* 0x000fe40000010000 */
[----:B------:R-:W-:Y:S02]  /*5c90*/  FFMA.FTZ R25, R72, c[0x0][0x2d0], -R2 ;  /* 0x0000b40048197a23 */ /* 0x000fe40000010802 */
[----:B------:R-:W-:Y:S02]  /*5ca0*/  FADD.FTZ R3, R118, R3 ;  /* 0x0000000376037221 */ /* 0x000fe40000010000 */
[----:B------:R-:W-:Y:S02]  /*5cb0*/  FADD.FTZ R2, R127, R24 ;  /* 0x000000187f027221 */ /* 0x000fe40000010000 */
[----:B------:R-:W-:Y:S01]  /*5cc0*/  FFMA.FTZ R30, R79, c[0x0][0x2d0], -R0 ;  /* 0x0000b4004f1e7a23 */ /* 0x000fe20000010800 */
[----:B------:R-:W-:Y:S01]  /*5cd0*/  MOV R79, R35 ;  /* 0x00000023004f7202 */ /* 0x000fe20000000f00 */
[----:B------:R-:W-:Y:S01]  /*5ce0*/  FADD.FTZ R2, R125, R2 ;  /* 0x000000027d027221 */ /* 0x000fe20000010000 */
[----:B------:R-:W-:Y:S01]  /*5cf0*/  MOV R35, R152 ;  /* 0x0000009800237202 */ /* 0x000fe20000000f00 */
[--C-:B------:R-:W-:Y:S01]  /*5d00*/  FFMA.FTZ R24, R77, c[0x0][0x2d0], -R0.reuse ;  /* 0x0000b4004d187a23 */ /* 0x100fe20000010800 */
[----:B------:R-:W-:Y:S01]  /*5d10*/  MOV R77, R45 ;  /* 0x0000002d004d7202 */ /* 0x000fe20000000f00 */
[----:B------:R-:W-:Y:S01]  /*5d20*/  FFMA.FTZ R31, R75, c[0x0][0x2d0], -R0 ;  /* 0x0000b4004b1f7a23 */ /* 0x000fe20000010800 */
[----:B------:R-:W-:Y:S01]  /*5d30*/  MOV R45, R146 ;  /* 0x00000092002d7202 */ /* 0x000fe20000000f00 */
[----:B------:R-:W-:Y:S01]  /*5d40*/  FADD.FTZ R3, R124, R3 ;  /* 0x000000037c037221 */ /* 0x000fe20000010000 */
[----:B------:R-:W-:Y:S01]  /*5d50*/  HMMA.16816.F32.BF16 R120, R4, R18, R12 ;  /* 0x000000120478723c */ /* 0x000fe2000004180c */
[----:B------:R-:W1:Y:S01]  /*5d60*/  LDSM.16.MT88.4 R16, [R240+0x5000] ;  /* 0x00500000f010783b */ /* 0x000e620000004200 */
[----:B------:R-:W-:-:S02]  /*5d70*/  FADD.FTZ R0, R126, R2 ;  /* 0x000000027e007221 */ /* 0x000fc40000010000 */
[----:B------:R-:W-:Y:S01]  /*5d80*/  FADD.FTZ R2, R129, R3 ;  /* 0x0000000381027221 */ /* 0x000fe20000010000 */
[----:B------:R-:W-:Y:S01]  /*5d90*/  LDSM.16.MT88.4 R144, [R240+0x1000] ;  /* 0x00100000f090783b */ /* 0x000fe20000004200 */
[----:B------:R-:W-:Y:S02]  /*5da0*/  MUFU.EX2 R3, R31 ;  /* 0x0000001f00037308 */ /* 0x000fe40000000800 */
[----:B--2---:R-:W-:Y:S01]  /*5db0*/  HMMA.16816.F32.BF16 R12, R8, R20, RZ ;  /* 0x00000014080c723c */ /* 0x004fe200000418ff */
[----:B------:R-:W-:Y:S01]  /*5dc0*/  FADD.FTZ R2, R128, R2 ;  /* 0x0000000280027221 */ /* 0x000fe20000010000 */
[----:B------:R-:W-:Y:S04]  /*5dd0*/  LDSM.16.MT88.4 R152, [R238+0x1000] ;  /* 0x00100000ee98783b */ /* 0x000fe80000004200 */
[----:B------:R-:W-:Y:S11]  /*5de0*/  LDSM.16.MT88.4 R72, [R238+0x4000] ;  /* 0x00400000ee48783b */ /* 0x000ff60000004200 */
[----:B------:R-:W-:Y:S07]  /*5df0*/  @!UPT UIADD3 URZ, URZ, URZ, URZ ;  /* 0x0000003f3f3ff290 */ /* 0x000fee000fffe03f */
[----:B-1----:R-:W-:Y:S08]  /*5e00*/  HMMA.16816.F32.BF16 R108, R4, R16, R12 ;  /* 0x00000010046c723c */ /* 0x002ff0000004180c */
[----:B------:R-:W-:Y:S01]  /*5e10*/  HMMA.16816.F32.BF16 R12, R8, R22, RZ ;  /* 0x00000016080c723c */ /* 0x000fe200000418ff */
[----:B------:R-:W1:Y:S11]  /*5e20*/  LDSM.16.MT88.4 R20, [R239+0x4800] ;  /* 0x00480000ef14783b */ /* 0x000e760000004200 */
[----:B------:R-:W-:Y:S11]  /*5e30*/  @!UPT UIADD3 URZ, URZ, URZ, URZ ;  /* 0x0000003f3f3ff290 */ /* 0x000ff6000fffe03f */
[----:B------:R-:W-:Y:S01]  /*5e40*/  @!UPT UIADD3 URZ, URZ, URZ, URZ ;  /* 0x0000003f3f3ff290 */ /* 0x000fe2000fffe03f */
[----:B------:R-:W-:Y:S01]  /*5e50*/  HMMA.16816.F32.BF16 R168, R4, R18, R12 ;  /* 0x0000001204a8723c */ /* 0x000fe2000004180c */
[----:B------:R-:W2:Y:S07]  /*5e60*/  LDSM.16.MT88.4 R16, [R239+0x5000] ;  /* 0x00500000ef10783b */ /* 0x000eae0000004200 */
[----:B-1----:R-:W-:Y:S01]  /*5e70*/  HMMA.16816.F32.BF16 R12, R8, R20, RZ ;  /* 0x00000014080c723c */ /* 0x002fe200000418ff */
[----:B------:R-:W1:Y:S08]  /*5e80*/  MUFU.EX2 R20, R28 ;  /* 0x0000001c00147308 */ /* 0x000e700000000800 */
[----:B------:R-:W3:Y:S01]  /*5e90*/  MUFU.EX2 R21, R24 ;  /* 0x0000001800157308 */ /* 0x000ee20000000800 */
[----:B-1----:R-:W-:Y:S11]  /*5ea0*/  FADD.FTZ R0, R20, R0 ;  /* 0x0000000014007221 */ /* 0x002ff60000010000 */
[----:B------:R-:W-:Y:S03]  /*5eb0*/  @!UPT UIADD3 URZ, URZ, URZ, URZ ;  /* 0x0000003f3f3ff290 */ /* 0x000fe6000fffe03f */
[----:B--2---:R-:W-:Y:S01]  /*5ec0*/  HMMA.16816.F32.BF16 R116, R4, R16, R12 ;  /* 0x000000100474723c */ /* 0x004fe2000004180c */
[----:B------:R-:W1:Y:S01]  /*5ed0*/  MUFU.EX2 R16, R27 ;  /* 0x0000001b00107308 */ /* 0x000e620000000800 */
[----:B---3--:R-:W-:-:S06]  /*5ee0*/  F2FP.BF16.PACK_AB R131, R3, R21 ;  /* 0x000000150383723e */ /* 0x008fcc00000010ff */
[----:B------:R-:W-:Y:S01]  /*5ef0*/  HMMA.16816.F32.BF16 R12, R8, R22, RZ ;  /* 0x00000016080c723c */ /* 0x000fe200000418ff */
[----:B------:R-:W2:Y:S08]  /*5f00*/  MUFU.EX2 R17, R26 ;  /* 0x0000001a00117308 */ /* 0x000eb00000000800 */
[----:B------:R-:W-:Y:S01]  /*5f10*/  MUFU.EX2 R22, R30 ;  /* 0x0000001e00167308 */ /* 0x000fe20000000800 */
[C---:B-1----:R-:W-:Y:S01]  /*5f20*/  FADD.FTZ R0, R16.reuse, R0 ;  /* 0x0000000010007221 */ /* 0x042fe20000010000 */
[----:B------:R-:W-:-:S06]  /*5f30*/  F2FP.BF16.PACK_AB R128, R16, R20 ;  /* 0x000000141080723e */ /* 0x000fcc00000010ff */
[----:B------:R-:W1:Y:S01]  /*5f40*/  MUFU.EX2 R20, R29 ;  /* 0x0000001d00147308 */ /* 0x000e620000000800 */
[----:B--2---:R-:W-:-:S06]  /*5f50*/  FADD.FTZ R0, R17, R0 ;  /* 0x0000000011007221 */ /* 0x004fcc0000010000 */
[----:B------:R-:W-:Y:S01]  /*5f60*/  HMMA.16816.F32.BF16 R124, R4, R18, R12 ;  /* 0x00000012047c723c */ /* 0x000fe2000004180c */
[----:B------:R-:W2:Y:S01]  /*5f70*/  MUFU.EX2 R12, R25 ;  /* 0x00000019000c7308 */ /* 0x000ea20000000800 */
[----:B-1----:R-:W-:Y:S01]  /*5f80*/  F2FP.BF16.PACK_AB R129, R20, R22 ;  /* 0x000000161481723e */ /* 0x002fe200000010ff */
[C---:B--2---:R-:W-:Y:S01]  /*5f90*/  FADD.FTZ R0, R12.reuse, R0 ;  /* 0x000000000c007221 */ /* 0x044fe20000010000 */
[----:B------:R-:W-:Y:S02]  /*5fa0*/  F2FP.BF16.PACK_AB R130, R12, R17 ;  /* 0x000000110c82723e */ /* 0x000fe400000010ff */
[----:B------:R-:W1:Y:S04]  /*5fb0*/  LDSM.16.MT88.4 R12, [R241+0x4800] ;  /* 0x00480000f10c783b */ /* 0x000e680000004200 */
[----:B------:R2:W-:Y:S01]  /*5fc0*/  STL [R1+0x4], R0 ;  /* 0x0000040001007387 */ /* 0x0005e20000100800 */
[C---:B------:R-:W-:Y:S08]  /*5fd0*/  HMMA.16816.F32.BF16 R148, R128.reuse, R144, R148 ;  /* 0x000000908094723c */ /* 0x040ff00000041894 */
[C---:B------:R-:W-:Y:S01]  /*5fe0*/  HMMA.16816.F32.BF16 R144, R128.reuse, R146, R32 ;  /* 0x000000928090723c */ /* 0x040fe20000041820 */
[----:B------:R-:W3:Y:S07]  /*5ff0*/  LDSM.16.MT88.4 R32, [R241+0x1000] ;  /* 0x00100000f120783b */ /* 0x000eee0000004200 */
[----:B------:R-:W-:Y:S01]  /*6000*/  HMMA.16816.F32.BF16 R156, R128, R152, R156 ;  /* 0x00000098809c723c */ /* 0x000fe2000004189c */
[----:B--2---:R-:W-:-:S07]  /*6010*/  FADD.FTZ R0, R22, R2 ;  /* 0x0000000216007221 */ /* 0x004fce0000010000 */
[----:B------:R-:W-:Y:S01]  /*6020*/  HMMA.16816.F32.BF16 R152, R128, R154, R136 ;  /* 0x0000009a8098723c */ /* 0x000fe20000041888 */
[----:B------:R-:W2:Y:S01]  /*6030*/  LDSM.16.MT88.4 R136, [R239+0x1000] ;  /* 0x00100000ef88783b */ /* 0x000ea20000004200 */
[----:B------:R-:W-:-:S04]  /*6040*/  FADD.FTZ R0, R20, R0 ;  /* 0x0000000014007221 */ /* 0x000fc80000010000 */
[----:B------:R-:W-:Y:S02]  /*6050*/  FADD.FTZ R0, R21, R0 ;  /* 0x0000000015007221 */ /* 0x000fe40000010000 */
[----:B-1----:R-:W-:Y:S02]  /*6060*/  HMMA.16816.F32.BF16 R16, R8, R12, RZ ;  /* 0x0000000c0810723c */ /* 0x002fe400000418ff */
[----:B------:R-:W-:-:S05]  /*6070*/  FADD.FTZ R0, R3, R0 ;  /* 0x0000000003007221 */ /* 0x000fca0000010000 */
[----:B------:R1:W-:Y:S01]  /*6080*/  STL [R1+0x8], R0 ;  /* 0x0000080001007387 */ /* 0x0003e20000100800 */
[----:B------:R-:W-:Y:S03]  /*6090*/  HMMA.16816.F32.BF16 R12, R8, R14, RZ ;  /* 0x0000000e080c723c */ /* 0x000fe600000418ff */
[----:B------:R-:W4:Y:S05]  /*60a0*/  LDSM.16.MT88.4 R8, [R241+0x5000] ;  /* 0x00500000f108783b */ /* 0x000f2a0000004200 */
[C---:B---3--:R-:W-:Y:S01]  /*60b0*/  HMMA.16816.F32.BF16 R28, R128.reuse, R32, R40 ;  /* 0x00000020801c723c */ /* 0x048fe20000041828 */
[----:B------:R-:W3:Y:S07]  /*60c0*/  LDSM.16.MT88.4 R40, [R238+0x2800] ;  /* 0x00280000ee28783b */ /* 0x000eee0000004200 */
[C---:B------:R-:W-:Y:S01]  /*60d0*/  HMMA.16816.F32.BF16 R32, R128.reuse, R34, R36 ;  /* 0x000000228020723c */ /* 0x040fe20000041824 */
[----:B-1----:R-:W5:Y:S07]  /*60e0*/  LDL R0, [R1+0xc] ;  /* 0x00000c0001007983 */ /* 0x002f6e0000100800 */
[C---:B--2---:R-:W-:Y:S08]  /*60f0*/  HMMA.16816.F32.BF16 R140, R128.reuse, R136, R140 ;  /* 0x00000088808c723c */ /* 0x044ff0000004188c */
[----:B------:R-:W-:Y:S08]  /*6100*/  HMMA.16816.F32.BF16 R136, R128, R138, R44 ;  /* 0x0000008a8088723c */ /* 0x000ff0000004182c */
[----:B----4-:R-:W-:Y:S08]  /*6110*/  HMMA.16816.F32.BF16 R16, R4, R8, R16 ;  /* 0x000000080410723c */ /* 0x010ff00000041810 */
[C---:B---3--:R-:W-:Y:S01]  /*6120*/  HMMA.16816.F32.BF16 R36, R128.reuse, R40, R48 ;  /* 0x000000288024723c */ /* 0x048fe20000041830 */
[----:B------:R-:W1:Y:S07]  /*6130*/  LDSM.16.MT88.4 R48, [R240+0x2800] ;  /* 0x00280000f030783b */ /* 0x000e6e0000004200 */
[----:B------:R-:W-:Y:S01]  /*6140*/  HMMA.16816.F32.BF16 R40, R128, R42, R56 ;  /* 0x0000002a8028723c */ /* 0x000fe20000041838 */
[----:B------:R-:W2:Y:S07]  /*6150*/  LDSM.16.MT88.4 R56, [R239+0x2800] ;  /* 0x00280000ef38783b */ /* 0x000eae0000004200 */
[----:B------:R-:W-:Y:S01]  /*6160*/  HMMA.16816.F32.BF16 R12, R4, R10, R12 ;  /* 0x0000000a040c723c */ /* 0x000fe2000004180c */
[----:B------:R-:W-:Y:S07]  /*6170*/  LDSM.16.MT88.4 R4, [R241+0x5800] ;  /* 0x00580000f104783b */ /* 0x000fee0000004200 */
[C---:B-1----:R-:W-:Y:S01]  /*6180*/  HMMA.16816.F32.BF16 R44, R128.reuse, R48, R80 ;  /* 0x00000030802c723c */ /* 0x042fe20000041850 */
[----:B------:R-:W1:Y:S07]  /*6190*/  LDSM.16.MT88.4 R80, [R240+0x4000] ;  /* 0x00400000f050783b */ /* 0x000e6e0000004200 */
[C---:B------:R-:W-:Y:S08]  /*61a0*/  HMMA.16816.F32.BF16 R48, R128.reuse, R50, R52 ;  /* 0x000000328030723c */ /* 0x040ff00000041834 */
[C---:B--2---:R-:W-:Y:S01]  /*61b0*/  HMMA.16816.F32.BF16 R52, R128.reuse, R56, R64 ;  /* 0x000000388034723c */ /* 0x044fe20000041840 */
[----:B------:R-:W-:Y:S07]  /*61c0*/  LDSM.16.MT88.4 R64, [R241+0x2800] ;  /* 0x00280000f140783b */ /* 0x000fee0000004200 */
[C---:B------:R-:W-:Y:S08]  /*61d0*/  HMMA.16816.F32.BF16 R56, R128.reuse, R58, R76 ;  /* 0x0000003a8038723c */ /* 0x040ff0000004184c */
[C---:B-1----:R-:W-:Y:S01]  /*61e0*/  HMMA.16816.F32.BF16 R76, R128.reuse, R80, R88 ;  /* 0x00000050804c723c */ /* 0x042fe20000041858 */
[----:B------:R-:W1:Y:S07]  /*61f0*/  LDSM.16.MT88.4 R88, [R239+0x4000] ;  /* 0x00400000ef58783b */ /* 0x000e6e0000004200 */
        /* <DEDUP_REMOVED lines=10> */
[----:B------:R-:W1:Y:S01]  /*62a0*/  LDSM.16.MT88.4 R120, [R239+0x5800] ;  /* 0x00580000ef78783b */ /* 0x000e620000004200 */
[----:B------:R-:W-:-:S06]  /*62b0*/  IADD3 R252, R252, -0x2, RZ ;  /* 0xfffffffefcfc7810 */ /* 0x000fcc0007ffe0ff */
[C---:B------:R-:W-:Y:S08]  /*62c0*/  HMMA.16816.F32.BF16 R60, R128.reuse, R64, R60 ;  /* 0x00000040803c723c */ /* 0x040ff0000004183c */
[C---:B------:R-:W-:Y:S08]  /*62d0*/  HMMA.16816.F32.BF16 R68, R128.reuse, R72, R68 ;  /* 0x000000488044723c */ /* 0x040ff00000041844 */
[C---:B--2---:R-:W-:Y:S08]  /*62e0*/  HMMA.16816.F32.BF16 R108, R128.reuse, R112, R108 ;  /* 0x00000070806c723c */ /* 0x044ff0000004186c */
[C---:B------:R-:W-:Y:S08]  /*62f0*/  HMMA.16816.F32.BF16 R64, R128.reuse, R66, R176 ;  /* 0x000000428040723c */ /* 0x040ff000000418b0 */
[C---:B-1----:R-:W-:Y:S08]  /*6300*/  HMMA.16816.F32.BF16 R116, R128.reuse, R120, R116 ;  /* 0x000000788074723c */ /* 0x042ff00000041874 */
[C---:B------:R-:W-:Y:S08]  /*6310*/  HMMA.16816.F32.BF16 R120, R128.reuse, R122, R124 ;  /* 0x0000007a8078723c */ /* 0x040ff0000004187c */
[C---:B------:R-:W-:Y:S08]  /*6320*/  HMMA.16816.F32.BF16 R72, R128.reuse, R74, R172 ;  /* 0x0000004a8048723c */ /* 0x040ff000000418ac */
[C---:B------:R-:W-:Y:S08]  /*6330*/  HMMA.16816.F32.BF16 R112, R128.reuse, R114, R168 ;  /* 0x000000728070723c */ /* 0x040ff000000418a8 */
[C---:B------:R-:W-:Y:S08]  /*6340*/  HMMA.16816.F32.BF16 R124, R128.reuse, R4, R16 ;  /* 0x00000004807c723c */ /* 0x040ff00000041810 */
[----:B------:R-:W-:Y:S01]  /*6350*/  HMMA.16816.F32.BF16 R128, R128, R6, R12 ;  /* 0x000000068080723c */ /* 0x000fe2000004180c */
[----:B-----5:R-:W-:Y:S11]  /*6360*/  ISETP.GE.AND P1, PT, R252, R0, PT ;  /* 0x00000000fc00720c */ /* 0x020ff60003f26270 */
[----:B------:R-:W-:Y:S02]  /*6370*/  @!UPT UIADD3 URZ, URZ, URZ, URZ ;  /* 0x0000003f3f3ff290 */ /* 0x000fe4000fffe03f */
[----:B------:R-:W-:Y:S05]  /*6380*/  @!P1 BRA `(.L_x_43) ;  /* 0x0000308000009947 */ /* 0x000fea0003800000 */
.L_x_55:
[----:B------:R-:W2:Y:S01]  /*6390*/  LDL.64 R6, [R1+0x28] ;  /* 0x0000280001067983 */ /* 0x000ea20000100a00 */
[----:B------:R-:W-:Y:S04]  /*63a0*/  DEPBAR.LE SB0, 0x0 ;  /* 0x000080000000791a */ /* 0x000fe80000000000 */
[----:B------:R-:W3:Y:S01]  /*63b0*/  LDL R5, [R1+0x38] ;  /* 0x0000380001057983 */ /* 0x000ee20000100800 */
[----:B------:R-:W-:Y:S01]  /*63c0*/  WARPSYNC 0xffffffff ;  /* 0xffffffff00007948 */ /* 0x000fe20003800000 */
[C---:B------:R-:W-:Y:S01]  /*63d0*/  IMAD.WIDE.U32 R2, R251.reuse, c[0x0][0x208], RZ ;  /* 0x00008200fb027a25 */ /* 0x040fe200078e00ff */
[----:B------:R-:W-:Y:S01]  /*63e0*/  SHF.R.S32.HI R0, RZ, 0x1f, R251 ;  /* 0x0000001fff007819 */ /* 0x000fe200000114fb */
[----:B------:R-:W1:Y:S02]  /*63f0*/  S2R R4, SR_TID.X ;  /* 0x0000000000047919 */ /* 0x000e640000002100 */
[----:B------:R-:W-:Y:S02]  /*6400*/  IMAD.MOV.U32 R135, RZ, RZ, R134 ;  /* 0x000000ffff877224 */ /* 0x000fe400078e0086 */
[----:B------:R-:W-:Y:S01]  /*6410*/  BAR.SYNC.DEFER_BLOCKING 0x0 ;  /* 0x0000000000007b1d */ /* 0x000fe20000010000 */
[----:B------:R-:W-:Y:S04]  /*6420*/  IMAD R0, R0, c[0x0][0x208], RZ ;  /* 0x0000820000007a24 */ /* 0x000fe800078e02ff */
[----:B------:R-:W-:Y:S04]  /*6430*/  IMAD R0, R251, c[0x0][0x20c], R0 ;  /* 0x00008300fb007a24 */ /* 0x000fe800078e0200 */
[----:B------:R-:W-:Y:S01]  /*6440*/  IMAD.IADD R3, R3, 0x1, R0 ;  /* 0x0000000103037824 */ /* 0x000fe200078e0200 */
[----:B------:R-:W-:Y:S03]  /*6450*/  IADD3 R0, R236, 0x20, RZ ;  /* 0x00000020ec007810 */ /* 0x000fe60007ffe0ff */
[----:B------:R-:W-:Y:S01]  /*6460*/  IMAD.WIDE.U32 R2, R250, c[0x0][0x218], R2 ;  /* 0x00008600fa027a25 */ /* 0x000fe200078e0002 */
[----:B------:R4:W2:Y:S01]  /*6470*/  LDSM.16.M88.4 R16, [R236+0x800] ;  /* 0x00080000ec10783b */ /* 0x0008a20000000200 */
[----:B-1----:R-:W-:Y:S03]  /*6480*/  SHF.R.S32.HI R8, RZ, 0x1f, R4 ;  /* 0x0000001fff087819 */ /* 0x002fe60000011404 */
[----:B------:R4:W1:Y:S01]  /*6490*/  LDSM.16.M88.4 R24, [R236+0x1000] ;  /* 0x00100000ec18783b */ /* 0x0008620000000200 */
[----:B------:R-:W-:Y:S04]  /*64a0*/  LEA.HI R8, R8, R4, RZ, 0x3 ;  /* 0x0000000408087211 */ /* 0x000fe800078f18ff */
[----:B------:R-:W-:Y:S05]  /*64b0*/  LOP3.LUT R8, R8, 0xfffffff8, RZ, 0xc0, !PT ;  /* 0xfffffff808087812 */ /* 0x000fea00078ec0ff */
[----:B------:R-:W-:Y:S01]  /*64c0*/  IMAD.IADD R8, R4, 0x1, -R8 ;  /* 0x0000000104087824 */ /* 0x000fe200078e0a08 */
[----:B------:R-:W-:Y:S04]  /*64d0*/  SHF.R.S32.HI R4, RZ, 0x1f, R250 ;  /* 0x0000001fff047819 */ /* 0x000fe800000114fa */
[----:B------:R-:W-:Y:S01]  /*64e0*/  LOP3.LUT P1, RZ, R8, 0x2, RZ, 0xc0, !PT ;  /* 0x0000000208ff7812 */ /* 0x000fe2000782c0ff */
[----:B------:R-:W-:Y:S01]  /*64f0*/  IMAD R4, R4, c[0x0][0x218], RZ ;  /* 0x0000860004047a24 */ /* 0x000fe200078e02ff */
[----:B------:R4:W1:Y:S03]  /*6500*/  LDSM.16.M88.4 R8, [R236] ;  /* 0x00000000ec08783b */ /* 0x0008660000000200 */
[----:B------:R-:W-:Y:S08]  /*6510*/  IMAD R4, R250, c[0x0][0x21c], R4 ;  /* 0x00008700fa047a24 */ /* 0x000ff000078e0204 */
[----:B------:R-:W-:Y:S05]  /*6520*/  @P1 IADD3 R0, R236, -0x20, RZ ;  /* 0xffffffe0ec001810 */ /* 0x000fea0007ffe0ff */
[----:B------:R4:W1:Y:S04]  /*6530*/  LDSM.16.M88.4 R168, [R0] ;  /* 0x0000000000a8783b */ /* 0x0008680000000200 */
[----:B------:R4:W1:Y:S04]  /*6540*/  LDSM.16.M88.4 R172, [R0+0x800] ;  /* 0x0008000000ac783b */ /* 0x0008680000000200 */
[----:B------:R4:W1:Y:S01]  /*6550*/  LDSM.16.M88.4 R176, [R0+0x1000] ;  /* 0x0010000000b0783b */ /* 0x0008620000000200 */
[----:B--2---:R-:W-:Y:S04]  /*6560*/  IADD3 R2, P2, R6, R2, RZ ;  /* 0x0000000206027210 */ /* 0x004fe80007f5e0ff */
[C---:B------:R-:W-:Y:S02]  /*6570*/  LEA R7, P1, R2.reuse, c[0x0][0x1f8], 0x1 ;  /* 0x00007e0002077a11 */ /* 0x040fe400078208ff */
[----:B---3--:R-:W-:Y:S02]  /*6580*/  IADD3.X R3, R5, R3, R4, P2, !PT ;  /* 0x0000000305037210 */ /* 0x008fe400017fe404 */
[----:B------:R-:W-:Y:S02]  /*6590*/  IADD3 R5, R249, 0xc0, RZ ;  /* 0x000000c0f9057810 */ /* 0x000fe40007ffe0ff */
[----:B------:R-:W-:Y:S02]  /*65a0*/  LEA.HI.X R6, R2, c[0x0][0x1fc], R3, 0x1, P1 ;  /* 0x00007f0002067a11 */ /* 0x000fe400008f0c03 */
[----:B------:R-:W-:Y:S01]  /*65b0*/  ISETP.GE.AND P2, PT, R5, c[0x0][0x1d4], PT ;  /* 0x0000750005007a0c */ /* 0x000fe20003f46270 */
[----:B------:R-:W-:-:S10]  /*65c0*/  BRA.DIV ~URZ, `(.L_x_44) ;  /* 0x000094027f007947 */ /* 0x000fd4000b800000 */
[----:B-1--4-:R1:W2:Y:S02]  /*65d0*/  SHFL.IDX PT, R0, R6, RZ, 0x181f ;  /* 0x00181fff06007589 */ /* 0x0122a400000e0000 */
.L_x_125:
[----:B------:R-:W-:Y:S01]  /*65e0*/  SHF.R.S32.HI R3, RZ, 0x1f, R249 ;  /* 0x0000001fff037819 */ /* 0x000fe200000114f9 */
[----:B------:R-:W3:Y:S01]  /*65f0*/  SHFL.IDX PT, R2, R7, RZ, 0x181f ;  /* 0x00181fff07027589 */ /* 0x000ee200000e0000 */
[C---:B------:R-:W-:Y:S01]  /*6600*/  IADD3 R12, R249.reuse, 0x40, RZ ;  /* 0x00000040f90c7810 */ /* 0x040fe20007ffe0ff */
[----:B------:R-:W-:Y:S01]  /*6610*/  BSSY B0, `(.L_x_45) ;  /* 0x0000037000007945 */ /* 0x000fe20003800000 */
[C---:B------:R-:W-:Y:S02]  /*6620*/  IADD3 R13, R249.reuse, 0x40, RZ ;  /* 0x00000040f90d7810 */ /* 0x040fe40007ffe0ff */
[C---:B------:R-:W-:Y:S02]  /*6630*/  IADD3 R14, R249.reuse, 0xc0, RZ ;  /* 0x000000c0f90e7810 */ /* 0x040fe40007ffe0ff */
[----:B------:R-:W-:Y:S02]  /*6640*/  SHF.R.S32.HI R13, RZ, 0x1f, R13 ;  /* 0x0000001fff0d7819 */ /* 0x000fe4000001140d */
[----:B------:R-:W-:Y:S02]  /*6650*/  SHF.R.S32.HI R14, RZ, 0x1f, R14 ;  /* 0x0000001fff0e7819 */ /* 0x000fe4000001140e */
[C---:B---3--:R-:W-:Y:S04]  /*6660*/  LEA R4, P1, R249.reuse, R2, 0x1 ;  /* 0x00000002f9047211 */ /* 0x048fe800078208ff */
[C---:B--2---:R-:W-:Y:S02]  /*6670*/  LEA.HI.X R5, R249.reuse, R0, R3, 0x1, P1 ;  /* 0x00000000f9057211 */ /* 0x044fe400008f0c03 */
[C---:B------:R-:W-:Y:S03]  /*6680*/  IADD3 R3, R249.reuse, 0x80, RZ ;  /* 0x00000080f9037810 */ /* 0x040fe60007ffe0ff */
[----:B------:R-:W-:Y:S01]  /*6690*/  @!PT LDS RZ, [RZ] ;  /* 0x00000000fffff984 */ /* 0x000fe20000000800 */
[----:B------:R-:W-:Y:S01]  /*66a0*/  @!PT LDS RZ, [RZ] ;  /* 0x00000000fffff984 */ /* 0x000fe20000000800 */
[----:B------:R2:W-:Y:S02]  /*66b0*/  LDGSTS.E.BYPASS.LTC128B.128 [R248+0x4080], [R4.64], !P6 ;  /* 0x0408000004f87fae */ /* 0x0005e4000f101d46 */
[C---:B--2---:R-:W-:Y:S04]  /*66c0*/  LEA R4, P1, R12.reuse, R2, 0x1 ;  /* 0x000000020c047211 */ /* 0x044fe800078208ff */
[----:B------:R-:W-:Y:S02]  /*66d0*/  LEA.HI.X R5, R12, R0, R13, 0x1, P1 ;  /* 0x000000000c057211 */ /* 0x000fe400008f0c0d */
[C---:B------:R-:W-:Y:S02]  /*66e0*/  IADD3 R13, R249.reuse, 0xc0, RZ ;  /* 0x000000c0f90d7810 */ /* 0x040fe40007ffe0ff */
[----:B------:R-:W-:Y:S01]  /*66f0*/  IADD3 R12, R249, 0x80, RZ ;  /* 0x00000080f90c7810 */ /* 0x000fe20007ffe0ff */
[----:B------:R2:W-:Y:S03]  /*6700*/  LDGSTS.E.BYPASS.LTC128B.128 [R248+0x5880], [R4.64], !P5 ;  /* 0x0588000004f87fae */ /* 0x0005e6000e901d46 */
[----:B------:R-:W-:Y:S02]  /*6710*/  SHF.R.S32.HI R12, RZ, 0x1f, R12 ;  /* 0x0000001fff0c7819 */ /* 0x000fe4000001140c */
[C---:B--2---:R-:W-:Y:S04]  /*6720*/  LEA R4, P1, R3.reuse, R2, 0x1 ;  /* 0x0000000203047211 */ /* 0x044fe800078208ff */
[----:B------:R-:W-:Y:S02]  /*6730*/  LEA.HI.X R5, R3, R0, R12, 0x1, P1 ;  /* 0x0000000003057211 */ /* 0x000fe400008f0c0c */
[----:B------:R-:W2:Y:S01]  /*6740*/  S2R R12, SR_TID.X ;  /* 0x00000000000c7919 */ /* 0x000ea20000002100 */
[C---:B------:R-:W-:Y:S03]  /*6750*/  LEA R2, P1, R13.reuse, R2, 0x1 ;  /* 0x000000020d027211 */ /* 0x040fe600078208ff */
[----:B------:R3:W-:Y:S01]  /*6760*/  LDGSTS.E.BYPASS.LTC128B.128 [R248+0x7080], [R4.64], !P4 ;  /* 0x0708000004f87fae */ /* 0x0007e2000e101d46 */
[----:B------:R-:W-:Y:S05]  /*6770*/  LEA.HI.X R3, R13, R0, R14, 0x1, P1 ;  /* 0x000000000d037211 */ /* 0x000fea00008f0c0e */
[----:B------:R3:W-:Y:S01]  /*6780*/  LDGSTS.E.BYPASS.LTC128B.128 [R248+0x8880], [R2.64], !P2 ;  /* 0x0888000002f87fae */ /* 0x0007e2000d101d46 */
[----:B--2---:R-:W-:Y:S11]  /*6790*/  ISETP.GT.AND P1, PT, R12, 0x7f, PT ;  /* 0x0000007f0c00780c */ /* 0x004ff60003f24270 */
[----:B------:R-:W-:Y:S02]  /*67a0*/  @!UPT UIADD3 URZ, URZ, URZ, URZ ;  /* 0x0000003f3f3ff290 */ /* 0x000fe4000fffe03f */
[----:B------:R-:W-:-:S05]  /*67b0*/  @P1 BRA `(.L_x_46) ;  /* 0x000001c000001947 */ /* 0x000fca0003800000 */
[----:B---3--:R-:W-:-:S05]  /*67c0*/  BRA.DIV ~URZ, `(.L_x_47) ;  /* 0x000092627f007947 */ /* 0x008fca000b800000 */
[----:B------:R2:W3:Y:S04]  /*67d0*/  SHFL.IDX PT, R4, R6, 0x1, 0x181f ;  /* 0x00381f0006047f89 */ /* 0x0004e800000e0000 */
[----:B------:R2:W4:Y:S02]  /*67e0*/  SHFL.IDX PT, R0, R7, 0x1, 0x181f ;  /* 0x00381f0007007f89 */ /* 0x00052400000e0000 */
.L_x_126:
[----:B-12---:R-:W-:Y:S02]  /*67f0*/  SHF.R.S32.HI R6, RZ, 0x1f, R249 ;  /* 0x0000001fff067819 */ /* 0x006fe400000114f9 */
[C---:B----4-:R-:W-:Y:S02]  /*6800*/  LEA R2, P1, R249.reuse, R0, 0x1 ;  /* 0x00000000f9027211 */ /* 0x050fe400078208ff */
[C---:B------:R-:W-:Y:S02]  /*6810*/  IADD3 R5, R249.reuse, 0x40, RZ ;  /* 0x00000040f9057810 */ /* 0x040fe40007ffe0ff */
[C---:B---3--:R-:W-:Y:S02]  /*6820*/  LEA.HI.X R3, R249.reuse, R4, R6, 0x1, P1 ;  /* 0x00000004f9037211 */ /* 0x048fe400008f0c06 */
[C---:B------:R-:W-:Y:S02]  /*6830*/  IADD3 R6, R249.reuse, 0x40, RZ ;  /* 0x00000040f9067810 */ /* 0x040fe40007ffe0ff */
[C---:B------:R-:W-:Y:S01]  /*6840*/  IADD3 R13, R249.reuse, 0x80, RZ ;  /* 0x00000080f90d7810 */ /* 0x040fe20007ffe0ff */
[----:B------:R-:W-:Y:S01]  /*6850*/  @!PT LDS RZ, [RZ] ;  /* 0x00000000fffff984 */ /* 0x000fe20000000800 */
[----:B------:R-:W-:Y:S01]  /*6860*/  @!PT LDS RZ, [RZ] ;  /* 0x00000000fffff984 */ /* 0x000fe20000000800 */
[----:B------:R-:W-:Y:S01]  /*6870*/  @!PT LDS RZ, [RZ] ;  /* 0x00000000fffff984 */ /* 0x000fe20000000800 */
[----:B------:R1:W-:Y:S01]  /*6880*/  LDGSTS.E.BYPASS.LTC128B.128 [R248+0x5080], [R2.64], !P6 ;  /* 0x0508000002f87fae */ /* 0x0003e2000f101d46 */
[----:B------:R-:W-:Y:S02]  /*6890*/  SHF.R.S32.HI R6, RZ, 0x1f, R6 ;  /* 0x0000001fff067819 */ /* 0x000fe40000011406 */
[C---:B------:R-:W-:Y:S02]  /*68a0*/  IADD3 R14, R249.reuse, 0x80, RZ ;  /* 0x00000080f90e7810 */ /* 0x040fe40007ffe0ff */
[----:B------:R-:W-:Y:S02]  /*68b0*/  IADD3 R12, R249, 0xc0, RZ ;  /* 0x000000c0f90c7810 */ /* 0x000fe40007ffe0ff */
[----:B------:R-:W-:Y:S02]  /*68c0*/  SHF.R.S32.HI R14, RZ, 0x1f, R14 ;  /* 0x0000001fff0e7819 */ /* 0x000fe4000001140e */
[----:B------:R-:W-:Y:S02]  /*68d0*/  SHF.R.S32.HI R12, RZ, 0x1f, R12 ;  /* 0x0000001fff0c7819 */ /* 0x000fe4000001140c */
[C---:B-1----:R-:W-:Y:S04]  /*68e0*/  LEA R2, P1, R5.reuse, R0, 0x1 ;  /* 0x0000000005027211 */ /* 0x042fe800078208ff */
[----:B------:R-:W-:Y:S02]  /*68f0*/  LEA.HI.X R3, R5, R4, R6, 0x1, P1 ;  /* 0x0000000405037211 */ /* 0x000fe400008f0c06 */
[----:B------:R-:W-:Y:S02]  /*6900*/  LEA R6, P1, R13, R0, 0x1 ;  /* 0x000000000d067211 */ /* 0x000fe400078208ff */
[----:B------:R-:W-:Y:S01]  /*6910*/  IADD3 R5, R249, 0xc0, RZ ;  /* 0x000000c0f9057810 */ /* 0x000fe20007ffe0ff */
[----:B------:R1:W-:Y:S01]  /*6920*/  LDGSTS.E.BYPASS.LTC128B.128 [R248+0x6880], [R2.64], !P5 ;  /* 0x0688000002f87fae */ /* 0x0003e2000e901d46 */
[----:B------:R-:W-:Y:S05]  /*6930*/  LEA.HI.X R7, R13, R4, R14, 0x1, P1 ;  /* 0x000000040d077211 */ /* 0x000fea00008f0c0e */
[----:B------:R2:W-:Y:S01]  /*6940*/  LDGSTS.E.BYPASS.LTC128B.128 [R248+0x8080], [R6.64], !P4 ;  /* 0x0808000006f87fae */ /* 0x0005e2000e101d46 */
[C---:B-1----:R-:W-:Y:S04]  /*6950*/  LEA R2, P1, R5.reuse, R0, 0x1 ;  /* 0x0000000005027211 */ /* 0x042fe800078208ff */
[----:B------:R-:W-:Y:S05]  /*6960*/  LEA.HI.X R3, R5, R4, R12, 0x1, P1 ;  /* 0x0000000405037211 */ /* 0x000fea00008f0c0c */
[----:B------:R2:W-:Y:S04]  /*6970*/  LDGSTS.E.BYPASS.LTC128B.128 [R248+0x9880], [R2.64], !P2 ;  /* 0x0988000002f87fae */ /* 0x0005e8000d101d46 */
.L_x_46:
[----:B---3--:R-:W-:Y:S05]  /*6980*/  BSYNC B0 ;  /* 0x0000000000007941 */ /* 0x008fea0003800000 */
.L_x_45:
[----:B------:R-:W3:Y:S01]  /*6990*/  S2R R132, SR_TID.X ;  /* 0x0000000000847919 */ /* 0x000ee20000002100 */
[----:B------:R-:W-:Y:S05]  /*69a0*/  IADD3 R0, R236, 0x40, RZ ;  /* 0x00000040ec007810 */ /* 0x000fea0007ffe0ff */
[----:B------:R-:W0:Y:S01]  /*69b0*/  LDGDEPBAR ;  /* 0x00000000000079af */ /* 0x000e220000000000 */
[----:B------:R-:W-:Y:S01]  /*69c0*/  WARPSYNC 0xffffffff ;  /* 0xffffffff00007948 */ /* 0x000fe20003800000 */
[C---:B-12---:R-:W-:Y:S01]  /*69d0*/  HMMA.16816.F32.BF16 R4, R160.reuse, R8, RZ ;  /* 0x00000008a004723c */ /* 0x046fe200000418ff */
[----:B------:R-:W-:Y:S03]  /*69e0*/  BSSY B0, `(.L_x_48) ;  /* 0x00000f8000007945 */ /* 0x000fe60003800000 */
[----:B------:R-:W2:Y:S04]  /*69f0*/  LDL R2, [R1+0xc] ;  /* 0x00000c0001027983 */ /* 0x000ea80000100800 */
[C---:B------:R-:W-:Y:S08]  /*6a00*/  HMMA.16816.F32.BF16 R8, R160.reuse, R10, RZ ;  /* 0x0000000aa008723c */ /* 0x040ff000000418ff */
[C---:B------:R-:W-:Y:S08]  /*6a10*/  HMMA.16816.F32.BF16 R12, R160.reuse, R16, RZ ;  /* 0x00000010a00c723c */ /* 0x040ff000000418ff */
[C---:B------:R-:W-:Y:S08]  /*6a20*/  HMMA.16816.F32.BF16 R16, R160.reuse, R18, RZ ;  /* 0x00000012a010723c */ /* 0x040ff000000418ff */
[C---:B------:R-:W-:Y:S08]  /*6a30*/  HMMA.16816.F32.BF16 R20, R160.reuse, R24, RZ ;  /* 0x00000018a014723c */ /* 0x040ff000000418ff */
[----:B------:R-:W-:Y:S08]  /*6a40*/  HMMA.16816.F32.BF16 R24, R160, R26, RZ ;  /* 0x0000001aa018723c */ /* 0x000ff000000418ff */
[C---:B------:R-:W-:Y:S08]  /*6a50*/  HMMA.16816.F32.BF16 R4, R164.reuse, R168, R4 ;  /* 0x000000a8a404723c */ /* 0x040ff00000041804 */
[C---:B------:R-:W-:Y:S08]  /*6a60*/  HMMA.16816.F32.BF16 R8, R164.reuse, R170, R8 ;  /* 0x000000aaa408723c */ /* 0x040ff00000041808 */
[C---:B------:R-:W-:Y:S08]  /*6a70*/  HMMA.16816.F32.BF16 R12, R164.reuse, R172, R12 ;  /* 0x000000aca40c723c */ /* 0x040ff0000004180c */
[C---:B------:R-:W-:Y:S08]  /*6a80*/  HMMA.16816.F32.BF16 R16, R164.reuse, R174, R16 ;  /* 0x000000aea410723c */ /* 0x040ff00000041810 */
[C---:B------:R-:W-:Y:S08]  /*6a90*/  HMMA.16816.F32.BF16 R20, R164.reuse, R176, R20 ;  /* 0x000000b0a414723c */ /* 0x040ff00000041814 */
[----:B------:R-:W-:Y:S01]  /*6aa0*/  HMMA.16816.F32.BF16 R24, R164, R178, R24 ;  /* 0x000000b2a418723c */ /* 0x000fe20000041818 */
[----:B------:R-:W-:Y:S03]  /*6ab0*/  LDSM.16.M88.4 R176, [R237+0x4800] ;  /* 0x00480000edb0783b */ /* 0x000fe60000000200 */
[----:B---3--:R-:W-:Y:S04]  /*6ac0*/  SHF.R.S32.HI R3, RZ, 0x1f, R132 ;  /* 0x0000001fff037819 */ /* 0x008fe80000011484 */
[----:B------:R-:W-:Y:S04]  /*6ad0*/  LEA.HI R3, R3, R132, RZ, 0x3 ;  /* 0x0000008403037211 */ /* 0x000fe800078f18ff */
[----:B------:R-:W-:Y:S05]  /*6ae0*/  LOP3.LUT R3, R3, 0xfffffff8, RZ, 0xc0, !PT ;  /* 0xfffffff803037812 */ /* 0x000fea00078ec0ff */
[----:B------:R-:W-:Y:S05]  /*6af0*/  IMAD.IADD R3, R132, 0x1, -R3 ;  /* 0x0000000184037824 */ /* 0x000fea00078e0a03 */
[----:B------:R-:W-:Y:S11]  /*6b00*/  LOP3.LUT P1, RZ, R3, 0x4, RZ, 0xc0, !PT ;  /* 0x0000000403ff7812 */ /* 0x000ff6000782c0ff */
[----:B------:R-:W-:Y:S02]  /*6b10*/  @!UPT UIADD3 URZ, URZ, URZ, URZ ;  /* 0x0000003f3f3ff290 */ /* 0x000fe4000fffe03f */
[----:B------:R-:W-:Y:S05]  /*6b20*/  @P1 IADD3 R0, R236, -0x40, RZ ;  /* 0xffffffc0ec001810 */ /* 0x000fea0007ffe0ff */
[----:B------:R-:W1:Y:S06]  /*6b30*/  LDSM.16.M88.4 R168, [R0] ;  /* 0x0000000000a8783b */ /* 0x000e6c0000000200 */
[----:B------:R-:W3:Y:S01]  /*6b40*/  LDSM.16.M88.4 R172, [R0+0x800] ;  /* 0x0008000000ac783b */ /* 0x000ee20000000200 */
[C---:B-1----:R-:W-:Y:S08]  /*6b50*/  HMMA.16816.F32.BF16 R4, R180.reuse, R168, R4 ;  /* 0x000000a8b404723c */ /* 0x042ff00000041804 */
[C---:B------:R-:W-:Y:S01]  /*6b60*/  HMMA.16816.F32.BF16 R8, R180.reuse, R170, R8 ;  /* 0x000000aab408723c */ /* 0x040fe20000041808 */
[----:B------:R-:W1:Y:S07]  /*6b70*/  LDSM.16.M88.4 R168, [R0+0x1000] ;  /* 0x0010000000a8783b */ /* 0x000e6e0000000200 */
[C---:B---3--:R-:W-:Y:S08]  /*6b80*/  HMMA.16816.F32.BF16 R12, R180.reuse, R172, R12 ;  /* 0x000000acb40c723c */ /* 0x048ff0000004180c */
[C---:B------:R-:W-:Y:S01]  /*6b90*/  HMMA.16816.F32.BF16 R16, R180.reuse, R174, R16 ;  /* 0x000000aeb410723c */ /* 0x040fe20000041810 */
[----:B------:R-:W3:Y:S07]  /*6ba0*/  LDSM.16.M88.4 R172, [R237] ;  /* 0x00000000edac783b */ /* 0x000eee0000000200 */
[C---:B-1----:R-:W-:Y:S08]  /*6bb0*/  HMMA.16816.F32.BF16 R20, R180.reuse, R168, R20 ;  /* 0x000000a8b414723c */ /* 0x042ff00000041814 */
[----:B------:R-:W-:Y:S01]  /*6bc0*/  HMMA.16816.F32.BF16 R24, R180, R170, R24 ;  /* 0x000000aab418723c */ /* 0x000fe20000041818 */
[----:B------:R-:W1:Y:S07]  /*6bd0*/  LDSM.16.M88.4 R168, [R237+0x800] ;  /* 0x00080000eda8783b */ /* 0x000e6e0000000200 */
[C---:B---3--:R-:W-:Y:S08]  /*6be0*/  HMMA.16816.F32.BF16 R4, R184.reuse, R172, R4 ;  /* 0x000000acb804723c */ /* 0x048ff00000041804 */
[C---:B------:R-:W-:Y:S01]  /*6bf0*/  HMMA.16816.F32.BF16 R8, R184.reuse, R174, R8 ;  /* 0x000000aeb808723c */ /* 0x040fe20000041808 */
[----:B------:R-:W3:Y:S07]  /*6c00*/  LDSM.16.M88.4 R172, [R237+0x1000] ;  /* 0x00100000edac783b */ /* 0x000eee0000000200 */
[C---:B-1----:R-:W-:Y:S08]  /*6c10*/  HMMA.16816.F32.BF16 R12, R184.reuse, R168, R12 ;  /* 0x000000a8b80c723c */ /* 0x042ff0000004180c */
[C---:B------:R-:W-:Y:S01]  /*6c20*/  HMMA.16816.F32.BF16 R16, R184.reuse, R170, R16 ;  /* 0x000000aab810723c */ /* 0x040fe20000041810 */
[----:B------:R-:W1:Y:S07]  /*6c30*/  LDSM.16.M88.4 R168, [R236+0x1800] ;  /* 0x00180000eca8783b */ /* 0x000e6e0000000200 */
[C---:B---3--:R-:W-:Y:S08]  /*6c40*/  HMMA.16816.F32.BF16 R20, R184.reuse, R172, R20 ;  /* 0x000000acb814723c */ /* 0x048ff00000041814 */
[----:B------:R-:W-:Y:S01]  /*6c50*/  HMMA.16816.F32.BF16 R24, R184, R174, R24 ;  /* 0x000000aeb818723c */ /* 0x000fe20000041818 */
[----:B------:R-:W3:Y:S02]  /*6c60*/  LDSM.16.M88.4 R172, [R236+0x2000] ;  /* 0x00200000ecac783b */ /* 0x000ee40000000200 */
[----:B--2---:R-:W-:Y:S05]  /*6c70*/  ISETP.GT.AND P1, PT, R252, R2, PT ;  /* 0x00000002fc00720c */ /* 0x004fea0003f24270 */
[C---:B-1----:R-:W-:Y:S08]  /*6c80*/  HMMA.16816.F32.BF16 R4, R188.reuse, R168, R4 ;  /* 0x000000a8bc04723c */ /* 0x042ff00000041804 */
[C---:B------:R-:W-:Y:S01]  /*6c90*/  HMMA.16816.F32.BF16 R8, R188.reuse, R170, R8 ;  /* 0x000000aabc08723c */ /* 0x040fe20000041808 */
[----:B------:R-:W1:Y:S07]  /*6ca0*/  LDSM.16.M88.4 R168, [R236+0x2800] ;  /* 0x00280000eca8783b */ /* 0x000e6e0000000200 */
[C---:B---3--:R-:W-:Y:S08]  /*6cb0*/  HMMA.16816.F32.BF16 R12, R188.reuse, R172, R12 ;  /* 0x000000acbc0c723c */ /* 0x048ff0000004180c */
[C---:B------:R-:W-:Y:S01]  /*6cc0*/  HMMA.16816.F32.BF16 R16, R188.reuse, R174, R16 ;  /* 0x000000aebc10723c */ /* 0x040fe20000041810 */
[----:B------:R-:W2:Y:S07]  /*6cd0*/  LDSM.16.M88.4 R172, [R242+0x1800] ;  /* 0x00180000f2ac783b */ /* 0x000eae0000000200 */
[C---:B-1----:R-:W-:Y:S08]  /*6ce0*/  HMMA.16816.F32.BF16 R20, R188.reuse, R168, R20 ;  /* 0x000000a8bc14723c */ /* 0x042ff00000041814 */
[----:B------:R-:W-:Y:S01]  /*6cf0*/  HMMA.16816.F32.BF16 R24, R188, R170, R24 ;  /* 0x000000aabc18723c */ /* 0x000fe20000041818 */
[----:B------:R-:W1:Y:S07]  /*6d00*/  LDSM.16.M88.4 R168, [R242+0x2000] ;  /* 0x00200000f2a8783b */ /* 0x000e6e0000000200 */
[C---:B--2---:R-:W-:Y:S08]  /*6d10*/  HMMA.16816.F32.BF16 R4, R192.reuse, R172, R4 ;  /* 0x000000acc004723c */ /* 0x044ff00000041804 */
[C---:B------:R-:W-:Y:S01]  /*6d20*/  HMMA.16816.F32.BF16 R8, R192.reuse, R174, R8 ;  /* 0x000000aec008723c */ /* 0x040fe20000041808 */
[----:B------:R-:W2:Y:S07]  /*6d30*/  LDSM.16.M88.4 R172, [R242+0x2800] ;  /* 0x00280000f2ac783b */ /* 0x000eae0000000200 */
[C---:B-1----:R-:W-:Y:S08]  /*6d40*/  HMMA.16816.F32.BF16 R12, R192.reuse, R168, R12 ;  /* 0x000000a8c00c723c */ /* 0x042ff0000004180c */
[C---:B------:R-:W-:Y:S01]  /*6d50*/  HMMA.16816.F32.BF16 R16, R192.reuse, R170, R16 ;  /* 0x000000aac010723c */ /* 0x040fe20000041810 */
[----:B------:R-:W1:Y:S07]  /*6d60*/  LDSM.16.M88.4 R168, [R0+0x1800] ;  /* 0x0018000000a8783b */ /* 0x000e6e0000000200 */
[C---:B--2---:R-:W-:Y:S08]  /*6d70*/  HMMA.16816.F32.BF16 R20, R192.reuse, R172, R20 ;  /* 0x000000acc014723c */ /* 0x044ff00000041814 */
[----:B------:R-:W-:Y:S01]  /*6d80*/  HMMA.16816.F32.BF16 R24, R192, R174, R24 ;  /* 0x000000aec018723c */ /* 0x000fe20000041818 */
[----:B------:R-:W2:Y:S07]  /*6d90*/  LDSM.16.M88.4 R172, [R0+0x2000] ;  /* 0x0020000000ac783b */ /* 0x000eae0000000200 */
[C---:B-1----:R-:W-:Y:S08]  /*6da0*/  HMMA.16816.F32.BF16 R4, R196.reuse, R168, R4 ;  /* 0x000000a8c404723c */ /* 0x042ff00000041804 */
[C---:B------:R-:W-:Y:S01]  /*6db0*/  HMMA.16816.F32.BF16 R8, R196.reuse, R170, R8 ;  /* 0x000000aac408723c */ /* 0x040fe20000041808 */
[----:B------:R-:W1:Y:S07]  /*6dc0*/  LDSM.16.M88.4 R168, [R0+0x2800] ;  /* 0x0028000000a8783b */ /* 0x000e6e0000000200 */
[C---:B--2---:R-:W-:Y:S08]  /*6dd0*/  HMMA.16816.F32.BF16 R12, R196.reuse, R172, R12 ;  /* 0x000000acc40c723c */ /* 0x044ff0000004180c */
        /* <DEDUP_REMOVED lines=73> */
[----:B------:R-:W-:Y:S07]  /*7270*/  LDSM.16.M88.4 R172, [R237+0x5800] ;  /* 0x00580000edac783b */ /* 0x000fee0000000200 */
[C---:B-1----:R-:W-:Y:S08]  /*7280*/  HMMA.16816.F32.BF16 R20, R228.reuse, R168, R20 ;  /* 0x000000a8e414723c */ /* 0x042ff00000041814 */
[----:B------:R-:W-:Y:S01]  /*7290*/  HMMA.16816.F32.BF16 R24, R228, R170, R24 ;  /* 0x000000aae418723c */ /* 0x000fe20000041818 */
[----:B------:R-:W1:Y:S01]  /*72a0*/  LDSM.16.M88.4 R168, [R237+0x5000] ;  /* 0x00500000eda8783b */ /* 0x000e620000000200 */
[----:B------:R-:W-:Y:S05]  /*72b0*/  DEPBAR.LE SB0, 0x0 ;  /* 0x000080000000791a */ /* 0x000fea0000000000 */
[----:B------:R-:W-:Y:S01]  /*72c0*/  BAR.SYNC.DEFER_BLOCKING 0x0 ;  /* 0x0000000000007b1d */ /* 0x000fe20000010000 */
[C---:B------:R-:W-:Y:S08]  /*72d0*/  HMMA.16816.F32.BF16 R4, R232.reuse, R176, R4 ;  /* 0x000000b0e804723c */ /* 0x040ff00000041804 */
[C---:B------:R-:W-:Y:S08]  /*72e0*/  HMMA.16816.F32.BF16 R8, R232.reuse, R178, R8 ;  /* 0x000000b2e808723c */ /* 0x040ff00000041808 */
[C---:B-1----:R-:W-:Y:S08]  /*72f0*/  HMMA.16816.F32.BF16 R12, R232.reuse, R168, R12 ;  /* 0x000000a8e80c723c */ /* 0x042ff0000004180c */
[C---:B------:R-:W-:Y:S08]  /*7300*/  HMMA.16816.F32.BF16 R16, R232.reuse, R170, R16 ;  /* 0x000000aae810723c */ /* 0x040ff00000041810 */
[C---:B------:R-:W-:Y:S08]  /*7310*/  HMMA.16816.F32.BF16 R20, R232.reuse, R172, R20 ;  /* 0x000000ace814723c */ /* 0x040ff00000041814 */
[----:B------:R-:W-:Y:S01]  /*7320*/  HMMA.16816.F32.BF16 R24, R232, R174, R24 ;  /* 0x000000aee818723c */ /* 0x000fe20000041818 */
[----:B------:R-:W-:Y:S07]  /*7330*/  @!UPT UIADD3 URZ, URZ, URZ, URZ ;  /* 0x0000003f3f3ff290 */ /* 0x000fee000fffe03f */
[----:B------:R-:W-:-:S11]  /*7340*/  @!P1 BRA `(.L_x_49) ;  /* 0x0000061000009947 */ /* 0x000fd60003800000 */
[----:B------:R-:W-:Y:S01]  /*7350*/  IMAD.MOV.U32 R0, RZ, RZ, 0x1 ;  /* 0x00000001ff007424 */ /* 0x000fe200078e00ff */
[----:B------:R-:W-:Y:S01]  /*7360*/  SHF.R.S32.HI R177, RZ, 0x1f, R132 ;  /* 0x0000001fffb17819 */ /* 0x000fe20000011484 */
[----:B------:R-:W2:Y:S01]  /*7370*/  LDL R2, [R1+0x10] ;  /* 0x0000100001027983 */ /* 0x000ea20000100800 */
[----:B------:R-:W-:Y:S02]  /*7380*/  IMAD.MOV.U32 R250, RZ, RZ, RZ ;  /* 0x000000fffffa7224 */ /* 0x000fe400078e00ff */
[----:B------:R-:W-:Y:S01]  /*7390*/  LEA.HI R177, R177, R132, RZ, 0x3 ;  /* 0x00000084b1b17211 */ /* 0x000fe200078f18ff */
[----:B------:R-:W3:Y:S01]  /*73a0*/  LDL.64 R178, [R1+0x20] ;  /* 0x0000200001b27983 */ /* 0x000ee20000100a00 */
[----:B------:R-:W-:Y:S02]  /*73b0*/  ISETP.NE.AND P1, PT, R0, c[0x0][0x2b8], PT ;  /* 0x0000ae0000007a0c */ /* 0x000fe40003f25270 */
[----:B------:R-:W-:Y:S03]  /*73c0*/  SHF.R.S32.HI R177, RZ, 0x3, R177 ;  /* 0x00000003ffb17819 */ /* 0x000fe600000114b1 */
[----:B------:R-:W4:Y:S02]  /*73d0*/  LDL R176, [R1+0x34] ;  /* 0x0000340001b07983 */ /* 0x000f240000100800 */
[----:B------:R-:W-:Y:S02]  /*73e0*/  IMAD R0, R3, 0x20, R177 ;  /* 0x0000002003007824 */ /* 0x000fe400078e02b1 */
[----:B------:R-:W5:Y:S06]  /*73f0*/  LDL.64 R170, [R1+0x18] ;  /* 0x0000180001aa7983 */ /* 0x000f6c0000100a00 */
[----:B------:R-:W4:Y:S01]  /*7400*/  LDL R168, [R1+0x30] ;  /* 0x0000300001a87983 */ /* 0x000f220000100800 */
[----:B--2---:R-:W-:Y:S05]  /*7410*/  IMAD R2, R252, 0x30, R2 ;  /* 0x00000030fc027824 */ /* 0x004fea00078e0202 */
[----:B------:R-:W-:Y:S05]  /*7420*/  IADD3 R2, R2, -0x30, R0 ;  /* 0xffffffd002027810 */ /* 0x000fea0007ffe000 */
[----:B------:R-:W-:Y:S04]  /*7430*/  @P1 IMAD.HI.U32 R3, R2, c[0x0][0x2bc], RZ ;  /* 0x0000af0002031a27 */ /* 0x000fe800078e00ff */
[----:B------:R-:W-:Y:S01]  /*7440*/  IMAD.MOV.U32 R0, RZ, RZ, R2 ;  /* 0x000000ffff007224 */ /* 0x000fe200078e0002 */
[----:B------:R-:W-:Y:S04]  /*7450*/  @P1 SHF.R.U32.HI R0, RZ, c[0x0][0x2c0], R3 ;  /* 0x0000b000ff001a19 */ /* 0x000fe80000011603 */
[C---:B---3--:R-:W-:Y:S01]  /*7460*/  @!P0 IADD3 R3, P1, R0.reuse, R178, RZ ;  /* 0x000000b200038210 */ /* 0x048fe20007f3e0ff */
[----:B------:R-:W-:Y:S03]  /*7470*/  IMAD.MOV R132, RZ, RZ, -R0 ;  /* 0x000000ffff847224 */ /* 0x000fe600078e0a00 */
[----:B----4-:R-:W-:Y:S01]  /*7480*/  @!P0 LEA.HI.X.SX32 R0, R0, R176, 0x1, P1 ;  /* 0x000000b000008211 */ /* 0x010fe200008f0eff */
[----:B------:R-:W-:Y:S01]  /*7490*/  IMAD R251, R132, c[0x0][0x2b8], R2 ;  /* 0x0000ae0084fb7a24 */ /* 0x000fe200078e0202 */
[C---:B------:R-:W-:Y:S04]  /*74a0*/  @!P0 LEA R2, P1, R3.reuse, c[0x0][0x2a0], 0x2 ;  /* 0x0000a80003028a11 */ /* 0x040fe800078210ff */
[----:B------:R-:W-:Y:S02]  /*74b0*/  @!P0 LEA.HI.X R3, R3, c[0x0][0x2a4], R0, 0x2, P1 ;  /* 0x0000a90003038a11 */ /* 0x000fe400008f1400 */
[----:B------:R-:W-:Y:S03]  /*74c0*/  SHF.R.S32.HI R0, RZ, 0x1f, R251 ;  /* 0x0000001fff007819 */ /* 0x000fe600000114fb */
[----:B------:R1:W2:Y:S02]  /*74d0*/  @!P0 LDG.E R250, [R2.64] ;  /* 0x0000000602fa8981 */ /* 0x0002a4000c1e1900 */
[----:B------:R-:W-:Y:S04]  /*74e0*/  IMAD R0, R0, c[0x0][0x1e0], RZ ;  /* 0x0000780000007a24 */ /* 0x000fe800078e02ff */
[C---:B------:R-:W-:Y:S02]  /*74f0*/  IMAD R0, R251.reuse, c[0x0][0x1e4], R0 ;  /* 0x00007900fb007a24 */ /* 0x040fe400078e0200 */
[----:B-1----:R-:W-:Y:S04]  /*7500*/  IMAD.WIDE.U32 R2, R251, c[0x0][0x1e0], RZ ;  /* 0x00007800fb027a25 */ /* 0x002fe800078e00ff */
[----:B------:R-:W-:Y:S01]  /*7510*/  IMAD.IADD R3, R3, 0x1, R0 ;  /* 0x0000000103037824 */ /* 0x000fe200078e0200 */
[----:B--2---:R-:W-:Y:S03]  /*7520*/  SHF.R.S32.HI R0, RZ, 0x1f, R250 ;  /* 0x0000001fff007819 */ /* 0x004fe600000114fa */
[----:B------:R-:W-:Y:S04]  /*7530*/  IMAD.WIDE.U32 R2, R250, c[0x0][0x1f0], R2 ;  /* 0x00007c00fa027a25 */ /* 0x000fe800078e0002 */
[----:B------:R-:W-:Y:S01]  /*7540*/  IMAD R132, R0, c[0x0][0x1f0], RZ ;  /* 0x00007c0000847a24 */ /* 0x000fe200078e02ff */
[----:B-----5:R-:W-:Y:S03]  /*7550*/  IADD3 R0, P1, R170, R2, RZ ;  /* 0x00000002aa007210 */ /* 0x020fe60007f3e0ff */
[----:B------:R-:W-:Y:S05]  /*7560*/  IMAD R132, R250, c[0x0][0x1f4], R132 ;  /* 0x00007d00fa847a24 */ /* 0x000fea00078e0284 */
[----:B------:R-:W-:Y:S02]  /*7570*/  IADD3.X R2, R168, R3, R132, P1, !PT ;  /* 0x00000003a8027210 */ /* 0x000fe40000ffe484 */
[C---:B------:R-:W-:Y:S02]  /*7580*/  LEA R172, P1, R0.reuse, c[0x0][0x1c8], 0x1 ;  /* 0x0000720000ac7a11 */ /* 0x040fe400078208ff */
[----:B------:R-:W-:Y:S02]  /*7590*/  IADD3 R168, -R177, 0x30, RZ ;  /* 0x00000030b1a87810 */ /* 0x000fe40007ffe1ff */
[----:B------:R-:W-:Y:S02]  /*75a0*/  LEA.HI.X R169, R0, c[0x0][0x1cc], R2, 0x1, P1 ;  /* 0x0000730000a97a11 */ /* 0x000fe400008f0c02 */
[----:B------:R-:W-:Y:S01]  /*75b0*/  ISETP.GE.AND P1, PT, R168, 0x1, PT ;  /* 0x00000001a800780c */ /* 0x000fe20003f26270 */
[----:B------:R-:W-:-:S10]  /*75c0*/  BRA.DIV ~URZ, `(.L_x_50) ;  /* 0x000085227f007947 */ /* 0x000fd4000b800000 */
[----:B------:R1:W2:Y:S02]  /*75d0*/  SHFL.IDX PT, R132, R169, RZ, 0x181f ;  /* 0x00181fffa9847589 */ /* 0x0002a400000e0000 */
.L_x_127:
[----:B------:R-:W-:-:S05]  /*75e0*/  BRA.DIV ~URZ, `(.L_x_51) ;  /* 0x000085727f007947 */ /* 0x000fca000b800000 */
[----:B------:R3:W4:Y:S02]  /*75f0*/  SHFL.IDX PT, R0, R172, RZ, 0x181f ;  /* 0x00181fffac007589 */ /* 0x00072400000e0000 */
.L_x_128:
[----:B------:R-:W-:Y:S02]  /*7600*/  SHF.R.S32.HI R171, RZ, 0x1f, R249 ;  /* 0x0000001fffab7819 */ /* 0x000fe400000114f9 */
[C---:B----4-:R-:W-:Y:S02]  /*7610*/  @P1 LEA R2, P3, R249.reuse, R0, 0x1 ;  /* 0x00000000f9021211 */ /* 0x050fe400078608ff */
[C---:B------:R-:W-:Y:S02]  /*7620*/  IADD3 R170, R249.reuse, 0x40, RZ ;  /* 0x00000040f9aa7810 */ /* 0x040fe40007ffe0ff */
[C---:B--2---:R-:W-:Y:S02]  /*7630*/  @P1 LEA.HI.X R3, R249.reuse, R132, R171, 0x1, P3 ;  /* 0x00000084f9031211 */ /* 0x044fe400018f0cab */
[C---:B------:R-:W-:Y:S02]  /*7640*/  IADD3 R171, R249.reuse, 0x40, RZ ;  /* 0x00000040f9ab7810 */ /* 0x040fe40007ffe0ff */
[C---:B------:R-:W-:Y:S01]  /*7650*/  IADD3 R175, R249.reuse, 0x80, RZ ;  /* 0x00000080f9af7810 */ /* 0x040fe20007ffe0ff */
[----:B------:R-:W-:Y:S01]  /*7660*/  @!PT LDS RZ, [RZ] ;  /* 0x00000000fffff984 */ /* 0x000fe20000000800 */
[----:B------:R-:W-:Y:S01]  /*7670*/  @!PT LDS RZ, [RZ] ;  /* 0x00000000fffff984 */ /* 0x000fe20000000800 */
[----:B------:R-:W-:Y:S01]  /*7680*/  @!PT LDS RZ, [RZ] ;  /* 0x00000000fffff984 */ /* 0x000fe20000000800 */
[----:B------:R2:W-:Y:S01]  /*7690*/  @P1 LDGSTS.E.BYPASS.LTC128B.128 [R248+0x14080], [R2.64], !P6 ;  /* 0x1408000002f81fae */ /* 0x0005e2000f101d46 */
[----:B------:R-:W-:Y:S02]  /*76a0*/  SHF.R.S32.HI R171, RZ, 0x1f, R171 ;  /* 0x0000001fffab7819 */ /* 0x000fe400000114ab */
[C---:B------:R-:W-:Y:S02]  /*76b0*/  IADD3 R176, R249.reuse, 0x80, RZ ;  /* 0x00000080f9b07810 */ /* 0x040fe40007ffe0ff */
[C---:B------:R-:W-:Y:S02]  /*76c0*/  IADD3 R173, R249.reuse, 0xc0, RZ ;  /* 0x000000c0f9ad7810 */ /* 0x040fe40007ffe0ff */
[----:B------:R-:W-:Y:S02]  /*76d0*/  SHF.R.S32.HI R176, RZ, 0x1f, R176 ;  /* 0x0000001fffb07819 */ /* 0x000fe400000114b0 */
[----:B------:R-:W-:Y:S04]  /*76e0*/  IADD3 R174, R249, 0xc0, RZ ;  /* 0x000000c0f9ae7810 */ /* 0x000fe80007ffe0ff */
[----:B------:R-:W-:Y:S02]  /*76f0*/  SHF.R.S32.HI R174, RZ, 0x1f, R174 ;  /* 0x0000001fffae7819 */ /* 0x000fe400000114ae */
[C---:B--2---:R-:W-:Y:S04]  /*7700*/  @P1 LEA R2, P3, R170.reuse, R0, 0x1 ;  /* 0x00000000aa021211 */ /* 0x044fe800078608ff */
[----:B------:R-:W-:Y:S02]  /*7710*/  @P1 LEA.HI.X R3, R170, R132, R171, 0x1, P3 ;  /* 0x00000084aa031211 */ /* 0x000fe400018f0cab */
[C---:B------:R-:W-:Y:S03]  /*7720*/  @P1 LEA R170, P3, R175.reuse, R0, 0x1 ;  /* 0x00000000afaa1211 */ /* 0x040fe600078608ff */
[----:B------:R2:W-:Y:S01]  /*7730*/  @P1 LDGSTS.E.BYPASS.LTC128B.128 [R248+0x15880], [R2.64], !P5 ;  /* 0x1588000002f81fae */ /* 0x0005e2000e901d46 */
[----:B------:R-:W-:Y:S05]  /*7740*/  @P1 LEA.HI.X R171, R175, R132, R176, 0x1, P3 ;  /* 0x00000084afab1211 */ /* 0x000fea00018f0cb0 */
[----:B------:R4:W-:Y:S01]  /*7750*/  @P1 LDGSTS.E.BYPASS.LTC128B.128 [R248+0x17080], [R170.64], !P4 ;  /* 0x17080000aaf81fae */ /* 0x0009e2000e101d46 */
[C---:B--2---:R-:W-:Y:S04]  /*7760*/  @P1 LEA R2, P3, R173.reuse, R0, 0x1 ;  /* 0x00000000ad021211 */ /* 0x044fe800078608ff */
[----:B------:R-:W-:Y:S05]  /*7770*/  @P1 LEA.HI.X R3, R173, R132, R174, 0x1, P3 ;  /* 0x00000084ad031211 */ /* 0x000fea00018f0cae */
[----:B------:R4:W-:Y:S01]  /*7780*/  @P1 LDGSTS.E.BYPASS.LTC128B.128 [R248+0x18880], [R2.64], !P2 ;  /* 0x1888000002f81fae */ /* 0x0009e2000d101d46 */
[----:B------:R-:W-:Y:S01]  /*7790*/  ISETP.GE.AND P1, PT, R168, 0x21, PT ;  /* 0x00000021a800780c */ /* 0x000fe20003f26270 */
[----:B------:R-:W-:-:S06]  /*77a0*/  BRA.DIV ~URZ, `(.L_x_52) ;  /* 0x000084127f007947 */ /* 0x000fcc000b800000 */
[----:B------:R2:W1:Y:S04]  /*77b0*/  SHFL.IDX PT, R132, R169, 0x1, 0x181f ;  /* 0x00381f00a9847f89 */ /* 0x00046800000e0000 */
[----:B------:R2:W3:Y:S02]  /*77c0*/  SHFL.IDX PT, R0, R172, 0x1, 0x181f ;  /* 0x00381f00ac007f89 */ /* 0x0004e400000e0000 */
.L_x_129:
[----:B-12---:R-:W-:Y:S02]  /*77d0*/  SHF.R.S32.HI R169, RZ, 0x1f, R249 ;  /* 0x0000001fffa97819 */ /* 0x006fe400000114f9 */
[C---:B---34-:R-:W-:Y:S02]  /*77e0*/  @P1 LEA R2, P3, R249.reuse, R0, 0x1 ;  /* 0x00000000f9021211 */ /* 0x058fe400078608ff */
[C---:B------:R-:W-:Y:S02]  /*77f0*/  IADD3 R168, R249.reuse, 0x40, RZ ;  /* 0x00000040f9a87810 */ /* 0x040fe40007ffe0ff */
[C---:B------:R-:W-:Y:S02]  /*7800*/  @P1 LEA.HI.X R3, R249.reuse, R132, R169, 0x1, P3 ;  /* 0x00000084f9031211 */ /* 0x040fe400018f0ca9 */
        /* <DEDUP_REMOVED lines=12> */
[C---:B-1----:R-:W-:Y:S04]  /*78d0*/  @P1 LEA R2, P3, R168.reuse, R0, 0x1 ;  /* 0x00000000a8021211 */ /* 0x042fe800078608ff */
[----:B------:R-:W-:Y:S02]  /*78e0*/  @P1 LEA.HI.X R3, R168, R132, R169, 0x1, P3 ;  /* 0x00000084a8031211 */ /* 0x000fe400018f0ca9 */
[C---:B------:R-:W-:Y:S03]  /*78f0*/  @P1 LEA R168, P3, R172.reuse, R0, 0x1 ;  /* 0x00000000aca81211 */ /* 0x040fe600078608ff */
[----:B------:R1:W-:Y:S01]  /*7900*/  @P1 LDGSTS.E.BYPASS.LTC128B.128 [R248+0x16880], [R2.64], !P5 ;  /* 0x1688000002f81fae */ /* 0x0003e2000e901d46 */
[----:B------:R-:W-:Y:S05]  /*7910*/  @P1 LEA.HI.X R169, R172, R132, R173, 0x1, P3 ;  /* 0x00000084aca91211 */ /* 0x000fea00018f0cad */
[----:B------:R2:W-:Y:S01]  /*7920*/  @P1 LDGSTS.E.BYPASS.LTC128B.128 [R248+0x18080], [R168.64], !P4 ;  /* 0x18080000a8f81fae */ /* 0x0005e2000e101d46 */
[C---:B-1----:R-:W-:Y:S04]  /*7930*/  @P1 LEA R2, P3, R170.reuse, R0, 0x1 ;  /* 0x00000000aa021211 */ /* 0x042fe800078608ff */
[----:B------:R-:W-:Y:S05]  /*7940*/  @P1 LEA.HI.X R3, R170, R132, R171, 0x1, P3 ;  /* 0x00000084aa031211 */ /* 0x000fea00018f0cab */
[----:B------:R2:W-:Y:S04]  /*7950*/  @P1 LDGSTS.E.BYPASS.LTC128B.128 [R248+0x19880], [R2.64], !P2 ;  /* 0x1988000002f81fae */ /* 0x0005e8000d101d46 */
.L_x_49:
[----:B------:R-:W-:Y:S05]  /*7960*/  BSYNC B0 ;  /* 0x0000000000007941 */ /* 0x000fea0003800000 */
.L_x_48:
[----:B--2---:R-:W-:Y:S01]  /*7970*/  FMNMX.FTZ R2, R4, R134, !PT ;  /* 0x0000008604027209 */ /* 0x004fe20007810000 */
[----:B------:R-:W0:Y:S01]  /*7980*/  LDGDEPBAR ;  /* 0x00000000000079af */ /* 0x000e220000000000 */
[----:B------:R-:W-:Y:S02]  /*7990*/  FMNMX.FTZ R0, R6, R133, !PT ;  /* 0x0000008506007209 */ /* 0x000fe40007810000 */
        /* <DEDUP_REMOVED lines=21> */
[----:B------:R-:W-:Y:S01]  /*7af0*/  FMNMX.FTZ R168, R27, R0, !PT ;  /* 0x000000001ba87209 */ /* 0x000fe20007810000 */
[----:B------:R-:W-:-:S05]  /*7b00*/  BRA.DIV ~URZ, `(.L_x_53) ;  /* 0x000081727f007947 */ /* 0x000fca000b800000 */
[----:B------:R1:W2:Y:S02]  /*7b10*/  SHFL.BFLY PT, R0, R132, 0x2, 0x1f ;  /* 0x0c401f0084007f89 */ /* 0x0002a400000e0000 */
.L_x_130:
[----:B-12---:R-:W-:Y:S01]  /*7b20*/  FMNMX.FTZ R132, R132, R0, !PT ;  /* 0x0000000084847209 */ /* 0x006fe20007810000 */
[----:B------:R-:W-:-:S05]  /*7b30*/  BRA.DIV ~URZ, `(.L_x_54) ;  /* 0x000081827f007947 */ /* 0x000fca000b800000 */
[----:B------:R-:W1:Y:S02]  /*7b40*/  SHFL.BFLY PT, R0, R132, 0x1, 0x1f ;  /* 0x0c201f0084007f89 */ /* 0x000e6400000e0000 */
[----:B-1----:R-:W-:Y:S02]  /*7b50*/  FMNMX.FTZ R134, R132, R0, !PT ;  /* 0x0000000084867209 */ /* 0x002fe40007810000 */
[----:B------:R-:W1:Y:S02]  /*7b60*/  SHFL.BFLY PT, R0, R168, 0x2, 0x1f ;  /* 0x0c401f00a8007f89 */ /* 0x000e6400000e0000 */
[----:B-1----:R-:W-:Y:S05]  /*7b70*/  FMNMX.FTZ R132, R168, R0, !PT ;  /* 0x00000000a8847209 */ /* 0x002fea0007810000 */
[----:B------:R1:W2:Y:S02]  /*7b80*/  SHFL.BFLY PT, R0, R132, 0x1, 0x1f ;  /* 0x0c201f0084007f89 */ /* 0x0002a400000e0000 */
.L_x_131:
[----:B------:R-:W3:Y:S01]  /*7b90*/  LDL.LU R170, [R1+0x4] ;  /* 0x0000040001aa7983 */ /* 0x000ee20000300800 */
[----:B--2---:R-:W-:Y:S01]  /*7ba0*/  FMNMX.FTZ R3, R0, R132, !PT ;  /* 0x0000008400037209 */ /* 0x004fe20007810000 */
[C---:B-1----:R-:W-:Y:S01]  /*7bb0*/  FMUL.FTZ R132, R134.reuse, c[0x0][0x2d0] ;  /* 0x0000b40086847a20 */ /* 0x042fe20000410000 */
[----:B------:R-:W-:Y:S01]  /*7bc0*/  WARPSYNC 0xffffffff ;  /* 0xffffffff00007948 */ /* 0x000fe20003800000 */
[----:B------:R-:W-:Y:S02]  /*7bd0*/  FADD.FTZ R0, -R134, R135 ;  /* 0x0000008786007221 */ /* 0x000fe40000010100 */
[--C-:B------:R-:W-:Y:S02]  /*7be0*/  FFMA.FTZ R168, R4, c[0x0][0x2d0], -R132.reuse ;  /* 0x0000b40004a87a23 */ /* 0x100fe40000010884 */
[----:B------:R-:W-:Y:S02]  /*7bf0*/  FMUL.FTZ R0, R0, c[0x0][0x2d0] ;  /* 0x0000b40000007a20 */ /* 0x000fe40000410000 */
[--C-:B------:R-:W-:Y:S02]  /*7c00*/  FFMA.FTZ R4, R9, c[0x0][0x2d0], -R132.reuse ;  /* 0x0000b40009047a23 */ /* 0x100fe40000010884 */
[----:B------:R-:W-:Y:S01]  /*7c10*/  MUFU.EX2 R2, R0 ;  /* 0x0000000000027308 */ /* 0x000fe20000000800 */
[--C-:B------:R-:W-:Y:S02]  /*7c20*/  FFMA.FTZ R135, R5, c[0x0][0x2d0], -R132.reuse ;  /* 0x0000b40005877a23 */ /* 0x100fe40000010884 */
[--C-:B------:R-:W-:Y:S02]  /*7c30*/  FFMA.FTZ R5, R8, c[0x0][0x2d0], -R132.reuse ;  /* 0x0000b40008057a23 */ /* 0x100fe40000010884 */
[--C-:B------:R-:W-:Y:S02]  /*7c40*/  FFMA.FTZ R178, R13, c[0x0][0x2d0], -R132.reuse ;  /* 0x0000b4000db27a23 */ /* 0x100fe40000010884 */
[--C-:B------:R-:W-:Y:S02]  /*7c50*/  FFMA.FTZ R179, R12, c[0x0][0x2d0], -R132.reuse ;  /* 0x0000b4000cb37a23 */ /* 0x100fe40000010884 */
[--C-:B------:R-:W-:Y:S01]  /*7c60*/  FFMA.FTZ R169, R21, c[0x0][0x2d0], -R132.reuse ;  /* 0x0000b40015a97a23 */ /* 0x100fe20000010884 */
[----:B------:R-:W3:Y:S01]  /*7c70*/  MUFU.EX2 R9, R168 ;  /* 0x000000a800097308 */ /* 0x000ee20000000800 */
[--C-:B------:R-:W-:Y:S02]  /*7c80*/  FFMA.FTZ R176, R17, c[0x0][0x2d0], -R132.reuse ;  /* 0x0000b40011b07a23 */ /* 0x100fe40000010884 */
[--C-:B------:R-:W-:Y:S01]  /*7c90*/  FFMA.FTZ R17, R24, c[0x0][0x2d0], -R132.reuse ;  /* 0x0000b40018117a23 */ /* 0x100fe20000010884 */
[----:B------:R-:W-:Y:S01]  /*7ca0*/  MOV R24, R169 ;  /* 0x000000a900187202 */ /* 0x000fe20000000f00 */
[--C-:B------:R-:W-:Y:S02]  /*7cb0*/  FFMA.FTZ R20, R20, c[0x0][0x2d0], -R132.reuse ;  /* 0x0000b40014147a23 */ /* 0x100fe40000010884 */
[--C-:B------:R-:W-:Y:S02]  /*7cc0*/  FFMA.FTZ R177, R16, c[0x0][0x2d0], -R132.reuse ;  /* 0x0000b40010b17a23 */ /* 0x100fe40000010884 */
[----:B------:R-:W-:Y:S01]  /*7cd0*/  FFMA.FTZ R132, R25, c[0x0][0x2d0], -R132 ;  /* 0x0000b40019847a23 */ /* 0x000fe20000010884 */
[----:B------:R-:W-:Y:S01]  /*7ce0*/  MUFU.EX2 R8, R135 ;  /* 0x0000008700087308 */ /* 0x000fe20000000800 */
[----:B------:R-:W-:Y:S09]  /*7cf0*/  MOV R21, R20 ;  /* 0x0000001400157202 */ /* 0x000ff20000000f00 */
[----:B------:R-:W-:Y:S10]  /*7d00*/  MUFU.EX2 R13, R5 ;  /* 0x00000005000d7308 */ /* 0x000ff40000000800 */
[----:B------:R1:W2:Y:S10]  /*7d10*/  MUFU.EX2 R12, R4 ;  /* 0x00000004000c7308 */ /* 0x0002b40000000800 */
[----:B------:R-:W-:Y:S01]  /*7d20*/  MUFU.EX2 R132, R132 ;  /* 0x0000008400847308 */ /* 0x000fe20000000800 */
[----:B-1----:R-:W-:Y:S04]  /*7d30*/  FMUL.FTZ R4, R3, c[0x0][0x2d0] ;  /* 0x0000b40003047a20 */ /* 0x002fe80000410000 */
[--C-:B------:R-:W-:Y:S02]  /*7d40*/  FFMA.FTZ R6, R6, c[0x0][0x2d0], -R4.reuse ;  /* 0x0000b40006067a23 */ /* 0x100fe40000010804 */
[--C-:B------:R-:W-:Y:S03]  /*7d50*/  FFMA.FTZ R20, R23, c[0x0][0x2d0], -R4.reuse ;  /* 0x0000b40017147a23 */ /* 0x100fe60000010804 */
[----:B------:R-:W-:Y:S01]  /*7d60*/  MUFU.EX2 R169, R6 ;  /* 0x0000000600a97308 */ /* 0x000fe20000000800 */
[--C-:B------:R-:W-:Y:S02]  /*7d70*/  FFMA.FTZ R25, R26, c[0x0][0x2d0], -R4.reuse ;  /* 0x0000b4001a197a23 */ /* 0x100fe40000010804 */
[--C-:B------:R-:W-:Y:S02]  /*7d80*/  FFMA.FTZ R27, R27, c[0x0][0x2d0], -R4.reuse ;  /* 0x0000b4001b1b7a23 */ /* 0x100fe40000010804 */
[--C-:B------:R-:W-:Y:S02]  /*7d90*/  FFMA.FTZ R16, R22, c[0x0][0x2d0], -R4.reuse ;  /* 0x0000b40016107a23 */ /* 0x100fe40000010804 */
[--C-:B------:R-:W-:Y:S02]  /*7da0*/  FFMA.FTZ R7, R7, c[0x0][0x2d0], -R4.reuse ;  /* 0x0000b40007077a23 */ /* 0x100fe40000010804 */
[--C-:B------:R-:W-:Y:S02]  /*7db0*/  FFMA.FTZ R135, R11, c[0x0][0x2d0], -R4.reuse ;  /* 0x0000b4000b877a23 */ /* 0x100fe40000010804 */
[--C-:B------:R-:W-:Y:S02]  /*7dc0*/  FFMA.FTZ R172, R15, c[0x0][0x2d0], -R4.reuse ;  /* 0x0000b4000fac7a23 */ /* 0x100fe40000010804 */
[--C-:B------:R-:W-:Y:S02]  /*7dd0*/  FFMA.FTZ R174, R18, c[0x0][0x2d0], -R4.reuse ;  /* 0x0000b40012ae7a23 */ /* 0x100fe40000010804 */
[--C-:B------:R-:W-:Y:S02]  /*7de0*/  FFMA.FTZ R175, R19, c[0x0][0x2d0], -R4.reuse ;  /* 0x0000b40013af7a23 */ /* 0x100fe40000010804 */
[----:B------:R-:W-:Y:S02]  /*7df0*/  FFMA.FTZ R173, R14, c[0x0][0x2d0], -R4 ;  /* 0x0000b4000ead7a23 */ /* 0x000fe40000010804 */
[----:B---3--:R-:W-:Y:S01]  /*7e00*/  FFMA.FTZ R0, R2, R170, R9 ;  /* 0x000000aa02007223 */ /* 0x008fe20000010009 */
[----:B--2---:R-:W-:Y:S01]  /*7e10*/  F2FP.BF16.PACK_AB R170, R12, R13 ;  /* 0x0000000d0caa723e */ /* 0x004fe200000010ff */
[----:B------:R-:W-:Y:S01]  /*7e20*/  FMUL.FTZ R28, R2, R28 ;  /* 0x0000001c021c7220 */ /* 0x000fe20000410000 */
[C---:B------:R-:W-:Y:S01]  /*7e30*/  F2FP.BF16.PACK_AB R168, R8.reuse, R9 ;  /* 0x0000000908a8723e */ /* 0x040fe200000010ff */
[----:B------:R-:W-:Y:S02]  /*7e40*/  FADD.FTZ R5, R8, R0 ;  /* 0x0000000008057221 */ /* 0x000fe40000010000 */
[----:B------:R-:W-:Y:S02]  /*7e50*/  FADD.FTZ R0, -R3, R133 ;  /* 0x0000008503007221 */ /* 0x000fe40000010100 */
[----:B------:R-:W-:Y:S02]  /*7e60*/  FADD.FTZ R5, R13, R5 ;  /* 0x000000050d057221 */ /* 0x000fe40000010000 */
[----:B------:R-:W-:Y:S02]  /*7e70*/  FMUL.FTZ R0, R0, c[0x0][0x2d0] ;  /* 0x0000b40000007a20 */ /* 0x000fe40000410000 */
[----:B------:R-:W-:Y:S02]  /*7e80*/  FADD.FTZ R171, R12, R5 ;  /* 0x000000050cab7221 */ /* 0x000fe40000010000 */
[C---:B------:R-:W-:Y:S02]  /*7e90*/  FMUL.FTZ R12, R2.reuse, R148 ;  /* 0x00000094020c7220 */ /* 0x040fe40000410000 */
[----:B------:R-:W2:Y:S01]  /*7ea0*/  LDL.LU R148, [R1+0x8] ;  /* 0x0000080001947983 */ /* 0x000ea20000300800 */
[----:B------:R-:W1:Y:S01]  /*7eb0*/  MUFU.EX2 R0, R0 ;  /* 0x0000000000007308 */ /* 0x000e620000000800 */
[C---:B------:R-:W-:Y:S01]  /*7ec0*/  FMUL.FTZ R5, R2.reuse, R157 ;  /* 0x0000009d02057220 */ /* 0x040fe20000410000 */
[----:B------:R-:W-:Y:S01]  /*7ed0*/  MOV R157, R27 ;  /* 0x0000001b009d7202 */ /* 0x000fe20000000f00 */
[C---:B------:R-:W-:Y:S01]  /*7ee0*/  FMUL.FTZ R8, R2.reuse, R152 ;  /* 0x0000009802087220 */ /* 0x040fe20000410000 */
[----:B------:R-:W-:Y:S01]  /*7ef0*/  MOV R152, R25 ;  /* 0x0000001900987202 */ /* 0x000fe20000000f00 */
[C---:B------:R-:W-:Y:S02]  /*7f00*/  FMUL.FTZ R25, R2.reuse, R137 ;  /* 0x0000008902197220 */ /* 0x040fe40000410000 */
[C---:B------:R-:W-:Y:S01]  /*7f10*/  FMUL.FTZ R9, R2.reuse, R153 ;  /* 0x0000009902097220 */ /* 0x040fe20000410000 */
[----:B------:R-:W-:Y:S01]  /*7f20*/  MOV R153, R20 ;  /* 0x0000001400997202 */ /* 0x000fe20000000f00 */
[C---:B------:R-:W-:Y:S01]  /*7f30*/  FMUL.FTZ R20, R2.reuse, R140 ;  /* 0x0000008c02147220 */ /* 0x040fe20000410000 */
[----:B------:R-:W-:Y:S01]  /*7f40*/  MOV R140, R24 ;  /* 0x00000018008c7202 */ /* 0x000fe20000000f00 */
[C---:B------:R-:W-:Y:S02]  /*7f50*/  FMUL.FTZ R24, R2.reuse, R136 ;  /* 0x0000008802187220 */ /* 0x040fe40000410000 */
[----:B------:R-:W-:Y:S01]  /*7f60*/  FMUL.FTZ R13, R2, R149 ;  /* 0x00000095020d7220 */ /* 0x000fe20000410000 */
[----:B------:R-:W-:Y:S01]  /*7f70*/  MOV R149, R16 ;  /* 0x0000001000957202 */ /* 0x000fe20000000f00 */
[----:B------:R-:W-:Y:S02]  /*7f80*/  FFMA.FTZ R133, R10, c[0x0][0x2d0], -R4 ;  /* 0x0000b4000a857a23 */ /* 0x000fe40000010804 */
[C---:B------:R-:W-:Y:S02]  /*7f90*/  FMUL.FTZ R4, R2.reuse, R156 ;  /* 0x0000009c02047220 */ /* 0x040fe40000410000 */
[----:B------:R3:W-:Y:S01]  /*7fa0*/  MUFU.EX2 R156, R7 ;  /* 0x00000007009c7308 */ /* 0x0007e20000000800 */
[C---:B------:R-:W-:Y:S01]  /*7fb0*/  FMUL.FTZ R16, R2.reuse, R144 ;  /* 0x0000009002107220 */ /* 0x040fe20000410000 */
[----:B------:R-:W-:Y:S01]  /*7fc0*/  MOV R144, R17 ;  /* 0x0000001100907202 */ /* 0x000fe20000000f00 */
[----:B------:R-:W-:Y:S01]  /*7fd0*/  FMUL.FTZ R17, R2, R145 ;  /* 0x0000009102117220 */ /* 0x000fe20000410000 */
[----:B------:R-:W-:Y:S01]  /*7fe0*/  MOV R145, R21 ;  /* 0x0000001500917202 */ /* 0x000fe20000000f00 */
[C---:B-1----:R-:W-:Y:S02]  /*7ff0*/  FMUL.FTZ R26, R0.reuse, R138 ;  /* 0x0000008a001a7220 */ /* 0x042fe40000410000 */
[C---:B------:R-:W-:Y:S02]  /*8000*/  FMUL.FTZ R27, R0.reuse, R139 ;  /* 0x0000008b001b7220 */ /* 0x040fe40000410000 */
[----:B------:R-:W1:Y:S01]  /*8010*/  LDSM.16.MT88.4 R136, [R238] ;  /* 0x00000000ee88783b */ /* 0x000e620000004200 */
[C---:B------:R-:W-:Y:S01]  /*8020*/  FMUL.FTZ R6, R0.reuse, R158 ;  /* 0x0000009e00067220 */ /* 0x040fe20000410000 */
[----:B------:R-:W-:Y:S01]  /*8030*/  MOV R158, R149 ;  /* 0x00000095009e7202 */ /* 0x000fe20000000f00 */
[C---:B------:R-:W-:Y:S01]  /*8040*/  FMUL.FTZ R14, R0.reuse, R150 ;  /* 0x00000096000e7220 */ /* 0x040fe20000410000 */
[----:B------:R-:W-:Y:S01]  /*8050*/  MUFU.EX2 R149, R133 ;  /* 0x0000008500957308 */ /* 0x000fe20000000800 */
[C---:B------:R-:W-:Y:S01]  /*8060*/  FMUL.FTZ R11, R0.reuse, R155 ;  /* 0x0000009b000b7220 */ /* 0x040fe20000410000 */
[----:B------:R-:W-:Y:S01]  /*8070*/  MOV R155, R171 ;  /* 0x000000ab009b7202 */ /* 0x000fe20000000f00 */
[C---:B------:R-:W-:Y:S01]  /*8080*/  FMUL.FTZ R10, R0.reuse, R154 ;  /* 0x0000009a000a7220 */ /* 0x040fe20000410000 */
[----:B------:R-:W-:Y:S01]  /*8090*/  MOV R154, R140 ;  /* 0x0000008c009a7202 */ /* 0x000fe20000000f00 */
[C---:B------:R-:W-:Y:S02]  /*80a0*/  FMUL.FTZ R15, R0.reuse, R151 ;  /* 0x00000097000f7220 */ /* 0x040fe40000410000 */
[C---:B------:R-:W-:Y:S02]  /*80b0*/  FMUL.FTZ R18, R0.reuse, R146 ;  /* 0x0000009200127220 */ /* 0x040fe40000410000 */
[C---:B------:R-:W-:Y:S01]  /*80c0*/  FMUL.FTZ R19, R0.reuse, R147 ;  /* 0x0000009300137220 */ /* 0x040fe20000410000 */
[----:B------:R-:W4:Y:S01]  /*80d0*/  MUFU.EX2 R150, R135 ;  /* 0x0000008700967308 */ /* 0x000f220000000800 */
[----:B---3--:R-:W-:Y:S01]  /*80e0*/  FMUL.FTZ R7, R0, R159 ;  /* 0x0000009f00077220 */ /* 0x008fe20000410000 */
[----:B------:R-:W-:Y:S01]  /*80f0*/  MOV R159, R144 ;  /* 0x00000090009f7202 */ /* 0x000fe20000000f00 */
[----:B------:R-:W-:Y:S02]  /*8100*/  FMUL.FTZ R21, R2, R141 ;  /* 0x0000008d02157220 */ /* 0x000fe40000410000 */
[C---:B------:R-:W-:Y:S02]  /*8110*/  FMUL.FTZ R22, R0.reuse, R142 ;  /* 0x0000008e00167220 */ /* 0x040fe40000410000 */
[----:B------:R-:W-:Y:S02]  /*8120*/  FMUL.FTZ R23, R0, R143 ;  /* 0x0000008f00177220 */ /* 0x000fe40000410000 */
[----:B------:R-:W-:Y:S01]  /*8130*/  FMUL.FTZ R29, R2, R29 ;  /* 0x0000001d021d7220 */ /* 0x000fe20000410000 */
[----:B------:R-:W-:Y:S01]  /*8140*/  LDSM.16.MT88.4 R140, [R238+0x800] ;  /* 0x00080000ee8c783b */ /* 0x000fe20000004200 */
[C---:B------:R-:W-:Y:S01]  /*8150*/  FMUL.FTZ R30, R0.reuse, R30 ;  /* 0x0000001e001e7220 */ /* 0x040fe20000410000 */
[----:B------:R-:W-:Y:S01]  /*8160*/  MUFU.EX2 R144, R177 ;  /* 0x000000b100907308 */ /* 0x000fe20000000800 */
[----:B------:R-:W-:Y:S02]  /*8170*/  FMUL.FTZ R31, R0, R31 ;  /* 0x0000001f001f7220 */ /* 0x000fe40000410000 */
[C---:B------:R-:W-:Y:S02]  /*8180*/  FMUL.FTZ R32, R2.reuse, R32 ;  /* 0x0000002002207220 */ /* 0x040fe40000410000 */
[----:B------:R-:W-:Y:S02]  /*8190*/  FMUL.FTZ R33, R2, R33 ;  /* 0x0000002102217220 */ /* 0x000fe40000410000 */
[C---:B------:R-:W-:Y:S02]  /*81a0*/  FMUL.FTZ R34, R0.reuse, R34 ;  /* 0x0000002200227220 */ /* 0x040fe40000410000 */
[----:B------:R-:W-:Y:S01]  /*81b0*/  FMUL.FTZ R35, R0, R35 ;  /* 0x0000002300237220 */ /* 0x000fe20000410000 */
[----:B------:R-:W3:Y:S01]  /*81c0*/  MUFU.EX2 R133, R179 ;  /* 0x000000b300857308 */ /* 0x000ee20000000800 */
[----:B------:R-:W-:Y:S01]  /*81d0*/  FMUL.FTZ R36, R2, R36 ;  /* 0x0000002402247220 */ /* 0x000fe20000410000 */
[----:B----4-:R-:W-:Y:S01]  /*81e0*/  F2FP.BF16.PACK_AB R171, R150, R149 ;  /* 0x0000009596ab723e */ /* 0x010fe200000010ff */
[----:B------:R-:W-:Y:S02]  /*81f0*/  FMUL.FTZ R37, R2, R37 ;  /* 0x0000002502257220 */ /* 0x000fe40000410000 */
[C---:B------:R-:W-:Y:S02]  /*8200*/  FMUL.FTZ R38, R0.reuse, R38 ;  /* 0x0000002600267220 */ /* 0x040fe40000410000 */
[----:B------:R-:W-:Y:S02]  /*8210*/  FMUL.FTZ R39, R0, R39 ;  /* 0x0000002700277220 */ /* 0x000fe40000410000 */
[C---:B------:R-:W-:Y:S01]  /*8220*/  FMUL.FTZ R40, R2.reuse, R40 ;  /* 0x0000002802287220 */ /* 0x040fe20000410000 */
[----:B------:R-:W-:Y:S01]  /*8230*/  MUFU.EX2 R135, R176 ;  /* 0x000000b000877308 */ /* 0x000fe20000000800 */
[----:B------:R-:W-:Y:S02]  /*8240*/  FMUL.FTZ R41, R2, R41 ;  /* 0x0000002902297220 */ /* 0x000fe40000410000 */
[C---:B------:R-:W-:Y:S02]  /*8250*/  FMUL.FTZ R42, R0.reuse, R42 ;  /* 0x0000002a002a7220 */ /* 0x040fe40000410000 */
[----:B------:R-:W-:Y:S02]  /*8260*/  FMUL.FTZ R43, R0, R43 ;  /* 0x0000002b002b7220 */ /* 0x000fe40000410000 */
[C---:B------:R-:W-:Y:S02]  /*8270*/  FMUL.FTZ R44, R2.reuse, R44 ;  /* 0x0000002c022c7220 */ /* 0x040fe40000410000 */
[----:B------:R-:W-:Y:S01]  /*8280*/  FMUL.FTZ R45, R2, R45 ;  /* 0x0000002d022d7220 */ /* 0x000fe20000410000 */
[----:B------:R-:W-:Y:S01]  /*8290*/  MUFU.EX2 R179, R173 ;  /* 0x000000ad00b37308 */ /* 0x000fe20000000800 */
[C---:B------:R-:W-:Y:S02]  /*82a0*/  FMUL.FTZ R46, R0.reuse, R46 ;  /* 0x0000002e002e7220 */ /* 0x040fe40000410000 */
        /* <DEDUP_REMOVED lines=83> */
[C---:B------:R-:W-:Y:S02]  /*87e0*/  FMUL.FTZ R125, R2.reuse, R125 ;  /* 0x0000007d027d7220 */ /* 0x040fe40000410000 */
[C---:B------:R-:W-:Y:S02]  /*87f0*/  FMUL.FTZ R128, R2.reuse, R128 ;  /* 0x0000008002807220 */ /* 0x040fe40000410000 */
[----:B------:R-:W-:Y:S02]  /*8800*/  FMUL.FTZ R129, R2, R129 ;  /* 0x0000008102817220 */ /* 0x000fe40000410000 */
[----:B------:R-:W4:Y:S01]  /*8810*/  MUFU.EX2 R2, R178 ;  /* 0x000000b200027308 */ /* 0x000f220000000800 */
[C---:B------:R-:W-:Y:S02]  /*8820*/  FMUL.FTZ R126, R0.reuse, R126 ;  /* 0x0000007e007e7220 */ /* 0x040fe40000410000 */
[C---:B------:R-:W-:Y:S02]  /*8830*/  FMUL.FTZ R127, R0.reuse, R127 ;  /* 0x0000007f007f7220 */ /* 0x040fe40000410000 */
[C---:B------:R-:W-:Y:S02]  /*8840*/  FMUL.FTZ R130, R0.reuse, R130 ;  /* 0x0000008200827220 */ /* 0x040fe40000410000 */
[C---:B------:R-:W-:Y:S03]  /*8850*/  FMUL.FTZ R131, R0.reuse, R131 ;  /* 0x0000008300837220 */ /* 0x040fe60000410000 */
[----:B------:R-:W5:Y:S10]  /*8860*/  MUFU.EX2 R178, R172 ;  /* 0x000000ac00b27308 */ /* 0x000f740000000800 */
[----:B------:R-:W1:Y:S01]  /*8870*/  MUFU.EX2 R172, R152 ;  /* 0x0000009800ac7308 */ /* 0x000e620000000800 */
[----:B--2---:R-:W-:Y:S01]  /*8880*/  FFMA.FTZ R148, R0, R148, R169 ;  /* 0x0000009400947223 */ /* 0x004fe200000100a9 */
[----:B------:R-:W-:Y:S01]  /*8890*/  F2FP.BF16.PACK_AB R169, R156, R169 ;  /* 0x000000a99ca9723e */ /* 0x000fe200000010ff */
[----:B---3--:R-:W-:Y:S01]  /*88a0*/  FADD.FTZ R0, R133, R155 ;  /* 0x0000009b85007221 */ /* 0x008fe20000010000 */
[----:B------:R-:W-:Y:S03]  /*88b0*/  MOV R155, R145 ;  /* 0x00000091009b7202 */ /* 0x000fe60000000f00 */
[----:B----4-:R-:W-:Y:S02]  /*88c0*/  FADD.FTZ R0, R2, R0 ;  /* 0x0000000002007221 */ /* 0x010fe40000010000 */
[C---:B-1----:R-:W-:Y:S05]  /*88d0*/  HMMA.16816.F32.BF16 R4, R168.reuse, R136, R4 ;  /* 0x00000088a804723c */ /* 0x042fea0000041804 */
[----:B------:R-:W-:Y:S03]  /*88e0*/  FADD.FTZ R0, R144, R0 ;  /* 0x0000000090007221 */ /* 0x000fe60000010000 */
[C---:B------:R-:W-:Y:S01]  /*88f0*/  HMMA.16816.F32.BF16 R8, R168.reuse, R138, R8 ;  /* 0x0000008aa808723c */ /* 0x040fe20000041808 */
[----:B------:R-:W1:Y:S03]  /*8900*/  LDSM.16.MT88.4 R136, [R240] ;  /* 0x00000000f088783b */ /* 0x000e660000004200 */
[C---:B------:R-:W-:Y:S04]  /*8910*/  FADD.FTZ R0, R135.reuse, R0 ;  /* 0x0000000087007221 */ /* 0x040fe80000010000 */
[C---:B-1----:R-:W-:Y:S08]  /*8920*/  HMMA.16816.F32.BF16 R12, R168.reuse, R136, R12 ;  /* 0x00000088a80c723c */ /* 0x042ff0000004180c */
[C---:B------:R-:W-:Y:S01]  /*8930*/  HMMA.16816.F32.BF16 R16, R168.reuse, R138, R16 ;  /* 0x0000008aa810723c */ /* 0x040fe20000041810 */
[----:B------:R-:W1:Y:S07]  /*8940*/  LDSM.16.MT88.4 R136, [R239] ;  /* 0x00000000ef88783b */ /* 0x000e6e0000004200 */
[C---:B-1----:R-:W-:Y:S08]  /*8950*/  HMMA.16816.F32.BF16 R20, R168.reuse, R136, R20 ;  /* 0x00000088a814723c */ /* 0x042ff00000041814 */
[C---:B------:R-:W-:Y:S01]  /*8960*/  HMMA.16816.F32.BF16 R24, R168.reuse, R138, R24 ;  /* 0x0000008aa818723c */ /* 0x040fe20000041818 */
[----:B------:R-:W1:Y:S07]  /*8970*/  LDSM.16.MT88.4 R136, [R243] ;  /* 0x00000000f388783b */ /* 0x000e6e0000004200 */
        /* <DEDUP_REMOVED lines=39> */
[----:B------:R-:W1:Y:S03]  /*8bf0*/  MUFU.EX2 R133, R155 ;  /* 0x0000009b00857308 */ /* 0x000e660000000800 */
[----:B-----5:R-:W-:Y:S03]  /*8c00*/  F2FP.BF16.PACK_AB R137, R178, R179 ;  /* 0x000000b3b289723e */ /* 0x020fe600000010ff */
[----:B------:R-:W-:Y:S02]  /*8c10*/  F2FP.BF16.PACK_AB R138, R135, R144 ;  /* 0x00000090878a723e */ /* 0x000fe400000010ff */
[----:B------:R-:W2:Y:S02]  /*8c20*/  LDSM.16.MT88.4 R144, [R240+0x800] ;  /* 0x00080000f090783b */ /* 0x000ea40000004200 */
[----:B------:R-:W3:Y:S01]  /*8c30*/  MUFU.EX2 R2, R154 ;  /* 0x0000009a00027308 */ /* 0x000ee20000000800 */
[----:B------:R-:W-:Y:S02]  /*8c40*/  F2FP.BF16.PACK_AB R139, R176, R177 ;  /* 0x000000b1b08b723e */ /* 0x000fe400000010ff */
[----:B------:R-:W-:Y:S02]  /*8c50*/  F2FP.BF16.PACK_AB R169, R175, R174 ;  /* 0x000000aeafa9723e */ /* 0x000fe400000010ff */
[----:B------:R-:W-:Y:S03]  /*8c60*/  F2FP.BF16.PACK_AB R171, R173, R172 ;  /* 0x000000acadab723e */ /* 0x000fe600000010ff */
[C---:B------:R-:W-:Y:S02]  /*8c70*/  HMMA.16816.F32.BF16 R4, R136.reuse, R140, R4 ;  /* 0x0000008c8804723c */ /* 0x040fe40000041804 */
[----:B------:R-:W4:Y:S03]  /*8c80*/  MUFU.EX2 R135, R159 ;  /* 0x0000009f00877308 */ /* 0x000f260000000800 */
[----:B-1----:R-:W-:Y:S03]  /*8c90*/  FADD.FTZ R0, R133, R0 ;  /* 0x0000000085007221 */ /* 0x002fe60000010000 */
[C---:B------:R-:W-:Y:S01]  /*8ca0*/  HMMA.16816.F32.BF16 R8, R136.reuse, R142, R8 ;  /* 0x0000008e8808723c */ /* 0x040fe20000041808 */
[----:B------:R-:W1:Y:S03]  /*8cb0*/  LDSM.16.MT88.4 R140, [R239+0x800] ;  /* 0x00080000ef8c783b */ /* 0x000e660000004200 */
[C---:B---3--:R-:W-:Y:S05]  /*8cc0*/  F2FP.BF16.PACK_AB R168, R2.reuse, R133 ;  /* 0x0000008502a8723e */ /* 0x048fea00000010ff */
[----:B------:R-:W-:Y:S03]  /*8cd0*/  LDSM.16.MT88.4 R152, [R238+0x1000] ;  /* 0x00100000ee98783b */ /* 0x000fe60000004200 */
[----:B------:R-:W-:Y:S02]  /*8ce0*/  FADD.FTZ R0, R2, R0 ;  /* 0x0000000002007221 */ /* 0x000fe40000010000 */
[----:B------:R-:W-:Y:S03]  /*8cf0*/  FADD.FTZ R2, R156, R148 ;  /* 0x000000949c027221 */ /* 0x000fe60000010000 */
[----:B------:R-:W3:Y:S01]  /*8d00*/  LDL R133, [R1+0xc] ;  /* 0x00000c0001857983 */ /* 0x000ee20000100800 */
[----:B----4-:R-:W-:Y:S01]  /*8d10*/  FADD.FTZ R0, R135, R0 ;  /* 0x0000000087007221 */ /* 0x010fe20000010000 */
[C---:B------:R-:W-:Y:S01]  /*8d20*/  F2FP.BF16.PACK_AB R170, R132.reuse, R135 ;  /* 0x0000008784aa723e */ /* 0x040fe200000010ff */
[C---:B--2---:R-:W-:Y:S03]  /*8d30*/  HMMA.16816.F32.BF16 R12, R136.reuse, R144, R12 ;  /* 0x00000090880c723c */ /* 0x044fe6000004180c */
[----:B------:R-:W-:Y:S01]  /*8d40*/  FADD.FTZ R0, R132, R0 ;  /* 0x0000000084007221 */ /* 0x000fe20000010000 */
[----:B------:R-:W-:Y:S04]  /*8d50*/  MOV R132, R150 ;  /* 0x0000009600847202 */ /* 0x000fe80000000f00 */
[C---:B------:R-:W-:Y:S01]  /*8d60*/  HMMA.16816.F32.BF16 R16, R136.reuse, R146, R16 ;  /* 0x000000928810723c */ /* 0x040fe20000041810 */
[----:B------:R-:W2:Y:S08]  /*8d70*/  LDSM.16.MT88.4 R144, [R241+0x800] ;  /* 0x00080000f190783b */ /* 0x000eb00000004200 */
[----:B------:R4:W-:Y:S01]  /*8d80*/  STL [R1+0x4], R0 ;  /* 0x0000040001007387 */ /* 0x0009e20000100800 */
[C---:B-1----:R-:W-:Y:S08]  /*8d90*/  HMMA.16816.F32.BF16 R20, R136.reuse, R140, R20 ;  /* 0x0000008c8814723c */ /* 0x042ff00000041814 */
[C---:B------:R-:W-:Y:S01]  /*8da0*/  HMMA.16816.F32.BF16 R24, R136.reuse, R142, R24 ;  /* 0x0000008e8818723c */ /* 0x040fe20000041818 */
[----:B------:R-:W1:Y:S03]  /*8db0*/  LDSM.16.MT88.4 R140, [R238+0x2000] ;  /* 0x00200000ee8c783b */ /* 0x000e660000004200 */
[----:B----4-:R-:W-:Y:S04]  /*8dc0*/  FADD.FTZ R0, R149, R2 ;  /* 0x0000000295007221 */ /* 0x010fe80000010000 */
[----:B------:R-:W-:Y:S01]  /*8dd0*/  FADD.FTZ R0, R132, R0 ;  /* 0x0000000084007221 */ /* 0x000fe20000010000 */
[C---:B--2---:R-:W-:Y:S03]  /*8de0*/  HMMA.16816.F32.BF16 R28, R136.reuse, R144, R28 ;  /* 0x00000090881c723c */ /* 0x044fe6000004181c */
[----:B------:R-:W-:Y:S04]  /*8df0*/  FADD.FTZ R0, R179, R0 ;  /* 0x00000000b3007221 */ /* 0x000fe80000010000 */
[----:B------:R-:W-:Y:S01]  /*8e00*/  FADD.FTZ R0, R178, R0 ;  /* 0x00000000b2007221 */ /* 0x000fe20000010000 */
[C---:B------:R-:W-:Y:S01]  /*8e10*/  HMMA.16816.F32.BF16 R32, R136.reuse, R146, R32 ;  /* 0x000000928820723c */ /* 0x040fe20000041820 */
[----:B------:R-:W2:Y:S03]  /*8e20*/  LDSM.16.MT88.4 R144, [R240+0x2000] ;  /* 0x00200000f090783b */ /* 0x000ea60000004200 */
[----:B------:R-:W-:Y:S04]  /*8e30*/  FADD.FTZ R0, R177, R0 ;  /* 0x00000000b1007221 */ /* 0x000fe80000010000 */
[----:B------:R-:W-:Y:S01]  /*8e40*/  FADD.FTZ R0, R176, R0 ;  /* 0x00000000b0007221 */ /* 0x000fe20000010000 */
[C---:B-1----:R-:W-:Y:S03]  /*8e50*/  HMMA.16816.F32.BF16 R36, R136.reuse, R140, R36 ;  /* 0x0000008c8824723c */ /* 0x042fe60000041824 */
[----:B------:R-:W-:Y:S04]  /*8e60*/  FADD.FTZ R0, R174, R0 ;  /* 0x00000000ae007221 */ /* 0x000fe80000010000 */
[----:B------:R-:W-:Y:S01]  /*8e70*/  FADD.FTZ R0, R175, R0 ;  /* 0x00000000af007221 */ /* 0x000fe20000010000 */
[C---:B------:R-:W-:Y:S01]  /*8e80*/  HMMA.16816.F32.BF16 R40, R136.reuse, R142, R40 ;  /* 0x0000008e8828723c */ /* 0x040fe20000041828 */
[----:B------:R-:W1:Y:S03]  /*8e90*/  LDSM.16.MT88.4 R140, [R239+0x2000] ;  /* 0x00200000ef8c783b */ /* 0x000e660000004200 */
[----:B------:R-:W-:Y:S01]  /*8ea0*/  FADD.FTZ R2, R172, R0 ;  /* 0x00000000ac027221 */ /* 0x000fe20000010000 */
[C---:B------:R-:W-:Y:S03]  /*8eb0*/  IADD3 R0, R252.reuse, -0x1, RZ ;  /* 0xfffffffffc007810 */ /* 0x040fe60007ffe0ff */
[----:B------:R-:W-:Y:S05]  /*8ec0*/  FADD.FTZ R2, R173, R2 ;  /* 0x00000002ad027221 */ /* 0x000fea0000010000 */
[----:B------:R-:W-:Y:S01]  /*8ed0*/  STL [R1+0x8], R2 ;  /* 0x0000080201007387 */ /* 0x000fe20000100800 */
        /* <DEDUP_REMOVED lines=24> */
[C---:B--2---:R-:W-:Y:S03]  /*9060*/  HMMA.16816.F32.BF16 R108, R136.reuse, R144, R108 ;  /* 0x00000090886c723c */ /* 0x044fe6000004186c */
[----:B---3--:R-:W-:Y:S02]  /*9070*/  ISETP.GT.AND P1, PT, R252, R133, PT ;  /* 0x00000085fc00720c */ /* 0x008fe40003f24270 */
[----:B------:R-:W-:Y:S02]  /*9080*/  MOV R252, R0 ;  /* 0x0000000000fc7202 */ /* 0x000fe40000000f00 */
[----:B------:R-:W-:Y:S01]  /*9090*/  MOV R133, R3 ;  /* 0x0000000300857202 */ /* 0x000fe20000000f00 */
[C---:B------:R-:W-:Y:S01]  /*90a0*/  HMMA.16816.F32.BF16 R112, R136.reuse, R146, R112 ;  /* 0x000000928870723c */ /* 0x040fe20000041870 */
[----:B------:R-:W2:Y:S07]  /*90b0*/  LDSM.16.MT88.4 R144, [R241+0x5000] ;  /* 0x00500000f190783b */ /* 0x000eae0000004200 */
[C---:B-1----:R-:W-:Y:S08]  /*90c0*/  HMMA.16816.F32.BF16 R116, R136.reuse, R140, R116 ;  /* 0x0000008c8874723c */ /* 0x042ff00000041874 */
[C---:B------:R-:W-:Y:S08]  /*90d0*/  HMMA.16816.F32.BF16 R120, R136.reuse, R142, R120 ;  /* 0x0000008e8878723c */ /* 0x040ff00000041878 */
[C---:B--2---:R-:W-:Y:S08]  /*90e0*/  HMMA.16816.F32.BF16 R124, R136.reuse, R144, R124 ;  /* 0x00000090887c723c */ /* 0x044ff0000004187c */
[----:B------:R-:W-:Y:S01]  /*90f0*/  HMMA.16816.F32.BF16 R128, R136, R146, R128 ;  /* 0x000000928880723c */ /* 0x000fe20000041880 */
[----:B------:R-:W1:Y:S07]  /*9100*/  LDSM.16.MT88.4 R144, [R240+0x1000] ;  /* 0x00100000f090783b */ /* 0x000e6e0000004200 */
[C---:B------:R-:W-:Y:S01]  /*9110*/  HMMA.16816.F32.BF16 R156, R168.reuse, R152, R4 ;  /* 0x00000098a89c723c */ /* 0x040fe20000041804 */
[----:B------:R-:W2:Y:S07]  /*9120*/  LDSM.16.MT88.4 R136, [R239+0x1000] ;  /* 0x00100000ef88783b */ /* 0x000eae0000004200 */
[C---:B------:R-:W-:Y:S01]  /*9130*/  HMMA.16816.F32.BF16 R152, R168.reuse, R154, R8 ;  /* 0x0000009aa898723c */ /* 0x040fe20000041808 */
[----:B------:R-:W3:Y:S08]  /*9140*/  LDSM.16.MT88.4 R4, [R241+0x1000] ;  /* 0x00100000f104783b */ /* 0x000ef00000004200 */
[----:B------:R-:W4:Y:S01]  /*9150*/  LDSM.16.MT88.4 R8, [R238+0x2800] ;  /* 0x00280000ee08783b */ /* 0x000f220000004200 */
[C---:B-1----:R-:W-:Y:S07]  /*9160*/  HMMA.16816.F32.BF16 R148, R168.reuse, R144, R12 ;  /* 0x00000090a894723c */ /* 0x042fee000004180c */
[----:B------:R-:W1:Y:S01]  /*9170*/  LDSM.16.MT88.4 R12, [R240+0x2800] ;  /* 0x00280000f00c783b */ /* 0x000e620000004200 */
[C---:B------:R-:W-:Y:S08]  /*9180*/  HMMA.16816.F32.BF16 R144, R168.reuse, R146, R16 ;  /* 0x00000092a890723c */ /* 0x040ff00000041810 */
[C---:B--2---:R-:W-:Y:S08]  /*9190*/  HMMA.16816.F32.BF16 R140, R168.reuse, R136, R20 ;  /* 0x00000088a88c723c */ /* 0x044ff00000041814 */
[C---:B------:R-:W-:Y:S08]  /*91a0*/  HMMA.16816.F32.BF16 R136, R168.reuse, R138, R24 ;  /* 0x0000008aa888723c */ /* 0x040ff00000041818 */
[C---:B---3--:R-:W-:Y:S08]  /*91b0*/  HMMA.16816.F32.BF16 R28, R168.reuse, R4, R28 ;  /* 0x00000004a81c723c */ /* 0x048ff0000004181c */
        /* <DEDUP_REMOVED lines=30> */
[C---:B------:R-:W-:Y:S08]  /*93a0*/  HMMA.16816.F32.BF16 R112, R168.reuse, R10, R112 ;  /* 0x0000000aa870723c */ /* 0x040ff00000041870 */
[C---:B-1----:R-:W-:Y:S08]  /*93b0*/  HMMA.16816.F32.BF16 R116, R168.reuse, R12, R116 ;  /* 0x0000000ca874723c */ /* 0x042ff00000041874 */
[C---:B------:R-:W-:Y:S08]  /*93c0*/  HMMA.16816.F32.BF16 R120, R168.reuse, R14, R120 ;  /* 0x0000000ea878723c */ /* 0x040ff00000041878 */
[C---:B--2---:R-:W-:Y:S08]  /*93d0*/  HMMA.16816.F32.BF16 R124, R168.reuse, R4, R124 ;  /* 0x00000004a87c723c */ /* 0x044ff0000004187c */
[----:B------:R-:W-:Y:S01]  /*93e0*/  HMMA.16816.F32.BF16 R128, R168, R6, R128 ;  /* 0x00000006a880723c */ /* 0x000fe20000041880 */
[----:B------:R-:W-:Y:S07]  /*93f0*/  @!UPT UIADD3 URZ, URZ, URZ, URZ ;  /* 0x0000003f3f3ff290 */ /* 0x000fee000fffe03f */
[----:B------:R-:W-:-:S11]  /*9400*/  @P1 BRA `(.L_x_55) ;  /* 0xffffcf8000001947 */ /* 0x000fd6000383ffff */
.L_x_43:
[----:B------:R-:W-:Y:S05]  /*9410*/  BRA.DIV ~URZ, `(.L_x_56) ;  /* 0x000069727f007947 */ /* 0x000fea000b800000 */
[----:B------:R-:W2:Y:S04]  /*9420*/  LDL.LU R7, [R1+0x4] ;  /* 0x0000040001077983 */ /* 0x000ea80000300800 */
[----:B------:R-:W3:Y:S04]  /*9430*/  LDL.LU R6, [R1+0x8] ;  /* 0x0000080001067983 */ /* 0x000ee80000300800 */
[----:B--2---:R-:W1:Y:S04]  /*9440*/  SHFL.BFLY PT, R0, R7, 0x2, 0x1f ;  /* 0x0c401f0007007f89 */ /* 0x004e6800000e0000 */
[----:B---3--:R-:W2:Y:S01]  /*9450*/  SHFL.BFLY PT, R2, R6, 0x2, 0x1f ;  /* 0x0c401f0006027f89 */ /* 0x008ea200000e0000 */
[----:B-1----:R-:W-:-:S02]  /*9460*/  FADD.FTZ R0, R0, R7 ;  /* 0x0000000700007221 */ /* 0x002fc40000010000 */
[----:B--2---:R-:W-:-:S03]  /*9470*/  FADD.FTZ R5, R2, R6 ;  /* 0x0000000602057221 */ /* 0x004fc60000010000 */
[----:B------:R-:W1:Y:S04]  /*9480*/  SHFL.BFLY PT, R2, R0, 0x1, 0x1f ;  /* 0x0c201f0000027f89 */ /* 0x000e6800000e0000 */
[----:B------:R2:W3:Y:S01]  /*9490*/  SHFL.BFLY PT, R3, R5, 0x1, 0x1f ;  /* 0x0c201f0005037f89 */ /* 0x0004e200000e0000 */
[----:B-1----:R-:W-:-:S05]  /*94a0*/  FADD.FTZ R4, R0, R2 ;  /* 0x0000000200047221 */ /* 0x002fca0000010000 */
.L_x_132:
[----:B------:R-:W-:Y:S01]  /*94b0*/  FSETP.NE.FTZ.AND P1, PT, R4, RZ, PT ;  /* 0x000000ff0400720b */ /* 0x000fe20003f35000 */
[----:B---3--:R-:W-:Y:S01]  /*94c0*/  FADD.FTZ R3, R3, R5 ;  /* 0x0000000503037221 */ /* 0x008fe20000010000 */
[----:B------:R-:W-:Y:S02]  /*94d0*/  MOV R18, 0xff800000 ;  /* 0xff80000000127802 */ /* 0x000fe40000000f00 */
[----:B------:R-:W-:Y:S02]  /*94e0*/  MOV R19, 0xff800000 ;  /* 0xff80000000137802 */ /* 0x000fe40000000f00 */
[----:B------:R-:W-:-:S07]  /*94f0*/  FSETP.NE.FTZ.AND P0, PT, R3, RZ, PT ;  /* 0x000000ff0300720b */ /* 0x000fce0003f15000 */
[----:B------:R-:W1:Y:S01]  /*9500*/  @P1 MUFU.LG2 R0, R4 ;  /* 0x0000000400001308 */ /* 0x000e620000000c00 */
[----:B------:R-:W-:-:S05]  /*9510*/  @P1 MOV R2, 0x3f317218 ;  /* 0x3f31721800021802 */ /* 0x000fca0000000f00 */
[----:B------:R-:W-:Y:S02]  /*9520*/  @P1 FMUL.FTZ R2, R2, c[0x0][0x2d0] ;  /* 0x0000b40002021a20 */ /* 0x000fe40000410000 */
[----:B-1----:R-:W-:-:S04]  /*9530*/  @P1 FMUL.FTZ R0, R0, 0.69314718246459960938 ;  /* 0x3f31721800001820 */ /* 0x002fc80000410000 */
[----:B------:R-:W-:Y:S01]  /*9540*/  @P1 FFMA.FTZ R18, R2, R134, R0 ;  /* 0x0000008602121223 */ /* 0x000fe20000010000 */
[----:B------:R-:W-:Y:S01]  /*9550*/  MOV R2, RZ ;  /* 0x000000ff00027202 */ /* 0x000fe20000000f00 */
[----:B------:R-:W1:Y:S08]  /*9560*/  @P0 MUFU.LG2 R0, R3 ;  /* 0x0000000300000308 */ /* 0x000e700000000c00 */
[----:B------:R3:W4:Y:S01]  /*9570*/  @P1 MUFU.RCP R2, R4 ;  /* 0x0000000400021308 */ /* 0x0007220000001000 */
[----:B-1----:R-:W-:Y:S01]  /*9580*/  @P0 FMUL.FTZ R0, R0, 0.69314718246459960938 ;  /* 0x3f31721800000820 */ /* 0x002fe20000410000 */
[----:B---3--:R-:W-:Y:S01]  /*9590*/  @P0 MOV R4, 0x3f317218 ;  /* 0x3f31721800040802 */ /* 0x008fe20000000f00 */
[----:B----4-:R-:W-:-:S02]  /*95a0*/  FMUL.FTZ R134, R2, R144 ;  /* 0x0000009002867220 */ /* 0x010fc40000410000 */
[----:B------:R-:W-:Y:S02]  /*95b0*/  FMUL.FTZ R135, R2, R145 ;  /* 0x0000009102877220 */ /* 0x000fe40000410000 */
[----:B------:R-:W-:Y:S02]  /*95c0*/  @P0 FMUL.FTZ R4, R4, c[0x0][0x2d0] ;  /* 0x0000b40004040a20 */ /* 0x000fe40000410000 */
[----:B------:R-:W-:Y:S02]  /*95d0*/  FMUL.FTZ R24, R2, R156 ;  /* 0x0000009c02187220 */ /* 0x000fe40000410000 */
[----:B------:R-:W-:Y:S01]  /*95e0*/  @P0 FFMA.FTZ R19, R4, R133, R0 ;  /* 0x0000008504130223 */ /* 0x000fe20000010000 */
[----:B------:R-:W-:Y:S01]  /*95f0*/  MOV R0, RZ ;  /* 0x000000ff00007202 */ /* 0x000fe20000000f00 */
[C---:B------:R-:W-:Y:S02]  /*9600*/  FMUL.FTZ R25, R2.reuse, R157 ;  /* 0x0000009d02197220 */ /* 0x040fe40000410000 */
[----:B------:R-:W-:-:S02]  /*9610*/  FMUL.FTZ R132, R2, R148 ;  /* 0x0000009402847220 */ /* 0x000fc40000410000 */
[C---:B------:R-:W-:Y:S01]  /*9620*/  FMUL.FTZ R133, R2.reuse, R149 ;  /* 0x0000009502857220 */ /* 0x040fe20000410000 */
[----:B------:R-:W1:Y:S01]  /*9630*/  @P0 MUFU.RCP R0, R3 ;  /* 0x0000000300000308 */ /* 0x000e620000001000 */
        /* <DEDUP_REMOVED lines=9> */
[----:B------:R-:W-:Y:S02]  /*96d0*/  FMUL.FTZ R21, R2, R129 ;  /* 0x0000008102157220 */ /* 0x000fe40000410000 */
[----:B-1----:R-:W-:-:S02]  /*96e0*/  FMUL.FTZ R156, R0, R34 ;  /* 0x00000022009c7220 */ /* 0x002fc40000410000 */
[----:B------:R-:W-:Y:S02]  /*96f0*/  FMUL.FTZ R157, R0, R35 ;  /* 0x00000023009d7220 */ /* 0x000fe40000410000 */
[C---:B------:R-:W-:Y:S02]  /*9700*/  FMUL.FTZ R104, R2.reuse, R108 ;  /* 0x0000006c02687220 */ /* 0x040fe40000410000 */
[C---:B------:R-:W-:Y:S02]  /*9710*/  FMUL.FTZ R105, R2.reuse, R109 ;  /* 0x0000006d02697220 */ /* 0x040fe40000410000 */
[C---:B------:R-:W-:Y:S02]  /*9720*/  FMUL.FTZ R152, R2.reuse, R116 ;  /* 0x0000007402987220 */ /* 0x040fe40000410000 */
[----:B------:R-:W-:Y:S02]  /*9730*/  FMUL.FTZ R153, R2, R117 ;  /* 0x0000007502997220 */ /* 0x000fe40000410000 */
[----:B------:R-:W-:-:S02]  /*9740*/  FMUL.FTZ R128, R0, R150 ;  /* 0x0000009600807220 */ /* 0x000fc40000410000 */
[C---:B------:R-:W-:Y:S02]  /*9750*/  FMUL.FTZ R129, R0.reuse, R151 ;  /* 0x0000009700817220 */ /* 0x040fe40000410000 */
[C---:B------:R-:W-:Y:S02]  /*9760*/  FMUL.FTZ R120, R0.reuse, R146 ;  /* 0x0000009200787220 */ /* 0x040fe40000410000 */
[C---:B------:R-:W-:Y:S02]  /*9770*/  FMUL.FTZ R121, R0.reuse, R147 ;  /* 0x0000009300797220 */ /* 0x040fe40000410000 */
[C---:B------:R-:W-:Y:S02]  /*9780*/  FMUL.FTZ R34, R0.reuse, R42 ;  /* 0x0000002a00227220 */ /* 0x040fe40000410000 */
[----:B------:R-:W-:Y:S02]  /*9790*/  FMUL.FTZ R35, R0, R43 ;  /* 0x0000002b00237220 */ /* 0x000fe40000410000 */
[----:B------:R-:W-:-:S02]  /*97a0*/  FMUL.FTZ R108, R2, R112 ;  /* 0x00000070026c7220 */ /* 0x000fc40000410000 */
[----:B------:R-:W-:Y:S02]  /*97b0*/  FMUL.FTZ R109, R2, R113 ;  /* 0x00000071026d7220 */ /* 0x000fe40000410000 */
[C---:B------:R-:W-:Y:S02]  /*97c0*/  FMUL.FTZ R116, R0.reuse, R158 ;  /* 0x0000009e00747220 */ /* 0x040fe40000410000 */
[C---:B------:R-:W-:Y:S02]  /*97d0*/  FMUL.FTZ R117, R0.reuse, R159 ;  /* 0x0000009f00757220 */ /* 0x040fe40000410000 */
[C---:B------:R-:W-:Y:S02]  /*97e0*/  FMUL.FTZ R150, R0.reuse, R142 ;  /* 0x0000008e00967220 */ /* 0x040fe40000410000 */
[C---:B------:R-:W-:Y:S02]  /*97f0*/  FMUL.FTZ R151, R0.reuse, R143 ;  /* 0x0000008f00977220 */ /* 0x040fe40000410000 */
[----:B------:R-:W-:-:S02]  /*9800*/  FMUL.FTZ R146, R0, R50 ;  /* 0x0000003200927220 */ /* 0x000fc40000410000 */
[C---:B------:R-:W-:Y:S02]  /*9810*/  FMUL.FTZ R147, R0.reuse, R51 ;  /* 0x0000003300937220 */ /* 0x040fe40000410000 */
[C---:B------:R-:W-:Y:S02]  /*9820*/  FMUL.FTZ R42, R0.reuse, R66 ;  /* 0x00000042002a7220 */ /* 0x040fe40000410000 */
[----:B------:R-:W-:Y:S02]  /*9830*/  FMUL.FTZ R43, R0, R67 ;  /* 0x00000043002b7220 */ /* 0x000fe40000410000 */
[C---:B------:R-:W-:Y:S02]  /*9840*/  FMUL.FTZ R112, R2.reuse, R124 ;  /* 0x0000007c02707220 */ /* 0x040fe40000410000 */
[----:B------:R-:W-:Y:S02]  /*9850*/  FMUL.FTZ R113, R2, R125 ;  /* 0x0000007d02717220 */ /* 0x000fe40000410000 */
        /* <DEDUP_REMOVED lines=47> */
[----:B------:R-:W-:Y:S01]  /*9b50*/  FMUL.FTZ R31, R0, R131 ;  /* 0x00000083001f7220 */ /* 0x000fe20000410000 */
[----:B------:R-:W-:Y:S01]  /*9b60*/  MOV R0, 0x1 ;  /* 0x0000000100007802 */ /* 0x000fe20000000f00 */
        /* <DEDUP_REMOVED lines=40> */
.L_x_30:
[----:B-1----:R1:W5:Y:S04]  /*9df0*/  LDL R6, [R1+0x48] ;  /* 0x0000480001067983 */ /* 0x0023680000100800 */
[----:B------:R-:W3:Y:S01]  /*9e00*/  S2R R2, SR_TID.X ;  /* 0x0000000000027919 */ /* 0x000ee20000002100 */
[----:B------:R-:W-:Y:S01]  /*9e10*/  BSSY B0, `(.L_x_57) ;  /* 0x0000011000007945 */ /* 0x000fe20003800000 */
[----:B---3--:R-:W-:-:S13]  /*9e20*/  LOP3.LUT P0, RZ, R2, 0xff, RZ, 0xc0, !PT ;  /* 0x000000ff02ff7812 */ /* 0x008fda000780c0ff */
[----:B------:R-:W-:Y:S05]  /*9e30*/  @P0 BRA `(.L_x_58) ;  /* 0x000000e000000947 */ /* 0x000fea0003800000 */
[----:B-1----:R-:W1:Y:S01]  /*9e40*/  S2R R2, SR_LANEID ;  /* 0x0000000000027919 */ /* 0x002e620000000000 */
[----:B------:R-:W-:Y:S01]  /*9e50*/  VOTEU.ANY UR4, UPT, PT ;  /* 0x0000000000047886 */ /* 0x000fe200038e0100 */
[----:B------:R-:W-:Y:S01]  /*9e60*/  IMAD.MOV.U32 R4, RZ, RZ, c[0x0][0x560] ;  /* 0x00015800ff047624 */ /* 0x000fe200078e00ff */
[----:B------:R-:W1:Y:S01]  /*9e70*/  FLO.U32 R3, UR4 ;  /* 0x0000000400037d00 */ /* 0x000e6200080e0000 */
[----:B--2---:R-:W-:Y:S01]  /*9e80*/  IMAD.MOV.U32 R5, RZ, RZ, c[0x0][0x564] ;  /* 0x00015900ff057624 */ /* 0x004fe200078e00ff */
[----:B-1----:R-:W-:-:S06]  /*9e90*/  ISETP.EQ.U32.AND P0, PT, R3, R2, PT ;  /* 0x000000020300720c */ /* 0x002fcc0003f02070 */
[----:B------:R-:W1:Y:S07]  /*9ea0*/  POPC R2, UR4 ;  /* 0x0000000400027d09 */ /* 0x000e6e0008000000 */
[----:B-1----:R1:W2:Y:S04]  /*9eb0*/  @P0 ATOMG.E.ADD.STRONG.GPU PT, R2, [R4.64], R2 ;  /* 0x00000002040209a8 */ /* 0x0022a800081ee1c6 */
[----:B-1----:R-:W1:Y:S04]  /*9ec0*/  S2R R4, SR_LTMASK ;  /* 0x0000000000047919 */ /* 0x002e680000003900 */
[----:B--2---:R1:W2:Y:S02]  /*9ed0*/  SHFL.IDX PT, R3, R2, R3, 0x1f ;  /* 0x00001f0302037589 */ /* 0x0042a400000e0000 */
[----:B-1----:R-:W-:-:S06]  /*9ee0*/  LOP3.LUT R2, R4, UR4, RZ, 0xc0, !PT ;  /* 0x0000000404027c12 */ /* 0x002fcc000f8ec0ff */
[----:B------:R-:W2:Y:S02]  /*9ef0*/  POPC R2, R2 ;  /* 0x0000000200027309 */ /* 0x000ea40000000000 */
[----:B--2--5:R-:W-:-:S05]  /*9f00*/  IADD3 R6, R3, c[0x0][0xc], R2 ;  /* 0x0000030003067a10 */ /* 0x024fca0007ffe002 */
[----:B------:R1:W-:Y:S02]  /*9f10*/  STL [R1+0x48], R6 ;  /* 0x0000480601007387 */ /* 0x0003e40000100800 */
.L_x_58:
[----:B-1----:R-:W-:Y:S05]  /*9f20*/  BSYNC B0 ;  /* 0x0000000000007941 */ /* 0x002fea0003800000 */
.L_x_57:
[----:B------:R-:W-:Y:S01]  /*9f30*/  PRMT R0, R0, 0x9910, RZ ;  /* 0x0000991000007816 */ /* 0x000fe200000000ff */
[----:B------:R-:W-:Y:S01]  /*9f40*/  BSSY B1, `(.L_x_59) ;  /* 0x000046d000017945 */ /* 0x000fe20003800000 */
[----:B-----5:R-:W-:Y:S02]  /*9f50*/  IMAD.MOV.U32 R102, RZ, RZ, R6 ;  /* 0x000000ffff667224 */ /* 0x020fe400078e0006 */
[----:B------:R-:W-:-:S13]  /*9f60*/  ISETP.NE.AND P0, PT, R0, RZ, PT ;  /* 0x000000ff0000720c */ /* 0x000fda0003f05270 */
[----:B------:R-:W-:Y:S05]  /*9f70*/  @!P0 BRA `(.L_x_60) ;  /* 0x000035d000008947 */ /* 0x000fea0003800000 */
[----:B--2---:R-:W2:Y:S04]  /*9f80*/  LDL R5, [R1+0x5c] ;  /* 0x00005c0001057983 */ /* 0x004ea80000100800 */
[----:B------:R-:W3:Y:S04]  /*9f90*/  LDL R11, [R1+0x60] ;  /* 0x00006000010b7983 */ /* 0x000ee80000100800 */
[----:B------:R-:W4:Y:S04]  /*9fa0*/  LDL R10, [R1+0x68] ;  /* 0x00006800010a7983 */ /* 0x000f280000100800 */
[----:B------:R-:W3:Y:S04]  /*9fb0*/  LDL R4, [R1+0x64] ;  /* 0x0000640001047983 */ /* 0x000ee80000100800 */
[----:B------:R-:W3:Y:S04]  /*9fc0*/  LDL R9, [R1+0x78] ;  /* 0x0000780001097983 */ /* 0x000ee80000100800 */
[----:B------:R-:W3:Y:S04]  /*9fd0*/  LDL R8, [R1+0x70] ;  /* 0x0000700001087983 */ /* 0x000ee80000100800 */
[----:B------:R-:W3:Y:S04]  /*9fe0*/  LDL R7, [R1+0x74] ;  /* 0x0000740001077983 */ /* 0x000ee80000100800 */
[----:B------:R-:W3:Y:S01]  /*9ff0*/  LDL R3, [R1+0x6c] ;  /* 0x00006c0001037983 */ /* 0x000ee20000100800 */
[----:B------:R-:W-:Y:S01]  /*a000*/  WARPSYNC 0xffffffff ;  /* 0xffffffff00007948 */ /* 0x000fe20003800000 */
[----:B------:R-:W-:-:S02]  /*a010*/  F2FP.BF16.PACK_AB R2, R25, R24 ;  /* 0x000000181902723e */ /* 0x000fc400000010ff */
[----:B------:R-:W-:Y:S01]  /*a020*/  BAR.SYNC.DEFER_BLOCKING 0x1, 0x100 ;  /* 0x0044000000007b1d */ /* 0x000fe20000010000 */
[----:B------:R-:W-:-:S05]  /*a030*/  F2FP.BF16.PACK_AB R0, R117, R116 ;  /* 0x000000747500723e */ /* 0x000fca00000010ff */
[----:B------:R-:W4:Y:S04]  /*a040*/  LDL.LU R6, [R1+0x40] ;  /* 0x0000400001067983 */ /* 0x000f280000300800 */
[----:B--2---:R1:W-:Y:S04]  /*a050*/  STS [R5], R2 ;  /* 0x0000000205007388 */ /* 0x0043e80000000800 */
[----:B------:R2:W-:Y:S01]  /*a060*/  STS [R5+0x400], R0 ;  /* 0x0004000005007388 */ /* 0x0005e20000000800 */
[----:B-1----:R-:W-:Y:S02]  /*a070*/  F2FP.BF16.PACK_AB R2, R27, R26 ;  /* 0x0000001a1b02723e */ /* 0x002fe400000010ff */
[----:B--2---:R-:W-:-:S03]  /*a080*/  F2FP.BF16.PACK_AB R0, R155, R154 ;  /* 0x0000009a9b00723e */ /* 0x004fc600000010ff */
[----:B---3--:R1:W-:Y:S04]  /*a090*/  STS [R11], R2 ;  /* 0x000000020b007388 */ /* 0x0083e80000000800 */
[----:B------:R2:W-:Y:S01]  /*a0a0*/  STS [R11+0x400], R0 ;  /* 0x000400000b007388 */ /* 0x0005e20000000800 */
[----:B-1----:R-:W-:Y:S02]  /*a0b0*/  F2FP.BF16.PACK_AB R2, R133, R132 ;  /* 0x000000848502723e */ /* 0x002fe400000010ff */
[----:B--2---:R-:W-:-:S03]  /*a0c0*/  F2FP.BF16.PACK_AB R0, R129, R128 ;  /* 0x000000808100723e */ /* 0x004fc600000010ff */
[----:B----4-:R1:W-:Y:S04]  /*a0d0*/  STS [R10], R2 ;  /* 0x000000020a007388 */ /* 0x0103e80000000800 */
[----:B------:R2:W-:Y:S01]  /*a0e0*/  STS [R10+0x400], R0 ;  /* 0x000400000a007388 */ /* 0x0005e20000000800 */
[----:B-1----:R-:W-:Y:S02]  /*a0f0*/  F2FP.BF16.PACK_AB R2, R135, R134 ;  /* 0x000000868702723e */ /* 0x002fe400000010ff */
[----:B--2---:R-:W-:-:S03]  /*a100*/  F2FP.BF16.PACK_AB R0, R121, R120 ;  /* 0x000000787900723e */ /* 0x004fc600000010ff */
[----:B------:R1:W-:Y:S04]  /*a110*/  STS [R4], R2 ;  /* 0x0000000204007388 */ /* 0x0003e80000000800 */
        /* <DEDUP_REMOVED lines=19> */
[----:B------:R1:W-:Y:S04]  /*a250*/  STS [R5+0x4000], R2 ;  /* 0x0040000205007388 */ /* 0x0003e80000000800 */
        /* <DEDUP_REMOVED lines=63> */
[----:B------:R-:W-:Y:S04]  /*a650*/  STS [R5+0xc000], R2 ;  /* 0x00c0000205007388 */ /* 0x000fe80000000800 */
[----:B------:R1:W-:Y:S04]  /*a660*/  STS [R5+0xc400], R0 ;  /* 0x00c4000005007388 */ /* 0x0003e80000000800 */
[----:B-1----:R-:W2:Y:S01]  /*a670*/  LDL.LU R5, [R1+0x44] ;  /* 0x0000440001057983 */ /* 0x002ea20000300800 */
[----:B------:R-:W-:Y:S02]  /*a680*/  F2FP.BF16.PACK_AB R2, R101, R100 ;  /* 0x000000646502723e */ /* 0x000fe400000010ff */
[----:B------:R-:W-:-:S03]  /*a690*/  F2FP.BF16.PACK_AB R0, R79, R78 ;  /* 0x0000004e4f00723e */ /* 0x000fc600000010ff */
[----:B------:R1:W-:Y:S04]  /*a6a0*/  STS [R11+0xc000], R2 ;  /* 0x00c000020b007388 */ /* 0x0003e80000000800 */
[----:B------:R3:W-:Y:S01]  /*a6b0*/  STS [R11+0xc400], R0 ;  /* 0x00c400000b007388 */ /* 0x0007e20000000800 */
[----:B-1----:R-:W-:Y:S02]  /*a6c0*/  F2FP.BF16.PACK_AB R2, R105, R104 ;  /* 0x000000686902723e */ /* 0x002fe400000010ff */
[----:B---3--:R-:W-:-:S03]  /*a6d0*/  F2FP.BF16.PACK_AB R0, R83, R82 ;  /* 0x000000525300723e */ /* 0x008fc600000010ff */
        /* <DEDUP_REMOVED lines=10> */
[----:B------:R-:W-:Y:S01]  /*a780*/  ISETP.NE.U32.AND P2, PT, RZ, c[0x0][0x508], PT ;  /* 0x00014200ff007a0c */ /* 0x000fe20003f45070 */
[----:B------:R-:W-:Y:S01]  /*a790*/  IMAD.MOV.U32 R14, RZ, RZ, c[0x0][0x388] ;  /* 0x0000e200ff0e7624 */ /* 0x000fe200078e00ff */
[----:B------:R-:W-:Y:S01]  /*a7a0*/  ISETP.NE.U32.AND P1, PT, RZ, c[0x0][0x500], PT ;  /* 0x00014000ff007a0c */ /* 0x000fe20003f25070 */
[----:B------:R-:W4:Y:S01]  /*a7b0*/  LDL.LU R4, [R1+0x58] ;  /* 0x0000580001047983 */ /* 0x000f220000300800 */
[----:B-1----:R-:W-:Y:S02]  /*a7c0*/  F2FP.BF16.PACK_AB R2, R149, R148 ;  /* 0x000000949502723e */ /* 0x002fe400000010ff */
[----:B---3--:R-:W-:-:S03]  /*a7d0*/  F2FP.BF16.PACK_AB R0, R87, R86 ;  /* 0x000000565700723e */ /* 0x008fc600000010ff */
[----:B------:R1:W-:Y:S04]  /*a7e0*/  STS [R8+0xc000], R2 ;  /* 0x00c0000208007388 */ /* 0x0003e80000000800 */
[----:B------:R3:W-:Y:S01]  /*a7f0*/  STS [R8+0xc400], R0 ;  /* 0x00c4000008007388 */ /* 0x0007e20000000800 */
[----:B------:R-:W-:Y:S02]  /*a800*/  ISETP.NE.AND.EX P2, PT, RZ, c[0x0][0x50c], PT, P2 ;  /* 0x00014300ff007a0c */ /* 0x000fe40003f45320 */
[----:B-1----:R-:W-:Y:S02]  /*a810*/  F2FP.BF16.PACK_AB R2, R113, R112 ;  /* 0x000000707102723e */ /* 0x002fe400000010ff */
[----:B---3--:R-:W-:-:S03]  /*a820*/  F2FP.BF16.PACK_AB R0, R59, R58 ;  /* 0x0000003a3b00723e */ /* 0x008fc600000010ff */
[----:B------:R1:W-:Y:S04]  /*a830*/  STS [R7+0xc000], R2 ;  /* 0x00c0000207007388 */ /* 0x0003e80000000800 */
[----:B------:R3:W-:Y:S01]  /*a840*/  STS [R7+0xc400], R0 ;  /* 0x00c4000007007388 */ /* 0x0007e20000000800 */
[----:B-1----:R-:W-:Y:S02]  /*a850*/  F2FP.BF16.PACK_AB R2, R21, R20 ;  /* 0x000000141502723e */ /* 0x002fe400000010ff */
[----:B---3--:R-:W-:-:S03]  /*a860*/  F2FP.BF16.PACK_AB R0, R31, R30 ;  /* 0x0000001e1f00723e */ /* 0x008fc600000010ff */
[----:B------:R1:W-:Y:S04]  /*a870*/  STS [R3+0xc000], R2 ;  /* 0x00c0000203007388 */ /* 0x0003e80000000800 */
[----:B------:R3:W-:Y:S04]  /*a880*/  STS [R3+0xc400], R0 ;  /* 0x00c4000003007388 */ /* 0x0007e80000000800 */
[----:B------:R-:W-:Y:S01]  /*a890*/  BAR.SYNC.DEFER_BLOCKING 0x1, 0x100 ;  /* 0x0044000000007b1d */ /* 0x000fe20000010000 */
[----:B------:R-:W-:Y:S02]  /*a8a0*/  ISETP.NE.AND.EX P1, PT, RZ, c[0x0][0x504], PT, P1 ;  /* 0x00014100ff007a0c */ /* 0x000fe40003f25310 */
[----:B-1----:R-:W-:Y:S01]  /*a8b0*/  @P2 IADD3 R2, P0, R6, c[0x0][0x508], RZ ;  /* 0x0001420006022a10 */ /* 0x002fe20007f1e0ff */
[----:B---3--:R-:W-:-:S03]  /*a8c0*/  IMAD.MOV.U32 R0, RZ, RZ, RZ ;  /* 0x000000ffff007224 */ /* 0x008fc600078e00ff */
[----:B--2---:R-:W-:-:S05]  /*a8d0*/  @P2 IADD3.X R3, R5, c[0x0][0x50c], RZ, P0, !PT ;  /* 0x0001430005032a10 */ /* 0x004fca00007fe4ff */
[----:B------:R1:W5:Y:S02]  /*a8e0*/  @P2 LDG.E R14, [R2.64] ;  /* 0x00000006020e2981 */ /* 0x000364000c1e1900 */
[----:B-1----:R-:W-:-:S04]  /*a8f0*/  IADD3 R2, P0, R6, c[0x0][0x500], RZ ;  /* 0x0001400006027a10 */ /* 0x002fc80007f1e0ff */
[----:B------:R-:W-:-:S05]  /*a900*/  IADD3.X R3, R5, c[0x0][0x504], RZ, P0, !PT ;  /* 0x0001410005037a10 */ /* 0x000fca00007fe4ff */
[----:B------:R1:W5:Y:S01]  /*a910*/  @P1 LDG.E R0, [R2.64] ;  /* 0x0000000602001981 */ /* 0x000362000c1e1900 */
[----:B----4-:R-:W-:-:S04]  /*a920*/  ISETP.NE.AND P0, PT, R4, RZ, PT ;  /* 0x000000ff0400720c */ /* 0x010fc80003f05270 */
[----:B------:R-:W-:Y:S01]  /*a930*/  SEL R5, R4, c[0x0][0x3d4], P0 ;  /* 0x0000f50004057a07 */ /* 0x000fe20000000000 */
[----:B------:R-:W-:Y:S05]  /*a940*/  @P2 BRA `(.L_x_61) ;  /* 0x0000004000002947 */ /* 0x000fea0003800000 */
[----:B-1----:R-:W-:Y:S05]  /*a950*/  @!P1 BRA `(.L_x_61) ;  /* 0x0000003000009947 */ /* 0x002fea0003800000 */
[----:B------:R1:W2:Y:S04]  /*a960*/  LDG.E R4, [R2.64] ;  /* 0x0000000602047981 */ /* 0x0002a8000c1e1900 */
[----:B-1----:R-:W2:Y:S02]  /*a970*/  LDG.E R2, [R2.64+0x4] ;  /* 0x0000040602027981 */ /* 0x002ea4000c1e1900 */
[----:B--2--5:R-:W-:Y:S02]  /*a980*/  IADD3 R14, -R4, R2, RZ ;  /* 0x00000002040e7210 */ /* 0x024fe40007ffe1ff */
.L_x_61:
[----:B-1----:R-:W2:Y:S04]  /*a990*/  LDL.LU R6, [R1+0x3c] ;  /* 0x00003c0001067983 */ /* 0x002ea80000300800 */
[----:B------:R-:W3:Y:S04]  /*a9a0*/  LDL.LU R3, [R1+0x50] ;  /* 0x0000500001037983 */ /* 0x000ee80000300800 */
[----:B------:R-:W4:Y:S04]  /*a9b0*/  LDL.LU R2, [R1+0x7c] ;  /* 0x00007c0001027983 */ /* 0x000f280000300800 */
[----:B------:R-:W4:Y:S04]  /*a9c0*/  LDL R11, [R1+0x80] ;  /* 0x00008000010b7983 */ /* 0x000f280000100800 */
[----:B------:R-:W4:Y:S04]  /*a9d0*/  LDL R9, [R1+0x188] ;  /* 0x0001880001097983 */ /* 0x000f280000100800 */
[----:B------:R-:W4:Y:S01]  /*a9e0*/  LDL R22, [R1+0x4c] ;  /* 0x00004c0001167983 */ /* 0x000f220000100800 */
[----:B------:R-:W-:Y:S01]  /*a9f0*/  IMAD.MOV.U32 R15, RZ, RZ, 0x368 ;  /* 0x00000368ff0f7424 */ /* 0x000fe200078e00ff */
[----:B------:R-:W-:-:S02]  /*aa00*/  ISETP.GT.AND P3, PT, R5, 0x1, PT ;  /* 0x000000010500780c */ /* 0x000fc40003f64270 */
[----:B------:R-:W4:Y:S01]  /*aa10*/  LDL R103, [R1+0x184] ;  /* 0x0001840001677983 */ /* 0x000f220000100800 */
[----:B------:R-:W-:Y:S02]  /*aa20*/  ISETP.NE.U32.AND P0, PT, RZ, c[0x0][0x500], PT ;  /* 0x00014000ff007a0c */ /* 0x000fe40003f05070 */
[----:B------:R-:W-:Y:S02]  /*aa30*/  SEL R15, R15, 0x328, P3 ;  /* 0x000003280f0f7807 */ /* 0x000fe40001800000 */
[----:B------:R-:W-:Y:S02]  /*aa40*/  ISETP.NE.AND.EX P0, PT, RZ, c[0x0][0x504], PT, P0 ;  /* 0x00014100ff007a0c */ /* 0x000fe40003f05300 */
[----:B------:R-:W1:Y:S08]  /*aa50*/  LDC.64 R4, c[0x0][R15+0x170] ;  /* 0x00005c000f047b82 */ /* 0x000e700000000a00 */
[----:B------:R-:W1:Y:S08]  /*aa60*/  LDC.64 R12, c[0x0][R15+0x168] ;  /* 0x00005a000f0c7b82 */ /* 0x000e700000000a00 */
[----:B------:R-:W1:Y:S01]  /*aa70*/  LDC.64 R16, c[0x0][R15+0x178] ;  /* 0x00005e000f107b82 */ /* 0x000e620000000a00 */
[----:B--2---:R-:W-:-:S02]  /*aa80*/  SEL R8, R6, RZ, !P0 ;  /* 0x000000ff06087207 */ /* 0x004fc40004000000 */
[----:B---3--:R-:W-:Y:S02]  /*aa90*/  LOP3.LUT R10, R3, 0xffff, RZ, 0xc0, !PT ;  /* 0x0000ffff030a7812 */ /* 0x008fe400078ec0ff */
[----:B----4-:R-:W-:Y:S01]  /*aaa0*/  SEL R3, R2, RZ, !P0 ;  /* 0x000000ff02037207 */ /* 0x010fe20004000000 */
[----:B-1----:R-:W-:Y:S02]  /*aab0*/  IMAD R2, R5, R8, RZ ;  /* 0x0000000805027224 */ /* 0x002fe400078e02ff */
[----:B------:R-:W-:Y:S02]  /*aac0*/  IMAD R6, R13, R10, RZ ;  /* 0x0000000a0d067224 */ /* 0x000fe400078e02ff */
[C---:B------:R-:W-:Y:S02]  /*aad0*/  IMAD R7, R4.reuse, R3, R2 ;  /* 0x0000000304077224 */ /* 0x040fe400078e0202 */
[----:B------:R-:W-:-:S04]  /*aae0*/  IMAD.WIDE.U32 R2, R4, R8, RZ ;  /* 0x0000000804027225 */ /* 0x000fc800078e00ff */
[----:B------:R-:W-:-:S04]  /*aaf0*/  IMAD.WIDE.U32 R4, R12, R10, RZ ;  /* 0x0000000a0c047225 */ /* 0x000fc800078e00ff */
[----:B------:R-:W-:Y:S01]  /*ab00*/  IMAD.IADD R3, R3, 0x1, R7 ;  /* 0x0000000103037824 */ /* 0x000fe200078e0207 */
[----:B-----5:R-:W-:Y:S01]  /*ab10*/  IADD3 R12, P1, P0, R2, R4, R0 ;  /* 0x00000004020c7210 */ /* 0x020fe2000783e000 */
[----:B------:R-:W-:Y:S02]  /*ab20*/  IMAD.MOV.U32 R2, RZ, RZ, c[0x0][0x4e8] ;  /* 0x00013a00ff027624 */ /* 0x000fe400078e00ff */
[----:B------:R-:W-:Y:S02]  /*ab30*/  IMAD.IADD R6, R5, 0x1, R6 ;  /* 0x0000000105067824 */ /* 0x000fe400078e0206 */
[----:B------:R-:W-:Y:S01]  /*ab40*/  IMAD R9, R22, 0x80, R9 ;  /* 0x0000008016097824 */ /* 0x000fe200078e0209 */
[----:B------:R-:W-:Y:S02]  /*ab50*/  ISETP.NE.AND P2, PT, R2, 0x1, PT ;  /* 0x000000010200780c */ /* 0x000fe40003f45270 */
[----:B------:R-:W-:Y:S02]  /*ab60*/  SEL R2, R11, RZ, P3 ;  /* 0x000000ff0b027207 */ /* 0x000fe40001800000 */
[----:B------:R-:W-:-:S03]  /*ab70*/  SHF.R.S32.HI R11, RZ, 0x1f, R0 ;  /* 0x0000001fff0b7819 */ /* 0x000fc60000011400 */
[-C--:B------:R-:W-:Y:S02]  /*ab80*/  IMAD R7, R17, R2.reuse, RZ ;  /* 0x0000000211077224 */ /* 0x080fe400078e02ff */
[----:B------:R-:W-:Y:S02]  /*ab90*/  IMAD.WIDE.U32 R4, R16, R2, RZ ;  /* 0x0000000210047225 */ /* 0x000fe400078e00ff */
[----:B------:R-:W1:Y:S01]  /*aba0*/  LDC.64 R16, c[0x0][R15+0x160] ;  /* 0x000058000f107b82 */ /* 0x000e620000000a00 */
[----:B------:R-:W-:Y:S01]  /*abb0*/  IADD3.X R6, R3, R6, R11, P1, P0 ;  /* 0x0000000603067210 */ /* 0x000fe20000fe040b */
[----:B------:R-:W-:-:S04]  /*abc0*/  @P2 IMAD.HI.U32 R3, R9, c[0x0][0x4ec], RZ ;  /* 0x00013b0009032a27 */ /* 0x000fc800078e00ff */
[----:B------:R-:W-:Y:S01]  /*abd0*/  IMAD.MOV.U32 R2, RZ, RZ, R9 ;  /* 0x000000ffff027224 */ /* 0x000fe200078e0009 */
[----:B------:R-:W-:Y:S01]  /*abe0*/  @P2 SHF.R.U32.HI R2, RZ, c[0x0][0x4f0], R3 ;  /* 0x00013c00ff022a19 */ /* 0x000fe20000011603 */
[----:B------:R-:W2:Y:S03]  /*abf0*/  S2R R13, SR_TID.X ;  /* 0x00000000000d7919 */ /* 0x000ea60000002100 */
[----:B------:R-:W-:Y:S02]  /*ac00*/  IADD3 R4, P1, P0, R2, R12, R4 ;  /* 0x0000000c02047210 */ /* 0x000fe4000783e004 */
[--C-:B------:R-:W-:Y:S01]  /*ac10*/  SHF.R.S32.HI R3, RZ, 0x1f, R2.reuse ;  /* 0x0000001fff037819 */ /* 0x100fe20000011402 */
[----:B------:R-:W-:Y:S02]  /*ac20*/  IMAD.MOV R2, RZ, RZ, -R2 ;  /* 0x000000ffff027224 */ /* 0x000fe400078e0a02 */
[----:B------:R-:W-:-:S02]  /*ac30*/  IMAD.IADD R5, R5, 0x1, R7 ;  /* 0x0000000105057824 */ /* 0x000fc400078e0207 */
[----:B------:R-:W-:-:S03]  /*ac40*/  IMAD R2, R2, c[0x0][0x4e8], R9 ;  /* 0x00013a0002027a24 */ /* 0x000fc600078e0209 */
[----:B------:R-:W-:Y:S02]  /*ac50*/  IADD3.X R5, R3, R6, R5, P1, P0 ;  /* 0x0000000603057210 */ /* 0x000fe40000fe0405 */
[----:B------:R-:W-:Y:S02]  /*ac60*/  SHF.R.S32.HI R6, RZ, 0x1f, R2 ;  /* 0x0000001fff067819 */ /* 0x000fe40000011402 */
[----:B--2---:R-:W-:Y:S01]  /*ac70*/  SHF.R.S32.HI R23, RZ, 0x1f, R13 ;  /* 0x0000001fff177819 */ /* 0x004fe2000001140d */
[----:B-1----:R-:W-:-:S04]  /*ac80*/  IMAD R3, R17, R2, RZ ;  /* 0x0000000211037224 */ /* 0x002fc800078e02ff */
[C---:B------:R-:W-:Y:S02]  /*ac90*/  IMAD R6, R16.reuse, R6, R3 ;  /* 0x0000000610067224 */ /* 0x040fe400078e0203 */
[----:B------:R-:W-:-:S04]  /*aca0*/  IMAD.WIDE.U32 R2, R16, R2, R4 ;  /* 0x0000000210027225 */ /* 0x000fc800078e0004 */
[----:B------:R-:W-:Y:S02]  /*acb0*/  IMAD.MOV.U32 R4, RZ, RZ, c[0x0][0x4a8] ;  /* 0x00012a00ff047624 */ /* 0x000fe400078e00ff */
[----:B------:R-:W-:-:S03]  /*acc0*/  IMAD.MOV.U32 R5, RZ, RZ, c[0x0][0x4ac] ;  /* 0x00012b00ff057624 */ /* 0x000fc600078e00ff */
[----:B------:R-:W-:Y:S01]  /*acd0*/  SEL R4, R4, c[0x0][0x450], P3 ;  /* 0x0001140004047a07 */ /* 0x000fe20001800000 */
[----:B------:R-:W-:Y:S01]  /*ace0*/  IMAD.IADD R3, R3, 0x1, R6 ;  /* 0x0000000103037824 */ /* 0x000fe200078e0206 */
[----:B------:R-:W-:Y:S02]  /*acf0*/  SEL R5, R5, c[0x0][0x454], P3 ;  /* 0x0001150005057a07 */ /* 0x000fe40001800000 */
[C---:B------:R-:W-:Y:S02]  /*ad00*/  LEA R4, P0, R2.reuse, R4, 0x2 ;  /* 0x0000000402047211 */ /* 0x040fe400078010ff */
[----:B------:R-:W-:Y:S02]  /*ad10*/  LEA.HI R23, R23, R13, RZ, 0x5 ;  /* 0x0000000d17177211 */ /* 0x000fe400078f28ff */
[----:B------:R-:W-:Y:S02]  /*ad20*/  LEA.HI.X R2, R2, R5, R3, 0x2, P0 ;  /* 0x0000000502027211 */ /* 0x000fe400000f1403 */
[----:B------:R-:W-:Y:S01]  /*ad30*/  LOP3.LUT R23, R23, 0xffffffe0, RZ, 0xc0, !PT ;  /* 0xffffffe017177812 */ /* 0x000fe200078ec0ff */
[----:B------:R-:W-:Y:S04]  /*ad40*/  SHFL.IDX PT, R6, R4, RZ, 0x1c1f ;  /* 0x001c1fff04067589 */ /* 0x000fe800000e0000 */
[----:B------:R-:W1:Y:S01]  /*ad50*/  SHFL.IDX PT, R7, R2, RZ, 0x1c1f ;  /* 0x001c1fff02077589 */ /* 0x000e6200000e0000 */
[----:B------:R-:W-:-:S03]  /*ad60*/  IMAD.IADD R23, R13, 0x1, -R23 ;  /* 0x000000010d177824 */ /* 0x000fc600078e0a17 */
[----:B------:R-:W-:Y:S04]  /*ad70*/  SHFL.IDX PT, R4, R4, 0x1, 0x1c1f ;  /* 0x003c1f0004047f89 */ /* 0x000fe800000e0000 */
[----:B------:R2:W3:Y:S01]  /*ad80*/  SHFL.IDX PT, R5, R2, 0x1, 0x1c1f ;  /* 0x003c1f0002057f89 */ /* 0x0004e200000e0000 */
[----:B------:R-:W-:Y:S01]  /*ad90*/  IMAD R13, R14, c[0x0][0x4e8], RZ ;  /* 0x00013a000e0d7a24 */ /* 0x000fe200078e02ff */
[----:B------:R-:W-:Y:S01]  /*ada0*/  LOP3.LUT P0, RZ, R23, 0x3, RZ, 0xc0, !PT ;  /* 0x0000000317ff7812 */ /* 0x000fe2000780c0ff */
[----:B--2---:R-:W-:-:S05]  /*adb0*/  IMAD R2, R22, 0x80, R103 ;  /* 0x0000008016027824 */ /* 0x004fca00078e0267 */
[C---:B------:R-:W-:Y:S02]  /*adc0*/  IADD3 R3, R2.reuse, 0x8, RZ ;  /* 0x0000000802037810 */ /* 0x040fe40007ffe0ff */
[-C--:B------:R-:W-:Y:S02]  /*add0*/  ISETP.GE.OR P1, PT, R2, R13.reuse, P0 ;  /* 0x0000000d0200720c */ /* 0x080fe40000726670 */
[----:B------:R-:W-:-:S11]  /*ade0*/  ISETP.GE.OR P0, PT, R3, R13, P0 ;  /* 0x0000000d0300720c */ /* 0x000fd60000706670 */
[----:B-1----:R1:W-:Y:S01]  /*adf0*/  @!P1 ST.E [R6.64], R18 ;  /* 0x0000001206009985 */ /* 0x0023e2000c101906 */
[----:B------:R-:W-:-:S03]  /*ae00*/  ISETP.GE.AND P1, PT, R2, R13, PT ;  /* 0x0000000d0200720c */ /* 0x000fc60003f26270 */
[----:B---3--:R1:W-:Y:S01]  /*ae10*/  @!P0 ST.E [R4.64], R19 ;  /* 0x0000001304008985 */ /* 0x0083e2000c101906 */
[----:B------:R-:W-:Y:S01]  /*ae20*/  ISETP.GE.AND P0, PT, R3, R13, PT ;  /* 0x0000000d0300720c */ /* 0x000fe20003f06270 */
[----:B------:R-:W-:Y:S05]  /*ae30*/  @P3 BRA `(.L_x_62) ;  /* 0x00000c5000003947 */ /* 0x000fea0003800000 */
[----:B------:R-:W2:Y:S01]  /*ae40*/  S2R R106, SR_TID.X ;  /* 0x00000000006a7919 */ /* 0x000ea20000002100 */
[----:B------:R-:W-:Y:S01]  /*ae50*/  IMAD R11, R11, c[0x0][0x3a0], RZ ;  /* 0x0000e8000b0b7a24 */ /* 0x000fe200078e02ff */
[----:B-1----:R-:W-:Y:S01]  /*ae60*/  SHF.R.S32.HI R5, RZ, 0x1f, R8 ;  /* 0x0000001fff057819 */ /* 0x002fe20000011408 */
[C---:B------:R-:W-:Y:S01]  /*ae70*/  IMAD.WIDE.U32 R2, R0.reuse, c[0x0][0x3a0], RZ ;  /* 0x0000e80000027a25 */ /* 0x040fe200078e00ff */
[----:B------:R1:W3:Y:S03]  /*ae80*/  LDS.128 R28, [R248+0x80] ;  /* 0x00008000f81c7984 */ /* 0x0002e60000000c00 */
[----:B------:R-:W-:Y:S01]  /*ae90*/  IMAD R0, R0, c[0x0][0x3a4], R11 ;  /* 0x0000e90000007a24 */ /* 0x000fe200078e020b */
[----:B------:R1:W4:Y:S01]  /*aea0*/  LDS.128 R44, [R248+0x1080] ;  /* 0x00108000f82c7984 */ /* 0x0003220000000c00 */
[----:B------:R-:W-:-:S03]  /*aeb0*/  IMAD R5, R5, c[0x0][0x3f0], RZ ;  /* 0x0000fc0005057a24 */ /* 0x000fc600078e02ff */
[----:B------:R-:W-:Y:S01]  /*aec0*/  IADD3 R3, R3, R0, RZ ;  /* 0x0000000003037210 */ /* 0x000fe20007ffe0ff */
[----:B------:R1:W1:Y:S01]  /*aed0*/  LDS.128 R60, [R248+0x2080] ;  /* 0x00208000f83c7984 */ /* 0x0002620000000c00 */
[----:B------:R-:W-:-:S03]  /*aee0*/  IMAD R7, R8, c[0x0][0x3f4], R5 ;  /* 0x0000fd0008077a24 */ /* 0x000fc600078e0205 */
[----:B------:R1:W1:Y:S01]  /*aef0*/  LDS.128 R72, [R248+0x3080] ;  /* 0x00308000f8487984 */ /* 0x0002620000000c00 */
[----:B------:R-:W-:-:S03]  /*af00*/  IMAD.WIDE.U32 R2, R10, c[0x0][0x3e8], R2 ;  /* 0x0000fa000a027a25 */ /* 0x000fc600078e0002 */
[----:B------:R1:W1:Y:S01]  /*af10*/  LDS.128 R24, [R248+0x4080] ;  /* 0x00408000f8187984 */ /* 0x0002620000000c00 */
[----:B------:R-:W-:Y:S01]  /*af20*/  IMAD R3, R10, c[0x0][0x3ec], R3 ;  /* 0x0000fb000a037a24 */ /* 0x000fe200078e0203 */
[--C-:B--2---:R-:W-:Y:S02]  /*af30*/  SHF.R.S32.HI R23, RZ, 0x1f, R106.reuse ;  /* 0x0000001fff177819 */ /* 0x104fe4000001146a */
[----:B------:R2:W1:Y:S01]  /*af40*/  LDS.128 R40, [R248+0x5080] ;  /* 0x00508000f8287984 */ /* 0x0004620000000c00 */
[----:B------:R-:W-:Y:S01]  /*af50*/  SHF.R.S32.HI R103, RZ, 0x1f, R106 ;  /* 0x0000001fff677819 */ /* 0x000fe2000001146a */
[----:B------:R-:W-:Y:S01]  /*af60*/  IMAD.WIDE.U32 R2, R8, c[0x0][0x3f0], R2 ;  /* 0x0000fc0008027a25 */ /* 0x000fe200078e0002 */
[-C--:B------:R-:W-:Y:S01]  /*af70*/  LEA.HI R23, R23, R106.reuse, RZ, 0x3 ;  /* 0x0000006a17177211 */ /* 0x080fe200078f18ff */
[----:B------:R2:W1:Y:S01]  /*af80*/  LDS.128 R56, [R248+0x6080] ;  /* 0x00608000f8387984 */ /* 0x0004620000000c00 */
[----:B------:R-:W-:Y:S01]  /*af90*/  LEA.HI R103, R103, R106, RZ, 0x3 ;  /* 0x0000006a67677211 */ /* 0x000fe200078f18ff */
[----:B------:R-:W-:Y:S01]  /*afa0*/  IMAD.IADD R3, R3, 0x1, R7 ;  /* 0x0000000103037824 */ /* 0x000fe200078e0207 */
[----:B------:R-:W-:Y:S01]  /*afb0*/  LOP3.LUT R23, R23, 0xfffffff8, RZ, 0xc0, !PT ;  /* 0xfffffff817177812 */ /* 0x000fe200078ec0ff */
[----:B------:R2:W1:Y:S01]  /*afc0*/  LDS.128 R68, [R248+0x7080] ;  /* 0x00708000f8447984 */ /* 0x0004620000000c00 */
[----:B------:R-:W-:-:S02]  /*afd0*/  SHF.R.S32.HI R103, RZ, 0x3, R103 ;  /* 0x00000003ff677819 */ /* 0x000fc40000011467 */
[----:B------:R-:W-:Y:S01]  /*afe0*/  IADD3 R23, -R23, R106, RZ ;  /* 0x0000006a17177210 */ /* 0x000fe20007ffe1ff */
[----:B------:R2:W1:Y:S03]  /*aff0*/  LDS.128 R36, [R248+0x9080] ;  /* 0x00908000f8247984 */ /* 0x0004660000000c00 */
[----:B------:R-:W-:Y:S01]  /*b000*/  LEA R4, R23, R103, 0x5 ;  /* 0x0000006717047211 */ /* 0x000fe200078e28ff */
[----:B------:R2:W1:Y:S04]  /*b010*/  LDS.128 R52, [R248+0xa080] ;  /* 0x00a08000f8347984 */ /* 0x0004680000000c00 */
[----:B------:R-:W-:Y:S01]  /*b020*/  IMAD R4, R22, 0x80, R4 ;  /* 0x0000008016047824 */ /* 0x000fe200078e0204 */
[----:B------:R2:W1:Y:S03]  /*b030*/  LDS.128 R64, [R248+0xb080] ;  /* 0x00b08000f8407984 */ /* 0x0004660000000c00 */
[----:B------:R-:W-:Y:S01]  /*b040*/  @P2 IMAD.HI.U32 R6, R4, c[0x0][0x4ec], RZ ;  /* 0x00013b0004062a27 */ /* 0x000fe200078e00ff */
[----:B------:R2:W1:Y:S01]  /*b050*/  LDS.128 R20, [R248+0x8080] ;  /* 0x00808000f8147984 */ /* 0x0004620000000c00 */
[----:B------:R-:W-:-:S03]  /*b060*/  MOV R0, R4 ;  /* 0x0000000400007202 */ /* 0x000fc60000000f00 */
[----:B------:R2:W1:Y:S01]  /*b070*/  LDS.128 R16, [R248+0xc080] ;  /* 0x00c08000f8107984 */ /* 0x0004620000000c00 */
[----:B------:R-:W-:-:S03]  /*b080*/  @P2 SHF.R.U32.HI R0, RZ, c[0x0][0x4f0], R6 ;  /* 0x00013c00ff002a19 */ /* 0x000fc60000011606 */
[----:B------:R2:W1:Y:S01]  /*b090*/  LDS.128 R32, [R248+0xd080] ;  /* 0x00d08000f8207984 */ /* 0x0004620000000c00 */
[----:B------:R-:W-:Y:S01]  /*b0a0*/  SHF.R.S32.HI R6, RZ, 0x1f, R0 ;  /* 0x0000001fff067819 */ /* 0x000fe20000011400 */
[C---:B------:R-:W-:Y:S01]  /*b0b0*/  IMAD.WIDE.U32 R2, R0.reuse, c[0x0][0x3e0], R2 ;  /* 0x0000f80000027a25 */ /* 0x040fe200078e0002 */
[----:B------:R-:W-:Y:S01]  /*b0c0*/  IADD3 R5, -R0, RZ, RZ ;  /* 0x000000ff00057210 */ /* 0x000fe20007ffe1ff */
[----:B------:R2:W1:Y:S02]  /*b0d0*/  LDS.128 R48, [R248+0xe080] ;  /* 0x00e08000f8307984 */ /* 0x0004640000000c00 */
[----:B------:R-:W-:Y:S02]  /*b0e0*/  IMAD R6, R6, c[0x0][0x3e0], RZ ;  /* 0x0000f80006067a24 */ /* 0x000fe400078e02ff */
[----:B------:R2:W1:Y:S01]  /*b0f0*/  LDS.128 R76, [R248+0xf080] ;  /* 0x00f08000f84c7984 */ /* 0x0004620000000c00 */
[----:B------:R-:W-:Y:S02]  /*b100*/  IMAD R4, R5, c[0x0][0x4e8], R4 ;  /* 0x00013a0005047a24 */ /* 0x000fe400078e0204 */
[----:B------:R-:W-:-:S03]  /*b110*/  IMAD R5, R0, c[0x0][0x3e4], R6 ;  /* 0x0000f90000057a24 */ /* 0x000fc600078e0206 */
[----:B------:R-:W-:Y:S02]  /*b120*/  SHF.R.S32.HI R0, RZ, 0x1f, R4 ;  /* 0x0000001fff007819 */ /* 0x000fe40000011404 */
[----:B------:R-:W-:-:S03]  /*b130*/  IADD3 R3, R3, R5, RZ ;  /* 0x0000000503037210 */ /* 0x000fc60007ffe0ff */
[----:B------:R-:W-:Y:S02]  /*b140*/  IMAD R0, R0, c[0x0][0x3d8], RZ ;  /* 0x0000f60000007a24 */ /* 0x000fe400078e02ff */
[----:B------:R-:W-:-:S04]  /*b150*/  IMAD.WIDE.U32 R2, R4, c[0x0][0x3d8], R2 ;  /* 0x0000f60004027a25 */ /* 0x000fc800078e0002 */
[----:B------:R-:W-:Y:S01]  /*b160*/  IMAD R0, R4, c[0x0][0x3dc], R0 ;  /* 0x0000f70004007a24 */ /* 0x000fe200078e0200 */
[----:B------:R-:W-:-:S04]  /*b170*/  LEA R14, P0, R2, c[0x0][0x380], 0x1 ;  /* 0x0000e000020e7a11 */ /* 0x000fc800078008ff */
[----:B------:R-:W-:-:S04]  /*b180*/  IADD3 R0, R3, R0, RZ ;  /* 0x0000000003007210 */ /* 0x000fc80007ffe0ff */
[----:B------:R-:W-:Y:S01]  /*b190*/  LEA.HI.X R5, R2, c[0x0][0x384], R0, 0x1, P0 ;  /* 0x0000e10002057a11 */ /* 0x000fe200000f0c00 */
[----:B------:R-:W-:Y:S05]  /*b1a0*/  BRA.DIV ~URZ, `(.L_x_63) ;  /* 0x00004d427f007947 */ /* 0x000fea000b800000 */
[----:B--234-:R2:W3:Y:S02]  /*b1b0*/  SHFL.IDX PT, R4, R5, RZ, 0x181f ;  /* 0x00181fff05047589 */ /* 0x01c4e400000e0000 */
.L_x_133:
[----:B------:R-:W-:Y:S05]  /*b1c0*/  BRA.DIV ~URZ, `(.L_x_64) ;  /* 0x00004d927f007947 */ /* 0x000fea000b800000 */
[----:B------:R4:W2:Y:S02]  /*b1d0*/  SHFL.IDX PT, R0, R14, RZ, 0x181f ;  /* 0x00181fff0e007589 */ /* 0x0008a400000e0000 */
.L_x_134:
[----:B------:R-:W5:Y:S02]  /*b1e0*/  S2R R2, SR_TID.X ;  /* 0x0000000000027919 */ /* 0x000f640000002100 */
[----:B-----5:R-:W-:-:S04]  /*b1f0*/  SHF.R.S32.HI R3, RZ, 0x1f, R2 ;  /* 0x0000001fff037819 */ /* 0x020fc80000011402 */
[----:B------:R-:W-:Y:S02]  /*b200*/  LEA.HI R3, R3, R2, RZ, 0x3 ;  /* 0x0000000203037211 */ /* 0x000fe400078f18ff */
[----:B------:R-:W5:Y:S02]  /*b210*/  LDL.LU R2, [R1+0x4c] ;  /* 0x00004c0001027983 */ /* 0x000f640000300800 */
[----:B------:R-:W-:Y:S01]  /*b220*/  SHF.R.S32.HI R3, RZ, 0x3, R3 ;  /* 0x00000003ff037819 */ /* 0x000fe20000011403 */
[----:B------:R-:W-:Y:S04]  /*b230*/  BSSY B0, `(.L_x_65) ;  /* 0x000001e000007945 */ /* 0x000fe80003800000 */
[----:B-----5:R-:W-:-:S05]  /*b240*/  IMAD R12, R2, 0x80, R3 ;  /* 0x00000080020c7824 */ /* 0x020fca00078e0203 */
[----:B------:R-:W-:-:S13]  /*b250*/  ISETP.GE.AND P0, PT, R12, R13, PT ;  /* 0x0000000d0c00720c */ /* 0x000fda0003f06270 */
[----:B------:R-:W-:Y:S05]  /*b260*/  @P0 BRA `(.L_x_66) ;  /* 0x000001a000000947 */ /* 0x000fea0003800000 */
[C---:B------:R-:W-:Y:S02]  /*b270*/  IADD3 R83, R249.reuse, 0x40, RZ ;  /* 0x00000040f9537810 */ /* 0x040fe40007ffe0ff */
[C---:B------:R-:W-:Y:S02]  /*b280*/  IADD3 R81, R249.reuse, 0x80, RZ ;  /* 0x00000080f9517810 */ /* 0x040fe40007ffe0ff */
[C---:B------:R-:W-:Y:S02]  /*b290*/  ISETP.GE.AND P6, PT, R249.reuse, c[0x0][0x3c8], PT ;  /* 0x0000f200f9007a0c */ /* 0x040fe40003fc6270 */
[----:B------:R-:W-:Y:S02]  /*b2a0*/  IADD3 R15, R249, 0xc0, RZ ;  /* 0x000000c0f90f7810 */ /* 0x000fe40007ffe0ff */
[----:B------:R-:W-:Y:S02]  /*b2b0*/  ISETP.GE.AND P5, PT, R83, c[0x0][0x3c8], PT ;  /* 0x0000f20053007a0c */ /* 0x000fe40003fa6270 */
[----:B------:R-:W-:-:S02]  /*b2c0*/  ISETP.GE.AND P4, PT, R81, c[0x0][0x3c8], PT ;  /* 0x0000f20051007a0c */ /* 0x000fc40003f86270 */
[----:B------:R-:W-:Y:S02]  /*b2d0*/  ISETP.GE.AND P3, PT, R15, c[0x0][0x3c8], PT ;  /* 0x0000f2000f007a0c */ /* 0x000fe40003f66270 */
[C---:B------:R-:W-:Y:S02]  /*b2e0*/  IADD3 R84, R249.reuse, 0x40, RZ ;  /* 0x00000040f9547810 */ /* 0x040fe40007ffe0ff */
[----:B------:R-:W-:Y:S02]  /*b2f0*/  SHF.R.S32.HI R2, RZ, 0x1f, R249 ;  /* 0x0000001fff027819 */ /* 0x000fe400000114f9 */
[C---:B--2---:R-:W-:Y:S02]  /*b300*/  @!P6 LEA R10, P0, R249.reuse, R0, 0x1 ;  /* 0x00000000f90ae211 */ /* 0x044fe400078008ff */
[C---:B------:R-:W-:Y:S02]  /*b310*/  IADD3 R82, R249.reuse, 0x80, RZ ;  /* 0x00000080f9527810 */ /* 0x040fe40007ffe0ff */
[----:B------:R-:W-:-:S02]  /*b320*/  IADD3 R80, R249, 0xc0, RZ ;  /* 0x000000c0f9507810 */ /* 0x000fc40007ffe0ff */
[-C--:B------:R-:W-:Y:S02]  /*b330*/  @!P5 LEA R8, P2, R83, R0.reuse, 0x1 ;  /* 0x000000005308d211 */ /* 0x080fe400078408ff */
[----:B------:R-:W-:Y:S02]  /*b340*/  SHF.R.S32.HI R84, RZ, 0x1f, R84 ;  /* 0x0000001fff547819 */ /* 0x000fe40000011454 */
[----:B------:R-:W-:Y:S02]  /*b350*/  @!P4 LEA R6, P1, R81, R0, 0x1 ;  /* 0x000000005106c211 */ /* 0x000fe400078208ff */
[----:B---3--:R-:W-:Y:S02]  /*b360*/  @!P6 LEA.HI.X R11, R249, R4, R2, 0x1, P0 ;  /* 0x00000004f90be211 */ /* 0x008fe400000f0c02 */
[----:B------:R-:W-:Y:S02]  /*b370*/  SHF.R.S32.HI R82, RZ, 0x1f, R82 ;  /* 0x0000001fff527819 */ /* 0x000fe40000011452 */
[----:B------:R-:W-:Y:S01]  /*b380*/  SHF.R.S32.HI R80, RZ, 0x1f, R80 ;  /* 0x0000001fff507819 */ /* 0x000fe20000011450 */
[----:B------:R2:W-:Y:S01]  /*b390*/  @!P6 ST.E.128 [R10.64], R28 ;  /* 0x0000001c0a00e985 */ /* 0x0005e2000c101d06 */
[----:B------:R-:W-:-:S02]  /*b3a0*/  @!P3 LEA R2, P0, R15, R0, 0x1 ;  /* 0x000000000f02b211 */ /* 0x000fc400078008ff */
[-C--:B------:R-:W-:Y:S02]  /*b3b0*/  @!P5 LEA.HI.X R9, R83, R4.reuse, R84, 0x1, P2 ;  /* 0x000000045309d211 */ /* 0x080fe400010f0c54 */
[-C--:B------:R-:W-:Y:S02]  /*b3c0*/  @!P4 LEA.HI.X R7, R81, R4.reuse, R82, 0x1, P1 ;  /* 0x000000045107c211 */ /* 0x080fe400008f0c52 */
[----:B------:R-:W-:Y:S01]  /*b3d0*/  @!P3 LEA.HI.X R3, R15, R4, R80, 0x1, P0 ;  /* 0x000000040f03b211 */ /* 0x000fe200000f0c50 */
[----:B-1----:R2:W-:Y:S04]  /*b3e0*/  @!P5 ST.E.128 [R8.64], R24 ;  /* 0x000000180800d985 */ /* 0x0025e8000c101d06 */
[----:B------:R2:W-:Y:S04]  /*b3f0*/  @!P4 ST.E.128 [R6.64], R20 ;  /* 0x000000140600c985 */ /* 0x0005e8000c101d06 */
[----:B------:R2:W-:Y:S02]  /*b400*/  @!P3 ST.E.128 [R2.64], R16 ;  /* 0x000000100200b985 */ /* 0x0005e4000c101d06 */
.L_x_66:
[----:B------:R-:W-:Y:S05]  /*b410*/  BSYNC B0 ;  /* 0x0000000000007941 */ /* 0x000fea0003800000 */
.L_x_65:
[----:B------:R-:W-:Y:S05]  /*b420*/  BRA.DIV ~URZ, `(.L_x_67) ;  /* 0x00004b927f007947 */ /* 0x000fea000b800000 */
[----:B---3--:R3:W4:Y:S04]  /*b430*/  SHFL.IDX PT, R4, R5, 0x1, 0x181f ;  /* 0x00381f0005047f89 */ /* 0x00872800000e0000 */
[----:B--2---:R3:W2:Y:S02]  /*b440*/  SHFL.IDX PT, R0, R14, 0x1, 0x181f ;  /* 0x00381f000e007f89 */ /* 0x0046a400000e0000 */
.L_x_135:
[----:B------:R-:W-:Y:S01]  /*b450*/  IADD3 R2, R12, 0x20, RZ ;  /* 0x000000200c027810 */ /* 0x000fe20007ffe0ff */
[----:B------:R-:W-:Y:S03]  /*b460*/  BSSY B0, `(.L_x_68) ;  /* 0x000001d000007945 */ /* 0x000fe60003800000 */
[----:B------:R-:W-:-:S13]  /*b470*/  ISETP.GE.AND P0, PT, R2, R13, PT ;  /* 0x0000000d0200720c */ /* 0x000fda0003f06270 */
[----:B------:R-:W-:Y:S05]  /*b480*/  @P0 BRA `(.L_x_69) ;  /* 0x000001a000000947 */ /* 0x000fea0003800000 */
[C---:B-1----:R-:W-:Y:S02]  /*b490*/  IADD3 R19, R249.reuse, 0x40, RZ ;  /* 0x00000040f9137810 */ /* 0x042fe40007ffe0ff */
        /* <DEDUP_REMOVED lines=14> */
[----:B----4-:R-:W-:Y:S02]  /*b580*/  @!P3 LEA.HI.X R11, R249, R4, R3, 0x1, P4 ;  /* 0x00000004f90bb211 */ /* 0x010fe400020f0c03 */
[----:B------:R-:W-:Y:S02]  /*b590*/  SHF.R.S32.HI R18, RZ, 0x1f, R18 ;  /* 0x0000001fff127819 */ /* 0x000fe40000011412 */
[----:B------:R-:W-:Y:S01]  /*b5a0*/  SHF.R.S32.HI R16, RZ, 0x1f, R16 ;  /* 0x0000001fff107819 */ /* 0x000fe20000011410 */
[----:B------:R1:W-:Y:S01]  /*b5b0*/  @!P3 ST.E.128 [R10.64], R44 ;  /* 0x0000002c0a00b985 */ /* 0x0003e2000c101d06 */
[----:B------:R-:W-:-:S02]  /*b5c0*/  @!P0 LEA R2, P4, R15, R0, 0x1 ;  /* 0x000000000f028211 */ /* 0x000fc400078808ff */
[-C--:B------:R-:W-:Y:S02]  /*b5d0*/  @!P2 LEA.HI.X R9, R19, R4.reuse, R20, 0x1, P6 ;  /* 0x000000041309a211 */ /* 0x080fe400030f0c14 */
[-C--:B------:R-:W-:Y:S02]  /*b5e0*/  @!P1 LEA.HI.X R7, R17, R4.reuse, R18, 0x1, P5 ;  /* 0x0000000411079211 */ /* 0x080fe400028f0c12 */
[----:B------:R-:W-:Y:S01]  /*b5f0*/  @!P0 LEA.HI.X R3, R15, R4, R16, 0x1, P4 ;  /* 0x000000040f038211 */ /* 0x000fe200020f0c10 */
[----:B------:R1:W-:Y:S04]  /*b600*/  @!P2 ST.E.128 [R8.64], R40 ;  /* 0x000000280800a985 */ /* 0x0003e8000c101d06 */
[----:B------:R1:W-:Y:S04]  /*b610*/  @!P1 ST.E.128 [R6.64], R36 ;  /* 0x0000002406009985 */ /* 0x0003e8000c101d06 */
[----:B------:R1:W-:Y:S02]  /*b620*/  @!P0 ST.E.128 [R2.64], R32 ;  /* 0x0000002002008985 */ /* 0x0003e4000c101d06 */
.L_x_69:
[----:B------:R-:W-:Y:S05]  /*b630*/  BSYNC B0 ;  /* 0x0000000000007941 */ /* 0x000fea0003800000 */
.L_x_68:
[----:B------:R-:W-:Y:S05]  /*b640*/  BRA.DIV ~URZ, `(.L_x_70) ;  /* 0x00004a327f007947 */ /* 0x000fea000b800000 */
[----:B----4-:R4:W3:Y:S02]  /*b650*/  SHFL.IDX PT, R4, R5, 0x2, 0x181f ;  /* 0x00581f0005047f89 */ /* 0x0108e400000e0000 */
.L_x_136:
[----:B------:R-:W-:Y:S05]  /*b660*/  BRA.DIV ~URZ, `(.L_x_71) ;  /* 0x00004a827f007947 */ /* 0x000fea000b800000 */
[----:B--2---:R2:W4:Y:S02]  /*b670*/  SHFL.IDX PT, R0, R14, 0x2, 0x181f ;  /* 0x00581f000e007f89 */ /* 0x00452400000e0000 */
.L_x_137:
[----:B-1----:R-:W-:Y:S01]  /*b680*/  IADD3 R2, R12, 0x40, RZ ;  /* 0x000000400c027810 */ /* 0x002fe20007ffe0ff */
[----:B------:R-:W-:Y:S03]  /*b690*/  BSSY B0, `(.L_x_72) ;  /* 0x000001d000007945 */ /* 0x000fe60003800000 */
        /* <DEDUP_REMOVED lines=11> */
[C---:B----4-:R-:W-:Y:S02]  /*b750*/  @!P3 LEA R10, P4, R249.reuse, R0, 0x1 ;  /* 0x00000000f90ab211 */ /* 0x050fe400078808ff */
        /* <DEDUP_REMOVED lines=16> */
.L_x_73:
[----:B------:R-:W-:Y:S05]  /*b860*/  BSYNC B0 ;  /* 0x0000000000007941 */ /* 0x000fea0003800000 */
.L_x_72:
[----:B------:R-:W-:Y:S05]  /*b870*/  BRA.DIV ~URZ, `(.L_x_74) ;  /* 0x000048d27f007947 */ /* 0x000fea000b800000 */
[----:B---3--:R3:W1:Y:S04]  /*b880*/  SHFL.IDX PT, R4, R5, 0x3, 0x181f ;  /* 0x00781f0005047f89 */ /* 0x00866800000e0000 */
[----:B----4-:R3:W4:Y:S02]  /*b890*/  SHFL.IDX PT, R0, R14, 0x3, 0x181f ;  /* 0x00781f000e007f89 */ /* 0x01072400000e0000 */
.L_x_138:
[----:B-1----:R-:W-:-:S04]  /*b8a0*/  IADD3 R2, R12, 0x60, RZ ;  /* 0x000000600c027810 */ /* 0x002fc80007ffe0ff */
[----:B------:R-:W-:-:S13]  /*b8b0*/  ISETP.GE.AND P0, PT, R2, R13, PT ;  /* 0x0000000d0200720c */ /* 0x000fda0003f06270 */
[----:B------:R-:W-:Y:S05]  /*b8c0*/  @P0 BRA `(.L_x_75) ;  /* 0x00002d4000000947 */ /* 0x000fea0003800000 */
[C---:B------:R-:W-:Y:S02]  /*b8d0*/  IADD3 R11, R249.reuse, 0x40, RZ ;  /* 0x00000040f90b7810 */ /* 0x040fe40007ffe0ff */
[C---:B---3--:R-:W-:Y:S02]  /*b8e0*/  IADD3 R5, R249.reuse, 0x80, RZ ;  /* 0x00000080f9057810 */ /* 0x048fe40007ffe0ff */
[----:B------:R-:W-:Y:S02]  /*b8f0*/  ISETP.GE.AND P2, PT, R249, c[0x0][0x3c8], PT ;  /* 0x0000f200f9007a0c */ /* 0x000fe40003f46270 */
[----:B------:R-:W-:Y:S02]  /*b900*/  ISETP.GE.AND P1, PT, R11, c[0x0][0x3c8], PT ;  /* 0x0000f2000b007a0c */ /* 0x000fe40003f26270 */
[----:B------:R-:W-:Y:S02]  /*b910*/  ISETP.GE.AND P0, PT, R5, c[0x0][0x3c8], PT ;  /* 0x0000f20005007a0c */ /* 0x000fe40003f06270 */
[----:B--2---:R-:W-:-:S02]  /*b920*/  IADD3 R14, R249, 0x40, RZ ;  /* 0x00000040f90e7810 */ /* 0x004fc40007ffe0ff */
[C---:B------:R-:W-:Y:S02]  /*b930*/  IADD3 R10, R249.reuse, 0x80, RZ ;  /* 0x00000080f90a7810 */ /* 0x040fe40007ffe0ff */
[----:B------:R-:W-:Y:S02]  /*b940*/  SHF.R.S32.HI R15, RZ, 0x1f, R249 ;  /* 0x0000001fff0f7819 */ /* 0x000fe400000114f9 */
[----:B------:R-:W-:Y:S02]  /*b950*/  SHF.R.S32.HI R14, RZ, 0x1f, R14 ;  /* 0x0000001fff0e7819 */ /* 0x000fe4000001140e */
[-C--:B----4-:R-:W-:Y:S02]  /*b960*/  @!P2 LEA R8, P5, R249, R0.reuse, 0x1 ;  /* 0x00000000f908a211 */ /* 0x090fe400078a08ff */
[----:B------:R-:W-:Y:S02]  /*b970*/  @!P1 LEA R6, P4, R11, R0, 0x1 ;  /* 0x000000000b069211 */ /* 0x000fe400078808ff */
[----:B------:R-:W-:-:S02]  /*b980*/  SHF.R.S32.HI R10, RZ, 0x1f, R10 ;  /* 0x0000001fff0a7819 */ /* 0x000fc4000001140a */
[----:B------:R-:W-:Y:S02]  /*b990*/  @!P0 LEA R2, P3, R5, R0, 0x1 ;  /* 0x0000000005028211 */ /* 0x000fe400078608ff */
[-C--:B------:R-:W-:Y:S02]  /*b9a0*/  @!P2 LEA.HI.X R9, R249, R4.reuse, R15, 0x1, P5 ;  /* 0x00000004f909a211 */ /* 0x080fe400028f0c0f */
[-C--:B------:R-:W-:Y:S02]  /*b9b0*/  @!P1 LEA.HI.X R7, R11, R4.reuse, R14, 0x1, P4 ;  /* 0x000000040b079211 */ /* 0x080fe400020f0c0e */
[----:B------:R-:W-:Y:S01]  /*b9c0*/  @!P0 LEA.HI.X R3, R5, R4, R10, 0x1, P3 ;  /* 0x0000000405038211 */ /* 0x000fe200018f0c0a */
[----:B------:R1:W-:Y:S01]  /*b9d0*/  @!P2 ST.E.128 [R8.64], R72 ;  /* 0x000000480800a985 */ /* 0x0003e2000c101d06 */
[----:B------:R-:W-:-:S03]  /*b9e0*/  IADD3 R5, R249, 0xc0, RZ ;  /* 0x000000c0f9057810 */ /* 0x000fc60007ffe0ff */
[----:B------:R1:W-:Y:S04]  /*b9f0*/  @!P1 ST.E.128 [R6.64], R68 ;  /* 0x0000004406009985 */ /* 0x0003e8000c101d06 */
[----:B------:R1:W-:Y:S01]  /*ba00*/  @!P0 ST.E.128 [R2.64], R64 ;  /* 0x0000004002008985 */ /* 0x0003e2000c101d06 */
[----:B------:R-:W-:-:S13]  /*ba10*/  ISETP.GE.AND P0, PT, R5, c[0x0][0x3c8], PT ;  /* 0x0000f20005007a0c */ /* 0x000fda0003f06270 */
[----:B------:R-:W-:Y:S05]  /*ba20*/  @P0 BRA `(.L_x_75) ;  /* 0x00002be000000947 */ /* 0x000fea0003800000 */
[----:B------:R-:W-:Y:S02]  /*ba30*/  IADD3 R10, R249, 0xc0, RZ ;  /* 0x000000c0f90a7810 */ /* 0x000fe40007ffe0ff */
[----:B-1----:R-:W-:Y:S02]  /*ba40*/  LEA R2, P0, R5, R0, 0x1 ;  /* 0x0000000005027211 */ /* 0x002fe400078008ff */
[----:B------:R-:W-:-:S04]  /*ba50*/  SHF.R.S32.HI R10, RZ, 0x1f, R10 ;  /* 0x0000001fff0a7819 */ /* 0x000fc8000001140a */
[----:B------:R-:W-:-:S05]  /*ba60*/  LEA.HI.X R3, R5, R4, R10, 0x1, P0 ;  /* 0x0000000405037211 */ /* 0x000fca00000f0c0a */
[----:B------:R1:W-:Y:S01]  /*ba70*/  ST.E.128 [R2.64], R76 ;  /* 0x0000004c02007985 */ /* 0x0003e2000c101d06 */
[----:B------:R-:W-:Y:S05]  /*ba80*/  BRA `(.L_x_75) ;  /* 0x00002b8000007947 */ /* 0x000fea0003800000 */
.L_x_62:
[----:B-1----:R-:W2:Y:S01]  /*ba90*/  LDL.LU R5, [R1+0x80] ;  /* 0x0000800001057983 */ /* 0x002ea20000300800 */
[----:B------:R-:W-:Y:S02]  /*baa0*/  IMAD R11, R11, c[0x0][0x408], RZ ;  /* 0x000102000b0b7a24 */ /* 0x000fe400078e02ff */
[----:B------:R-:W-:-:S04]  /*bab0*/  IMAD.WIDE.U32 R2, R0, c[0x0][0x408], RZ ;  /* 0x0001020000027a25 */ /* 0x000fc800078e00ff */
[----:B------:R-:W-:Y:S01]  /*bac0*/  IMAD R11, R0, c[0x0][0x40c], R11 ;  /* 0x00010300000b7a24 */ /* 0x000fe200078e020b */
[----:B------:R-:W-:Y:S01]  /*bad0*/  SHF.R.S32.HI R0, RZ, 0x1f, R8 ;  /* 0x0000001fff007819 */ /* 0x000fe20000011408 */
[----:B------:R-:W-:-:S03]  /*bae0*/  @P2 IMAD.HI.U32 R4, R9, c[0x0][0x4ec], RZ ;  /* 0x00013b0009042a27 */ /* 0x000fc600078e00ff */
[----:B------:R-:W-:Y:S01]  /*baf0*/  IADD3 R3, R3, R11, RZ ;  /* 0x0000000b03037210 */ /* 0x000fe20007ffe0ff */
[----:B------:R-:W-:-:S04]  /*bb00*/  IMAD R0, R0, c[0x0][0x440], RZ ;  /* 0x0001100000007a24 */ /* 0x000fc800078e02ff */
[----:B------:R-:W-:-:S04]  /*bb10*/  IMAD.WIDE.U32 R2, R10, c[0x0][0x438], R2 ;  /* 0x00010e000a027a25 */ /* 0x000fc800078e0002 */
[----:B------:R-:W-:Y:S02]  /*bb20*/  IMAD R3, R10, c[0x0][0x43c], R3 ;  /* 0x00010f000a037a24 */ /* 0x000fe400078e0203 */
[C---:B------:R-:W-:Y:S02]  /*bb30*/  IMAD R0, R8.reuse, c[0x0][0x444], R0 ;  /* 0x0001110008007a24 */ /* 0x040fe400078e0200 */
[----:B------:R-:W-:-:S05]  /*bb40*/  IMAD.WIDE.U32 R2, R8, c[0x0][0x440], R2 ;  /* 0x0001100008027a25 */ /* 0x000fca00078e0002 */
[----:B------:R-:W-:Y:S02]  /*bb50*/  IADD3 R3, R3, R0, RZ ;  /* 0x0000000003037210 */ /* 0x000fe40007ffe0ff */
[----:B------:R-:W-:Y:S02]  /*bb60*/  MOV R0, R9 ;  /* 0x0000000900007202 */ /* 0x000fe40000000f00 */
[----:B------:R-:W-:-:S04]  /*bb70*/  @P2 SHF.R.U32.HI R0, RZ, c[0x0][0x4f0], R4 ;  /* 0x00013c00ff002a19 */ /* 0x000fc80000011604 */
[----:B------:R-:W-:-:S05]  /*bb80*/  SHF.R.S32.HI R4, RZ, 0x1f, R0 ;  /* 0x0000001fff047819 */ /* 0x000fca0000011400 */
[----:B------:R-:W-:-:S04]  /*bb90*/  IMAD R4, R4, c[0x0][0x430], RZ ;  /* 0x00010c0004047a24 */ /* 0x000fc800078e02ff */
[----:B------:R-:W-:Y:S02]  /*bba0*/  IMAD R4, R0, c[0x0][0x434], R4 ;  /* 0x00010d0000047a24 */ /* 0x000fe400078e0204 */
[----:B--2---:R-:W-:-:S04]  /*bbb0*/  IMAD.WIDE.U32 R2, R5, c[0x0][0x448], R2 ;  /* 0x0001120005027a25 */ /* 0x004fc800078e0002 */
[----:B------:R-:W-:-:S04]  /*bbc0*/  IMAD R3, R5, c[0x0][0x44c], R3 ;  /* 0x0001130005037a24 */ /* 0x000fc800078e0203 */
[C---:B------:R-:W-:Y:S01]  /*bbd0*/  IMAD.WIDE.U32 R2, R0.reuse, c[0x0][0x430], R2 ;  /* 0x00010c0000027a25 */ /* 0x040fe200078e0002 */
[----:B------:R-:W-:-:S04]  /*bbe0*/  IADD3 R0, -R0, RZ, RZ ;  /* 0x000000ff00007210 */ /* 0x000fc80007ffe1ff */
[----:B------:R-:W-:Y:S01]  /*bbf0*/  IADD3 R3, R3, R4, RZ ;  /* 0x0000000403037210 */ /* 0x000fe20007ffe0ff */
[----:B------:R-:W-:-:S04]  /*bc00*/  IMAD R0, R0, c[0x0][0x4e8], R9 ;  /* 0x00013a0000007a24 */ /* 0x000fc800078e0209 */
[----:B------:R-:W-:Y:S01]  /*bc10*/  IMAD.WIDE.U32 R2, R0, c[0x0][0x428], R2 ;  /* 0x00010a0000027a25 */ /* 0x000fe200078e0002 */
[----:B------:R-:W-:-:S04]  /*bc20*/  SHF.R.S32.HI R4, RZ, 0x1f, R0 ;  /* 0x0000001fff047819 */ /* 0x000fc80000011400 */
[----:B------:R-:W-:Y:S01]  /*bc30*/  LEA R12, P2, R2, c[0x0][0x400], 0x2 ;  /* 0x00010000020c7a11 */ /* 0x000fe200078410ff */
[----:B------:R-:W-:-:S04]  /*bc40*/  IMAD R4, R4, c[0x0][0x428], RZ ;  /* 0x00010a0004047a24 */ /* 0x000fc800078e02ff */
[----:B------:R-:W-:-:S05]  /*bc50*/  IMAD R0, R0, c[0x0][0x42c], R4 ;  /* 0x00010b0000007a24 */ /* 0x000fca00078e0204 */
[----:B------:R-:W-:-:S04]  /*bc60*/  IADD3 R0, R3, R0, RZ ;  /* 0x0000000003007210 */ /* 0x000fc80007ffe0ff */
[----:B------:R-:W-:Y:S01]  /*bc70*/  LEA.HI.X R5, R2, c[0x0][0x404], R0, 0x2, P2 ;  /* 0x0001010002057a11 */ /* 0x000fe200010f1400 */
[----:B------:R-:W-:Y:S05]  /*bc80*/  BRA.DIV ~URZ, `(.L_x_76) ;  /* 0x000045827f007947 */ /* 0x000fea000b800000 */
[----:B------:R1:W2:Y:S02]  /*bc90*/  SHFL.IDX PT, R4, R5, RZ, 0x1c1f ;  /* 0x001c1fff05047589 */ /* 0x0002a400000e0000 */
.L_x_139:
[----:B------:R-:W-:Y:S05]  /*bca0*/  BRA.DIV ~URZ, `(.L_x_77) ;  /* 0x000045d27f007947 */ /* 0x000fea000b800000 */
[----:B------:R3:W4:Y:S02]  /*bcb0*/  SHFL.IDX PT, R0, R12, RZ, 0x1c1f ;  /* 0x001c1fff0c007589 */ /* 0x00072400000e0000 */
.L_x_140:
[----:B------:R-:W-:Y:S01]  /*bcc0*/  BSSY B0, `(.L_x_78) ;  /* 0x00000c2000007945 */ /* 0x000fe20003800000 */
[----:B------:R-:W-:Y:S05]  /*bcd0*/  @P1 BRA `(.L_x_79) ;  /* 0x00000c0000001947 */ /* 0x000fea0003800000 */
[----:B------:R-:W5:Y:S04]  /*bce0*/  LDL R8, [R1+0x84] ;  /* 0x0000840001087983 */ /* 0x000f680000100800 */
[----:B---3--:R-:W3:Y:S04]  /*bcf0*/  LDL R11, [R1+0x100] ;  /* 0x00010000010b7983 */ /* 0x008ee80000100800 */
[----:B----4-:R-:W4:Y:S04]  /*bd00*/  LDL R15, [R1+0x17c] ;  /* 0x00017c00010f7983 */ /* 0x010f280000100800 */
[----:B--2---:R-:W2:Y:S04]  /*bd10*/  LDL R6, [R1+0xfc] ;  /* 0x0000fc0001067983 */ /* 0x004ea80000100800 */
[----:B------:R-:W2:Y:S04]  /*bd20*/  LDL R10, [R1+0xf8] ;  /* 0x0000f800010a7983 */ /* 0x000ea80000100800 */
[----:B------:R-:W2:Y:S04]  /*bd30*/  LDL R9, [R1+0xf4] ;  /* 0x0000f40001097983 */ /* 0x000ea80000100800 */
[----:B------:R-:W4:Y:S04]  /*bd40*/  LDL R7, [R1+0x178] ;  /* 0x0001780001077983 */ /* 0x000f280000100800 */
        /* <DEDUP_REMOVED lines=8> */
[----:B------:R-:W4:Y:S01]  /*bdd0*/  LDL R17, [R1+0xdc] ;  /* 0x0000dc0001117983 */ /* 0x000f220000100800 */
[----:B-----5:R-:W-:-:S02]  /*bde0*/  ISETP.GE.AND P1, PT, R8, c[0x0][0x3c8], PT ;  /* 0x0000f20008007a0c */ /* 0x020fc40003f26270 */
[----:B---3--:R-:W-:-:S11]  /*bdf0*/  ISETP.GE.AND P3, PT, R11, c[0x0][0x3c8], PT ;  /* 0x0000f2000b007a0c */ /* 0x008fd60003f66270 */
[----:B------:R-:W-:Y:S02]  /*be00*/  @!P1 IMAD.MOV.U32 R2, RZ, RZ, R0 ;  /* 0x000000ffff029224 */ /* 0x000fe400078e0000 */
[----:B------:R-:W-:-:S04]  /*be10*/  @!P1 IMAD.MOV.U32 R3, RZ, RZ, R4 ;  /* 0x000000ffff039224 */ /* 0x000fc800078e0004 */
[----:B------:R-:W-:Y:S01]  /*be20*/  @!P1 IMAD.WIDE R2, R8, 0x4, R2 ;  /* 0x0000000408029825 */ /* 0x000fe200078e0202 */
[----:B--2---:R-:W-:Y:S01]  /*be30*/  ISETP.GE.AND P4, PT, R6, c[0x0][0x3c8], PT ;  /* 0x0000f20006007a0c */ /* 0x004fe20003f86270 */
[----:B------:R-:W2:Y:S04]  /*be40*/  LDL R8, [R1+0xe0] ;  /* 0x0000e00001087983 */ /* 0x000ea80000100800 */
[----:B------:R3:W-:Y:S02]  /*be50*/  @!P1 ST.E.64 [R2.64], R24 ;  /* 0x0000001802009985 */ /* 0x0007e4000c101b06 */
[C---:B---3--:R-:W-:Y:S02]  /*be60*/  @!P3 LEA R2, P2, R11.reuse, R0, 0x2 ;  /* 0x000000000b02b211 */ /* 0x048fe400078410ff */
[----:B------:R-:W3:Y:S02]  /*be70*/  LDL R24, [R1+0x160] ;  /* 0x0001600001187983 */ /* 0x000ee40000100800 */
[----:B----4-:R-:W-:-:S02]  /*be80*/  @!P3 LEA.HI.X R3, R11, R4, R15, 0x2, P2 ;  /* 0x000000040b03b211 */ /* 0x010fc400010f140f */
[----:B------:R-:W4:Y:S04]  /*be90*/  LDL R25, [R1+0xd4] ;  /* 0x0000d40001197983 */ /* 0x000f280000100800 */
[----:B------:R-:W5:Y:S01]  /*bea0*/  LDL R15, [R1+0x164] ;  /* 0x00016400010f7983 */ /* 0x000f620000100800 */
[----:B------:R-:W-:Y:S02]  /*beb0*/  ISETP.GE.AND P1, PT, R10, c[0x0][0x3c8], PT ;  /* 0x0000f2000a007a0c */ /* 0x000fe40003f26270 */
[----:B------:R-:W-:Y:S01]  /*bec0*/  ISETP.GE.AND P6, PT, R9, c[0x0][0x3c8], PT ;  /* 0x0000f20009007a0c */ /* 0x000fe20003fc6270 */
[----:B------:R1:W-:Y:S04]  /*bed0*/  @!P3 ST.E.64 [R2.64], R26 ;  /* 0x0000001a0200b985 */ /* 0x0003e8000c101b06 */
[----:B------:R-:W4:Y:S01]  /*bee0*/  LDL R11, [R1+0xd8] ;  /* 0x0000d800010b7983 */ /* 0x000f220000100800 */
[----:B------:R-:W-:-:S02]  /*bef0*/  ISETP.GE.AND P5, PT, R14, c[0x0][0x3c8], PT ;  /* 0x0000f2000e007a0c */ /* 0x000fc40003fa6270 */
[C---:B-1----:R-:W-:Y:S01]  /*bf00*/  @!P4 LEA R2, P2, R6.reuse, R0, 0x2 ;  /* 0x000000000602c211 */ /* 0x042fe200078410ff */
[----:B------:R-:W4:Y:S03]  /*bf10*/  LDL R26, [R1+0x150] ;  /* 0x00015000011a7983 */ /* 0x000f260000100800 */
[----:B------:R-:W-:Y:S01]  /*bf20*/  @!P4 LEA.HI.X R3, R6, R4, R7, 0x2, P2 ;  /* 0x000000040603c211 */ /* 0x000fe200010f1407 */
[----:B------:R-:W4:Y:S01]  /*bf30*/  LDL R27, [R1+0xa4] ;  /* 0x0000a400011b7983 */ /* 0x000f220000100800 */
[----:B------:R-:W-:Y:S02]  /*bf40*/  ISETP.GE.AND P2, PT, R16, c[0x0][0x3c8], PT ;  /* 0x0000f20010007a0c */ /* 0x000fe40003f46270 */
[C---:B------:R-:W-:Y:S01]  /*bf50*/  @!P1 LEA R6, P3, R10.reuse, R0, 0x2 ;  /* 0x000000000a069211 */ /* 0x040fe200078610ff */
[----:B------:R1:W-:Y:S03]  /*bf60*/  @!P4 ST.E.64 [R2.64], R132 ;  /* 0x000000840200c985 */ /* 0x0003e6000c101b06 */
[----:B------:R-:W-:-:S02]  /*bf70*/  @!P1 LEA.HI.X R7, R10, R4, R103, 0x2, P3 ;  /* 0x000000040a079211 */ /* 0x000fc400018f1467 */
[----:B------:R-:W4:Y:S04]  /*bf80*/  LDL R10, [R1+0x15c] ;  /* 0x00015c00010a7983 */ /* 0x000f280000100800 */
[----:B------:R1:W-:Y:S01]  /*bf90*/  @!P1 ST.E.64 [R6.64], R134 ;  /* 0x0000008606009985 */ /* 0x0003e2000c101b06 */
[----:B------:R-:W-:Y:S02]  /*bfa0*/  ISETP.GE.AND P1, PT, R13, c[0x0][0x3c8], PT ;  /* 0x0000f2000d007a0c */ /* 0x000fe40003f26270 */
[----:B-1----:R-:W-:-:S04]  /*bfb0*/  @!P6 LEA R2, P4, R9, R0, 0x2 ;  /* 0x000000000902e211 */ /* 0x002fc800078810ff */
[----:B------:R-:W-:Y:S02]  /*bfc0*/  @!P6 LEA.HI.X R3, R9, R4, R23, 0x2, P4 ;  /* 0x000000040903e211 */ /* 0x000fe400020f1417 */
[----:B------:R-:W4:Y:S01]  /*bfd0*/  LDL R9, [R1+0xd0] ;  /* 0x0000d00001097983 */ /* 0x000f220000100800 */
[----:B------:R-:W-:-:S03]  /*bfe0*/  @!P2 LEA R6, P3, R16, R0, 0x2 ;  /* 0x000000001006a211 */ /* 0x000fc600078610ff */
[----:B------:R-:W4:Y:S01]  /*bff0*/  LDL R23, [R1+0xcc] ;  /* 0x0000cc0001177983 */ /* 0x000f220000100800 */
[----:B------:R-:W-:-:S03]  /*c000*/  @!P2 LEA.HI.X R7, R16, R4, R22, 0x2, P3 ;  /* 0x000000041007a211 */ /* 0x000fc600018f1416 */
[----:B------:R-:W4:Y:S04]  /*c010*/  LDL R22, [R1+0x158] ;  /* 0x0001580001167983 */ /* 0x000f280000100800 */
[----:B------:R-:W4:Y:S04]  /*c020*/  LDL R16, [R1+0x154] ;  /* 0x0001540001107983 */ /* 0x000f280000100800 */
[----:B------:R1:W-:Y:S04]  /*c030*/  @!P6 ST.E.64 [R2.64], R140 ;  /* 0x0000008c0200e985 */ /* 0x0003e8000c101b06 */
[----:B------:R1:W-:Y:S01]  /*c040*/  @!P2 ST.E.64 [R6.64], R136 ;  /* 0x000000880600a985 */ /* 0x0003e2000c101b06 */
[----:B------:R-:W-:-:S02]  /*c050*/  ISETP.GE.AND P6, PT, R18, c[0x0][0x3c8], PT ;  /* 0x0000f20012007a0c */ /* 0x000fc40003fc6270 */
[CC--:B-1----:R-:W-:Y:S02]  /*c060*/  @!P5 LEA R2, P4, R14.reuse, R0.reuse, 0x2 ;  /* 0x000000000e02d211 */ /* 0x0c2fe400078810ff */
[----:B------:R-:W-:Y:S02]  /*c070*/  @!P1 LEA R6, P3, R13, R0, 0x2 ;  /* 0x000000000d069211 */ /* 0x000fe400078610ff */
[----:B------:R-:W-:Y:S02]  /*c080*/  @!P5 LEA.HI.X R3, R14, R4, R19, 0x2, P4 ;  /* 0x000000040e03d211 */ /* 0x000fe400020f1413 */
[----:B------:R-:W4:Y:S04]  /*c090*/  LDL R14, [R1+0xc8] ;  /* 0x0000c800010e7983 */ /* 0x000f280000100800 */
[----:B------:R1:W-:Y:S04]  /*c0a0*/  @!P5 ST.E.64 [R2.64], R28 ;  /* 0x0000001c0200d985 */ /* 0x0003e8000c101b06 */
[----:B------:R-:W4:Y:S01]  /*c0b0*/  LDL R19, [R1+0xc4] ;  /* 0x0000c40001137983 */ /* 0x000f220000100800 */
[----:B-1----:R-:W-:-:S03]  /*c0c0*/  @!P6 LEA R2, P4, R18, R0, 0x2 ;  /* 0x000000001202e211 */ /* 0x002fc600078810ff */
[----:B------:R-:W4:Y:S04]  /*c0d0*/  LDL R29, [R1+0xa8] ;  /* 0x0000a800011d7983 */ /* 0x000f280000100800 */
[----:B------:R-:W4:Y:S01]  /*c0e0*/  LDL R28, [R1+0x120] ;  /* 0x00012000011c7983 */ /* 0x000f220000100800 */
[----:B-----5:R-:W-:-:S03]  /*c0f0*/  @!P1 LEA.HI.X R7, R13, R4, R15, 0x2, P3 ;  /* 0x000000040d079211 */ /* 0x020fc600018f140f */
[----:B------:R-:W5:Y:S01]  /*c100*/  LDL R13, [R1+0x14c] ;  /* 0x00014c00010d7983 */ /* 0x000f620000100800 */
[----:B---3--:R-:W-:-:S03]  /*c110*/  @!P6 LEA.HI.X R3, R18, R4, R24, 0x2, P4 ;  /* 0x000000041203e211 */ /* 0x008fc600020f1418 */
[----:B------:R-:W3:Y:S01]  /*c120*/  LDL R18, [R1+0x144] ;  /* 0x0001440001127983 */ /* 0x000ee20000100800 */
[----:B--2---:R-:W-:Y:S02]  /*c130*/  ISETP.GE.AND P2, PT, R8, c[0x0][0x3c8], PT ;  /* 0x0000f20008007a0c */ /* 0x004fe40003f46270 */
[----:B------:R-:W-:Y:S01]  /*c140*/  ISETP.GE.AND P5, PT, R17, c[0x0][0x3c8], PT ;  /* 0x0000f20011007a0c */ /* 0x000fe20003fa6270 */
[----:B------:R1:W-:Y:S01]  /*c150*/  @!P1 ST.E.64 [R6.64], R32 ;  /* 0x0000002006009985 */ /* 0x0003e2000c101b06 */
[----:B----4-:R-:W-:-:S03]  /*c160*/  ISETP.GE.AND P1, PT, R11, c[0x0][0x3c8], PT ;  /* 0x0000f2000b007a0c */ /* 0x010fc60003f26270 */
[----:B------:R-:W2:Y:S04]  /*c170*/  LDL R15, [R1+0xc0] ;  /* 0x0000c000010f7983 */ /* 0x000ea80000100800 */
[----:B------:R-:W4:Y:S04]  /*c180*/  LDL R24, [R1+0x148] ;  /* 0x0001480001187983 */ /* 0x000f280000100800 */
[----:B------:R1:W-:Y:S01]  /*c190*/  @!P6 ST.E.64 [R2.64], R36 ;  /* 0x000000240200e985 */ /* 0x0003e2000c101b06 */
[----:B------:R-:W-:Y:S02]  /*c1a0*/  ISETP.GE.AND P6, PT, R25, c[0x0][0x3c8], PT ;  /* 0x0000f20019007a0c */ /* 0x000fe40003fc6270 */
[C---:B-1----:R-:W-:Y:S01]  /*c1b0*/  @!P2 LEA R6, P3, R8.reuse, R0, 0x2 ;  /* 0x000000000806a211 */ /* 0x042fe200078610ff */
[----:B------:R-:W2:Y:S04]  /*c1c0*/  LDL R33, [R1+0xac] ;  /* 0x0000ac0001217983 */ /* 0x000ea80000100800 */
[----:B------:R-:W2:Y:S01]  /*c1d0*/  LDL R32, [R1+0x124] ;  /* 0x0001240001207983 */ /* 0x000ea20000100800 */
[----:B------:R-:W-:-:S03]  /*c1e0*/  @!P2 LEA.HI.X R7, R8, R4, R10, 0x2, P3 ;  /* 0x000000040807a211 */ /* 0x000fc600018f140a */
[----:B------:R-:W2:Y:S04]  /*c1f0*/  LDL R10, [R1+0xbc] ;  /* 0x0000bc00010a7983 */ /* 0x000ea80000100800 */
[----:B------:R1:W-:Y:S01]  /*c200*/  @!P2 ST.E.64 [R6.64], R40 ;  /* 0x000000280600a985 */ /* 0x0003e2000c101b06 */
[----:B------:R-:W-:-:S03]  /*c210*/  @!P5 LEA R2, P4, R17, R0, 0x2 ;  /* 0x000000001102d211 */ /* 0x000fc600078810ff */
[----:B------:R-:W4:Y:S04]  /*c220*/  LDL R8, [R1+0xb8] ;  /* 0x0000b80001087983 */ /* 0x000f280000100800 */
[----:B------:R-:W4:Y:S01]  /*c230*/  LDL R36, [R1+0x128] ;  /* 0x0001280001247983 */ /* 0x000f220000100800 */
[----:B------:R-:W-:Y:S02]  /*c240*/  ISETP.GE.AND P2, PT, R9, c[0x0][0x3c8], PT ;  /* 0x0000f20009007a0c */ /* 0x000fe40003f46270 */
[----:B-1----:R-:W-:Y:S02]  /*c250*/  @!P1 LEA R6, P3, R11, R0, 0x2 ;  /* 0x000000000b069211 */ /* 0x002fe400078610ff */
[-C--:B------:R-:W-:Y:S02]  /*c260*/  @!P5 LEA.HI.X R3, R17, R4.reuse, R22, 0x2, P4 ;  /* 0x000000041103d211 */ /* 0x080fe400020f1416 */
[----:B------:R-:W4:Y:S01]  /*c270*/  LDL R22, [R1+0x140] ;  /* 0x0001400001167983 */ /* 0x000f220000100800 */
[----:B------:R-:W-:-:S03]  /*c280*/  @!P1 LEA.HI.X R7, R11, R4, R16, 0x2, P3 ;  /* 0x000000040b079211 */ /* 0x000fc600018f1410 */
[----:B------:R1:W-:Y:S04]  /*c290*/  @!P5 ST.E.64 [R2.64], R44 ;  /* 0x0000002c0200d985 */ /* 0x0003e8000c101b06 */
[----:B------:R-:W4:Y:S04]  /*c2a0*/  LDL R17, [R1+0x13c] ;  /* 0x00013c0001117983 */ /* 0x000f280000100800 */
[----:B------:R1:W-:Y:S04]  /*c2b0*/  @!P1 ST.E.64 [R6.64], R48 ;  /* 0x0000003006009985 */ /* 0x0003e8000c101b06 */
[----:B------:R-:W4:Y:S04]  /*c2c0*/  LDL R11, [R1+0xb0] ;  /* 0x0000b000010b7983 */ /* 0x000f280000100800 */
[----:B------:R-:W4:Y:S01]  /*c2d0*/  LDL R16, [R1+0xb4] ;  /* 0x0000b40001107983 */ /* 0x000f220000100800 */
[----:B-1----:R-:W-:-:S02]  /*c2e0*/  @!P6 LEA R2, P4, R25, R0, 0x2 ;  /* 0x000000001902e211 */ /* 0x002fc400078810ff */
[----:B------:R-:W-:Y:S02]  /*c2f0*/  @!P2 LEA R6, P3, R9, R0, 0x2 ;  /* 0x000000000906a211 */ /* 0x000fe400078610ff */
[----:B------:R-:W-:Y:S02]  /*c300*/  ISETP.GE.AND P1, PT, R14, c[0x0][0x3c8], PT ;  /* 0x0000f2000e007a0c */ /* 0x000fe40003f26270 */
[-C--:B------:R-:W-:Y:S02]  /*c310*/  @!P6 LEA.HI.X R3, R25, R4.reuse, R26, 0x2, P4 ;  /* 0x000000041903e211 */ /* 0x080fe400020f141a */
[----:B------:R-:W-:Y:S01]  /*c320*/  ISETP.GE.AND P5, PT, R23, c[0x0][0x3c8], PT ;  /* 0x0000f20017007a0c */ /* 0x000fe20003fa6270 */
[----:B------:R-:W4:Y:S04]  /*c330*/  LDL R25, [R1+0xa0] ;  /* 0x0000a00001197983 */ /* 0x000f280000100800 */
[----:B------:R-:W-:Y:S01]  /*c340*/  @!P6 ST.E.64 [R2.64], R52 ;  /* 0x000000340200e985 */ /* 0x000fe2000c101b06 */
[----:B-----5:R-:W-:-:S03]  /*c350*/  @!P2 LEA.HI.X R7, R9, R4, R13, 0x2, P3 ;  /* 0x000000040907a211 */ /* 0x020fc600018f140d */
[----:B------:R-:W5:Y:S04]  /*c360*/  LDL R26, [R1+0x11c] ;  /* 0x00011c00011a7983 */ /* 0x000f680000100800 */
[----:B------:R-:W5:Y:S04]  /*c370*/  LDL R13, [R1+0x138] ;  /* 0x00013800010d7983 */ /* 0x000f680000100800 */
[----:B------:R1:W-:Y:S04]  /*c380*/  @!P2 ST.E.64 [R6.64], R56 ;  /* 0x000000380600a985 */ /* 0x0003e8000c101b06 */
[----:B------:R-:W5:Y:S01]  /*c390*/  LDL R9, [R1+0x134] ;  /* 0x0001340001097983 */ /* 0x000f620000100800 */
[----:B-1----:R-:W-:-:S04]  /*c3a0*/  @!P1 LEA R6, P3, R14, R0, 0x2 ;  /* 0x000000000e069211 */ /* 0x002fc800078610ff */
[----:B---3--:R-:W-:Y:S02]  /*c3b0*/  @!P1 LEA.HI.X R7, R14, R4, R18, 0x2, P3 ;  /* 0x000000040e079211 */ /* 0x008fe400018f1412 */
[----:B------:R-:W3:Y:S04]  /*c3c0*/  LDL R14, [R1+0x12c] ;  /* 0x00012c00010e7983 */ /* 0x000ee80000100800 */
[----:B------:R-:W3:Y:S01]  /*c3d0*/  LDL R18, [R1+0x130] ;  /* 0x0001300001127983 */ /* 0x000ee20000100800 */
[----:B------:R-:W-:Y:S02]  /*c3e0*/  ISETP.GE.AND P6, PT, R19, c[0x0][0x3c8], PT ;  /* 0x0000f20013007a0c */ /* 0x000fe40003fc6270 */
[----:B------:R-:W-:Y:S02]  /*c3f0*/  @!P5 LEA R2, P4, R23, R0, 0x2 ;  /* 0x000000001702d211 */ /* 0x000fe400078810ff */
[----:B--2---:R-:W-:-:S02]  /*c400*/  ISETP.GE.AND P2, PT, R15, c[0x0][0x3c8], PT ;  /* 0x0000f2000f007a0c */ /* 0x004fc40003f46270 */
[----:B----4-:R-:W-:Y:S02]  /*c410*/  @!P5 LEA.HI.X R3, R23, R4, R24, 0x2, P4 ;  /* 0x000000041703d211 */ /* 0x010fe400020f1418 */
[----:B------:R-:W2:Y:S04]  /*c420*/  LDL R23, [R1+0x9c] ;  /* 0x00009c0001177983 */ /* 0x000ea80000100800 */
[----:B------:R1:W-:Y:S01]  /*c430*/  @!P5 ST.E.64 [R2.64], R60 ;  /* 0x0000003c0200d985 */ /* 0x0003e2000c101b06 */
[----:B------:R-:W-:-:S03]  /*c440*/  ISETP.GE.AND P5, PT, R10, c[0x0][0x3c8], PT ;  /* 0x0000f2000a007a0c */ /* 0x000fc60003fa6270 */
[----:B------:R4:W-:Y:S01]  /*c450*/  @!P1 ST.E.64 [R6.64], R64 ;  /* 0x0000004006009985 */ /* 0x0009e2000c101b06 */
[----:B------:R-:W-:-:S03]  /*c460*/  ISETP.GE.AND P1, PT, R8, c[0x0][0x3c8], PT ;  /* 0x0000f20008007a0c */ /* 0x000fc60003f26270 */
[----:B------:R-:W2:Y:S01]  /*c470*/  LDL R24, [R1+0x118] ;  /* 0x0001180001187983 */ /* 0x000ea20000100800 */
[-C--:B-1----:R-:W-:Y:S02]  /*c480*/  @!P6 LEA R2, P4, R19, R0.reuse, 0x2 ;  /* 0x000000001302e211 */ /* 0x082fe400078810ff */
[----:B----4-:R-:W-:Y:S02]  /*c490*/  @!P2 LEA R6, P3, R15, R0, 0x2 ;  /* 0x000000000f06a211 */ /* 0x010fe400078610ff */
[-C--:B------:R-:W-:Y:S02]  /*c4a0*/  @!P6 LEA.HI.X R3, R19, R4.reuse, R22, 0x2, P4 ;  /* 0x000000041303e211 */ /* 0x080fe400020f1416 */
[----:B------:R-:W-:Y:S01]  /*c4b0*/  @!P2 LEA.HI.X R7, R15, R4, R17, 0x2, P3 ;  /* 0x000000040f07a211 */ /* 0x000fe200018f1411 */
[----:B------:R-:W4:Y:S04]  /*c4c0*/  LDL R19, [R1+0x94] ;  /* 0x0000940001137983 */ /* 0x000f280000100800 */
[----:B------:R1:W-:Y:S04]  /*c4d0*/  @!P6 ST.E.64 [R2.64], R68 ;  /* 0x000000440200e985 */ /* 0x0003e8000c101b06 */
[----:B------:R1:W-:Y:S01]  /*c4e0*/  @!P2 ST.E.64 [R6.64], R72 ;  /* 0x000000480600a985 */ /* 0x0003e2000c101b06 */
[----:B------:R-:W-:-:S02]  /*c4f0*/  ISETP.GE.AND P2, PT, R11, c[0x0][0x3c8], PT ;  /* 0x0000f2000b007a0c */ /* 0x000fc40003f46270 */
[----:B------:R-:W-:Y:S01]  /*c500*/  ISETP.GE.AND P6, PT, R16, c[0x0][0x3c8], PT ;  /* 0x0000f20010007a0c */ /* 0x000fe20003fc6270 */
[----:B------:R-:W4:Y:S04]  /*c510*/  LDL R17, [R1+0x90] ;  /* 0x0000900001117983 */ /* 0x000f280000100800 */
[----:B------:R-:W4:Y:S04]  /*c520*/  LDL R15, [R1+0x8c] ;  /* 0x00008c00010f7983 */ /* 0x000f280000100800 */
[----:B------:R-:W4:Y:S01]  /*c530*/  LDL R22, [R1+0x110] ;  /* 0x0001100001167983 */ /* 0x000f220000100800 */
[----:B-1----:R-:W-:-:S02]  /*c540*/  @!P5 LEA R2, P4, R10, R0, 0x2 ;  /* 0x000000000a02d211 */ /* 0x002fc400078810ff */
[----:B------:R-:W-:Y:S02]  /*c550*/  @!P1 LEA R6, P3, R8, R0, 0x2 ;  /* 0x0000000008069211 */ /* 0x000fe400078610ff */
[-C--:B-----5:R-:W-:Y:S02]  /*c560*/  @!P5 LEA.HI.X R3, R10, R4.reuse, R13, 0x2, P4 ;  /* 0x000000040a03d211 */ /* 0x0a0fe400020f140d */
[----:B------:R-:W5:Y:S04]  /*c570*/  LDL R10, [R1+0x98] ;  /* 0x00009800010a7983 */ /* 0x000f680000100800 */
[----:B------:R-:W5:Y:S01]  /*c580*/  LDL R13, [R1+0x88] ;  /* 0x00008800010d7983 */ /* 0x000f620000100800 */
[----:B------:R-:W-:Y:S02]  /*c590*/  @!P1 LEA.HI.X R7, R8, R4, R9, 0x2, P3 ;  /* 0x0000000408079211 */ /* 0x000fe400018f1409 */
[C---:B------:R-:W-:Y:S01]  /*c5a0*/  @!P2 LEA R8, P3, R11.reuse, R0, 0x2 ;  /* 0x000000000b08a211 */ /* 0x040fe200078610ff */
[----:B------:R1:W-:Y:S03]  /*c5b0*/  @!P5 ST.E.64 [R2.64], R76 ;  /* 0x0000004c0200d985 */ /* 0x0003e6000c101b06 */
[----:B---3--:R-:W-:-:S02]  /*c5c0*/  @!P2 LEA.HI.X R9, R11, R4, R14, 0x2, P3 ;  /* 0x000000040b09a211 */ /* 0x008fc400018f140e */
[----:B------:R-:W3:Y:S01]  /*c5d0*/  LDL R11, [R1+0x114] ;  /* 0x00011400010b7983 */ /* 0x000ee20000100800 */
[----:B-1----:R-:W-:-:S03]  /*c5e0*/  @!P6 LEA R2, P4, R16, R0, 0x2 ;  /* 0x000000001002e211 */ /* 0x002fc600078810ff */
[----:B------:R-:W3:Y:S01]  /*c5f0*/  LDL R14, [R1+0x104] ;  /* 0x00010400010e7983 */ /* 0x000ee20000100800 */
[----:B------:R-:W-:-:S03]  /*c600*/  @!P6 LEA.HI.X R3, R16, R4, R18, 0x2, P4 ;  /* 0x000000041003e211 */ /* 0x000fc600020f1412 */
[----:B------:R-:W3:Y:S04]  /*c610*/  LDL R18, [R1+0x10c] ;  /* 0x00010c0001127983 */ /* 0x000ee80000100800 */
[----:B------:R-:W3:Y:S01]  /*c620*/  LDL R16, [R1+0x108] ;  /* 0x0001080001107983 */ /* 0x000ee20000100800 */
[----:B------:R-:W-:-:S03]  /*c630*/  ISETP.GE.AND P5, PT, R33, c[0x0][0x3c8], PT ;  /* 0x0000f20021007a0c */ /* 0x000fc60003fa6270 */
[----:B------:R1:W-:Y:S01]  /*c640*/  @!P1 ST.E.64 [R6.64], R80 ;  /* 0x0000005006009985 */ /* 0x0003e2000c101b06 */
[----:B------:R-:W-:-:S03]  /*c650*/  ISETP.GE.AND P1, PT, R29, c[0x0][0x3c8], PT ;  /* 0x0000f2001d007a0c */ /* 0x000fc60003f26270 */
[----:B------:R2:W-:Y:S01]  /*c660*/  @!P6 ST.E.64 [R2.64], R84 ;  /* 0x000000540200e985 */ /* 0x0005e2000c101b06 */
[----:B------:R-:W-:Y:S02]  /*c670*/  ISETP.GE.AND P6, PT, R27, c[0x0][0x3c8], PT ;  /* 0x0000f2001b007a0c */ /* 0x000fe40003fc6270 */
[----:B------:R-:W-:Y:S01]  /*c680*/  ISETP.GE.AND P4, PT, R25, c[0x0][0x3c8], PT ;  /* 0x0000f20019007a0c */ /* 0x000fe20003f86270 */
[----:B------:R2:W-:Y:S02]  /*c690*/  @!P2 ST.E.64 [R8.64], R88 ;  /* 0x000000580800a985 */ /* 0x0005e4000c101b06 */
[----:B-1----:R-:W-:-:S04]  /*c6a0*/  @!P5 LEA R6, P3, R33, R0, 0x2 ;  /* 0x000000002106d211 */ /* 0x002fc800078610ff */
[----:B--2---:R-:W-:Y:S02]  /*c6b0*/  @!P1 LEA R2, P2, R29, R0, 0x2 ;  /* 0x000000001d029211 */ /* 0x004fe400078410ff */
[-C--:B------:R-:W-:Y:S02]  /*c6c0*/  @!P5 LEA.HI.X R7, R33, R4.reuse, R36, 0x2, P3 ;  /* 0x000000042107d211 */ /* 0x080fe400018f1424 */
[----:B------:R-:W-:Y:S02]  /*c6d0*/  ISETP.GE.AND P3, PT, R23, c[0x0][0x3c8], PT ;  /* 0x0000f20017007a0c */ /* 0x000fe40003f66270 */
[----:B------:R-:W-:Y:S01]  /*c6e0*/  @!P1 LEA.HI.X R3, R29, R4, R32, 0x2, P2 ;  /* 0x000000041d039211 */ /* 0x000fe200010f1420 */
[----:B------:R1:W-:Y:S01]  /*c6f0*/  @!P5 ST.E.64 [R6.64], R92 ;  /* 0x0000005c0600d985 */ /* 0x0003e2000c101b06 */
[----:B------:R-:W-:-:S03]  /*c700*/  @!P6 LEA R8, P2, R27, R0, 0x2 ;  /* 0x000000001b08e211 */ /* 0x000fc600078410ff */
[----:B------:R2:W-:Y:S01]  /*c710*/  @!P1 ST.E.64 [R2.64], R96 ;  /* 0x0000006002009985 */ /* 0x0005e2000c101b06 */
[----:B------:R-:W-:-:S05]  /*c720*/  @!P6 LEA.HI.X R9, R27, R4, R28, 0x2, P2 ;  /* 0x000000041b09e211 */ /* 0x000fca00010f141c */
[----:B------:R-:W-:Y:S01]  /*c730*/  @!P6 ST.E.64 [R8.64], R144 ;  /* 0x000000900800e985 */ /* 0x000fe2000c101b06 */
[----:B----4-:R-:W-:Y:S02]  /*c740*/  ISETP.GE.AND P6, PT, R19, c[0x0][0x3c8], PT ;  /* 0x0000f20013007a0c */ /* 0x010fe40003fc6270 */
[-C--:B-1----:R-:W-:Y:S02]  /*c750*/  @!P3 LEA R6, P2, R23, R0.reuse, 0x2 ;  /* 0x000000001706b211 */ /* 0x082fe400078410ff */
[----:B--2---:R-:W-:Y:S02]  /*c760*/  @!P4 LEA R2, P5, R25, R0, 0x2 ;  /* 0x000000001902c211 */ /* 0x004fe400078a10ff */
[-C--:B------:R-:W-:Y:S02]  /*c770*/  @!P3 LEA.HI.X R7, R23, R4.reuse, R24, 0x2, P2 ;  /* 0x000000041707b211 */ /* 0x080fe400010f1418 */
[----:B------:R-:W-:Y:S02]  /*c780*/  @!P4 LEA.HI.X R3, R25, R4, R26, 0x2, P5 ;  /* 0x000000041903c211 */ /* 0x000fe400028f141a */
[----:B------:R-:W-:-:S03]  /*c790*/  ISETP.GE.AND P5, PT, R17, c[0x0][0x3c8], PT ;  /* 0x0000f20011007a0c */ /* 0x000fc60003fa6270 */
[----:B------:R1:W-:Y:S01]  /*c7a0*/  @!P4 ST.E.64 [R2.64], R100 ;  /* 0x000000640200c985 */ /* 0x0003e2000c101b06 */
[----:B------:R-:W-:-:S03]  /*c7b0*/  ISETP.GE.AND P4, PT, R15, c[0x0][0x3c8], PT ;  /* 0x0000f2000f007a0c */ /* 0x000fc60003f86270 */
[----:B------:R2:W-:Y:S01]  /*c7c0*/  @!P3 ST.E.64 [R6.64], R104 ;  /* 0x000000680600b985 */ /* 0x0005e2000c101b06 */
[----:B-----5:R-:W-:Y:S02]  /*c7d0*/  ISETP.GE.AND P1, PT, R10, c[0x0][0x3c8], PT ;  /* 0x0000f2000a007a0c */ /* 0x020fe40003f26270 */
[----:B------:R-:W-:-:S11]  /*c7e0*/  ISETP.GE.AND P3, PT, R13, c[0x0][0x3c8], PT ;  /* 0x0000f2000d007a0c */ /* 0x000fd60003f66270 */
[----:B-1----:R-:W-:-:S04]  /*c7f0*/  @!P1 LEA R2, P2, R10, R0, 0x2 ;  /* 0x000000000a029211 */ /* 0x002fc800078410ff */
[----:B---3--:R-:W-:Y:S02]  /*c800*/  @!P1 LEA.HI.X R3, R10, R4, R11, 0x2, P2 ;  /* 0x000000040a039211 */ /* 0x008fe400010f140b */
[----:B------:R-:W-:-:S03]  /*c810*/  @!P6 LEA R10, P2, R19, R0, 0x2 ;  /* 0x00000000130ae211 */ /* 0x000fc600078410ff */
[----:B------:R1:W-:Y:S01]  /*c820*/  @!P1 ST.E.64 [R2.64], R108 ;  /* 0x0000006c02009985 */ /* 0x0003e2000c101b06 */
[----:B------:R-:W-:Y:S02]  /*c830*/  @!P5 LEA R8, P1, R17, R0, 0x2 ;  /* 0x000000001108d211 */ /* 0x000fe400078210ff */
[----:B------:R-:W-:Y:S02]  /*c840*/  @!P6 LEA.HI.X R11, R19, R4, R22, 0x2, P2 ;  /* 0x00000004130be211 */ /* 0x000fe400010f1416 */
[----:B--2---:R-:W-:Y:S02]  /*c850*/  @!P4 LEA R6, P2, R15, R0, 0x2 ;  /* 0x000000000f06c211 */ /* 0x004fe400078410ff */
[-C--:B------:R-:W-:Y:S02]  /*c860*/  @!P5 LEA.HI.X R9, R17, R4.reuse, R18, 0x2, P1 ;  /* 0x000000041109d211 */ /* 0x080fe400008f1412 */
[----:B------:R-:W-:Y:S01]  /*c870*/  @!P4 LEA.HI.X R7, R15, R4, R16, 0x2, P2 ;  /* 0x000000040f07c211 */ /* 0x000fe200010f1410 */
[----:B------:R2:W-:Y:S04]  /*c880*/  @!P6 ST.E.64 [R10.64], R152 ;  /* 0x000000980a00e985 */ /* 0x0005e8000c101b06 */
[----:B------:R2:W-:Y:S04]  /*c890*/  @!P5 ST.E.64 [R8.64], R148 ;  /* 0x000000940800d985 */ /* 0x0005e8000c101b06 */
[----:B------:R2:W-:Y:S01]  /*c8a0*/  @!P4 ST.E.64 [R6.64], R112 ;  /* 0x000000700600c985 */ /* 0x0005e2000c101b06 */
[----:B-1----:R-:W-:-:S04]  /*c8b0*/  @!P3 LEA R2, P1, R13, R0, 0x2 ;  /* 0x000000000d02b211 */ /* 0x002fc800078210ff */
[----:B------:R-:W-:-:S05]  /*c8c0*/  @!P3 LEA.HI.X R3, R13, R4, R14, 0x2, P1 ;  /* 0x000000040d03b211 */ /* 0x000fca00008f140e */
[----:B------:R2:W-:Y:S04]  /*c8d0*/  @!P3 ST.E.64 [R2.64], R20 ;  /* 0x000000140200b985 */ /* 0x0005e8000c101b06 */
.L_x_79:
[----:B------:R-:W-:Y:S05]  /*c8e0*/  BSYNC B0 ;  /* 0x0000000000007941 */ /* 0x000fea0003800000 */
.L_x_78:
[----:B------:R-:W-:Y:S05]  /*c8f0*/  BRA.DIV ~URZ, `(.L_x_80) ;  /* 0x000039e27f007947 */ /* 0x000fea000b800000 */
[----:B--2---:R2:W1:Y:S04]  /*c900*/  SHFL.IDX PT, R4, R5, 0x1, 0x1c1f ;  /* 0x003c1f0005047f89 */ /* 0x00446800000e0000 */
[----:B----4-:R2:W4:Y:S02]  /*c910*/  SHFL.IDX PT, R0, R12, 0x1, 0x1c1f ;  /* 0x003c1f000c007f89 */ /* 0x01052400000e0000 */
.L_x_141:
[----:B------:R-:W-:Y:S05]  /*c920*/  @P0 BRA `(.L_x_75) ;  /* 0x00001ce000000947 */ /* 0x000fea0003800000 */
[----:B-12---:R-:W2:Y:S04]  /*c930*/  LDL R5, [R1+0x84] ;  /* 0x0000840001057983 */ /* 0x006ea80000100800 */
[----:B------:R-:W5:Y:S04]  /*c940*/  LDL R17, [R1+0xfc] ;  /* 0x0000fc0001117983 */ /* 0x000f680000100800 */
[----:B---3--:R-:W3:Y:S04]  /*c950*/  LDL R21, [R1+0x178] ;  /* 0x0001780001157983 */ /* 0x008ee80000100800 */
[----:B----4-:R-:W4:Y:S04]  /*c960*/  LDL R24, [R1+0x100] ;  /* 0x0001000001187983 */ /* 0x010f280000100800 */
[----:B------:R-:W3:Y:S04]  /*c970*/  LDL R12, [R1+0xf8] ;  /* 0x0000f800010c7983 */ /* 0x000ee80000100800 */
        /* <DEDUP_REMOVED lines=13> */
[----:B------:R-:W3:Y:S01]  /*ca50*/  LDL R27, [R1+0x128] ;  /* 0x00012800011b7983 */ /* 0x000ee20000100800 */
[----:B--2---:R-:W-:-:S02]  /*ca60*/  ISETP.GE.AND P0, PT, R5, c[0x0][0x3c8], PT ;  /* 0x0000f20005007a0c */ /* 0x004fc40003f06270 */
[----:B-----5:R-:W-:-:S11]  /*ca70*/  ISETP.GE.AND P4, PT, R17, c[0x0][0x3c8], PT ;  /* 0x0000f20011007a0c */ /* 0x020fd60003f86270 */
[----:B------:R-:W-:Y:S02]  /*ca80*/  @!P0 IMAD.MOV.U32 R2, RZ, RZ, R0 ;  /* 0x000000ffff028224 */ /* 0x000fe400078e0000 */
[----:B------:R-:W-:-:S04]  /*ca90*/  @!P0 IMAD.MOV.U32 R3, RZ, RZ, R4 ;  /* 0x000000ffff038224 */ /* 0x000fc800078e0004 */
[----:B------:R-:W-:Y:S01]  /*caa0*/  @!P0 IMAD.WIDE R2, R5, 0x4, R2 ;  /* 0x0000000405028825 */ /* 0x000fe200078e0202 */
[----:B----4-:R-:W-:Y:S01]  /*cab0*/  ISETP.GE.AND P5, PT, R24, c[0x0][0x3c8], PT ;  /* 0x0000f20018007a0c */ /* 0x010fe20003fa6270 */
[----:B------:R-:W2:Y:S04]  /*cac0*/  LDL R5, [R1+0xdc] ;  /* 0x0000dc0001057983 */ /* 0x000ea80000100800 */
[----:B------:R1:W-:Y:S01]  /*cad0*/  @!P0 ST.E.64 [R2.64], R116 ;  /* 0x0000007402008985 */ /* 0x0003e2000c101b06 */
[----:B------:R-:W-:-:S04]  /*cae0*/  @!P4 LEA R6, P0, R17, R0, 0x2 ;  /* 0x000000001106c211 */ /* 0x000fc800078010ff */
[----:B---3--:R-:W-:Y:S02]  /*caf0*/  @!P4 LEA.HI.X R7, R17, R4, R21, 0x2, P0 ;  /* 0x000000041107c211 */ /* 0x008fe400000f1415 */
[----:B------:R-:W3:Y:S04]  /*cb00*/  LDL R21, [R1+0x164] ;  /* 0x0001640001157983 */ /* 0x000ee80000100800 */
[----:B------:R-:W4:Y:S01]  /*cb10*/  LDL R17, [R1+0x160] ;  /* 0x0001600001117983 */ /* 0x000f220000100800 */
[----:B------:R-:W-:Y:S02]  /*cb20*/  ISETP.GE.AND P3, PT, R12, c[0x0][0x3c8], PT ;  /* 0x0000f2000c007a0c */ /* 0x000fe40003f66270 */
[----:B------:R-:W-:Y:S02]  /*cb30*/  @!P5 LEA R8, P6, R24, R0, 0x2 ;  /* 0x000000001808d211 */ /* 0x000fe400078c10ff */
[----:B------:R-:W-:-:S02]  /*cb40*/  ISETP.GE.AND P1, PT, R20, c[0x0][0x3c8], PT ;  /* 0x0000f20014007a0c */ /* 0x000fc40003f26270 */
[----:B------:R-:W-:Y:S02]  /*cb50*/  @!P5 LEA.HI.X R9, R24, R4, R25, 0x2, P6 ;  /* 0x000000041809d211 */ /* 0x000fe400030f1419 */
[----:B------:R-:W-:Y:S01]  /*cb60*/  ISETP.GE.AND P2, PT, R19, c[0x0][0x3c8], PT ;  /* 0x0000f20013007a0c */ /* 0x000fe20003f46270 */
[----:B------:R-:W5:Y:S01]  /*cb70*/  LDL R24, [R1+0x150] ;  /* 0x0001500001187983 */ /* 0x000f620000100800 */
[----:B------:R-:W-:-:S03]  /*cb80*/  ISETP.GE.AND P0, PT, R13, c[0x0][0x3c8], PT ;  /* 0x0000f2000d007a0c */ /* 0x000fc60003f06270 */
[----:B------:R-:W5:Y:S01]  /*cb90*/  LDL R25, [R1+0x154] ;  /* 0x0001540001197983 */ /* 0x000f620000100800 */
[----:B-1----:R-:W-:-:S03]  /*cba0*/  @!P3 LEA R2, P6, R12, R0, 0x2 ;  /* 0x000000000c02b211 */ /* 0x002fc600078c10ff */
[----:B------:R1:W-:Y:S01]  /*cbb0*/  @!P5 ST.E.64 [R8.64], R154 ;  /* 0x0000009a0800d985 */ /* 0x0003e2000c101b06 */
[----:B------:R-:W-:-:S03]  /*cbc0*/  @!P3 LEA.HI.X R3, R12, R4, R15, 0x2, P6 ;  /* 0x000000040c03b211 */ /* 0x000fc600030f140f */
[----:B------:R-:W5:Y:S04]  /*cbd0*/  LDL R12, [R1+0xd4] ;  /* 0x0000d400010c7983 */ /* 0x000f680000100800 */
[----:B------:R1:W-:Y:S04]  /*cbe0*/  @!P4 ST.E.64 [R6.64], R128 ;  /* 0x000000800600c985 */ /* 0x0003e8000c101b06 */
[----:B------:R1:W-:Y:S04]  /*cbf0*/  @!P3 ST.E.64 [R2.64], R120 ;  /* 0x000000780200b985 */ /* 0x0003e8000c101b06 */
[----:B------:R-:W5:Y:S01]  /*cc00*/  LDL R15, [R1+0x15c] ;  /* 0x00015c00010f7983 */ /* 0x000f620000100800 */
[----:B------:R-:W-:-:S02]  /*cc10*/  ISETP.GE.AND P5, PT, R14, c[0x0][0x3c8], PT ;  /* 0x0000f2000e007a0c */ /* 0x000fc40003fa6270 */
[-C--:B-1----:R-:W-:Y:S02]  /*cc20*/  @!P2 LEA R8, P4, R19, R0.reuse, 0x2 ;  /* 0x000000001308a211 */ /* 0x082fe400078810ff */
[----:B------:R-:W-:-:S04]  /*cc30*/  @!P1 LEA R6, P3, R20, R0, 0x2 ;  /* 0x0000000014069211 */ /* 0x000fc800078610ff */
[-C--:B------:R-:W-:Y:S02]  /*cc40*/  @!P1 LEA.HI.X R7, R20, R4.reuse, R23, 0x2, P3 ;  /* 0x0000000414079211 */ /* 0x080fe400018f1417 */
[----:B------:R-:W5:Y:S01]  /*cc50*/  LDL R20, [R1+0x158] ;  /* 0x0001580001147983 */ /* 0x000f620000100800 */
[----:B------:R-:W-:-:S03]  /*cc60*/  @!P2 LEA.HI.X R9, R19, R4, R22, 0x2, P4 ;  /* 0x000000041309a211 */ /* 0x000fc600020f1416 */
[----:B------:R-:W5:Y:S01]  /*cc70*/  LDL R19, [R1+0xcc] ;  /* 0x0000cc0001137983 */ /* 0x000f620000100800 */
[C---:B------:R-:W-:Y:S02]  /*cc80*/  @!P0 LEA R2, P6, R13.reuse, R0, 0x2 ;  /* 0x000000000d028211 */ /* 0x040fe400078c10ff */
[----:B------:R-:W-:Y:S01]  /*cc90*/  ISETP.GE.AND P4, PT, R10, c[0x0][0x3c8], PT ;  /* 0x0000f2000a007a0c */ /* 0x000fe20003f86270 */
[----:B------:R-:W5:Y:S01]  /*cca0*/  LDL R22, [R1+0xd0] ;  /* 0x0000d00001167983 */ /* 0x000f620000100800 */
[----:B------:R-:W-:-:S03]  /*ccb0*/  @!P0 LEA.HI.X R3, R13, R4, R18, 0x2, P6 ;  /* 0x000000040d038211 */ /* 0x000fc600030f1412 */
[----:B------:R-:W5:Y:S04]  /*ccc0*/  LDL R13, [R1+0xc8] ;  /* 0x0000c800010d7983 */ /* 0x000f680000100800 */
[----:B------:R1:W-:Y:S04]  /*ccd0*/  @!P2 ST.E.64 [R8.64], R150 ;  /* 0x000000960800a985 */ /* 0x0003e8000c101b06 */
[----:B------:R1:W-:Y:S04]  /*cce0*/  @!P1 ST.E.64 [R6.64], R138 ;  /* 0x0000008a06009985 */ /* 0x0003e8000c101b06 */
[----:B------:R2:W-:Y:S01]  /*ccf0*/  @!P0 ST.E.64 [R2.64], R124 ;  /* 0x0000007c02008985 */ /* 0x0005e2000c101b06 */
[----:B------:R-:W-:-:S03]  /*cd00*/  ISETP.GE.AND P3, PT, R11, c[0x0][0x3c8], PT ;  /* 0x0000f2000b007a0c */ /* 0x000fc60003f66270 */
[----:B------:R-:W5:Y:S04]  /*cd10*/  LDL R18, [R1+0xc4] ;  /* 0x0000c40001127983 */ /* 0x000f680000100800 */
[----:B------:R-:W5:Y:S01]  /*cd20*/  LDL R23, [R1+0x14c] ;  /* 0x00014c0001177983 */ /* 0x000f620000100800 */
[-C--:B-1----:R-:W-:Y:S02]  /*cd30*/  @!P5 LEA R8, P6, R14, R0.reuse, 0x2 ;  /* 0x000000000e08d211 */ /* 0x082fe400078c10ff */
[----:B------:R-:W-:Y:S02]  /*cd40*/  @!P4 LEA R6, P0, R10, R0, 0x2 ;  /* 0x000000000a06c211 */ /* 0x000fe400078010ff */
[-C--:B---3--:R-:W-:Y:S02]  /*cd50*/  @!P5 LEA.HI.X R9, R14, R4.reuse, R21, 0x2, P6 ;  /* 0x000000040e09d211 */ /* 0x088fe400030f1415 */
[----:B------:R-:W3:Y:S01]  /*cd60*/  LDL R21, [R1+0x148] ;  /* 0x0001480001157983 */ /* 0x000ee20000100800 */
[----:B----4-:R-:W-:-:S03]  /*cd70*/  @!P4 LEA.HI.X R7, R10, R4, R17, 0x2, P0 ;  /* 0x000000040a07c211 */ /* 0x010fc600000f1411 */
[----:B------:R-:W4:Y:S01]  /*cd80*/  LDL R17, [R1+0x144] ;  /* 0x0001440001117983 */ /* 0x000f220000100800 */
[----:B--2---:R-:W-:Y:S02]  /*cd90*/  ISETP.GE.AND P2, PT, R5, c[0x0][0x3c8], PT ;  /* 0x0000f20005007a0c */ /* 0x004fe40003f46270 */
[----:B------:R-:W-:Y:S01]  /*cda0*/  @!P3 LEA R2, P6, R11, R0, 0x2 ;  /* 0x000000000b02b211 */ /* 0x000fe200078c10ff */
[----:B------:R-:W2:Y:S01]  /*cdb0*/  LDL R10, [R1+0xbc] ;  /* 0x0000bc00010a7983 */ /* 0x000ea20000100800 */
[----:B------:R-:W-:-:S03]  /*cdc0*/  ISETP.GE.AND P1, PT, R16, c[0x0][0x3c8], PT ;  /* 0x0000f20010007a0c */ /* 0x000fc60003f26270 */
[----:B------:R1:W-:Y:S04]  /*cdd0*/  @!P5 ST.E.64 [R8.64], R156 ;  /* 0x0000009c0800d985 */ /* 0x0003e8000c101b06 */
[----:B------:R-:W2:Y:S01]  /*cde0*/  LDL R14, [R1+0xc0] ;  /* 0x0000c000010e7983 */ /* 0x000ea20000100800 */
[----:B-----5:R-:W-:-:S03]  /*cdf0*/  ISETP.GE.AND P0, PT, R12, c[0x0][0x3c8], PT ;  /* 0x0000f2000c007a0c */ /* 0x020fc60003f06270 */
[----:B------:R5:W-:Y:S01]  /*ce00*/  @!P4 ST.E.64 [R6.64], R142 ;  /* 0x0000008e0600c985 */ /* 0x000be2000c101b06 */
[----:B------:R-:W-:-:S03]  /*ce10*/  @!P3 LEA.HI.X R3, R11, R4, R15, 0x2, P6 ;  /* 0x000000040b03b211 */ /* 0x000fc600030f140f */
[----:B------:R-:W2:Y:S01]  /*ce20*/  LDL R11, [R1+0xb8] ;  /* 0x0000b800010b7983 */ /* 0x000ea20000100800 */
[----:B-1----:R-:W-:-:S03]  /*ce30*/  @!P2 LEA R8, P6, R5, R0, 0x2 ;  /* 0x000000000508a211 */ /* 0x002fc600078c10ff */
[----:B------:R1:W-:Y:S04]  /*ce40*/  @!P3 ST.E.64 [R2.64], R34 ;  /* 0x000000220200b985 */ /* 0x0003e8000c101b06 */
[----:B------:R-:W2:Y:S01]  /*ce50*/  LDL R15, [R1+0xb4] ;  /* 0x0000b400010f7983 */ /* 0x000ea20000100800 */
[----:B-----5:R-:W-:Y:S02]  /*ce60*/  @!P1 LEA R6, P3, R16, R0, 0x2 ;  /* 0x0000000010069211 */ /* 0x020fe400078610ff */
[----:B------:R-:W-:Y:S02]  /*ce70*/  @!P2 LEA.HI.X R9, R5, R4, R20, 0x2, P6 ;  /* 0x000000040509a211 */ /* 0x000fe400030f1414 */
[----:B------:R-:W5:Y:S01]  /*ce80*/  LDL R20, [R1+0x140] ;  /* 0x0001400001147983 */ /* 0x000f620000100800 */
[----:B------:R-:W-:-:S02]  /*ce90*/  ISETP.GE.AND P4, PT, R19, c[0x0][0x3c8], PT ;  /* 0x0000f20013007a0c */ /* 0x000fc40003f86270 */
[----:B------:R-:W-:Y:S01]  /*cea0*/  @!P1 LEA.HI.X R7, R16, R4, R25, 0x2, P3 ;  /* 0x0000000410079211 */ /* 0x000fe200018f1419 */
[----:B------:R-:W5:Y:S01]  /*ceb0*/  LDL R5, [R1+0xb0] ;  /* 0x0000b00001057983 */ /* 0x000f620000100800 */
[----:B-1----:R-:W-:-:S03]  /*cec0*/  @!P0 LEA R2, P6, R12, R0, 0x2 ;  /* 0x000000000c028211 */ /* 0x002fc600078c10ff */
[----:B------:R-:W5:Y:S01]  /*ced0*/  LDL R16, [R1+0x13c] ;  /* 0x00013c0001107983 */ /* 0x000f620000100800 */
[----:B------:R-:W-:-:S03]  /*cee0*/  @!P0 LEA.HI.X R3, R12, R4, R24, 0x2, P6 ;  /* 0x000000040c038211 */ /* 0x000fc600030f1418 */
[----:B------:R-:W5:Y:S01]  /*cef0*/  LDL R12, [R1+0x138] ;  /* 0x00013800010c7983 */ /* 0x000f620000100800 */
[----:B------:R-:W-:-:S03]  /*cf00*/  ISETP.GE.AND P3, PT, R13, c[0x0][0x3c8], PT ;  /* 0x0000f2000d007a0c */ /* 0x000fc60003f66270 */
[----:B------:R-:W-:Y:S04]  /*cf10*/  @!P2 ST.E.64 [R8.64], R158 ;  /* 0x0000009e0800a985 */ /* 0x000fe8000c101b06 */
        /* <DEDUP_REMOVED lines=10> */
[----:B------:R-:W4:Y:S04]  /*cfc0*/  LDL R17, [R1+0x130] ;  /* 0x0001300001117983 */ /* 0x000f280000100800 */
[----:B------:R-:W4:Y:S01]  /*cfd0*/  LDL R13, [R1+0x12c] ;  /* 0x00012c00010d7983 */ /* 0x000f220000100800 */
[----:B------:R-:W-:Y:S02]  /*cfe0*/  ISETP.GE.AND P2, PT, R18, c[0x0][0x3c8], PT ;  /* 0x0000f20012007a0c */ /* 0x000fe40003f46270 */
[----:B------:R-:W-:Y:S01]  /*cff0*/  @!P5 LEA R8, P1, R22, R0, 0x2 ;  /* 0x000000001608d211 */ /* 0x000fe200078210ff */
[----:B------:R-:W4:Y:S01]  /*d000*/  LDL R21, [R1+0x11c] ;  /* 0x00011c0001157983 */ /* 0x000f220000100800 */
[----:B--2---:R-:W-:Y:S02]  /*d010*/  ISETP.GE.AND P0, PT, R10, c[0x0][0x3c8], PT ;  /* 0x0000f2000a007a0c */ /* 0x004fe40003f06270 */
[----:B------:R-:W-:-:S02]  /*d020*/  @!P5 LEA.HI.X R9, R22, R4, R23, 0x2, P1 ;  /* 0x000000041609d211 */ /* 0x000fc400008f1417 */
[----:B------:R-:W2:Y:S04]  /*d030*/  LDL R22, [R1+0xa4] ;  /* 0x0000a40001167983 */ /* 0x000ea80000100800 */
[----:B------:R1:W-:Y:S01]  /*d040*/  @!P5 ST.E.64 [R8.64], R160 ;  /* 0x000000a00800d985 */ /* 0x0003e2000c101b06 */
[----:B------:R-:W-:-:S03]  /*d050*/  ISETP.GE.AND P1, PT, R14, c[0x0][0x3c8], PT ;  /* 0x0000f2000e007a0c */ /* 0x000fc60003f26270 */
[----:B------:R-:W-:Y:S04]  /*d060*/  @!P4 ST.E.64 [R6.64], R62 ;  /* 0x0000003e0600c985 */ /* 0x000fe8000c101b06 */
[----:B------:R5:W-:Y:S04]  /*d070*/  @!P3 ST.E.64 [R2.64], R42 ;  /* 0x0000002a0200b985 */ /* 0x000be8000c101b06 */
[----:B------:R-:W2:Y:S01]  /*d080*/  LDL R23, [R1+0x120] ;  /* 0x0001200001177983 */ /* 0x000ea20000100800 */
[----:B------:R-:W-:Y:S02]  /*d090*/  ISETP.GE.AND P5, PT, R11, c[0x0][0x3c8], PT ;  /* 0x0000f2000b007a0c */ /* 0x000fe40003fa6270 */
[----:B-1----:R-:W-:-:S04]  /*d0a0*/  @!P2 LEA R8, P6, R18, R0, 0x2 ;  /* 0x000000001208a211 */ /* 0x002fc800078c10ff */
[----:B-----5:R-:W-:Y:S02]  /*d0b0*/  @!P2 LEA.HI.X R9, R18, R4, R20, 0x2, P6 ;  /* 0x000000041209a211 */ /* 0x020fe400030f1414 */
[----:B------:R-:W5:Y:S01]  /*d0c0*/  LDL R20, [R1+0xa0] ;  /* 0x0000a00001147983 */ /* 0x000f620000100800 */
[-C--:B------:R-:W-:Y:S02]  /*d0d0*/  @!P0 LEA R2, P6, R10, R0.reuse, 0x2 ;  /* 0x000000000a028211 */ /* 0x080fe400078c10ff */
[----:B------:R-:W-:Y:S01]  /*d0e0*/  @!P1 LEA R6, P3, R14, R0, 0x2 ;  /* 0x000000000e069211 */ /* 0x000fe200078610ff */
[----:B------:R-:W5:Y:S01]  /*d0f0*/  LDL R18, [R1+0x98] ;  /* 0x0000980001127983 */ /* 0x000f620000100800 */
[----:B------:R-:W-:-:S03]  /*d100*/  @!P0 LEA.HI.X R3, R10, R4, R12, 0x2, P6 ;  /* 0x000000040a038211 */ /* 0x000fc600030f140c */
[----:B------:R-:W5:Y:S01]  /*d110*/  LDL R10, [R1+0x9c] ;  /* 0x00009c00010a7983 */ /* 0x000f620000100800 */
[----:B------:R-:W-:Y:S02]  /*d120*/  ISETP.GE.AND P4, PT, R15, c[0x0][0x3c8], PT ;  /* 0x0000f2000f007a0c */ /* 0x000fe40003f86270 */
[----:B------:R-:W-:Y:S01]  /*d130*/  @!P1 LEA.HI.X R7, R14, R4, R16, 0x2, P3 ;  /* 0x000000040e079211 */ /* 0x000fe200018f1410 */
[----:B------:R-:W5:Y:S01]  /*d140*/  LDL R12, [R1+0x8c] ;  /* 0x00008c00010c7983 */ /* 0x000f620000100800 */
[----:B------:R-:W-:-:S03]  /*d150*/  ISETP.GE.AND P3, PT, R5, c[0x0][0x3c8], PT ;  /* 0x0000f20005007a0c */ /* 0x000fc60003f66270 */
[----:B------:R-:W5:Y:S04]  /*d160*/  LDL R16, [R1+0x94] ;  /* 0x0000940001107983 */ /* 0x000f680000100800 */
[----:B------:R-:W5:Y:S04]  /*d170*/  LDL R14, [R1+0x90] ;  /* 0x00009000010e7983 */ /* 0x000f680000100800 */
[----:B------:R1:W-:Y:S04]  /*d180*/  @!P2 ST.E.64 [R8.64], R162 ;  /* 0x000000a20800a985 */ /* 0x0003e8000c101b06 */
[----:B------:R1:W-:Y:S04]  /*d190*/  @!P1 ST.E.64 [R6.64], R66 ;  /* 0x0000004206009985 */ /* 0x0003e8000c101b06 */
[----:B------:R3:W-:Y:S01]  /*d1a0*/  @!P0 ST.E.64 [R2.64], R46 ;  /* 0x0000002e02008985 */ /* 0x0007e2000c101b06 */
[----:B-1----:R-:W-:-:S02]  /*d1b0*/  @!P5 LEA R8, P6, R11, R0, 0x2 ;  /* 0x000000000b08d211 */ /* 0x002fc400078c10ff */
[----:B------:R-:W-:Y:S02]  /*d1c0*/  @!P4 LEA R6, P0, R15, R0, 0x2 ;  /* 0x000000000f06c211 */ /* 0x000fe400078010ff */
[----:B---3--:R-:W-:Y:S02]  /*d1d0*/  @!P5 LEA.HI.X R9, R11, R4, R19, 0x2, P6 ;  /* 0x000000040b09d211 */ /* 0x008fe400030f1413 */
[----:B------:R-:W3:Y:S01]  /*d1e0*/  LDL R11, [R1+0x118] ;  /* 0x00011800010b7983 */ /* 0x000ee20000100800 */
[----:B------:R-:W-:-:S03]  /*d1f0*/  @!P3 LEA R2, P6, R5, R0, 0x2 ;  /* 0x000000000502b211 */ /* 0x000fc600078c10ff */
[----:B------:R-:W3:Y:S01]  /*d200*/  LDL R19, [R1+0x114] ;  /* 0x0001140001137983 */ /* 0x000ee20000100800 */
[-C--:B----4-:R-:W-:Y:S02]  /*d210*/  @!P4 LEA.HI.X R7, R15, R4.reuse, R17, 0x2, P0 ;  /* 0x000000040f07c211 */ /* 0x090fe400000f1411 */
[----:B------:R-:W-:Y:S01]  /*d220*/  @!P3 LEA.HI.X R3, R5, R4, R13, 0x2, P6 ;  /* 0x000000040503b211 */ /* 0x000fe200030f140d */
[----:B------:R-:W4:Y:S04]  /*d230*/  LDL R17, [R1+0x110] ;  /* 0x0001100001117983 */ /* 0x000f280000100800 */
[----:B------:R-:W4:Y:S04]  /*d240*/  LDL R15, [R1+0x10c] ;  /* 0x00010c00010f7983 */ /* 0x000f280000100800 */
[----:B------:R-:W4:Y:S04]  /*d250*/  LDL R13, [R1+0x108] ;  /* 0x00010800010d7983 */ /* 0x000f280000100800 */
[----:B------:R-:W4:Y:S01]  /*d260*/  LDL R5, [R1+0x88] ;  /* 0x0000880001057983 */ /* 0x000f220000100800 */
[----:B------:R-:W-:-:S02]  /*d270*/  ISETP.GE.AND P2, PT, R26, c[0x0][0x3c8], PT ;  /* 0x0000f2001a007a0c */ /* 0x000fc40003f46270 */
[----:B------:R-:W-:Y:S02]  /*d280*/  ISETP.GE.AND P1, PT, R24, c[0x0][0x3c8], PT ;  /* 0x0000f20018007a0c */ /* 0x000fe40003f26270 */
[----:B--2---:R-:W-:Y:S01]  /*d290*/  ISETP.GE.AND P0, PT, R22, c[0x0][0x3c8], PT ;  /* 0x0000f20016007a0c */ /* 0x004fe20003f06270 */
[----:B------:R1:W-:Y:S04]  /*d2a0*/  @!P5 ST.E.64 [R8.64], R164 ;  /* 0x000000a40800d985 */ /* 0x0003e8000c101b06 */
[----:B------:R2:W-:Y:S04]  /*d2b0*/  @!P4 ST.E.64 [R6.64], R70 ;  /* 0x000000460600c985 */ /* 0x0005e8000c101b06 */
[----:B------:R5:W-:Y:S01]  /*d2c0*/  @!P3 ST.E.64 [R2.64], R50 ;  /* 0x000000320200b985 */ /* 0x000be2000c101b06 */
[----:B-1----:R-:W-:-:S02]  /*d2d0*/  @!P2 LEA R8, P5, R26, R0, 0x2 ;  /* 0x000000001a08a211 */ /* 0x002fc400078a10ff */
[-C--:B--2---:R-:W-:Y:S02]  /*d2e0*/  @!P1 LEA R6, P6, R24, R0.reuse, 0x2 ;  /* 0x0000000018069211 */ /* 0x084fe400078c10ff */
[----:B-----5:R-:W-:Y:S02]  /*d2f0*/  ISETP.GE.AND P4, PT, R20, c[0x0][0x3c8], PT ;  /* 0x0000f20014007a0c */ /* 0x020fe40003f86270 */
[----:B------:R-:W-:Y:S02]  /*d300*/  @!P0 LEA R2, P3, R22, R0, 0x2 ;  /* 0x0000000016028211 */ /* 0x000fe400078610ff */
[-C--:B------:R-:W-:Y:S02]  /*d310*/  @!P2 LEA.HI.X R9, R26, R4.reuse, R27, 0x2, P5 ;  /* 0x000000041a09a211 */ /* 0x080fe400028f141b */
[-C--:B------:R-:W-:Y:S02]  /*d320*/  @!P1 LEA.HI.X R7, R24, R4.reuse, R25, 0x2, P6 ;  /* 0x0000000418079211 */ /* 0x080fe400030f1419 */
[----:B------:R-:W-:Y:S01]  /*d330*/  @!P0 LEA.HI.X R3, R22, R4, R23, 0x2, P3 ;  /* 0x0000000416038211 */ /* 0x000fe200018f1417 */
[----:B------:R-:W-:Y:S01]  /*d340*/  @!P2 ST.E.64 [R8.64], R90 ;  /* 0x0000005a0800a985 */ /* 0x000fe2000c101b06 */
[----:B------:R-:W-:-:S03]  /*d350*/  ISETP.GE.AND P5, PT, R10, c[0x0][0x3c8], PT ;  /* 0x0000f2000a007a0c */ /* 0x000fc60003fa6270 */
[----:B------:R1:W-:Y:S01]  /*d360*/  @!P1 ST.E.64 [R6.64], R74 ;  /* 0x0000004a06009985 */ /* 0x0003e2000c101b06 */
[----:B------:R-:W-:-:S03]  /*d370*/  ISETP.GE.AND P3, PT, R18, c[0x0][0x3c8], PT ;  /* 0x0000f20012007a0c */ /* 0x000fc60003f66270 */
[----:B------:R2:W-:Y:S01]  /*d380*/  @!P0 ST.E.64 [R2.64], R54 ;  /* 0x0000003602008985 */ /* 0x0005e2000c101b06 */
[----:B------:R-:W-:Y:S02]  /*d390*/  ISETP.GE.AND P2, PT, R16, c[0x0][0x3c8], PT ;  /* 0x0000f20010007a0c */ /* 0x000fe40003f46270 */
[----:B------:R-:W-:Y:S02]  /*d3a0*/  ISETP.GE.AND P1, PT, R14, c[0x0][0x3c8], PT ;  /* 0x0000f2000e007a0c */ /* 0x000fe40003f26270 */
[----:B-1----:R-:W-:-:S04]  /*d3b0*/  @!P4 LEA R6, P0, R20, R0, 0x2 ;  /* 0x000000001406c211 */ /* 0x002fc800078010ff */
[----:B------:R-:W-:Y:S02]  /*d3c0*/  @!P4 LEA.HI.X R7, R20, R4, R21, 0x2, P0 ;  /* 0x000000041407c211 */ /* 0x000fe400000f1415 */
[----:B------:R-:W-:Y:S02]  /*d3d0*/  ISETP.GE.AND P0, PT, R12, c[0x0][0x3c8], PT ;  /* 0x0000f2000c007a0c */ /* 0x000fe40003f06270 */
[C---:B--2---:R-:W-:Y:S01]  /*d3e0*/  @!P5 LEA R2, P6, R10.reuse, R0, 0x2 ;  /* 0x000000000a02d211 */ /* 0x044fe200078c10ff */
[----:B------:R1:W-:Y:S03]  /*d3f0*/  @!P4 ST.E.64 [R6.64], R78 ;  /* 0x0000004e0600c985 */ /* 0x0003e6000c101b06 */
[----:B---3--:R-:W-:Y:S02]  /*d400*/  @!P5 LEA.HI.X R3, R10, R4, R11, 0x2, P6 ;  /* 0x000000040a03d211 */ /* 0x008fe400030f140b */
[----:B------:R-:W-:-:S02]  /*d410*/  @!P3 LEA R10, P4, R18, R0, 0x2 ;  /* 0x00000000120ab211 */ /* 0x000fc400078810ff */
[-C--:B------:R-:W-:Y:S01]  /*d420*/  @!P2 LEA R8, P6, R16, R0.reuse, 0x2 ;  /* 0x000000001008a211 */ /* 0x080fe200078c10ff */
[----:B------:R2:W-:Y:S01]  /*d430*/  @!P5 ST.E.64 [R2.64], R82 ;  /* 0x000000520200d985 */ /* 0x0005e2000c101b06 */
[----:B-1----:R-:W-:Y:S02]  /*d440*/  @!P1 LEA R6, P5, R14, R0, 0x2 ;  /* 0x000000000e069211 */ /* 0x002fe400078a10ff */
[-C--:B------:R-:W-:Y:S02]  /*d450*/  @!P3 LEA.HI.X R11, R18, R4.reuse, R19, 0x2, P4 ;  /* 0x00000004120bb211 */ /* 0x080fe400020f1413 */
[-C--:B----4-:R-:W-:Y:S02]  /*d460*/  @!P2 LEA.HI.X R9, R16, R4.reuse, R17, 0x2, P6 ;  /* 0x000000041009a211 */ /* 0x090fe400030f1411 */
[----:B------:R-:W-:Y:S01]  /*d470*/  @!P1 LEA.HI.X R7, R14, R4, R15, 0x2, P5 ;  /* 0x000000040e079211 */ /* 0x000fe200028f140f */
[----:B------:R1:W-:Y:S04]  /*d480*/  @!P3 ST.E.64 [R10.64], R98 ;  /* 0x000000620a00b985 */ /* 0x0003e8000c101b06 */
[----:B------:R1:W-:Y:S04]  /*d490*/  @!P2 ST.E.64 [R8.64], R94 ;  /* 0x0000005e0800a985 */ /* 0x0003e8000c101b06 */
[----:B------:R1:W-:Y:S01]  /*d4a0*/  @!P1 ST.E.64 [R6.64], R86 ;  /* 0x0000005606009985 */ /* 0x0003e2000c101b06 */
[----:B--2---:R-:W-:-:S04]  /*d4b0*/  @!P0 LEA R2, P4, R12, R0, 0x2 ;  /* 0x000000000c028211 */ /* 0x004fc800078810ff */
[----:B------:R-:W-:-:S05]  /*d4c0*/  @!P0 LEA.HI.X R3, R12, R4, R13, 0x2, P4 ;  /* 0x000000040c038211 */ /* 0x000fca00020f140d */
[----:B------:R1:W-:Y:S01]  /*d4d0*/  @!P0 ST.E.64 [R2.64], R58 ;  /* 0x0000003a02008985 */ /* 0x0003e2000c101b06 */
[----:B------:R-:W-:-:S13]  /*d4e0*/  ISETP.GE.AND P0, PT, R5, c[0x0][0x3c8], PT ;  /* 0x0000f20005007a0c */ /* 0x000fda0003f06270 */
[----:B------:R-:W-:Y:S05]  /*d4f0*/  @P0 BRA `(.L_x_75) ;  /* 0x0000111000000947 */ /* 0x000fea0003800000 */
[----:B------:R-:W2:Y:S01]  /*d500*/  LDL R12, [R1+0x104] ;  /* 0x00010400010c7983 */ /* 0x000ea20000100800 */
[----:B-1----:R-:W-:-:S04]  /*d510*/  LEA R2, P0, R5, R0, 0x2 ;  /* 0x0000000005027211 */ /* 0x002fc800078010ff */
[----:B--2---:R-:W-:-:S05]  /*d520*/  LEA.HI.X R3, R5, R4, R12, 0x2, P0 ;  /* 0x0000000405037211 */ /* 0x004fca00000f140c */
[----:B------:R1:W-:Y:S01]  /*d530*/  ST.E.64 [R2.64], R30 ;  /* 0x0000001e02007985 */ /* 0x0003e2000c101b06 */
[----:B------:R-:W-:Y:S05]  /*d540*/  BRA `(.L_x_75) ;  /* 0x000010c000007947 */ /* 0x000fea0003800000 */
.L_x_60:
[----:B------:R-:W3:Y:S04]  /*d550*/  LDL.LU R4, [R1+0x40] ;  /* 0x0000400001047983 */ /* 0x000ee80000300800 */
[----:B------:R-:W4:Y:S01]  /*d560*/  LDL.LU R6, [R1+0x44] ;  /* 0x0000440001067983 */ /* 0x000f220000300800 */
[----:B------:R-:W-:Y:S02]  /*d570*/  ISETP.NE.U32.AND P1, PT, RZ, c[0x0][0x508], PT ;  /* 0x00014200ff007a0c */ /* 0x000fe40003f25070 */
[----:B------:R-:W-:Y:S01]  /*d580*/  ISETP.NE.U32.AND P3, PT, RZ, c[0x0][0x500], PT ;  /* 0x00014000ff007a0c */ /* 0x000fe20003f65070 */
[----:B--2---:R-:W2:Y:S01]  /*d590*/  LDL.LU R0, [R1+0x58] ;  /* 0x0000580001007983 */ /* 0x004ea20000300800 */
[----:B------:R-:W-:Y:S01]  /*d5a0*/  ISETP.NE.AND.EX P1, PT, RZ, c[0x0][0x50c], PT, P1 ;  /* 0x00014300ff007a0c */ /* 0x000fe20003f25310 */
[----:B------:R-:W-:Y:S01]  /*d5b0*/  IMAD.MOV.U32 R8, RZ, RZ, RZ ;  /* 0x000000ffff087224 */ /* 0x000fe200078e00ff */
[----:B------:R-:W-:Y:S01]  /*d5c0*/  ISETP.NE.AND.EX P3, PT, RZ, c[0x0][0x504], PT, P3 ;  /* 0x00014100ff007a0c */ /* 0x000fe20003f65330 */
[----:B------:R-:W-:Y:S01]  /*d5d0*/  IMAD.MOV.U32 R20, RZ, RZ, c[0x0][0x388] ;  /* 0x0000e200ff147624 */ /* 0x000fe200078e00ff */
[----:B---3--:R-:W-:-:S09]  /*d5e0*/  IADD3 R2, P2, R4, c[0x0][0x500], RZ ;  /* 0x0001400004027a10 */ /* 0x008fd20007f5e0ff */
[----:B------:R-:W-:Y:S02]  /*d5f0*/  @P1 IADD3 R4, P0, R4, c[0x0][0x508], RZ ;  /* 0x0001420004041a10 */ /* 0x000fe40007f1e0ff */
[C---:B----4-:R-:W-:Y:S02]  /*d600*/  IADD3.X R3, R6.reuse, c[0x0][0x504], RZ, P2, !PT ;  /* 0x0001410006037a10 */ /* 0x050fe400017fe4ff */
[----:B------:R-:W-:-:S03]  /*d610*/  @P1 IADD3.X R5, R6, c[0x0][0x50c], RZ, P0, !PT ;  /* 0x0001430006051a10 */ /* 0x000fc600007fe4ff */
[----:B------:R1:W5:Y:S04]  /*d620*/  @P3 LDG.E R8, [R2.64] ;  /* 0x0000000602083981 */ /* 0x000368000c1e1900 */
[----:B------:R1:W5:Y:S01]  /*d630*/  @P1 LDG.E R20, [R4.64] ;  /* 0x0000000604141981 */ /* 0x000362000c1e1900 */
[----:B--2---:R-:W-:-:S04]  /*d640*/  ISETP.NE.AND P0, PT, R0, RZ, PT ;  /* 0x000000ff0000720c */ /* 0x004fc80003f05270 */
[----:B------:R-:W-:Y:S01]  /*d650*/  SEL R19, R0, c[0x0][0x3d4], P0 ;  /* 0x0000f50000137a07 */ /* 0x000fe20000000000 */
[----:B------:R-:W-:Y:S05]  /*d660*/  @P1 BRA `(.L_x_81) ;  /* 0x0000004000001947 */ /* 0x000fea0003800000 */
[----:B------:R-:W-:Y:S05]  /*d670*/  @!P3 BRA `(.L_x_81) ;  /* 0x000000300000b947 */ /* 0x000fea0003800000 */
[----:B------:R2:W3:Y:S04]  /*d680*/  LDG.E R0, [R2.64] ;  /* 0x0000000602007981 */ /* 0x0004e8000c1e1900 */
[----:B-12---:R-:W3:Y:S02]  /*d690*/  LDG.E R2, [R2.64+0x4] ;  /* 0x0000040602027981 */ /* 0x006ee4000c1e1900 */
[----:B---3-5:R-:W-:Y:S02]  /*d6a0*/  IADD3 R20, -R0, R2, RZ ;  /* 0x0000000200147210 */ /* 0x028fe40007ffe1ff */
.L_x_81:
[----:B-1----:R-:W2:Y:S04]  /*d6b0*/  LDL.LU R4, [R1+0x50] ;  /* 0x0000500001047983 */ /* 0x002ea80000300800 */
[----:B------:R-:W3:Y:S04]  /*d6c0*/  LDL.LU R2, [R1+0x3c] ;  /* 0x00003c0001027983 */ /* 0x000ee80000300800 */
[----:B------:R-:W4:Y:S01]  /*d6d0*/  LDL.LU R0, [R1+0x7c] ;  /* 0x00007c0001007983 */ /* 0x000f220000300800 */
[----:B------:R-:W-:Y:S01]  /*d6e0*/  BSSY B0, `(.L_x_82) ;  /* 0x0000039000007945 */ /* 0x000fe20003800000 */
[----:B-----5:R-:W-:-:S02]  /*d6f0*/  SHF.R.S32.HI R18, RZ, 0x1f, R8 ;  /* 0x0000001fff127819 */ /* 0x020fc40000011408 */
[----:B------:R-:W1:Y:S02]  /*d700*/  S2R R3, SR_TID.X ;  /* 0x0000000000037919 */ /* 0x000e640000002100 */
[----:B-1----:R-:W-:Y:S02]  /*d710*/  ISETP.GT.AND P0, PT, R3, 0x7f, PT ;  /* 0x0000007f0300780c */ /* 0x002fe40003f04270 */
[----:B--2---:R-:W-:Y:S02]  /*d720*/  LOP3.LUT R9, R4, 0xffff, RZ, 0xc0, !PT ;  /* 0x0000ffff04097812 */ /* 0x004fe400078ec0ff */
[----:B---3--:R-:W-:Y:S02]  /*d730*/  SEL R15, R2, RZ, !P3 ;  /* 0x000000ff020f7207 */ /* 0x008fe40005800000 */
[----:B----4-:R-:W-:-:S07]  /*d740*/  SEL R21, R0, RZ, !P3 ;  /* 0x000000ff00157207 */ /* 0x010fce0005800000 */
[----:B------:R-:W-:Y:S05]  /*d750*/  @P0 BRA `(.L_x_83) ;  /* 0x0000031000000947 */ /* 0x000fea0003800000 */
[----:B------:R-:W2:Y:S01]  /*d760*/  LDL R2, [R1+0x4c] ;  /* 0x00004c0001027983 */ /* 0x000ea20000100800 */
[----:B------:R-:W-:Y:S01]  /*d770*/  IMAD R0, R20, c[0x0][0x4e8], RZ ;  /* 0x00013a0014007a24 */ /* 0x000fe200078e02ff */
[----:B--2---:R-:W-:-:S04]  /*d780*/  LEA R14, R2, R3, 0x7 ;  /* 0x00000003020e7211 */ /* 0x004fc800078e38ff */
[----:B------:R-:W-:-:S13]  /*d790*/  ISETP.GE.AND P0, PT, R14, R0, PT ;  /* 0x000000000e00720c */ /* 0x000fda0003f06270 */
[----:B------:R-:W-:Y:S05]  /*d7a0*/  @P0 BRA `(.L_x_83) ;  /* 0x000002c000000947 */ /* 0x000fea0003800000 */
[----:B------:R-:W2:Y:S01]  /*d7b0*/  LDL.LU R22, [R1+0x80] ;  /* 0x0000800001167983 */ /* 0x000ea20000300800 */
[----:B------:R-:W-:Y:S01]  /*d7c0*/  IMAD.MOV.U32 R0, RZ, RZ, 0x368 ;  /* 0x00000368ff007424 */ /* 0x000fe200078e00ff */
[----:B------:R-:W-:-:S04]  /*d7d0*/  ISETP.GT.AND P2, PT, R19, 0x1, PT ;  /* 0x000000011300780c */ /* 0x000fc80003f44270 */
[----:B------:R-:W-:-:S04]  /*d7e0*/  SEL R0, R0, 0x328, P2 ;  /* 0x0000032800007807 */ /* 0x000fc80001000000 */
[----:B------:R1:W3:Y:S08]  /*d7f0*/  LDC.64 R6, c[0x0][R0+0x170] ;  /* 0x00005c0000067b82 */ /* 0x0002f00000000a00 */
[----:B------:R1:W4:Y:S08]  /*d800*/  LDC.64 R4, c[0x0][R0+0x168] ;  /* 0x00005a0000047b82 */ /* 0x0003300000000a00 */
[----:B------:R1:W5:Y:S08]  /*d810*/  LDC.64 R12, c[0x0][R0+0x178] ;  /* 0x00005e00000c7b82 */ /* 0x0003700000000a00 */
[----:B------:R1:W2:Y:S02]  /*d820*/  LDC.64 R10, c[0x0][R0+0x160] ;  /* 0x00005800000a7b82 */ /* 0x0002a40000000a00 */
[----:B-1----:R-:W-:-:S02]  /*d830*/  IMAD.MOV.U32 R0, RZ, RZ, c[0x0][0x4e8] ;  /* 0x00013a00ff007624 */ /* 0x002fc400078e00ff */
[-C--:B---3--:R-:W-:Y:S02]  /*d840*/  IMAD R7, R7, R15.reuse, RZ ;  /* 0x0000000f07077224 */ /* 0x088fe400078e02ff */
[----:B------:R-:W-:Y:S01]  /*d850*/  IMAD.WIDE.U32 R2, R6, R15, RZ ;  /* 0x0000000f06027225 */ /* 0x000fe200078e00ff */
[----:B------:R-:W-:Y:S02]  /*d860*/  ISETP.NE.AND P0, PT, R0, 0x1, PT ;  /* 0x000000010000780c */ /* 0x000fe40003f05270 */
[----:B------:R-:W-:Y:S01]  /*d870*/  MOV R0, R14 ;  /* 0x0000000e00007202 */ /* 0x000fe20000000f00 */
[----:B------:R-:W-:Y:S02]  /*d880*/  IMAD R7, R6, R21, R7 ;  /* 0x0000001506077224 */ /* 0x000fe400078e0207 */
[-C--:B----4-:R-:W-:Y:S02]  /*d890*/  IMAD R16, R5, R9.reuse, RZ ;  /* 0x0000000905107224 */ /* 0x090fe400078e02ff */
[----:B------:R-:W-:Y:S01]  /*d8a0*/  IMAD.WIDE.U32 R4, R4, R9, RZ ;  /* 0x0000000904047225 */ /* 0x000fe200078e00ff */
[----:B------:R-:W-:-:S03]  /*d8b0*/  IADD3 R3, R3, R7, RZ ;  /* 0x0000000703037210 */ /* 0x000fc60007ffe0ff */
[----:B------:R-:W-:Y:S02]  /*d8c0*/  IMAD.IADD R16, R5, 0x1, R16 ;  /* 0x0000000105107824 */ /* 0x000fe400078e0210 */
[----:B------:R-:W-:-:S05]  /*d8d0*/  @P0 IMAD.HI.U32 R17, R14, c[0x0][0x4ec], RZ ;  /* 0x00013b000e110a27 */ /* 0x000fca00078e00ff */
[----:B------:R-:W-:Y:S02]  /*d8e0*/  @P0 SHF.R.U32.HI R0, RZ, c[0x0][0x4f0], R17 ;  /* 0x00013c00ff000a19 */ /* 0x000fe40000011611 */
[----:B------:R-:W-:-:S03]  /*d8f0*/  IADD3 R17, P1, P0, R2, R4, R8 ;  /* 0x0000000402117210 */ /* 0x000fc6000783e008 */
[----:B------:R-:W-:-:S04]  /*d900*/  IMAD.MOV R2, RZ, RZ, -R0 ;  /* 0x000000ffff027224 */ /* 0x000fc800078e0a00 */
[----:B------:R-:W-:Y:S01]  /*d910*/  IMAD R2, R2, c[0x0][0x4e8], R14 ;  /* 0x00013a0002027a24 */ /* 0x000fe200078e020e */
[----:B--2---:R-:W-:-:S05]  /*d920*/  SEL R6, R22, RZ, P2 ;  /* 0x000000ff16067207 */ /* 0x004fca0001000000 */
[-C--:B-----5:R-:W-:Y:S02]  /*d930*/  IMAD R7, R13, R6.reuse, RZ ;  /* 0x000000060d077224 */ /* 0x0a0fe400078e02ff */
[----:B------:R-:W-:Y:S01]  /*d940*/  IMAD.WIDE.U32 R4, R12, R6, RZ ;  /* 0x000000060c047225 */ /* 0x000fe200078e00ff */
[----:B------:R-:W-:Y:S02]  /*d950*/  IADD3.X R12, R3, R16, R18, P1, P0 ;  /* 0x00000010030c7210 */ /* 0x000fe40000fe0412 */
[----:B------:R-:W-:Y:S02]  /*d960*/  SHF.R.S32.HI R3, RZ, 0x1f, R0 ;  /* 0x0000001fff037819 */ /* 0x000fe40000011400 */
[----:B------:R-:W-:Y:S01]  /*d970*/  IADD3 R5, R5, R7, RZ ;  /* 0x0000000705057210 */ /* 0x000fe20007ffe0ff */
[----:B------:R-:W-:Y:S01]  /*d980*/  IMAD.MOV.U32 R7, RZ, RZ, c[0x0][0x4a8] ;  /* 0x00012a00ff077624 */ /* 0x000fe200078e00ff */
[----:B------:R-:W-:Y:S01]  /*d990*/  IADD3 R4, P1, P0, R0, R17, R4 ;  /* 0x0000001100047210 */ /* 0x000fe2000783e004 */
[----:B------:R-:W-:Y:S01]  /*d9a0*/  IMAD R0, R11, R2, RZ ;  /* 0x000000020b007224 */ /* 0x000fe200078e02ff */
[----:B------:R-:W-:-:S02]  /*d9b0*/  SHF.R.S32.HI R6, RZ, 0x1f, R2 ;  /* 0x0000001fff067819 */ /* 0x000fc40000011402 */
[----:B------:R-:W-:-:S03]  /*d9c0*/  IADD3.X R5, R3, R12, R5, P1, P0 ;  /* 0x0000000c03057210 */ /* 0x000fc60000fe0405 */
[C---:B------:R-:W-:Y:S02]  /*d9d0*/  IMAD R0, R10.reuse, R6, R0 ;  /* 0x000000060a007224 */ /* 0x040fe400078e0200 */
[----:B------:R-:W-:Y:S01]  /*d9e0*/  IMAD.WIDE.U32 R2, R10, R2, R4 ;  /* 0x000000020a027225 */ /* 0x000fe200078e0004 */
[----:B------:R-:W-:Y:S02]  /*d9f0*/  MOV R5, c[0x0][0x4ac] ;  /* 0x00012b0000057a02 */ /* 0x000fe40000000f00 */
[----:B------:R-:W-:Y:S01]  /*da00*/  SEL R4, R7, c[0x0][0x450], P2 ;  /* 0x0001140007047a07 */ /* 0x000fe20001000000 */
[----:B------:R-:W-:Y:S01]  /*da10*/  IMAD.IADD R0, R3, 0x1, R0 ;  /* 0x0000000103007824 */ /* 0x000fe200078e0200 */
[----:B------:R-:W-:Y:S02]  /*da20*/  SEL R5, R5, c[0x0][0x454], P2 ;  /* 0x0001150005057a07 */ /* 0x000fe40001000000 */
[----:B------:R-:W-:-:S04]  /*da30*/  LEA R4, P0, R2, R4, 0x2 ;  /* 0x0000000402047211 */ /* 0x000fc800078010ff */
[----:B------:R-:W-:Y:S02]  /*da40*/  LEA.HI.X R5, R2, R5, R0, 0x2, P0 ;  /* 0x0000000502057211 */ /* 0x000fe400000f1400 */
[----:B------:R-:W-:-:S05]  /*da50*/  MOV R0, 0xff800000 ;  /* 0xff80000000007802 */ /* 0x000fca0000000f00 */
[----:B------:R1:W-:Y:S02]  /*da60*/  STG.E [R4.64], R0 ;  /* 0x0000000004007986 */ /* 0x0003e4000c101906 */
.L_x_83:
[----:B------:R-:W-:Y:S05]  /*da70*/  BSYNC B0 ;  /* 0x0000000000007941 */ /* 0x000fea0003800000 */
.L_x_82:
[----:B------:R-:W-:-:S13]  /*da80*/  ISETP.GT.AND P0, PT, R19, 0x1, PT ;  /* 0x000000011300780c */ /* 0x000fda0003f04270 */
[----:B------:R-:W-:Y:S05]  /*da90*/  @P0 BRA `(.L_x_75) ;  /* 0x00000b7000000947 */ /* 0x000fea0003800000 */
[----:B-1----:R-:W2:Y:S01]  /*daa0*/  LDL R0, [R1+0x4c] ;  /* 0x00004c0001007983 */ /* 0x002ea20000100800 */
[----:B------:R-:W-:-:S03]  /*dab0*/  MOV R2, c[0x0][0x4e8] ;  /* 0x00013a0000027a02 */ /* 0x000fc60000000f00 */
[----:B------:R-:W1:Y:S01]  /*dac0*/  S2R R3, SR_TID.X ;  /* 0x0000000000037919 */ /* 0x000e620000002100 */
[----:B------:R-:W-:Y:S02]  /*dad0*/  ISETP.NE.AND P0, PT, R2, 0x1, PT ;  /* 0x000000010200780c */ /* 0x000fe40003f05270 */
[--C-:B-1----:R-:W-:Y:S02]  /*dae0*/  SHF.R.S32.HI R4, RZ, 0x1f, R3.reuse ;  /* 0x0000001fff047819 */ /* 0x102fe40000011403 */
[----:B------:R-:W-:Y:S02]  /*daf0*/  SHF.R.S32.HI R6, RZ, 0x1f, R3 ;  /* 0x0000001fff067819 */ /* 0x000fe40000011403 */
[-C--:B------:R-:W-:Y:S02]  /*db00*/  LEA.HI R4, R4, R3.reuse, RZ, 0x3 ;  /* 0x0000000304047211 */ /* 0x080fe400078f18ff */
[----:B------:R-:W-:Y:S02]  /*db10*/  LEA.HI R6, R6, R3, RZ, 0x3 ;  /* 0x0000000306067211 */ /* 0x000fe400078f18ff */
[----:B------:R-:W-:-:S02]  /*db20*/  LOP3.LUT R4, R4, 0xfffffff8, RZ, 0xc0, !PT ;  /* 0xfffffff804047812 */ /* 0x000fc400078ec0ff */
[----:B------:R-:W-:-:S03]  /*db30*/  SHF.R.S32.HI R6, RZ, 0x3, R6 ;  /* 0x00000003ff067819 */ /* 0x000fc60000011406 */
[----:B------:R-:W-:Y:S02]  /*db40*/  IMAD.IADD R4, R3, 0x1, -R4 ;  /* 0x0000000103047824 */ /* 0x000fe400078e0a04 */
[----:B------:R-:W-:-:S03]  /*db50*/  IMAD.WIDE.U32 R2, R8, c[0x0][0x3a0], RZ ;  /* 0x0000e80008027a25 */ /* 0x000fc600078e00ff */
[----:B------:R-:W-:Y:S02]  /*db60*/  LEA R4, R4, R6, 0x5 ;  /* 0x0000000604047211 */ /* 0x000fe400078e28ff */
[----:B--2---:R-:W-:Y:S01]  /*db70*/  MOV R5, R0 ;  /* 0x0000000000057202 */ /* 0x004fe20000000f00 */
[----:B------:R-:W-:-:S03]  /*db80*/  IMAD R0, R18, c[0x0][0x3a0], RZ ;  /* 0x0000e80012007a24 */ /* 0x000fc600078e02ff */
[----:B------:R-:W-:Y:S01]  /*db90*/  LEA R4, R5, R4, 0x7 ;  /* 0x0000000405047211 */ /* 0x000fe200078e38ff */
[----:B------:R-:W-:Y:S02]  /*dba0*/  IMAD R8, R8, c[0x0][0x3a4], R0 ;  /* 0x0000e90008087a24 */ /* 0x000fe400078e0200 */
[----:B------:R-:W-:Y:S01]  /*dbb0*/  IMAD R5, R21, c[0x0][0x3f0], RZ ;  /* 0x0000fc0015057a24 */ /* 0x000fe200078e02ff */
[----:B------:R-:W-:Y:S01]  /*dbc0*/  MOV R0, R4 ;  /* 0x0000000400007202 */ /* 0x000fe20000000f00 */
[----:B------:R-:W-:Y:S02]  /*dbd0*/  IMAD.IADD R3, R3, 0x1, R8 ;  /* 0x0000000103037824 */ /* 0x000fe400078e0208 */
[----:B------:R-:W-:-:S04]  /*dbe0*/  @P0 IMAD.HI.U32 R6, R4, c[0x0][0x4ec], RZ ;  /* 0x00013b0004060a27 */ /* 0x000fc800078e00ff */
[----:B------:R-:W-:Y:S01]  /*dbf0*/  IMAD.WIDE.U32 R2, R9, c[0x0][0x3e8], R2 ;  /* 0x0000fa0009027a25 */ /* 0x000fe200078e0002 */
[----:B------:R-:W-:-:S03]  /*dc00*/  @P0 SHF.R.U32.HI R0, RZ, c[0x0][0x4f0], R6 ;  /* 0x00013c00ff000a19 */ /* 0x000fc60000011606 */
[----:B------:R-:W-:Y:S01]  /*dc10*/  IMAD R3, R9, c[0x0][0x3ec], R3 ;  /* 0x0000fb0009037a24 */ /* 0x000fe200078e0203 */
[----:B------:R-:W-:Y:S01]  /*dc20*/  SHF.R.S32.HI R6, RZ, 0x1f, R0 ;  /* 0x0000001fff067819 */ /* 0x000fe20000011400 */
[C---:B------:R-:W-:Y:S01]  /*dc30*/  IMAD R7, R15.reuse, c[0x0][0x3f4], R5 ;  /* 0x0000fd000f077a24 */ /* 0x040fe200078e0205 */
[----:B------:R-:W-:Y:S01]  /*dc40*/  IADD3 R5, -R0, RZ, RZ ;  /* 0x000000ff00057210 */ /* 0x000fe20007ffe1ff */
[----:B------:R-:W-:-:S04]  /*dc50*/  IMAD.WIDE.U32 R2, R15, c[0x0][0x3f0], R2 ;  /* 0x0000fc000f027a25 */ /* 0x000fc800078e0002 */
[----:B------:R-:W-:Y:S02]  /*dc60*/  IMAD R6, R6, c[0x0][0x3e0], RZ ;  /* 0x0000f80006067a24 */ /* 0x000fe400078e02ff */
[----:B------:R-:W-:Y:S02]  /*dc70*/  IMAD.IADD R3, R3, 0x1, R7 ;  /* 0x0000000103037824 */ /* 0x000fe400078e0207 */
[----:B------:R-:W-:Y:S02]  /*dc80*/  IMAD R4, R5, c[0x0][0x4e8], R4 ;  /* 0x00013a0005047a24 */ /* 0x000fe400078e0204 */
[C---:B------:R-:W-:Y:S02]  /*dc90*/  IMAD R6, R0.reuse, c[0x0][0x3e4], R6 ;  /* 0x0000f90000067a24 */ /* 0x040fe400078e0206 */
[----:B------:R-:W-:Y:S01]  /*dca0*/  IMAD.WIDE.U32 R2, R0, c[0x0][0x3e0], R2 ;  /* 0x0000f80000027a25 */ /* 0x000fe200078e0002 */
[----:B------:R-:W-:-:S04]  /*dcb0*/  SHF.R.S32.HI R0, RZ, 0x1f, R4 ;  /* 0x0000001fff007819 */ /* 0x000fc80000011404 */
[----:B------:R-:W-:Y:S01]  /*dcc0*/  IADD3 R3, R3, R6, RZ ;  /* 0x0000000603037210 */ /* 0x000fe20007ffe0ff */
[----:B------:R-:W-:-:S04]  /*dcd0*/  IMAD R0, R0, c[0x0][0x3d8], RZ ;  /* 0x0000f60000007a24 */ /* 0x000fc800078e02ff */
[----:B------:R-:W-:-:S04]  /*dce0*/  IMAD.WIDE.U32 R2, R4, c[0x0][0x3d8], R2 ;  /* 0x0000f60004027a25 */ /* 0x000fc800078e0002 */
[----:B------:R-:W-:Y:S01]  /*dcf0*/  IMAD R4, R4, c[0x0][0x3dc], R0 ;  /* 0x0000f70004047a24 */ /* 0x000fe200078e0200 */
[----:B------:R-:W-:-:S04]  /*dd00*/  LEA R14, P0, R2, c[0x0][0x380], 0x1 ;  /* 0x0000e000020e7a11 */ /* 0x000fc800078008ff */
[----:B------:R-:W-:-:S04]  /*dd10*/  IADD3 R4, R3, R4, RZ ;  /* 0x0000000403047210 */ /* 0x000fc80007ffe0ff */
[----:B------:R-:W-:Y:S01]  /*dd20*/  LEA.HI.X R5, R2, c[0x0][0x384], R4, 0x1, P0 ;  /* 0x0000e10002057a11 */ /* 0x000fe200000f0c04 */
[----:B------:R-:W-:Y:S05]  /*dd30*/  BRA.DIV ~URZ, `(.L_x_84) ;  /* 0x000026627f007947 */ /* 0x000fea000b800000 */
[----:B------:R1:W2:Y:S02]  /*dd40*/  SHFL.IDX PT, R4, R5, RZ, 0x181f ;  /* 0x00181fff05047589 */ /* 0x0002a400000e0000 */
.L_x_142:
[----:B------:R-:W-:Y:S05]  /*dd50*/  BRA.DIV ~URZ, `(.L_x_85) ;  /* 0x000026b27f007947 */ /* 0x000fea000b800000 */
[----:B------:R3:W4:Y:S02]  /*dd60*/  SHFL.IDX PT, R0, R14, RZ, 0x181f ;  /* 0x00181fff0e007589 */ /* 0x00072400000e0000 */
.L_x_143:
[----:B------:R-:W5:Y:S02]  /*dd70*/  S2R R2, SR_TID.X ;  /* 0x0000000000027919 */ /* 0x000f640000002100 */
[----:B-----5:R-:W-:-:S04]  /*dd80*/  SHF.R.S32.HI R3, RZ, 0x1f, R2 ;  /* 0x0000001fff037819 */ /* 0x020fc80000011402 */
[----:B------:R-:W-:Y:S02]  /*dd90*/  LEA.HI R3, R3, R2, RZ, 0x3 ;  /* 0x0000000203037211 */ /* 0x000fe400078f18ff */
[----:B------:R-:W5:Y:S02]  /*dda0*/  LDL.LU R2, [R1+0x4c] ;  /* 0x00004c0001027983 */ /* 0x000f640000300800 */
[----:B------:R-:W-:Y:S01]  /*ddb0*/  SHF.R.S32.HI R3, RZ, 0x3, R3 ;  /* 0x00000003ff037819 */ /* 0x000fe20000011403 */
[----:B------:R-:W-:Y:S01]  /*ddc0*/  IMAD R13, R20, c[0x0][0x4e8], RZ ;  /* 0x00013a00140d7a24 */ /* 0x000fe200078e02ff */
[----:B------:R-:W-:Y:S03]  /*ddd0*/  BSSY B0, `(.L_x_86) ;  /* 0x000001e000007945 */ /* 0x000fe60003800000 */
        /* <DEDUP_REMOVED lines=18> */
[----:B--2---:R-:W-:Y:S02]  /*df00*/  @!P3 LEA.HI.X R11, R249, R4, R2, 0x1, P4 ;  /* 0x00000004f90bb211 */ /* 0x004fe400020f0c02 */
[----:B------:R-:W-:Y:S02]  /*df10*/  SHF.R.S32.HI R18, RZ, 0x1f, R18 ;  /* 0x0000001fff127819 */ /* 0x000fe40000011412 */
[----:B------:R-:W-:Y:S01]  /*df20*/  SHF.R.S32.HI R16, RZ, 0x1f, R16 ;  /* 0x0000001fff107819 */ /* 0x000fe20000011410 */
[----:B------:R2:W-:Y:S01]  /*df30*/  @!P3 ST.E.128 [R10.64], RZ ;  /* 0x000000ff0a00b985 */ /* 0x0005e2000c101d06 */
[----:B------:R-:W-:-:S02]  /*df40*/  @!P0 LEA R2, P4, R15, R0, 0x1 ;  /* 0x000000000f028211 */ /* 0x000fc400078808ff */
[-C--:B------:R-:W-:Y:S02]  /*df50*/  @!P2 LEA.HI.X R9, R19, R4.reuse, R21, 0x1, P6 ;  /* 0x000000041309a211 */ /* 0x080fe400030f0c15 */
[-C--:B------:R-:W-:Y:S02]  /*df60*/  @!P1 LEA.HI.X R7, R17, R4.reuse, R18, 0x1, P5 ;  /* 0x0000000411079211 */ /* 0x080fe400028f0c12 */
[----:B------:R-:W-:Y:S01]  /*df70*/  @!P0 LEA.HI.X R3, R15, R4, R16, 0x1, P4 ;  /* 0x000000040f038211 */ /* 0x000fe200020f0c10 */
[----:B------:R2:W-:Y:S04]  /*df80*/  @!P2 ST.E.128 [R8.64], RZ ;  /* 0x000000ff0800a985 */ /* 0x0005e8000c101d06 */
[----:B------:R2:W-:Y:S04]  /*df90*/  @!P1 ST.E.128 [R6.64], RZ ;  /* 0x000000ff06009985 */ /* 0x0005e8000c101d06 */
[----:B------:R2:W-:Y:S02]  /*dfa0*/  @!P0 ST.E.128 [R2.64], RZ ;  /* 0x000000ff02008985 */ /* 0x0005e4000c101d06 */
.L_x_87:
[----:B------:R-:W-:Y:S05]  /*dfb0*/  BSYNC B0 ;  /* 0x0000000000007941 */ /* 0x000fea0003800000 */
.L_x_86:
[----:B------:R-:W-:Y:S05]  /*dfc0*/  BRA.DIV ~URZ, `(.L_x_88) ;  /* 0x000024a27f007947 */ /* 0x000fea000b800000 */
[----:B--2---:R2:W1:Y:S04]  /*dfd0*/  SHFL.IDX PT, R4, R5, 0x1, 0x181f ;  /* 0x00381f0005047f89 */ /* 0x00446800000e0000 */
[----:B----4-:R2:W4:Y:S02]  /*dfe0*/  SHFL.IDX PT, R0, R14, 0x1, 0x181f ;  /* 0x00381f000e007f89 */ /* 0x01052400000e0000 */
.L_x_144:
[----:B------:R-:W-:Y:S01]  /*dff0*/  IADD3 R2, R12, 0x20, RZ ;  /* 0x000000200c027810 */ /* 0x000fe20007ffe0ff */
        /* <DEDUP_REMOVED lines=18> */
[----:B-1----:R-:W-:Y:S02]  /*e120*/  @!P3 LEA.HI.X R11, R249, R4, R3, 0x1, P4 ;  /* 0x00000004f90bb211 */ /* 0x002fe400020f0c03 */
        /* <DEDUP_REMOVED lines=10> */
.L_x_90:
[----:B------:R-:W-:Y:S05]  /*e1d0*/  BSYNC B0 ;  /* 0x0000000000007941 */ /* 0x000fea0003800000 */
.L_x_89:
[----:B------:R-:W-:Y:S05]  /*e1e0*/  BRA.DIV ~URZ, `(.L_x_91) ;  /* 0x000023427f007947 */ /* 0x000fea000b800000 */
[----:B-1----:R1:W2:Y:S02]  /*e1f0*/  SHFL.IDX PT, R4, R5, 0x2, 0x181f ;  /* 0x00581f0005047f89 */ /* 0x0022a400000e0000 */
.L_x_145:
[----:B------:R-:W-:Y:S05]  /*e200*/  BRA.DIV ~URZ, `(.L_x_92) ;  /* 0x000023927f007947 */ /* 0x000fea000b800000 */
[----:B----4-:R4:W1:Y:S02]  /*e210*/  SHFL.IDX PT, R0, R14, 0x2, 0x181f ;  /* 0x00581f000e007f89 */ /* 0x01086400000e0000 */
.L_x_146:
        /* <DEDUP_REMOVED lines=13> */
[C---:B-1----:R-:W-:Y:S02]  /*e2f0*/  @!P3 LEA R10, P4, R249.reuse, R0, 0x1 ;  /* 0x00000000f90ab211 */ /* 0x042fe400078808ff */
        /* <DEDUP_REMOVED lines=16> */
.L_x_94:
[----:B------:R-:W-:Y:S05]  /*e400*/  BSYNC B0 ;  /* 0x0000000000007941 */ /* 0x000fea0003800000 */
.L_x_93:
[----:B------:R-:W-:Y:S05]  /*e410*/  BRA.DIV ~URZ, `(.L_x_95) ;  /* 0x000021e27f007947 */ /* 0x000fea000b800000 */
[----:B--2---:R2:W3:Y:S04]  /*e420*/  SHFL.IDX PT, R4, R5, 0x3, 0x181f ;  /* 0x00781f0005047f89 */ /* 0x0044e800000e0000 */
[----:B-1----:R2:W1:Y:S02]  /*e430*/  SHFL.IDX PT, R0, R14, 0x3, 0x181f ;  /* 0x00781f000e007f89 */ /* 0x00246400000e0000 */
.L_x_147:
[----:B------:R-:W-:-:S04]  /*e440*/  IADD3 R2, R12, 0x60, RZ ;  /* 0x000000600c027810 */ /* 0x000fc80007ffe0ff */
[----:B------:R-:W-:-:S13]  /*e450*/  ISETP.GE.AND P0, PT, R2, R13, PT ;  /* 0x0000000d0200720c */ /* 0x000fda0003f06270 */
[----:B------:R-:W-:Y:S05]  /*e460*/  @P0 BRA `(.L_x_75) ;  /* 0x000001a000000947 */ /* 0x000fea0003800000 */
[C---:B------:R-:W-:Y:S02]  /*e470*/  IADD3 R17, R249.reuse, 0x40, RZ ;  /* 0x00000040f9117810 */ /* 0x040fe40007ffe0ff */
[C---:B------:R-:W-:Y:S02]  /*e480*/  IADD3 R15, R249.reuse, 0x80, RZ ;  /* 0x00000080f90f7810 */ /* 0x040fe40007ffe0ff */
[C---:B------:R-:W-:Y:S02]  /*e490*/  ISETP.GE.AND P3, PT, R249.reuse, c[0x0][0x3c8], PT ;  /* 0x0000f200f9007a0c */ /* 0x040fe40003f66270 */
[----:B--2---:R-:W-:Y:S02]  /*e4a0*/  IADD3 R5, R249, 0xc0, RZ ;  /* 0x000000c0f9057810 */ /* 0x004fe40007ffe0ff */
[----:B------:R-:W-:Y:S02]  /*e4b0*/  ISETP.GE.AND P2, PT, R17, c[0x0][0x3c8], PT ;  /* 0x0000f20011007a0c */ /* 0x000fe40003f46270 */
[----:B------:R-:W-:-:S02]  /*e4c0*/  ISETP.GE.AND P1, PT, R15, c[0x0][0x3c8], PT ;  /* 0x0000f2000f007a0c */ /* 0x000fc40003f26270 */
[----:B------:R-:W-:Y:S02]  /*e4d0*/  ISETP.GE.AND P0, PT, R5, c[0x0][0x3c8], PT ;  /* 0x0000f20005007a0c */ /* 0x000fe40003f06270 */
[C---:B------:R-:W-:Y:S02]  /*e4e0*/  IADD3 R18, R249.reuse, 0x40, RZ ;  /* 0x00000040f9127810 */ /* 0x040fe40007ffe0ff */
[----:B------:R-:W-:Y:S02]  /*e4f0*/  SHF.R.S32.HI R3, RZ, 0x1f, R249 ;  /* 0x0000001fff037819 */ /* 0x000fe400000114f9 */
[C---:B-1----:R-:W-:Y:S02]  /*e500*/  @!P3 LEA R10, P4, R249.reuse, R0, 0x1 ;  /* 0x00000000f90ab211 */ /* 0x042fe400078808ff */
[C---:B------:R-:W-:Y:S02]  /*e510*/  IADD3 R16, R249.reuse, 0x80, RZ ;  /* 0x00000080f9107810 */ /* 0x040fe40007ffe0ff */
[----:B---34-:R-:W-:-:S02]  /*e520*/  IADD3 R14, R249, 0xc0, RZ ;  /* 0x000000c0f90e7810 */ /* 0x018fc40007ffe0ff */
[-C--:B------:R-:W-:Y:S02]  /*e530*/  @!P2 LEA R8, P6, R17, R0.reuse, 0x1 ;  /* 0x000000001108a211 */ /* 0x080fe400078c08ff */
[----:B------:R-:W-:Y:S02]  /*e540*/  SHF.R.S32.HI R18, RZ, 0x1f, R18 ;  /* 0x0000001fff127819 */ /* 0x000fe40000011412 */
[----:B------:R-:W-:Y:S02]  /*e550*/  @!P1 LEA R6, P5, R15, R0, 0x1 ;  /* 0x000000000f069211 */ /* 0x000fe400078a08ff */
[----:B------:R-:W-:Y:S02]  /*e560*/  @!P3 LEA.HI.X R11, R249, R4, R3, 0x1, P4 ;  /* 0x00000004f90bb211 */ /* 0x000fe400020f0c03 */
        /* <DEDUP_REMOVED lines=10> */
.L_x_75:
[----:B------:R-:W-:Y:S05]  /*e610*/  BSYNC B1 ;  /* 0x0000000000017941 */ /* 0x000fea0003800000 */
.L_x_59:
[----:B-1--4-:R-:W4:Y:S02]  /*e620*/  LDL R0, [R1+0x180] ;  /* 0x0001800001007983 */ /* 0x012f240000100800 */
[----:B----4-:R-:W-:-:S13]  /*e630*/  ISETP.NE.AND P0, PT, R0, RZ, PT ;  /* 0x000000ff0000720c */ /* 0x010fda0003f05270 */
[----:B------:R-:W-:Y:S01]  /*e640*/  @P0 WARPSYNC 0xffffffff ;  /* 0xffffffff00000948 */ /* 0x000fe20003800000 */
[----:B------:R-:W-:Y:S06]  /*e650*/  @P0 BAR.SYNC.DEFER_BLOCKING 0x5, 0x100 ;  /* 0x0144000000000b1d */ /* 0x000fec0000010000 */
[----:B--23--:R-:W1:Y:S04]  /*e660*/  @P0 LDS.128 R4, [0x1a080] ;  /* 0x01a08000ff040984 */ /* 0x00ce680000000c00 */
[----:B-1----:R1:W-:Y:S04]  /*e670*/  @P0 STL.64 [R1+0x48], R4 ;  /* 0x0000480401000387 */ /* 0x0023e80000100a00 */
[----:B------:R1:W-:Y:S04]  /*e680*/  @P0 STL.64 [R1+0x50], R6 ;  /* 0x0000500601000387 */ /* 0x0003e80000100a00 */
[----:B------:R-:W-:Y:S06]  /*e690*/  @P0 BAR.ARV 0x4, 0x100 ;  /* 0x0104000000000b1d */ /* 0x000fec0000002000 */
[----:B------:R-:W-:Y:S05]  /*e6a0*/  @P0 BRA `(.L_x_96) ;  /* 0x00000b9000000947 */ /* 0x000fea0003800000 */
[----:B------:R-:W2:Y:S01]  /*e6b0*/  S2R R0, SR_TID.X ;  /* 0x0000000000007919 */ /* 0x000ea20000002100 */
[----:B-1----:R-:W-:Y:S01]  /*e6c0*/  IMAD.MOV.U32 R7, RZ, RZ, RZ ;  /* 0x000000ffff077224 */ /* 0x002fe200078e00ff */
[----:B--2---:R-:W-:-:S04]  /*e6d0*/  LOP3.LUT R13, R0, 0x1f, RZ, 0xc0, !PT ;  /* 0x0000001f000d7812 */ /* 0x004fc800078ec0ff */
[----:B------:R-:W-:Y:S01]  /*e6e0*/  ISETP.NE.AND P5, PT, R13, 0x1f, PT ;  /* 0x0000001f0d00780c */ /* 0x000fe20003fa5270 */
[----:B------:R-:W-:Y:S10]  /*e6f0*/  BRA.DIV ~URZ, `(.L_x_97) ;  /* 0x00001fc27f007947 */ /* 0x000ff4000b800000 */
[----:B------:R1:W2:Y:S02]  /*e700*/  SHFL.IDX PT, R9, R102, RZ, 0x1f ;  /* 0x00001fff66097589 */ /* 0x0002a400000e0000 */
.L_x_148:
[----:B------:R-:W-:Y:S05]  /*e710*/  BRA.DIV ~URZ, `(.L_x_98) ;  /* 0x000020127f007947 */ /* 0x000fea000b800000 */
[----:B------:R3:W4:Y:S02]  /*e720*/  SHFL.IDX PT, R8, R102, 0x1, 0x1f ;  /* 0x00201f0066087f89 */ /* 0x00072400000e0000 */
.L_x_149:
[----:B------:R-:W5:Y:S01]  /*e730*/  LDL R0, [R1+0x54] ;  /* 0x0000540001007983 */ /* 0x000f620000100800 */
[----:B------:R-:W-:Y:S02]  /*e740*/  IMAD.MOV.U32 R6, RZ, RZ, RZ ;  /* 0x000000ffff067224 */ /* 0x000fe400078e00ff */
[----:B-----5:R-:W-:-:S05]  /*e750*/  IMAD.IADD R0, R0, 0x1, R13 ;  /* 0x0000000100007824 */ /* 0x020fca00078e020d */
[----:B------:R-:W-:-:S13]  /*e760*/  ISETP.GE.OR P0, PT, R0, c[0x0][0x53c], !P5 ;  /* 0x00014f0000007a0c */ /* 0x000fda0006f06670 */
[----:B------:R-:W-:Y:S01]  /*e770*/  @!P0 IMAD.MOV.U32 R2, RZ, RZ, 0x4 ;  /* 0x00000004ff028424 */ /* 0x000fe200078e00ff */
[----:B------:R-:W-:-:S03]  /*e780*/  @!P0 MOV R3, 0x4 ;  /* 0x0000000400038802 */ /* 0x000fc60000000f00 */
[----:B------:R-:W-:-:S04]  /*e790*/  @!P0 IMAD.WIDE R4, R0, R2, c[0x0][0x580] ;  /* 0x0001600000048625 */ /* 0x000fc800078e0202 */
[----:B------:R-:W-:Y:S01]  /*e7a0*/  @!P0 IMAD.WIDE R2, R0, R3, c[0x0][0x578] ;  /* 0x00015e0000028625 */ /* 0x000fe200078e0203 */
[----:B------:R-:W5:Y:S04]  /*e7b0*/  @!P0 LDG.E R6, [R4.64] ;  /* 0x0000000604068981 */ /* 0x000f68000c1e1900 */
[----:B------:R-:W5:Y:S01]  /*e7c0*/  @!P0 LDG.E R7, [R2.64] ;  /* 0x0000000602078981 */ /* 0x000f62000c1e1900 */
[C---:B------:R-:W-:Y:S02]  /*e7d0*/  ISETP.GE.U32.AND P4, PT, R13.reuse, 0x10, PT ;  /* 0x000000100d00780c */ /* 0x040fe40003f86070 */
[C---:B------:R-:W-:Y:S02]  /*e7e0*/  ISETP.GE.U32.AND P3, PT, R13.reuse, 0x8, PT ;  /* 0x000000080d00780c */ /* 0x040fe40003f66070 */
[----:B------:R-:W-:-:S02]  /*e7f0*/  ISETP.GE.U32.AND P2, PT, R13, 0x4, PT ;  /* 0x000000040d00780c */ /* 0x000fc40003f46070 */
[C---:B------:R-:W-:Y:S02]  /*e800*/  ISETP.GE.U32.AND P1, PT, R13.reuse, 0x2, PT ;  /* 0x000000020d00780c */ /* 0x040fe40003f26070 */
[----:B------:R-:W-:Y:S02]  /*e810*/  ISETP.NE.AND P0, PT, R13, RZ, PT ;  /* 0x000000ff0d00720c */ /* 0x000fe40003f05270 */
[----:B------:R-:W-:Y:S01]  /*e820*/  MOV R10, RZ ;  /* 0x000000ff000a7202 */ /* 0x000fe20000000f00 */
[----:B-----5:R-:W-:Y:S01]  /*e830*/  IMAD R0, R7, R6, RZ ;  /* 0x0000000607007224 */ /* 0x020fe200078e02ff */
[----:B------:R-:W-:Y:S07]  /*e840*/  BRA.DIV ~URZ, `(.L_x_99) ;  /* 0x00001f527f007947 */ /* 0x000fee000b800000 */
[----:B------:R1:W3:Y:S02]  /*e850*/  SHFL.UP PT, R4, R0, 0x1, RZ ;  /* 0x0420000000047989 */ /* 0x0002e400000e00ff */
.L_x_150:
[----:B---3--:R-:W-:-:S04]  /*e860*/  SEL R4, R4, RZ, P0 ;  /* 0x000000ff04047207 */ /* 0x008fc80000000000 */
        /* <DEDUP_REMOVED lines=14> */
[----:B------:R1:W3:Y:S02]  /*e950*/  SHFL.IDX PT, R0, R4, 0x1f, 0x1f ;  /* 0x03e01f0004007f89 */ /* 0x0002e400000e0000 */
.L_x_151:
[----:B---3--:R-:W-:Y:S01]  /*e960*/  IMAD R0, R0, c[0x0][0x538], RZ ;  /* 0x00014e0000007a24 */ /* 0x008fe200078e02ff */
[----:B------:R-:W-:Y:S04]  /*e970*/  BSSY B1, `(.L_x_101) ;  /* 0x0000083000017945 */ /* 0x000fe80003800000 */
[----:B----4-:R-:W-:-:S04]  /*e980*/  IADD3 R8, R0, R8, RZ ;  /* 0x0000000800087210 */ /* 0x010fc80007ffe0ff */
[----:B--2---:R-:W-:-:S13]  /*e990*/  ISETP.GT.AND P6, PT, R8, R9, PT ;  /* 0x000000090800720c */ /* 0x004fda0003fc4270 */
[----:B------:R-:W-:Y:S05]  /*e9a0*/  @P6 BRA `(.L_x_102) ;  /* 0x0000025000006947 */ /* 0x000fea0003800000 */
.L_x_106:
[----:B------:R-:W2:Y:S02]  /*e9b0*/  LDL.LU R0, [R1+0x54] ;  /* 0x0000540001007983 */ /* 0x000ea40000300800 */
[----:B--2---:R-:W-:-:S04]  /*e9c0*/  IADD3 R0, R0, 0x1f, RZ ;  /* 0x0000001f00007810 */ /* 0x004fc80007ffe0ff */
[----:B------:R-:W-:-:S13]  /*e9d0*/  ISETP.GE.AND P6, PT, R0, c[0x0][0x53c], PT ;  /* 0x00014f0000007a0c */ /* 0x000fda0003fc6270 */
[----:B------:R-:W-:Y:S05]  /*e9e0*/  @P6 BRA `(.L_x_103) ;  /* 0x0000076000006947 */ /* 0x000fea0003800000 */
[----:B------:R2:W-:Y:S01]  /*e9f0*/  STL [R1+0x54], R0 ;  /* 0x0000540001007387 */ /* 0x0005e20000100800 */
[----:B------:R-:W-:Y:S01]  /*ea00*/  CS2R R6, SRZ ;  /* 0x0000000000067805 */ /* 0x000fe2000001ff00 */
[----:B--2---:R-:W-:-:S04]  /*ea10*/  IADD3 R0, R0, R13, RZ ;  /* 0x0000000d00007210 */ /* 0x004fc80007ffe0ff */
[----:B------:R-:W-:-:S13]  /*ea20*/  ISETP.GE.OR P6, PT, R0, c[0x0][0x53c], !P5 ;  /* 0x00014f0000007a0c */ /* 0x000fda0006fc6670 */
[----:B------:R-:W-:Y:S02]  /*ea30*/  @!P6 MOV R2, 0x4 ;  /* 0x000000040002e802 */ /* 0x000fe40000000f00 */
[----:B------:R-:W-:-:S03]  /*ea40*/  @!P6 MOV R3, 0x4 ;  /* 0x000000040003e802 */ /* 0x000fc60000000f00 */
[----:B-1----:R-:W-:-:S04]  /*ea50*/  @!P6 IMAD.WIDE R4, R0, R2, c[0x0][0x580] ;  /* 0x000160000004e625 */ /* 0x002fc800078e0202 */
[----:B------:R-:W-:Y:S01]  /*ea60*/  @!P6 IMAD.WIDE R2, R0, R3, c[0x0][0x578] ;  /* 0x00015e000002e625 */ /* 0x000fe200078e0203 */
[----:B------:R-:W2:Y:S04]  /*ea70*/  @!P6 LDG.E R6, [R4.64] ;  /* 0x000000060406e981 */ /* 0x000ea8000c1e1900 */
[----:B------:R-:W2:Y:S02]  /*ea80*/  @!P6 LDG.E R7, [R2.64] ;  /* 0x000000060207e981 */ /* 0x000ea4000c1e1900 */
[----:B--2---:R-:W-:Y:S01]  /*ea90*/  IMAD R0, R7, R6, RZ ;  /* 0x0000000607007224 */ /* 0x004fe200078e02ff */
[----:B------:R-:W-:Y:S05]  /*eaa0*/  BRA.DIV ~URZ, `(.L_x_104) ;  /* 0x00001ed27f007947 */ /* 0x000fea000b800000 */
[----:B------:R1:W2:Y:S02]  /*eab0*/  SHFL.UP PT, R2, R0, 0x1, RZ ;  /* 0x0420000000027989 */ /* 0x0002a400000e00ff */
.L_x_152:
        /* <DEDUP_REMOVED lines=16> */
.L_x_153:
[----:B--2---:R-:W-:-:S05]  /*ebc0*/  IMAD R0, R0, c[0x0][0x538], RZ ;  /* 0x00014e0000007a24 */ /* 0x004fca00078e02ff */
[----:B------:R-:W-:-:S04]  /*ebd0*/  IADD3 R8, R0, R8, RZ ;  /* 0x0000000800087210 */ /* 0x000fc80007ffe0ff */
[----:B------:R-:W-:-:S13]  /*ebe0*/  ISETP.GT.AND P6, PT, R8, R9, PT ;  /* 0x000000090800720c */ /* 0x000fda0003fc4270 */
[----:B-1----:R-:W-:Y:S05]  /*ebf0*/  @!P6 BRA `(.L_x_106) ;  /* 0xfffffdb00000e947 */ /* 0x002fea000383ffff */
.L_x_102:
[----:B------:R-:W-:-:S05]  /*ec00*/  IADD3 R8, -R0, R8, RZ ;  /* 0x0000000800087210 */ /* 0x000fca0007ffe1ff */
[----:B------:R-:W-:-:S05]  /*ec10*/  IMAD R0, R4, c[0x0][0x538], R8 ;  /* 0x00014e0004007a24 */ /* 0x000fca00078e0208 */
[----:B------:R-:W-:Y:S01]  /*ec20*/  ISETP.GT.AND P0, PT, R0, R9, PT ;  /* 0x000000090000720c */ /* 0x000fe20003f04270 */
[----:B------:R-:W-:-:S12]  /*ec30*/  BRA.DIV ~URZ, `(.L_x_107) ;  /* 0x00001f327f007947 */ /* 0x000fd8000b800000 */
[----:B------:R-:W-:-:S04]  /*ec40*/  VOTE.ANY R5, PT, !P0 ;  /* 0x0000000000057806 */ /* 0x000fc800040e0100 */
.L_x_154:
[----:B------:R2:W3:Y:S01]  /*ec50*/  POPC R11, R5 ;  /* 0x00000005000b7309 */ /* 0x0004e20000000000 */
[----:B------:R-:W-:Y:S05]  /*ec60*/  BRA.DIV ~URZ, `(.L_x_108) ;  /* 0x00001f527f007947 */ /* 0x000fea000b800000 */
[----:B---3--:R3:W4:Y:S04]  /*ec70*/  SHFL.IDX PT, R6, R6, R11, 0x1f ;  /* 0x00001f0b06067589 */ /* 0x00872800000e0000 */
[----:B------:R3:W1:Y:S02]  /*ec80*/  SHFL.IDX PT, R7, R7, R11, 0x1f ;  /* 0x00001f0b07077589 */ /* 0x00066400000e0000 */
.L_x_155:
[----:B------:R-:W-:Y:S01]  /*ec90*/  ISETP.NE.AND P0, PT, R5, RZ, PT ;  /* 0x000000ff0500720c */ /* 0x000fe20003f05270 */
[----:B------:R-:W-:-:S12]  /*eca0*/  BSSY B0, `(.L_x_109) ;  /* 0x0000005000007945 */ /* 0x000fd80003800000 */
[----:B------:R-:W-:Y:S05]  /*ecb0*/  @!P0 BRA `(.L_x_110) ;  /* 0x0000003000008947 */ /* 0x000fea0003800000 */
[----:B------:R-:W-:Y:S01]  /*ecc0*/  IADD3 R0, R11, -0x1, RZ ;  /* 0xffffffff0b007810 */ /* 0x000fe20007ffe0ff */
[----:B------:R-:W-:Y:S05]  /*ecd0*/  BRA.DIV ~URZ, `(.L_x_111) ;  /* 0x00001fb27f007947 */ /* 0x000fea000b800000 */
[----:B------:R2:W3:Y:S02]  /*ece0*/  SHFL.IDX PT, R10, R4, R0, 0x1f ;  /* 0x00001f00040a7589 */ /* 0x0004e400000e0000 */
.L_x_110:
[----:B------:R-:W-:Y:S05]  /*ecf0*/  BSYNC B0 ;  /* 0x0000000000007941 */ /* 0x000fea0003800000 */
.L_x_109:
[----:B--23--:R-:W-:Y:S01]  /*ed00*/  IMAD R5, R10, c[0x0][0x538], R8 ;  /* 0x00014e000a057a24 */ /* 0x00cfe200078e0208 */
[----:B-1--4-:R-:W-:Y:S02]  /*ed10*/  IABS R4, R6 ;  /* 0x0000000600047213 */ /* 0x012fe40000000000 */
[----:B------:R-:W-:Y:S01]  /*ed20*/  IABS R0, R7 ;  /* 0x0000000700007213 */ /* 0x000fe20000000000 */
[----:B------:R-:W-:Y:S01]  /*ed30*/  IMAD.IADD R10, R9, 0x1, -R5 ;  /* 0x00000001090a7824 */ /* 0x000fe200078e0a05 */
[----:B------:R1:W-:Y:S01]  /*ed40*/  STL [R1+0x48], R5 ;  /* 0x0000480501007387 */ /* 0x0003e20000100800 */
[----:B------:R-:W2:Y:S03]  /*ed50*/  I2F.RP R2, R4 ;  /* 0x0000000400027306 */ /* 0x000ea60000209400 */
[----:B------:R-:W3:Y:S05]  /*ed60*/  LDL.LU R14, [R1+0x54] ;  /* 0x00005400010e7983 */ /* 0x000eea0000300800 */
[----:B--2---:R-:W2:Y:S02]  /*ed70*/  MUFU.RCP R2, R2 ;  /* 0x0000000200027308 */ /* 0x004ea40000001000 */
[----:B--2---:R-:W-:-:S06]  /*ed80*/  IADD3 R2, R2, 0xffffffe, RZ ;  /* 0x0ffffffe02027810 */ /* 0x004fcc0007ffe0ff */
[----:B------:R-:W2:Y:S01]  /*ed90*/  F2I.FTZ.U32.TRUNC.NTZ R3, R2 ;  /* 0x0000000200037305 */ /* 0x000ea2000021f000 */
[----:B-1----:R-:W-:Y:S01]  /*eda0*/  IMAD.MOV.U32 R5, RZ, RZ, R0 ;  /* 0x000000ffff057224 */ /* 0x002fe200078e0000 */
[----:B------:R-:W-:Y:S02]  /*edb0*/  IABS R0, R6 ;  /* 0x0000000600007213 */ /* 0x000fe40000000000 */
[----:B------:R-:W-:-:S04]  /*edc0*/  IABS R9, R10 ;  /* 0x0000000a00097213 */ /* 0x000fc80000000000 */
[----:B------:R-:W1:Y:S01]  /*edd0*/  I2F.RP R12, R5 ;  /* 0x00000005000c7306 */ /* 0x000e620000209400 */
[----:B--2---:R-:W-:-:S04]  /*ede0*/  IMAD.MOV R2, RZ, RZ, -R3 ;  /* 0x000000ffff027224 */ /* 0x004fc800078e0a03 */
[----:B------:R-:W-:Y:S01]  /*edf0*/  IMAD R8, R2, R4, RZ ;  /* 0x0000000402087224 */ /* 0x000fe200078e02ff */
[----:B------:R-:W-:Y:S01]  /*ee00*/  MOV R2, RZ ;  /* 0x000000ff00027202 */ /* 0x000fe20000000f00 */
[----:B------:R-:W-:-:S04]  /*ee10*/  IMAD.MOV R0, RZ, RZ, -R0 ;  /* 0x000000ffff007224 */ /* 0x000fc800078e0a00 */
[----:B------:R-:W-:-:S04]  /*ee20*/  IMAD.HI.U32 R8, R3, R8, R2 ;  /* 0x0000000803087227 */ /* 0x000fc800078e0002 */
[----:B------:R-:W-:Y:S02]  /*ee30*/  IMAD.MOV.U32 R2, RZ, RZ, R9 ;  /* 0x000000ffff027224 */ /* 0x000fe400078e0009 */
[----:B------:R-:W-:Y:S02]  /*ee40*/  IMAD.MOV.U32 R3, RZ, RZ, R0 ;  /* 0x000000ffff037224 */ /* 0x000fe400078e0000 */
[----:B------:R-:W-:-:S04]  /*ee50*/  IMAD.HI.U32 R0, R8, R2, RZ ;  /* 0x0000000208007227 */ /* 0x000fc800078e00ff */
[----:B------:R-:W-:Y:S02]  /*ee60*/  IMAD R2, R0, R3, R2 ;  /* 0x0000000300027224 */ /* 0x000fe400078e0202 */
[----:B-1----:R-:W1:Y:S03]  /*ee70*/  MUFU.RCP R3, R12 ;  /* 0x0000000c00037308 */ /* 0x002e660000001000 */
[----:B------:R-:W-:Y:S02]  /*ee80*/  ISETP.GT.U32.AND P1, PT, R4, R2, PT ;  /* 0x000000020400720c */ /* 0x000fe40003f24070 */
[----:B-1----:R-:W-:-:S11]  /*ee90*/  IADD3 R3, R3, 0xffffffe, RZ ;  /* 0x0ffffffe03037810 */ /* 0x002fd60007ffe0ff */
[-C--:B------:R-:W-:Y:S01]  /*eea0*/  @!P1 IADD3 R2, R2, -R4.reuse, RZ ;  /* 0x8000000402029210 */ /* 0x080fe20007ffe0ff */
[----:B------:R-:W1:Y:S03]  /*eeb0*/  F2I.FTZ.U32.TRUNC.NTZ R3, R3 ;  /* 0x0000000300037305 */ /* 0x000e66000021f000 */
[----:B------:R-:W-:Y:S02]  /*eec0*/  ISETP.GE.U32.AND P2, PT, R2, R4, PT ;  /* 0x000000040200720c */ /* 0x000fe40003f46070 */
[----:B------:R-:W-:Y:S02]  /*eed0*/  LOP3.LUT R2, R10, R6, RZ, 0x3c, !PT ;  /* 0x000000060a027212 */ /* 0x000fe400078e3cff */
[----:B------:R-:W-:Y:S02]  /*eee0*/  @!P1 IADD3 R0, R0, 0x1, RZ ;  /* 0x0000000100009810 */ /* 0x000fe40007ffe0ff */
[----:B------:R-:W-:-:S02]  /*eef0*/  ISETP.GE.AND P0, PT, R2, RZ, PT ;  /* 0x000000ff0200720c */ /* 0x000fc40003f06270 */
[----:B------:R-:W-:-:S05]  /*ef00*/  ISETP.NE.AND P1, PT, R6, RZ, PT ;  /* 0x000000ff0600720c */ /* 0x000fca0003f25270 */
[----:B------:R-:W-:Y:S01]  /*ef10*/  @P2 IADD3 R0, R0, 0x1, RZ ;  /* 0x0000000100002810 */ /* 0x000fe20007ffe0ff */
[----:B-1----:R-:W-:-:S04]  /*ef20*/  IMAD.MOV R2, RZ, RZ, -R3 ;  /* 0x000000ffff027224 */ /* 0x002fc800078e0a03 */
[----:B------:R-:W-:Y:S01]  /*ef30*/  IMAD.MOV.U32 R4, RZ, RZ, R2 ;  /* 0x000000ffff047224 */ /* 0x000fe200078e0002 */
[----:B------:R-:W-:Y:S01]  /*ef40*/  IABS R2, R7 ;  /* 0x0000000700027213 */ /* 0x000fe20000000000 */
[----:B------:R-:W-:Y:S01]  /*ef50*/  @!P0 IMAD.MOV R0, RZ, RZ, -R0 ;  /* 0x000000ffff008224 */ /* 0x000fe200078e0a00 */
[----:B------:R-:W-:Y:S01]  /*ef60*/  @!P1 LOP3.LUT R0, RZ, R6, RZ, 0x33, !PT ;  /* 0x00000006ff009212 */ /* 0x000fe200078e33ff */
[----:B------:R-:W-:Y:S01]  /*ef70*/  IMAD R4, R4, R5, RZ ;  /* 0x0000000504047224 */ /* 0x000fe200078e02ff */
[----:B------:R-:W-:Y:S01]  /*ef80*/  IADD3 R8, RZ, -R2, RZ ;  /* 0x80000002ff087210 */ /* 0x000fe20007ffe0ff */
[----:B------:R-:W-:Y:S01]  /*ef90*/  IMAD.MOV.U32 R2, RZ, RZ, RZ ;  /* 0x000000ffff027224 */ /* 0x000fe200078e00ff */
[----:B------:R-:W-:-:S03]  /*efa0*/  IABS R9, R0 ;  /* 0x0000000000097213 */ /* 0x000fc60000000000 */
[----:B------:R-:W-:Y:S01]  /*efb0*/  IMAD.HI.U32 R2, R3, R4, R2 ;  /* 0x0000000403027227 */ /* 0x000fe200078e0002 */
[----:B------:R-:W-:-:S03]  /*efc0*/  MOV R4, R8 ;  /* 0x0000000800047202 */ /* 0x000fc60000000f00 */
[----:B------:R-:W-:-:S04]  /*efd0*/  IMAD.MOV.U32 R3, RZ, RZ, R9 ;  /* 0x000000ffff037224 */ /* 0x000fc800078e0009 */
[----:B------:R-:W-:-:S04]  /*efe0*/  IMAD.HI.U32 R2, R2, R3, RZ ;  /* 0x0000000302027227 */ /* 0x000fc800078e00ff */
[----:B------:R-:W-:-:S05]  /*eff0*/  IMAD R3, R2, R4, R3 ;  /* 0x0000000402037224 */ /* 0x000fca00078e0203 */
[----:B------:R-:W-:-:S13]  /*f000*/  ISETP.GT.U32.AND P1, PT, R5, R3, PT ;  /* 0x000000030500720c */ /* 0x000fda0003f24070 */
[----:B------:R-:W-:-:S05]  /*f010*/  @!P1 IMAD.IADD R3, R3, 0x1, -R5 ;  /* 0x0000000103039824 */ /* 0x000fca00078e0a05 */
[----:B------:R-:W-:Y:S02]  /*f020*/  ISETP.GE.U32.AND P2, PT, R3, R5, PT ;  /* 0x000000050300720c */ /* 0x000fe40003f46070 */
[----:B------:R-:W-:Y:S02]  /*f030*/  LOP3.LUT R3, R0, R7, RZ, 0x3c, !PT ;  /* 0x0000000700037212 */ /* 0x000fe400078e3cff */
[----:B------:R-:W-:Y:S02]  /*f040*/  @!P1 IADD3 R2, R2, 0x1, RZ ;  /* 0x0000000102029810 */ /* 0x000fe40007ffe0ff */
[----:B------:R-:W-:Y:S02]  /*f050*/  ISETP.GE.AND P0, PT, R3, RZ, PT ;  /* 0x000000ff0300720c */ /* 0x000fe40003f06270 */
[----:B------:R-:W-:-:S05]  /*f060*/  ISETP.NE.AND P1, PT, R7, RZ, PT ;  /* 0x000000ff0700720c */ /* 0x000fca0003f25270 */
[----:B------:R-:W-:-:S06]  /*f070*/  @P2 IADD3 R2, R2, 0x1, RZ ;  /* 0x0000000102022810 */ /* 0x000fcc0007ffe0ff */
[----:B------:R-:W-:Y:S02]  /*f080*/  @!P0 IMAD.MOV R2, RZ, RZ, -R2 ;  /* 0x000000ffff028224 */ /* 0x000fe400078e0a02 */
[----:B------:R-:W-:-:S04]  /*f090*/  @!P1 LOP3.LUT R2, RZ, R7, RZ, 0x33, !PT ;  /* 0x00000007ff029212 */ /* 0x000fc800078e33ff */
[----:B------:R-:W-:Y:S01]  /*f0a0*/  IADD3 R3, -R2, RZ, RZ ;  /* 0x000000ff02037210 */ /* 0x000fe20007ffe1ff */
[----:B------:R-:W-:Y:S02]  /*f0b0*/  IMAD R6, R0, R6, RZ ;  /* 0x0000000600067224 */ /* 0x000fe400078e02ff */
[C---:B------:R-:W-:Y:S02]  /*f0c0*/  IMAD R2, R7.reuse, 0x1000000, R2 ;  /* 0x0100000007027824 */ /* 0x040fe400078e0202 */
[----:B------:R-:W-:Y:S01]  /*f0d0*/  IMAD R0, R7, R3, R0 ;  /* 0x0000000307007224 */ /* 0x000fe200078e0200 */
[----:B------:R-:W-:-:S03]  /*f0e0*/  IADD3 R3, R10, -R6, RZ ;  /* 0x800000060a037210 */ /* 0x000fc60007ffe0ff */
[----:B------:R-:W-:-:S05]  /*f0f0*/  IMAD R0, R0, 0x10000, R2 ;  /* 0x0001000000007824 */ /* 0x000fca00078e0202 */
[----:B------:R1:W-:Y:S01]  /*f100*/  STL [R1+0x50], R0 ;  /* 0x0000500001007387 */ /* 0x0003e20000100800 */
[----:B---3--:R-:W-:-:S05]  /*f110*/  IMAD.IADD R14, R11, 0x1, R14 ;  /* 0x000000010b0e7824 */ /* 0x008fca00078e020e */
[----:B------:R1:W-:Y:S04]  /*f120*/  STL [R1+0x54], R14 ;  /* 0x0000540e01007387 */ /* 0x0003e80000100800 */
[----:B------:R1:W-:Y:S01]  /*f130*/  STL [R1+0x4c], R3 ;  /* 0x00004c0301007387 */ /* 0x0003e20000100800 */
[----:B------:R-:W-:Y:S05]  /*f140*/  BRA `(.L_x_112) ;  /* 0x0000005000007947 */ /* 0x000fea0003800000 */
.L_x_103:
[----:B------:R-:W-:Y:S01]  /*f150*/  MOV R0, c[0x0][0x53c] ;  /* 0x00014f0000007a02 */ /* 0x000fe20000000f00 */
[----:B------:R2:W-:Y:S04]  /*f160*/  STL [R1+0x48], R9 ;  /* 0x0000480901007387 */ /* 0x0005e80000100800 */
[----:B------:R2:W-:Y:S04]  /*f170*/  STL [R1+0x4c], RZ ;  /* 0x00004cff01007387 */ /* 0x0005e80000100800 */
[----:B------:R2:W-:Y:S04]  /*f180*/  STL [R1+0x50], RZ ;  /* 0x000050ff01007387 */ /* 0x0005e80000100800 */
[----:B------:R2:W-:Y:S02]  /*f190*/  STL [R1+0x54], R0 ;  /* 0x0000540001007387 */ /* 0x0005e40000100800 */
.L_x_112:
[----:B------:R-:W-:Y:S05]  /*f1a0*/  BSYNC B1 ;  /* 0x0000000000017941 */ /* 0x000fea0003800000 */
.L_x_101:
[----:B-1----:R-:W3:Y:S04]  /*f1b0*/  LDL R4, [R1+0x48] ;  /* 0x0000480001047983 */ /* 0x002ee80000100800 */
[----:B------:R-:W3:Y:S04]  /*f1c0*/  LDL R5, [R1+0x4c] ;  /* 0x00004c0001057983 */ /* 0x000ee80000100800 */
[----:B------:R-:W3:Y:S04]  /*f1d0*/  LDL R6, [R1+0x50] ;  /* 0x0000500001067983 */ /* 0x000ee80000100800 */
[----:B------:R-:W3:Y:S01]  /*f1e0*/  LDL R7, [R1+0x54] ;  /* 0x0000540001077983 */ /* 0x000ee20000100800 */
[----:B------:R-:W-:Y:S03]  /*f1f0*/  WARPSYNC 0xffffffff ;  /* 0xffffffff00007948 */ /* 0x000fe60003800000 */
[----:B------:R-:W-:Y:S01]  /*f200*/  BAR.SYNC.DEFER_BLOCKING 0x4, 0x100 ;  /* 0x0104000000007b1d */ /* 0x000fe20000010000 */
[----:B------:R-:W-:-:S13]  /*f210*/  ISETP.NE.AND P0, PT, R13, RZ, PT ;  /* 0x000000ff0d00720c */ /* 0x000fda0003f05270 */
[----:B---3--:R1:W-:Y:S04]  /*f220*/  @!P0 STS.128 [0x1a080], R4 ;  /* 0x01a08004ff008388 */ /* 0x0083e80000000c00 */
[----:B------:R-:W-:Y:S06]  /*f230*/  BAR.ARV 0x5, 0x100 ;  /* 0x0144000000007b1d */ /* 0x000fec0000002000 */
.L_x_96:
[----:B--2---:R-:W2:Y:S02]  /*f240*/  LDL R0, [R1+0x54] ;  /* 0x0000540001007983 */ /* 0x004ea40000100800 */
[----:B--2---:R-:W-:-:S13]  /*f250*/  ISETP.GE.AND P0, PT, R0, c[0x0][0x53c], PT ;  /* 0x00014f0000007a0c */ /* 0x004fda0003f06270 */
[----:B-1----:R-:W-:Y:S01]  /*f260*/  @P0 CALL.REL.NOINC `(.L_x_113) ;  /* 0x0000001000000944 */ /* 0x002fe20003c00000 */
[----:B------:R-:W-:Y:S05]  /*f270*/  BRA `(.L_x_114) ;  /* 0xffff296000007947 */ /* 0x000fea000383ffff */
.L_x_113:
[----:B------:R-:W-:Y:S05]  /*f280*/  EXIT ;  /* 0x000000000000794d */ /* 0x000fea0003800000 */
.L_x_16:
[----:B------:R-:W-:Y:S01]  /*f290*/  IMAD.MOV.U32 R0, RZ, RZ, R5 ;  /* 0x000000ffff007224 */ /* 0x000fe200078e0005 */
[----:B------:R-:W-:Y:S02]  /*f2a0*/  MOV R3, 0x1 ;  /* 0x0000000100037802 */ /* 0x000fe40000000f00 */
[----:B------:R-:W-:Y:S02]  /*f2b0*/  MOV R2, 0xf2d0 ;  /* 0x0000f2d000027802 */ /* 0x000fe40000000f00 */
[----:B------:R-:W-:Y:S05]  /*f2c0*/  CALL.REL.NOINC `($__internal_2_$__cuda_sm70_shflsync_up_p) ;  /* 0x00001b3000007944 */ /* 0x000fea0003c00000 */
[----:B------:R-:W-:Y:S01]  /*f2d0*/  MOV R0, R4 ;  /* 0x0000000400007202 */ /* 0x000fe20000000f00 */
[----:B------:R-:W-:Y:S05]  /*f2e0*/  BRA `(.L_x_115) ;  /* 0xffff118000007947 */ /* 0x000fea000383ffff */
.L_x_17:
[----:B------:R-:W-:Y:S01]  /*f2f0*/  IMAD.MOV.U32 R0, RZ, RZ, R5 ;  /* 0x000000ffff007224 */ /* 0x000fe200078e0005 */
[----:B------:R-:W-:Y:S02]  /*f300*/  MOV R3, 0x2 ;  /* 0x0000000200037802 */ /* 0x000fe40000000f00 */
[----:B------:R-:W-:Y:S02]  /*f310*/  MOV R2, 0xf330 ;  /* 0x0000f33000027802 */ /* 0x000fe40000000f00 */
[----:B------:R-:W-:Y:S05]  /*f320*/  CALL.REL.NOINC `($__internal_2_$__cuda_sm70_shflsync_up_p) ;  /* 0x00001ad000007944 */ /* 0x000fea0003c00000 */
[----:B------:R-:W-:Y:S01]  /*f330*/  SEL R4, R4, RZ, P4 ;  /* 0x000000ff04047207 */ /* 0x000fe20002000000 */
[----:B------:R-:W-:Y:S01]  /*f340*/  IMAD.MOV.U32 R3, RZ, RZ, 0x4 ;  /* 0x00000004ff037424 */ /* 0x000fe200078e00ff */
[----:B------:R-:W-:-:S03]  /*f350*/  MOV R2, 0xf380 ;  /* 0x0000f38000027802 */ /* 0x000fc60000000f00 */
[----:B------:R-:W-:Y:S02]  /*f360*/  IMAD.IADD R0, R5, 0x1, R4 ;  /* 0x0000000105007824 */ /* 0x000fe400078e0204 */
        /* <DEDUP_REMOVED lines=11> */
[----:B------:R-:W-:Y:S02]  /*f420*/  SEL R4, R4, RZ, P1 ;  /* 0x000000ff04047207 */ /* 0x000fe40000800000 */
[----:B------:R-:W-:Y:S02]  /*f430*/  MOV R3, 0x1f ;  /* 0x0000001f00037802 */ /* 0x000fe40000000f00 */
[----:B------:R-:W-:Y:S01]  /*f440*/  MOV R2, 0xf490 ;  /* 0x0000f49000027802 */ /* 0x000fe20000000f00 */
[----:B------:R-:W-:Y:S02]  /*f450*/  IMAD.IADD R4, R0, 0x1, R4 ;  /* 0x0000000100047824 */ /* 0x000fe400078e0204 */
[----:B------:R-:W-:-:S03]  /*f460*/  IMAD.MOV.U32 R0, RZ, RZ, 0x1f ;  /* 0x0000001fff007424 */ /* 0x000fc600078e00ff */
[----:B------:R1:W-:Y:S04]  /*f470*/  STL [R1], R4 ;  /* 0x0000000401007387 */ /* 0x0003e80000100800 */
[----:B-1----:R-:W-:Y:S05]  /*f480*/  CALL.REL.NOINC `($__internal_1_$__cuda_sm70_shflsync_idx_p) ;  /* 0x000018d000007944 */ /* 0x002fea0003c00000 */
[----:B-1---5:R-:W-:Y:S05]  /*f490*/  BRA `(.L_x_116) ;  /* 0xffff10d000007947 */ /* 0x022fea000383ffff */
.L_x_19:
[----:B------:R-:W-:Y:S02]  /*f4a0*/  SEL R0, RZ, 0x1, P0 ;  /* 0x00000001ff007807 */ /* 0x000fe40000000000 */
[----:B------:R-:W-:Y:S02]  /*f4b0*/  MOV R2, 0xf4d0 ;  /* 0x0000f4d000027802 */ /* 0x000fe40000000f00 */
[----:B------:R-:W-:Y:S05]  /*f4c0*/  CALL.REL.NOINC `($__internal_3_$__cuda_sm70_votesync_ballot) ;  /* 0x0000199000007944 */ /* 0x000fea0003c00000 */
[----:B------:R-:W-:Y:S01]  /*f4d0*/  MOV R5, R0 ;  /* 0x0000000000057202 */ /* 0x000fe20000000f00 */
[----:B------:R-:W-:Y:S05]  /*f4e0*/  BRA `(.L_x_117) ;  /* 0xffff111000007947 */ /* 0x000fea000383ffff */
.L_x_20:
[----:B------:R3:W-:Y:S01]  /*f4f0*/  STL [R1], R8 ;  /* 0x0000000801007387 */ /* 0x0007e20000100800 */
[----:B--2---:R-:W-:Y:S01]  /*f500*/  IMAD.MOV.U32 R3, RZ, RZ, R13 ;  /* 0x000000ffff037224 */ /* 0x004fe200078e000d */
[----:B------:R-:W-:Y:S02]  /*f510*/  MOV R0, 0x1f ;  /* 0x0000001f00007802 */ /* 0x000fe40000000f00 */
[----:B------:R-:W-:Y:S02]  /*f520*/  MOV R2, 0xf540 ;  /* 0x0000f54000027802 */ /* 0x000fe40000000f00 */
[----:B-1-3--:R-:W-:Y:S05]  /*f530*/  CALL.REL.NOINC `($__internal_1_$__cuda_sm70_shflsync_idx_p) ;  /* 0x0000182000007944 */ /* 0x00afea0003c00000 */
[----:B------:R2:W-:Y:S01]  /*f540*/  STL [R1], R7 ;  /* 0x0000000701007387 */ /* 0x0005e20000100800 */
[----:B------:R-:W-:Y:S01]  /*f550*/  IMAD.MOV.U32 R11, RZ, RZ, R0 ;  /* 0x000000ffff0b7224 */ /* 0x000fe200078e0000 */
[----:B------:R-:W-:Y:S01]  /*f560*/  MOV R3, R13 ;  /* 0x0000000d00037202 */ /* 0x000fe20000000f00 */
[----:B------:R-:W-:Y:S01]  /*f570*/  IMAD.MOV.U32 R6, RZ, RZ, RZ ;  /* 0x000000ffff067224 */ /* 0x000fe200078e00ff */
[----:B------:R-:W-:-:S02]  /*f580*/  MOV R0, 0x1f ;  /* 0x0000001f00007802 */ /* 0x000fc40000000f00 */
[----:B------:R-:W-:Y:S02]  /*f590*/  MOV R2, 0xf5b0 ;  /* 0x0000f5b000027802 */ /* 0x000fe40000000f00 */
[----:B-12--5:R-:W-:Y:S05]  /*f5a0*/  CALL.REL.NOINC `($__internal_1_$__cuda_sm70_shflsync_idx_p) ;  /* 0x000017b000007944 */ /* 0x026fea0003c00000 */
[----:B------:R-:W-:Y:S01]  /*f5b0*/  MOV R10, R0 ;  /* 0x00000000000a7202 */ /* 0x000fe20000000f00 */
[----:B-1---5:R-:W-:Y:S05]  /*f5c0*/  BRA `(.L_x_118) ;  /* 0xffff108000007947 */ /* 0x022fea000383ffff */
.L_x_23:
[----:B------:R1:W-:Y:S01]  /*f5d0*/  STL [R1], R4 ;  /* 0x0000000401007387 */ /* 0x0003e20000100800 */
[----:B------:R-:W-:Y:S02]  /*f5e0*/  MOV R0, 0x1f ;  /* 0x0000001f00007802 */ /* 0x000fe40000000f00 */
[----:B------:R-:W-:Y:S02]  /*f5f0*/  MOV R2, 0xf610 ;  /* 0x0000f61000027802 */ /* 0x000fe40000000f00 */
[----:B-1234-:R-:W-:Y:S05]  /*f600*/  CALL.REL.NOINC `($__internal_1_$__cuda_sm70_shflsync_idx_p) ;  /* 0x0000175000007944 */ /* 0x01efea0003c00000 */
[----:B------:R-:W-:Y:S01]  /*f610*/  MOV R6, R0 ;  /* 0x0000000000067202 */ /* 0x000fe20000000f00 */
[----:B-1---5:R-:W-:Y:S05]  /*f620*/  BRA `(.L_x_22) ;  /* 0xffff108000007947 */ /* 0x022fea000383ffff */
.L_x_33:
[----:B------:R1:W-:Y:S01]  /*f630*/  STL [R1], R10 ;  /* 0x0000000a01007387 */ /* 0x0003e20000100800 */
[----:B--2---:R-:W-:Y:S01]  /*f640*/  IMAD.MOV.U32 R3, RZ, RZ, 0x1 ;  /* 0x00000001ff037424 */ /* 0x004fe200078e00ff */
[----:B------:R-:W-:Y:S02]  /*f650*/  MOV R0, 0x181f ;  /* 0x0000181f00007802 */ /* 0x000fe40000000f00 */
[----:B------:R-:W-:Y:S02]  /*f660*/  MOV R2, 0xf680 ;  /* 0x0000f68000027802 */ /* 0x000fe40000000f00 */
[----:B-1----:R-:W-:Y:S05]  /*f670*/  CALL.REL.NOINC `($__internal_1_$__cuda_sm70_shflsync_idx_p) ;  /* 0x000016e000007944 */ /* 0x002fea0003c00000 */
[----:B------:R2:W-:Y:S01]  /*f680*/  STL [R1], R11 ;  /* 0x0000000b01007387 */ /* 0x0005e20000100800 */
[----:B-----5:R-:W-:Y:S01]  /*f690*/  IMAD.MOV.U32 R5, RZ, RZ, R0 ;  /* 0x000000ffff057224 */ /* 0x020fe200078e0000 */
[----:B------:R-:W-:Y:S01]  /*f6a0*/  MOV R3, 0x1 ;  /* 0x0000000100037802 */ /* 0x000fe20000000f00 */
[----:B------:R-:W-:Y:S01]  /*f6b0*/  IMAD.MOV.U32 R0, RZ, RZ, 0x181f ;  /* 0x0000181fff007424 */ /* 0x000fe200078e00ff */
[----:B------:R-:W-:-:S02]  /*f6c0*/  MOV R2, 0xf6e0 ;  /* 0x0000f6e000027802 */ /* 0x000fc40000000f00 */
[----:B-12---:R-:W-:Y:S05]  /*f6d0*/  CALL.REL.NOINC `($__internal_1_$__cuda_sm70_shflsync_idx_p) ;  /* 0x0000168000007944 */ /* 0x006fea0003c00000 */
[----:B-1---5:R-:W-:Y:S05]  /*f6e0*/  BRA `(.L_x_119) ;  /* 0xffff420000007947 */ /* 0x022fea000383ffff */
.L_x_36:
[----:B------:R1:W-:Y:S01]  /*f6f0*/  STL [R1], R5 ;  /* 0x0000000501007387 */ /* 0x0003e20000100800 */
[----:B------:R-:W-:Y:S01]  /*f700*/  IMAD.MOV.U32 R3, RZ, RZ, RZ ;  /* 0x000000ffff037224 */ /* 0x000fe200078e00ff */
[----:B------:R-:W-:-:S02]  /*f710*/  MOV R0, 0x181f ;  /* 0x0000181f00007802 */ /* 0x000fc40000000f00 */
[----:B------:R-:W-:Y:S02]  /*f720*/  MOV R2, 0xf740 ;  /* 0x0000f74000027802 */ /* 0x000fe40000000f00 */
[----:B-1----:R-:W-:Y:S05]  /*f730*/  CALL.REL.NOINC `($__internal_1_$__cuda_sm70_shflsync_idx_p) ;  /* 0x0000162000007944 */ /* 0x002fea0003c00000 */
[----:B-----5:R-:W-:Y:S01]  /*f740*/  MOV R4, R0 ;  /* 0x0000000000047202 */ /* 0x020fe20000000f00 */
[----:B-1----:R-:W-:Y:S05]  /*f750*/  BRA `(.L_x_120) ;  /* 0xffff501000007947 */ /* 0x002fea000383ffff */
.L_x_37:
[----:B------:R3:W-:Y:S01]  /*f760*/  STL [R1], R12 ;  /* 0x0000000c01007387 */ /* 0x0007e20000100800 */
[----:B------:R-:W-:Y:S01]  /*f770*/  IMAD.MOV.U32 R3, RZ, RZ, RZ ;  /* 0x000000ffff037224 */ /* 0x000fe200078e00ff */
[----:B------:R-:W-:Y:S02]  /*f780*/  MOV R0, 0x181f ;  /* 0x0000181f00007802 */ /* 0x000fe40000000f00 */
[----:B------:R-:W-:Y:S02]  /*f790*/  MOV R2, 0xf7b0 ;  /* 0x0000f7b000027802 */ /* 0x000fe40000000f00 */
[----:B-123--:R-:W-:Y:S05]  /*f7a0*/  CALL.REL.NOINC `($__internal_1_$__cuda_sm70_shflsync_idx_p) ;  /* 0x000015b000007944 */ /* 0x00efea0003c00000 */
[----:B-1---5:R-:W-:Y:S05]  /*f7b0*/  BRA `(.L_x_121) ;  /* 0xffff4fd000007947 */ /* 0x022fea000383ffff */
.L_x_40:
[----:B------:R1:W-:Y:S01]  /*f7c0*/  STL [R1], R5 ;  /* 0x0000000501007387 */ /* 0x0003e20000100800 */
[----:B--2---:R-:W-:Y:S01]  /*f7d0*/  IMAD.MOV.U32 R3, RZ, RZ, 0x1 ;  /* 0x00000001ff037424 */ /* 0x004fe200078e00ff */
[----:B----4-:R-:W-:Y:S02]  /*f7e0*/  MOV R0, 0x181f ;  /* 0x0000181f00007802 */ /* 0x010fe40000000f00 */
[----:B------:R-:W-:Y:S02]  /*f7f0*/  MOV R2, 0xf810 ;  /* 0x0000f81000027802 */ /* 0x000fe40000000f00 */
[----:B-1-3--:R-:W-:Y:S05]  /*f800*/  CALL.REL.NOINC `($__internal_1_$__cuda_sm70_shflsync_idx_p) ;  /* 0x0000155000007944 */ /* 0x00afea0003c00000 */
[----:B------:R2:W-:Y:S01]  /*f810*/  STL [R1], R12 ;  /* 0x0000000c01007387 */ /* 0x0005e20000100800 */
[----:B-----5:R-:W-:Y:S01]  /*f820*/  IMAD.MOV.U32 R4, RZ, RZ, R0 ;  /* 0x000000ffff047224 */ /* 0x020fe200078e0000 */
[----:B------:R-:W-:Y:S01]  /*f830*/  MOV R3, 0x1 ;  /* 0x0000000100037802 */ /* 0x000fe20000000f00 */
[----:B------:R-:W-:Y:S01]  /*f840*/  IMAD.MOV.U32 R0, RZ, RZ, 0x181f ;  /* 0x0000181fff007424 */ /* 0x000fe200078e00ff */
[----:B------:R-:W-:-:S02]  /*f850*/  MOV R2, 0xf870 ;  /* 0x0000f87000027802 */ /* 0x000fc40000000f00 */
[----:B-12---:R-:W-:Y:S05]  /*f860*/  CALL.REL.NOINC `($__internal_1_$__cuda_sm70_shflsync_idx_p) ;  /* 0x000014f000007944 */ /* 0x006fea0003c00000 */
[----:B-1---5:R-:W-:Y:S05]  /*f870*/  BRA `(.L_x_122) ;  /* 0xffff511000007947 */ /* 0x022fea000383ffff */
.L_x_41:
[----:B------:R-:W-:Y:S01]  /*f880*/  IMAD.MOV.U32 R132, RZ, RZ, R4 ;  /* 0x000000ffff847224 */ /* 0x000fe200078e0004 */
[----:B------:R-:W-:-:S02]  /*f890*/  MOV R0, 0x2 ;  /* 0x0000000200007802 */ /* 0x000fc40000000f00 */
[----:B------:R-:W-:Y:S02]  /*f8a0*/  MOV R2, 0xf8c0 ;  /* 0x0000f8c000027802 */ /* 0x000fe40000000f00 */
[----:B------:R-:W-:Y:S05]  /*f8b0*/  CALL.REL.NOINC `($__internal_0_$__cuda_sm70_shflsync_bfly_p) ;  /* 0x0000144000007944 */ /* 0x000fea0003c00000 */
[----:B------:R-:W-:Y:S05]  /*f8c0*/  BRA `(.L_x_123) ;  /* 0xffff566000007947 */ /* 0x000fea000383ffff */
.L_x_42:
[----:B------:R-:W-:Y:S01]  /*f8d0*/  IMAD.MOV.U32 R132, RZ, RZ, R4 ;  /* 0x000000ffff847224 */ /* 0x000fe200078e0004 */
[----:B------:R-:W-:Y:S02]  /*f8e0*/  MOV R0, 0x1 ;  /* 0x0000000100007802 */ /* 0x000fe40000000f00 */
[----:B------:R-:W-:Y:S02]  /*f8f0*/  MOV R2, 0xf910 ;  /* 0x0000f91000027802 */ /* 0x000fe40000000f00 */
[----:B------:R-:W-:Y:S05]  /*f900*/  CALL.REL.NOINC `($__internal_0_$__cuda_sm70_shflsync_bfly_p) ;  /* 0x000013f000007944 */ /* 0x000fea0003c00000 */
[----:B------:R-:W-:Y:S01]  /*f910*/  FMNMX.FTZ R134, R4, R0, !PT ;  /* 0x0000000004867209 */ /* 0x000fe20007810000 */
[----:B------:R-:W-:Y:S01]  /*f920*/  IMAD.MOV.U32 R132, RZ, RZ, R5 ;  /* 0x000000ffff847224 */ /* 0x000fe200078e0005 */
[----:B------:R-:W-:Y:S01]  /*f930*/  MOV R2, 0xf960 ;  /* 0x0000f96000027802 */ /* 0x000fe20000000f00 */
[----:B------:R-:W-:Y:S02]  /*f940*/  IMAD.MOV.U32 R0, RZ, RZ, 0x2 ;  /* 0x00000002ff007424 */ /* 0x000fe400078e00ff */
[----:B------:R-:W-:Y:S05]  /*f950*/  CALL.REL.NOINC `($__internal_0_$__cuda_sm70_shflsync_bfly_p) ;  /* 0x000013a000007944 */ /* 0x000fea0003c00000 */
[----:B------:R-:W-:Y:S01]  /*f960*/  FMNMX.FTZ R5, R5, R0, !PT ;  /* 0x0000000005057209 */ /* 0x000fe20007810000 */
[----:B------:R-:W-:Y:S01]  /*f970*/  IMAD.MOV.U32 R0, RZ, RZ, 0x1 ;  /* 0x00000001ff007424 */ /* 0x000fe200078e00ff */
[----:B------:R-:W-:-:S03]  /*f980*/  MOV R2, 0xf9b0 ;  /* 0x0000f9b000027802 */ /* 0x000fc60000000f00 */
[----:B------:R-:W-:Y:S02]  /*f990*/  IMAD.MOV.U32 R132, RZ, RZ, R5 ;  /* 0x000000ffff847224 */ /* 0x000fe400078e0005 */
[----:B------:R-:W-:Y:S05]  /*f9a0*/  CALL.REL.NOINC `($__internal_0_$__cuda_sm70_shflsync_bfly_p) ;  /* 0x0000135000007944 */ /* 0x000fea0003c00000 */
[----:B------:R-:W-:Y:S01]  /*f9b0*/  MOV R3, R0 ;  /* 0x0000000000037202 */ /* 0x000fe20000000f00 */
[----:B------:R-:W-:Y:S05]  /*f9c0*/  BRA `(.L_x_124) ;  /* 0xffff55d000007947 */ /* 0x000fea000383ffff */
.L_x_44:
[----:B-1--4-:R-:W-:Y:S01]  /*f9d0*/  MOV R0, 0x181f ;  /* 0x0000181f00007802 */ /* 0x012fe20000000f00 */
[----:B------:R1:W-:Y:S01]  /*f9e0*/  STL [R1], R6 ;  /* 0x0000000601007387 */ /* 0x0003e20000100800 */
[----:B------:R-:W-:Y:S01]  /*f9f0*/  MOV R2, 0xfa20 ;  /* 0x0000fa2000027802 */ /* 0x000fe20000000f00 */
[----:B------:R-:W-:Y:S02]  /*fa00*/  IMAD.MOV.U32 R3, RZ, RZ, RZ ;  /* 0x000000ffff037224 */ /* 0x000fe400078e00ff */
[----:B-1----:R-:W-:Y:S05]  /*fa10*/  CALL.REL.NOINC `($__internal_1_$__cuda_sm70_shflsync_idx_p) ;  /* 0x0000134000007944 */ /* 0x002fea0003c00000 */
[----:B-1---5:R-:W-:-:S05]  /*fa20*/  BRA `(.L_x_125) ;  /* 0xffff6bb000007947 */ /* 0x022fca000383ffff */
.L_x_47:
[----:B------:R-:W-:Y:S01]  /*fa30*/  MOV R0, 0x181f ;  /* 0x0000181f00007802 */ /* 0x000fe20000000f00 */
[----:B------:R2:W-:Y:S01]  /*fa40*/  STL [R1], R6 ;  /* 0x0000000601007387 */ /* 0x0005e20000100800 */
[----:B------:R-:W-:Y:S01]  /*fa50*/  MOV R2, 0xfa80 ;  /* 0x0000fa8000027802 */ /* 0x000fe20000000f00 */
[----:B------:R-:W-:Y:S02]  /*fa60*/  IMAD.MOV.U32 R3, RZ, RZ, 0x1 ;  /* 0x00000001ff037424 */ /* 0x000fe400078e00ff */
[----:B-12---:R-:W-:Y:S05]  /*fa70*/  CALL.REL.NOINC `($__internal_1_$__cuda_sm70_shflsync_idx_p) ;  /* 0x000012e000007944 */ /* 0x006fea0003c00000 */
[----:B------:R-:W-:Y:S01]  /*fa80*/  MOV R3, 0x1 ;  /* 0x0000000100037802 */ /* 0x000fe20000000f00 */
[----:B------:R2:W-:Y:S01]  /*fa90*/  STL [R1], R7 ;  /* 0x0000000701007387 */ /* 0x0005e20000100800 */
[----:B-----5:R-:W-:Y:S01]  /*faa0*/  IMAD.MOV.U32 R4, RZ, RZ, R0 ;  /* 0x000000ffff047224 */ /* 0x020fe200078e0000 */
[----:B------:R-:W-:Y:S01]  /*fab0*/  MOV R2, 0xfae0 ;  /* 0x0000fae000027802 */ /* 0x000fe20000000f00 */
[----:B------:R-:W-:Y:S02]  /*fac0*/  IMAD.MOV.U32 R0, RZ, RZ, 0x181f ;  /* 0x0000181fff007424 */ /* 0x000fe400078e00ff */
[----:B-12---:R-:W-:Y:S05]  /*fad0*/  CALL.REL.NOINC `($__internal_1_$__cuda_sm70_shflsync_idx_p) ;  /* 0x0000128000007944 */ /* 0x006fea0003c00000 */
[----:B-1---5:R-:W-:-:S05]  /*fae0*/  BRA `(.L_x_126) ;  /* 0xffff6d0000007947 */ /* 0x022fca000383ffff */
.L_x_50:
[----:B------:R-:W-:Y:S01]  /*faf0*/  MOV R0, 0x181f ;  /* 0x0000181f00007802 */ /* 0x000fe20000000f00 */
[----:B------:R1:W-:Y:S01]  /*fb00*/  STL [R1], R169 ;  /* 0x000000a901007387 */ /* 0x0003e20000100800 */
[----:B------:R-:W-:Y:S01]  /*fb10*/  MOV R2, 0xfb40 ;  /* 0x0000fb4000027802 */ /* 0x000fe20000000f00 */
[----:B------:R-:W-:Y:S02]  /*fb20*/  IMAD.MOV.U32 R3, RZ, RZ, RZ ;  /* 0x000000ffff037224 */ /* 0x000fe400078e00ff */
[----:B-1----:R-:W-:Y:S05]  /*fb30*/  CALL.REL.NOINC `($__internal_1_$__cuda_sm70_shflsync_idx_p) ;  /* 0x0000122000007944 */ /* 0x002fea0003c00000 */
[----:B------:R-:W-:Y:S01]  /*fb40*/  MOV R132, R0 ;  /* 0x0000000000847202 */ /* 0x000fe20000000f00 */
[----:B-1---5:R-:W-:-:S05]  /*fb50*/  BRA `(.L_x_127) ;  /* 0xffff7a8000007947 */ /* 0x022fca000383ffff */
.L_x_51:
[----:B------:R-:W-:Y:S01]  /*fb60*/  MOV R0, 0x181f ;  /* 0x0000181f00007802 */ /* 0x000fe20000000f00 */
[----:B------:R3:W-:Y:S01]  /*fb70*/  STL [R1], R172 ;  /* 0x000000ac01007387 */ /* 0x0007e20000100800 */
[----:B------:R-:W-:Y:S01]  /*fb80*/  MOV R2, 0xfbb0 ;  /* 0x0000fbb000027802 */ /* 0x000fe20000000f00 */
[----:B------:R-:W-:Y:S02]  /*fb90*/  IMAD.MOV.U32 R3, RZ, RZ, RZ ;  /* 0x000000ffff037224 */ /* 0x000fe400078e00ff */
[----:B-123--:R-:W-:Y:S05]  /*fba0*/  CALL.REL.NOINC `($__internal_1_$__cuda_sm70_shflsync_idx_p) ;  /* 0x000011b000007944 */ /* 0x00efea0003c00000 */
[----:B-1---5:R-:W-:-:S05]  /*fbb0*/  BRA `(.L_x_128) ;  /* 0xffff7a4000007947 */ /* 0x022fca000383ffff */
.L_x_52:
[----:B------:R-:W-:Y:S01]  /*fbc0*/  MOV R0, 0x181f ;  /* 0x0000181f00007802 */ /* 0x000fe20000000f00 */
[----:B------:R2:W-:Y:S01]  /*fbd0*/  STL [R1], R169 ;  /* 0x000000a901007387 */ /* 0x0005e20000100800 */
[----:B----4-:R-:W-:Y:S01]  /*fbe0*/  MOV R2, 0xfc10 ;  /* 0x0000fc1000027802 */ /* 0x010fe20000000f00 */
[----:B------:R-:W-:Y:S03]  /*fbf0*/  IMAD.MOV.U32 R3, RZ, RZ, 0x1 ;  /* 0x00000001ff037424 */ /* 0x000fe600078e00ff */
[----:B-123--:R-:W-:Y:S05]  /*fc00*/  CALL.REL.NOINC `($__internal_1_$__cuda_sm70_shflsync_idx_p) ;  /* 0x0000115000007944 */ /* 0x00efea0003c00000 */
[----:B------:R-:W-:Y:S01]  /*fc10*/  MOV R3, 0x1 ;  /* 0x0000000100037802 */ /* 0x000fe20000000f00 */
[----:B------:R2:W-:Y:S01]  /*fc20*/  STL [R1], R172 ;  /* 0x000000ac01007387 */ /* 0x0005e20000100800 */
[----:B------:R-:W-:Y:S01]  /*fc30*/  IMAD.MOV.U32 R132, RZ, RZ, R0 ;  /* 0x000000ffff847224 */ /* 0x000fe200078e0000 */
[----:B------:R-:W-:Y:S01]  /*fc40*/  MOV R2, 0xfc70 ;  /* 0x0000fc7000027802 */ /* 0x000fe20000000f00 */
[----:B------:R-:W-:Y:S02]  /*fc50*/  IMAD.MOV.U32 R0, RZ, RZ, 0x181f ;  /* 0x0000181fff007424 */ /* 0x000fe400078e00ff */
[----:B-12--5:R-:W-:Y:S05]  /*fc60*/  CALL.REL.NOINC `($__internal_1_$__cuda_sm70_shflsync_idx_p) ;  /* 0x000010f000007944 */ /* 0x026fea0003c00000 */
[----:B-1---5:R-:W-:-:S05]  /*fc70*/  BRA `(.L_x_129) ;  /* 0xffff7b5000007947 */ /* 0x022fca000383ffff */
.L_x_53:
[----:B------:R-:W-:Y:S02]  /*fc80*/  MOV R0, 0x2 ;  /* 0x0000000200007802 */ /* 0x000fe40000000f00 */
[----:B------:R-:W-:Y:S02]  /*fc90*/  MOV R2, 0xfcb0 ;  /* 0x0000fcb000027802 */ /* 0x000fe40000000f00 */
[----:B------:R-:W-:Y:S05]  /*fca0*/  CALL.REL.NOINC `($__internal_0_$__cuda_sm70_shflsync_bfly_p) ;  /* 0x0000105000007944 */ /* 0x000fea0003c00000 */
[----:B------:R-:W-:-:S05]  /*fcb0*/  BRA `(.L_x_130) ;  /* 0xffff7e6000007947 */ /* 0x000fca000383ffff */
.L_x_54:
        /* <DEDUP_REMOVED lines=10> */
[----:B------:R-:W-:Y:S02]  /*fd60*/  MOV R2, 0xfd80 ;  /* 0x0000fd8000027802 */ /* 0x000fe40000000f00 */
[----:B------:R-:W-:Y:S05]  /*fd70*/  CALL.REL.NOINC `($__internal_0_$__cuda_sm70_shflsync_bfly_p) ;  /* 0x00000f8000007944 */ /* 0x000fea0003c00000 */
[----:B------:R-:W-:-:S05]  /*fd80*/  BRA `(.L_x_131) ;  /* 0xffff7e0000007947 */ /* 0x000fca000383ffff */
.L_x_56:
[----:B------:R1:W5:Y:S01]  /*fd90*/  LDL R132, [R1+0x4] ;  /* 0x0000040001847983 */ /* 0x0003620000100800 */
[----:B------:R-:W-:-:S02]  /*fda0*/  MOV R0, 0x2 ;  /* 0x0000000200007802 */ /* 0x000fc40000000f00 */
[----:B------:R-:W-:Y:S02]  /*fdb0*/  MOV R2, 0xfdd0 ;  /* 0x0000fdd000027802 */ /* 0x000fe40000000f00 */
[----:B-1---5:R-:W-:Y:S05]  /*fdc0*/  CALL.REL.NOINC `($__internal_0_$__cuda_sm70_shflsync_bfly_p) ;  /* 0x00000f3000007944 */ /* 0x022fea0003c00000 */
[----:B------:R-:W2:Y:S02]  /*fdd0*/  LDL.LU R2, [R1+0x4] ;  /* 0x0000040001027983 */ /* 0x000ea40000300800 */
[----:B--2---:R-:W-:Y:S01]  /*fde0*/  FADD.FTZ R132, R2, R0 ;  /* 0x0000000002847221 */ /* 0x004fe20000010000 */
[----:B------:R-:W-:Y:S02]  /*fdf0*/  MOV R0, 0x1 ;  /* 0x0000000100007802 */ /* 0x000fe40000000f00 */
[----:B------:R-:W-:Y:S02]  /*fe00*/  MOV R2, 0xfe20 ;  /* 0x0000fe2000027802 */ /* 0x000fe40000000f00 */
[----:B------:R-:W-:Y:S05]  /*fe10*/  CALL.REL.NOINC `($__internal_0_$__cuda_sm70_shflsync_bfly_p) ;  /* 0x00000ee000007944 */ /* 0x000fea0003c00000 */
[----:B------:R-:W-:Y:S02]  /*fe20*/  FADD.FTZ R4, R132, R0 ;  /* 0x0000000084047221 */ /* 0x000fe40000010000 */
[----:B------:R1:W5:Y:S01]  /*fe30*/  LDL R132, [R1+0x8] ;  /* 0x0000080001847983 */ /* 0x0003620000100800 */
[----:B------:R-:W-:Y:S02]  /*fe40*/  MOV R0, 0x2 ;  /* 0x0000000200007802 */ /* 0x000fe40000000f00 */
[----:B------:R-:W-:-:S02]  /*fe50*/  MOV R2, 0xfe70 ;  /* 0x0000fe7000027802 */ /* 0x000fc40000000f00 */
[----:B-1---5:R-:W-:Y:S05]  /*fe60*/  CALL.REL.NOINC `($__internal_0_$__cuda_sm70_shflsync_bfly_p) ;  /* 0x00000e9000007944 */ /* 0x022fea0003c00000 */
[----:B------:R-:W2:Y:S02]  /*fe70*/  LDL.LU R2, [R1+0x8] ;  /* 0x0000080001027983 */ /* 0x000ea40000300800 */
[----:B--2---:R-:W-:Y:S01]  /*fe80*/  FADD.FTZ R5, R2, R0 ;  /* 0x0000000002057221 */ /* 0x004fe20000010000 */
[----:B------:R-:W-:-:S02]  /*fe90*/  MOV R0, 0x1 ;  /* 0x0000000100007802 */ /* 0x000fc40000000f00 */
[----:B------:R-:W-:Y:S02]  /*fea0*/  MOV R2, 0xfed0 ;  /* 0x0000fed000027802 */ /* 0x000fe40000000f00 */
[----:B------:R-:W-:Y:S02]  /*feb0*/  MOV R132, R5 ;  /* 0x0000000500847202 */ /* 0x000fe40000000f00 */
[----:B------:R-:W-:Y:S05]  /*fec0*/  CALL.REL.NOINC `($__internal_0_$__cuda_sm70_shflsync_bfly_p) ;  /* 0x00000e3000007944 */ /* 0x000fea0003c00000 */
[----:B------:R-:W-:Y:S01]  /*fed0*/  MOV R3, R0 ;  /* 0x0000000000037202 */ /* 0x000fe20000000f00 */
[----:B------:R-:W-:Y:S05]  /*fee0*/  BRA `(.L_x_132) ;  /* 0xffff95c000007947 */ /* 0x000fea000383ffff */
.L_x_63:
[----:B--234-:R2:W-:Y:S01]  /*fef0*/  STL [R1], R5 ;  /* 0x0000000501007387 */ /* 0x01c5e20000100800 */
[----:B------:R-:W-:Y:S01]  /*ff00*/  IMAD.MOV.U32 R3, RZ, RZ, RZ ;  /* 0x000000ffff037224 */ /* 0x000fe200078e00ff */
[----:B------:R-:W-:Y:S02]  /*ff10*/  MOV R0, 0x181f ;  /* 0x0000181f00007802 */ /* 0x000fe40000000f00 */
[----:B------:R-:W-:Y:S02]  /*ff20*/  MOV R2, 0xff40 ;  /* 0x0000ff4000027802 */ /* 0x000fe40000000f00 */
[----:B-12---:R-:W-:Y:S05]  /*ff30*/  CALL.REL.NOINC `($__internal_1_$__cuda_sm70_shflsync_idx_p) ;  /* 0x00000e2000007944 */ /* 0x006fea0003c00000 */
[----:B-----5:R-:W-:Y:S01]  /*ff40*/  MOV R4, R0 ;  /* 0x0000000000047202 */ /* 0x020fe20000000f00 */
[----:B-1----:R-:W-:Y:S05]  /*ff50*/  BRA `(.L_x_133) ;  /* 0xffffb26000007947 */ /* 0x002fea000383ffff */
.L_x_64:
[----:B------:R4:W-:Y:S01]  /*ff60*/  STL [R1], R14 ;  /* 0x0000000e01007387 */ /* 0x0009e20000100800 */
[----:B------:R-:W-:Y:S01]  /*ff70*/  IMAD.MOV.U32 R3, RZ, RZ, RZ ;  /* 0x000000ffff037224 */ /* 0x000fe200078e00ff */
[----:B------:R-:W-:-:S02]  /*ff80*/  MOV R0, 0x181f ;  /* 0x0000181f00007802 */ /* 0x000fc40000000f00 */
[----:B------:R-:W-:Y:S02]  /*ff90*/  MOV R2, 0xffb0 ;  /* 0x0000ffb000027802 */ /* 0x000fe40000000f00 */
[----:B-1234-:R-:W-:Y:S05]  /*ffa0*/  CALL.REL.NOINC `($__internal_1_$__cuda_sm70_shflsync_idx_p) ;  /* 0x00000db000007944 */ /* 0x01efea0003c00000 */
[----:B-1---5:R-:W-:Y:S05]  /*ffb0*/  BRA `(.L_x_134) ;  /* 0xffffb22000007947 */ /* 0x022fea000383ffff */
.L_x_67:
[----:B------:R4:W-:Y:S01]  /*ffc0*/  STL [R1], R5 ;  /* 0x0000000501007387 */ /* 0x0009e20000100800 */
[----:B--2---:R-:W-:Y:S01]  /*ffd0*/  IMAD.MOV.U32 R3, RZ, RZ, 0x1 ;  /* 0x00000001ff037424 */ /* 0x004fe200078e00ff */
[----:B------:R-:W-:Y:S02]  /*ffe0*/  MOV R0, 0x181f ;  /* 0x0000181f00007802 */ /* 0x000fe40000000f00 */
[----:B------:R-:W-:Y:S02]  /*fff0*/  MOV R2, 0x10010 ;  /* 0x0001001000027802 */ /* 0x000fe40000000f00 */
[----:B-1-34-:R-:W-:Y:S05]  /*10000*/  CALL.REL.NOINC `($__internal_1_$__cuda_sm70_shflsync_idx_p) ;  /* 0x00000d5000007944 */ /* 0x01afea0003c00000 */
[----:B------:R2:W-:Y:S01]  /*10010*/  STL [R1], R14 ;  /* 0x0000000e01007387 */ /* 0x0005e20000100800 */
[----:B-----5:R-:W-:Y:S01]  /*10020*/  IMAD.MOV.U32 R4, RZ, RZ, R0 ;  /* 0x000000ffff047224 */ /* 0x020fe200078e0000 */
[----:B------:R-:W-:Y:S01]  /*10030*/  MOV R3, 0x1 ;  /* 0x0000000100037802 */ /* 0x000fe20000000f00 */
[----:B------:R-:W-:Y:S01]  /*10040*/  IMAD.MOV.U32 R0, RZ, RZ, 0x181f ;  /* 0x0000181fff007424 */ /* 0x000fe200078e00ff */
[----:B------:R-:W-:Y:S02]  /*10050*/  MOV R2, 0x10070 ;  /* 0x0001007000027802 */ /* 0x000fe40000000f00 */
[----:B-12---:R-:W-:Y:S05]  /*10060*/  CALL.REL.NOINC `($__internal_1_$__cuda_sm70_shflsync_idx_p) ;  /* 0x00000cf000007944 */ /* 0x006fea0003c00000 */
[----:B-1---5:R-:W-:Y:S05]  /*10070*/  BRA `(.L_x_135) ;  /* 0xffffb3d000007947 */ /* 0x022fea000383ffff */
.L_x_70:
[----:B------:R3:W-:Y:S01]  /*10080*/  STL [R1], R5 ;  /* 0x0000000501007387 */ /* 0x0007e20000100800 */
[----:B-1----:R-:W-:Y:S01]  /*10090*/  IMAD.MOV.U32 R3, RZ, RZ, 0x2 ;  /* 0x00000002ff037424 */ /* 0x002fe200078e00ff */
[----:B--2---:R-:W-:-:S02]  /*100a0*/  MOV R0, 0x181f ;  /* 0x0000181f00007802 */ /* 0x004fc40000000f00 */
[----:B------:R-:W-:Y:S02]  /*100b0*/  MOV R2, 0x100d0 ;  /* 0x000100d000027802 */ /* 0x000fe40000000f00 */
[----:B---34-:R-:W-:Y:S05]  /*100c0*/  CALL.REL.NOINC `($__internal_1_$__cuda_sm70_shflsync_idx_p) ;  /* 0x00000c9000007944 */ /* 0x018fea0003c00000 */
[----:B-----5:R-:W-:Y:S01]  /*100d0*/  MOV R4, R0 ;  /* 0x0000000000047202 */ /* 0x020fe20000000f00 */
[----:B-1----:R-:W-:Y:S05]  /*100e0*/  BRA `(.L_x_136) ;  /* 0xffffb57000007947 */ /* 0x002fea000383ffff */
.L_x_71:
[----:B------:R4:W-:Y:S01]  /*100f0*/  STL [R1], R14 ;  /* 0x0000000e01007387 */ /* 0x0009e20000100800 */
[----:B-1----:R-:W-:Y:S01]  /*10100*/  IMAD.MOV.U32 R3, RZ, RZ, 0x2 ;  /* 0x00000002ff037424 */ /* 0x002fe200078e00ff */
[----:B--2---:R-:W-:Y:S02]  /*10110*/  MOV R0, 0x181f ;  /* 0x0000181f00007802 */ /* 0x004fe40000000f00 */
[----:B------:R-:W-:Y:S02]  /*10120*/  MOV R2, 0x10140 ;  /* 0x0001014000027802 */ /* 0x000fe40000000f00 */
[----:B---34-:R-:W-:Y:S05]  /*10130*/  CALL.REL.NOINC `($__internal_1_$__cuda_sm70_shflsync_idx_p) ;  /* 0x00000c2000007944 */ /* 0x018fea0003c00000 */
[----:B-1---5:R-:W-:Y:S05]  /*10140*/  BRA `(.L_x_137) ;  /* 0xffffb53000007947 */ /* 0x022fea000383ffff */
.L_x_74:
[----:B------:R1:W-:Y:S02]  /*10150*/  STL [R1], R5 ;  /* 0x0000000501007387 */ /* 0x0003e40000100800 */
[----:B-1----:R-:W-:Y:S01]  /*10160*/  IMAD.MOV.U32 R3, RZ, RZ, 0x3 ;  /* 0x00000003ff037424 */ /* 0x002fe200078e00ff */
[----:B----4-:R-:W-:Y:S02]  /*10170*/  MOV R0, 0x181f ;  /* 0x0000181f00007802 */ /* 0x010fe40000000f00 */
[----:B------:R-:W-:-:S02]  /*10180*/  MOV R2, 0x101a0 ;  /* 0x000101a000027802 */ /* 0x000fc40000000f00 */
[----:B--23--:R-:W-:Y:S05]  /*10190*/  CALL.REL.NOINC `($__internal_1_$__cuda_sm70_shflsync_idx_p) ;  /* 0x00000bc000007944 */ /* 0x00cfea0003c00000 */
[----:B------:R2:W-:Y:S01]  /*101a0*/  STL [R1], R14 ;  /* 0x0000000e01007387 */ /* 0x0005e20000100800 */
[----:B-----5:R-:W-:Y:S01]  /*101b0*/  IMAD.MOV.U32 R4, RZ, RZ, R0 ;  /* 0x000000ffff047224 */ /* 0x020fe200078e0000 */
[----:B------:R-:W-:Y:S01]  /*101c0*/  MOV R3, 0x3 ;  /* 0x0000000300037802 */ /* 0x000fe20000000f00 */
[----:B------:R-:W-:Y:S01]  /*101d0*/  IMAD.MOV.U32 R0, RZ, RZ, 0x181f ;  /* 0x0000181fff007424 */ /* 0x000fe200078e00ff */
[----:B------:R-:W-:-:S02]  /*101e0*/  MOV R2, 0x10200 ;  /* 0x0001020000027802 */ /* 0x000fc40000000f00 */
[----:B-12---:R-:W-:Y:S05]  /*101f0*/  CALL.REL.NOINC `($__internal_1_$__cuda_sm70_shflsync_idx_p) ;  /* 0x00000b6000007944 */ /* 0x006fea0003c00000 */
[----:B-1---5:R-:W-:Y:S05]  /*10200*/  BRA `(.L_x_138) ;  /* 0xffffb69000007947 */ /* 0x022fea000383ffff */
.L_x_76:
[----:B------:R1:W-:Y:S01]  /*10210*/  STL [R1], R5 ;  /* 0x0000000501007387 */ /* 0x0003e20000100800 */
[----:B------:R-:W-:Y:S01]  /*10220*/  IMAD.MOV.U32 R3, RZ, RZ, RZ ;  /* 0x000000ffff037224 */ /* 0x000fe200078e00ff */
[----:B------:R-:W-:-:S02]  /*10230*/  MOV R0, 0x1c1f ;  /* 0x00001c1f00007802 */ /* 0x000fc40000000f00 */
[----:B------:R-:W-:Y:S02]  /*10240*/  MOV R2, 0x10260 ;  /* 0x0001026000027802 */ /* 0x000fe40000000f00 */
[----:B-1----:R-:W-:Y:S05]  /*10250*/  CALL.REL.NOINC `($__internal_1_$__cuda_sm70_shflsync_idx_p) ;  /* 0x00000b0000007944 */ /* 0x002fea0003c00000 */
[----:B-----5:R-:W-:Y:S01]  /*10260*/  MOV R4, R0 ;  /* 0x0000000000047202 */ /* 0x020fe20000000f00 */
[----:B-1----:R-:W-:Y:S05]  /*10270*/  BRA `(.L_x_139) ;  /* 0xffffba2000007947 */ /* 0x002fea000383ffff */
.L_x_77:
[----:B------:R3:W-:Y:S01]  /*10280*/  STL [R1], R12 ;  /* 0x0000000c01007387 */ /* 0x0007e20000100800 */
[----:B------:R-:W-:Y:S01]  /*10290*/  IMAD.MOV.U32 R3, RZ, RZ, RZ ;  /* 0x000000ffff037224 */ /* 0x000fe200078e00ff */
[----:B------:R-:W-:Y:S02]  /*102a0*/  MOV R0, 0x1c1f ;  /* 0x00001c1f00007802 */ /* 0x000fe40000000f00 */
[----:B------:R-:W-:Y:S02]  /*102b0*/  MOV R2, 0x102d0 ;  /* 0x000102d000027802 */ /* 0x000fe40000000f00 */
[----:B-123--:R-:W-:Y:S05]  /*102c0*/  CALL.REL.NOINC `($__internal_1_$__cuda_sm70_shflsync_idx_p) ;  /* 0x00000a9000007944 */ /* 0x00efea0003c00000 */
[----:B-1---5:R-:W-:Y:S05]  /*102d0*/  BRA `(.L_x_140) ;  /* 0xffffb9e000007947 */ /* 0x022fea000383ffff */
.L_x_80:
        /* <DEDUP_REMOVED lines=12> */
.L_x_84:
[----:B------:R1:W-:Y:S01]  /*103a0*/  STL [R1], R5 ;  /* 0x0000000501007387 */ /* 0x0003e20000100800 */
[----:B------:R-:W-:Y:S01]  /*103b0*/  IMAD.MOV.U32 R3, RZ, RZ, RZ ;  /* 0x000000ffff037224 */ /* 0x000fe200078e00ff */
[----:B------:R-:W-:-:S02]  /*103c0*/  MOV R0, 0x181f ;  /* 0x0000181f00007802 */ /* 0x000fc40000000f00 */
[----:B------:R-:W-:Y:S02]  /*103d0*/  MOV R2, 0x103f0 ;  /* 0x000103f000027802 */ /* 0x000fe40000000f00 */
[----:B-1----:R-:W-:Y:S05]  /*103e0*/  CALL.REL.NOINC `($__internal_1_$__cuda_sm70_shflsync_idx_p) ;  /* 0x0000097000007944 */ /* 0x002fea0003c00000 */
[----:B-----5:R-:W-:Y:S01]  /*103f0*/  MOV R4, R0 ;  /* 0x0000000000047202 */ /* 0x020fe20000000f00 */
[----:B-1----:R-:W-:Y:S05]  /*10400*/  BRA `(.L_x_142) ;  /* 0xffffd94000007947 */ /* 0x002fea000383ffff */
.L_x_85:
[----:B------:R3:W-:Y:S01]  /*10410*/  STL [R1], R14 ;  /* 0x0000000e01007387 */ /* 0x0007e20000100800 */
[----:B------:R-:W-:Y:S01]  /*10420*/  IMAD.MOV.U32 R3, RZ, RZ, RZ ;  /* 0x000000ffff037224 */ /* 0x000fe200078e00ff */
[----:B------:R-:W-:Y:S02]  /*10430*/  MOV R0, 0x181f ;  /* 0x0000181f00007802 */ /* 0x000fe40000000f00 */
[----:B------:R-:W-:Y:S02]  /*10440*/  MOV R2, 0x10460 ;  /* 0x0001046000027802 */ /* 0x000fe40000000f00 */
[----:B-123--:R-:W-:Y:S05]  /*10450*/  CALL.REL.NOINC `($__internal_1_$__cuda_sm70_shflsync_idx_p) ;  /* 0x0000090000007944 */ /* 0x00efea0003c00000 */
[----:B-1---5:R-:W-:Y:S05]  /*10460*/  BRA `(.L_x_143) ;  /* 0xffffd90000007947 */ /* 0x022fea000383ffff */
.L_x_88:
        /* <DEDUP_REMOVED lines=12> */
.L_x_91:
[----:B------:R2:W-:Y:S01]  /*10530*/  STL [R1], R5 ;  /* 0x0000000501007387 */ /* 0x0005e20000100800 */
[----:B-1----:R-:W-:Y:S01]  /*10540*/  IMAD.MOV.U32 R3, RZ, RZ, 0x2 ;  /* 0x00000002ff037424 */ /* 0x002fe200078e00ff */
[----:B----4-:R-:W-:-:S02]  /*10550*/  MOV R0, 0x181f ;  /* 0x0000181f00007802 */ /* 0x010fc40000000f00 */
[----:B------:R-:W-:Y:S02]  /*10560*/  MOV R2, 0x10580 ;  /* 0x0001058000027802 */ /* 0x000fe40000000f00 */
[----:B--23--:R-:W-:Y:S05]  /*10570*/  CALL.REL.NOINC `($__internal_1_$__cuda_sm70_shflsync_idx_p) ;  /* 0x000007e000007944 */ /* 0x00cfea0003c00000 */
[----:B-----5:R-:W-:Y:S01]  /*10580*/  MOV R4, R0 ;  /* 0x0000000000047202 */ /* 0x020fe20000000f00 */
[----:B-1----:R-:W-:Y:S05]  /*10590*/  BRA `(.L_x_145) ;  /* 0xffffdc6000007947 */ /* 0x002fea000383ffff */
.L_x_92:
[----:B------:R1:W-:Y:S01]  /*105a0*/  STL [R1], R14 ;  /* 0x0000000e01007387 */ /* 0x0003e20000100800 */
[----:B------:R-:W-:Y:S01]  /*105b0*/  IMAD.MOV.U32 R3, RZ, RZ, 0x2 ;  /* 0x00000002ff037424 */ /* 0x000fe200078e00ff */
[----:B----4-:R-:W-:Y:S02]  /*105c0*/  MOV R0, 0x181f ;  /* 0x0000181f00007802 */ /* 0x010fe40000000f00 */
[----:B------:R-:W-:Y:S02]  /*105d0*/  MOV R2, 0x105f0 ;  /* 0x000105f000027802 */ /* 0x000fe40000000f00 */
[----:B-123--:R-:W-:Y:S05]  /*105e0*/  CALL.REL.NOINC `($__internal_1_$__cuda_sm70_shflsync_idx_p) ;  /* 0x0000077000007944 */ /* 0x00efea0003c00000 */
[----:B-1---5:R-:W-:Y:S05]  /*105f0*/  BRA `(.L_x_146) ;  /* 0xffffdc2000007947 */ /* 0x022fea000383ffff */
.L_x_95:
[----:B------:R3:W-:Y:S01]  /*10600*/  STL [R1], R5 ;  /* 0x0000000501007387 */ /* 0x0007e20000100800 */
[----:B-1----:R-:W-:Y:S01]  /*10610*/  IMAD.MOV.U32 R3, RZ, RZ, 0x3 ;  /* 0x00000003ff037424 */ /* 0x002fe200078e00ff */
[----:B------:R-:W-:Y:S02]  /*10620*/  MOV R0, 0x181f ;  /* 0x0000181f00007802 */ /* 0x000fe40000000f00 */
[----:B------:R-:W-:Y:S02]  /*10630*/  MOV R2, 0x10650 ;  /* 0x0001065000027802 */ /* 0x000fe40000000f00 */
[----:B--234-:R-:W-:Y:S05]  /*10640*/  CALL.REL.NOINC `($__internal_1_$__cuda_sm70_shflsync_idx_p) ;  /* 0x0000071000007944 */ /* 0x01cfea0003c00000 */
[----:B------:R2:W-:Y:S01]  /*10650*/  STL [R1], R14 ;  /* 0x0000000e01007387 */ /* 0x0005e20000100800 */
[----:B-----5:R-:W-:Y:S01]  /*10660*/  IMAD.MOV.U32 R4, RZ, RZ, R0 ;  /* 0x000000ffff047224 */ /* 0x020fe200078e0000 */
[----:B------:R-:W-:Y:S01]  /*10670*/  MOV R3, 0x3 ;  /* 0x0000000300037802 */ /* 0x000fe20000000f00 */
[----:B------:R-:W-:Y:S01]  /*10680*/  IMAD.MOV.U32 R0, RZ, RZ, 0x181f ;  /* 0x0000181fff007424 */ /* 0x000fe200078e00ff */
[----:B------:R-:W-:-:S02]  /*10690*/  MOV R2, 0x106b0 ;  /* 0x000106b000027802 */ /* 0x000fc40000000f00 */
[----:B-12---:R-:W-:Y:S05]  /*106a0*/  CALL.REL.NOINC `($__internal_1_$__cuda_sm70_shflsync_idx_p) ;  /* 0x000006b000007944 */ /* 0x006fea0003c00000 */
[----:B-1---5:R-:W-:Y:S05]  /*106b0*/  BRA `(.L_x_147) ;  /* 0xffffdd8000007947 */ /* 0x022fea000383ffff */
.L_x_97:
[----:B------:R1:W-:Y:S01]  /*106c0*/  STL [R1], R102 ;  /* 0x0000006601007387 */ /* 0x0003e20000100800 */
[----:B------:R-:W-:Y:S01]  /*106d0*/  IMAD.MOV.U32 R3, RZ, RZ, RZ ;  /* 0x000000ffff037224 */ /* 0x000fe200078e00ff */
[----:B------:R-:W-:-:S02]  /*106e0*/  MOV R0, 0x1f ;  /* 0x0000001f00007802 */ /* 0x000fc40000000f00 */
[----:B------:R-:W-:Y:S02]  /*106f0*/  MOV R2, 0x10710 ;  /* 0x0001071000027802 */ /* 0x000fe40000000f00 */
[----:B-1----:R-:W-:Y:S05]  /*10700*/  CALL.REL.NOINC `($__internal_1_$__cuda_sm70_shflsync_idx_p) ;  /* 0x0000065000007944 */ /* 0x002fea0003c00000 */
[----:B------:R-:W-:Y:S01]  /*10710*/  MOV R9, R0 ;  /* 0x0000000000097202 */ /* 0x000fe20000000f00 */
[----:B-1---5:R-:W-:Y:S05]  /*10720*/  BRA `(.L_x_148) ;  /* 0xffffdfe000007947 */ /* 0x022fea000383ffff */
.L_x_98:
[----:B------:R3:W-:Y:S01]  /*10730*/  STL [R1], R102 ;  /* 0x0000006601007387 */ /* 0x0007e20000100800 */
[----:B------:R-:W-:Y:S01]  /*10740*/  IMAD.MOV.U32 R3, RZ, RZ, 0x1 ;  /* 0x00000001ff037424 */ /* 0x000fe200078e00ff */
[----:B------:R-:W-:Y:S02]  /*10750*/  MOV R0, 0x1f ;  /* 0x0000001f00007802 */ /* 0x000fe40000000f00 */
[----:B------:R-:W-:Y:S02]  /*10760*/  MOV R2, 0x10780 ;  /* 0x0001078000027802 */ /* 0x000fe40000000f00 */
[----:B-123--:R-:W-:Y:S05]  /*10770*/  CALL.REL.NOINC `($__internal_1_$__cuda_sm70_shflsync_idx_p) ;  /* 0x000005e000007944 */ /* 0x00efea0003c00000 */
[----:B------:R-:W-:Y:S01]  /*10780*/  MOV R8, R0 ;  /* 0x0000000000087202 */ /* 0x000fe20000000f00 */
[----:B-1---5:R-:W-:Y:S05]  /*10790*/  BRA `(.L_x_149) ;  /* 0xffffdf9000007947 */ /* 0x022fea000383ffff */
.L_x_99:
[----:B------:R-:W-:Y:S02]  /*107a0*/  MOV R3, 0x1 ;  /* 0x0000000100037802 */ /* 0x000fe40000000f00 */
[----:B------:R-:W-:Y:S02]  /*107b0*/  MOV R2, 0x107d0 ;  /* 0x000107d000027802 */ /* 0x000fe40000000f00 */
[----:B-1234-:R-:W-:Y:S05]  /*107c0*/  CALL.REL.NOINC `($__internal_2_$__cuda_sm70_shflsync_up_p) ;  /* 0x0000063000007944 */ /* 0x01efea0003c00000 */
[----:B------:R-:W-:Y:S05]  /*107d0*/  BRA `(.L_x_150) ;  /* 0xffffe08000007947 */ /* 0x000fea000383ffff */
.L_x_100:
[----:B------:R-:W-:Y:S02]  /*107e0*/  MOV R3, 0x2 ;  /* 0x0000000200037802 */ /* 0x000fe40000000f00 */
[----:B------:R-:W-:-:S02]  /*107f0*/  MOV R2, 0x10810 ;  /* 0x0001081000027802 */ /* 0x000fc40000000f00 */
[----:B--2-4-:R-:W-:Y:S05]  /*10800*/  CALL.REL.NOINC `($__internal_2_$__cuda_sm70_shflsync_up_p) ;  /* 0x000005f000007944 */ /* 0x014fea0003c00000 */
        /* <DEDUP_REMOVED lines=23> */
.L_x_104:
[----:B------:R-:W-:Y:S02]  /*10980*/  MOV R3, 0x1 ;  /* 0x0000000100037802 */ /* 0x000fe40000000f00 */
[----:B------:R-:W-:Y:S02]  /*10990*/  MOV R2, 0x109b0 ;  /* 0x000109b000027802 */ /* 0x000fe40000000f00 */
[----:B------:R-:W-:Y:S05]  /*109a0*/  CALL.REL.NOINC `($__internal_2_$__cuda_sm70_shflsync_up_p) ;  /* 0x0000045000007944 */ /* 0x000fea0003c00000 */
[----:B------:R-:W-:Y:S01]  /*109b0*/  MOV R2, R4 ;  /* 0x0000000400027202 */ /* 0x000fe20000000f00 */
[----:B------:R-:W-:Y:S05]  /*109c0*/  BRA `(.L_x_152) ;  /* 0xffffe0f000007947 */ /* 0x000fea000383ffff */
.L_x_105:
        /* <DEDUP_REMOVED lines=26> */
.L_x_107:
[----:B------:R-:W-:Y:S02]  /*10b70*/  SEL R0, RZ, 0x1, P0 ;  /* 0x00000001ff007807 */ /* 0x000fe40000000000 */
[----:B------:R-:W-:Y:S02]  /*10b80*/  MOV R2, 0x10ba0 ;  /* 0x00010ba000027802 */ /* 0x000fe40000000f00 */
[----:B-1----:R-:W-:Y:S05]  /*10b90*/  CALL.REL.NOINC `($__internal_3_$__cuda_sm70_votesync_ballot) ;  /* 0x000002c000007944 */ /* 0x002fea0003c00000 */
[----:B------:R-:W-:Y:S01]  /*10ba0*/  MOV R5, R0 ;  /* 0x0000000000057202 */ /* 0x000fe20000000f00 */
[----:B------:R-:W-:Y:S05]  /*10bb0*/  BRA `(.L_x_154) ;  /* 0xffffe09000007947 */ /* 0x000fea000383ffff */
.L_x_108:
[----:B------:R4:W-:Y:S01]  /*10bc0*/  STL [R1], R6 ;  /* 0x0000000601007387 */ /* 0x0009e20000100800 */
[----:B---3--:R-:W-:Y:S01]  /*10bd0*/  IMAD.MOV.U32 R3, RZ, RZ, R11 ;  /* 0x000000ffff037224 */ /* 0x008fe200078e000b */
[----:B------:R-:W-:Y:S02]  /*10be0*/  MOV R0, 0x1f ;  /* 0x0000001f00007802 */ /* 0x000fe40000000f00 */
[----:B------:R-:W-:Y:S02]  /*10bf0*/  MOV R2, 0x10c10 ;  /* 0x00010c1000027802 */ /* 0x000fe40000000f00 */
[----:B-12-4-:R-:W-:Y:S05]  /*10c00*/  CALL.REL.NOINC `($__internal_1_$__cuda_sm70_shflsync_idx_p) ;  /* 0x0000015000007944 */ /* 0x016fea0003c00000 */
[----:B------:R2:W-:Y:S01]  /*10c10*/  STL [R1], R7 ;  /* 0x0000000701007387 */ /* 0x0005e20000100800 */
[----:B------:R-:W-:Y:S01]  /*10c20*/  IMAD.MOV.U32 R6, RZ, RZ, R0 ;  /* 0x000000ffff067224 */ /* 0x000fe200078e0000 */
[----:B------:R-:W-:Y:S01]  /*10c30*/  MOV R3, R11 ;  /* 0x0000000b00037202 */ /* 0x000fe20000000f00 */
[----:B------:R-:W-:Y:S01]  /*10c40*/  IMAD.MOV.U32 R0, RZ, RZ, 0x1f ;  /* 0x0000001fff007424 */ /* 0x000fe200078e00ff */
[----:B------:R-:W-:-:S02]  /*10c50*/  MOV R2, 0x10c70 ;  /* 0x00010c7000027802 */ /* 0x000fc40000000f00 */
[----:B-12--5:R-:W-:Y:S05]  /*10c60*/  CALL.REL.NOINC `($__internal_1_$__cuda_sm70_shflsync_idx_p) ;  /* 0x000000f000007944 */ /* 0x026fea0003c00000 */
[----:B------:R-:W-:Y:S01]  /*10c70*/  MOV R7, R0 ;  /* 0x0000000000077202 */ /* 0x000fe20000000f00 */
[----:B-1---5:R-:W-:Y:S05]  /*10c80*/  BRA `(.L_x_155) ;  /* 0xffffe00000007947 */ /* 0x022fea000383ffff */
.L_x_111:
[----:B------:R2:W-:Y:S01]  /*10c90*/  STL [R1], R4 ;  /* 0x0000000401007387 */ /* 0x0005e20000100800 */
[----:B------:R-:W-:Y:S01]  /*10ca0*/  IMAD.MOV.U32 R3, RZ, RZ, R0 ;  /* 0x000000ffff037224 */ /* 0x000fe200078e0000 */
[----:B------:R-:W-:-:S02]  /*10cb0*/  MOV R0, 0x1f ;  /* 0x0000001f00007802 */ /* 0x000fc40000000f00 */
[----:B------:R-:W-:Y:S02]  /*10cc0*/  MOV R2, 0x10ce0 ;  /* 0x00010ce000027802 */ /* 0x000fe40000000f00 */
[----:B-1234-:R-:W-:Y:S05]  /*10cd0*/  CALL.REL.NOINC `($__internal_1_$__cuda_sm70_shflsync_idx_p) ;  /* 0x0000008000007944 */ /* 0x01efea0003c00000 */
[----:B------:R-:W-:Y:S01]  /*10ce0*/  MOV R10, R0 ;  /* 0x00000000000a7202 */ /* 0x000fe20000000f00 */
[----:B-1---5:R-:W-:Y:S05]  /*10cf0*/  BRA `(.L_x_110) ;  /* 0xffffdff000007947 */ /* 0x022fea000383ffff */
        .weak           $__internal_0_$__cuda_sm70_shflsync_bfly_p
        .type           $__internal_0_$__cuda_sm70_shflsync_bfly_p,@function
        .size           $__internal_0_$__cuda_sm70_shflsync_bfly_p,($__internal_1_$__cuda_sm70_shflsync_idx_p - $__internal_0_$__cuda_sm70_shflsync_bfly_p)
$__internal_0_$__cuda_sm70_shflsync_bfly_p:
[----:B------:R-:W-:Y:S02]  /*10d00*/  MOV R169, 0xffffffff ;  /* 0xffffffff00a97802 */ /* 0x000fe40000000f00 */
[----:B------:R-:W-:Y:S02]  /*10d10*/  MOV R3, 0x1f ;  /* 0x0000001f00037802 */ /* 0x000fe40000000f00 */
[----:B------:R-:W-:Y:S04]  /*10d20*/  WARPSYNC R169 ;  /* 0x000000a900007348 */ /* 0x000fe80003800000 */
[----:B------:R1:W2:Y:S02]  /*10d30*/  SHFL.BFLY PT, R0, R132, R0, R3 ;  /* 0x0c00000084007389 */ /* 0x0002a400000e0003 */
[----:B-1----:R-:W-:-:S04]  /*10d40*/  MOV R3, 0x0 ;  /* 0x0000000000037802 */ /* 0x002fc80000000f00 */
[----:B--2---:R-:W-:Y:S05]  /*10d50*/  RET.REL.NODEC R2 `(_ZN7cutlass13device_kernelIN5flash19enable_sm80_to_sm89INS1_16FlashAttnFwdSm80INS1_25CollectiveMainloopFwdSm80ILi8ELi1ELb1EN4cute5tupleIJNS5_1CILi128EEENS7_ILi48EEENS7_ILi256EEEEEELi256ENS_10bfloat16_tEfNS_4arch4Sm80ELb0ELb0ELb0ELb1ELb1ELb0ELb1ELb1EEENS1_21CollectiveEpilogueFwdINS6_IJS8_SA_S9_EEENS6_IJNS7_ILi1EEESI_SI_EEESC_SE_Li256ELb1ELb1ELb1ELb0EEENS1_36VarlenDynamicPersistentTileSchedulerILi128ELi48ELi256ELi256ELb1ELb1ELb0ELb0ELb1ELb1EEEEEEEEEvNT_6ParamsE) ;  /* 0xfffef2a002007950 */ /* 0x004fea0003c3ffff */
        .weak           $__internal_1_$__cuda_sm70_shflsync_idx_p
        .type           $__internal_1_$__cuda_sm70_shflsync_idx_p,@function
        .size           $__internal_1_$__cuda_sm70_shflsync_idx_p,($__internal_2_$__cuda_sm70_shflsync_up_p - $__internal_1_$__cuda_sm70_shflsync_idx_p)
$__internal_1_$__cuda_sm70_shflsync_idx_p:
[----:B------:R1:W-:Y:S04]  /*10d60*/  STL [R1+0x190], R5 ;  /* 0x0001900501007387 */ /* 0x0003e80000100800 */
[----:B------:R2:W-:Y:S01]  /*10d70*/  STL [R1+0x18c], R4 ;  /* 0x00018c0401007387 */ /* 0x0005e20000100800 */
[----:B-1----:R-:W-:-:S03]  /*10d80*/  MOV R5, 0xffffffff ;  /* 0xffffffff00057802 */ /* 0x002fc60000000f00 */
[----:B--2---:R-:W2:Y:S01]  /*10d90*/  LDL.LU R4, [R1] ;  /* 0x0000000001047983 */ /* 0x004ea20000300800 */
[----:B------:R-:W-:Y:S04]  /*10da0*/  WARPSYNC R5 ;  /* 0x0000000500007348 */ /* 0x000fe80003800000 */
[----:B--2---:R1:W2:Y:S04]  /*10db0*/  SHFL.IDX PT, R0, R4, R3, R0 ;  /* 0x0000000304007389 */ /* 0x0042a800000e0000 */
[----:B-1----:R1:W5:Y:S04]  /*10dc0*/  LDL.LU R5, [R1+0x190] ;  /* 0x0001900001057983 */ /* 0x0023680000300800 */
[----:B------:R1:W5:Y:S01]  /*10dd0*/  LDL.LU R4, [R1+0x18c] ;  /* 0x00018c0001047983 */ /* 0x0003620000300800 */
[----:B------:R-:W-:-:S04]  /*10de0*/  MOV R3, 0x0 ;  /* 0x0000000000037802 */ /* 0x000fc80000000f00 */
[----:B--2---:R-:W-:Y:S05]  /*10df0*/  RET.REL.NODEC R2 `(_ZN7cutlass13device_kernelIN5flash19enable_sm80_to_sm89INS1_16FlashAttnFwdSm80INS1_25CollectiveMainloopFwdSm80ILi8ELi1ELb1EN4cute5tupleIJNS5_1CILi128EEENS7_ILi48EEENS7_ILi256EEEEEELi256ENS_10bfloat16_tEfNS_4arch4Sm80ELb0ELb0ELb0ELb1ELb1ELb0ELb1ELb1EEENS1_21CollectiveEpilogueFwdINS6_IJS8_SA_S9_EEENS6_IJNS7_ILi1EEESI_SI_EEESC_SE_Li256ELb1ELb1ELb1ELb0EEENS1_36VarlenDynamicPersistentTileSchedulerILi128ELi48ELi256ELi256ELb1ELb1ELb0ELb0ELb1ELb1EEEEEEEEEvNT_6ParamsE) ;  /* 0xfffef20002007950 */ /* 0x004fea0003c3ffff */
        .weak           $__internal_2_$__cuda_sm70_shflsync_up_p
        .type           $__internal_2_$__cuda_sm70_shflsync_up_p,@function
        .size           $__internal_2_$__cuda_sm70_shflsync_up_p,($__internal_3_$__cuda_sm70_votesync_ballot - $__internal_2_$__cuda_sm70_shflsync_up_p)
$__internal_2_$__cuda_sm70_shflsync_up_p:
[----:B------:R-:W-:Y:S02]  /*10e00*/  MOV R4, RZ ;  /* 0x000000ff00047202 */ /* 0x000fe40000000f00 */
[----:B------:R-:W-:-:S04]  /*10e10*/  MOV R11, 0xffffffff ;  /* 0xffffffff000b7802 */ /* 0x000fc80000000f00 */
[----:B------:R-:W-:Y:S04]  /*10e20*/  WARPSYNC R11 ;  /* 0x0000000b00007348 */ /* 0x000fe80003800000 */
[----:B------:R1:W2:Y:S02]  /*10e30*/  SHFL.UP PT, R4, R0, R3, R4 ;  /* 0x0400000300047389 */ /* 0x0002a400000e0004 */
[----:B-1----:R-:W-:-:S04]  /*10e40*/  MOV R3, 0x0 ;  /* 0x0000000000037802 */ /* 0x002fc80000000f00 */
[----:B--2---:R-:W-:Y:S05]  /*10e50*/  RET.REL.NODEC R2 `(_ZN7cutlass13device_kernelIN5flash19enable_sm80_to_sm89INS1_16FlashAttnFwdSm80INS1_25CollectiveMainloopFwdSm80ILi8ELi1ELb1EN4cute5tupleIJNS5_1CILi128EEENS7_ILi48EEENS7_ILi256EEEEEELi256ENS_10bfloat16_tEfNS_4arch4Sm80ELb0ELb0ELb0ELb1ELb1ELb0ELb1ELb1EEENS1_21CollectiveEpilogueFwdINS6_IJS8_SA_S9_EEENS6_IJNS7_ILi1EEESI_SI_EEESC_SE_Li256ELb1ELb1ELb1ELb0EEENS1_36VarlenDynamicPersistentTileSchedulerILi128ELi48ELi256ELi256ELb1ELb1ELb0ELb0ELb1ELb1EEEEEEEEEvNT_6ParamsE) ;  /* 0xfffef1a002007950 */ /* 0x004fea0003c3ffff */
        .weak           $__internal_3_$__cuda_sm70_votesync_ballot
        .type           $__internal_3_$__cuda_sm70_votesync_ballot,@function
        .size           $__internal_3_$__cuda_sm70_votesync_ballot,(.L_x_3229 - $__internal_3_$__cuda_sm70_votesync_ballot)
$__internal_3_$__cuda_sm70_votesync_ballot:
[----:B------:R-:W-:Y:S01]  /*10e60*/  ISETP.NE.U32.AND P0, PT, R0, 0x1, PT ;  /* 0x000000010000780c */ /* 0x000fe20003f05070 */
[----:B------:R-:W-:-:S04]  /*10e70*/  IMAD.MOV.U32 R3, RZ, RZ, -0x1 ;  /* 0xffffffffff037424 */ /* 0x000fc800078e00ff */
[----:B------:R-:W-:Y:S08]  /*10e80*/  WARPSYNC R3 ;  /* 0x0000000300007348 */ /* 0x000ff00003800000 */
[----:B------:R-:W-:-:S04]  /*10e90*/  VOTE.ANY R0, PT, !P0 ;  /* 0x0000000000007806 */ /* 0x000fc800040e0100 */
[----:B------:R-:W-:Y:S01]  /*10ea0*/  LOP3.LUT R0, R0, R3, RZ, 0xc0, !PT ;  /* 0x0000000300007212 */ /* 0x000fe200078ec0ff */
[----:B------:R-:W-:-:S04]  /*10eb0*/  IMAD.MOV.U32 R3, RZ, RZ, 0x0 ;  /* 0x00000000ff037424 */ /* 0x000fc800078e00ff */
[----:B------:R-:W-:Y:S05]  /*10ec0*/  RET.REL.NODEC R2 `(_ZN7cutlass13device_kernelIN5flash19enable_sm80_to_sm89INS1_16FlashAttnFwdSm80INS1_25CollectiveMainloopFwdSm80ILi8ELi1ELb1EN4cute5tupleIJNS5_1CILi128EEENS7_ILi48EEENS7_ILi256EEEEEELi256ENS_10bfloat16_tEfNS_4arch4Sm80ELb0ELb0ELb0ELb1ELb1ELb0ELb1ELb1EEENS1_21CollectiveEpilogueFwdINS6_IJS8_SA_S9_EEENS6_IJNS7_ILi1EEESI_SI_EEESC_SE_Li256ELb1ELb1ELb1ELb0EEENS1_36VarlenDynamicPersistentTileSchedulerILi128ELi48ELi256ELi256ELb1ELb1ELb0ELb0ELb1ELb1EEEEEEEEEvNT_6ParamsE) ;  /* 0xfffef13002007950 */ /* 0x000fea0003c3ffff */
.L_x_156:
        /* <DEDUP_REMOVED lines=11> */
.L_x_3229:


//--------------------- .text._ZN7cutlass13device_kernelIN5flash19enable_sm80_to_sm89INS1_16FlashAttnFwdSm80INS1_25CollectiveMainloopFwdSm80ILi8ELi1ELb0EN4cute5tupleIJNS5_1CILi128EEENS7_ILi32EEENS7_ILi256EEEEEELi256ENS_10bfloat16_tEfNS_4arch4Sm80ELb0ELb0ELb0ELb1ELb1ELb1ELb1ELb1EEENS1_21CollectiveEpilogueFwdINS6_IJS8_SA_S9_EEENS6_IJNS7_ILi1EEESI_SI_EEESC_SE_Li256ELb1ELb1ELb1ELb0EEENS1_36VarlenDynamicPersistentTileSchedulerILi128ELi32ELi256ELi256ELb1ELb1ELb0ELb0ELb1ELb1EEEEEEEEEvNT_6ParamsE --------------------------
	.section	.text._ZN7cutlass13device_kernelIN5flash19enable_sm80_to_sm89INS1_16FlashAttnFwdSm80INS1_25CollectiveMainloopFwdSm80ILi8ELi1ELb0EN4cute5tupleIJNS5_1CILi128EEENS7_ILi32EEENS7_ILi256EEEEEELi256ENS_10bfloat16_tEfNS_4arch4Sm80ELb0ELb0ELb0ELb1ELb1ELb1ELb1ELb1EEENS1_21CollectiveEpilogueFwdINS6_IJS8_SA_S9_EEENS6_IJNS7_ILi1EEESI_SI_EEESC_SE_Li256ELb1ELb1ELb1ELb0EEENS1_36VarlenDynamicPersistentTileSchedulerILi128ELi32ELi256ELi256ELb1ELb1ELb0ELb0ELb1ELb1EEEEEEEEEvNT_6ParamsE,"ax",@progbits
	.sectioninfo	@"SHI_REGISTERS=255"
	.align	128
.text._ZN7cutlass13device_kernelIN5flash19enable_sm80_to_sm89INS1_16FlashAttnFwdSm80INS1_25CollectiveMainloopFwdSm80ILi8ELi1ELb0EN4cute5tupleIJNS5_1CILi128EEENS7_ILi32EEENS7_ILi256EEEEEELi256ENS_10bfloat16_tEfNS_4arch4Sm80ELb0ELb0ELb0ELb1ELb1ELb1ELb1ELb1EEENS1_21CollectiveEpilogueFwdINS6_IJS8_SA_S9_EEENS6_IJNS7_ILi1EEESI_SI_EEESC_SE_Li256ELb1ELb1ELb1ELb0EEENS1_36VarlenDynamicPersistentTileSchedulerILi128ELi32ELi256ELi256ELb1ELb1ELb0ELb0ELb1ELb1EEEEEEEEEvNT_6ParamsE:
        .type           _ZN7cutlass13device_kernelIN5flash19enable_sm80_to_sm89INS1_16FlashAttnFwdSm80INS1_25CollectiveMainloopFwdSm80ILi8ELi1ELb0EN4cute5tupleIJNS5_1CILi128EEENS7_ILi32EEENS7_ILi256EEEEEELi256ENS_10bfloat16_tEfNS_4arch4Sm80ELb0ELb0ELb0ELb1ELb1ELb1ELb1ELb1EEENS1_21CollectiveEpilogueFwdINS6_IJS8_SA_S9_EEENS6_IJNS7_ILi1EEESI_SI_EEESC_SE_Li256ELb1ELb1ELb1ELb0EEENS1_36VarlenDynamicPersistentTileSchedulerILi128ELi32ELi256ELi256ELb1ELb1ELb0ELb0ELb1ELb1EEEEEEEEEvNT_6ParamsE,@function
        .size           _ZN7cutlass13device_kernelIN5flash19enable_sm80_to_sm89INS1_16FlashAttnFwdSm80INS1_25CollectiveMainloopFwdSm80ILi8ELi1ELb0EN4cute5tupleIJNS5_1CILi128EEENS7_ILi32EEENS7_ILi256EEEEEELi256ENS_10bfloat16_tEfNS_4arch4Sm80ELb0ELb0ELb0ELb1ELb1ELb1ELb1ELb1EEENS1_21CollectiveEpilogueFwdINS6_IJS8_SA_S9_EEENS6_IJNS7_ILi1EEESI_SI_EEESC_SE_Li256ELb1ELb1ELb1ELb0EEENS1_36VarlenDynamicPersistentTileSchedulerILi128ELi32ELi256ELi256ELb1ELb1ELb0ELb0ELb1ELb1EEEEEEEEEvNT_6ParamsE,(.L_x_3234 - _ZN7cutlass13device_kernelIN5flash19enable_sm80_to_sm89INS1_16FlashAttnFwdSm80INS1_25CollectiveMainloopFwdSm80ILi8ELi1ELb0EN4cute5tupleIJNS5_1CILi128EEENS7_ILi32EEENS7_ILi256EEEEEELi256ENS_10bfloat16_tEfNS_4arch4Sm80ELb0ELb0ELb0ELb1ELb1ELb1ELb1ELb1EEENS1_21CollectiveEpilogueFwdINS6_IJS8_SA_S9_EEENS6_IJNS7_ILi1EEESI_SI_EEESC_SE_Li256ELb1ELb1ELb1ELb0EEENS1_36VarlenDynamicPersistentTileSchedulerILi128ELi32ELi256ELi256ELb1ELb1ELb0ELb0ELb1ELb1EEEEEEEEEvNT_6ParamsE)
        .other          _ZN7cutlass13device_kernelIN5flash19enable_sm80_to_sm89INS1_16FlashAttnFwdSm80INS1_25CollectiveMainloopFwdSm80ILi8ELi1ELb0EN4cute5tupleIJNS5_1CILi128EEENS7_ILi32EEENS7_ILi256EEEEEELi256ENS_10bfloat16_tEfNS_4arch4Sm80ELb0ELb0ELb0ELb1ELb1ELb1ELb1ELb1EEENS1_21CollectiveEpilogueFwdINS6_IJS8_SA_S9_EEENS6_IJNS7_ILi1EEESI_SI_EEESC_SE_Li256ELb1ELb1ELb1ELb0EEENS1_36VarlenDynamicPersistentTileSchedulerILi128ELi32ELi256ELi256ELb1ELb1ELb0ELb0ELb1ELb1EEEEEEEEEvNT_6ParamsE,@"STO_CUDA_ENTRY STV_DEFAULT"
_ZN7cutlass13device_kernelIN5flash19enable_sm80_to_sm89INS1_16FlashAttnFwdSm80INS1_25CollectiveMainloopFwdSm80ILi8ELi1ELb0EN4cute5tupleIJNS5_1CILi128EEENS7_ILi32EEENS7_ILi256EEEEEELi256ENS_10bfloat16_tEfNS_4arch4Sm80ELb0ELb0ELb0ELb1ELb1ELb1ELb1ELb1EEENS1_21CollectiveEpilogueFwdINS6_IJS8_SA_S9_EEENS6_IJNS7_ILi1EEESI_SI_EEESC_SE_Li256ELb1ELb1ELb1ELb0EEENS1_36VarlenDynamicPersistentTileSchedulerILi128ELi32ELi256ELi256ELb1ELb1ELb0ELb0ELb1ELb1EEEEEEEEEvNT_6ParamsE:
[----:B------:R-:W-:-:S03]  /*0000*/  MOV R1, c[0x0][0x28] ;  /* 0x00000a0000017a02 */ /* 0x000fc60000000f00 */
[----:B------:R-:W1:Y:S01]  /*0010*/  S2R R2, SR_TID.X ;  /* 0x0000000000027919 */ /* 0x000e620000002100 */
[----:B------:R-:W-:Y:S01]  /*0020*/  IADD3 R1, R1, -0x58, RZ ;  /* 0xffffffa801017810 */ /* 0x000fe20007ffe0ff */
[----:B------:R-:W-:Y:S01]  /*0030*/  ULDC.64 UR8, c[0x0][0x118] ;  /* 0x0000460000087ab9 */ /* 0x000fe20000000a00 */
[----:B-1----:R-:W-:-:S05]  /*0040*/  SHF.R.U32.HI R0, RZ, 0x5, R2 ;  /* 0x00000005ff007819 */ /* 0x002fca0000011602 */
[----:B------:R-:W1:Y:S02]  /*0050*/  SHFL.IDX PT, R3, R0, RZ, 0x1f ;  /* 0x00001fff00037589 */ /* 0x000e6400000e0000 */
[----:B-1----:R-:W-:Y:S02]  /*0060*/  ISETP.NE.AND P0, PT, R3, RZ, PT ;  /* 0x000000ff0300720c */ /* 0x002fe40003f05270 */
[----:B------:R1:W-:Y:S11]  /*0070*/  STL [R1+0x44], R3 ;  /* 0x0000440301007387 */ /* 0x0003f60000100800 */
[----:B------:R-:W-:Y:S06]  /*0080*/  @P0 BAR.SYNC.DEFER_BLOCKING 0x5, 0x100 ;  /* 0x0144000000000b1d */ /* 0x000fec0000010000 */
[----:B------:R-:W2:Y:S04]  /*0090*/  @P0 LDS.128 R228, [0x20080] ;  /* 0x02008000ffe40984 */ /* 0x000ea80000000c00 */
[----:B------:R-:W-:Y:S06]  /*00a0*/  @P0 BAR.ARV 0x4, 0x100 ;  /* 0x0104000000000b1d */ /* 0x000fec0000002000 */
[----:B------:R-:W-:Y:S05]  /*00b0*/  @P0 BRA `(.L_x_157) ;  /* 0x00000a7000000947 */ /* 0x000fea0003800000 */
[----:B-1----:R-:W-:Y:S01]  /*00c0*/  LOP3.LUT R14, R2, 0x1f, RZ, 0xc0, !PT ;  /* 0x0000001f020e7812 */ /* 0x002fe200078ec0ff */
[----:B------:R-:W-:Y:S01]  /*00d0*/  CS2R R8, SRZ ;  /* 0x0000000000087805 */ /* 0x000fe2000001ff00 */
[----:B------:R-:W-:-:S02]  /*00e0*/  IMAD.MOV.U32 R7, RZ, RZ, RZ ;  /* 0x000000ffff077224 */ /* 0x000fc400078e00ff */
[----:B------:R-:W-:-:S04]  /*00f0*/  ISETP.NE.AND P6, PT, R14, 0x1f, PT ;  /* 0x0000001f0e00780c */ /* 0x000fc80003fc5270 */
[----:B------:R-:W-:-:S13]  /*0100*/  ISETP.GE.OR P0, PT, R14, c[0x0][0x53c], !P6 ;  /* 0x00014f000e007a0c */ /* 0x000fda0007706670 */
[----:B------:R-:W-:Y:S02]  /*0110*/  @!P0 IMAD.MOV.U32 R4, RZ, RZ, 0x4 ;  /* 0x00000004ff048424 */ /* 0x000fe400078e00ff */
[----:B------:R-:W-:Y:S02]  /*0120*/  @!P0 IMAD.MOV.U32 R2, RZ, RZ, 0x4 ;  /* 0x00000004ff028424 */ /* 0x000fe400078e00ff */
[----:B------:R-:W-:-:S04]  /*0130*/  @!P0 IMAD.WIDE.U32 R4, R14, R4, c[0x0][0x580] ;  /* 0x000160000e048625 */ /* 0x000fc800078e0004 */
[C---:B------:R-:W-:Y:S01]  /*0140*/  @!P0 IMAD.WIDE.U32 R2, R14.reuse, R2, c[0x0][0x578] ;  /* 0x00015e000e028625 */ /* 0x040fe200078e0002 */
[----:B------:R-:W3:Y:S04]  /*0150*/  @!P0 LDG.E R8, [R4.64] ;  /* 0x0000000804088981 */ /* 0x000ee8000c1e1900 */
[----:B------:R-:W3:Y:S01]  /*0160*/  @!P0 LDG.E R7, [R2.64] ;  /* 0x0000000802078981 */ /* 0x000ee2000c1e1900 */
[C---:B------:R-:W-:Y:S01]  /*0170*/  ISETP.NE.AND P5, PT, R14.reuse, RZ, PT ;  /* 0x000000ff0e00720c */ /* 0x040fe20003fa5270 */
[----:B------:R-:W1:Y:S01]  /*0180*/  S2UR UR4, SR_CTAID.X ;  /* 0x00000000000479c3 */ /* 0x000e620000002500 */
[C---:B------:R-:W-:Y:S02]  /*0190*/  ISETP.GE.U32.AND P4, PT, R14.reuse, 0x2, PT ;  /* 0x000000020e00780c */ /* 0x040fe40003f86070 */
[----:B------:R-:W-:-:S02]  /*01a0*/  ISETP.GE.U32.AND P3, PT, R14, 0x4, PT ;  /* 0x000000040e00780c */ /* 0x000fc40003f66070 */
[C---:B------:R-:W-:Y:S02]  /*01b0*/  ISETP.GE.U32.AND P2, PT, R14.reuse, 0x8, PT ;  /* 0x000000080e00780c */ /* 0x040fe40003f46070 */
[----:B------:R-:W-:Y:S01]  /*01c0*/  ISETP.GE.U32.AND P1, PT, R14, 0x10, PT ;  /* 0x000000100e00780c */ /* 0x000fe20003f26070 */
[----:B---3--:R-:W-:-:S05]  /*01d0*/  IMAD R4, R8, R7, RZ ;  /* 0x0000000708047224 */ /* 0x008fca00078e02ff */
[----:B------:R-:W3:Y:S02]  /*01e0*/  SHFL.UP PT, R0, R4, 0x1, RZ ;  /* 0x0420000004007989 */ /* 0x000ee400000e00ff */
[----:B---3--:R-:W-:-:S05]  /*01f0*/  SEL R0, R0, RZ, P5 ;  /* 0x000000ff00007207 */ /* 0x008fca0002800000 */
[----:B------:R-:W-:-:S05]  /*0200*/  IMAD.IADD R4, R4, 0x1, R0 ;  /* 0x0000000104047824 */ /* 0x000fca00078e0200 */
        /* <DEDUP_REMOVED lines=12> */
[----:B------:R-:W3:Y:S02]  /*02d0*/  SHFL.IDX PT, R6, R4, 0x1f, 0x1f ;  /* 0x03e01f0004067f89 */ /* 0x000ee400000e0000 */
[----:B---3--:R-:W-:-:S04]  /*02e0*/  IMAD R6, R6, c[0x0][0x538], RZ ;  /* 0x00014e0006067a24 */ /* 0x008fc800078e02ff */
[----:B------:R-:W-:Y:S01]  /*02f0*/  IMAD.MOV.U32 R0, RZ, RZ, R6 ;  /* 0x000000ffff007224 */ /* 0x000fe200078e0006 */
[----:B-1----:R-:W-:-:S13]  /*0300*/  ISETP.GT.AND P0, PT, R6, UR4, PT ;  /* 0x0000000406007c0c */ /* 0x002fda000bf04270 */
[----:B------:R-:W-:Y:S05]  /*0310*/  @P0 BRA `(.L_x_158) ;  /* 0x0000027000000947 */ /* 0x000fea0003800000 */
[----:B------:R-:W-:Y:S02]  /*0320*/  MOV R6, R0 ;  /* 0x0000000000067202 */ /* 0x000fe40000000f00 */
[----:B------:R-:W-:-:S04]  /*0330*/  MOV R9, RZ ;  /* 0x000000ff00097202 */ /* 0x000fc80000000f00 */
.L_x_162:
        /* <DEDUP_REMOVED lines=12> */
[----:B------:R-:W3:Y:S04]  /*0400*/  @!P0 LDG.E R8, [R4.64] ;  /* 0x0000000804088981 */ /* 0x000ee8000c1e1900 */
[----:B------:R-:W3:Y:S02]  /*0410*/  @!P0 LDG.E R7, [R2.64] ;  /* 0x0000000802078981 */ /* 0x000ee4000c1e1900 */
[----:B---3--:R-:W-:Y:S01]  /*0420*/  IMAD R5, R8, R7, RZ ;  /* 0x0000000708057224 */ /* 0x008fe200078e02ff */
[----:B------:R-:W-:Y:S05]  /*0430*/  BRA.DIV ~URZ, `(.L_x_160) ;  /* 0x00016b527f007947 */ /* 0x000fea000b800000 */
[----:B------:R1:W3:Y:S02]  /*0440*/  SHFL.UP PT, R0, R5, 0x1, RZ ;  /* 0x0420000005007989 */ /* 0x0002e400000e00ff */
.L_x_334:
        /* <DEDUP_REMOVED lines=16> */
.L_x_335:
[----:B---3--:R-:W-:-:S05]  /*0550*/  IMAD R0, R0, c[0x0][0x538], RZ ;  /* 0x00014e0000007a24 */ /* 0x008fca00078e02ff */
[----:B------:R-:W-:-:S04]  /*0560*/  IADD3 R6, R0, R6, RZ ;  /* 0x0000000600067210 */ /* 0x000fc80007ffe0ff */
[----:B------:R-:W-:-:S13]  /*0570*/  ISETP.GT.AND P0, PT, R6, UR4, PT ;  /* 0x0000000406007c0c */ /* 0x000fda000bf04270 */
[----:B-12---:R-:W-:Y:S05]  /*0580*/  @!P0 BRA `(.L_x_162) ;  /* 0xfffffdb000008947 */ /* 0x006fea000383ffff */
.L_x_158:
[----:B------:R-:W-:-:S05]  /*0590*/  IADD3 R12, -R0, R6, RZ ;  /* 0x00000006000c7210 */ /* 0x000fca0007ffe1ff */
[----:B------:R-:W-:-:S05]  /*05a0*/  IMAD R0, R4, c[0x0][0x538], R12 ;  /* 0x00014e0004007a24 */ /* 0x000fca00078e020c */
[----:B------:R-:W-:Y:S01]  /*05b0*/  ISETP.GT.AND P0, PT, R0, UR4, PT ;  /* 0x0000000400007c0c */ /* 0x000fe2000bf04270 */
[----:B------:R-:W-:-:S12]  /*05c0*/  BRA.DIV ~URZ, `(.L_x_163) ;  /* 0x00016be27f007947 */ /* 0x000fd8000b800000 */
[----:B------:R-:W-:-:S04]  /*05d0*/  VOTE.ANY R0, PT, !P0 ;  /* 0x0000000000007806 */ /* 0x000fc800040e0100 */
.L_x_336:
[----:B------:R1:W3:Y:S01]  /*05e0*/  POPC R13, R0 ;  /* 0x00000000000d7309 */ /* 0x0002e20000000000 */
[----:B------:R-:W-:Y:S05]  /*05f0*/  BRA.DIV ~URZ, `(.L_x_164) ;  /* 0x00016bf27f007947 */ /* 0x000fea000b800000 */
[----:B---3--:R3:W4:Y:S01]  /*0600*/  SHFL.IDX PT, R11, R8, R13, 0x1f ;  /* 0x00001f0d080b7589 */ /* 0x00872200000e0000 */
[----:B------:R-:W-:-:S03]  /*0610*/  MOV R6, RZ ;  /* 0x000000ff00067202 */ /* 0x000fc60000000f00 */
[----:B------:R3:W1:Y:S04]  /*0620*/  SHFL.IDX PT, R10, R7, R13, 0x1f ;  /* 0x00001f0d070a7589 */ /* 0x00066800000e0000 */
.L_x_337:
[----:B------:R-:W-:Y:S01]  /*0630*/  ISETP.NE.AND P0, PT, R0, RZ, PT ;  /* 0x000000ff0000720c */ /* 0x000fe20003f05270 */
[----:B------:R-:W-:-:S12]  /*0640*/  BSSY B0, `(.L_x_165) ;  /* 0x0000005000007945 */ /* 0x000fd80003800000 */
[----:B------:R-:W-:Y:S05]  /*0650*/  @!P0 BRA `(.L_x_166) ;  /* 0x0000003000008947 */ /* 0x000fea0003800000 */
[----:B------:R-:W-:Y:S01]  /*0660*/  IADD3 R202, R13, -0x1, RZ ;  /* 0xffffffff0dca7810 */ /* 0x000fe20007ffe0ff */
[----:B------:R-:W-:Y:S05]  /*0670*/  BRA.DIV ~URZ, `(.L_x_167) ;  /* 0x00016c527f007947 */ /* 0x000fea000b800000 */
[----:B------:R3:W4:Y:S02]  /*0680*/  SHFL.IDX PT, R6, R4, R202, 0x1f ;  /* 0x00001fca04067589 */ /* 0x00072400000e0000 */
.L_x_166:
[----:B------:R-:W-:Y:S05]  /*0690*/  BSYNC B0 ;  /* 0x0000000000007941 */ /* 0x000fea0003800000 */
.L_x_165:
[----:B-1--4-:R-:W-:Y:S01]  /*06a0*/  IABS R0, R11 ;  /* 0x0000000b00007213 */ /* 0x012fe20000000000 */
[----:B--2---:R-:W-:Y:S02]  /*06b0*/  IMAD R228, R6, c[0x0][0x538], R12 ;  /* 0x00014e0006e47a24 */ /* 0x004fe400078e020c */
[----:B------:R-:W-:Y:S02]  /*06c0*/  IMAD.IADD R231, R13, 0x1, R9 ;  /* 0x000000010de77824 */ /* 0x000fe400078e0209 */
[----:B------:R-:W-:Y:S01]  /*06d0*/  IMAD.MOV.U32 R5, RZ, RZ, R0 ;  /* 0x000000ffff057224 */ /* 0x000fe200078e0000 */
[----:B------:R-:W-:Y:S02]  /*06e0*/  IABS R0, R10 ;  /* 0x0000000a00007213 */ /* 0x000fe40000000000 */
[----:B------:R-:W-:Y:S01]  /*06f0*/  IADD3 R229, -R228, UR4, RZ ;  /* 0x00000004e4e57c10 */ /* 0x000fe2000fffe1ff */
[----:B------:R-:W1:Y:S02]  /*0700*/  I2F.RP R2, R5 ;  /* 0x0000000500027306 */ /* 0x000e640000209400 */
[----:B---3--:R-:W-:Y:S01]  /*0710*/  IMAD.MOV.U32 R7, RZ, RZ, R0 ;  /* 0x000000ffff077224 */ /* 0x008fe200078e0000 */
[----:B------:R-:W-:-:S02]  /*0720*/  IABS R6, R229 ;  /* 0x000000e500067213 */ /* 0x000fc40000000000 */
[----:B------:R-:W-:-:S03]  /*0730*/  IABS R0, R11 ;  /* 0x0000000b00007213 */ /* 0x000fc60000000000 */
[----:B------:R-:W-:Y:S01]  /*0740*/  I2F.RP R8, R7 ;  /* 0x0000000700087306 */ /* 0x000fe20000209400 */
[----:B------:R-:W-:-:S07]  /*0750*/  IADD3 R0, RZ, -R0, RZ ;  /* 0x80000000ff007210 */ /* 0x000fce0007ffe0ff */
[----:B-1----:R-:W1:Y:S02]  /*0760*/  MUFU.RCP R2, R2 ;  /* 0x0000000200027308 */ /* 0x002e640000001000 */
[----:B-1----:R-:W-:-:S06]  /*0770*/  IADD3 R2, R2, 0xffffffe, RZ ;  /* 0x0ffffffe02027810 */ /* 0x002fcc0007ffe0ff */
[----:B------:R-:W1:Y:S02]  /*0780*/  F2I.FTZ.U32.TRUNC.NTZ R3, R2 ;  /* 0x0000000200037305 */ /* 0x000e64000021f000 */
[----:B-1----:R-:W-:-:S04]  /*0790*/  IMAD.MOV R2, RZ, RZ, -R3 ;  /* 0x000000ffff027224 */ /* 0x002fc800078e0a03 */
[----:B------:R-:W-:Y:S02]  /*07a0*/  IMAD R4, R2, R5, RZ ;  /* 0x0000000502047224 */ /* 0x000fe400078e02ff */
        /* <DEDUP_REMOVED lines=45> */
[----:B------:R-:W-:-:S04]  /*0a80*/  IMAD R2, R10, R2, R4 ;  /* 0x000000020a027224 */ /* 0x000fc800078e0204 */
[----:B------:R-:W-:Y:S01]  /*0a90*/  IMAD R230, R2, 0x10000, R0 ;  /* 0x0001000002e67824 */ /* 0x000fe200078e0200 */
[----:B------:R-:W-:Y:S05]  /*0aa0*/  BRA `(.L_x_168) ;  /* 0x0000004000007947 */ /* 0x000fea0003800000 */
.L_x_159:
[----:B--2---:R-:W-:Y:S01]  /*0ab0*/  IMAD.MOV.U32 R229, RZ, RZ, RZ ;  /* 0x000000ffffe57224 */ /* 0x004fe200078e00ff */
[----:B------:R-:W-:Y:S01]  /*0ac0*/  MOV R230, RZ ;  /* 0x000000ff00e67202 */ /* 0x000fe20000000f00 */
[----:B------:R-:W-:Y:S01]  /*0ad0*/  IMAD.U32 R228, RZ, RZ, UR4 ;  /* 0x00000004ffe47e24 */ /* 0x000fe2000f8e00ff */
[----:B------:R-:W-:Y:S02]  /*0ae0*/  MOV R231, c[0x0][0x53c] ;  /* 0x00014f0000e77a02 */ /* 0x000fe40000000f00 */
.L_x_168:
[----:B------:R-:W-:Y:S01]  /*0af0*/  ISETP.NE.AND P0, PT, R14, RZ, PT ;  /* 0x000000ff0e00720c */ /* 0x000fe20003f05270 */
[----:B------:R-:W-:-:S12]  /*0b00*/  WARPSYNC 0xffffffff ;  /* 0xffffffff00007948 */ /* 0x000fd80003800000 */
[----:B------:R1:W-:Y:S04]  /*0b10*/  @!P0 STS.128 [0x20080], R228 ;  /* 0x020080e4ff008388 */ /* 0x0003e80000000c00 */
[----:B------:R-:W-:Y:S06]  /*0b20*/  BAR.ARV 0x5, 0x100 ;  /* 0x0144000000007b1d */ /* 0x000fec0000002000 */
.L_x_157:
[----:B-12---:R-:W-:-:S13]  /*0b30*/  ISETP.GE.AND P0, PT, R231, c[0x0][0x53c], PT ;  /* 0x00014f00e7007a0c */ /* 0x006fda0003f06270 */
[----:B------:R-:W-:Y:S05]  /*0b40*/  @P0 EXIT ;  /* 0x000000000000094d */ /* 0x000fea0003800000 */
[----:B------:R-:W1:Y:S01]  /*0b50*/  S2R R14, SR_TID.X ;  /* 0x00000000000e7919 */ /* 0x000e620000002100 */
[----:B------:R-:W-:Y:S01]  /*0b60*/  IMAD.MOV.U32 R19, RZ, RZ, 0x40 ;  /* 0x00000040ff137424 */ /* 0x000fe200078e00ff */
[----:B------:R-:W-:Y:S02]  /*0b70*/  ULDC UR4, c[0x0][0x2ac] ;  /* 0x0000ab0000047ab9 */ /* 0x000fe40000000800 */
[----:B------:R-:W-:Y:S02]  /*0b80*/  ULDC UR6, c[0x0][0x1d0] ;  /* 0x0000740000067ab9 */ /* 0x000fe40000000800 */
[----:B------:R-:W-:Y:S01]  /*0b90*/  UIMAD UR6, UR4, UR6, URZ ;  /* 0x00000006040672a4 */ /* 0x000fe2000f8e023f */
[----:B-1----:R-:W-:-:S04]  /*0ba0*/  SHF.R.S32.HI R12, RZ, 0x1f, R14 ;  /* 0x0000001fff0c7819 */ /* 0x002fc8000001140e */
[CC--:B------:R-:W-:Y:S02]  /*0bb0*/  LEA.HI R3, R12.reuse, R14.reuse, RZ, 0x4 ;  /* 0x0000000e0c037211 */ /* 0x0c0fe400078f20ff */
[----:B------:R-:W-:Y:S02]  /*0bc0*/  LEA.HI R8, R12, R14, RZ, 0x2 ;  /* 0x0000000e0c087211 */ /* 0x000fe400078f10ff */
[C---:B------:R-:W-:Y:S02]  /*0bd0*/  LOP3.LUT R0, R3.reuse, 0xfffffff0, RZ, 0xc0, !PT ;  /* 0xfffffff003007812 */ /* 0x040fe400078ec0ff */
[----:B------:R-:W-:Y:S02]  /*0be0*/  SHF.R.S32.HI R4, RZ, 0x4, R3 ;  /* 0x00000004ff047819 */ /* 0x000fe40000011403 */
[----:B------:R-:W-:Y:S01]  /*0bf0*/  SHF.R.S32.HI R7, RZ, 0x2, R8 ;  /* 0x00000002ff077819 */ /* 0x000fe20000011408 */
[----:B------:R-:W-:Y:S01]  /*0c00*/  IMAD.IADD R0, R14, 0x1, -R0 ;  /* 0x000000010e007824 */ /* 0x000fe200078e0a00 */
[----:B------:R-:W-:-:S02]  /*0c10*/  LEA.HI R3, R3, R4, RZ, 0x1 ;  /* 0x0000000403037211 */ /* 0x000fc400078f08ff */
[----:B------:R-:W-:Y:S02]  /*0c20*/  SHF.R.S32.HI R2, RZ, 0x1f, R8 ;  /* 0x0000001fff027819 */ /* 0x000fe40000011408 */
[----:B------:R-:W-:Y:S02]  /*0c30*/  SHF.R.S32.HI R5, RZ, 0x1f, R0 ;  /* 0x0000001fff057819 */ /* 0x000fe40000011400 */
[----:B------:R-:W-:Y:S02]  /*0c40*/  LOP3.LUT R3, R3, 0xfffffffe, RZ, 0xc0, !PT ;  /* 0xfffffffe03037812 */ /* 0x000fe400078ec0ff */
[----:B------:R-:W-:Y:S02]  /*0c50*/  LEA.HI R2, R2, R7, RZ, 0x3 ;  /* 0x0000000702027211 */ /* 0x000fe400078f18ff */
[----:B------:R-:W-:Y:S01]  /*0c60*/  LEA.HI R13, R5, R0, RZ, 0x3 ;  /* 0x00000000050d7211 */ /* 0x000fe200078f18ff */
[----:B------:R-:W-:Y:S01]  /*0c70*/  IMAD.IADD R11, R4, 0x1, -R3 ;  /* 0x00000001040b7824 */ /* 0x000fe200078e0a03 */
[----:B------:R-:W-:-:S02]  /*0c80*/  LOP3.LUT R2, R2, 0xfffffff8, RZ, 0xc0, !PT ;  /* 0xfffffff802027812 */ /* 0x000fc400078ec0ff */
[----:B------:R-:W-:Y:S02]  /*0c90*/  LOP3.LUT R3, R13, 0xfffffff8, RZ, 0xc0, !PT ;  /* 0xfffffff80d037812 */ /* 0x000fe400078ec0ff */
[CC--:B------:R-:W-:Y:S01]  /*0ca0*/  LEA.HI R208, R12.reuse, R14.reuse, RZ, 0x3 ;  /* 0x0000000e0cd07211 */ /* 0x0c0fe200078f18ff */
[----:B------:R-:W-:Y:S01]  /*0cb0*/  IMAD.IADD R7, R7, 0x1, -R2 ;  /* 0x0000000107077824 */ /* 0x000fe200078e0a02 */
[----:B------:R-:W-:Y:S01]  /*0cc0*/  LEA.HI R6, R12, R14, RZ, 0x5 ;  /* 0x0000000e0c067211 */ /* 0x000fe200078f28ff */
[----:B------:R-:W-:Y:S01]  /*0cd0*/  IMAD.IADD R5, R0, 0x1, -R3 ;  /* 0x0000000100057824 */ /* 0x000fe200078e0a03 */
[----:B------:R-:W-:Y:S02]  /*0ce0*/  LOP3.LUT R2, R208, 0xfffffff8, RZ, 0xc0, !PT ;  /* 0xfffffff8d0027812 */ /* 0x000fe400078ec0ff */
[----:B------:R-:W-:Y:S02]  /*0cf0*/  LOP3.LUT R0, R6, 0xffffffe0, RZ, 0xc0, !PT ;  /* 0xffffffe006007812 */ /* 0x000fe400078ec0ff */
[----:B------:R-:W-:Y:S01]  /*0d00*/  SHF.R.S32.HI R4, RZ, 0x5, R6 ;  /* 0x00000005ff047819 */ /* 0x000fe20000011406 */
[C---:B------:R-:W-:Y:S01]  /*0d10*/  IMAD.IADD R213, R14.reuse, 0x1, -R2 ;  /* 0x000000010ed57824 */ /* 0x040fe200078e0a02 */
[----:B------:R-:W-:Y:S01]  /*0d20*/  SHF.R.S32.HI R2, RZ, 0x1f, R6 ;  /* 0x0000001fff027819 */ /* 0x000fe20000011406 */
[----:B------:R-:W-:Y:S01]  /*0d30*/  IMAD.IADD R28, R14, 0x1, -R0 ;  /* 0x000000010e1c7824 */ /* 0x000fe200078e0a00 */
[----:B------:R-:W-:Y:S01]  /*0d40*/  LOP3.LUT R3, R8, 0xfffffffc, RZ, 0xc0, !PT ;  /* 0xfffffffc08037812 */ /* 0x000fe200078ec0ff */
[C---:B------:R-:W-:Y:S01]  /*0d50*/  IMAD.SHL.U32 R8, R213.reuse, 0x40, RZ ;  /* 0x00000040d5087824 */ /* 0x040fe200078e00ff */
[----:B------:R-:W-:Y:S01]  /*0d60*/  LEA.HI R0, R2, R4, RZ, 0x3 ;  /* 0x0000000402007211 */ /* 0x000fe200078f18ff */
[C---:B------:R-:W-:Y:S01]  /*0d70*/  IMAD.SHL.U32 R140, R213.reuse, 0x4, RZ ;  /* 0x00000004d58c7824 */ /* 0x040fe200078e00ff */
[----:B------:R-:W-:Y:S01]  /*0d80*/  SHF.R.S32.HI R9, RZ, 0x1f, R28 ;  /* 0x0000001fff097819 */ /* 0x000fe2000001141c */
[----:B------:R-:W-:Y:S01]  /*0d90*/  IMAD.IADD R6, R14, 0x1, -R3 ;  /* 0x000000010e067824 */ /* 0x000fe200078e0a03 */
[----:B------:R-:W-:Y:S01]  /*0da0*/  LOP3.LUT R2, R8, 0x1c0, RZ, 0xc0, !PT ;  /* 0x000001c008027812 */ /* 0x000fe200078ec0ff */
[----:B------:R-:W-:Y:S01]  /*0db0*/  IMAD.SHL.U32 R134, R213, 0x8, RZ ;  /* 0x00000008d5867824 */ /* 0x000fe200078e00ff */
[----:B------:R-:W-:-:S02]  /*0dc0*/  LOP3.LUT R0, R0, 0xffffff8, RZ, 0xc0, !PT ;  /* 0x0ffffff800007812 */ /* 0x000fc400078ec0ff */
[----:B------:R-:W-:Y:S02]  /*0dd0*/  LEA.HI R16, R9, R28, RZ, 0x2 ;  /* 0x0000001c09107211 */ /* 0x000fe400078f10ff */
[----:B------:R-:W-:Y:S01]  /*0de0*/  LOP3.LUT R9, R7, 0x1, RZ, 0xc0, !PT ;  /* 0x0000000107097812 */ /* 0x000fe200078ec0ff */
[----:B------:R-:W-:Y:S01]  /*0df0*/  IMAD.IADD R3, R4, 0x1, -R0 ;  /* 0x0000000104037824 */ /* 0x000fe200078e0a00 */
[----:B------:R-:W-:Y:S02]  /*0e00*/  LOP3.LUT R10, R2, 0x8, R208, 0xf8, !PT ;  /* 0x00000008020a7812 */ /* 0x000fe400078ef8d0 */
[----:B------:R-:W-:Y:S02]  /*0e10*/  SHF.R.U32.HI R8, RZ, 0x3, R2 ;  /* 0x00000003ff087819 */ /* 0x000fe40000011602 */
[----:B------:R-:W-:Y:S02]  /*0e20*/  SHF.R.S32.HI R2, RZ, 0x2, R16 ;  /* 0x00000002ff027819 */ /* 0x000fe40000011410 */
[----:B------:R-:W-:-:S02]  /*0e30*/  ISETP.NE.U32.AND P0, PT, R9, 0x1, PT ;  /* 0x000000010900780c */ /* 0x000fc40003f05070 */
[----:B------:R-:W-:Y:S01]  /*0e40*/  LOP3.LUT R9, R10, R8, RZ, 0x3c, !PT ;  /* 0x000000080a097212 */ /* 0x000fe200078e3cff */
[----:B------:R-:W-:Y:S01]  /*0e50*/  IMAD R26, R3, 0x10, R2 ;  /* 0x00000010031a7824 */ /* 0x000fe200078e0202 */
[----:B------:R-:W-:Y:S01]  /*0e60*/  LEA.HI R10, R12, R14, RZ, 0x6 ;  /* 0x0000000e0c0a7211 */ /* 0x000fe200078f30ff */
[----:B------:R-:W-:Y:S01]  /*0e70*/  IMAD.SHL.U32 R12, R4, 0x400, RZ ;  /* 0x00000400040c7824 */ /* 0x000fe200078e00ff */
[C---:B------:R-:W-:Y:S01]  /*0e80*/  R2P PR, R7.reuse, 0x6 ;  /* 0x0000000607007804 */ /* 0x040fe20000000000 */
[----:B------:R-:W-:Y:S01]  /*0e90*/  IMAD.SHL.U32 R2, R7, 0x40, RZ ;  /* 0x0000004007027824 */ /* 0x000fe200078e00ff */
[C---:B------:R-:W-:Y:S01]  /*0ea0*/  LOP3.LUT P4, RZ, R5.reuse, 0x2, RZ, 0xc0, !PT ;  /* 0x0000000205ff7812 */ /* 0x040fe2000788c0ff */
[C---:B------:R-:W-:Y:S01]  /*0eb0*/  IMAD.SHL.U32 R4, R5.reuse, 0x40, RZ ;  /* 0x0000004005047824 */ /* 0x040fe200078e00ff */
[----:B------:R-:W-:Y:S01]  /*0ec0*/  LOP3.LUT P3, RZ, R5, 0x4, RZ, 0xc0, !PT ;  /* 0x0000000405ff7812 */ /* 0x000fe2000786c0ff */
[----:B------:R-:W-:Y:S01]  /*0ed0*/  IMAD.SHL.U32 R5, R11, 0x8, RZ ;  /* 0x000000080b057824 */ /* 0x000fe200078e00ff */
[----:B------:R-:W-:Y:S01]  /*0ee0*/  LOP3.LUT R3, R2, 0x1c0, RZ, 0xc0, !PT ;  /* 0x000001c002037812 */ /* 0x000fe200078ec0ff */
[----:B------:R-:W-:Y:S01]  /*0ef0*/  STL [R1+0x4c], R26 ;  /* 0x00004c1a01007387 */ /* 0x000fe20000100800 */
[----:B------:R-:W-:-:S02]  /*0f00*/  LOP3.LUT R2, R4, 0x1c0, RZ, 0xc0, !PT ;  /* 0x000001c004027812 */ /* 0x000fc400078ec0ff */
[----:B------:R-:W-:Y:S02]  /*0f10*/  LEA.HI R0, R6, R6, RZ, 0x1 ;  /* 0x0000000606007211 */ /* 0x000fe400078f08ff */
[----:B------:R-:W-:Y:S02]  /*0f20*/  LEA.HI R4, R3, R3, RZ, 0x1d ;  /* 0x0000000303047211 */ /* 0x000fe400078fe8ff */
[----:B------:R-:W-:Y:S02]  /*0f30*/  LOP3.LUT R5, R2, 0x8, R5, 0xf8, !PT ;  /* 0x0000000802057812 */ /* 0x000fe400078ef805 */
[----:B------:R-:W-:Y:S01]  /*0f40*/  SHF.R.U32.HI R3, RZ, 0x3, R2 ;  /* 0x00000003ff037819 */ /* 0x000fe20000011602 */
[----:B------:R-:W-:Y:S01]  /*0f50*/  IMAD.SHL.U32 R2, R10, 0x8, RZ ;  /* 0x000000080a027824 */ /* 0x000fe200078e00ff */
[----:B------:R-:W-:Y:S02]  /*0f60*/  SHF.R.S32.HI R208, RZ, 0x3, R208 ;  /* 0x00000003ffd07819 */ /* 0x000fe400000114d0 */
[----:B------:R-:W-:Y:S01]  /*0f70*/  LOP3.LUT R8, R0, 0x1ffffffe, RZ, 0xc0, !PT ;  /* 0x1ffffffe00087812 */ /* 0x000fe200078ec0ff */
[----:B------:R-:W-:Y:S01]  /*0f80*/  IMAD R0, R11, 0x200, R9 ;  /* 0x000002000b007824 */ /* 0x000fe200078e0209 */
[----:B------:R-:W-:Y:S01]  /*0f90*/  LOP3.LUT R220, R2, 0xfffffe00, RZ, 0xc0, !PT ;  /* 0xfffffe0002dc7812 */ /* 0x000fe200078ec0ff */
[C---:B------:R-:W-:Y:S01]  /*0fa0*/  IMAD.SHL.U32 R2, R208.reuse, 0x40, RZ ;  /* 0x00000040d0027824 */ /* 0x040fe200078e00ff */
[----:B------:R-:W-:Y:S01]  /*0fb0*/  IADD3 R17, R208, 0x20, RZ ;  /* 0x00000020d0117810 */ /* 0x000fe20007ffe0ff */
[----:B------:R-:W-:Y:S01]  /*0fc0*/  IMAD.IADD R18, R6, 0x1, -R8 ;  /* 0x0000000106127824 */ /* 0x000fe200078e0a08 */
[----:B------:R-:W-:Y:S01]  /*0fd0*/  IADD3 R15, R208, 0x40, RZ ;  /* 0x00000040d00f7810 */ /* 0x000fe20007ffe0ff */
[----:B------:R-:W-:Y:S01]  /*0fe0*/  IMAD R6, R6, 0x2, R12 ;  /* 0x0000000206067824 */ /* 0x000fe200078e020c */
[----:B------:R-:W-:Y:S01]  /*0ff0*/  LOP3.LUT R11, R5, R3, RZ, 0x3c, !PT ;  /* 0x00000003050b7212 */ /* 0x000fe200078e3cff */
[----:B------:R-:W-:Y:S01]  /*1000*/  IMAD.SHL.U32 R3, R17, 0x40, RZ ;  /* 0x0000004011037824 */ /* 0x000fe200078e00ff */
[----:B------:R-:W-:Y:S01]  /*1010*/  IADD3 R14, R208, 0x60, RZ ;  /* 0x00000060d00e7810 */ /* 0x000fe20007ffe0ff */
[----:B------:R-:W-:Y:S01]  /*1020*/  IMAD.IADD R8, R6, 0x1, R4 ;  /* 0x0000000106087824 */ /* 0x000fe200078e0204 */
[----:B------:R-:W-:Y:S01]  /*1030*/  LOP3.LUT R218, R2, 0x1c0, RZ, 0xc0, !PT ;  /* 0x000001c002da7812 */ /* 0x000fe200078ec0ff */
[----:B------:R-:W-:Y:S01]  /*1040*/  IMAD.SHL.U32 R2, R15, 0x40, RZ ;  /* 0x000000400f027824 */ /* 0x000fe200078e00ff */
[----:B------:R-:W-:Y:S01]  /*1050*/  SHF.R.S32.HI R4, RZ, 0x1f, R17 ;  /* 0x0000001fff047819 */ /* 0x000fe20000011411 */
[----:B------:R-:W-:Y:S01]  /*1060*/  IMAD.SHL.U32 R7, R14, 0x40, RZ ;  /* 0x000000400e077824 */ /* 0x000fe200078e00ff */
[----:B------:R-:W-:Y:S01]  /*1070*/  SHF.R.S32.HI R5, RZ, 0x1f, R15 ;  /* 0x0000001fff057819 */ /* 0x000fe2000001140f */
[----:B------:R-:W-:Y:S01]  /*1080*/  IMAD.SHL.U32 R237, R8, 0x2, RZ ;  /* 0x0000000208ed7824 */ /* 0x000fe200078e00ff */
[----:B------:R-:W-:Y:S01]  /*1090*/  SHF.R.S32.HI R6, RZ, 0x1f, R14 ;  /* 0x0000001fff067819 */ /* 0x000fe2000001140e */
[----:B------:R-:W-:Y:S01]  /*10a0*/  IMAD R219, R213, 0x20, R208 ;  /* 0x00000020d5db7824 */ /* 0x000fe200078e02d0 */
[----:B------:R-:W-:-:S02]  /*10b0*/  IADD3 R139, R140, 0x40, RZ ;  /* 0x000000408c8b7810 */ /* 0x000fc40007ffe0ff */
[----:B------:R-:W-:Y:S02]  /*10c0*/  LOP3.LUT R31, R3, 0x1c0, RZ, 0xc0, !PT ;  /* 0x000001c0031f7812 */ /* 0x000fe400078ec0ff */
[----:B------:R-:W-:Y:S01]  /*10d0*/  LEA.HI R4, R4, R17, RZ, 0x3 ;  /* 0x0000001104047211 */ /* 0x000fe200078f18ff */
[----:B------:R-:W-:Y:S01]  /*10e0*/  IMAD.IADD R136, R140, 0x1, R139 ;  /* 0x000000018c887824 */ /* 0x000fe200078e028b */
[----:B------:R-:W-:Y:S01]  /*10f0*/  LEA.HI R3, R5, R15, RZ, 0x3 ;  /* 0x0000000f05037211 */ /* 0x000fe200078f18ff */
[----:B------:R-:W-:Y:S01]  /*1100*/  IMAD.SHL.U32 R5, R13, 0x40, RZ ;  /* 0x000000400d057824 */ /* 0x000fe200078e00ff */
[----:B------:R-:W-:Y:S01]  /*1110*/  LOP3.LUT R30, R2, 0x1c0, RZ, 0xc0, !PT ;  /* 0x000001c0021e7812 */ /* 0x000fe200078ec0ff */
[----:B------:R-:W-:Y:S01]  /*1120*/  IMAD.SHL.U32 R4, R4, 0x40, RZ ;  /* 0x0000004004047824 */ /* 0x000fe200078e00ff */
[----:B------:R-:W-:Y:S01]  /*1130*/  LEA.HI R2, R6, R14, RZ, 0x3 ;  /* 0x0000000e06027211 */ /* 0x000fe200078f18ff */
[----:B------:R-:W-:Y:S01]  /*1140*/  IMAD.SHL.U32 R6, R3, 0x40, RZ ;  /* 0x0000004003067824 */ /* 0x000fe200078e00ff */
[----:B------:R-:W-:-:S02]  /*1150*/  LOP3.LUT R9, R5, 0xfffffe00, RZ, 0xc0, !PT ;  /* 0xfffffe0005097812 */ /* 0x000fc400078ec0ff */
[----:B------:R-:W-:Y:S01]  /*1160*/  LOP3.LUT R24, R4, 0xfffffe00, RZ, 0xc0, !PT ;  /* 0xfffffe0004187812 */ /* 0x000fe200078ec0ff */
[----:B------:R-:W-:Y:S01]  /*1170*/  IMAD.SHL.U32 R3, R2, 0x40, RZ ;  /* 0x0000004002037824 */ /* 0x000fe200078e00ff */
[----:B------:R-:W-:Y:S02]  /*1180*/  SHF.R.S32.HI R2, RZ, 0x1f, R136 ;  /* 0x0000001fff027819 */ /* 0x000fe40000011488 */
[----:B------:R-:W-:Y:S01]  /*1190*/  LOP3.LUT R29, R7, 0x1c0, RZ, 0xc0, !PT ;  /* 0x000001c0071d7812 */ /* 0x000fe200078ec0ff */
[----:B------:R-:W-:Y:S01]  /*11a0*/  STL [R1+0xc], R24 ;  /* 0x00000c1801007387 */ /* 0x000fe20000100800 */
[CC--:B------:R-:W-:Y:S02]  /*11b0*/  LEA.HI R4, R2.reuse, R136.reuse, RZ, 0x6 ;  /* 0x0000008802047211 */ /* 0x0c0fe400078f30ff */
[----:B------:R-:W-:Y:S02]  /*11c0*/  LEA.HI R5, R2, R136, RZ, 0x3 ;  /* 0x0000008802057211 */ /* 0x000fe400078f18ff */
[----:B------:R-:W-:Y:S01]  /*11d0*/  LOP3.LUT R20, R3, 0xfffffe00, RZ, 0xc0, !PT ;  /* 0xfffffe0003147812 */ /* 0x000fe200078ec0ff */
[----:B------:R-:W-:Y:S01]  /*11e0*/  IMAD.SHL.U32 R2, R4, 0x80, RZ ;  /* 0x0000008004027824 */ /* 0x000fe200078e00ff */
[----:B------:R-:W-:-:S02]  /*11f0*/  SHF.R.U32.HI R27, RZ, 0x3, R218 ;  /* 0x00000003ff1b7819 */ /* 0x000fc400000116da */
[----:B------:R-:W-:Y:S02]  /*1200*/  SHF.R.U32.HI R25, RZ, 0x3, R31 ;  /* 0x00000003ff197819 */ /* 0x000fe4000001161f */
[--C-:B------:R-:W-:Y:S02]  /*1210*/  LOP3.LUT R4, R218, 0x38, R5.reuse, 0xf8, !PT ;  /* 0x00000038da047812 */ /* 0x100fe400078ef805 */
[----:B------:R-:W-:Y:S02]  /*1220*/  LOP3.LUT R3, R31, 0x38, R5, 0xf8, !PT ;  /* 0x000000381f037812 */ /* 0x000fe400078ef805 */
[----:B------:R-:W-:Y:S02]  /*1230*/  SHF.R.U32.HI R23, RZ, 0x3, R30 ;  /* 0x00000003ff177819 */ /* 0x000fe4000001161e */
[----:B------:R-:W-:Y:S02]  /*1240*/  SHF.R.U32.HI R21, RZ, 0x3, R29 ;  /* 0x00000003ff157819 */ /* 0x000fe4000001161d */
[----:B------:R-:W-:-:S02]  /*1250*/  LOP3.LUT R7, R30, 0x38, R5, 0xf8, !PT ;  /* 0x000000381e077812 */ /* 0x000fc400078ef805 */
[----:B------:R-:W-:Y:S02]  /*1260*/  LOP3.LUT R10, R29, 0x38, R5, 0xf8, !PT ;  /* 0x000000381d0a7812 */ /* 0x000fe400078ef805 */
[----:B------:R-:W-:Y:S02]  /*1270*/  LOP3.LUT R22, R6, 0xfffffe00, RZ, 0xc0, !PT ;  /* 0xfffffe0006167812 */ /* 0x000fe400078ec0ff */
[----:B------:R-:W-:Y:S02]  /*1280*/  LOP3.LUT R8, R4, R27, RZ, 0x3c, !PT ;  /* 0x0000001b04087212 */ /* 0x000fe400078e3cff */
[----:B------:R-:W-:Y:S01]  /*1290*/  LOP3.LUT R6, R3, R25, RZ, 0x3c, !PT ;  /* 0x0000001903067212 */ /* 0x000fe200078e3cff */
[----:B------:R-:W-:Y:S01]  /*12a0*/  STL [R1+0x8], R22 ;  /* 0x0000081601007387 */ /* 0x000fe20000100800 */
[----:B------:R-:W-:Y:S02]  /*12b0*/  LOP3.LUT R2, R2, 0xffffe000, RZ, 0xc0, !PT ;  /* 0xffffe00002027812 */ /* 0x000fe400078ec0ff */
[----:B------:R-:W-:Y:S01]  /*12c0*/  LOP3.LUT R4, R7, R23, RZ, 0x3c, !PT ;  /* 0x0000001707047212 */ /* 0x000fe200078e3cff */
[----:B------:R-:W-:Y:S01]  /*12d0*/  STL [R1+0x4], R20 ;  /* 0x0000041401007387 */ /* 0x000fe20000100800 */
[----:B------:R-:W-:-:S02]  /*12e0*/  LOP3.LUT R3, R10, R21, RZ, 0x3c, !PT ;  /* 0x000000150a037212 */ /* 0x000fc400078e3cff */
[-C--:B------:R-:W-:Y:S02]  /*12f0*/  IADD3 R17, R8, R2.reuse, R220 ;  /* 0x0000000208117210 */ /* 0x080fe40007ffe0dc */
[-C--:B------:R-:W-:Y:S02]  /*1300*/  IADD3 R15, R6, R2.reuse, R24 ;  /* 0x00000002060f7210 */ /* 0x080fe40007ffe018 */
[-C--:B------:R-:W-:Y:S02]  /*1310*/  IADD3 R14, R4, R2.reuse, R22 ;  /* 0x00000002040e7210 */ /* 0x080fe40007ffe016 */
[----:B------:R-:W-:Y:S02]  /*1320*/  IADD3 R13, R3, R2, R20 ;  /* 0x00000002030d7210 */ /* 0x000fe40007ffe014 */
[C---:B------:R-:W-:Y:S02]  /*1330*/  IADD3 R2, R237.reuse, 0x80, RZ ;  /* 0x00000080ed027810 */ /* 0x040fe40007ffe0ff */
[----:B------:R-:W-:-:S02]  /*1340*/  IADD3 R238, R237, 0x70, RZ ;  /* 0x00000070edee7810 */ /* 0x000fc40007ffe0ff */
[----:B------:R-:W-:Y:S02]  /*1350*/  @P0 IADD3 R238, R2, 0x10, RZ ;  /* 0x0000001002ee0810 */ /* 0x000fe40007ffe0ff */
[----:B------:R-:W-:Y:S02]  /*1360*/  LOP3.LUT R2, R218, 0x38, R134, 0xf8, !PT ;  /* 0x00000038da027812 */ /* 0x000fe400078ef886 */
[----:B------:R-:W-:Y:S02]  /*1370*/  IADD3 R143, R140, 0x20, RZ ;  /* 0x000000208c8f7810 */ /* 0x000fe40007ffe0ff */
[CC--:B------:R-:W-:Y:S01]  /*1380*/  IADD3 R3, R11.reuse, R9.reuse, R12 ;  /* 0x000000090b037210 */ /* 0x0c0fe20007ffe00c */
[----:B------:R-:W-:Y:S01]  /*1390*/  IMAD.MOV.U32 R12, RZ, RZ, 0x20 ;  /* 0x00000020ff0c7424 */ /* 0x000fe200078e00ff */
[----:B------:R-:W-:Y:S02]  /*13a0*/  LOP3.LUT R4, R11, R9, RZ, 0xfc, !PT ;  /* 0x000000090b047212 */ /* 0x000fe400078efcff */
[----:B------:R-:W-:-:S02]  /*13b0*/  LOP3.LUT R27, R2, R27, RZ, 0x3c, !PT ;  /* 0x0000001b021b7212 */ /* 0x000fc400078e3cff */
[----:B------:R-:W-:Y:S01]  /*13c0*/  LOP3.LUT R9, R30, 0x38, R134, 0xf8, !PT ;  /* 0x000000381e097812 */ /* 0x000fe200078ef886 */
[----:B------:R-:W-:Y:S01]  /*13d0*/  IMAD.SHL.U32 R30, R143, 0x2, RZ ;  /* 0x000000028f1e7824 */ /* 0x000fe200078e00ff */
[----:B------:R-:W-:Y:S01]  /*13e0*/  LOP3.LUT R8, R16, 0x7ffffffc, RZ, 0xc0, !PT ;  /* 0x7ffffffc10087812 */ /* 0x000fe200078ec0ff */
[----:B------:R-:W-:Y:S01]  /*13f0*/  IMAD.SHL.U32 R16, R139, 0x2, RZ ;  /* 0x000000028b107824 */ /* 0x000fe200078e00ff */
[----:B------:R-:W-:Y:S01]  /*1400*/  IADD3 R142, R140, 0x60, RZ ;  /* 0x000000608c8e7810 */ /* 0x000fe20007ffe0ff */
[----:B------:R-:W-:Y:S01]  /*1410*/  STL [R1+0x48], R27 ;  /* 0x0000481b01007387 */ /* 0x000fe20000100800 */
[----:B------:R-:W-:Y:S01]  /*1420*/  SHF.R.S32.HI R6, RZ, 0x1f, R208 ;  /* 0x0000001fff067819 */ /* 0x000fe200000114d0 */
[----:B------:R-:W-:Y:S01]  /*1430*/  IMAD.IADD R8, R28, 0x1, -R8 ;  /* 0x000000011c087824 */ /* 0x000fe200078e0a08 */
[----:B------:R-:W-:Y:S01]  /*1440*/  SHF.R.S32.HI R7, RZ, 0x1f, R143 ;  /* 0x0000001fff077819 */ /* 0x000fe2000001148f */
[----:B------:R-:W-:Y:S01]  /*1450*/  STL [R1+0x38], R30 ;  /* 0x0000381e01007387 */ /* 0x000fe20000100800 */
[----:B------:R-:W-:Y:S01]  /*1460*/  SHF.R.S32.HI R6, RZ, 0x1f, R139 ;  /* 0x0000001fff067819 */ /* 0x000fe2000001148b */
[----:B------:R-:W-:Y:S01]  /*1470*/  IMAD.SHL.U32 R249, R8, 0x2, RZ ;  /* 0x0000000208f97824 */ /* 0x000fe200078e00ff */
[----:B------:R-:W-:Y:S01]  /*1480*/  LOP3.LUT R11, R29, 0x38, R134, 0xf8, !PT ;  /* 0x000000381d0b7812 */ /* 0x000fe200078ef886 */
[----:B------:R-:W-:Y:S01]  /*1490*/  IMAD.SHL.U32 R29, R142, 0x2, RZ ;  /* 0x000000028e1d7824 */ /* 0x000fe200078e00ff */
[----:B------:R-:W-:Y:S01]  /*14a0*/  SHF.R.S32.HI R2, RZ, 0x1f, R142 ;  /* 0x0000001fff027819 */ /* 0x000fe2000001148e */
[----:B------:R1:W-:Y:S01]  /*14b0*/  STL [R1+0x3c], R16 ;  /* 0x00003c1001007387 */ /* 0x0003e20000100800 */
[----:B------:R-:W-:Y:S01]  /*14c0*/  LOP3.LUT R10, R31, 0x38, R134, 0xf8, !PT ;  /* 0x000000381f0a7812 */ /* 0x000fe200078ef886 */
[----:B------:R-:W-:Y:S01]  /*14d0*/  IMAD R8, R18, 0x8, R26 ;  /* 0x0000000812087824 */ /* 0x000fe200078e021a */
[----:B------:R-:W-:Y:S01]  /*14e0*/  SHF.L.U64.HI R2, R142, 0x1, R2 ;  /* 0x000000018e027819 */ /* 0x000fe20000010202 */
[----:B------:R-:W-:Y:S01]  /*14f0*/  STL [R1+0x40], R29 ;  /* 0x0000401d01007387 */ /* 0x000fe20000100800 */
[----:B------:R-:W-:-:S02]  /*1500*/  LOP3.LUT R10, R24, R10, R25, 0xf6, !PT ;  /* 0x0000000a180a7212 */ /* 0x000fc400078ef619 */
[----:B------:R-:W-:Y:S02]  /*1510*/  LOP3.LUT R9, R22, R9, R23, 0xf6, !PT ;  /* 0x0000000916097212 */ /* 0x000fe400078ef617 */
[----:B------:R-:W-:Y:S02]  /*1520*/  LEA R184, R0, 0xc080, 0x1 ;  /* 0x0000c08000b87811 */ /* 0x000fe400078e08ff */
[----:B------:R-:W-:Y:S02]  /*1530*/  SHF.R.S32.HI R0, RZ, 0x3, R5 ;  /* 0x00000003ff007819 */ /* 0x000fe40000011405 */
[----:B------:R-:W-:Y:S02]  /*1540*/  LEA R10, R10, 0x10080, 0x1 ;  /* 0x000100800a0a7811 */ /* 0x000fe400078e08ff */
[----:B------:R-:W-:Y:S02]  /*1550*/  LOP3.LUT R205, R5, 0xfffffff8, RZ, 0xc0, !PT ;  /* 0xfffffff805cd7812 */ /* 0x000fe400078ec0ff */
[----:B------:R-:W-:-:S02]  /*1560*/  LEA R9, R9, 0x10080, 0x1 ;  /* 0x0001008009097811 */ /* 0x000fc400078e08ff */
[C---:B------:R-:W-:Y:S02]  /*1570*/  IADD3 R35, R249.reuse, 0x18, RZ ;  /* 0x00000018f9237810 */ /* 0x040fe40007ffe0ff */
[C---:B------:R-:W-:Y:S02]  /*1580*/  IADD3 R34, R249.reuse, 0x30, RZ ;  /* 0x00000030f9227810 */ /* 0x040fe40007ffe0ff */
[----:B------:R-:W-:Y:S02]  /*1590*/  IADD3 R31, R249, 0x48, RZ ;  /* 0x00000048f91f7810 */ /* 0x000fe40007ffe0ff */
[----:B-1----:R-:W-:Y:S02]  /*15a0*/  SHF.L.U64.HI R16, R143, 0x1, R7 ;  /* 0x000000018f107819 */ /* 0x002fe40000010207 */
[----:B------:R-:W-:Y:S02]  /*15b0*/  SHF.L.U64.HI R7, R139, 0x1, R6 ;  /* 0x000000018b077819 */ /* 0x000fe40000010206 */
[C---:B------:R-:W-:Y:S01]  /*15c0*/  IADD3 R28, R249.reuse, 0x60, RZ ;  /* 0x00000060f91c7810 */ /* 0x040fe20007ffe0ff */
[----:B------:R-:W-:Y:S01]  /*15d0*/  STL [R1+0x34], R16 ;  /* 0x0000341001007387 */ /* 0x000fe20000100800 */
[----:B------:R-:W-:-:S02]  /*15e0*/  IADD3 R25, R249, 0x78, RZ ;  /* 0x00000078f9197810 */ /* 0x000fc40007ffe0ff */
[C---:B------:R-:W-:Y:S01]  /*15f0*/  IADD3 R22, R249.reuse, 0x90, RZ ;  /* 0x00000090f9167810 */ /* 0x040fe20007ffe0ff */
[----:B------:R1:W-:Y:S01]  /*1600*/  STL [R1+0x30], R7 ;  /* 0x0000300701007387 */ /* 0x0003e20000100800 */
[C---:B------:R-:W-:Y:S02]  /*1610*/  IADD3 R250, R249.reuse, 0xf8, RZ ;  /* 0x000000f8f9fa7810 */ /* 0x040fe40007ffe0ff */
[----:B------:R-:W-:Y:S01]  /*1620*/  SEL R6, R12, 0xffffffe0, !P1 ;  /* 0xffffffe00c067807 */ /* 0x000fe20004800000 */
[----:B------:R2:W-:Y:S01]  /*1630*/  STL [R1+0x2c], R2 ;  /* 0x00002c0201007387 */ /* 0x0005e20000100800 */
[C---:B------:R-:W-:Y:S02]  /*1640*/  IADD3 R252, R249.reuse, 0xe8, RZ ;  /* 0x000000e8f9fc7810 */ /* 0x040fe40007ffe0ff */
[----:B------:R-:W-:Y:S01]  /*1650*/  IADD3 R251, R249, 0xf0, RZ ;  /* 0x000000f0f9fb7810 */ /* 0x000fe20007ffe0ff */
[----:B------:R3:W-:Y:S01]  /*1660*/  STL [R1+0x50], R8 ;  /* 0x0000500801007387 */ /* 0x0007e20000100800 */
[----:B------:R-:W-:Y:S01]  /*1670*/  LEA R194, R3, 0x10080, 0x1 ;  /* 0x0001008003c27811 */ /* 0x000fe200078e08ff */
[----:B------:R-:W-:Y:S01]  /*1680*/  IMAD.IADD R241, R237, 0x1, R6 ;  /* 0x00000001edf17824 */ /* 0x000fe200078e0206 */
[----:B------:R-:W-:Y:S01]  /*1690*/  LEA R186, R4, 0x8080, 0x1 ;  /* 0x0000808004ba7811 */ /* 0x000fe200078e08ff */
[----:B------:R4:W-:Y:S01]  /*16a0*/  STL [R1], R0 ;  /* 0x0000000001007387 */ /* 0x0009e20000100800 */
[C---:B------:R-:W-:Y:S01]  /*16b0*/  IADD3 R37, R249.reuse, 0x8, RZ ;  /* 0x00000008f9257810 */ /* 0x040fe20007ffe0ff */
[----:B------:R-:W-:Y:S01]  /*16c0*/  IMAD.IADD R240, R6, 0x1, R238 ;  /* 0x0000000106f07824 */ /* 0x000fe200078e02ee */
[----:B------:R-:W-:Y:S01]  /*16d0*/  IADD3 R36, R249, 0x10, RZ ;  /* 0x00000010f9247810 */ /* 0x000fe20007ffe0ff */
[----:B------:R-:W-:Y:S01]  /*16e0*/  STL [R1+0x28], R10 ;  /* 0x0000280a01007387 */ /* 0x000fe20000100800 */
[----:B------:R-:W-:-:S02]  /*16f0*/  IADD3 R199, R134, 0x80, RZ ;  /* 0x0000008086c77810 */ /* 0x000fc40007ffe0ff */
[----:B------:R-:W-:Y:S01]  /*1700*/  IADD3 R200, R134, 0xc0, RZ ;  /* 0x000000c086c87810 */ /* 0x000fe20007ffe0ff */
[----:B------:R5:W-:Y:S01]  /*1710*/  STL [R1+0x24], R9 ;  /* 0x0000240901007387 */ /* 0x000be20000100800 */
[C---:B------:R-:W-:Y:S02]  /*1720*/  IADD3 R248, R249.reuse, 0x20, RZ ;  /* 0x00000020f9f87810 */ /* 0x040fe40007ffe0ff */
[----:B------:R-:W-:Y:S02]  /*1730*/  IADD3 R247, R249, 0x28, RZ ;  /* 0x00000028f9f77810 */ /* 0x000fe40007ffe0ff */
[----:B-1----:R-:W-:Y:S02]  /*1740*/  SEL R7, R19, 0xffffffc0, !P2 ;  /* 0xffffffc013077807 */ /* 0x002fe40005000000 */
[----:B------:R-:W-:Y:S02]  /*1750*/  IADD3 R33, R249, 0x38, RZ ;  /* 0x00000038f9217810 */ /* 0x000fe40007ffe0ff */
[----:B--2---:R-:W-:Y:S01]  /*1760*/  LOP3.LUT R2, R27, R220, RZ, 0xfc, !PT ;  /* 0x000000dc1b027212 */ /* 0x004fe200078efcff */
[----:B------:R-:W-:Y:S01]  /*1770*/  IMAD.IADD R245, R237, 0x1, R7 ;  /* 0x00000001edf57824 */ /* 0x000fe200078e0207 */
[----:B------:R-:W-:Y:S01]  /*1780*/  IADD3 R32, R249, 0x40, RZ ;  /* 0x00000040f9207810 */ /* 0x000fe20007ffe0ff */
[C---:B------:R-:W-:Y:S01]  /*1790*/  IMAD.IADD R244, R7.reuse, 0x1, R241 ;  /* 0x0000000107f47824 */ /* 0x040fe200078e02f1 */
[----:B---3--:R-:W-:Y:S01]  /*17a0*/  LOP3.LUT R8, R20, R11, R21, 0xf6, !PT ;  /* 0x0000000b14087212 */ /* 0x008fe200078ef615 */
[----:B------:R-:W-:Y:S01]  /*17b0*/  IMAD.IADD R243, R7, 0x1, R238 ;  /* 0x0000000107f37824 */ /* 0x000fe200078e02ee */
[----:B------:R-:W-:Y:S01]  /*17c0*/  LEA R235, R2, 0x10080, 0x1 ;  /* 0x0001008002eb7811 */ /* 0x000fe200078e08ff */
[----:B------:R-:W-:Y:S01]  /*17d0*/  IMAD.IADD R242, R240, 0x1, R7 ;  /* 0x00000001f0f27824 */ /* 0x000fe200078e0207 */
[----:B------:R-:W-:-:S02]  /*17e0*/  LEA R5, R8, 0x10080, 0x1 ;  /* 0x0001008008057811 */ /* 0x000fc400078e08ff */
[----:B------:R-:W-:Y:S02]  /*17f0*/  SHF.R.S32.HI R8, RZ, 0x1f, R35 ;  /* 0x0000001fff087819 */ /* 0x000fe40000011423 */
[----:B----4-:R-:W-:Y:S01]  /*1800*/  SEL R0, R19, 0xffffffc0, !P3 ;  /* 0xffffffc013007807 */ /* 0x010fe20005800000 */
[----:B------:R1:W-:Y:S01]  /*1810*/  STL [R1+0x20], R5 ;  /* 0x0000200501007387 */ /* 0x0003e20000100800 */
[----:B------:R-:W-:Y:S02]  /*1820*/  SHF.R.S32.HI R8, RZ, 0x1f, R34 ;  /* 0x0000001fff087819 */ /* 0x000fe40000011422 */
[----:B------:R-:W-:Y:S01]  /*1830*/  SEL R2, R12, 0xffffffe0, !P4 ;  /* 0xffffffe00c027807 */ /* 0x000fe20006000000 */
[----:B------:R-:W-:Y:S01]  /*1840*/  IMAD.IADD R197, R194, 0x1, R0 ;  /* 0x00000001c2c57824 */ /* 0x000fe200078e0200 */
[C---:B------:R-:W-:Y:S01]  /*1850*/  IADD3 R19, R249.reuse, 0xa8, RZ ;  /* 0x000000a8f9137810 */ /* 0x040fe20007ffe0ff */
[----:B------:R-:W-:Y:S01]  /*1860*/  IMAD.IADD R189, R0, 0x1, R186 ;  /* 0x0000000100bd7824 */ /* 0x000fe200078e02ba */
[----:B------:R-:W-:Y:S01]  /*1870*/  SHF.R.S32.HI R8, RZ, 0x1f, R31 ;  /* 0x0000001fff087819 */ /* 0x000fe2000001141f */
[----:B------:R-:W-:Y:S01]  /*1880*/  IMAD.IADD R195, R194, 0x1, R2 ;  /* 0x00000001c2c37824 */ /* 0x000fe200078e0202 */
[----:B------:R-:W-:Y:S01]  /*1890*/  IADD3 R12, R249, 0xc0, RZ ;  /* 0x000000c0f90c7810 */ /* 0x000fe20007ffe0ff */
[----:B------:R-:W-:Y:S01]  /*18a0*/  IMAD.IADD R187, R2, 0x1, R186 ;  /* 0x0000000102bb7824 */ /* 0x000fe200078e02ba */
[----:B------:R-:W-:Y:S01]  /*18b0*/  SHF.R.S32.HI R8, RZ, 0x1f, R28 ;  /* 0x0000001fff087819 */ /* 0x000fe2000001141c */
[----:B------:R-:W-:Y:S01]  /*18c0*/  IMAD.IADD R196, R195, 0x1, R0 ;  /* 0x00000001c3c47824 */ /* 0x000fe200078e0200 */
[----:B-----5:R-:W-:Y:S01]  /*18d0*/  IADD3 R9, R249, 0xd8, RZ ;  /* 0x000000d8f9097810 */ /* 0x020fe20007ffe0ff */
[----:B------:R-:W-:Y:S01]  /*18e0*/  IMAD.IADD R188, R0, 0x1, R187 ;  /* 0x0000000100bc7824 */ /* 0x000fe200078e02bb */
[----:B------:R-:W-:-:S02]  /*18f0*/  SHF.R.S32.HI R8, RZ, 0x1f, R25 ;  /* 0x0000001fff087819 */ /* 0x000fc40000011419 */
[----:B------:R-:W-:Y:S02]  /*1900*/  SHF.R.S32.HI R8, RZ, 0x1f, R22 ;  /* 0x0000001fff087819 */ /* 0x000fe40000011416 */
[----:B------:R-:W-:Y:S02]  /*1910*/  SHF.R.S32.HI R8, RZ, 0x1f, R19 ;  /* 0x0000001fff087819 */ /* 0x000fe40000011413 */
[----:B------:R-:W-:Y:S02]  /*1920*/  SHF.R.S32.HI R8, RZ, 0x1f, R12 ;  /* 0x0000001fff087819 */ /* 0x000fe4000001140c */
[----:B------:R-:W-:Y:S02]  /*1930*/  SHF.R.S32.HI R8, RZ, 0x1f, R9 ;  /* 0x0000001fff087819 */ /* 0x000fe40000011409 */
[----:B-1----:R-:W-:Y:S02]  /*1940*/  IADD3 R5, R249, 0xe0, RZ ;  /* 0x000000e0f9057810 */ /* 0x002fe40007ffe0ff */
[----:B------:R-:W-:-:S02]  /*1950*/  SHF.R.S32.HI R9, RZ, 0x1f, R252 ;  /* 0x0000001fff097819 */ /* 0x000fc400000114fc */
[----:B------:R-:W-:Y:S02]  /*1960*/  SHF.R.S32.HI R5, RZ, 0x1f, R5 ;  /* 0x0000001fff057819 */ /* 0x000fe40000011405 */
[----:B------:R-:W-:Y:S02]  /*1970*/  SHF.R.S32.HI R5, RZ, 0x1f, R250 ;  /* 0x0000001fff057819 */ /* 0x000fe400000114fa */
[----:B------:R-:W-:Y:S02]  /*1980*/  LEA R5, R17, 0x10080, 0x1 ;  /* 0x0001008011057811 */ /* 0x000fe400078e08ff */
[----:B------:R-:W-:Y:S02]  /*1990*/  SHF.R.S32.HI R8, RZ, 0x1f, R251 ;  /* 0x0000001fff087819 */ /* 0x000fe400000114fb */
[----:B------:R-:W-:Y:S01]  /*19a0*/  LEA R9, R15, 0x10080, 0x1 ;  /* 0x000100800f097811 */ /* 0x000fe200078e08ff */
[----:B------:R1:W-:Y:S01]  /*19b0*/  STL [R1+0x1c], R5 ;  /* 0x00001c0501007387 */ /* 0x0003e20000100800 */
[----:B------:R-:W-:-:S02]  /*19c0*/  LEA R8, R14, 0x10080, 0x1 ;  /* 0x000100800e087811 */ /* 0x000fc400078e08ff */
[C---:B------:R-:W-:Y:S01]  /*19d0*/  IADD3 R30, R249.reuse, 0x50, RZ ;  /* 0x00000050f91e7810 */ /* 0x040fe20007ffe0ff */
[----:B------:R2:W-:Y:S01]  /*19e0*/  STL [R1+0x18], R9 ;  /* 0x0000180901007387 */ /* 0x0005e20000100800 */
[C---:B------:R-:W-:Y:S02]  /*19f0*/  IADD3 R29, R249.reuse, 0x58, RZ ;  /* 0x00000058f91d7810 */ /* 0x040fe40007ffe0ff */
[C---:B------:R-:W-:Y:S01]  /*1a00*/  IADD3 R27, R249.reuse, 0x68, RZ ;  /* 0x00000068f91b7810 */ /* 0x040fe20007ffe0ff */
[----:B------:R2:W-:Y:S01]  /*1a10*/  STL [R1+0x14], R8 ;  /* 0x0000140801007387 */ /* 0x0005e20000100800 */
[C---:B------:R-:W-:Y:S02]  /*1a20*/  IADD3 R26, R249.reuse, 0x70, RZ ;  /* 0x00000070f91a7810 */ /* 0x040fe40007ffe0ff */
[C---:B------:R-:W-:Y:S02]  /*1a30*/  IADD3 R24, R249.reuse, 0x80, RZ ;  /* 0x00000080f9187810 */ /* 0x040fe40007ffe0ff */
[----:B------:R-:W-:-:S02]  /*1a40*/  IADD3 R23, R249, 0x88, RZ ;  /* 0x00000088f9177810 */ /* 0x000fc40007ffe0ff */
[C---:B------:R-:W-:Y:S02]  /*1a50*/  IADD3 R21, R249.reuse, 0x98, RZ ;  /* 0x00000098f9157810 */ /* 0x040fe40007ffe0ff */
[C---:B------:R-:W-:Y:S02]  /*1a60*/  IADD3 R20, R249.reuse, 0xa0, RZ ;  /* 0x000000a0f9147810 */ /* 0x040fe40007ffe0ff */
[C---:B------:R-:W-:Y:S02]  /*1a70*/  IADD3 R18, R249.reuse, 0xb0, RZ ;  /* 0x000000b0f9127810 */ /* 0x040fe40007ffe0ff */
[C---:B------:R-:W-:Y:S02]  /*1a80*/  IADD3 R16, R249.reuse, 0xb8, RZ ;  /* 0x000000b8f9107810 */ /* 0x040fe40007ffe0ff */
[----:B------:R-:W-:Y:S02]  /*1a90*/  IADD3 R11, R249, 0xc8, RZ ;  /* 0x000000c8f90b7810 */ /* 0x000fe40007ffe0ff */
[----:B-1----:R-:W-:-:S02]  /*1aa0*/  LEA R5, R13, 0x10080, 0x1 ;  /* 0x000100800d057811 */ /* 0x002fc400078e08ff */
[----:B------:R-:W-:Y:S02]  /*1ab0*/  IADD3 R10, R249, 0xd0, RZ ;  /* 0x000000d0f90a7810 */ /* 0x000fe40007ffe0ff */
[----:B------:R-:W-:Y:S01]  /*1ac0*/  SHF.R.S32.HI R38, RZ, 0x1f, R37 ;  /* 0x0000001fff267819 */ /* 0x000fe20000011425 */
[----:B------:R2:W-:Y:S01]  /*1ad0*/  STL [R1+0x10], R5 ;  /* 0x0000100501007387 */ /* 0x0005e20000100800 */
[----:B------:R-:W-:Y:S02]  /*1ae0*/  SHF.R.S32.HI R37, RZ, 0x1f, R36 ;  /* 0x0000001fff257819 */ /* 0x000fe40000011424 */
[----:B------:R-:W-:Y:S02]  /*1af0*/  SHF.R.S32.HI R135, RZ, 0x1f, R134 ;  /* 0x0000001fff877819 */ /* 0x000fe40000011486 */
[----:B------:R-:W-:Y:S02]  /*1b00*/  SHF.R.S32.HI R211, RZ, 0x1f, R199 ;  /* 0x0000001fffd37819 */ /* 0x000fe400000114c7 */
[----:B------:R-:W-:-:S02]  /*1b10*/  SHF.R.S32.HI R210, RZ, 0x1f, R200 ;  /* 0x0000001fffd27819 */ /* 0x000fc400000114c8 */
[----:B------:R-:W-:Y:S02]  /*1b20*/  SHF.R.S32.HI R209, RZ, 0x1f, R205 ;  /* 0x0000001fffd17819 */ /* 0x000fe400000114cd */
[----:B------:R-:W-:Y:S02]  /*1b30*/  SHF.R.S32.HI R36, RZ, 0x1f, R248 ;  /* 0x0000001fff247819 */ /* 0x000fe400000114f8 */
        /* <DEDUP_REMOVED lines=14> */
[----:B--2---:R-:W-:Y:S02]  /*1c20*/  SHF.R.S32.HI R10, RZ, 0x1f, R10 ;  /* 0x0000001fff0a7819 */ /* 0x004fe4000001140a */
.L_x_333:
[----:B------:R-:W-:-:S04]  /*1c30*/  IMAD.MOV.U32 R2, RZ, RZ, 0x4 ;  /* 0x00000004ff027424 */ /* 0x000fc800078e00ff */
[----:B------:R-:W-:-:S05]  /*1c40*/  IMAD.WIDE R2, R231, R2, c[0x0][0x588] ;  /* 0x00016200e7027625 */ /* 0x000fca00078e0202 */
[----:B------:R-:W2:Y:S01]  /*1c50*/  LDG.E R234, [R2.64] ;  /* 0x0000000802ea7981 */ /* 0x000ea2000c1e1900 */
[----:B------:R-:W-:Y:S01]  /*1c60*/  ISETP.NE.U32.AND P0, PT, RZ, c[0x0][0x370], PT ;  /* 0x0000dc00ff007a0c */ /* 0x000fe20003f05070 */
[----:B------:R-:W-:Y:S01]  /*1c70*/  IMAD.MOV.U32 R227, RZ, RZ, RZ ;  /* 0x000000ffffe37224 */ /* 0x000fe200078e00ff */
[----:B------:R-:W-:Y:S02]  /*1c80*/  ISETP.NE.U32.AND P4, PT, RZ, c[0x0][0x360], PT ;  /* 0x0000d800ff007a0c */ /* 0x000fe40003f85070 */
[----:B------:R-:W-:Y:S02]  /*1c90*/  ISETP.NE.AND.EX P1, PT, RZ, c[0x0][0x374], PT, P0 ;  /* 0x0000dd00ff007a0c */ /* 0x000fe40003f25300 */
[----:B------:R-:W-:Y:S02]  /*1ca0*/  ISETP.NE.AND.EX P4, PT, RZ, c[0x0][0x364], PT, P4 ;  /* 0x0000d900ff007a0c */ /* 0x000fe40003f85340 */
[----:B------:R-:W-:Y:S02]  /*1cb0*/  ISETP.NE.U32.AND P3, PT, RZ, c[0x0][0x348], PT ;  /* 0x0000d200ff007a0c */ /* 0x000fe40003f65070 */
[----:B------:R-:W-:-:S02]  /*1cc0*/  ISETP.NE.U32.AND P5, PT, RZ, c[0x0][0x350], PT ;  /* 0x0000d400ff007a0c */ /* 0x000fc40003fa5070 */
[----:B------:R-:W-:Y:S02]  /*1cd0*/  ISETP.NE.U32.AND P6, PT, RZ, c[0x0][0x358], PT ;  /* 0x0000d600ff007a0c */ /* 0x000fe40003fc5070 */
[----:B------:R-:W-:Y:S02]  /*1ce0*/  ISETP.NE.AND.EX P3, PT, RZ, c[0x0][0x34c], PT, P3 ;  /* 0x0000d300ff007a0c */ /* 0x000fe40003f65330 */
[----:B------:R-:W-:Y:S02]  /*1cf0*/  ISETP.NE.AND.EX P5, PT, RZ, c[0x0][0x354], PT, P5 ;  /* 0x0000d500ff007a0c */ /* 0x000fe40003fa5350 */
[----:B------:R-:W-:Y:S01]  /*1d00*/  ISETP.NE.AND.EX P6, PT, RZ, c[0x0][0x35c], PT, P6 ;  /* 0x0000d700ff007a0c */ /* 0x000fe20003fc5360 */
[----:B------:R-:W-:Y:S02]  /*1d10*/  IMAD.MOV.U32 R107, RZ, RZ, RZ ;  /* 0x000000ffff6b7224 */ /* 0x000fe400078e00ff */
[----:B------:R-:W-:Y:S02]  /*1d20*/  IMAD.MOV.U32 R12, RZ, RZ, RZ ;  /* 0x000000ffff0c7224 */ /* 0x000fe400078e00ff */
[----:B------:R-:W-:Y:S01]  /*1d30*/  IMAD.MOV.U32 R11, RZ, RZ, RZ ;  /* 0x000000ffff0b7224 */ /* 0x000fe200078e00ff */
[----:B--2---:R-:W-:Y:S01]  /*1d40*/  SHF.R.S32.HI R236, RZ, 0x1f, R234 ;  /* 0x0000001fffec7819 */ /* 0x004fe200000114ea */
[C---:B------:R-:W-:Y:S01]  /*1d50*/  IMAD.SHL.U32 R232, R234.reuse, 0x4, RZ ;  /* 0x00000004eae87824 */ /* 0x040fe200078e00ff */
[----:B------:R-:W-:-:S02]  /*1d60*/  @P1 LEA R4, P0, R234, c[0x0][0x370], 0x2 ;  /* 0x0000dc00ea041a11 */ /* 0x000fc400078010ff */
[C-C-:B------:R-:W-:Y:S02]  /*1d70*/  SHF.L.U64.HI R233, R234.reuse, 0x2, R236.reuse ;  /* 0x00000002eae97819 */ /* 0x140fe400000102ec */
[----:B------:R-:W-:Y:S02]  /*1d80*/  @P1 LEA.HI.X R5, R234, c[0x0][0x374], R236, 0x2, P0 ;  /* 0x0000dd00ea051a11 */ /* 0x000fe400000f14ec */
[C---:B------:R-:W-:Y:S02]  /*1d90*/  @P4 IADD3 R2, P0, R232.reuse, c[0x0][0x360], RZ ;  /* 0x0000d800e8024a10 */ /* 0x040fe40007f1e0ff */
[----:B------:R-:W-:Y:S01]  /*1da0*/  IADD3 R6, P2, R232, c[0x0][0x348], RZ ;  /* 0x0000d200e8067a10 */ /* 0x000fe20007f5e0ff */
[----:B------:R1:W5:Y:S01]  /*1db0*/  @P1 LDG.E R227, [R4.64] ;  /* 0x0000000804e31981 */ /* 0x000362000c1e1900 */
[----:B------:R-:W-:-:S05]  /*1dc0*/  @P4 IADD3.X R3, R233, c[0x0][0x364], RZ, P0, !PT ;  /* 0x0000d900e9034a10 */ /* 0x000fca00007fe4ff */
[----:B------:R2:W5:Y:S01]  /*1dd0*/  @P4 LDG.E R110, [R2.64] ;  /* 0x00000008026e4981 */ /* 0x000562000c1e1900 */
[----:B------:R-:W-:-:S05]  /*1de0*/  IADD3.X R7, R233, c[0x0][0x34c], RZ, P2, !PT ;  /* 0x0000d300e9077a10 */ /* 0x000fca00017fe4ff */
[----:B------:R3:W5:Y:S01]  /*1df0*/  @P3 LDG.E R107, [R6.64] ;  /* 0x00000008066b3981 */ /* 0x000762000c1e1900 */
[C---:B-1----:R-:W-:Y:S02]  /*1e00*/  IADD3 R4, P1, R232.reuse, c[0x0][0x350], RZ ;  /* 0x0000d400e8047a10 */ /* 0x042fe40007f3e0ff */
[----:B--2---:R-:W-:Y:S02]  /*1e10*/  IADD3 R2, P0, R232, c[0x0][0x358], RZ ;  /* 0x0000d600e8027a10 */ /* 0x004fe40007f1e0ff */
[C---:B------:R-:W-:Y:S02]  /*1e20*/  IADD3.X R5, R233.reuse, c[0x0][0x354], RZ, P1, !PT ;  /* 0x0000d500e9057a10 */ /* 0x040fe40000ffe4ff */
[----:B------:R-:W-:-:S03]  /*1e30*/  IADD3.X R3, R233, c[0x0][0x35c], RZ, P0, !PT ;  /* 0x0000d700e9037a10 */ /* 0x000fc600007fe4ff */
[----:B------:R3:W5:Y:S04]  /*1e40*/  @P5 LDG.E R12, [R4.64] ;  /* 0x00000008040c5981 */ /* 0x000768000c1e1900 */
[----:B------:R3:W5:Y:S01]  /*1e50*/  @P6 LDG.E R11, [R2.64] ;  /* 0x00000008020b6981 */ /* 0x000762000c1e1900 */
[----:B------:R-:W-:Y:S01]  /*1e60*/  YIELD ;  /* 0x0000000000007946 */ /* 0x000fe20003800000 */
[----:B------:R-:W-:Y:S05]  /*1e70*/  @P4 BRA `(.L_x_169) ;  /* 0x0000005000004947 */ /* 0x000fea0003800000 */
[----:B-----5:R-:W-:Y:S01]  /*1e80*/  MOV R110, c[0x0][0x168] ;  /* 0x00005a00006e7a02 */ /* 0x020fe20000000f00 */
[----:B------:R-:W-:Y:S05]  /*1e90*/  @!P3 BRA `(.L_x_169) ;  /* 0x000000300000b947 */ /* 0x000fea0003800000 */
[----:B------:R-:W2:Y:S04]  /*1ea0*/  LDG.E R8, [R6.64] ;  /* 0x0000000806087981 */ /* 0x000ea8000c1e1900 */
[----:B------:R-:W2:Y:S02]  /*1eb0*/  LDG.E R0, [R6.64+0x4] ;  /* 0x0000040806007981 */ /* 0x000ea4000c1e1900 */
[----:B--2---:R-:W-:-:S02]  /*1ec0*/  IADD3 R110, -R8, R0, RZ ;  /* 0x00000000086e7210 */ /* 0x004fc40007ffe1ff */
.L_x_169:
[----:B------:R-:W-:-:S04]  /*1ed0*/  ISETP.NE.U32.AND P0, PT, RZ, c[0x0][0x368], PT ;  /* 0x0000da00ff007a0c */ /* 0x000fc80003f05070 */
[----:B------:R-:W-:-:S13]  /*1ee0*/  ISETP.NE.AND.EX P0, PT, RZ, c[0x0][0x36c], PT, P0 ;  /* 0x0000db00ff007a0c */ /* 0x000fda0003f05300 */
[----:B------:R-:W-:Y:S05]  /*1ef0*/  @!P0 BRA `(.L_x_170) ;  /* 0x0000004000008947 */ /* 0x000fea0003800000 */
[----:B---3--:R-:W-:-:S04]  /*1f00*/  IADD3 R4, P0, R232, c[0x0][0x368], RZ ;  /* 0x0000da00e8047a10 */ /* 0x008fc80007f1e0ff */
[----:B------:R-:W-:-:S05]  /*1f10*/  IADD3.X R5, R233, c[0x0][0x36c], RZ, P0, !PT ;  /* 0x0000db00e9057a10 */ /* 0x000fca00007fe4ff */
[----:B------:R1:W5:Y:S01]  /*1f20*/  LDG.E R10, [R4.64] ;  /* 0x00000008040a7981 */ /* 0x000362000c1e1900 */
[----:B------:R-:W-:Y:S05]  /*1f30*/  BRA `(.L_x_171) ;  /* 0x0000005000007947 */ /* 0x000fea0003800000 */
.L_x_170:
[----:B------:R-:W-:Y:S01]  /*1f40*/  MOV R10, UR6 ;  /* 0x00000006000a7c02 */ /* 0x000fe20008000f00 */
[----:B------:R-:W-:Y:S05]  /*1f50*/  @!P5 BRA `(.L_x_171) ;  /* 0x000000300000d947 */ /* 0x000fea0003800000 */
[----:B---3--:R-:W2:Y:S04]  /*1f60*/  LDG.E R6, [R4.64] ;  /* 0x0000000804067981 */ /* 0x008ea8000c1e1900 */
[----:B------:R-:W2:Y:S02]  /*1f70*/  LDG.E R0, [R4.64+0x4] ;  /* 0x0000040804007981 */ /* 0x000ea4000c1e1900 */
[----:B--2---:R-:W-:Y:S02]  /*1f80*/  IADD3 R10, -R6, R0, RZ ;  /* 0x00000000060a7210 */ /* 0x004fe40007ffe1ff */
.L_x_171:
[----:B-1-3--:R1:W2:Y:S04]  /*1f90*/  @P6 LDG.E R4, [R2.64] ;  /* 0x0000000802046981 */ /* 0x00a2a8000c1e1900 */
[----:B------:R1:W2:Y:S01]  /*1fa0*/  @P6 LDG.E R0, [R2.64+0x4] ;  /* 0x0000040802006981 */ /* 0x0002a2000c1e1900 */
[----:B------:R-:W-:Y:S01]  /*1fb0*/  ISETP.NE.U32.AND P0, PT, RZ, c[0x0][0x378], PT ;  /* 0x0000de00ff007a0c */ /* 0x000fe20003f05070 */
[----:B-----5:R-:W-:-:S03]  /*1fc0*/  IMAD.MOV.U32 R92, RZ, RZ, R10 ;  /* 0x000000ffff5c7224 */ /* 0x020fc600078e000a */
[----:B------:R-:W-:Y:S01]  /*1fd0*/  ISETP.NE.AND.EX P1, PT, RZ, c[0x0][0x37c], PT, P0 ;  /* 0x0000df00ff007a0c */ /* 0x000fe20003f25300 */
[----:B------:R-:W-:Y:S02]  /*1fe0*/  IMAD.MOV.U32 R49, RZ, RZ, c[0x0][0x228] ;  /* 0x00008a00ff317624 */ /* 0x000fe400078e00ff */
[----:B------:R-:W-:-:S10]  /*1ff0*/  IMAD.IADD R6, R10, 0x1, -R227 ;  /* 0x000000010a067824 */ /* 0x000fd400078e0ae3 */
[----:B-1----:R-:W-:-:S04]  /*2000*/  @P1 IADD3 R2, P0, R232, c[0x0][0x378], RZ ;  /* 0x0000de00e8021a10 */ /* 0x002fc80007f1e0ff */
[----:B------:R-:W-:-:S05]  /*2010*/  @P1 IADD3.X R3, R233, c[0x0][0x37c], RZ, P0, !PT ;  /* 0x0000df00e9031a10 */ /* 0x000fca00007fe4ff */
[----:B------:R1:W5:Y:S01]  /*2020*/  @P1 LDG.E R92, [R2.64] ;  /* 0x00000008025c1981 */ /* 0x000362000c1e1900 */
[----:B------:R-:W-:Y:S01]  /*2030*/  BSSY B0, `(.L_x_172) ;  /* 0x000002f000007945 */ /* 0x000fe20003800000 */
[----:B-1----:R-:W-:-:S04]  /*2040*/  LOP3.LUT R2, R230, 0xff000000, RZ, 0xc0, !PT ;  /* 0xff000000e6027812 */ /* 0x002fc800078ec0ff */
[----:B------:R-:W-:Y:S01]  /*2050*/  SHF.R.U32.HI R2, RZ, 0x8, R2 ;  /* 0x00000008ff027819 */ /* 0x000fe20000011602 */
[----:B--2---:R-:W-:Y:S01]  /*2060*/  @P6 IMAD.IADD R49, R0, 0x1, -R4 ;  /* 0x0000000100316824 */ /* 0x004fe200078e0a04 */
[----:B------:R-:W-:-:S03]  /*2070*/  LOP3.LUT R0, R230, 0xff0000, RZ, 0xc0, !PT ;  /* 0x00ff0000e6007812 */ /* 0x000fc600078ec0ff */
[----:B------:R-:W-:Y:S01]  /*2080*/  IMAD.IADD R106, R6, 0x1, R49 ;  /* 0x00000001066a7824 */ /* 0x000fe200078e0231 */
[----:B------:R-:W-:-:S04]  /*2090*/  LEA.HI R2, R0, R2, RZ, 0x10 ;  /* 0x0000000200027211 */ /* 0x000fc800078f80ff */
[C---:B------:R-:W-:Y:S02]  /*20a0*/  ISETP.GE.AND P0, PT, R106.reuse, 0x1, PT ;  /* 0x000000016a00780c */ /* 0x040fe40003f06270 */
[----:B------:R-:W-:Y:S02]  /*20b0*/  IADD3 R0, R106, 0x1f, RZ ;  /* 0x0000001f6a007810 */ /* 0x000fe40007ffe0ff */
[----:B------:R-:W-:Y:S02]  /*20c0*/  SHF.R.U32.HI R239, RZ, 0x10, R2 ;  /* 0x00000010ffef7819 */ /* 0x000fe40000011602 */
[----:B------:R-:W-:Y:S02]  /*20d0*/  SHF.R.S32.HI R3, RZ, 0x1f, R0 ;  /* 0x0000001fff037819 */ /* 0x000fe40000011400 */
[----:B------:R-:W-:Y:S02]  /*20e0*/  ISETP.NE.AND P1, PT, R239, RZ, PT ;  /* 0x000000ffef00720c */ /* 0x000fe40003f25270 */
[----:B------:R-:W-:Y:S01]  /*20f0*/  LEA.HI R3, R3, R0, RZ, 0x5 ;  /* 0x0000000003037211 */ /* 0x000fe200078f28ff */
[----:B------:R-:W-:Y:S01]  /*2100*/  IMAD.MOV.U32 R0, RZ, RZ, RZ ;  /* 0x000000ffff007224 */ /* 0x000fe200078e00ff */
[----:B------:R-:W-:-:S02]  /*2110*/  LOP3.LUT R246, R2, 0xff, RZ, 0xc0, !PT ;  /* 0x000000ff02f67812 */ /* 0x000fc400078ec0ff */
[----:B------:R-:W-:Y:S02]  /*2120*/  SEL R91, R239, c[0x0][0x338], P1 ;  /* 0x0000ce00ef5b7a07 */ /* 0x000fe40000800000 */
[----:B------:R-:W-:Y:S01]  /*2130*/  SHF.R.S32.HI R93, RZ, 0x5, R3 ;  /* 0x00000005ff5d7819 */ /* 0x000fe20000011403 */
[----:B------:R-:W-:Y:S05]  /*2140*/  @!P0 BRA `(.L_x_173) ;  /* 0x000001d000008947 */ /* 0x000fea0003800000 */
[----:B------:R-:W-:Y:S02]  /*2150*/  IABS R0, R91 ;  /* 0x0000005b00007213 */ /* 0x000fe40000000000 */
[----:B------:R-:W-:-:S03]  /*2160*/  IADD3 R5, R93, -0x1, R91 ;  /* 0xffffffff5d057810 */ /* 0x000fc60007ffe05b */
[----:B------:R-:W-:Y:S01]  /*2170*/  IMAD.MOV.U32 R4, RZ, RZ, R0 ;  /* 0x000000ffff047224 */ /* 0x000fe200078e0000 */
[----:B------:R-:W-:-:S03]  /*2180*/  IABS R9, R5 ;  /* 0x0000000500097213 */ /* 0x000fc60000000000 */
[----:B------:R-:W1:Y:S08]  /*2190*/  I2F.RP R2, R4 ;  /* 0x0000000400027306 */ /* 0x000e700000209400 */
[----:B-1----:R-:W1:Y:S02]  /*21a0*/  MUFU.RCP R2, R2 ;  /* 0x0000000200027308 */ /* 0x002e640000001000 */
[----:B-1----:R-:W-:-:S06]  /*21b0*/  IADD3 R2, R2, 0xffffffe, RZ ;  /* 0x0ffffffe02027810 */ /* 0x002fcc0007ffe0ff */
[----:B------:R-:W1:Y:S02]  /*21c0*/  F2I.FTZ.U32.TRUNC.NTZ R3, R2 ;  /* 0x0000000200037305 */ /* 0x000e64000021f000 */
[----:B-1----:R-:W-:-:S04]  /*21d0*/  IMAD.MOV R0, RZ, RZ, -R3 ;  /* 0x000000ffff007224 */ /* 0x002fc800078e0a03 */
[----:B------:R-:W-:Y:S01]  /*21e0*/  IMAD.MOV.U32 R2, RZ, RZ, R0 ;  /* 0x000000ffff027224 */ /* 0x000fe200078e0000 */
[----:B------:R-:W-:-:S03]  /*21f0*/  IABS R0, R91 ;  /* 0x0000005b00007213 */ /* 0x000fc60000000000 */
[----:B------:R-:W-:Y:S02]  /*2200*/  IMAD R7, R2, R4, RZ ;  /* 0x0000000402077224 */ /* 0x000fe400078e02ff */
[----:B------:R-:W-:Y:S02]  /*2210*/  IMAD.MOV.U32 R2, RZ, RZ, RZ ;  /* 0x000000ffff027224 */ /* 0x000fe400078e00ff */
        /* <DEDUP_REMOVED lines=16> */
.L_x_173:
[----:B------:R-:W-:Y:S05]  /*2320*/  BSYNC B0 ;  /* 0x0000000000007941 */ /* 0x000fea0003800000 */
.L_x_172:
[----:B------:R-:W2:Y:S01]  /*2330*/  LDL R4, [R1+0x48] ;  /* 0x0000480001047983 */ /* 0x000ea20000100800 */
[----:B------:R-:W-:-:S04]  /*2340*/  IMAD R2, R246, R0, RZ ;  /* 0x00000000f6027224 */ /* 0x000fc800078e02ff */
[C---:B------:R-:W-:Y:S02]  /*2350*/  IMAD.IADD R0, R2.reuse, 0x1, R0 ;  /* 0x0000000102007824 */ /* 0x040fe400078e0200 */
[----:B------:R-:W-:-:S03]  /*2360*/  IMAD R3, R2, 0x20, -R6 ;  /* 0x0000002002037824 */ /* 0x000fc600078e0a06 */
[----:B------:R-:W-:Y:S02]  /*2370*/  IMNMX R0, R93, R0, PT ;  /* 0x000000005d007217 */ /* 0x000fe40003800200 */
[----:B------:R-:W-:-:S03]  /*2380*/  IMNMX R3, RZ, R3, !PT ;  /* 0x00000003ff037217 */ /* 0x000fc60007800200 */
[----:B------:R-:W-:Y:S01]  /*2390*/  IMAD R0, R0, 0x20, -R6 ;  /* 0x0000002000007824 */ /* 0x000fe200078e0a06 */
[----:B------:R-:W-:-:S04]  /*23a0*/  SHF.R.U32.HI R74, RZ, 0x5, R3 ;  /* 0x00000005ff4a7819 */ /* 0x000fc80000011603 */
[----:B------:R-:W-:-:S04]  /*23b0*/  IMNMX R0, R0, R49, PT ;  /* 0x0000003100007217 */ /* 0x000fc80003800200 */
[----:B------:R-:W-:-:S13]  /*23c0*/  ISETP.GT.AND P0, PT, R0, R3, PT ;  /* 0x000000030000720c */ /* 0x000fda0003f04270 */
[----:B------:R-:W-:Y:S01]  /*23d0*/  @P0 IADD3 R2, R0, 0x1f, RZ ;  /* 0x0000001f00020810 */ /* 0x000fe20007ffe0ff */
[----:B------:R-:W-:-:S03]  /*23e0*/  IMAD.MOV.U32 R0, RZ, RZ, R74 ;  /* 0x000000ffff007224 */ /* 0x000fc600078e004a */
[----:B------:R-:W-:-:S04]  /*23f0*/  @P0 SHF.R.S32.HI R3, RZ, 0x1f, R2 ;  /* 0x0000001fff030819 */ /* 0x000fc80000011402 */
[----:B------:R-:W-:-:S04]  /*2400*/  @P0 LEA.HI R2, R3, R2, RZ, 0x5 ;  /* 0x0000000203020211 */ /* 0x000fc800078f28ff */
[----:B------:R-:W-:-:S04]  /*2410*/  @P0 SHF.R.S32.HI R0, RZ, 0x5, R2 ;  /* 0x00000005ff000819 */ /* 0x000fc80000011402 */
[----:B------:R-:W-:Y:S01]  /*2420*/  ISETP.GT.AND P0, PT, R0, R74, PT ;  /* 0x0000004a0000720c */ /* 0x000fe20003f04270 */
[----:B--2---:R-:W-:-:S04]  /*2430*/  IMAD.IADD R2, R220, 0x1, R4 ;  /* 0x00000001dc027824 */ /* 0x004fc800078e0204 */
[----:B------:R-:W-:-:S08]  /*2440*/  IMAD.SHL.U32 R198, R2, 0x2, RZ ;  /* 0x0000000202c67824 */ /* 0x000fd000078e00ff */
[----:B------:R-:W-:Y:S05]  /*2450*/  @!P0 BRA `(.L_x_174) ;  /* 0x0000399000008947 */ /* 0x000fea0003800000 */
[--C-:B------:R-:W-:Y:S01]  /*2460*/  SHF.R.S32.HI R9, RZ, 0x1f, R208.reuse ;  /* 0x0000001fff097819 */ /* 0x100fe200000114d0 */
[----:B------:R-:W-:Y:S01]  /*2470*/  IMAD.IADD R89, R49, 0x1, -R208 ;  /* 0x0000000131597824 */ /* 0x000fe200078e0ad0 */
[----:B------:R-:W-:Y:S01]  /*2480*/  IADD3 R52, P0, R208, R11, RZ ;  /* 0x0000000bd0347210 */ /* 0x000fe20007f1e0ff */
[----:B------:R-:W-:Y:S01]  /*2490*/  IMAD.MOV.U32 R100, RZ, RZ, c[0x0][0x238] ;  /* 0x00008e00ff647624 */ /* 0x000fe200078e00ff */
[----:B------:R-:W-:Y:S01]  /*24a0*/  IADD3 R42, R0, -0x1, RZ ;  /* 0xffffffff002a7810 */ /* 0x000fe20007ffe0ff */
[----:B------:R-:W-:Y:S01]  /*24b0*/  IMAD.MOV.U32 R96, RZ, RZ, 0x5 ;  /* 0x00000005ff607424 */ /* 0x000fe200078e00ff */
[----:B------:R-:W-:Y:S01]  /*24c0*/  LEA.HI.X.SX32 R53, R11, R9, 0x1, P0 ;  /* 0x000000090b357211 */ /* 0x000fe200000f0eff */
[----:B------:R-:W-:Y:S01]  /*24d0*/  IMAD.WIDE.U32 R2, R52, c[0x0][0x238], R134 ;  /* 0x00008e0034027a25 */ /* 0x000fe200078e0086 */
[----:B------:R-:W-:Y:S02]  /*24e0*/  LOP3.LUT R20, R230, 0xffff, RZ, 0xc0, !PT ;  /* 0x0000ffffe6147812 */ /* 0x000fe400078ec0ff */
[----:B------:R-:W-:Y:S01]  /*24f0*/  SEL R6, R236, RZ, !P6 ;  /* 0x000000ffec067207 */ /* 0x000fe20007000000 */
[----:B------:R-:W-:Y:S01]  /*2500*/  IMAD R4, R53, c[0x0][0x238], RZ ;  /* 0x00008e0035047a24 */ /* 0x000fe200078e02ff */
[----:B------:R-:W-:Y:S01]  /*2510*/  SEL R11, R234, RZ, !P6 ;  /* 0x000000ffea0b7207 */ /* 0x000fe20007000000 */
[----:B------:R-:W-:Y:S01]  /*2520*/  IMAD R0, R42, -0x20, R89 ;  /* 0xffffffe02a007824 */ /* 0x000fe200078e0259 */
[----:B------:R-:W-:Y:S01]  /*2530*/  SHF.L.U64.HI R97, R100, R96, c[0x0][0x23c] ;  /* 0x00008f0064617619 */ /* 0x000fe20000010260 */
[----:B------:R-:W-:Y:S01]  /*2540*/  IMAD R4, R52, c[0x0][0x23c], R4 ;  /* 0x00008f0034047a24 */ /* 0x000fe200078e0204 */
[----:B------:R-:W-:Y:S01]  /*2550*/  ISETP.NE.U32.AND P1, PT, RZ, c[0x0][0x340], PT ;  /* 0x0000d000ff007a0c */ /* 0x000fe20003f25070 */
[----:B------:R-:W-:Y:S01]  /*2560*/  IMAD.SHL.U32 R100, R100, 0x20, RZ ;  /* 0x0000002064647824 */ /* 0x000fe200078e00ff */
[----:B------:R-:W-:Y:S01]  /*2570*/  ISETP.GT.AND P0, PT, R0, RZ, PT ;  /* 0x000000ff0000720c */ /* 0x000fe20003f04270 */
[----:B------:R-:W-:Y:S01]  /*2580*/  IMAD.IADD R3, R3, 0x1, R4 ;  /* 0x0000000103037824 */ /* 0x000fe200078e0204 */
[----:B------:R-:W-:Y:S01]  /*2590*/  ISETP.NE.AND.EX P1, PT, RZ, c[0x0][0x344], PT, P1 ;  /* 0x0000d100ff007a0c */ /* 0x000fe20003f25310 */
[----:B------:R-:W-:Y:S01]  /*25a0*/  IMAD R0, R6, c[0x0][0x248], RZ ;  /* 0x0000920006007a24 */ /* 0x000fe200078e02ff */
[----:B------:R-:W-:Y:S01]  /*25b0*/  ISETP.GE.AND P3, PT, R134, c[0x0][0x1d4], PT ;  /* 0x0000750086007a0c */ /* 0x000fe20003f66270 */
[----:B------:R-:W-:Y:S01]  /*25c0*/  IMAD.WIDE.U32 R2, R20, c[0x0][0x240], R2 ;  /* 0x0000900014027a25 */ /* 0x000fe200078e0002 */
[----:B------:R-:W-:-:S02]  /*25d0*/  ISETP.GE.AND P6, PT, R136, c[0x0][0x1d4], PT ;  /* 0x0000750088007a0c */ /* 0x000fc40003fc6270 */
[----:B------:R-:W-:Y:S01]  /*25e0*/  ISETP.GE.AND P5, PT, R199, c[0x0][0x1d4], PT ;  /* 0x00007500c7007a0c */ /* 0x000fe20003fa6270 */
[----:B------:R-:W-:Y:S01]  /*25f0*/  IMAD R3, R20, c[0x0][0x244], R3 ;  /* 0x0000910014037a24 */ /* 0x000fe200078e0203 */
[----:B------:R-:W-:Y:S01]  /*2600*/  ISETP.GE.AND P4, PT, R200, c[0x0][0x1d4], PT ;  /* 0x00007500c8007a0c */ /* 0x000fe20003f86270 */
[C---:B------:R-:W-:Y:S01]  /*2610*/  IMAD R4, R11.reuse, c[0x0][0x24c], R0 ;  /* 0x000093000b047a24 */ /* 0x040fe200078e0200 */
[----:B------:R-:W-:Y:S01]  /*2620*/  LOP3.LUT R212, R212, 0xfffffffe, RZ, 0xc0, !PT ;  /* 0xfffffffed4d47812 */ /* 0x000fe200078ec0ff */
[----:B------:R-:W-:Y:S01]  /*2630*/  IMAD.WIDE.U32 R56, R11, c[0x0][0x248], R2 ;  /* 0x000092000b387a25 */ /* 0x000fe200078e0002 */
[----:B------:R-:W-:-:S03]  /*2640*/  @P0 SHF.R.S32.HI R2, RZ, 0x1f, R42 ;  /* 0x0000001fff020819 */ /* 0x000fc6000001142a */
[----:B------:R-:W-:Y:S01]  /*2650*/  @P0 IMAD R0, R97, R42, RZ ;  /* 0x0000002a61000224 */ /* 0x000fe200078e02ff */
[----:B------:R-:W-:Y:S01]  /*2660*/  @P3 LOP3.LUT R212, R212, 0x1, RZ, 0xfc, !PT ;  /* 0x00000001d4d43812 */ /* 0x000fe200078efcff */
[----:B------:R-:W-:Y:S02]  /*2670*/  IMAD.IADD R55, R57, 0x1, R4 ;  /* 0x0000000139377824 */ /* 0x000fe400078e0204 */
[----:B------:R-:W-:Y:S02]  /*2680*/  @P0 IMAD.MOV.U32 R54, RZ, RZ, R56 ;  /* 0x000000ffff360224 */ /* 0x000fe400078e0038 */
[-C--:B------:R-:W-:Y:S02]  /*2690*/  @P0 IMAD R0, R2, R100.reuse, R0 ;  /* 0x0000006402000224 */ /* 0x080fe400078e0200 */
[----:B------:R-:W-:-:S04]  /*26a0*/  @P0 IMAD.WIDE.U32 R4, R42, R100, R54 ;  /* 0x000000642a040225 */ /* 0x000fc800078e0036 */
[----:B------:R-:W-:Y:S01]  /*26b0*/  @P0 IMAD.IADD R0, R5, 0x1, R0 ;  /* 0x0000000105000824 */ /* 0x000fe200078e0200 */
[----:B------:R-:W-:-:S04]  /*26c0*/  @P0 LEA R2, P2, R4, c[0x0][0x220], 0x1 ;  /* 0x0000880004020a11 */ /* 0x000fc800078408ff */
[----:B------:R-:W-:Y:S02]  /*26d0*/  @P0 LEA.HI.X R3, R4, c[0x0][0x224], R0, 0x1, P2 ;  /* 0x0000890004030a11 */ /* 0x000fe400010f0c00 */
[----:B------:R-:W-:-:S03]  /*26e0*/  @P1 IADD3 R4, P2, R232, c[0x0][0x340], RZ ;  /* 0x0000d000e8041a10 */ /* 0x000fc60007f5e0ff */
[----:B------:R-:W-:Y:S01]  /*26f0*/  @!PT LDS RZ, [RZ] ;  /* 0x00000000fffff984 */ /* 0x000fe20000000800 */
[----:B------:R-:W-:Y:S01]  /*2700*/  @!PT LDS RZ, [RZ] ;  /* 0x00000000fffff984 */ /* 0x000fe20000000800 */
[----:B------:R-:W-:Y:S01]  /*2710*/  @!PT LDS RZ, [RZ] ;  /* 0x00000000fffff984 */ /* 0x000fe20000000800 */
[----:B------:R1:W-:Y:S01]  /*2720*/  @P0 LDGSTS.E.BYPASS.LTC128B.128 [R198+0xc080], [R2.64], !P3 ;  /* 0x0c08000002c60fae */ /* 0x0003e2000d901d48 */
[----:B------:R-:W-:Y:S01]  /*2730*/  @P1 IADD3.X R5, R233, c[0x0][0x344], RZ, P2, !PT ;  /* 0x0000d100e9051a10 */ /* 0x000fe200017fe4ff */
[----:B------:R-:W-:Y:S02]  /*2740*/  IMAD.MOV.U32 R94, RZ, RZ, c[0x0][0x27c] ;  /* 0x00009f00ff5e7624 */ /* 0x000fe400078e00ff */
[----:B------:R1:W-:Y:S04]  /*2750*/  @P0 LDGSTS.E.BYPASS.LTC128B.128 [R198+0xd080], [R2.64+0x80], !P6 ;  /* 0x0d08008002c60fae */ /* 0x0003e8000f101d48 */
[----:B------:R1:W-:Y:S04]  /*2760*/  @P0 LDGSTS.E.BYPASS.LTC128B.128 [R198+0xe080], [R2.64+0x100], !P5 ;  /* 0x0e08010002c60fae */ /* 0x0003e8000e901d48 */
[----:B------:R1:W-:Y:S01]  /*2770*/  @P0 LDGSTS.E.BYPASS.LTC128B.128 [R198+0xf080], [R2.64+0x180], !P4 ;  /* 0x0f08018002c60fae */ /* 0x0003e2000e101d48 */
[----:B------:R-:W-:-:S03]  /*2780*/  IMAD.SHL.U32 R94, R94, 0x2, RZ ;  /* 0x000000025e5e7824 */ /* 0x000fc600078e00ff */
[----:B------:R-:W0:Y:S04]  /*2790*/  LDGDEPBAR ;  /* 0x00000000000079af */ /* 0x000e280000000000 */
[----:B------:R-:W2:Y:S01]  /*27a0*/  @P1 LDG.E R0, [R4.64] ;  /* 0x0000000804001981 */ /* 0x000ea2000c1e1900 */
[----:B------:R-:W-:Y:S01]  /*27b0*/  ISETP.GE.AND P2, PT, R134, c[0x0][0x27c], PT ;  /* 0x00009f0086007a0c */ /* 0x000fe20003f46270 */
[----:B------:R-:W-:Y:S01]  /*27c0*/  WARPSYNC 0xffffffff ;  /* 0xffffffff00007948 */ /* 0x000fe20003800000 */
[----:B------:R-:W-:Y:S02]  /*27d0*/  LOP3.LUT R212, R212, 0xfffffffd, RZ, 0xc0, !PT ;  /* 0xfffffffdd4d47812 */ /* 0x000fe400078ec0ff */
[----:B------:R-:W-:Y:S02]  /*27e0*/  SHF.R.S32.HI R141, RZ, 0x1f, R140 ;  /* 0x0000001fff8d7819 */ /* 0x000fe4000001148c */
[----:B-----5:R-:W-:-:S07]  /*27f0*/  SHF.R.S32.HI R19, RZ, 0x1f, R92 ;  /* 0x0000001fff137819 */ /* 0x020fce000001145c */
[----:B------:R-:W-:Y:S02]  /*2800*/  @P2 LOP3.LUT R212, R212, 0x2, RZ, 0xfc, !PT ;  /* 0x00000002d4d42812 */ /* 0x000fe400078efcff */
[----:B--2---:R-:W-:Y:S01]  /*2810*/  @P1 SHF.R.S32.HI R18, RZ, 0x1f, R0 ;  /* 0x0000001fff121819 */ /* 0x004fe20000011400 */
[----:B------:R-:W-:Y:S02]  /*2820*/  @!P1 IMAD.MOV.U32 R0, RZ, RZ, R234 ;  /* 0x000000ffff009224 */ /* 0x000fe400078e00ea */
[----:B------:R-:W-:Y:S02]  /*2830*/  @!P1 IMAD.MOV.U32 R18, RZ, RZ, R236 ;  /* 0x000000ffff129224 */ /* 0x000fe400078e00ec */
[----:B-1----:R-:W-:Y:S01]  /*2840*/  IMAD.WIDE.U32 R2, R20, c[0x0][0x260], R134 ;  /* 0x0000980014027a25 */ /* 0x002fe200078e0086 */
[----:B------:R-:W-:Y:S01]  /*2850*/  ISETP.GE.AND P0, PT, R136, c[0x0][0x27c], PT ;  /* 0x00009f0088007a0c */ /* 0x000fe20003f06270 */
[----:B------:R-:W-:Y:S01]  /*2860*/  BAR.SYNC.DEFER_BLOCKING 0x0 ;  /* 0x0000000000007b1d */ /* 0x000fe20000010000 */
[----:B------:R-:W-:Y:S01]  /*2870*/  LOP3.LUT R212, R212, 0xfffffffb, RZ, 0xc0, !PT ;  /* 0xfffffffbd4d47812 */ /* 0x000fe200078ec0ff */
[C---:B------:R-:W-:Y:S01]  /*2880*/  IMAD R7, R9.reuse, c[0x0][0x290], RZ ;  /* 0x0000a40009077a24 */ /* 0x040fe200078e02ff */
[----:B------:R-:W-:Y:S01]  /*2890*/  SHF.R.U32.HI R22, RZ, 0x3, R218 ;  /* 0x00000003ff167819 */ /* 0x000fe200000116da */
[----:B------:R-:W-:Y:S01]  /*28a0*/  IMAD R3, R20, c[0x0][0x264], R3 ;  /* 0x0000990014037a24 */ /* 0x000fe200078e0203 */
[----:B------:R-:W-:Y:S01]  /*28b0*/  MOV R101, c[0x0][0x27c] ;  /* 0x00009f0000657a02 */ /* 0x000fe20000000f00 */
[----:B------:R-:W-:Y:S01]  /*28c0*/  IMAD.IADD R90, R10, 0x1, R12 ;  /* 0x000000010a5a7824 */ /* 0x000fe200078e020c */
[----:B------:R-:W-:Y:S01]  /*28d0*/  SEL R10, RZ, c[0x0][0x27c], !P2 ;  /* 0x00009f00ff0a7a07 */ /* 0x000fe20005000000 */
[----:B------:R-:W-:Y:S01]  /*28e0*/  IMAD R9, R9, c[0x0][0x280], RZ ;  /* 0x0000a00009097a24 */ /* 0x000fe200078e02ff */
[----:B------:R-:W-:Y:S01]  /*28f0*/  MOV R99, c[0x0][0x280] ;  /* 0x0000a00000637a02 */ /* 0x000fe20000000f00 */
[----:B------:R-:W-:Y:S01]  /*2900*/  IMAD.WIDE.U32 R4, R208, c[0x0][0x290], R134 ;  /* 0x0000a400d0047a25 */ /* 0x000fe200078e0086 */
[----:B------:R-:W-:Y:S01]  /*2910*/  ULDC.U8 UR5, c[0x0][0x298] ;  /* 0x0000a60000057ab9 */ /* 0x000fe20000000000 */
[----:B------:R-:W-:-:S02]  /*2920*/  @P0 LOP3.LUT R212, R212, 0x4, RZ, 0xfc, !PT ;  /* 0x00000004d4d40812 */ /* 0x000fc400078efcff */
[----:B------:R-:W-:Y:S02]  /*2930*/  IMAD R14, R208, c[0x0][0x294], R7 ;  /* 0x0000a500d00e7a24 */ /* 0x000fe400078e0207 */
[----:B------:R-:W-:Y:S01]  /*2940*/  IMAD R8, R6, c[0x0][0x268], RZ ;  /* 0x00009a0006087a24 */ /* 0x000fe200078e02ff */
[----:B------:R-:W-:Y:S01]  /*2950*/  LOP3.LUT R212, R212, 0xffffffef, RZ, 0xc0, !PT ;  /* 0xffffffefd4d47812 */ /* 0x000fe200078ec0ff */
[----:B------:R-:W-:Y:S01]  /*2960*/  IMAD.WIDE.U32 R72, R11, c[0x0][0x268], R2 ;  /* 0x00009a000b487a25 */ /* 0x000fe200078e0002 */
[----:B------:R-:W-:Y:S02]  /*2970*/  SEL R2, RZ, c[0x0][0x27c], !P0 ;  /* 0x00009f00ff027a07 */ /* 0x000fe40004000000 */
[----:B------:R-:W-:Y:S01]  /*2980*/  ISETP.GE.AND P0, PT, R101, 0x1, PT ;  /* 0x000000016500780c */ /* 0x000fe20003f06270 */
[----:B------:R-:W-:Y:S01]  /*2990*/  IMAD R15, R208, c[0x0][0x284], R9 ;  /* 0x0000a100d00f7a24 */ /* 0x000fe200078e0209 */
[----:B------:R-:W-:Y:S01]  /*29a0*/  LOP3.LUT R212, R212, 0xfffffff7, RZ, 0xc0, !PT ;  /* 0xfffffff7d4d47812 */ /* 0x000fe200078ec0ff */
[----:B------:R-:W-:-:S02]  /*29b0*/  IMAD.IADD R9, R5, 0x1, R14 ;  /* 0x0000000105097824 */ /* 0x000fc400078e020e */
[----:B------:R-:W-:Y:S02]  /*29c0*/  IMAD R21, R11, c[0x0][0x26c], R8 ;  /* 0x00009b000b157a24 */ /* 0x000fe400078e0208 */
[----:B------:R-:W-:Y:S02]  /*29d0*/  IMAD.IADD R5, R134, 0x1, R10 ;  /* 0x0000000186057824 */ /* 0x000fe400078e020a */
[----:B------:R-:W-:Y:S01]  /*29e0*/  IMAD.MOV.U32 R8, RZ, RZ, R4 ;  /* 0x000000ffff087224 */ /* 0x000fe200078e0004 */
[----:B------:R-:W-:Y:S01]  /*29f0*/  IADD3 R4, R136, R2, RZ ;  /* 0x0000000288047210 */ /* 0x000fe20007ffe0ff */
[C---:B------:R-:W-:Y:S01]  /*2a00*/  IMAD.WIDE.U32 R2, R208.reuse, c[0x0][0x290], R140 ;  /* 0x0000a400d0027a25 */ /* 0x040fe200078e008c */
[----:B------:R-:W-:Y:S02]  /*2a10*/  SHF.R.S32.HI R12, RZ, 0x1f, R5 ;  /* 0x0000001fff0c7819 */ /* 0x000fe40000011405 */
[----:B------:R-:W-:Y:S01]  /*2a20*/  SHF.R.S32.HI R16, RZ, 0x1f, R4 ;  /* 0x0000001fff107819 */ /* 0x000fe20000011404 */
[----:B------:R-:W-:Y:S01]  /*2a30*/  IMAD.WIDE.U32 R10, R208, c[0x0][0x280], R140 ;  /* 0x0000a000d00a7a25 */ /* 0x000fe200078e008c */
[----:B------:R-:W-:-:S02]  /*2a40*/  LEA.HI R13, R12, R5, RZ, 0x3 ;  /* 0x000000050c0d7211 */ /* 0x000fc400078f18ff */
[----:B------:R-:W-:Y:S01]  /*2a50*/  LEA.HI R17, R12, R5, RZ, 0x6 ;  /* 0x000000050c117211 */ /* 0x000fe200078f30ff */
[----:B------:R-:W-:Y:S01]  /*2a60*/  IMAD.WIDE.U32 R6, R208, c[0x0][0x280], R134 ;  /* 0x0000a000d0067a25 */ /* 0x000fe200078e0086 */
[CC--:B------:R-:W-:Y:S02]  /*2a70*/  LEA.HI R12, R16.reuse, R4.reuse, RZ, 0x3 ;  /* 0x00000004100c7211 */ /* 0x0c0fe400078f18ff */
[----:B------:R-:W-:Y:S01]  /*2a80*/  LEA.HI R4, R16, R4, RZ, 0x6 ;  /* 0x0000000410047211 */ /* 0x000fe200078f30ff */
[----:B------:R-:W-:Y:S01]  /*2a90*/  IMAD.IADD R5, R14, 0x1, R3 ;  /* 0x000000010e057824 */ /* 0x000fe200078e0203 */
[C---:B------:R-:W-:Y:S01]  /*2aa0*/  LOP3.LUT R14, R218.reuse, 0x38, R13, 0xf8, !PT ;  /* 0x00000038da0e7812 */ /* 0x040fe200078ef80d */
[----:B------:R-:W-:Y:S01]  /*2ab0*/  IMAD.MOV.U32 R102, RZ, RZ, c[0x0][0x2b8] ;  /* 0x0000ae00ff667624 */ /* 0x000fe200078e00ff */
[----:B------:R-:W-:Y:S01]  /*2ac0*/  LOP3.LUT R16, R218, 0x38, R12, 0xf8, !PT ;  /* 0x00000038da107812 */ /* 0x000fe200078ef80c */
[----:B------:R-:W-:Y:S01]  /*2ad0*/  IMAD.IADD R3, R15, 0x1, R11 ;  /* 0x000000010f037824 */ /* 0x000fe200078e020b */
[----:B------:R-:W-:Y:S01]  /*2ae0*/  SHF.L.U32 R11, R17, 0x5, RZ ;  /* 0x00000005110b7819 */ /* 0x000fe200000006ff */
[----:B------:R-:W-:Y:S01]  /*2af0*/  IMAD.SHL.U32 R4, R4, 0x20, RZ ;  /* 0x0000002004047824 */ /* 0x000fe200078e00ff */
[----:B------:R-:W-:Y:S01]  /*2b00*/  IADD3 R7, R7, R15, RZ ;  /* 0x0000000f07077210 */ /* 0x000fe20007ffe0ff */
[----:B------:R-:W-:Y:S01]  /*2b10*/  IMAD.MOV.U32 R98, RZ, RZ, c[0x0][0x290] ;  /* 0x0000a400ff627624 */ /* 0x000fe200078e00ff */
[----:B------:R-:W-:Y:S01]  /*2b20*/  ISETP.NE.AND P1, PT, R102, 0x1, PT ;  /* 0x000000016600780c */ /* 0x000fe20003f25270 */
[----:B------:R-:W-:Y:S01]  /*2b30*/  IMAD.WIDE.U32 R66, R0, c[0x0][0x2b0], RZ ;  /* 0x0000ac0000427a25 */ /* 0x000fe200078e00ff */
[----:B------:R-:W-:-:S02]  /*2b40*/  LOP3.LUT R17, R11, 0x7ffff800, RZ, 0xc0, !PT ;  /* 0x7ffff8000b117812 */ /* 0x000fc400078ec0ff */
[-C--:B------:R-:W-:Y:S01]  /*2b50*/  LOP3.LUT R15, R14, R22.reuse, RZ, 0x3c, !PT ;  /* 0x000000160e0f7212 */ /* 0x080fe200078e3cff */
[----:B------:R-:W-:Y:S01]  /*2b60*/  IMAD.WIDE.U32 R70, R20, c[0x0][0x210], RZ ;  /* 0x0000840014467a25 */ /* 0x000fe200078e00ff */
[----:B------:R-:W-:Y:S02]  /*2b70*/  LOP3.LUT R14, R4, 0x7ffff800, RZ, 0xc0, !PT ;  /* 0x7ffff800040e7812 */ /* 0x000fe400078ec0ff */
[----:B------:R-:W-:Y:S01]  /*2b80*/  LOP3.LUT R11, R16, R22, RZ, 0x3c, !PT ;  /* 0x00000016100b7212 */ /* 0x000fe200078e3cff */
[----:B------:R-:W-:Y:S01]  /*2b90*/  IMAD.MOV.U32 R4, RZ, RZ, R2 ;  /* 0x000000ffff047224 */ /* 0x000fe200078e0002 */
[--C-:B------:R-:W-:Y:S01]  /*2ba0*/  IADD3 R17, R15, R17, R220.reuse ;  /* 0x000000110f117210 */ /* 0x100fe20007ffe0dc */
[----:B------:R-:W-:Y:S01]  /*2bb0*/  IMAD.WIDE.U32 R68, R20, c[0x0][0x1e8], RZ ;  /* 0x00007a0014447a25 */ /* 0x000fe200078e00ff */
[----:B------:R-:W-:Y:S02]  /*2bc0*/  IADD3 R15, R11, R14, R220 ;  /* 0x0000000e0b0f7210 */ /* 0x000fe40007ffe0dc */
[----:B------:R-:W-:Y:S01]  /*2bd0*/  MOV R2, R10 ;  /* 0x0000000a00027202 */ /* 0x000fe20000000f00 */
[----:B------:R-:W-:Y:S01]  /*2be0*/  IMAD R11, R18, c[0x0][0x2b0], RZ ;  /* 0x0000ac00120b7a24 */ /* 0x000fe200078e02ff */
[----:B------:R-:W-:Y:S01]  /*2bf0*/  LOP3.LUT R51, R13, 0xfffffff8, RZ, 0xc0, !PT ;  /* 0xfffffff80d337812 */ /* 0x000fe200078ec0ff */
[C---:B------:R-:W-:Y:S01]  /*2c00*/  IMAD R10, R19.reuse, c[0x0][0x290], RZ ;  /* 0x0000a400130a7a24 */ /* 0x040fe200078e02ff */
[----:B------:R-:W-:Y:S01]  /*2c10*/  LOP3.LUT R50, R12, 0xfffffff8, RZ, 0xc0, !PT ;  /* 0xfffffff80c327812 */ /* 0x000fe200078ec0ff */
[----:B------:R-:W-:Y:S01]  /*2c20*/  IMAD R14, R19, c[0x0][0x280], RZ ;  /* 0x0000a000130e7a24 */ /* 0x000fe200078e02ff */
[----:B------:R-:W-:Y:S01]  /*2c30*/  @P1 LOP3.LUT R212, R212, 0x8, RZ, 0xfc, !PT ;  /* 0x00000008d4d41812 */ /* 0x000fe200078efcff */
[----:B------:R-:W-:Y:S01]  /*2c40*/  IMAD R11, R0, c[0x0][0x2b4], R11 ;  /* 0x0000ad00000b7a24 */ /* 0x000fe200078e020b */
[-C--:B------:R-:W-:Y:S01]  /*2c50*/  SHF.L.U64.HI R95, R98, R96.reuse, c[0x0][0x294] ;  /* 0x0000a500625f7619 */ /* 0x080fe20000010260 */
[C---:B------:R-:W-:Y:S01]  /*2c60*/  IMAD R10, R92.reuse, c[0x0][0x294], R10 ;  /* 0x0000a5005c0a7a24 */ /* 0x040fe200078e020a */
[C---:B------:R-:W-:Y:S01]  /*2c70*/  SHF.L.U64.HI R96, R99.reuse, R96, c[0x0][0x284] ;  /* 0x0000a10063607619 */ /* 0x040fe20000010260 */
[C---:B------:R-:W-:Y:S01]  /*2c80*/  IMAD R0, R92.reuse, c[0x0][0x284], R14 ;  /* 0x0000a1005c007a24 */ /* 0x040fe200078e020e */
[----:B------:R-:W-:Y:S01]  /*2c90*/  SHF.L.U32 R99, R99, 0x5, RZ ;  /* 0x0000000563637819 */ /* 0x000fe200000006ff */
[----:B------:R-:W-:Y:S01]  /*2ca0*/  IMAD.WIDE.U32 R60, R92, c[0x0][0x290], R4 ;  /* 0x0000a4005c3c7a25 */ /* 0x000fe200078e0004 */
[----:B------:R-:W-:-:S02]  /*2cb0*/  IADD3 R86, R73, R21, RZ ;  /* 0x0000001549567210 */ /* 0x000fc40007ffe0ff */
[----:B------:R-:W-:Y:S01]  /*2cc0*/  SHF.R.S32.HI R84, RZ, 0x3, R13 ;  /* 0x00000003ff547819 */ /* 0x000fe2000001140d */
[----:B------:R-:W-:Y:S01]  /*2cd0*/  IMAD.WIDE.U32 R58, R92, c[0x0][0x280], R2 ;  /* 0x0000a0005c3a7a25 */ /* 0x000fe200078e0002 */
[----:B------:R-:W-:Y:S02]  /*2ce0*/  SHF.R.S32.HI R83, RZ, 0x3, R12 ;  /* 0x00000003ff537819 */ /* 0x000fe4000001140c */
[----:B------:R-:W-:Y:S01]  /*2cf0*/  IADD3 R80, R10, R61, RZ ;  /* 0x0000003d0a507210 */ /* 0x000fe20007ffe0ff */
[----:B------:R-:W-:Y:S01]  /*2d00*/  IMAD.WIDE.U32 R64, R92, c[0x0][0x290], R8 ;  /* 0x0000a4005c407a25 */ /* 0x000fe200078e0008 */
[----:B------:R-:W-:Y:S02]  /*2d10*/  IADD3 R77, R0, R59, RZ ;  /* 0x0000003b004d7210 */ /* 0x000fe40007ffe0ff */
[----:B------:R-:W-:Y:S01]  /*2d20*/  SHF.R.S32.HI R79, RZ, 0x1f, R51 ;  /* 0x0000001fff4f7819 */ /* 0x000fe20000011433 */
[----:B------:R-:W-:Y:S01]  /*2d30*/  IMAD.WIDE.U32 R62, R92, c[0x0][0x280], R6 ;  /* 0x0000a0005c3e7a25 */ /* 0x000fe200078e0006 */
[----:B------:R-:W-:-:S02]  /*2d40*/  SHF.R.S32.HI R78, RZ, 0x1f, R50 ;  /* 0x0000001fff4e7819 */ /* 0x000fc40000011432 */
[----:B------:R-:W-:Y:S01]  /*2d50*/  SHF.L.U32 R75, R15, 0x1, RZ ;  /* 0x000000010f4b7819 */ /* 0x000fe200000006ff */
[----:B------:R-:W-:Y:S01]  /*2d60*/  IMAD.SHL.U32 R98, R98, 0x20, RZ ;  /* 0x0000002062627824 */ /* 0x000fe200078e00ff */
[----:B------:R-:W-:Y:S01]  /*2d70*/  @P0 LOP3.LUT R212, R212, 0x10, RZ, 0xfc, !PT ;  /* 0x00000010d4d40812 */ /* 0x000fe200078efcff */
[C---:B------:R-:W-:Y:S02]  /*2d80*/  IMAD R88, R20.reuse, c[0x0][0x214], R71 ;  /* 0x0000850014587a24 */ /* 0x040fe400078e0247 */
[----:B------:R-:W-:Y:S02]  /*2d90*/  IMAD R87, R20, c[0x0][0x1ec], R69 ;  /* 0x00007b0014577a24 */ /* 0x000fe400078e0245 */
[----:B------:R-:W-:Y:S02]  /*2da0*/  IMAD.IADD R85, R67, 0x1, R11 ;  /* 0x0000000143557824 */ /* 0x000fe400078e020b */
[----:B------:R-:W-:Y:S02]  /*2db0*/  IMAD.IADD R82, R65, 0x1, R10 ;  /* 0x0000000141527824 */ /* 0x000fe400078e020a */
[----:B------:R-:W-:-:S02]  /*2dc0*/  IMAD.IADD R81, R63, 0x1, R0 ;  /* 0x000000013f517824 */ /* 0x000fc400078e0200 */
[----:B------:R-:W-:Y:S02]  /*2dd0*/  IMAD.SHL.U32 R76, R17, 0x2, RZ ;  /* 0x00000002114c7824 */ /* 0x000fe400078e00ff */
.L_x_193:
[----:B------:R-:W-:Y:S01]  /*2de0*/  IMAD.SHL.U32 R46, R42, 0x20, RZ ;  /* 0x000000202a2e7824 */ /* 0x000fe200078e00ff */
[----:B------:R-:W-:Y:S04]  /*2df0*/  DEPBAR.LE SB0, 0x0 ;  /* 0x000080000000791a */ /* 0x000fe80000000000 */
[----:B------:R-:W-:Y:S01]  /*2e00*/  IMAD.IADD R2, R219, 0x1, R46 ;  /* 0x00000001db027824 */ /* 0x000fe200078e022e */
[----:B------:R-:W-:Y:S01]  /*2e10*/  ISETP.NE.AND P1, PT, R102, 0x1, PT ;  /* 0x000000016600780c */ /* 0x000fe20003f25270 */
[----:B------:R-:W-:Y:S01]  /*2e20*/  IMAD.MOV.U32 R43, RZ, RZ, RZ ;  /* 0x000000ffff2b7224 */ /* 0x000fe200078e00ff */
[----:B------:R-:W-:Y:S01]  /*2e30*/  WARPSYNC 0xffffffff ;  /* 0xffffffff00007948 */ /* 0x000fe20003800000 */
[----:B------:R-:W-:Y:S01]  /*2e40*/  IMAD.IADD R0, R90, 0x1, R2 ;  /* 0x000000015a007824 */ /* 0x000fe200078e0202 */
[----:B------:R-:W-:Y:S01]  /*2e50*/  ISETP.GE.AND P0, PT, R2, R49, PT ;  /* 0x000000310200720c */ /* 0x000fe20003f06270 */
[----:B------:R-:W-:Y:S01]  /*2e60*/  BSSY B1, `(.L_x_175) ;  /* 0x00002a5000017945 */ /* 0x000fe20003800000 */
[----:B------:R-:W-:Y:S01]  /*2e70*/  ISETP.GE.AND P2, PT, R101, 0x1, PT ;  /* 0x000000016500780c */ /* 0x000fe20003f46270 */
[----:B-1----:R-:W-:Y:S01]  /*2e80*/  IMAD.MOV.U32 R4, RZ, RZ, R0 ;  /* 0x000000ffff047224 */ /* 0x002fe200078e0000 */
[----:B------:R-:W-:Y:S05]  /*2e90*/  ISETP.GT.OR P0, PT, R219, 0x1f, P0 ;  /* 0x0000001fdb00780c */ /* 0x000fea0000704670 */
[----:B------:R-:W-:Y:S05]  /*2ea0*/  @P1 IMAD.HI.U32 R2, R0, c[0x0][0x2bc], RZ ;  /* 0x0000af0000021a27 */ /* 0x000fea00078e00ff */
[----:B------:R-:W-:Y:S04]  /*2eb0*/  @P1 SHF.R.U32.HI R4, RZ, c[0x0][0x2c0], R2 ;  /* 0x0000b000ff041a19 */ /* 0x000fe80000011602 */
[C---:B------:R-:W-:Y:S04]  /*2ec0*/  @!P0 IADD3 R3, P1, R4.reuse, R66, RZ ;  /* 0x0000004204038210 */ /* 0x040fe80007f3e0ff */
[----:B------:R-:W-:Y:S02]  /*2ed0*/  @!P0 LEA.HI.X.SX32 R5, R4, R85, 0x1, P1 ;  /* 0x0000005504058211 */ /* 0x000fe400008f0eff */
[C---:B------:R-:W-:Y:S04]  /*2ee0*/  @!P0 LEA R2, P1, R3.reuse, c[0x0][0x2a0], 0x2 ;  /* 0x0000a80003028a11 */ /* 0x040fe800078210ff */
[----:B------:R-:W-:Y:S05]  /*2ef0*/  @!P0 LEA.HI.X R3, R3, c[0x0][0x2a4], R5, 0x2, P1 ;  /* 0x0000a90003038a11 */ /* 0x000fea00008f1405 */
[----:B------:R1:W2:Y:S04]  /*2f00*/  @!P0 LDG.E R43, [R2.64] ;  /* 0x00000008022b8981 */ /* 0x0002a8000c1e1900 */
[----:B------:R-:W-:Y:S01]  /*2f10*/  BAR.SYNC.DEFER_BLOCKING 0x0 ;  /* 0x0000000000007b1d */ /* 0x000fe20000010000 */
[----:B-1----:R-:W-:Y:S04]  /*2f20*/  IMAD.MOV R2, RZ, RZ, -R4 ;  /* 0x000000ffff027224 */ /* 0x002fe800078e0a04 */
[----:B------:R-:W-:Y:S04]  /*2f30*/  IMAD R44, R2, c[0x0][0x2b8], R0 ;  /* 0x0000ae00022c7a24 */ /* 0x000fe800078e0200 */
[C---:B------:R-:W-:Y:S01]  /*2f40*/  IMAD.WIDE.U32 R2, R44.reuse, c[0x0][0x1e0], RZ ;  /* 0x000078002c027a25 */ /* 0x040fe200078e00ff */
[----:B------:R-:W-:Y:S05]  /*2f50*/  SHF.R.S32.HI R47, RZ, 0x1f, R44 ;  /* 0x0000001fff2f7819 */ /* 0x000fea000001142c */
[----:B------:R-:W-:Y:S04]  /*2f60*/  IMAD R0, R47, c[0x0][0x1e0], RZ ;  /* 0x000078002f007a24 */ /* 0x000fe800078e02ff */
[----:B------:R-:W-:Y:S04]  /*2f70*/  IMAD R0, R44, c[0x0][0x1e4], R0 ;  /* 0x000079002c007a24 */ /* 0x000fe800078e0200 */
[----:B------:R-:W-:Y:S01]  /*2f80*/  IMAD.IADD R3, R3, 0x1, R0 ;  /* 0x0000000103037824 */ /* 0x000fe200078e0200 */
[----:B--2---:R-:W-:Y:S03]  /*2f90*/  SHF.R.S32.HI R48, RZ, 0x1f, R43 ;  /* 0x0000001fff307819 */ /* 0x004fe6000001142b */
[C---:B------:R-:W-:Y:S04]  /*2fa0*/  IMAD.WIDE.U32 R2, R43.reuse, c[0x0][0x1f0], R2 ;  /* 0x00007c002b027a25 */ /* 0x040fe800078e0002 */
[----:B------:R-:W-:Y:S01]  /*2fb0*/  IMAD R4, R48, c[0x0][0x1f0], RZ ;  /* 0x00007c0030047a24 */ /* 0x000fe200078e02ff */
[----:B------:R-:W-:Y:S03]  /*2fc0*/  IADD3 R0, P0, R68, R2, RZ ;  /* 0x0000000244007210 */ /* 0x000fe60007f1e0ff */
[----:B------:R-:W-:Y:S05]  /*2fd0*/  IMAD R4, R43, c[0x0][0x1f4], R4 ;  /* 0x00007d002b047a24 */ /* 0x000fea00078e0204 */
[----:B------:R-:W-:Y:S02]  /*2fe0*/  IADD3.X R2, R87, R3, R4, P0, !PT ;  /* 0x0000000357027210 */ /* 0x000fe400007fe404 */
[C---:B------:R-:W-:Y:S04]  /*2ff0*/  LEA R30, P0, R0.reuse, c[0x0][0x1c8], 0x1 ;  /* 0x00007200001e7a11 */ /* 0x040fe800078008ff */
[----:B------:R-:W-:Y:S01]  /*3000*/  LEA.HI.X R22, R0, c[0x0][0x1cc], R2, 0x1, P0 ;  /* 0x0000730000167a11 */ /* 0x000fe200000f0c02 */
[----:B----4-:R-:W-:-:S05]  /*3010*/  @!P2 BRA `(.L_x_176) ;  /* 0x000026e00000a947 */ /* 0x010fca0003800000 */
[-C--:B------:R-:W-:Y:S01]  /*3020*/  IMAD R3, R96, R42.reuse, RZ ;  /* 0x0000002a60037224 */ /* 0x080fe200078e02ff */
[----:B------:R-:W-:Y:S01]  /*3030*/  ISETP.NE.AND P0, PT, RZ, UR5, PT ;  /* 0x00000005ff007c0c */ /* 0x000fe2000bf05270 */
[-C--:B------:R-:W-:Y:S01]  /*3040*/  IMAD R2, R95, R42.reuse, RZ ;  /* 0x0000002a5f027224 */ /* 0x080fe200078e02ff */
[----:B------:R-:W-:Y:S01]  /*3050*/  SHF.R.S32.HI R0, RZ, 0x1f, R42 ;  /* 0x0000001fff007819 */ /* 0x000fe2000001142a */
[----:B------:R-:W-:Y:S01]  /*3060*/  IMAD.WIDE.U32 R8, R99, R42, RZ ;  /* 0x0000002a63087225 */ /* 0x000fe200078e00ff */
[----:B------:R-:W-:Y:S03]  /*3070*/  IADD3 R4, -R46, R49, RZ ;  /* 0x000000312e047210 */ /* 0x000fe60007ffe1ff */
[----:B------:R-:W-:Y:S01]  /*3080*/  IMAD R3, R0, R99, R3 ;  /* 0x0000006300037224 */ /* 0x000fe200078e0203 */
[----:B------:R-:W-:Y:S01]  /*3090*/  IMNMX R45, R4, 0x20, PT ;  /* 0x00000020042d7817 */ /* 0x000fe20003800200 */
[----:B------:R-:W-:Y:S02]  /*30a0*/  IMAD R2, R0, R98, R2 ;  /* 0x0000006200027224 */ /* 0x000fe400078e0202 */
[----:B------:R-:W-:Y:S01]  /*30b0*/  IMAD.WIDE.U32 R10, R98, R42, RZ ;  /* 0x0000002a620a7225 */ /* 0x000fe200078e00ff */
[----:B------:R-:W-:Y:S04]  /*30c0*/  IADD3 R23, R9, R3, RZ ;  /* 0x0000000309177210 */ /* 0x000fe80007ffe0ff */
[----:B------:R-:W-:Y:S01]  /*30d0*/  IADD3 R31, R11, R2, RZ ;  /* 0x000000020b1f7210 */ /* 0x000fe20007ffe0ff */
[----:B------:R-:W-:-:S05]  /*30e0*/  @!P0 BRA `(.L_x_177) ;  /* 0x000012f000008947 */ /* 0x000fca0003800000 */
[----:B------:R-:W-:Y:S01]  /*30f0*/  ISETP.GE.AND P1, PT, R208, R45, PT ;  /* 0x0000002dd000720c */ /* 0x000fe20003f26270 */
[----:B------:R-:W-:Y:S01]  /*3100*/  BSSY B0, `(.L_x_178) ;  /* 0x000002a000007945 */ /* 0x000fe20003800000 */
[----:B------:R-:W-:Y:S01]  /*3110*/  CS2R R14, SRZ ;  /* 0x00000000000e7805 */ /* 0x000fe2000001ff00 */
[----:B------:R-:W-:Y:S01]  /*3120*/  CS2R R12, SRZ ;  /* 0x00000000000c7805 */ /* 0x000fe2000001ff00 */
[----:B------:R-:W-:Y:S01]  /*3130*/  CS2R R6, SRZ ;  /* 0x0000000000067805 */ /* 0x000fe2000001ff00 */
[----:B------:R-:W-:Y:S01]  /*3140*/  CS2R R2, SRZ ;  /* 0x0000000000027805 */ /* 0x000fe2000001ff00 */
[----:B------:R-:W-:Y:S01]  /*3150*/  CS2R R28, SRZ ;  /* 0x00000000001c7805 */ /* 0x000fe2000001ff00 */
[----:B------:R-:W-:Y:S01]  /*3160*/  CS2R R26, SRZ ;  /* 0x00000000001a7805 */ /* 0x000fe2000001ff00 */
[----:B------:R-:W-:Y:S01]  /*3170*/  CS2R R24, SRZ ;  /* 0x0000000000187805 */ /* 0x000fe2000001ff00 */
[----:B------:R-:W-:Y:S04]  /*3180*/  CS2R R20, SRZ ;  /* 0x0000000000147805 */ /* 0x000fe8000001ff00 */
[----:B------:R-:W-:-:S05]  /*3190*/  @P1 BRA `(.L_x_179) ;  /* 0x0000020000001947 */ /* 0x000fca0003800000 */
[----:B------:R-:W-:Y:S01]  /*31a0*/  IADD3 R0, P0, R58, R8, RZ ;  /* 0x000000083a007210 */ /* 0x000fe20007f1e0ff */
[----:B------:R-:W-:Y:S01]  /*31b0*/  CS2R R20, SRZ ;  /* 0x0000000000147805 */ /* 0x000fe2000001ff00 */
[----:B------:R-:W-:Y:S01]  /*31c0*/  CS2R R6, SRZ ;  /* 0x0000000000067805 */ /* 0x000fe2000001ff00 */
[----:B------:R-:W-:Y:S01]  /*31d0*/  CS2R R24, SRZ ;  /* 0x0000000000187805 */ /* 0x000fe2000001ff00 */
[----:B------:R-:W-:Y:S01]  /*31e0*/  CS2R R12, SRZ ;  /* 0x00000000000c7805 */ /* 0x000fe2000001ff00 */
[----:B------:R-:W-:Y:S01]  /*31f0*/  IMAD.X R3, R23, 0x1, R77, P0 ;  /* 0x0000000117037824 */ /* 0x000fe200000e064d */
[----:B------:R-:W-:Y:S01]  /*3200*/  IADD3 R2, P0, R60, R10, RZ ;  /* 0x0000000a3c027210 */ /* 0x000fe20007f1e0ff */
[----:B------:R-:W-:Y:S01]  /*3210*/  CS2R R26, SRZ ;  /* 0x00000000001a7805 */ /* 0x000fe2000001ff00 */
[----:B------:R-:W-:Y:S01]  /*3220*/  CS2R R14, SRZ ;  /* 0x00000000000e7805 */ /* 0x000fe2000001ff00 */
[----:B------:R-:W-:Y:S02]  /*3230*/  CS2R R28, SRZ ;  /* 0x00000000001c7805 */ /* 0x000fe4000001ff00 */
[----:B------:R-:W-:Y:S01]  /*3240*/  IMAD.X R5, R31, 0x1, R80, P0 ;  /* 0x000000011f057824 */ /* 0x000fe200000e0650 */
[C---:B------:R-:W-:Y:S04]  /*3250*/  LEA R8, P0, R0.reuse, c[0x0][0x270], 0x1 ;  /* 0x00009c0000087a11 */ /* 0x040fe800078008ff */
[----:B------:R-:W-:Y:S02]  /*3260*/  LEA.HI.X R9, R0, c[0x0][0x274], R3, 0x1, P0 ;  /* 0x00009d0000097a11 */ /* 0x000fe400000f0c03 */
[C---:B------:R-:W-:Y:S04]  /*3270*/  LEA R4, P0, R2.reuse, c[0x0][0x288], 0x1 ;  /* 0x0000a20002047a11 */ /* 0x040fe800078008ff */
[----:B------:R-:W-:Y:S02]  /*3280*/  LEA.HI.X R5, R2, c[0x0][0x28c], R5, 0x1, P0 ;  /* 0x0000a30002057a11 */ /* 0x000fe400000f0c05 */
[----:B------:R-:W-:Y:S01]  /*3290*/  ISETP.GE.AND P0, PT, R140, c[0x0][0x27c], PT ;  /* 0x00009f008c007a0c */ /* 0x000fe20003f06270 */
[----:B------:R-:W-:Y:S11]  /*32a0*/  CS2R R2, SRZ ;  /* 0x0000000000027805 */ /* 0x000ff6000001ff00 */
[----:B------:R-:W-:Y:S01]  /*32b0*/  @!UPT UIADD3 URZ, URZ, URZ, URZ ;  /* 0x0000003f3f3ff290 */ /* 0x000fe2000fffe03f */
[----:B------:R1:W5:Y:S04]  /*32c0*/  @!P0 LDG.E.64 R2, [R8.64] ;  /* 0x0000000808028981 */ /* 0x000368000c1e1b00 */
[----:B------:R1:W5:Y:S01]  /*32d0*/  @!P0 LDG.E.64 R20, [R4.64] ;  /* 0x0000000804148981 */ /* 0x000362000c1e1b00 */
[----:B------:R-:W-:Y:S11]  /*32e0*/  ISETP.GE.AND P0, PT, R143, c[0x0][0x27c], PT ;  /* 0x00009f008f007a0c */ /* 0x000ff60003f06270 */
[----:B------:R-:W-:Y:S02]  /*32f0*/  @!UPT UIADD3 URZ, URZ, URZ, URZ ;  /* 0x0000003f3f3ff290 */ /* 0x000fe4000fffe03f */
[----:B------:R1:W5:Y:S04]  /*3300*/  @!P0 LDG.E.64 R6, [R8.64+0x40] ;  /* 0x0000400808068981 */ /* 0x000368000c1e1b00 */
[----:B------:R1:W5:Y:S01]  /*3310*/  @!P0 LDG.E.64 R24, [R4.64+0x40] ;  /* 0x0000400804188981 */ /* 0x000362000c1e1b00 */
[----:B------:R-:W-:Y:S11]  /*3320*/  ISETP.GE.AND P0, PT, R139, c[0x0][0x27c], PT ;  /* 0x00009f008b007a0c */ /* 0x000ff60003f06270 */
[----:B------:R-:W-:Y:S02]  /*3330*/  @!UPT UIADD3 URZ, URZ, URZ, URZ ;  /* 0x0000003f3f3ff290 */ /* 0x000fe4000fffe03f */
[----:B------:R1:W5:Y:S04]  /*3340*/  @!P0 LDG.E.64 R12, [R8.64+0x80] ;  /* 0x00008008080c8981 */ /* 0x000368000c1e1b00 */
[----:B------:R1:W5:Y:S01]  /*3350*/  @!P0 LDG.E.64 R26, [R4.64+0x80] ;  /* 0x00008008041a8981 */ /* 0x000362000c1e1b00 */
[----:B------:R-:W-:Y:S11]  /*3360*/  ISETP.GE.AND P0, PT, R142, c[0x0][0x27c], PT ;  /* 0x00009f008e007a0c */ /* 0x000ff60003f06270 */
[----:B------:R-:W-:Y:S02]  /*3370*/  @!UPT UIADD3 URZ, URZ, URZ, URZ ;  /* 0x0000003f3f3ff290 */ /* 0x000fe4000fffe03f */
[----:B------:R1:W5:Y:S04]  /*3380*/  @!P0 LDG.E.64 R14, [R8.64+0xc0] ;  /* 0x0000c008080e8981 */ /* 0x000368000c1e1b00 */
[----:B------:R1:W5:Y:S02]  /*3390*/  @!P0 LDG.E.64 R28, [R4.64+0xc0] ;  /* 0x0000c008041c8981 */ /* 0x000364000c1e1b00 */
.L_x_179:
[----:B------:R-:W-:Y:S05]  /*33a0*/  BSYNC B0 ;  /* 0x0000000000007941 */ /* 0x000fea0003800000 */
.L_x_178:
[----:B------:R2:W3:Y:S04]  /*33b0*/  SHFL.IDX PT, R40, R22, RZ, 0x181f ;  /* 0x00181fff16287589 */ /* 0x0004e800000e0000 */
[----:B------:R2:W4:Y:S01]  /*33c0*/  SHFL.IDX PT, R39, R30, RZ, 0x181f ;  /* 0x00181fff1e277589 */ /* 0x00052200000e0000 */
[----:B------:R-:W-:-:S05]  /*33d0*/  @P1 BRA `(.L_x_180) ;  /* 0x000024d000001947 */ /* 0x000fca0003800000 */
[----:B------:R-:W-:Y:S01]  /*33e0*/  ISETP.GE.AND P0, PT, R134, c[0x0][0x1d4], PT ;  /* 0x0000750086007a0c */ /* 0x000fe20003f06270 */
[----:B-1---5:R-:W-:Y:S01]  /*33f0*/  IMAD.MOV.U32 R8, RZ, RZ, R14 ;  /* 0x000000ffff087224 */ /* 0x022fe200078e000e */
[----:B------:R-:W-:Y:S01]  /*3400*/  MOV R0, R13 ;  /* 0x0000000d00007202 */ /* 0x000fe20000000f00 */
[----:B------:R-:W-:Y:S01]  /*3410*/  IMAD.MOV.U32 R5, RZ, RZ, R15 ;  /* 0x000000ffff057224 */ /* 0x000fe200078e000f */
[----:B------:R-:W-:Y:S01]  /*3420*/  BSSY B0, `(.L_x_181) ;  /* 0x000004b000007945 */ /* 0x000fe20003800000 */
[----:B------:R-:W-:Y:S03]  /*3430*/  IMAD.MOV.U32 R4, RZ, RZ, R12 ;  /* 0x000000ffff047224 */ /* 0x000fe600078e000c */
[----:B------:R-:W-:Y:S01]  /*3440*/  PRMT R19, R5, 0x5410, R8 ;  /* 0x0000541005137816 */ /* 0x000fe20000000008 */
[----:B------:R-:W-:Y:S01]  /*3450*/  IMAD.MOV.U32 R5, RZ, RZ, R29 ;  /* 0x000000ffff057224 */ /* 0x000fe200078e001d */
[----:B------:R-:W-:Y:S01]  /*3460*/  PRMT R18, R0, 0x5410, R4 ;  /* 0x0000541000127816 */ /* 0x000fe20000000004 */
[----:B------:R-:W-:Y:S01]  /*3470*/  IMAD.MOV.U32 R4, RZ, RZ, R6 ;  /* 0x000000ffff047224 */ /* 0x000fe200078e0006 */
[----:B------:R-:W-:Y:S01]  /*3480*/  MOV R8, R28 ;  /* 0x0000001c00087202 */ /* 0x000fe20000000f00 */
[----:B------:R-:W-:Y:S03]  /*3490*/  IMAD.MOV.U32 R0, RZ, RZ, R7 ;  /* 0x000000ffff007224 */ /* 0x000fe600078e0007 */
[----:B------:R-:W-:Y:S01]  /*34a0*/  PRMT R33, R8, 0x5410, R5 ;  /* 0x0000541008217816 */ /* 0x000fe20000000005 */
[----:B------:R-:W-:Y:S01]  /*34b0*/  IMAD.MOV.U32 R8, RZ, RZ, R26 ;  /* 0x000000ffff087224 */ /* 0x000fe200078e001a */
[----:B------:R-:W-:Y:S01]  /*34c0*/  PRMT R17, R0, 0x5410, R4 ;  /* 0x0000541000117816 */ /* 0x000fe20000000004 */
[----:B------:R-:W-:Y:S01]  /*34d0*/  IMAD.MOV.U32 R4, RZ, RZ, R24 ;  /* 0x000000ffff047224 */ /* 0x000fe200078e0018 */
[----:B------:R-:W-:Y:S02]  /*34e0*/  MOV R5, R27 ;  /* 0x0000001b00057202 */ /* 0x000fe40000000f00 */
[----:B------:R-:W-:Y:S02]  /*34f0*/  MOV R0, R25 ;  /* 0x0000001900007202 */ /* 0x000fe40000000f00 */
[----:B------:R-:W-:Y:S02]  /*3500*/  PRMT R32, R8, 0x5410, R5 ;  /* 0x0000541008207816 */ /* 0x000fe40000000005 */
[----:B------:R-:W-:Y:S01]  /*3510*/  PRMT R31, R4, 0x5410, R0 ;  /* 0x00005410041f7816 */ /* 0x000fe20000000000 */
[----:B------:R-:W-:-:S05]  /*3520*/  @P0 BRA `(.L_x_182) ;  /* 0x000003a000000947 */ /* 0x000fca0003800000 */
[C---:B----4-:R-:W-:Y:S01]  /*3530*/  LEA R34, P0, R134.reuse, R39, 0x1 ;  /* 0x0000002786227211 */ /* 0x050fe200078008ff */
[----:B------:R-:W1:Y:S01]  /*3540*/  LDS.128 R8, [R198+0xc080] ;  /* 0x00c08000c6087984 */ /* 0x000e620000000c00 */
[----:B--2---:R-:W-:Y:S01]  /*3550*/  MOV R22, R21 ;  /* 0x0000001500167202 */ /* 0x004fe20000000f00 */
[----:B------:R-:W-:Y:S01]  /*3560*/  IMAD.MOV.U32 R0, RZ, RZ, R2 ;  /* 0x000000ffff007224 */ /* 0x000fe200078e0002 */
[----:B---3--:R-:W-:Y:S01]  /*3570*/  LEA.HI.X R35, R134, R40, R135, 0x1, P0 ;  /* 0x0000002886237211 */ /* 0x008fe200000f0c87 */
[----:B------:R-:W-:Y:S01]  /*3580*/  IMAD.MOV.U32 R16, RZ, RZ, R20 ;  /* 0x000000ffff107224 */ /* 0x000fe200078e0014 */
[----:B------:R-:W-:Y:S01]  /*3590*/  ISETP.GE.AND P0, PT, R140, c[0x0][0x27c], PT ;  /* 0x00009f008c007a0c */ /* 0x000fe20003f06270 */
[----:B------:R-:W-:Y:S11]  /*35a0*/  IMAD.MOV.U32 R5, RZ, RZ, R3 ;  /* 0x000000ffff057224 */ /* 0x000ff600078e0003 */
[----:B------:R-:W-:Y:S01]  /*35b0*/  @!UPT UIADD3 URZ, URZ, URZ, URZ ;  /* 0x0000003f3f3ff290 */ /* 0x000fe2000fffe03f */
[----:B------:R-:W-:Y:S02]  /*35c0*/  @!P0 SHF.R.U64 R20, R20, 0x10, R21 ;  /* 0x0000001014148819 */ /* 0x000fe40000001215 */
[--C-:B------:R-:W-:Y:S02]  /*35d0*/  @!P0 SHF.R.U64 R2, R2, 0x10, R3.reuse ;  /* 0x0000001002028819 */ /* 0x100fe40000001203 */
[----:B------:R-:W-:Y:S02]  /*35e0*/  @!P0 PRMT R23, R16, 0x5410, R20 ;  /* 0x0000541010178816 */ /* 0x000fe40000000014 */
[----:B------:R-:W-:Y:S02]  /*35f0*/  @!P0 PRMT R16, R0, 0x5410, R2 ;  /* 0x0000541000108816 */ /* 0x000fe40000000002 */
[----:B------:R-:W-:Y:S01]  /*3600*/  @!P0 SHF.R.U32.HI R4, RZ, 0x10, R3 ;  /* 0x00000010ff048819 */ /* 0x000fe20000011603 */
[----:B------:R-:W-:Y:S01]  /*3610*/  @!P0 IMAD.U32 R20, R23, 0x10000, RZ ;  /* 0x0001000017148824 */ /* 0x000fe200078e00ff */
[----:B------:R-:W-:Y:S02]  /*3620*/  @!P0 SHF.L.U32 R3, R16, 0x10, RZ ;  /* 0x0000001010038819 */ /* 0x000fe400000006ff */
[----:B------:R-:W-:Y:S02]  /*3630*/  @!P0 SHF.R.U32.HI R21, RZ, 0x10, R21 ;  /* 0x00000010ff158819 */ /* 0x000fe40000011615 */
[----:B------:R-:W-:Y:S02]  /*3640*/  @!P0 PRMT R5, R5, 0x5410, R4 ;  /* 0x0000541005058816 */ /* 0x000fe40000000004 */
[----:B------:R-:W-:Y:S02]  /*3650*/  @!P0 PRMT R30, R22, 0x5410, R21 ;  /* 0x00005410161e8816 */ /* 0x000fe40000000015 */
[----:B------:R-:W-:Y:S01]  /*3660*/  @!P0 LOP3.LUT R21, R23, 0xffff0000, RZ, 0xc0, !PT ;  /* 0xffff000017158812 */ /* 0x000fe200078ec0ff */
[C---:B-1----:R-:W-:Y:S01]  /*3670*/  @!P0 IMAD.U32 R4, R8.reuse, 0x10000, RZ ;  /* 0x0001000008048824 */ /* 0x042fe200078e00ff */
[----:B------:R-:W-:Y:S02]  /*3680*/  @!P0 LOP3.LUT R0, R8, 0xffff0000, RZ, 0xc0, !PT ;  /* 0xffff000008008812 */ /* 0x000fe400078ec0ff */
[C---:B------:R-:W-:Y:S03]  /*3690*/  @!P0 LOP3.LUT R2, R9.reuse, 0xffff0000, RZ, 0xc0, !PT ;  /* 0xffff000009028812 */ /* 0x040fe600078ec0ff */
[C---:B------:R-:W-:Y:S02]  /*36a0*/  @!P0 FMUL.FTZ R22, R0.reuse, R20 ;  /* 0x0000001400168220 */ /* 0x040fe40000410000 */
[-C--:B------:R-:W-:Y:S02]  /*36b0*/  @!P0 FMUL.FTZ R0, R0, R3.reuse ;  /* 0x0000000300008220 */ /* 0x080fe40000410000 */
[----:B------:R-:W-:Y:S01]  /*36c0*/  @!P0 FFMA.FTZ R38, R4, R3, -R22 ;  /* 0x0000000304268223 */ /* 0x000fe20000010816 */
[----:B------:R-:W-:Y:S01]  /*36d0*/  @!P0 LOP3.LUT R3, R10, 0xffff0000, RZ, 0xc0, !PT ;  /* 0xffff00000a038812 */ /* 0x000fe200078ec0ff */
[----:B------:R-:W-:Y:S01]  /*36e0*/  @!P0 FFMA.FTZ R0, R20, R4, R0 ;  /* 0x0000000414008223 */ /* 0x000fe20000010000 */
[----:B------:R-:W-:Y:S01]  /*36f0*/  @!P0 LOP3.LUT R4, R16, 0xffff0000, RZ, 0xc0, !PT ;  /* 0xffff000010048812 */ /* 0x000fe200078ec0ff */
[----:B------:R-:W-:Y:S01]  /*3700*/  @!P0 IMAD.U32 R16, R9, 0x10000, RZ ;  /* 0x0001000009108824 */ /* 0x000fe200078e00ff */
[----:B------:R-:W-:Y:S01]  /*3710*/  @!P0 SHF.L.U32 R20, R30, 0x10, RZ ;  /* 0x000000101e148819 */ /* 0x000fe200000006ff */
[C---:B------:R-:W-:Y:S02]  /*3720*/  @!P0 FMUL.FTZ R22, R2.reuse, R21 ;  /* 0x0000001502168220 */ /* 0x040fe40000410000 */
[-C--:B------:R-:W-:Y:S02]  /*3730*/  @!P0 FMUL.FTZ R2, R2, R4.reuse ;  /* 0x0000000402028220 */ /* 0x080fe40000410000 */
[----:B------:R-:W-:Y:S02]  /*3740*/  @!P0 FFMA.FTZ R37, R16, R4, -R22 ;  /* 0x0000000410258223 */ /* 0x000fe40000010816 */
[C---:B------:R-:W-:Y:S01]  /*3750*/  @!P0 IMAD.U32 R4, R5.reuse, 0x10000, RZ ;  /* 0x0001000005048824 */ /* 0x040fe200078e00ff */
[----:B------:R-:W-:Y:S01]  /*3760*/  @!P0 LOP3.LUT R5, R5, 0xffff0000, RZ, 0xc0, !PT ;  /* 0xffff000005058812 */ /* 0x000fe200078ec0ff */
[----:B------:R-:W-:Y:S02]  /*3770*/  @!P0 IMAD.U32 R22, R10, 0x10000, RZ ;  /* 0x000100000a168824 */ /* 0x000fe400078e00ff */
[C---:B------:R-:W-:Y:S02]  /*3780*/  @!P0 FMUL.FTZ R23, R3.reuse, R20 ;  /* 0x0000001403178220 */ /* 0x040fe40000410000 */
[-C--:B------:R-:W-:Y:S02]  /*3790*/  @!P0 FMUL.FTZ R3, R3, R4.reuse ;  /* 0x0000000403038220 */ /* 0x080fe40000410000 */
[----:B------:R-:W-:Y:S01]  /*37a0*/  @!P0 FFMA.FTZ R36, R22, R4, -R23 ;  /* 0x0000000416248223 */ /* 0x000fe20000010817 */
[----:B------:R-:W-:Y:S01]  /*37b0*/  @!P0 LOP3.LUT R4, R11, 0xffff0000, RZ, 0xc0, !PT ;  /* 0xffff00000b048812 */ /* 0x000fe200078ec0ff */
[----:B------:R-:W-:Y:S01]  /*37c0*/  @!P0 FFMA.FTZ R2, R21, R16, R2 ;  /* 0x0000001015028223 */ /* 0x000fe20000010002 */
[----:B------:R-:W-:Y:S01]  /*37d0*/  @!P0 LOP3.LUT R23, R30, 0xffff0000, RZ, 0xc0, !PT ;  /* 0xffff00001e178812 */ /* 0x000fe200078ec0ff */
[----:B------:R-:W-:Y:S01]  /*37e0*/  @!P0 FFMA.FTZ R3, R20, R22, R3 ;  /* 0x0000001614038223 */ /* 0x000fe20000010003 */
[----:B------:R-:W-:Y:S02]  /*37f0*/  @!P0 SHF.L.U32 R16, R11, 0x10, RZ ;  /* 0x000000100b108819 */ /* 0x000fe400000006ff */
[----:B------:R-:W-:Y:S01]  /*3800*/  @!P0 F2FP.BF16.PACK_AB R2, R2, R37 ;  /* 0x000000250202823e */ /* 0x000fe200000010ff */
[C---:B------:R-:W-:Y:S01]  /*3810*/  @!P0 FMUL.FTZ R21, R4.reuse, R23 ;  /* 0x0000001704158220 */ /* 0x040fe20000410000 */
[----:B------:R-:W-:Y:S01]  /*3820*/  @!P0 F2FP.BF16.PACK_AB R3, R3, R36 ;  /* 0x000000240303823e */ /* 0x000fe200000010ff */
[-C--:B------:R-:W-:Y:S01]  /*3830*/  @!P0 FMUL.FTZ R4, R4, R5.reuse ;  /* 0x0000000504048220 */ /* 0x080fe20000410000 */
[----:B------:R-:W-:Y:S01]  /*3840*/  @!P0 MOV R9, R2 ;  /* 0x0000000200098202 */ /* 0x000fe20000000f00 */
[----:B------:R-:W-:Y:S01]  /*3850*/  @!P0 FFMA.FTZ R21, R16, R5, -R21 ;  /* 0x0000000510158223 */ /* 0x000fe20000010815 */
[----:B------:R-:W-:Y:S01]  /*3860*/  @!P0 F2FP.BF16.PACK_AB R5, R0, R38 ;  /* 0x000000260005823e */ /* 0x000fe200000010ff */
[----:B------:R-:W-:Y:S02]  /*3870*/  @!P0 FFMA.FTZ R4, R23, R16, R4 ;  /* 0x0000001017048223 */ /* 0x000fe40000010004 */
[----:B------:R-:W-:Y:S02]  /*3880*/  @!P0 IMAD.MOV.U32 R10, RZ, RZ, R3 ;  /* 0x000000ffff0a8224 */ /* 0x000fe400078e0003 */
[----:B------:R-:W-:Y:S01]  /*3890*/  @!P0 IMAD.MOV.U32 R8, RZ, RZ, R5 ;  /* 0x000000ffff088224 */ /* 0x000fe200078e0005 */
[----:B------:R-:W-:Y:S04]  /*38a0*/  @!P0 F2FP.BF16.PACK_AB R0, R4, R21 ;  /* 0x000000150400823e */ /* 0x000fe800000010ff */
[----:B------:R-:W-:Y:S05]  /*38b0*/  @!P0 MOV R11, R0 ;  /* 0x00000000000b8202 */ /* 0x000fea0000000f00 */
[----:B------:R1:W-:Y:S02]  /*38c0*/  ST.E.128 [R34.64], R8 ;  /* 0x0000000822007985 */ /* 0x0003e4000c101d08 */
.L_x_182:
[----:B------:R-:W-:Y:S05]  /*38d0*/  BSYNC B0 ;  /* 0x0000000000007941 */ /* 0x000fea0003800000 */
.L_x_181:
[----:B------:R-:W-:Y:S01]  /*38e0*/  ISETP.GE.AND P0, PT, R136, c[0x0][0x1d4], PT ;  /* 0x0000750088007a0c */ /* 0x000fe20003f06270 */
[----:B------:R-:W-:Y:S01]  /*38f0*/  @!UPT UIADD3 URZ, URZ, URZ, URZ ;  /* 0x0000003f3f3ff290 */ /* 0x000fe2000fffe03f */
[----:B------:R-:W-:Y:S11]  /*3900*/  BSSY B0, `(.L_x_183) ;  /* 0x0000038000007945 */ /* 0x000ff60003800000 */
[----:B------:R-:W-:-:S05]  /*3910*/  @P0 BRA `(.L_x_184) ;  /* 0x0000036000000947 */ /* 0x000fca0003800000 */
[C---:B-1--4-:R-:W-:Y:S01]  /*3920*/  LEA R34, P0, R205.reuse, R39, 0x1 ;  /* 0x00000027cd227211 */ /* 0x052fe200078008ff */
[----:B------:R-:W1:Y:S03]  /*3930*/  LDS.128 R8, [R198+0xd080] ;  /* 0x00d08000c6087984 */ /* 0x000e660000000c00 */
[----:B---3--:R-:W-:Y:S02]  /*3940*/  LEA.HI.X R35, R205, R40, R209, 0x1, P0 ;  /* 0x00000028cd237211 */ /* 0x008fe400000f0cd1 */
[----:B------:R-:W-:Y:S11]  /*3950*/  ISETP.GE.AND P0, PT, R143, c[0x0][0x27c], PT ;  /* 0x00009f008f007a0c */ /* 0x000ff60003f06270 */
[----:B------:R-:W-:Y:S02]  /*3960*/  @!UPT UIADD3 URZ, URZ, URZ, URZ ;  /* 0x0000003f3f3ff290 */ /* 0x000fe4000fffe03f */
[----:B------:R-:W-:Y:S02]  /*3970*/  @!P0 SHF.R.U64 R3, R24, 0x10, R25 ;  /* 0x0000001018038819 */ /* 0x000fe40000001219 */
[--C-:B------:R-:W-:Y:S02]  /*3980*/  @!P0 SHF.R.U64 R0, R6, 0x10, R7.reuse ;  /* 0x0000001006008819 */ /* 0x100fe40000001207 */
[----:B------:R-:W-:Y:S02]  /*3990*/  @!P0 SHF.R.U32.HI R2, RZ, 0x10, R7 ;  /* 0x00000010ff028819 */ /* 0x000fe40000011607 */
[----:B------:R-:W-:Y:S02]  /*39a0*/  @!P0 PRMT R4, R31, 0x5410, R3 ;  /* 0x000054101f048816 */ /* 0x000fe40000000003 */
[----:B------:R-:W-:Y:S02]  /*39b0*/  @!P0 SHF.R.U32.HI R5, RZ, 0x10, R25 ;  /* 0x00000010ff058819 */ /* 0x000fe40000011619 */
[----:B------:R-:W-:Y:S01]  /*39c0*/  @!P0 PRMT R0, R17, 0x5432, R0 ;  /* 0x0000543211008816 */ /* 0x000fe20000000000 */
[----:B------:R-:W-:Y:S01]  /*39d0*/  @!P0 IMAD.U32 R7, R4, 0x10000, RZ ;  /* 0x0001000004078824 */ /* 0x000fe200078e00ff */
[----:B------:R-:W-:Y:S02]  /*39e0*/  @!P0 PRMT R21, R31, 0x5432, R5 ;  /* 0x000054321f158816 */ /* 0x000fe40000000005 */
[----:B------:R-:W-:Y:S01]  /*39f0*/  @!P0 PRMT R5, R17, 0x5410, R2 ;  /* 0x0000541011058816 */ /* 0x000fe20000000002 */
[----:B------:R-:W-:Y:S01]  /*3a00*/  @!P0 IMAD.U32 R6, R0, 0x10000, RZ ;  /* 0x0001000000068824 */ /* 0x000fe200078e00ff */
[----:B------:R-:W-:Y:S02]  /*3a10*/  @!P0 LOP3.LUT R17, R4, 0xffff0000, RZ, 0xc0, !PT ;  /* 0xffff000004118812 */ /* 0x000fe400078ec0ff */
[----:B------:R-:W-:Y:S01]  /*3a20*/  @!P0 LOP3.LUT R4, R0, 0xffff0000, RZ, 0xc0, !PT ;  /* 0xffff000000048812 */ /* 0x000fe200078ec0ff */
[C---:B-1----:R-:W-:Y:S01]  /*3a30*/  @!P0 IMAD.U32 R16, R8.reuse, 0x10000, RZ ;  /* 0x0001000008108824 */ /* 0x042fe200078e00ff */
[----:B------:R-:W-:Y:S02]  /*3a40*/  @!P0 LOP3.LUT R2, R8, 0xffff0000, RZ, 0xc0, !PT ;  /* 0xffff000008028812 */ /* 0x000fe400078ec0ff */
[C---:B------:R-:W-:Y:S02]  /*3a50*/  @!P0 LOP3.LUT R3, R9.reuse, 0xffff0000, RZ, 0xc0, !PT ;  /* 0xffff000009038812 */ /* 0x040fe400078ec0ff */
[----:B------:R-:W-:Y:S01]  /*3a60*/  @!P0 SHF.L.U32 R20, R9, 0x10, RZ ;  /* 0x0000001009148819 */ /* 0x000fe200000006ff */
[C---:B--2---:R-:W-:Y:S02]  /*3a70*/  @!P0 FMUL.FTZ R22, R2.reuse, R7 ;  /* 0x0000000702168220 */ /* 0x044fe40000410000 */
[-C--:B------:R-:W-:Y:S02]  /*3a80*/  @!P0 FMUL.FTZ R0, R2, R6.reuse ;  /* 0x0000000602008220 */ /* 0x080fe40000410000 */
[----:B------:R-:W-:Y:S02]  /*3a90*/  @!P0 FMUL.FTZ R23, R3, R17 ;  /* 0x0000001103178220 */ /* 0x000fe40000410000 */
[----:B------:R-:W-:Y:S01]  /*3aa0*/  @!P0 FFMA.FTZ R30, R16, R6, -R22 ;  /* 0x00000006101e8223 */ /* 0x000fe20000010816 */
[----:B------:R-:W-:Y:S01]  /*3ab0*/  @!P0 SHF.L.U32 R6, R5, 0x10, RZ ;  /* 0x0000001005068819 */ /* 0x000fe200000006ff */
[----:B------:R-:W-:Y:S01]  /*3ac0*/  @!P0 FMUL.FTZ R2, R3, R4 ;  /* 0x0000000403028220 */ /* 0x000fe20000410000 */
[----:B------:R-:W-:Y:S01]  /*3ad0*/  @!P0 LOP3.LUT R3, R10, 0xffff0000, RZ, 0xc0, !PT ;  /* 0xffff00000a038812 */ /* 0x000fe200078ec0ff */
[----:B------:R-:W-:Y:S01]  /*3ae0*/  @!P0 FFMA.FTZ R0, R7, R16, R0 ;  /* 0x0000001007008223 */ /* 0x000fe20000010000 */
[----:B------:R-:W-:Y:S01]  /*3af0*/  @!P0 LOP3.LUT R5, R5, 0xffff0000, RZ, 0xc0, !PT ;  /* 0xffff000005058812 */ /* 0x000fe200078ec0ff */
[C---:B------:R-:W-:Y:S01]  /*3b00*/  @!P0 IMAD.U32 R7, R21.reuse, 0x10000, RZ ;  /* 0x0001000015078824 */ /* 0x040fe200078e00ff */
[----:B------:R-:W-:Y:S01]  /*3b10*/  @!P0 LOP3.LUT R21, R21, 0xffff0000, RZ, 0xc0, !PT ;  /* 0xffff000015158812 */ /* 0x000fe200078ec0ff */
[----:B------:R-:W-:Y:S01]  /*3b20*/  @!P0 FFMA.FTZ R25, R20, R4, -R23 ;  /* 0x0000000414198223 */ /* 0x000fe20000010817 */
[----:B------:R-:W-:Y:S01]  /*3b30*/  @!P0 LOP3.LUT R4, R11, 0xffff0000, RZ, 0xc0, !PT ;  /* 0xffff00000b048812 */ /* 0x000fe200078ec0ff */
[----:B------:R-:W-:Y:S02]  /*3b40*/  @!P0 IMAD.U32 R16, R10, 0x10000, RZ ;  /* 0x000100000a108824 */ /* 0x000fe400078e00ff */
[C---:B------:R-:W-:Y:S02]  /*3b50*/  @!P0 FMUL.FTZ R23, R3.reuse, R7 ;  /* 0x0000000703178220 */ /* 0x040fe40000410000 */
[----:B------:R-:W-:Y:S02]  /*3b60*/  @!P0 FMUL.FTZ R3, R3, R6 ;  /* 0x0000000603038220 */ /* 0x000fe40000410000 */
[----:B------:R-:W-:Y:S02]  /*3b70*/  @!P0 IMAD.U32 R22, R11, 0x10000, RZ ;  /* 0x000100000b168824 */ /* 0x000fe400078e00ff */
[C---:B------:R-:W-:Y:S02]  /*3b80*/  @!P0 FMUL.FTZ R24, R4.reuse, R21 ;  /* 0x0000001504188220 */ /* 0x040fe40000410000 */
[----:B------:R-:W-:Y:S02]  /*3b90*/  @!P0 FMUL.FTZ R4, R4, R5 ;  /* 0x0000000504048220 */ /* 0x000fe40000410000 */
[----:B------:R-:W-:Y:S02]  /*3ba0*/  @!P0 FFMA.FTZ R2, R17, R20, R2 ;  /* 0x0000001411028223 */ /* 0x000fe40000010002 */
[----:B------:R-:W-:Y:S02]  /*3bb0*/  @!P0 FFMA.FTZ R3, R7, R16, R3 ;  /* 0x0000001007038223 */ /* 0x000fe40000010003 */
[----:B------:R-:W-:Y:S01]  /*3bc0*/  @!P0 FFMA.FTZ R23, R16, R6, -R23 ;  /* 0x0000000610178223 */ /* 0x000fe20000010817 */
[----:B------:R-:W-:Y:S01]  /*3bd0*/  @!P0 F2FP.BF16.PACK_AB R2, R2, R25 ;  /* 0x000000190202823e */ /* 0x000fe200000010ff */
[----:B------:R-:W-:Y:S01]  /*3be0*/  @!P0 FFMA.FTZ R24, R22, R5, -R24 ;  /* 0x0000000516188223 */ /* 0x000fe20000010818 */
[----:B------:R-:W-:Y:S01]  /*3bf0*/  @!P0 F2FP.BF16.PACK_AB R5, R0, R30 ;  /* 0x0000001e0005823e */ /* 0x000fe200000010ff */
[----:B------:R-:W-:Y:S01]  /*3c00*/  @!P0 FFMA.FTZ R4, R21, R22, R4 ;  /* 0x0000001615048223 */ /* 0x000fe20000010004 */
[----:B------:R-:W-:Y:S02]  /*3c10*/  @!P0 F2FP.BF16.PACK_AB R3, R3, R23 ;  /* 0x000000170303823e */ /* 0x000fe400000010ff */
[----:B------:R-:W-:Y:S01]  /*3c20*/  @!P0 MOV R9, R2 ;  /* 0x0000000200098202 */ /* 0x000fe20000000f00 */
[----:B------:R-:W-:Y:S01]  /*3c30*/  @!P0 IMAD.MOV.U32 R8, RZ, RZ, R5 ;  /* 0x000000ffff088224 */ /* 0x000fe200078e0005 */
[----:B------:R-:W-:Y:S01]  /*3c40*/  @!P0 F2FP.BF16.PACK_AB R0, R4, R24 ;  /* 0x000000180400823e */ /* 0x000fe200000010ff */
[----:B------:R-:W-:Y:S03]  /*3c50*/  @!P0 IMAD.MOV.U32 R10, RZ, RZ, R3 ;  /* 0x000000ffff0a8224 */ /* 0x000fe600078e0003 */
[----:B------:R-:W-:Y:S05]  /*3c60*/  @!P0 MOV R11, R0 ;  /* 0x00000000000b8202 */ /* 0x000fea0000000f00 */
[----:B------:R1:W-:Y:S02]  /*3c70*/  ST.E.128 [R34.64], R8 ;  /* 0x0000000822007985 */ /* 0x0003e4000c101d08 */
.L_x_184:
[----:B------:R-:W-:Y:S05]  /*3c80*/  BSYNC B0 ;  /* 0x0000000000007941 */ /* 0x000fea0003800000 */
.L_x_183:
[----:B------:R-:W-:Y:S01]  /*3c90*/  ISETP.GE.AND P0, PT, R199, c[0x0][0x1d4], PT ;  /* 0x00007500c7007a0c */ /* 0x000fe20003f06270 */
[----:B------:R-:W-:Y:S01]  /*3ca0*/  @!UPT UIADD3 URZ, URZ, URZ, URZ ;  /* 0x0000003f3f3ff290 */ /* 0x000fe2000fffe03f */
[----:B------:R-:W-:Y:S11]  /*3cb0*/  BSSY B0, `(.L_x_185) ;  /* 0x0000038000007945 */ /* 0x000ff60003800000 */
[----:B------:R-:W-:-:S05]  /*3cc0*/  @P0 BRA `(.L_x_186) ;  /* 0x0000036000000947 */ /* 0x000fca0003800000 */
[C---:B--2-4-:R-:W-:Y:S01]  /*3cd0*/  LEA R22, P0, R199.reuse, R39, 0x1 ;  /* 0x00000027c7167211 */ /* 0x054fe200078008ff */
[----:B-1----:R-:W1:Y:S03]  /*3ce0*/  LDS.128 R8, [R198+0xe080] ;  /* 0x00e08000c6087984 */ /* 0x002e660000000c00 */
        /* <DEDUP_REMOVED lines=19> */
[C---:B------:R-:W-:Y:S02]  /*3e20*/  @!P0 FMUL.FTZ R18, R2.reuse, R7 ;  /* 0x0000000702128220 */ /* 0x040fe40000410000 */
        /* <DEDUP_REMOVED lines=17> */
[-C--:B------:R-:W-:Y:S02]  /*3f40*/  @!P0 FMUL.FTZ R4, R4, R5.reuse ;  /* 0x0000000504048220 */ /* 0x080fe40000410000 */
        /* <DEDUP_REMOVED lines=14> */
.L_x_186:
[----:B------:R-:W-:Y:S05]  /*4030*/  BSYNC B0 ;  /* 0x0000000000007941 */ /* 0x000fea0003800000 */
.L_x_185:
[----:B------:R-:W-:Y:S11]  /*4040*/  ISETP.GE.AND P0, PT, R200, c[0x0][0x1d4], PT ;  /* 0x00007500c8007a0c */ /* 0x000ff60003f06270 */
[----:B------:R-:W-:Y:S02]  /*4050*/  @!UPT UIADD3 URZ, URZ, URZ, URZ ;  /* 0x0000003f3f3ff290 */ /* 0x000fe4000fffe03f */
[----:B------:R-:W-:-:S05]  /*4060*/  @P0 BRA `(.L_x_180) ;  /* 0x0000184000000947 */ /* 0x000fca0003800000 */
[C---:B----4-:R-:W-:Y:S01]  /*4070*/  LEA R20, P0, R200.reuse, R39, 0x1 ;  /* 0x00000027c8147211 */ /* 0x050fe200078008ff */
        /* <DEDUP_REMOVED lines=23> */
[----:B--2---:R-:W-:Y:S01]  /*41f0*/  @!P0 FFMA.FTZ R22, R12, R6, -R16 ;  /* 0x000000060c168223 */ /* 0x004fe20000010810 */
        /* <DEDUP_REMOVED lines=28> */
[----:B------:R1:W-:Y:S01]  /*43c0*/  ST.E.128 [R20.64], R8 ;  /* 0x0000000814007985 */ /* 0x0003e2000c101d08 */
[----:B------:R-:W-:-:S05]  /*43d0*/  BRA `(.L_x_180) ;  /* 0x000014d000007947 */ /* 0x000fca0003800000 */
.L_x_177:
        /* <DEDUP_REMOVED lines=17> */
[----:B------:R-:W-:Y:S05]  /*44f0*/  IADD3 R3, P0, R64, R10, RZ ;  /* 0x0000000a40037210 */ /* 0x000fea0007f1e0ff */
[----:B------:R-:W-:Y:S01]  /*4500*/  IMAD.X R10, R31, 0x1, R82, P0 ;  /* 0x000000011f0a7824 */ /* 0x000fe200000e0652 */
[C---:B------:R-:W-:Y:S04]  /*4510*/  LEA R8, P0, R0.reuse, c[0x0][0x270], 0x1 ;  /* 0x00009c0000087a11 */ /* 0x040fe800078008ff */
[----:B------:R-:W-:Y:S02]  /*4520*/  LEA.HI.X R9, R0, c[0x0][0x274], R2, 0x1, P0 ;  /* 0x00009d0000097a11 */ /* 0x000fe400000f0c02 */
[C---:B------:R-:W-:Y:S04]  /*4530*/  LEA R2, P0, R3.reuse, c[0x0][0x288], 0x1 ;  /* 0x0000a20003027a11 */ /* 0x040fe800078008ff */
[----:B------:R-:W-:Y:S02]  /*4540*/  LEA.HI.X R3, R3, c[0x0][0x28c], R10, 0x1, P0 ;  /* 0x0000a30003037a11 */ /* 0x000fe400000f0c0a */
[----:B------:R-:W-:Y:S11]  /*4550*/  ISETP.GE.AND P0, PT, R134, c[0x0][0x27c], PT ;  /* 0x00009f0086007a0c */ /* 0x000ff60003f06270 */
[----:B------:R-:W-:Y:S02]  /*4560*/  @!UPT UIADD3 URZ, URZ, URZ, URZ ;  /* 0x0000003f3f3ff290 */ /* 0x000fe4000fffe03f */
[----:B------:R1:W5:Y:S04]  /*4570*/  @!P0 LDG.E.128 R4, [R8.64] ;  /* 0x0000000808048981 */ /* 0x000368000c1e1d00 */
[----:B------:R1:W5:Y:S01]  /*4580*/  @!P0 LDG.E.128 R12, [R2.64] ;  /* 0x00000008020c8981 */ /* 0x000362000c1e1d00 */
[----:B------:R-:W-:Y:S11]  /*4590*/  ISETP.GE.AND P0, PT, R136, c[0x0][0x27c], PT ;  /* 0x00009f0088007a0c */ /* 0x000ff60003f06270 */
[----:B------:R-:W-:Y:S02]  /*45a0*/  @!UPT UIADD3 URZ, URZ, URZ, URZ ;  /* 0x0000003f3f3ff290 */ /* 0x000fe4000fffe03f */
[----:B------:R1:W5:Y:S04]  /*45b0*/  @!P0 LDG.E.128 R16, [R8.64+0x80] ;  /* 0x0000800808108981 */ /* 0x000368000c1e1d00 */
[----:B------:R1:W5:Y:S02]  /*45c0*/  @!P0 LDG.E.128 R32, [R2.64+0x80] ;  /* 0x0000800802208981 */ /* 0x000364000c1e1d00 */
.L_x_188:
[----:B------:R-:W-:Y:S05]  /*45d0*/  BSYNC B0 ;  /* 0x0000000000007941 */ /* 0x000fea0003800000 */
.L_x_187:
[----:B------:R2:W3:Y:S04]  /*45e0*/  SHFL.IDX PT, R39, R22, RZ, 0x181f ;  /* 0x00181fff16277589 */ /* 0x0004e800000e0000 */
[----:B------:R2:W4:Y:S01]  /*45f0*/  SHFL.IDX PT, R38, R30, RZ, 0x181f ;  /* 0x00181fff1e267589 */ /* 0x00052200000e0000 */
[----:B------:R-:W-:-:S05]  /*4600*/  @P1 BRA `(.L_x_180) ;  /* 0x000012a000001947 */ /* 0x000fca0003800000 */
[----:B------:R-:W-:Y:S01]  /*4610*/  ISETP.GE.AND P0, PT, R134, c[0x0][0x1d4], PT ;  /* 0x0000750086007a0c */ /* 0x000fe20003f06270 */
[----:B-1---5:R-:W-:Y:S01]  /*4620*/  IMAD.MOV.U32 R8, RZ, RZ, R18 ;  /* 0x000000ffff087224 */ /* 0x022fe200078e0012 */
[----:B------:R-:W-:Y:S01]  /*4630*/  IADD3 R41, -R94, c[0x0][0x1d4], RZ ;  /* 0x000075005e297a10 */ /* 0x000fe20007ffe1ff */
[----:B------:R-:W-:Y:S01]  /*4640*/  IMAD.MOV.U32 R3, RZ, RZ, R19 ;  /* 0x000000ffff037224 */ /* 0x000fe200078e0013 */
[----:B------:R-:W-:Y:S01]  /*4650*/  SHF.R.U32.HI R103, RZ, 0x3, R218 ;  /* 0x00000003ff677819 */ /* 0x000fe200000116da */
[----:B------:R-:W-:Y:S01]  /*4660*/  IMAD.MOV.U32 R2, RZ, RZ, R16 ;  /* 0x000000ffff027224 */ /* 0x000fe200078e0010 */
[----:B------:R-:W-:Y:S01]  /*4670*/  BSSY B0, `(.L_x_189) ;  /* 0x000008a000007945 */ /* 0x000fe20003800000 */
[----:B------:R-:W-:Y:S01]  /*4680*/  IMAD.MOV.U32 R0, RZ, RZ, R17 ;  /* 0x000000ffff007224 */ /* 0x000fe200078e0011 */
[----:B------:R-:W-:Y:S01]  /*4690*/  PRMT R20, R3, 0x5410, R8 ;  /* 0x0000541003147816 */ /* 0x000fe20000000008 */
[----:B------:R-:W-:Y:S01]  /*46a0*/  IMAD.MOV.U32 R3, RZ, RZ, R35 ;  /* 0x000000ffff037224 */ /* 0x000fe200078e0023 */
[----:B------:R-:W-:Y:S02]  /*46b0*/  MOV R8, R34 ;  /* 0x0000002200087202 */ /* 0x000fe40000000f00 */
[----:B------:R-:W-:Y:S01]  /*46c0*/  PRMT R11, R0, 0x5410, R2 ;  /* 0x00005410000b7816 */ /* 0x000fe20000000002 */
[----:B------:R-:W-:Y:S01]  /*46d0*/  IMAD.MOV.U32 R2, RZ, RZ, R32 ;  /* 0x000000ffff027224 */ /* 0x000fe200078e0020 */
[----:B------:R-:W-:Y:S02]  /*46e0*/  MOV R0, R33 ;  /* 0x0000002100007202 */ /* 0x000fe40000000f00 */
[----:B------:R-:W-:Y:S02]  /*46f0*/  PRMT R37, R3, 0x5410, R8 ;  /* 0x0000541003257816 */ /* 0x000fe40000000008 */
[----:B------:R-:W-:Y:S01]  /*4700*/  PRMT R36, R2, 0x5410, R0 ;  /* 0x0000541002247816 */ /* 0x000fe20000000000 */
[----:B------:R-:W-:-:S05]  /*4710*/  @P0 BRA `(.L_x_190) ;  /* 0x000007f000000947 */ /* 0x000fca0003800000 */
[----:B------:R-:W-:Y:S01]  /*4720*/  LOP3.LUT P2, RZ, R212, 0x2, RZ, 0xc0, !PT ;  /* 0x00000002d4ff7812 */ /* 0x000fe2000784c0ff */
[----:B------:R-:W-:Y:S01]  /*4730*/  IMAD.MOV.U32 R24, RZ, RZ, R13 ;  /* 0x000000ffff187224 */ /* 0x000fe200078e000d */
[----:B------:R-:W-:Y:S01]  /*4740*/  ISETP.GE.AND P0, PT, R134, c[0x0][0x27c], PT ;  /* 0x00009f0086007a0c */ /* 0x000fe20003f06270 */
[----:B------:R-:W-:Y:S01]  /*4750*/  IMAD.MOV.U32 R28, RZ, RZ, R14 ;  /* 0x000000ffff1c7224 */ /* 0x000fe200078e000e */
[----:B------:R-:W-:Y:S01]  /*4760*/  SEL R0, R94, R41, !P2 ;  /* 0x000000295e007207 */ /* 0x000fe20005000000 */
[----:B------:R-:W-:Y:S01]  /*4770*/  IMAD.MOV.U32 R31, RZ, RZ, R15 ;  /* 0x000000ffff1f7224 */ /* 0x000fe200078e000f */
[----:B------:R-:W-:Y:S01]  /*4780*/  MOV R9, R4 ;  /* 0x0000000400097202 */ /* 0x000fe20000000f00 */
[----:B--2---:R-:W-:Y:S01]  /*4790*/  IMAD.MOV.U32 R22, RZ, RZ, R12 ;  /* 0x000000ffff167224 */ /* 0x004fe200078e000c */
[----:B------:R-:W-:Y:S01]  /*47a0*/  SHF.R.S32.HI R2, RZ, 0x1f, R0 ;  /* 0x0000001fff027819 */ /* 0x000fe20000011400 */
[----:B------:R-:W-:Y:S03]  /*47b0*/  IMAD.MOV.U32 R8, RZ, RZ, R5 ;  /* 0x000000ffff087224 */ /* 0x000fe600078e0005 */
[----:B------:R-:W-:Y:S03]  /*47c0*/  LEA.HI R0, R2, R0, RZ, 0x4 ;  /* 0x0000000002007211 */ /* 0x000fe600078f20ff */
[--C-:B------:R-:W-:Y:S02]  /*47d0*/  @!P0 SHF.R.U64 R23, R12, 0x10, R13.reuse ;  /* 0x000000100c178819 */ /* 0x100fe4000000120d */
[----:B------:R-:W-:Y:S02]  /*47e0*/  LEA.HI.SX32 R0, R0, R84, 0x1c ;  /* 0x0000005400007211 */ /* 0x000fe400078fe2ff */
[----:B------:R-:W-:Y:S02]  /*47f0*/  @!P0 SHF.R.U32.HI R21, RZ, 0x10, R13 ;  /* 0x00000010ff158819 */ /* 0x000fe4000001160d */
[----:B------:R-:W-:Y:S01]  /*4800*/  SHF.R.S32.HI R2, RZ, 0x1f, R0 ;  /* 0x0000001fff027819 */ /* 0x000fe20000011400 */
[----:B------:R-:W-:Y:S01]  /*4810*/  IMAD.SHL.U32 R40, R0, 0x8, RZ ;  /* 0x0000000800287824 */ /* 0x000fe200078e00ff */
[--C-:B------:R-:W-:Y:S02]  /*4820*/  @!P0 SHF.R.U64 R29, R14, 0x10, R15.reuse ;  /* 0x000000100e1d8819 */ /* 0x100fe4000000120f */
[----:B------:R-:W-:Y:S02]  /*4830*/  LEA.HI R2, R2, R0, RZ, 0x3 ;  /* 0x0000000002027211 */ /* 0x000fe400078f18ff */
[----:B------:R-:W-:Y:S02]  /*4840*/  @!P0 SHF.R.U32.HI R30, RZ, 0x10, R15 ;  /* 0x00000010ff1e8819 */ /* 0x000fe4000001160f */
[----:B------:R-:W-:Y:S01]  /*4850*/  @!P0 PRMT R21, R24, 0x5410, R21 ;  /* 0x0000541018158816 */ /* 0x000fe20000000015 */
[----:B------:R-:W-:Y:S01]  /*4860*/  IMAD.SHL.U32 R2, R2, 0x100, RZ ;  /* 0x0000010002027824 */ /* 0x000fe200078e00ff */
[----:B------:R-:W-:Y:S01]  /*4870*/  LOP3.LUT R0, R218, 0x38, R40, 0xf8, !PT ;  /* 0x00000038da007812 */ /* 0x000fe200078ef828 */
[----:B------:R-:W1:Y:S01]  /*4880*/  LDS.128 R24, [R76+0xc080] ;  /* 0x00c080004c187984 */ /* 0x000e620000000c00 */
[--C-:B------:R-:W-:Y:S02]  /*4890*/  @!P0 SHF.R.U64 R10, R4, 0x10, R5.reuse ;  /* 0x00000010040a8819 */ /* 0x100fe40000001205 */
[----:B------:R-:W-:Y:S02]  /*48a0*/  LOP3.LUT R0, R0, R103, RZ, 0x3c, !PT ;  /* 0x0000006700007212 */ /* 0x000fe400078e3cff */
[----:B------:R-:W-:Y:S02]  /*48b0*/  LOP3.LUT R2, R2, 0x7ffff800, RZ, 0xc0, !PT ;  /* 0x7ffff80002027812 */ /* 0x000fe400078ec0ff */
[----:B------:R-:W-:Y:S01]  /*48c0*/  @!P0 SHF.R.U32.HI R3, RZ, 0x10, R5 ;  /* 0x00000010ff038819 */ /* 0x000fe20000011605 */
[--C-:B------:R-:W-:Y:S01]  /*48d0*/  IMAD.MOV.U32 R5, RZ, RZ, R7.reuse ;  /* 0x000000ffff057224 */ /* 0x100fe200078e0007 */
[----:B------:R-:W-:Y:S01]  /*48e0*/  IADD3 R2, R0, R2, R220 ;  /* 0x0000000200027210 */ /* 0x000fe20007ffe0dc */
[----:B------:R-:W-:Y:S01]  /*48f0*/  IMAD.MOV.U32 R0, RZ, RZ, R6 ;  /* 0x000000ffff007224 */ /* 0x000fe200078e0006 */
[----:B------:R-:W-:Y:S02]  /*4900*/  @!P0 SHF.R.U64 R4, R6, 0x10, R7 ;  /* 0x0000001006048819 */ /* 0x000fe40000001207 */
[----:B------:R-:W-:Y:S02]  /*4910*/  SHF.L.U32 R12, R2, 0x1, RZ ;  /* 0x00000001020c7819 */ /* 0x000fe400000006ff */
[----:B------:R-:W-:Y:S02]  /*4920*/  @!P0 PRMT R22, R22, 0x5410, R23 ;  /* 0x0000541016168816 */ /* 0x000fe40000000017 */
[----:B------:R-:W-:Y:S02]  /*4930*/  @!P0 SHF.R.U32.HI R2, RZ, 0x10, R7 ;  /* 0x00000010ff028819 */ /* 0x000fe40000011607 */
[----:B------:R-:W2:Y:S01]  /*4940*/  LDS.128 R12, [R12+0xc080] ;  /* 0x00c080000c0c7984 */ /* 0x000ea20000000c00 */
[----:B------:R-:W-:Y:S02]  /*4950*/  @!P0 PRMT R6, R9, 0x5410, R10 ;  /* 0x0000541009068816 */ /* 0x000fe4000000000a */
[----:B------:R-:W-:Y:S02]  /*4960*/  @!P0 PRMT R7, R8, 0x5410, R3 ;  /* 0x0000541008078816 */ /* 0x000fe40000000003 */
[----:B------:R-:W-:Y:S01]  /*4970*/  @!P0 PRMT R8, R0, 0x5410, R4 ;  /* 0x0000541000088816 */ /* 0x000fe20000000004 */
[----:B------:R-:W-:Y:S01]  /*4980*/  @!P0 IMAD.U32 R4, R22, 0x10000, RZ ;  /* 0x0001000016048824 */ /* 0x000fe200078e00ff */
[----:B------:R-:W-:Y:S01]  /*4990*/  @!P0 PRMT R9, R5, 0x5410, R2 ;  /* 0x0000541005098816 */ /* 0x000fe20000000002 */
[----:B------:R-:W-:Y:S01]  /*49a0*/  @!P0 IMAD.U32 R2, R6, 0x10000, RZ ;  /* 0x0001000006028824 */ /* 0x000fe200078e00ff */
[----:B------:R-:W-:Y:S02]  /*49b0*/  @!P0 PRMT R23, R28, 0x5410, R29 ;  /* 0x000054101c178816 */ /* 0x000fe4000000001d */
[----:B------:R-:W-:Y:S02]  /*49c0*/  @!P0 LOP3.LUT R10, R22, 0xffff0000, RZ, 0xc0, !PT ;  /* 0xffff0000160a8812 */ /* 0x000fe400078ec0ff */
[----:B------:R-:W-:Y:S01]  /*49d0*/  @!P0 PRMT R30, R31, 0x5410, R30 ;  /* 0x000054101f1e8816 */ /* 0x000fe2000000001e */
[----:B-1----:R-:W-:Y:S01]  /*49e0*/  @!P0 IMAD.U32 R5, R24, 0x10000, RZ ;  /* 0x0001000018058824 */ /* 0x002fe200078e00ff */
[----:B--2---:R-:W-:Y:S05]  /*49f0*/  @!P0 SHF.L.U32 R0, R12, 0x10, RZ ;  /* 0x000000100c008819 */ /* 0x004fea00000006ff */
[C---:B------:R-:W-:Y:S02]  /*4a00*/  @!P0 FMUL.FTZ R3, R0.reuse, R4 ;  /* 0x0000000400038220 */ /* 0x040fe40000410000 */
[-C--:B------:R-:W-:Y:S02]  /*4a10*/  @!P0 FMUL.FTZ R0, R0, R2.reuse ;  /* 0x0000000200008220 */ /* 0x080fe40000410000 */
[----:B------:R-:W-:Y:S01]  /*4a20*/  @!P0 FFMA.FTZ R28, R5, R2, -R3 ;  /* 0x00000002051c8223 */ /* 0x000fe20000010803 */
[----:B------:R-:W-:Y:S01]  /*4a30*/  @!P0 LOP3.LUT R2, R12, 0xffff0000, RZ, 0xc0, !PT ;  /* 0xffff00000c028812 */ /* 0x000fe200078ec0ff */
[----:B------:R-:W-:Y:S01]  /*4a40*/  @!P0 FFMA.FTZ R0, R4, R5, R0 ;  /* 0x0000000504008223 */ /* 0x000fe20000010000 */
[----:B------:R-:W-:Y:S02]  /*4a50*/  @!P0 LOP3.LUT R3, R6, 0xffff0000, RZ, 0xc0, !PT ;  /* 0xffff000006038812 */ /* 0x000fe400078ec0ff */
[----:B------:R-:W-:Y:S01]  /*4a60*/  @!P0 LOP3.LUT R4, R24, 0xffff0000, RZ, 0xc0, !PT ;  /* 0xffff000018048812 */ /* 0x000fe200078ec0ff */
[C---:B------:R-:W-:Y:S02]  /*4a70*/  @!P0 FMUL.FTZ R5, R2.reuse, R10 ;  /* 0x0000000a02058220 */ /* 0x040fe40000410000 */
[-C--:B------:R-:W-:Y:S02]  /*4a80*/  @!P0 FMUL.FTZ R2, R2, R3.reuse ;  /* 0x0000000302028220 */ /* 0x080fe40000410000 */
[----:B------:R-:W-:Y:S01]  /*4a90*/  @!P0 FFMA.FTZ R6, R4, R3, -R5 ;  /* 0x0000000304068223 */ /* 0x000fe20000010805 */
[----:B------:R-:W-:Y:S01]  /*4aa0*/  @!P0 SHF.L.U32 R3, R13, 0x10, RZ ;  /* 0x000000100d038819 */ /* 0x000fe200000006ff */
[----:B------:R-:W-:Y:S02]  /*4ab0*/  @!P0 FFMA.FTZ R2, R10, R4, R2 ;  /* 0x000000040a028223 */ /* 0x000fe40000010002 */
[----:B------:R-:W-:Y:S01]  /*4ac0*/  @!P0 IMAD.U32 R5, R21, 0x10000, RZ ;  /* 0x0001000015058824 */ /* 0x000fe200078e00ff */
[----:B------:R-:W-:Y:S01]  /*4ad0*/  @!P0 F2FP.BF16.PACK_AB R31, R6, R28 ;  /* 0x0000001c061f823e */ /* 0x000fe200000010ff */
[----:B------:R-:W-:Y:S02]  /*4ae0*/  @!P0 IMAD.U32 R4, R7, 0x10000, RZ ;  /* 0x0001000007048824 */ /* 0x000fe400078e00ff */
[----:B------:R-:W-:Y:S02]  /*4af0*/  @!P0 IMAD.U32 R6, R25, 0x10000, RZ ;  /* 0x0001000019068824 */ /* 0x000fe400078e00ff */
[C---:B------:R-:W-:Y:S02]  /*4b00*/  @!P0 FMUL.FTZ R10, R3.reuse, R5 ;  /* 0x00000005030a8220 */ /* 0x040fe40000410000 */
[-C--:B------:R-:W-:Y:S02]  /*4b10*/  @!P0 FMUL.FTZ R3, R3, R4.reuse ;  /* 0x0000000403038220 */ /* 0x080fe40000410000 */
[----:B------:R-:W-:Y:S01]  /*4b20*/  @!P0 FFMA.FTZ R22, R6, R4, -R10 ;  /* 0x0000000406168223 */ /* 0x000fe2000001080a */
[----:B------:R-:W-:Y:S01]  /*4b30*/  @!P0 LOP3.LUT R4, R13, 0xffff0000, RZ, 0xc0, !PT ;  /* 0xffff00000d048812 */ /* 0x000fe200078ec0ff */
[----:B------:R-:W-:Y:S01]  /*4b40*/  @!P0 FFMA.FTZ R3, R5, R6, R3 ;  /* 0x0000000605038223 */ /* 0x000fe20000010003 */
[----:B------:R-:W-:Y:S01]  /*4b50*/  @!P0 LOP3.LUT R6, R21, 0xffff0000, RZ, 0xc0, !PT ;  /* 0xffff000015068812 */ /* 0x000fe200078ec0ff */
[----:B------:R-:W-:Y:S01]  /*4b60*/  @!P0 IMAD.MOV.U32 R24, RZ, RZ, R31 ;  /* 0x000000ffff188224 */ /* 0x000fe200078e001f */
        /* <DEDUP_REMOVED lines=9> */
[----:B------:R-:W-:Y:S01]  /*4c00*/  @!P0 IMAD.U32 R6, R8, 0x10000, RZ ;  /* 0x0001000008068824 */ /* 0x000fe200078e00ff */
[----:B------:R-:W-:Y:S01]  /*4c10*/  @!P0 F2FP.BF16.PACK_AB R3, R4, R3 ;  /* 0x000000030403823e */ /* 0x000fe200000010ff */
[----:B------:R-:W-:Y:S01]  /*4c20*/  @!P0 IMAD.U32 R10, R26, 0x10000, RZ ;  /* 0x000100001a0a8824 */ /* 0x000fe200078e00ff */
[----:B------:R-:W-:Y:S01]  /*4c30*/  @!P0 MOV R25, R28 ;  /* 0x0000001c00198202 */ /* 0x000fe20000000f00 */
[C---:B------:R-:W-:Y:S01]  /*4c40*/  @!P0 FMUL.FTZ R21, R5.reuse, R7 ;  /* 0x0000000705158220 */ /* 0x040fe20000410000 */
[----:B------:R-:W-:Y:S01]  /*4c50*/  @!P0 MOV R13, R3 ;  /* 0x00000003000d8202 */ /* 0x000fe20000000f00 */
[-C--:B------:R-:W-:Y:S02]  /*4c60*/  @!P0 FMUL.FTZ R5, R5, R6.reuse ;  /* 0x0000000605058220 */ /* 0x080fe40000410000 */
[----:B------:R-:W-:Y:S01]  /*4c70*/  @!P0 FFMA.FTZ R22, R10, R6, -R21 ;  /* 0x000000060a168223 */ /* 0x000fe20000010815 */
[----:B------:R-:W-:Y:S01]  /*4c80*/  @!P0 LOP3.LUT R6, R14, 0xffff0000, RZ, 0xc0, !PT ;  /* 0xffff00000e068812 */ /* 0x000fe200078ec0ff */
[----:B------:R-:W-:Y:S01]  /*4c90*/  @!P0 FFMA.FTZ R5, R7, R10, R5 ;  /* 0x0000000a07058223 */ /* 0x000fe20000010005 */
[----:B------:R-:W-:Y:S02]  /*4ca0*/  @!P0 LOP3.LUT R10, R23, 0xffff0000, RZ, 0xc0, !PT ;  /* 0xffff0000170a8812 */ /* 0x000fe400078ec0ff */
[----:B------:R-:W-:Y:S02]  /*4cb0*/  @!P0 LOP3.LUT R21, R26, 0xffff0000, RZ, 0xc0, !PT ;  /* 0xffff00001a158812 */ /* 0x000fe400078ec0ff */
[----:B------:R-:W-:Y:S01]  /*4cc0*/  @!P0 LOP3.LUT R7, R8, 0xffff0000, RZ, 0xc0, !PT ;  /* 0xffff000008078812 */ /* 0x000fe200078ec0ff */
[C---:B------:R-:W-:Y:S04]  /*4cd0*/  @!P0 FMUL.FTZ R8, R6.reuse, R10 ;  /* 0x0000000a06088220 */ /* 0x040fe80000410000 */
[-C--:B------:R-:W-:Y:S02]  /*4ce0*/  @!P0 FFMA.FTZ R8, R21, R7.reuse, -R8 ;  /* 0x0000000715088223 */ /* 0x080fe40000010808 */
[----:B------:R-:W-:Y:S01]  /*4cf0*/  @!P0 FMUL.FTZ R6, R6, R7 ;  /* 0x0000000706068220 */ /* 0x000fe20000410000 */
[----:B------:R-:W-:Y:S02]  /*4d00*/  @!P0 SHF.L.U32 R7, R15, 0x10, RZ ;  /* 0x000000100f078819 */ /* 0x000fe400000006ff */
[----:B------:R-:W-:Y:S01]  /*4d10*/  @!P0 F2FP.BF16.PACK_AB R22, R8, R22 ;  /* 0x000000160816823e */ /* 0x000fe200000010ff */
[----:B------:R-:W-:Y:S02]  /*4d20*/  @!P0 FFMA.FTZ R6, R10, R21, R6 ;  /* 0x000000150a068223 */ /* 0x000fe40000010006 */
[----:B------:R-:W-:Y:S02]  /*4d30*/  @!P0 IMAD.U32 R10, R30, 0x10000, RZ ;  /* 0x000100001e0a8824 */ /* 0x000fe400078e00ff */
        /* <DEDUP_REMOVED lines=10> */
[----:B------:R-:W-:Y:S03]  /*4de0*/  @!P0 LOP3.LUT R21, R27, 0xffff0000, RZ, 0xc0, !PT ;  /* 0xffff00001b158812 */ /* 0x000fe600078ec0ff */
[C---:B------:R-:W-:Y:S02]  /*4df0*/  @!P0 FMUL.FTZ R23, R8.reuse, R10 ;  /* 0x0000000a08178220 */ /* 0x040fe40000410000 */
[-C--:B------:R-:W-:Y:S02]  /*4e00*/  @!P0 FMUL.FTZ R8, R8, R9.reuse ;  /* 0x0000000908088220 */ /* 0x080fe40000410000 */
[----:B------:R-:W-:Y:S01]  /*4e10*/  @!P0 FFMA.FTZ R23, R21, R9, -R23 ;  /* 0x0000000915178223 */ /* 0x000fe20000010817 */
[----:B------:R-:W-:Y:S01]  /*4e20*/  @!P0 F2FP.BF16.PACK_AB R9, R2, R0 ;  /* 0x000000000209823e */ /* 0x000fe200000010ff */
[----:B------:R-:W-:Y:S01]  /*4e30*/  @!P0 FFMA.FTZ R8, R10, R21, R8 ;  /* 0x000000150a088223 */ /* 0x000fe20000010008 */
[----:B------:R-:W-:Y:S02]  /*4e40*/  @!P0 F2FP.BF16.PACK_AB R2, R6, R5 ;  /* 0x000000050602823e */ /* 0x000fe400000010ff */
[----:B------:R-:W-:Y:S01]  /*4e50*/  @!P0 F2FP.BF16.PACK_AB R10, R23, R29 ;  /* 0x0000001d170a823e */ /* 0x000fe200000010ff */
[----:B------:R-:W-:Y:S01]  /*4e60*/  @!P0 IMAD.MOV.U32 R12, RZ, RZ, R9 ;  /* 0x000000ffff0c8224 */ /* 0x000fe200078e0009 */
[----:B------:R-:W-:Y:S01]  /*4e70*/  @!P0 F2FP.BF16.PACK_AB R0, R8, R7 ;  /* 0x000000070800823e */ /* 0x000fe200000010ff */
[----:B------:R-:W-:Y:S02]  /*4e80*/  @!P0 IMAD.MOV.U32 R14, RZ, RZ, R2 ;  /* 0x000000ffff0e8224 */ /* 0x000fe400078e0002 */
[----:B------:R-:W-:Y:S02]  /*4e90*/  @!P0 IMAD.MOV.U32 R27, RZ, RZ, R10 ;  /* 0x000000ffff1b8224 */ /* 0x000fe400078e000a */
[----:B------:R-:W-:Y:S01]  /*4ea0*/  @!P0 IMAD.MOV.U32 R15, RZ, RZ, R0 ;  /* 0x000000ffff0f8224 */ /* 0x000fe200078e0000 */
[C---:B----4-:R-:W-:Y:S04]  /*4eb0*/  LEA R2, P0, R51.reuse, R38, 0x1 ;  /* 0x0000002633027211 */ /* 0x050fe800078008ff */
[----:B---3--:R-:W-:Y:S02]  /*4ec0*/  LEA.HI.X R3, R51, R39, R79, 0x1, P0 ;  /* 0x0000002733037211 */ /* 0x008fe400000f0c4f */
[C---:B------:R-:W-:Y:S03]  /*4ed0*/  ISETP.GE.AND P0, PT, R40.reuse, c[0x0][0x1d4], PT ;  /* 0x0000750028007a0c */ /* 0x040fe60003f06270 */
[----:B------:R1:W-:Y:S10]  /*4ee0*/  ST.E.128 [R2.64], R24 ;  /* 0x0000001802007985 */ /* 0x0003f4000c101d08 */
[----:B------:R-:W-:Y:S05]  /*4ef0*/  @!P0 IMAD.WIDE R4, R40, 0x2, R38 ;  /* 0x0000000228048825 */ /* 0x000fea00078e0226 */
[----:B------:R1:W-:Y:S02]  /*4f00*/  @!P0 ST.E.128 [R4.64], R12 ;  /* 0x0000000c04008985 */ /* 0x0003e4000c101d08 */
.L_x_190:
[----:B------:R-:W-:Y:S05]  /*4f10*/  BSYNC B0 ;  /* 0x0000000000007941 */ /* 0x000fea0003800000 */
.L_x_189:
[----:B------:R-:W-:Y:S11]  /*4f20*/  ISETP.GE.AND P0, PT, R136, c[0x0][0x1d4], PT ;  /* 0x0000750088007a0c */ /* 0x000ff60003f06270 */
[----:B------:R-:W-:Y:S02]  /*4f30*/  @!UPT UIADD3 URZ, URZ, URZ, URZ ;  /* 0x0000003f3f3ff290 */ /* 0x000fe4000fffe03f */
[----:B------:R-:W-:-:S05]  /*4f40*/  @P0 BRA `(.L_x_180) ;  /* 0x0000096000000947 */ /* 0x000fca0003800000 */
[----:B------:R-:W-:Y:S01]  /*4f50*/  LOP3.LUT P1, RZ, R212, 0x4, RZ, 0xc0, !PT ;  /* 0x00000004d4ff7812 */ /* 0x000fe2000782c0ff */
[----:B--2---:R-:W2:Y:S01]  /*4f60*/  LDS.128 R28, [R75+0xc080] ;  /* 0x00c080004b1c7984 */ /* 0x004ea20000000c00 */
[----:B------:R-:W-:Y:S02]  /*4f70*/  ISETP.GE.AND P0, PT, R136, c[0x0][0x27c], PT ;  /* 0x00009f0088007a0c */ /* 0x000fe40003f06270 */
[----:B------:R-:W-:Y:S04]  /*4f80*/  SEL R0, R94, R41, !P1 ;  /* 0x000000295e007207 */ /* 0x000fe80004800000 */
[----:B-1----:R-:W-:Y:S04]  /*4f90*/  SHF.R.S32.HI R2, RZ, 0x1f, R0 ;  /* 0x0000001fff027819 */ /* 0x002fe80000011400 */
[----:B------:R-:W-:Y:S03]  /*4fa0*/  LEA.HI R0, R2, R0, RZ, 0x4 ;  /* 0x0000000002007211 */ /* 0x000fe600078f20ff */
[----:B------:R-:W-:Y:S02]  /*4fb0*/  @!P0 SHF.R.U64 R4, R32, 0x10, R33 ;  /* 0x0000001020048819 */ /* 0x000fe40000001221 */
[----:B------:R-:W-:Y:S02]  /*4fc0*/  LEA.HI.SX32 R0, R0, R83, 0x1c ;  /* 0x0000005300007211 */ /* 0x000fe400078fe2ff */
[----:B------:R-:W-:Y:S02]  /*4fd0*/  @!P0 SHF.R.U64 R3, R16, 0x10, R17 ;  /* 0x0000001010038819 */ /* 0x000fe40000001211 */
[----:B------:R-:W-:Y:S01]  /*4fe0*/  SHF.R.S32.HI R2, RZ, 0x1f, R0 ;  /* 0x0000001fff027819 */ /* 0x000fe20000011400 */
[----:B------:R-:W-:Y:S01]  /*4ff0*/  IMAD.SHL.U32 R40, R0, 0x8, RZ ;  /* 0x0000000800287824 */ /* 0x000fe200078e00ff */
[----:B------:R-:W-:Y:S02]  /*5000*/  @!P0 SHF.R.U32.HI R7, RZ, 0x10, R33 ;  /* 0x00000010ff078819 */ /* 0x000fe40000011621 */
[----:B------:R-:W-:Y:S02]  /*5010*/  LEA.HI R0, R2, R0, RZ, 0x3 ;  /* 0x0000000002007211 */ /* 0x000fe400078f18ff */
[----:B------:R-:W-:Y:S02]  /*5020*/  @!P0 SHF.R.U32.HI R5, RZ, 0x10, R19 ;  /* 0x00000010ff058819 */ /* 0x000fe40000011613 */
[----:B------:R-:W-:Y:S01]  /*5030*/  LOP3.LUT R2, R218, 0x38, R40, 0xf8, !PT ;  /* 0x00000038da027812 */ /* 0x000fe200078ef828 */
[----:B------:R-:W-:Y:S01]  /*5040*/  IMAD.SHL.U32 R0, R0, 0x100, RZ ;  /* 0x0000010000007824 */ /* 0x000fe200078e00ff */
[----:B------:R-:W-:Y:S02]  /*5050*/  @!P0 PRMT R21, R36, 0x5410, R4 ;  /* 0x0000541024158816 */ /* 0x000fe40000000004 */
[----:B------:R-:W-:Y:S02]  /*5060*/  LOP3.LUT R2, R2, R103, RZ, 0x3c, !PT ;  /* 0x0000006702027212 */ /* 0x000fe400078e3cff */
[----:B------:R-:W-:Y:S02]  /*5070*/  LOP3.LUT R0, R0, 0x7ffff800, RZ, 0xc0, !PT ;  /* 0x7ffff80000007812 */ /* 0x000fe400078ec0ff */
[----:B------:R-:W-:Y:S02]  /*5080*/  @!P0 PRMT R6, R11, 0x5432, R3 ;  /* 0x000054320b068816 */ /* 0x000fe40000000003 */
[----:B------:R-:W-:Y:S01]  /*5090*/  IADD3 R0, R2, R0, R220 ;  /* 0x0000000002007210 */ /* 0x000fe20007ffe0dc */
[C---:B--2---:R-:W-:Y:S01]  /*50a0*/  @!P0 IMAD.U32 R24, R31.reuse, 0x10000, RZ ;  /* 0x000100001f188824 */ /* 0x044fe200078e00ff */
[----:B------:R-:W-:Y:S03]  /*50b0*/  @!P0 LOP3.LUT R26, R31, 0xffff0000, RZ, 0xc0, !PT ;  /* 0xffff00001f1a8812 */ /* 0x000fe600078ec0ff */
[----:B------:R-:W-:Y:S01]  /*50c0*/  IMAD.SHL.U32 R0, R0, 0x2, RZ ;  /* 0x0000000200007824 */ /* 0x000fe200078e00ff */
[----:B------:R-:W-:Y:S02]  /*50d0*/  @!P0 SHF.R.U64 R2, R18, 0x10, R19 ;  /* 0x0000001012028819 */ /* 0x000fe40000001213 */
[----:B------:R-:W-:Y:S02]  /*50e0*/  @!P0 LOP3.LUT R19, R29, 0xffff0000, RZ, 0xc0, !PT ;  /* 0xffff00001d138812 */ /* 0x000fe400078ec0ff */
[----:B------:R1:W2:Y:S01]  /*50f0*/  LDS.128 R12, [R0+0xc080] ;  /* 0x00c08000000c7984 */ /* 0x0002a20000000c00 */
[--C-:B------:R-:W-:Y:S02]  /*5100*/  @!P0 SHF.R.U32.HI R9, RZ, 0x10, R35.reuse ;  /* 0x00000010ff098819 */ /* 0x100fe40000011623 */
[----:B------:R-:W-:Y:S02]  /*5110*/  @!P0 SHF.R.U64 R10, R34, 0x10, R35 ;  /* 0x00000010220a8819 */ /* 0x000fe40000001223 */
[C---:B------:R-:W-:Y:S02]  /*5120*/  @!P0 PRMT R22, R37.reuse, 0x5410, R9 ;  /* 0x0000541025168816 */ /* 0x040fe40000000009 */
[----:B------:R-:W-:Y:S02]  /*5130*/  @!P0 PRMT R27, R37, 0x5432, R10 ;  /* 0x00005432251b8816 */ /* 0x000fe4000000000a */
[----:B------:R-:W-:Y:S01]  /*5140*/  @!P0 PRMT R10, R20, 0x5432, R2 ;  /* 0x00005432140a8816 */ /* 0x000fe20000000002 */
[----:B------:R-:W-:Y:S01]  /*5150*/  @!P0 IMAD.U32 R2, R28, 0x10000, RZ ;  /* 0x000100001c028824 */ /* 0x000fe200078e00ff */
[C---:B------:R-:W-:Y:S01]  /*5160*/  @!P0 LOP3.LUT R25, R22.reuse, 0xffff0000, RZ, 0xc0, !PT ;  /* 0xffff000016198812 */ /* 0x040fe200078ec0ff */
[----:B------:R-:W-:Y:S01]  /*5170*/  @!P0 IMAD.U32 R23, R22, 0x10000, RZ ;  /* 0x0001000016178824 */ /* 0x000fe200078e00ff */
[----:B------:R-:W-:Y:S02]  /*5180*/  @!P0 LOP3.LUT R22, R30, 0xffff0000, RZ, 0xc0, !PT ;  /* 0xffff00001e168812 */ /* 0x000fe400078ec0ff */
[----:B------:R-:W-:Y:S01]  /*5190*/  @!P0 PRMT R8, R36, 0x5432, R7 ;  /* 0x0000543224088816 */ /* 0x000fe20000000007 */
[C---:B------:R-:W-:Y:S01]  /*51a0*/  @!P0 IMAD.U32 R7, R21.reuse, 0x10000, RZ ;  /* 0x0001000015078824 */ /* 0x040fe200078e00ff */
[----:B------:R-:W-:Y:S01]  /*51b0*/  @!P0 PRMT R9, R20, 0x5410, R5 ;  /* 0x0000541014098816 */ /* 0x000fe20000000005 */
[----:B------:R-:W-:Y:S01]  /*51c0*/  @!P0 IMAD.U32 R5, R6, 0x10000, RZ ;  /* 0x0001000006058824 */ /* 0x000fe200078e00ff */
[C---:B------:R-:W-:Y:S01]  /*51d0*/  @!P0 LOP3.LUT R18, R8.reuse, 0xffff0000, RZ, 0xc0, !PT ;  /* 0xffff000008128812 */ /* 0x040fe200078ec0ff */
[----:B------:R-:W-:Y:S01]  /*51e0*/  @!P0 IMAD.U32 R16, R8, 0x10000, RZ ;  /* 0x0001000008108824 */ /* 0x000fe200078e00ff */
[----:B------:R-:W-:Y:S02]  /*51f0*/  @!P0 LOP3.LUT R8, R21, 0xffff0000, RZ, 0xc0, !PT ;  /* 0xffff000015088812 */ /* 0x000fe400078ec0ff */
[----:B-1----:R-:W-:Y:S01]  /*5200*/  @!P0 SHF.R.U32.HI R0, RZ, 0x10, R17 ;  /* 0x00000010ff008819 */ /* 0x002fe20000011611 */
[----:B------:R-:W-:Y:S01]  /*5210*/  @!P0 IMAD.U32 R17, R29, 0x10000, RZ ;  /* 0x000100001d118824 */ /* 0x000fe200078e00ff */
[----:B------:R-:W-:Y:S02]  /*5220*/  @!P0 LOP3.LUT R6, R6, 0xffff0000, RZ, 0xc0, !PT ;  /* 0xffff000006068812 */ /* 0x000fe400078ec0ff */
[----:B------:R-:W-:Y:S01]  /*5230*/  @!P0 PRMT R4, R11, 0x5410, R0 ;  /* 0x000054100b048816 */ /* 0x000fe20000000000 */
[----:B--2---:R-:W-:Y:S02]  /*5240*/  @!P0 IMAD.U32 R0, R12, 0x10000, RZ ;  /* 0x000100000c008824 */ /* 0x004fe400078e00ff */
[----:B------:R-:W-:Y:S02]  /*5250*/  @!P0 IMAD.U32 R3, R13, 0x10000, RZ ;  /* 0x000100000d038824 */ /* 0x000fe400078e00ff */
[C---:B------:R-:W-:Y:S02]  /*5260*/  @!P0 FMUL.FTZ R11, R0.reuse, R7 ;  /* 0x00000007000b8220 */ /* 0x040fe40000410000 */
[-C--:B------:R-:W-:Y:S02]  /*5270*/  @!P0 FMUL.FTZ R0, R0, R5.reuse ;  /* 0x0000000500008220 */ /* 0x080fe40000410000 */
[----:B------:R-:W-:Y:S01]  /*5280*/  @!P0 FFMA.FTZ R33, R2, R5, -R11 ;  /* 0x0000000502218223 */ /* 0x000fe2000001080b */
[C---:B------:R-:W-:Y:S01]  /*5290*/  @!P0 SHF.L.U32 R5, R4.reuse, 0x10, RZ ;  /* 0x0000001004058819 */ /* 0x040fe200000006ff */
[----:B------:R-:W-:Y:S01]  /*52a0*/  @!P0 FFMA.FTZ R0, R7, R2, R0 ;  /* 0x0000000207008223 */ /* 0x000fe20000010000 */
[----:B------:R-:W-:Y:S01]  /*52b0*/  @!P0 LOP3.LUT R2, R13, 0xffff0000, RZ, 0xc0, !PT ;  /* 0xffff00000d028812 */ /* 0x000fe200078ec0ff */
[C---:B------:R-:W-:Y:S02]  /*52c0*/  @!P0 FMUL.FTZ R7, R3.reuse, R16 ;  /* 0x0000001003078220 */ /* 0x040fe40000410000 */
[-C--:B------:R-:W-:Y:S02]  /*52d0*/  @!P0 FMUL.FTZ R3, R3, R5.reuse ;  /* 0x0000000503038220 */ /* 0x080fe40000410000 */
[----:B------:R-:W-:Y:S01]  /*52e0*/  @!P0 FFMA.FTZ R32, R17, R5, -R7 ;  /* 0x0000000511208223 */ /* 0x000fe20000010807 */
[----:B------:R-:W-:Y:S01]  /*52f0*/  @!P0 LOP3.LUT R7, R4, 0xffff0000, RZ, 0xc0, !PT ;  /* 0xffff000004078812 */ /* 0x000fe200078ec0ff */
[----:B------:R-:W-:Y:S01]  /*5300*/  @!P0 FMUL.FTZ R11, R2, R18 ;  /* 0x00000012020b8220 */ /* 0x000fe20000410000 */
[----:B------:R-:W-:Y:S03]  /*5310*/  @!P0 LOP3.LUT R5, R12, 0xffff0000, RZ, 0xc0, !PT ;  /* 0xffff00000c058812 */ /* 0x000fe600078ec0ff */
[-C--:B------:R-:W-:Y:S01]  /*5320*/  @!P0 FFMA.FTZ R35, R19, R7.reuse, -R11 ;  /* 0x0000000713238223 */ /* 0x080fe2000001080b */
[----:B------:R-:W-:Y:S01]  /*5330*/  @!P0 LOP3.LUT R11, R28, 0xffff0000, RZ, 0xc0, !PT ;  /* 0xffff00001c0b8812 */ /* 0x000fe200078ec0ff */
[----:B------:R-:W-:Y:S02]  /*5340*/  @!P0 FMUL.FTZ R4, R2, R7 ;  /* 0x0000000702048220 */ /* 0x000fe40000410000 */
[----:B------:R-:W-:Y:S01]  /*5350*/  @!P0 FMUL.FTZ R20, R5, R8 ;  /* 0x0000000805148220 */ /* 0x000fe20000410000 */
[----:B------:R-:W-:Y:S01]  /*5360*/  @!P0 F2FP.BF16.PACK_AB R35, R35, R32 ;  /* 0x000000202323823e */ /* 0x000fe200000010ff */
[----:B------:R-:W-:Y:S01]  /*5370*/  @!P0 IMAD.U32 R7, R15, 0x10000, RZ ;  /* 0x000100000f078824 */ /* 0x000fe200078e00ff */
[----:B----4-:R-:W-:Y:S01]  /*5380*/  LEA R32, P1, R50, R38, 0x1 ;  /* 0x0000002632207211 */ /* 0x010fe200078208ff */
[-C--:B------:R-:W-:Y:S01]  /*5390*/  @!P0 FMUL.FTZ R2, R5, R6.reuse ;  /* 0x0000000605028220 */ /* 0x080fe20000410000 */
[----:B------:R-:W-:Y:S01]  /*53a0*/  @!P0 SHF.L.U32 R5, R14, 0x10, RZ ;  /* 0x000000100e058819 */ /* 0x000fe200000006ff */
[----:B------:R-:W-:Y:S02]  /*53b0*/  @!P0 FFMA.FTZ R34, R11, R6, -R20 ;  /* 0x000000060b228223 */ /* 0x000fe40000010814 */
[----:B------:R-:W-:Y:S02]  /*53c0*/  @!P0 IMAD.U32 R6, R9, 0x10000, RZ ;  /* 0x0001000009068824 */ /* 0x000fe400078e00ff */
[----:B------:R-:W-:Y:S01]  /*53d0*/  @!P0 FMUL.FTZ R21, R7, R23 ;  /* 0x0000001707158220 */ /* 0x000fe20000410000 */
[----:B------:R-:W-:Y:S01]  /*53e0*/  @!P0 F2FP.BF16.PACK_AB R34, R34, R33 ;  /* 0x000000212222823e */ /* 0x000fe200000010ff */
[----:B------:R-:W-:Y:S01]  /*53f0*/  @!P0 IMAD.U32 R20, R27, 0x10000, RZ ;  /* 0x000100001b148824 */ /* 0x000fe200078e00ff */
[----:B---3--:R-:W-:Y:S01]  /*5400*/  LEA.HI.X R33, R50, R39, R78, 0x1, P1 ;  /* 0x0000002732217211 */ /* 0x008fe200008f0c4e */
[-C--:B------:R-:W-:Y:S02]  /*5410*/  @!P0 FMUL.FTZ R7, R7, R6.reuse ;  /* 0x0000000607078220 */ /* 0x080fe40000410000 */
[----:B------:R-:W-:Y:S01]  /*5420*/  @!P0 FFMA.FTZ R37, R24, R6, -R21 ;  /* 0x0000000618258223 */ /* 0x000fe20000010815 */
[----:B------:R-:W-:Y:S01]  /*5430*/  @!P0 LOP3.LUT R6, R15, 0xffff0000, RZ, 0xc0, !PT ;  /* 0xffff00000f068812 */ /* 0x000fe200078ec0ff */
[----:B------:R-:W-:Y:S02]  /*5440*/  @!P0 FFMA.FTZ R2, R8, R11, R2 ;  /* 0x0000000b08028223 */ /* 0x000fe40000010002 */
[----:B------:R-:W-:Y:S02]  /*5450*/  @!P0 IMAD.U32 R8, R10, 0x10000, RZ ;  /* 0x000100000a088824 */ /* 0x000fe400078e00ff */
[----:B------:R-:W-:Y:S02]  /*5460*/  @!P0 IMAD.U32 R11, R30, 0x10000, RZ ;  /* 0x000100001e0b8824 */ /* 0x000fe400078e00ff */
[C---:B------:R-:W-:Y:S02]  /*5470*/  @!P0 FMUL.FTZ R21, R5.reuse, R20 ;  /* 0x0000001405158220 */ /* 0x040fe40000410000 */
[-C--:B------:R-:W-:Y:S02]  /*5480*/  @!P0 FMUL.FTZ R5, R5, R8.reuse ;  /* 0x0000000805058220 */ /* 0x080fe40000410000 */
[----:B------:R-:W-:Y:S01]  /*5490*/  @!P0 FFMA.FTZ R41, R11, R8, -R21 ;  /* 0x000000080b298223 */ /* 0x000fe20000010815 */
[----:B------:R-:W-:Y:S01]  /*54a0*/  @!P0 LOP3.LUT R8, R9, 0xffff0000, RZ, 0xc0, !PT ;  /* 0xffff000009088812 */ /* 0x000fe200078ec0ff */
[----:B------:R-:W-:Y:S01]  /*54b0*/  @!P0 FMUL.FTZ R9, R6, R25 ;  /* 0x0000001906098220 */ /* 0x000fe20000410000 */
[----:B------:R-:W-:Y:S01]  /*54c0*/  @!P0 LOP3.LUT R21, R27, 0xffff0000, RZ, 0xc0, !PT ;  /* 0xffff00001b158812 */ /* 0x000fe200078ec0ff */
[----:B------:R-:W-:Y:S02]  /*54d0*/  @!P0 FFMA.FTZ R3, R16, R17, R3 ;  /* 0x0000001110038223 */ /* 0x000fe40000010003 */
[-C--:B------:R-:W-:Y:S01]  /*54e0*/  @!P0 FFMA.FTZ R36, R26, R8.reuse, -R9 ;  /* 0x000000081a248223 */ /* 0x080fe20000010809 */
[----:B------:R-:W-:Y:S01]  /*54f0*/  @!P0 LOP3.LUT R9, R10, 0xffff0000, RZ, 0xc0, !PT ;  /* 0xffff00000a098812 */ /* 0x000fe200078ec0ff */
[----:B------:R-:W-:Y:S01]  /*5500*/  @!P0 FMUL.FTZ R8, R6, R8 ;  /* 0x0000000806088220 */ /* 0x000fe20000410000 */
[----:B------:R-:W-:Y:S01]  /*5510*/  @!P0 LOP3.LUT R6, R14, 0xffff0000, RZ, 0xc0, !PT ;  /* 0xffff00000e068812 */ /* 0x000fe200078ec0ff */
[----:B------:R-:W-:Y:S01]  /*5520*/  @!P0 FFMA.FTZ R4, R18, R19, R4 ;  /* 0x0000001312048223 */ /* 0x000fe20000010004 */
[----:B------:R-:W-:Y:S01]  /*5530*/  @!P0 F2FP.BF16.PACK_AB R27, R36, R37 ;  /* 0x00000025241b823e */ /* 0x000fe200000010ff */
[----:B------:R-:W-:Y:S02]  /*5540*/  @!P0 FFMA.FTZ R5, R20, R11, R5 ;  /* 0x0000000b14058223 */ /* 0x000fe40000010005 */
[C---:B------:R-:W-:Y:S01]  /*5550*/  @!P0 FMUL.FTZ R10, R6.reuse, R21 ;  /* 0x00000015060a8220 */ /* 0x040fe20000410000 */
[----:B------:R-:W-:Y:S01]  /*5560*/  @!P0 MOV R31, R27 ;  /* 0x0000001b001f8202 */ /* 0x000fe20000000f00 */
[----:B------:R-:W-:Y:S01]  /*5570*/  @!P0 FMUL.FTZ R6, R6, R9 ;  /* 0x0000000906068220 */ /* 0x000fe20000410000 */
[----:B------:R-:W-:Y:S01]  /*5580*/  @!P0 F2FP.BF16.PACK_AB R3, R4, R3 ;  /* 0x000000030403823e */ /* 0x000fe200000010ff */
[----:B------:R-:W-:Y:S01]  /*5590*/  @!P0 FFMA.FTZ R10, R22, R9, -R10 ;  /* 0x00000009160a8223 */ /* 0x000fe2000001080a */
[----:B------:R-:W-:Y:S01]  /*55a0*/  @!P0 F2FP.BF16.PACK_AB R9, R2, R0 ;  /* 0x000000000209823e */ /* 0x000fe200000010ff */
[----:B------:R-:W-:Y:S02]  /*55b0*/  @!P0 FFMA.FTZ R6, R21, R22, R6 ;  /* 0x0000001615068223 */ /* 0x000fe40000010006 */
[----:B------:R-:W-:Y:S01]  /*55c0*/  @!P0 FFMA.FTZ R7, R23, R24, R7 ;  /* 0x0000001817078223 */ /* 0x000fe20000010007 */
[----:B------:R-:W-:Y:S01]  /*55d0*/  @!P0 F2FP.BF16.PACK_AB R10, R10, R41 ;  /* 0x000000290a0a823e */ /* 0x000fe200000010ff */
[----:B------:R-:W-:Y:S01]  /*55e0*/  @!P0 FFMA.FTZ R8, R25, R26, R8 ;  /* 0x0000001a19088223 */ /* 0x000fe20000010008 */
[----:B------:R-:W-:Y:S01]  /*55f0*/  @!P0 F2FP.BF16.PACK_AB R2, R6, R5 ;  /* 0x000000050602823e */ /* 0x000fe200000010ff */
[----:B------:R-:W-:Y:S02]  /*5600*/  @!P0 IMAD.MOV.U32 R28, RZ, RZ, R34 ;  /* 0x000000ffff1c8224 */ /* 0x000fe400078e0022 */
[----:B------:R-:W-:Y:S01]  /*5610*/  @!P0 IMAD.MOV.U32 R29, RZ, RZ, R35 ;  /* 0x000000ffff1d8224 */ /* 0x000fe200078e0023 */
[----:B------:R-:W-:Y:S01]  /*5620*/  @!P0 F2FP.BF16.PACK_AB R0, R8, R7 ;  /* 0x000000070800823e */ /* 0x000fe200000010ff */
[----:B------:R-:W-:Y:S02]  /*5630*/  @!P0 IMAD.MOV.U32 R30, RZ, RZ, R10 ;  /* 0x000000ffff1e8224 */ /* 0x000fe400078e000a */
[----:B------:R-:W-:Y:S02]  /*5640*/  @!P0 IMAD.MOV.U32 R12, RZ, RZ, R9 ;  /* 0x000000ffff0c8224 */ /* 0x000fe400078e0009 */
[----:B------:R-:W-:Y:S01]  /*5650*/  @!P0 IMAD.MOV.U32 R13, RZ, RZ, R3 ;  /* 0x000000ffff0d8224 */ /* 0x000fe200078e0003 */
[----:B------:R1:W-:Y:S01]  /*5660*/  ST.E.128 [R32.64], R28 ;  /* 0x0000001c20007985 */ /* 0x0003e2000c101d08 */
[----:B------:R-:W-:Y:S02]  /*5670*/  @!P0 IMAD.MOV.U32 R14, RZ, RZ, R2 ;  /* 0x000000ffff0e8224 */ /* 0x000fe400078e0002 */
[----:B------:R-:W-:Y:S01]  /*5680*/  @!P0 IMAD.MOV.U32 R15, RZ, RZ, R0 ;  /* 0x000000ffff0f8224 */ /* 0x000fe200078e0000 */
[----:B------:R-:W-:Y:S11]  /*5690*/  ISETP.GE.AND P0, PT, R40, c[0x0][0x1d4], PT ;  /* 0x0000750028007a0c */ /* 0x000ff60003f06270 */
[----:B------:R-:W-:Y:S02]  /*56a0*/  @!UPT UIADD3 URZ, URZ, URZ, URZ ;  /* 0x0000003f3f3ff290 */ /* 0x000fe4000fffe03f */
[----:B------:R-:W-:-:S05]  /*56b0*/  @P0 BRA `(.L_x_180) ;  /* 0x000001f000000947 */ /* 0x000fca0003800000 */
[C---:B------:R-:W-:Y:S04]  /*56c0*/  LEA R2, P0, R40.reuse, R38, 0x1 ;  /* 0x0000002628027211 */ /* 0x040fe800078008ff */
[----:B------:R-:W-:Y:S05]  /*56d0*/  LEA.HI.X.SX32 R3, R40, R39, 0x1, P0 ;  /* 0x0000002728037211 */ /* 0x000fea00000f0eff */
[----:B------:R2:W-:Y:S01]  /*56e0*/  ST.E.128 [R2.64], R12 ;  /* 0x0000000c02007985 */ /* 0x0005e2000c101d08 */
[----:B------:R-:W-:-:S05]  /*56f0*/  BRA `(.L_x_180) ;  /* 0x000001b000007947 */ /* 0x000fca0003800000 */
.L_x_176:
[----:B------:R1:W2:Y:S01]  /*5700*/  SHFL.IDX PT, R2, R22, RZ, 0x181f ;  /* 0x00181fff16027589 */ /* 0x0002a200000e0000 */
[----:B------:R-:W-:Y:S03]  /*5710*/  IMAD.IADD R3, R49, 0x1, -R46 ;  /* 0x0000000131037824 */ /* 0x000fe600078e0a2e */
[----:B------:R1:W3:Y:S02]  /*5720*/  SHFL.IDX PT, R0, R30, RZ, 0x181f ;  /* 0x00181fff1e007589 */ /* 0x0002e400000e0000 */
[----:B------:R-:W-:Y:S04]  /*5730*/  IMNMX R45, R3, 0x20, PT ;  /* 0x00000020032d7817 */ /* 0x000fe80003800200 */
[----:B------:R-:W-:Y:S11]  /*5740*/  ISETP.GT.AND P0, PT, R45, R208, PT ;  /* 0x000000d02d00720c */ /* 0x000ff60003f04270 */
[----:B------:R-:W-:Y:S02]  /*5750*/  @!UPT UIADD3 URZ, URZ, URZ, URZ ;  /* 0x0000003f3f3ff290 */ /* 0x000fe4000fffe03f */
[----:B------:R-:W-:-:S05]  /*5760*/  @!P0 BRA `(.L_x_180) ;  /* 0x0000014000008947 */ /* 0x000fca0003800000 */
[----:B------:R-:W-:Y:S02]  /*5770*/  ISETP.GE.AND P2, PT, R134, c[0x0][0x1d4], PT ;  /* 0x0000750086007a0c */ /* 0x000fe40003f46270 */
[----:B------:R-:W-:Y:S02]  /*5780*/  ISETP.GE.AND P3, PT, R136, c[0x0][0x1d4], PT ;  /* 0x0000750088007a0c */ /* 0x000fe40003f66270 */
[----:B------:R-:W-:Y:S09]  /*5790*/  ISETP.GE.AND P1, PT, R199, c[0x0][0x1d4], PT ;  /* 0x00007500c7007a0c */ /* 0x000ff20003f26270 */
[----:B------:R-:W4:Y:S01]  /*57a0*/  @!P2 LDS.128 R12, [R198+0xc080] ;  /* 0x00c08000c60ca984 */ /* 0x000f220000000c00 */
[C---:B---3--:R-:W-:Y:S04]  /*57b0*/  @!P2 LEA R4, P0, R134.reuse, R0, 0x1 ;  /* 0x000000008604a211 */ /* 0x048fe800078008ff */
[----:B--2---:R-:W-:Y:S02]  /*57c0*/  @!P2 LEA.HI.X R5, R134, R2, R135, 0x1, P0 ;  /* 0x000000028605a211 */ /* 0x004fe400000f0c87 */
[C---:B------:R-:W-:Y:S04]  /*57d0*/  @!P3 LEA R8, P0, R205.reuse, R0, 0x1 ;  /* 0x00000000cd08b211 */ /* 0x040fe800078008ff */
[----:B------:R-:W-:Y:S02]  /*57e0*/  @!P3 LEA.HI.X R9, R205, R2, R209, 0x1, P0 ;  /* 0x00000002cd09b211 */ /* 0x000fe400000f0cd1 */
[C---:B------:R-:W-:Y:S04]  /*57f0*/  @!P1 LEA R6, P0, R199.reuse, R0, 0x1 ;  /* 0x00000000c7069211 */ /* 0x040fe800078008ff */
[----:B------:R-:W-:Y:S02]  /*5800*/  @!P1 LEA.HI.X R7, R199, R2, R211, 0x1, P0 ;  /* 0x00000002c7079211 */ /* 0x000fe400000f0cd3 */
[C---:B------:R-:W-:Y:S01]  /*5810*/  ISETP.GE.AND P0, PT, R200.reuse, c[0x0][0x1d4], PT ;  /* 0x00007500c8007a0c */ /* 0x040fe20003f06270 */
[----:B----4-:R2:W-:Y:S04]  /*5820*/  @!P2 ST.E.128 [R4.64], R12 ;  /* 0x0000000c0400a985 */ /* 0x0105e8000c101d08 */
[----:B------:R-:W3:Y:S08]  /*5830*/  @!P3 LDS.128 R12, [R198+0xd080] ;  /* 0x00d08000c60cb984 */ /* 0x000ef00000000c00 */
[C---:B--2---:R-:W-:Y:S04]  /*5840*/  @!P0 LEA R4, P2, R200.reuse, R0, 0x1 ;  /* 0x00000000c8048211 */ /* 0x044fe800078408ff */
[----:B------:R-:W-:Y:S01]  /*5850*/  @!P0 LEA.HI.X R5, R200, R2, R210, 0x1, P2 ;  /* 0x00000002c8058211 */ /* 0x000fe200010f0cd2 */
[----:B---3--:R-:W-:Y:S04]  /*5860*/  @!P3 ST.E.128 [R8.64], R12 ;  /* 0x0000000c0800b985 */ /* 0x008fe8000c101d08 */
[----:B------:R-:W2:Y:S04]  /*5870*/  @!P1 LDS.128 R8, [R198+0xe080] ;  /* 0x00e08000c6089984 */ /* 0x000ea80000000c00 */
[----:B--2---:R-:W-:Y:S04]  /*5880*/  @!P1 ST.E.128 [R6.64], R8 ;  /* 0x0000000806009985 */ /* 0x004fe8000c101d08 */
[----:B------:R-:W2:Y:S04]  /*5890*/  @!P0 LDS.128 R8, [R198+0xf080] ;  /* 0x00f08000c6088984 */ /* 0x000ea80000000c00 */
[----:B--2---:R2:W-:Y:S02]  /*58a0*/  @!P0 ST.E.128 [R4.64], R8 ;  /* 0x0000000804008985 */ /* 0x0045e4000c101d08 */
.L_x_180:
[----:B------:R-:W-:Y:S05]  /*58b0*/  BSYNC B1 ;  /* 0x0000000000017941 */ /* 0x000fea0003800000 */
.L_x_175:
[----:B---3--:R-:W-:Y:S01]  /*58c0*/  IMAD R0, R47, c[0x0][0x208], RZ ;  /* 0x000082002f007a24 */ /* 0x008fe200078e02ff */
[----:B------:R-:W-:Y:S01]  /*58d0*/  LOP3.LUT P2, RZ, R212, 0x1, RZ, 0xc0, !PT ;  /* 0x00000001d4ff7812 */ /* 0x000fe2000784c0ff */
[C---:B-12--5:R-:W-:Y:S01]  /*58e0*/  IMAD.WIDE.U32 R2, R44.reuse, c[0x0][0x208], RZ ;  /* 0x000082002c027a25 */ /* 0x066fe200078e00ff */
[----:B------:R-:W-:Y:S03]  /*58f0*/  BSSY B0, `(.L_x_191) ;  /* 0x0000038000007945 */ /* 0x000fe60003800000 */
[----:B------:R-:W-:Y:S05]  /*5900*/  IMAD R0, R44, c[0x0][0x20c], R0 ;  /* 0x000083002c007a24 */ /* 0x000fea00078e0200 */
[----:B------:R-:W-:Y:S01]  /*5910*/  IADD3 R3, R3, R0, RZ ;  /* 0x0000000003037210 */ /* 0x000fe20007ffe0ff */
[----:B------:R-:W-:Y:S04]  /*5920*/  IMAD R0, R48, c[0x0][0x218], RZ ;  /* 0x0000860030007a24 */ /* 0x000fe800078e02ff */
[C---:B------:R-:W-:Y:S04]  /*5930*/  IMAD.WIDE.U32 R2, R43.reuse, c[0x0][0x218], R2 ;  /* 0x000086002b027a25 */ /* 0x040fe800078e0002 */
[----:B------:R-:W-:Y:S01]  /*5940*/  IMAD R0, R43, c[0x0][0x21c], R0 ;  /* 0x000087002b007a24 */ /* 0x000fe200078e0200 */
[----:B------:R-:W-:Y:S04]  /*5950*/  IADD3 R6, P0, R70, R2, RZ ;  /* 0x0000000246067210 */ /* 0x000fe80007f1e0ff */
[----:B------:R-:W-:Y:S02]  /*5960*/  IADD3.X R7, R88, R3, R0, P0, !PT ;  /* 0x0000000358077210 */ /* 0x000fe400007fe400 */
[----:B------:R-:W-:Y:S04]  /*5970*/  IADD3 R0, R89, -R46, RZ ;  /* 0x8000002e59007210 */ /* 0x000fe80007ffe0ff */
[----:B------:R-:W-:Y:S11]  /*5980*/  ISETP.GE.AND P0, PT, R0, 0x1, PT ;  /* 0x000000010000780c */ /* 0x000ff60003f06270 */
[----:B------:R-:W-:Y:S02]  /*5990*/  @!UPT UIADD3 URZ, URZ, URZ, URZ ;  /* 0x0000003f3f3ff290 */ /* 0x000fe4000fffe03f */
[----:B------:R-:W-:Y:S01]  /*59a0*/  @P0 IMAD.WIDE R4, R42, 0x20, R52 ;  /* 0x000000202a040825 */ /* 0x000fe200078e0234 */
[----:B------:R-:W-:Y:S03]  /*59b0*/  @P0 MOV R3, R86 ;  /* 0x0000005600030202 */ /* 0x000fe60000000f00 */
[----:B------:R-:W-:Y:S02]  /*59c0*/  @P0 IMAD R0, R5, c[0x0][0x258], RZ ;  /* 0x0000960005000a24 */ /* 0x000fe400078e02ff */
[----:B------:R-:W-:Y:S02]  /*59d0*/  @P0 IMAD.MOV.U32 R2, RZ, RZ, R72 ;  /* 0x000000ffff020224 */ /* 0x000fe400078e0048 */
[C---:B------:R-:W-:Y:S02]  /*59e0*/  @P0 IMAD R0, R4.reuse, c[0x0][0x25c], R0 ;  /* 0x0000970004000a24 */ /* 0x040fe400078e0200 */
[----:B------:R-:W-:Y:S04]  /*59f0*/  @P0 IMAD.WIDE.U32 R2, R4, c[0x0][0x258], R2 ;  /* 0x0000960004020a25 */ /* 0x000fe800078e0002 */
[----:B------:R-:W-:Y:S01]  /*5a00*/  @P0 IMAD.IADD R0, R3, 0x1, R0 ;  /* 0x0000000103000824 */ /* 0x000fe200078e0200 */
[C---:B------:R-:W-:Y:S04]  /*5a10*/  @P0 LEA R4, P1, R2.reuse, c[0x0][0x250], 0x1 ;  /* 0x0000940002040a11 */ /* 0x040fe800078208ff */
[----:B------:R-:W-:Y:S02]  /*5a20*/  @P0 LEA.HI.X R5, R2, c[0x0][0x254], R0, 0x1, P1 ;  /* 0x0000950002050a11 */ /* 0x000fe400008f0c00 */
[C---:B------:R-:W-:Y:S03]  /*5a30*/  LEA R0, P1, R6.reuse, c[0x0][0x1f8], 0x1 ;  /* 0x00007e0006007a11 */ /* 0x040fe600078208ff */
[----:B------:R-:W-:Y:S01]  /*5a40*/  @!PT LDS RZ, [RZ] ;  /* 0x00000000fffff984 */ /* 0x000fe20000000800 */
[----:B------:R-:W-:Y:S01]  /*5a50*/  @!PT LDS RZ, [RZ] ;  /* 0x00000000fffff984 */ /* 0x000fe20000000800 */
[----:B------:R-:W-:Y:S01]  /*5a60*/  @!PT LDS RZ, [RZ] ;  /* 0x00000000fffff984 */ /* 0x000fe20000000800 */
[----:B------:R1:W-:Y:S01]  /*5a70*/  @P0 LDGSTS.E.BYPASS.LTC128B.128 [R198+0x8080], [R4.64], !P2 ;  /* 0x0808000004c60fae */ /* 0x0003e2000d101d48 */
[----:B------:R-:W-:Y:S03]  /*5a80*/  LEA.HI.X R2, R6, c[0x0][0x1fc], R7, 0x1, P1 ;  /* 0x00007f0006027a11 */ /* 0x000fe600008f0c07 */
[----:B------:R1:W-:Y:S04]  /*5a90*/  @P0 LDGSTS.E.BYPASS.LTC128B.128 [R198+0x9080], [R4.64+0x80], !P6 ;  /* 0x0908008004c60fae */ /* 0x0003e8000f101d48 */
[----:B------:R1:W-:Y:S04]  /*5aa0*/  @P0 LDGSTS.E.BYPASS.LTC128B.128 [R198+0xa080], [R4.64+0x100], !P5 ;  /* 0x0a08010004c60fae */ /* 0x0003e8000e901d48 */
[----:B------:R1:W-:Y:S01]  /*5ab0*/  @P0 LDGSTS.E.BYPASS.LTC128B.128 [R198+0xb080], [R4.64+0x180], !P4 ;  /* 0x0b08018004c60fae */ /* 0x0003e2000e101d48 */
[----:B------:R-:W-:Y:S03]  /*5ac0*/  ISETP.GT.AND P0, PT, R45, R208, PT ;  /* 0x000000d02d00720c */ /* 0x000fe60003f04270 */
[----:B------:R-:W0:Y:S04]  /*5ad0*/  LDGDEPBAR ;  /* 0x00000000000079af */ /* 0x000e280000000000 */
[----:B------:R-:W2:Y:S04]  /*5ae0*/  SHFL.IDX PT, R0, R0, RZ, 0x181f ;  /* 0x00181fff00007589 */ /* 0x000ea800000e0000 */
[----:B------:R-:W3:Y:S01]  /*5af0*/  SHFL.IDX PT, R2, R2, RZ, 0x181f ;  /* 0x00181fff02027589 */ /* 0x000ee200000e0000 */
[----:B------:R-:W-:Y:S04]  /*5b00*/  DEPBAR.LE SB0, 0x0 ;  /* 0x000080000000791a */ /* 0x000fe80000000000 */
[----:B------:R-:W-:Y:S06]  /*5b10*/  BAR.SYNC.DEFER_BLOCKING 0x0 ;  /* 0x0000000000007b1d */ /* 0x000fec0000010000 */
[----:B------:R-:W-:-:S05]  /*5b20*/  @!P0 BRA `(.L_x_192) ;  /* 0x0000014000008947 */ /* 0x000fca0003800000 */
[----:B-123--:R-:W-:Y:S02]  /*5b30*/  ISETP.GE.AND P2, PT, R134, c[0x0][0x1d4], PT ;  /* 0x0000750086007a0c */ /* 0x00efe40003f46270 */
[----:B------:R-:W-:Y:S02]  /*5b40*/  ISETP.GE.AND P3, PT, R136, c[0x0][0x1d4], PT ;  /* 0x0000750088007a0c */ /* 0x000fe40003f66270 */
[----:B------:R-:W-:Y:S09]  /*5b50*/  ISETP.GE.AND P1, PT, R199, c[0x0][0x1d4], PT ;  /* 0x00007500c7007a0c */ /* 0x000ff20003f26270 */
[----:B------:R-:W1:Y:S01]  /*5b60*/  @!P2 LDS.128 R12, [R198+0x8080] ;  /* 0x00808000c60ca984 */ /* 0x000e620000000c00 */
[C---:B------:R-:W-:Y:S04]  /*5b70*/  @!P2 LEA R4, P0, R134.reuse, R0, 0x1 ;  /* 0x000000008604a211 */ /* 0x040fe800078008ff */
[----:B------:R-:W-:Y:S02]  /*5b80*/  @!P2 LEA.HI.X R5, R134, R2, R135, 0x1, P0 ;  /* 0x000000028605a211 */ /* 0x000fe400000f0c87 */
[C---:B------:R-:W-:Y:S04]  /*5b90*/  @!P3 LEA R8, P0, R205.reuse, R0, 0x1 ;  /* 0x00000000cd08b211 */ /* 0x040fe800078008ff */
[----:B------:R-:W-:Y:S02]  /*5ba0*/  @!P3 LEA.HI.X R9, R205, R2, R209, 0x1, P0 ;  /* 0x00000002cd09b211 */ /* 0x000fe400000f0cd1 */
[C---:B------:R-:W-:Y:S04]  /*5bb0*/  @!P1 LEA R6, P0, R199.reuse, R0, 0x1 ;  /* 0x00000000c7069211 */ /* 0x040fe800078008ff */
[----:B------:R-:W-:Y:S02]  /*5bc0*/  @!P1 LEA.HI.X R7, R199, R2, R211, 0x1, P0 ;  /* 0x00000002c7079211 */ /* 0x000fe400000f0cd3 */
[C---:B------:R-:W-:Y:S01]  /*5bd0*/  ISETP.GE.AND P0, PT, R200.reuse, c[0x0][0x1d4], PT ;  /* 0x00007500c8007a0c */ /* 0x040fe20003f06270 */
[----:B-1----:R1:W-:Y:S04]  /*5be0*/  @!P2 ST.E.128 [R4.64], R12 ;  /* 0x0000000c0400a985 */ /* 0x0023e8000c101d08 */
[----:B------:R-:W2:Y:S08]  /*5bf0*/  @!P3 LDS.128 R12, [R198+0x9080] ;  /* 0x00908000c60cb984 */ /* 0x000eb00000000c00 */
[C---:B-1----:R-:W-:Y:S04]  /*5c00*/  @!P0 LEA R4, P2, R200.reuse, R0, 0x1 ;  /* 0x00000000c8048211 */ /* 0x042fe800078408ff */
[----:B------:R-:W-:Y:S01]  /*5c10*/  @!P0 LEA.HI.X R5, R200, R2, R210, 0x1, P2 ;  /* 0x00000002c8058211 */ /* 0x000fe200010f0cd2 */
[----:B--2---:R-:W-:Y:S04]  /*5c20*/  @!P3 ST.E.128 [R8.64], R12 ;  /* 0x0000000c0800b985 */ /* 0x004fe8000c101d08 */
[----:B------:R-:W1:Y:S04]  /*5c30*/  @!P1 LDS.128 R8, [R198+0xa080] ;  /* 0x00a08000c6089984 */ /* 0x000e680000000c00 */
[----:B-1----:R-:W-:Y:S04]  /*5c40*/  @!P1 ST.E.128 [R6.64], R8 ;  /* 0x0000000806009985 */ /* 0x002fe8000c101d08 */
[----:B------:R-:W1:Y:S04]  /*5c50*/  @!P0 LDS.128 R8, [R198+0xb080] ;  /* 0x00b08000c6088984 */ /* 0x000e680000000c00 */
[----:B-1----:R1:W-:Y:S02]  /*5c60*/  @!P0 ST.E.128 [R4.64], R8 ;  /* 0x0000000804008985 */ /* 0x0023e4000c101d08 */
.L_x_192:
[----:B-123--:R-:W-:Y:S05]  /*5c70*/  BSYNC B0 ;  /* 0x0000000000007941 */ /* 0x00efea0003800000 */
.L_x_191:
[C---:B------:R-:W-:Y:S02]  /*5c80*/  ISETP.GT.AND P0, PT, R42.reuse, R74, PT ;  /* 0x0000004a2a00720c */ /* 0x040fe40003f04270 */
[----:B------:R-:W-:Y:S02]  /*5c90*/  IADD3 R42, R42, -0x1, RZ ;  /* 0xffffffff2a2a7810 */ /* 0x000fe40007ffe0ff */
[----:B------:R-:W-:Y:S09]  /*5ca0*/  LOP3.LUT P2, RZ, R212, 0x1, RZ, 0xc0, !PT ;  /* 0x00000001d4ff7812 */ /* 0x000ff2000784c0ff */
[----:B------:R-:W-:Y:S01]  /*5cb0*/  @P0 SHF.R.S32.HI R4, RZ, 0x1f, R42 ;  /* 0x0000001fff040819 */ /* 0x000fe2000001142a */
[----:B------:R-:W-:Y:S02]  /*5cc0*/  @P0 IMAD R0, R97, R42, RZ ;  /* 0x0000002a61000224 */ /* 0x000fe400078e02ff */
[----:B------:R-:W-:Y:S02]  /*5cd0*/  @P0 IMAD.MOV.U32 R2, RZ, RZ, R56 ;  /* 0x000000ffff020224 */ /* 0x000fe400078e0038 */
[----:B------:R-:W-:Y:S02]  /*5ce0*/  @P0 IMAD.MOV.U32 R3, RZ, RZ, R55 ;  /* 0x000000ffff030224 */ /* 0x000fe400078e0037 */
[-C--:B------:R-:W-:Y:S02]  /*5cf0*/  @P0 IMAD R0, R4, R100.reuse, R0 ;  /* 0x0000006404000224 */ /* 0x080fe400078e0200 */
[----:B------:R-:W-:Y:S04]  /*5d00*/  @P0 IMAD.WIDE.U32 R2, R42, R100, R2 ;  /* 0x000000642a020225 */ /* 0x000fe800078e0002 */
[----:B------:R-:W-:Y:S01]  /*5d10*/  @P0 IMAD.IADD R0, R3, 0x1, R0 ;  /* 0x0000000103000824 */ /* 0x000fe200078e0200 */
[C---:B------:R-:W-:Y:S04]  /*5d20*/  @P0 LEA R4, P1, R2.reuse, c[0x0][0x220], 0x1 ;  /* 0x0000880002040a11 */ /* 0x040fe800078208ff */
[----:B------:R-:W-:Y:S05]  /*5d30*/  @P0 LEA.HI.X R5, R2, c[0x0][0x224], R0, 0x1, P1 ;  /* 0x0000890002050a11 */ /* 0x000fea00008f0c00 */
[----:B------:R-:W-:Y:S01]  /*5d40*/  @!PT LDS RZ, [RZ] ;  /* 0x00000000fffff984 */ /* 0x000fe20000000800 */
[----:B------:R-:W-:Y:S01]  /*5d50*/  @!PT LDS RZ, [RZ] ;  /* 0x00000000fffff984 */ /* 0x000fe20000000800 */
[----:B------:R-:W-:Y:S01]  /*5d60*/  @!PT LDS RZ, [RZ] ;  /* 0x00000000fffff984 */ /* 0x000fe20000000800 */
[----:B------:R1:W-:Y:S04]  /*5d70*/  @P0 LDGSTS.E.BYPASS.LTC128B.128 [R198+0xc080], [R4.64], !P2 ;  /* 0x0c08000004c60fae */ /* 0x0003e8000d101d48 */
[----:B------:R1:W-:Y:S04]  /*5d80*/  @P0 LDGSTS.E.BYPASS.LTC128B.128 [R198+0xd080], [R4.64+0x80], !P6 ;  /* 0x0d08008004c60fae */ /* 0x0003e8000f101d48 */
[----:B------:R1:W-:Y:S04]  /*5d90*/  @P0 LDGSTS.E.BYPASS.LTC128B.128 [R198+0xe080], [R4.64+0x100], !P5 ;  /* 0x0e08010004c60fae */ /* 0x0003e8000e901d48 */
[----:B------:R1:W-:Y:S04]  /*5da0*/  @P0 LDGSTS.E.BYPASS.LTC128B.128 [R198+0xf080], [R4.64+0x180], !P4 ;  /* 0x0f08018004c60fae */ /* 0x0003e8000e101d48 */
[----:B------:R-:W0:Y:S01]  /*5db0*/  LDGDEPBAR ;  /* 0x00000000000079af */ /* 0x000e220000000000 */
[----:B------:R-:W-:-:S05]  /*5dc0*/  @P0 BRA `(.L_x_193) ;  /* 0xffffd01000000947 */ /* 0x000fca000383ffff */
[----:B------:R-:W-:Y:S01]  /*5dd0*/  WARPSYNC 0xffffffff ;  /* 0xffffffff00007948 */ /* 0x000fe20003800000 */
[----:B------:R-:W-:Y:S06]  /*5de0*/  BAR.SYNC.DEFER_BLOCKING 0x0 ;  /* 0x0000000000007b1d */ /* 0x000fec0000010000 */
.L_x_174:
[----:B------:R-:W-:Y:S01]  /*5df0*/  ISETP.GE.AND P0, PT, R106, 0x1, PT ;  /* 0x000000016a00780c */ /* 0x000fe20003f06270 */
[----:B------:R-:W-:Y:S01]  /*5e00*/  BSSY B0, `(.L_x_194) ;  /* 0x0000020000007945 */ /* 0x000fe20003800000 */
[----:B------:R-:W-:-:S11]  /*5e10*/  MOV R0, RZ ;  /* 0x000000ff00007202 */ /* 0x000fd60000000f00 */
[----:B------:R-:W-:Y:S05]  /*5e20*/  @!P0 BRA `(.L_x_195) ;  /* 0x000001d000008947 */ /* 0x000fea0003800000 */
[----:B------:R-:W-:Y:S02]  /*5e30*/  IABS R0, R91 ;  /* 0x0000005b00007213 */ /* 0x000fe40000000000 */
[----:B-1----:R-:W-:-:S03]  /*5e40*/  IADD3 R5, R93, -0x1, R91 ;  /* 0xffffffff5d057810 */ /* 0x002fc60007ffe05b */
        /* <DEDUP_REMOVED lines=27> */
.L_x_195:
[----:B------:R-:W-:Y:S05]  /*6000*/  BSYNC B0 ;  /* 0x0000000000007941 */ /* 0x000fea0003800000 */
.L_x_194:
[----:B------:R-:W-:Y:S01]  /*6010*/  IMAD R214, R246, R0, RZ ;  /* 0x00000000f6d67224 */ /* 0x000fe200078e02ff */
[----:B------:R-:W-:Y:S01]  /*6020*/  MOV R17, RZ ;  /* 0x000000ff00117202 */ /* 0x000fe20000000f00 */
[----:B------:R-:W-:Y:S01]  /*6030*/  IMAD.MOV.U32 R18, RZ, RZ, RZ ;  /* 0x000000ffff127224 */ /* 0x000fe200078e00ff */
[----:B------:R-:W-:Y:S01]  /*6040*/  CS2R R66, SRZ ;  /* 0x0000000000427805 */ /* 0x000fe2000001ff00 */
[--C-:B------:R-:W-:Y:S01]  /*6050*/  IMAD.IADD R2, R214, 0x1, R0.reuse ;  /* 0x00000001d6027824 */ /* 0x100fe200078e0200 */
[----:B------:R-:W-:Y:S01]  /*6060*/  PRMT R0, RZ, 0x7610, R0 ;  /* 0x00007610ff007816 */ /* 0x000fe20000000000 */
        /* <DEDUP_REMOVED lines=33> */
[----:B----4-:R-:W-:Y:S01]  /*6280*/  CS2R R38, SRZ ;  /* 0x0000000000267805 */ /* 0x010fe2000001ff00 */
        /* <DEDUP_REMOVED lines=32> */
[----:B------:R-:W-:-:S04]  /*6490*/  ISETP.NE.U32.AND P0, PT, RZ, c[0x0][0x340], PT ;  /* 0x0000d000ff007a0c */ /* 0x000fc80003f05070 */
[----:B------:R-:W-:-:S13]  /*64a0*/  ISETP.NE.AND.EX P2, PT, RZ, c[0x0][0x344], PT, P0 ;  /* 0x0000d100ff007a0c */ /* 0x000fda0003f45300 */
[----:B------:R-:W-:-:S04]  /*64b0*/  @P2 IADD3 R2, P0, R232, c[0x0][0x340], RZ ;  /* 0x0000d000e8022a10 */ /* 0x000fc80007f1e0ff */
[----:B------:R-:W-:-:S05]  /*64c0*/  @P2 IADD3.X R3, R233, c[0x0][0x344], RZ, P0, !PT ;  /* 0x0000d100e9032a10 */ /* 0x000fca00007fe4ff */
[----:B------:R2:W5:Y:S01]  /*64d0*/  @P2 LDG.E R14, [R2.64] ;  /* 0x00000008020e2981 */ /* 0x000562000c1e1900 */
[----:B-1----:R-:W-:Y:S01]  /*64e0*/  IMAD.MOV.U32 R4, RZ, RZ, c[0x0][0x2c4] ;  /* 0x0000b100ff047624 */ /* 0x002fe200078e00ff */
[----:B------:R-:W-:Y:S01]  /*64f0*/  SHF.R.S32.HI R0, RZ, 0x1f, R107 ;  /* 0x0000001fff007819 */ /* 0x000fe2000001146b */
[C---:B------:R-:W-:Y:S01]  /*6500*/  IMAD R12, R229.reuse, 0x80, R208 ;  /* 0x00000080e50c7824 */ /* 0x040fe200078e02d0 */
[----:B------:R-:W-:Y:S02]  /*6510*/  ISETP.NE.U32.AND P0, PT, RZ, c[0x0][0x348], PT ;  /* 0x0000d200ff007a0c */ /* 0x000fe40003f05070 */
[----:B------:R-:W-:Y:S01]  /*6520*/  ISETP.NE.AND P1, PT, R4, 0x1, PT ;  /* 0x000000010400780c */ /* 0x000fe20003f25270 */
[----:B------:R-:W-:Y:S01]  /*6530*/  IMAD R0, R0, c[0x0][0x178], RZ ;  /* 0x00005e0000007a24 */ /* 0x000fe200078e02ff */
[----:B------:R-:W-:Y:S02]  /*6540*/  LEA R4, R229, R219, 0x7 ;  /* 0x000000dbe5047211 */ /* 0x000fe400078e38ff */
[----:B------:R-:W-:Y:S01]  /*6550*/  LOP3.LUT R215, R230, 0xffff, RZ, 0xc0, !PT ;  /* 0x0000ffffe6d77812 */ /* 0x000fe200078ec0ff */
[----:B------:R-:W-:Y:S01]  /*6560*/  IMAD R0, R107, c[0x0][0x17c], R0 ;  /* 0x00005f006b007a24 */ /* 0x000fe200078e0200 */
[----:B------:R-:W-:-:S02]  /*6570*/  ISETP.NE.AND.EX P0, PT, RZ, c[0x0][0x34c], PT, P0 ;  /* 0x0000d300ff007a0c */ /* 0x000fc40003f05300 */
[----:B------:R-:W-:Y:S02]  /*6580*/  ISETP.GE.AND P6, PT, R134, c[0x0][0x198], PT ;  /* 0x0000660086007a0c */ /* 0x000fe40003fc6270 */
[----:B------:R-:W-:Y:S02]  /*6590*/  SEL R6, R236, RZ, !P0 ;  /* 0x000000ffec067207 */ /* 0x000fe40004000000 */
[----:B------:R-:W-:Y:S01]  /*65a0*/  SEL R5, R234, RZ, !P0 ;  /* 0x000000ffea057207 */ /* 0x000fe20004000000 */
[----:B------:R-:W-:Y:S01]  /*65b0*/  @P1 IMAD.HI.U32 R7, R4, c[0x0][0x2c8], RZ ;  /* 0x0000b20004071a27 */ /* 0x000fe200078e00ff */
[----:B------:R-:W-:Y:S02]  /*65c0*/  ISETP.GE.AND P5, PT, R136, c[0x0][0x198], PT ;  /* 0x0000660088007a0c */ /* 0x000fe40003fa6270 */
[----:B------:R-:W-:Y:S01]  /*65d0*/  ISETP.GE.AND P4, PT, R199, c[0x0][0x198], PT ;  /* 0x00006600c7007a0c */ /* 0x000fe20003f86270 */
[----:B------:R-:W-:Y:S01]  /*65e0*/  IMAD R6, R6, c[0x0][0x1c0], RZ ;  /* 0x0000700006067a24 */ /* 0x000fe200078e02ff */
[----:B------:R-:W-:Y:S01]  /*65f0*/  ISETP.GE.AND P3, PT, R200, c[0x0][0x198], PT ;  /* 0x00006600c8007a0c */ /* 0x000fe20003f66270 */
[----:B--2---:R-:W-:Y:S01]  /*6600*/  IMAD.WIDE.U32 R2, R107, c[0x0][0x178], RZ ;  /* 0x00005e006b027a25 */ /* 0x004fe200078e00ff */
[----:B------:R-:W-:-:S03]  /*6610*/  IADD3 R56, R137, -0x1, RZ ;  /* 0xffffffff89387810 */ /* 0x000fc60007ffe0ff */
[----:B------:R-:W-:Y:S02]  /*6620*/  IMAD.IADD R3, R3, 0x1, R0 ;  /* 0x0000000103037824 */ /* 0x000fe400078e0200 */
[----:B------:R-:W-:Y:S01]  /*6630*/  IMAD.MOV.U32 R0, RZ, RZ, R4 ;  /* 0x000000ffff007224 */ /* 0x000fe200078e0004 */
[----:B------:R-:W-:Y:S01]  /*6640*/  @P1 SHF.R.U32.HI R0, RZ, c[0x0][0x2cc], R7 ;  /* 0x0000b300ff001a19 */ /* 0x000fe20000011607 */
[----:B------:R-:W-:-:S03]  /*6650*/  IMAD.WIDE.U32 R2, R215, c[0x0][0x1b8], R2 ;  /* 0x00006e00d7027a25 */ /* 0x000fc600078e0002 */
[----:B------:R-:W-:Y:S01]  /*6660*/  SHF.R.S32.HI R7, RZ, 0x1f, R0 ;  /* 0x0000001fff077819 */ /* 0x000fe20000011400 */
[----:B------:R-:W-:Y:S02]  /*6670*/  IMAD R3, R215, c[0x0][0x1bc], R3 ;  /* 0x00006f00d7037a24 */ /* 0x000fe400078e0203 */
[C---:B------:R-:W-:Y:S02]  /*6680*/  IMAD R6, R5.reuse, c[0x0][0x1c4], R6 ;  /* 0x0000710005067a24 */ /* 0x040fe400078e0206 */
[----:B------:R-:W-:-:S04]  /*6690*/  IMAD.WIDE.U32 R2, R5, c[0x0][0x1c0], R2 ;  /* 0x0000700005027a25 */ /* 0x000fc800078e0002 */
[----:B------:R-:W-:Y:S01]  /*66a0*/  IMAD.MOV R5, RZ, RZ, -R0 ;  /* 0x000000ffff057224 */ /* 0x000fe200078e0a00 */
[----:B------:R-:W-:-:S03]  /*66b0*/  IADD3 R3, R3, R6, RZ ;  /* 0x0000000603037210 */ /* 0x000fc60007ffe0ff */
[----:B------:R-:W-:Y:S02]  /*66c0*/  IMAD R4, R5, c[0x0][0x2c4], R4 ;  /* 0x0000b10005047a24 */ /* 0x000fe400078e0204 */
[----:B------:R-:W-:Y:S02]  /*66d0*/  IMAD R5, R7, c[0x0][0x1b0], RZ ;  /* 0x00006c0007057a24 */ /* 0x000fe400078e02ff */
[----:B------:R-:W-:-:S04]  /*66e0*/  IMAD.WIDE.U32 R2, R0, c[0x0][0x1b0], R2 ;  /* 0x00006c0000027a25 */ /* 0x000fc800078e0002 */
[----:B------:R-:W-:Y:S01]  /*66f0*/  IMAD R6, R0, c[0x0][0x1b4], R5 ;  /* 0x00006d0000067a24 */ /* 0x000fe200078e0205 */
[----:B------:R-:W-:-:S03]  /*6700*/  SHF.R.S32.HI R5, RZ, 0x1f, R4 ;  /* 0x0000001fff057819 */ /* 0x000fc60000011404 */
[----:B------:R-:W-:Y:S02]  /*6710*/  IMAD.IADD R3, R3, 0x1, R6 ;  /* 0x0000000103037824 */ /* 0x000fe400078e0206 */
[----:B------:R-:W-:Y:S02]  /*6720*/  IMAD R0, R5, c[0x0][0x1a8], RZ ;  /* 0x00006a0005007a24 */ /* 0x000fe400078e02ff */
[----:B------:R-:W-:-:S04]  /*6730*/  IMAD.WIDE.U32 R2, R4, c[0x0][0x1a8], R2 ;  /* 0x00006a0004027a25 */ /* 0x000fc800078e0002 */
[----:B------:R-:W-:Y:S01]  /*6740*/  IMAD R0, R4, c[0x0][0x1ac], R0 ;  /* 0x00006b0004007a24 */ /* 0x000fe200078e0200 */
[----:B------:R-:W-:-:S04]  /*6750*/  LEA R13, P0, R2, c[0x0][0x160], 0x1 ;  /* 0x00005800020d7a11 */ /* 0x000fc800078008ff */
[----:B------:R-:W-:-:S04]  /*6760*/  IADD3 R0, R3, R0, RZ ;  /* 0x0000000003007210 */ /* 0x000fc80007ffe0ff */
[----:B------:R-:W-:Y:S02]  /*6770*/  LEA.HI.X R5, R2, c[0x0][0x164], R0, 0x1, P0 ;  /* 0x0000590002057a11 */ /* 0x000fe400000f0c00 */
[----:B------:R-:W-:Y:S01]  /*6780*/  @!P2 MOV R14, R234 ;  /* 0x000000ea000ea202 */ /* 0x000fe20000000f00 */
[----:B------:R-:W-:Y:S05]  /*6790*/  BRA.DIV ~URZ, `(.L_x_197) ;  /* 0x00010b927f007947 */ /* 0x000fea000b800000 */
[----:B------:R1:W2:Y:S02]  /*67a0*/  SHFL.IDX PT, R4, R5, RZ, 0x181f ;  /* 0x00181fff05047589 */ /* 0x0002a400000e0000 */
.L_x_338:
[----:B------:R-:W-:Y:S05]  /*67b0*/  BRA.DIV ~URZ, `(.L_x_198) ;  /* 0x00010be27f007947 */ /* 0x000fea000b800000 */
[----:B------:R3:W4:Y:S02]  /*67c0*/  SHFL.IDX PT, R0, R13, RZ, 0x181f ;  /* 0x00181fff0d007589 */ /* 0x00072400000e0000 */
.L_x_339:
[----:B------:R-:W-:Y:S01]  /*67d0*/  IMAD R37, R110, c[0x0][0x2c4], RZ ;  /* 0x0000b1006e257a24 */ /* 0x000fe200078e02ff */
[----:B------:R-:W-:Y:S01]  /*67e0*/  LOP3.LUT R212, R212, 0xfffffffe, RZ, 0xc0, !PT ;  /* 0xfffffffed4d47812 */ /* 0x000fe200078ec0ff */
[----:B------:R-:W-:Y:S03]  /*67f0*/  BSSY B0, `(.L_x_199) ;  /* 0x0000013000007945 */ /* 0x000fe60003800000 */
[----:B------:R-:W-:-:S13]  /*6800*/  ISETP.GE.AND P0, PT, R12, R37, PT ;  /* 0x000000250c00720c */ /* 0x000fda0003f06270 */
[----:B------:R-:W-:Y:S01]  /*6810*/  @P0 LOP3.LUT R212, R212, 0x1, RZ, 0xfc, !PT ;  /* 0x00000001d4d40812 */ /* 0x000fe200078efcff */
[----:B------:R-:W-:Y:S05]  /*6820*/  @P0 BRA `(.L_x_200) ;  /* 0x000000f000000947 */ /* 0x000fea0003800000 */
[CC--:B----4-:R-:W-:Y:S02]  /*6830*/  LEA R10, P0, R134.reuse, R0.reuse, 0x1 ;  /* 0x00000000860a7211 */ /* 0x0d0fe400078008ff */
[----:B------:R-:W-:Y:S02]  /*6840*/  LEA R8, P2, R205, R0, 0x1 ;  /* 0x00000000cd087211 */ /* 0x000fe400078408ff */
[----:B--2---:R-:W-:Y:S02]  /*6850*/  LEA.HI.X R11, R134, R4, R135, 0x1, P0 ;  /* 0x00000004860b7211 */ /* 0x004fe400000f0c87 */
[-C--:B------:R-:W-:Y:S02]  /*6860*/  LEA R6, P1, R199, R0.reuse, 0x1 ;  /* 0x00000000c7067211 */ /* 0x080fe400078208ff */
[----:B------:R-:W-:Y:S01]  /*6870*/  LEA R2, P0, R200, R0, 0x1 ;  /* 0x00000000c8027211 */ /* 0x000fe200078008ff */
[----:B------:R-:W-:Y:S01]  /*6880*/  @!PT LDS RZ, [RZ] ;  /* 0x00000000fffff984 */ /* 0x000fe20000000800 */
[----:B------:R-:W-:Y:S01]  /*6890*/  @!PT LDS RZ, [RZ] ;  /* 0x00000000fffff984 */ /* 0x000fe20000000800 */
[----:B------:R-:W-:Y:S01]  /*68a0*/  @!PT LDS RZ, [RZ] ;  /* 0x00000000fffff984 */ /* 0x000fe20000000800 */
[----:B------:R2:W-:Y:S01]  /*68b0*/  LDGSTS.E.BYPASS.LTC128B.128 [R198+0x10080], [R10.64], !P6 ;  /* 0x100800000ac67fae */ /* 0x0005e2000f101d48 */
[----:B------:R-:W-:-:S02]  /*68c0*/  LEA.HI.X R9, R205, R4, R209, 0x1, P2 ;  /* 0x00000004cd097211 */ /* 0x000fc400010f0cd1 */
[-C--:B------:R-:W-:Y:S02]  /*68d0*/  LEA.HI.X R7, R199, R4.reuse, R211, 0x1, P1 ;  /* 0x00000004c7077211 */ /* 0x080fe400008f0cd3 */
[----:B------:R-:W-:Y:S01]  /*68e0*/  LEA.HI.X R3, R200, R4, R210, 0x1, P0 ;  /* 0x00000004c8037211 */ /* 0x000fe200000f0cd2 */
[----:B------:R2:W-:Y:S04]  /*68f0*/  LDGSTS.E.BYPASS.LTC128B.128 [R198+0x14080], [R8.64], !P5 ;  /* 0x1408000008c67fae */ /* 0x0005e8000e901d48 */
[----:B------:R2:W-:Y:S04]  /*6900*/  LDGSTS.E.BYPASS.LTC128B.128 [R198+0x18080], [R6.64], !P4 ;  /* 0x1808000006c67fae */ /* 0x0005e8000e101d48 */
[----:B------:R2:W-:Y:S02]  /*6910*/  LDGSTS.E.BYPASS.LTC128B.128 [R198+0x1c080], [R2.64], !P3 ;  /* 0x1c08000002c67fae */ /* 0x0005e4000d901d48 */
.L_x_200:
[----:B------:R-:W-:Y:S05]  /*6920*/  BSYNC B0 ;  /* 0x0000000000007941 */ /* 0x000fea0003800000 */
.L_x_199:
[----:B------:R-:W-:Y:S05]  /*6930*/  BRA.DIV ~URZ, `(.L_x_201) ;  /* 0x00010ad27f007947 */ /* 0x000fea000b800000 */
[----:B--2---:R2:W1:Y:S04]  /*6940*/  SHFL.IDX PT, R4, R5, 0x1, 0x181f ;  /* 0x00381f0005047f89 */ /* 0x00446800000e0000 */
[----:B----4-:R2:W4:Y:S02]  /*6950*/  SHFL.IDX PT, R0, R13, 0x1, 0x181f ;  /* 0x00381f000d007f89 */ /* 0x01052400000e0000 */
.L_x_340:
[----:B------:R-:W-:Y:S01]  /*6960*/  IADD3 R2, R12, 0x20, RZ ;  /* 0x000000200c027810 */ /* 0x000fe20007ffe0ff */
[----:B------:R-:W-:Y:S03]  /*6970*/  BSSY B0, `(.L_x_202) ;  /* 0x0000012000007945 */ /* 0x000fe60003800000 */
[----:B------:R-:W-:-:S13]  /*6980*/  ISETP.GE.AND P0, PT, R2, R37, PT ;  /* 0x000000250200720c */ /* 0x000fda0003f06270 */
[----:B------:R-:W-:Y:S05]  /*6990*/  @P0 BRA `(.L_x_203) ;  /* 0x000000f000000947 */ /* 0x000fea0003800000 */
[CC--:B----4-:R-:W-:Y:S02]  /*69a0*/  LEA R10, P0, R134.reuse, R0.reuse, 0x1 ;  /* 0x00000000860a7211 */ /* 0x0d0fe400078008ff */
[----:B------:R-:W-:Y:S02]  /*69b0*/  LEA R8, P2, R205, R0, 0x1 ;  /* 0x00000000cd087211 */ /* 0x000fe400078408ff */
[----:B-1----:R-:W-:Y:S02]  /*69c0*/  LEA.HI.X R11, R134, R4, R135, 0x1, P0 ;  /* 0x00000004860b7211 */ /* 0x002fe400000f0c87 */
        /* <DEDUP_REMOVED lines=12> */
.L_x_203:
[----:B------:R-:W-:Y:S05]  /*6a90*/  BSYNC B0 ;  /* 0x0000000000007941 */ /* 0x000fea0003800000 */
.L_x_202:
[----:B------:R-:W-:Y:S05]  /*6aa0*/  BRA.DIV ~URZ, `(.L_x_204) ;  /* 0x00010a327f007947 */ /* 0x000fea000b800000 */
[----:B-1----:R1:W2:Y:S02]  /*6ab0*/  SHFL.IDX PT, R4, R5, 0x2, 0x181f ;  /* 0x00581f0005047f89 */ /* 0x0022a400000e0000 */
.L_x_341:
[----:B------:R-:W-:Y:S05]  /*6ac0*/  BRA.DIV ~URZ, `(.L_x_205) ;  /* 0x00010a827f007947 */ /* 0x000fea000b800000 */
[----:B----4-:R4:W1:Y:S02]  /*6ad0*/  SHFL.IDX PT, R0, R13, 0x2, 0x181f ;  /* 0x00581f000d007f89 */ /* 0x01086400000e0000 */
.L_x_342:
[----:B------:R-:W-:Y:S01]  /*6ae0*/  IADD3 R2, R12, 0x40, RZ ;  /* 0x000000400c027810 */ /* 0x000fe20007ffe0ff */
[----:B------:R-:W-:Y:S03]  /*6af0*/  BSSY B0, `(.L_x_206) ;  /* 0x0000012000007945 */ /* 0x000fe60003800000 */
[----:B------:R-:W-:-:S13]  /*6b00*/  ISETP.GE.AND P0, PT, R2, R37, PT ;  /* 0x000000250200720c */ /* 0x000fda0003f06270 */
[----:B------:R-:W-:Y:S05]  /*6b10*/  @P0 BRA `(.L_x_207) ;  /* 0x000000f000000947 */ /* 0x000fea0003800000 */
[CC--:B-1----:R-:W-:Y:S02]  /*6b20*/  LEA R10, P0, R134.reuse, R0.reuse, 0x1 ;  /* 0x00000000860a7211 */ /* 0x0c2fe400078008ff */
        /* <DEDUP_REMOVED lines=14> */
.L_x_207:
[----:B------:R-:W-:Y:S05]  /*6c10*/  BSYNC B0 ;  /* 0x0000000000007941 */ /* 0x000fea0003800000 */
.L_x_206:
[----:B------:R-:W-:Y:S05]  /*6c20*/  BRA.DIV ~URZ, `(.L_x_208) ;  /* 0x000109927f007947 */ /* 0x000fea000b800000 */
[----:B--2---:R2:W3:Y:S04]  /*6c30*/  SHFL.IDX PT, R4, R5, 0x3, 0x181f ;  /* 0x00781f0005047f89 */ /* 0x0044e800000e0000 */
[----:B-1----:R2:W1:Y:S02]  /*6c40*/  SHFL.IDX PT, R0, R13, 0x3, 0x181f ;  /* 0x00781f000d007f89 */ /* 0x00246400000e0000 */
.L_x_343:
[----:B------:R-:W-:Y:S01]  /*6c50*/  IADD3 R2, R12, 0x60, RZ ;  /* 0x000000600c027810 */ /* 0x000fe20007ffe0ff */
[----:B-----5:R-:W-:-:S03]  /*6c60*/  IMAD.WIDE.U32 R224, R14, c[0x0][0x2b0], RZ ;  /* 0x0000ac000ee07a25 */ /* 0x020fc600078e00ff */
[----:B------:R-:W-:-:S13]  /*6c70*/  ISETP.GE.AND P0, PT, R2, R37, PT ;  /* 0x000000250200720c */ /* 0x000fda0003f06270 */
[----:B-1----:R-:W-:-:S04]  /*6c80*/  @!P0 LEA R10, P1, R134, R0, 0x1 ;  /* 0x00000000860a8211 */ /* 0x002fc800078208ff */
[----:B---3--:R-:W-:Y:S02]  /*6c90*/  @!P0 LEA.HI.X R11, R134, R4, R135, 0x1, P1 ;  /* 0x00000004860b8211 */ /* 0x008fe400008f0c87 */
[----:B------:R-:W-:-:S03]  /*6ca0*/  @!P0 LEA R8, P1, R205, R0, 0x1 ;  /* 0x00000000cd088211 */ /* 0x000fc600078208ff */
[----:B------:R-:W-:Y:S01]  /*6cb0*/  @!PT LDS RZ, [RZ] ;  /* 0x00000000fffff984 */ /* 0x000fe20000000800 */
[----:B------:R-:W-:Y:S01]  /*6cc0*/  @!PT LDS RZ, [RZ] ;  /* 0x00000000fffff984 */ /* 0x000fe20000000800 */
[----:B------:R-:W-:Y:S01]  /*6cd0*/  @!PT LDS RZ, [RZ] ;  /* 0x00000000fffff984 */ /* 0x000fe20000000800 */
[----:B------:R1:W-:Y:S01]  /*6ce0*/  @!P0 LDGSTS.E.BYPASS.LTC128B.128 [R235+0x3000], [R10.64], !P6 ;  /* 0x030000000aeb8fae */ /* 0x0003e2000f101d48 */
[----:B------:R-:W-:Y:S02]  /*6cf0*/  @!P0 LEA.HI.X R9, R205, R4, R209, 0x1, P1 ;  /* 0x00000004cd098211 */ /* 0x000fe400008f0cd1 */
[C---:B------:R-:W-:Y:S02]  /*6d00*/  @!P0 LEA R6, P1, R199.reuse, R0, 0x1 ;  /* 0x00000000c7068211 */ /* 0x040fe400078208ff */
[----:B------:R-:W-:Y:S01]  /*6d10*/  ISETP.GE.AND P6, PT, R134, c[0x0][0x1d4], PT ;  /* 0x0000750086007a0c */ /* 0x000fe20003fc6270 */
[----:B------:R1:W-:Y:S01]  /*6d20*/  @!P0 LDGSTS.E.BYPASS.LTC128B.128 [R235+0x7000], [R8.64], !P5 ;  /* 0x0700000008eb8fae */ /* 0x0003e2000e901d48 */
[----:B------:R-:W-:Y:S02]  /*6d30*/  @!P0 LEA.HI.X R7, R199, R4, R211, 0x1, P1 ;  /* 0x00000004c7078211 */ /* 0x000fe400008f0cd3 */
[C---:B------:R-:W-:Y:S02]  /*6d40*/  @!P0 LEA R2, P1, R200.reuse, R0, 0x1 ;  /* 0x00000000c8028211 */ /* 0x040fe400078208ff */
[----:B------:R-:W-:Y:S01]  /*6d50*/  SHF.R.S32.HI R0, RZ, 0x1f, R14 ;  /* 0x0000001fff007819 */ /* 0x000fe2000001140e */
[----:B------:R1:W-:Y:S01]  /*6d60*/  @!P0 LDGSTS.E.BYPASS.LTC128B.128 [R235+0xb000], [R6.64], !P4 ;  /* 0x0b00000006eb8fae */ /* 0x0003e2000e101d48 */
[----:B------:R-:W-:-:S02]  /*6d70*/  @!P0 LEA.HI.X R3, R200, R4, R210, 0x1, P1 ;  /* 0x00000004c8038211 */ /* 0x000fc400008f0cd2 */
[----:B------:R-:W-:Y:S01]  /*6d80*/  ISETP.GE.AND P5, PT, R136, c[0x0][0x1d4], PT ;  /* 0x0000750088007a0c */ /* 0x000fe20003fa6270 */
[----:B------:R-:W-:Y:S01]  /*6d90*/  IMAD R0, R0, c[0x0][0x2b0], RZ ;  /* 0x0000ac0000007a24 */ /* 0x000fe200078e02ff */
[----:B------:R-:W-:Y:S01]  /*6da0*/  ISETP.GE.AND P4, PT, R199, c[0x0][0x1d4], PT ;  /* 0x00007500c7007a0c */ /* 0x000fe20003f86270 */
[----:B------:R1:W-:Y:S01]  /*6db0*/  @!P0 LDGSTS.E.BYPASS.LTC128B.128 [R235+0xf000], [R2.64], !P3 ;  /* 0x0f00000002eb8fae */ /* 0x0003e2000d901d48 */
[----:B------:R-:W-:Y:S01]  /*6dc0*/  ISETP.GE.AND P3, PT, R200, c[0x0][0x1d4], PT ;  /* 0x00007500c8007a0c */ /* 0x000fe20003f66270 */
[----:B------:R-:W-:Y:S02]  /*6dd0*/  IMAD R0, R14, c[0x0][0x2b4], R0 ;  /* 0x0000ad000e007a24 */ /* 0x000fe400078e0200 */
[----:B------:R-:W0:Y:S01]  /*6de0*/  LDGDEPBAR ;  /* 0x00000000000079af */ /* 0x000e220000000000 */
[----:B------:R-:W-:Y:S01]  /*6df0*/  WARPSYNC 0xffffffff ;  /* 0xffffffff00007948 */ /* 0x000fe20003800000 */
[----:B------:R-:W-:Y:S02]  /*6e00*/  IMAD.IADD R226, R225, 0x1, R0 ;  /* 0x00000001e1e27824 */ /* 0x000fe400078e0200 */
[----:B------:R-:W-:Y:S01]  /*6e10*/  IMAD.MOV.U32 R57, RZ, RZ, c[0x0][0x2b8] ;  /* 0x0000ae00ff397624 */ /* 0x000fe200078e00ff */
[----:B------:R-:W-:Y:S01]  /*6e20*/  BAR.SYNC.DEFER_BLOCKING 0x0 ;  /* 0x0000000000007b1d */ /* 0x000fe20000010000 */
[----:B-1----:R-:W-:-:S02]  /*6e30*/  IMAD R2, R56, 0x20, R219 ;  /* 0x0000002038027824 */ /* 0x002fc400078e02db */
[----:B------:R-:W-:Y:S01]  /*6e40*/  IMAD.MOV.U32 R203, RZ, RZ, RZ ;  /* 0x000000ffffcb7224 */ /* 0x000fe200078e00ff */
[----:B------:R-:W-:Y:S02]  /*6e50*/  ISETP.NE.AND P1, PT, R57, 0x1, PT ;  /* 0x000000013900780c */ /* 0x000fe40003f25270 */
[C---:B------:R-:W-:Y:S01]  /*6e60*/  ISETP.GE.AND P0, PT, R2.reuse, R106, PT ;  /* 0x0000006a0200720c */ /* 0x040fe20003f06270 */
[----:B------:R-:W-:-:S03]  /*6e70*/  IMAD.IADD R2, R2, 0x1, R227 ;  /* 0x0000000102027824 */ /* 0x000fc600078e02e3 */
[----:B------:R-:W-:Y:S01]  /*6e80*/  ISETP.GT.OR P0, PT, R219, 0x1f, P0 ;  /* 0x0000001fdb00780c */ /* 0x000fe20000704670 */
[----:B------:R-:W-:-:S06]  /*6e90*/  IMAD.MOV.U32 R0, RZ, RZ, R2 ;  /* 0x000000ffff007224 */ /* 0x000fcc00078e0002 */
[----:B------:R-:W-:-:S05]  /*6ea0*/  @P1 IMAD.HI.U32 R3, R2, c[0x0][0x2bc], RZ ;  /* 0x0000af0002031a27 */ /* 0x000fca00078e00ff */
[----:B------:R-:W-:-:S04]  /*6eb0*/  @P1 SHF.R.U32.HI R0, RZ, c[0x0][0x2c0], R3 ;  /* 0x0000b000ff001a19 */ /* 0x000fc80000011603 */
[----:B------:R-:W-:-:S04]  /*6ec0*/  @!P0 IADD3 R3, P1, R0, R224, RZ ;  /* 0x000000e000038210 */ /* 0x000fc80007f3e0ff */
[----:B--2---:R-:W-:Y:S02]  /*6ed0*/  @!P0 LEA.HI.X.SX32 R5, R0, R226, 0x1, P1 ;  /* 0x000000e200058211 */ /* 0x004fe400008f0eff */
[----:B------:R-:W-:-:S04]  /*6ee0*/  @!P0 LEA R4, P1, R3, c[0x0][0x2a0], 0x2 ;  /* 0x0000a80003048a11 */ /* 0x000fc800078210ff */
[----:B------:R-:W-:-:S05]  /*6ef0*/  @!P0 LEA.HI.X R5, R3, c[0x0][0x2a4], R5, 0x2, P1 ;  /* 0x0000a90003058a11 */ /* 0x000fca00008f1405 */
[----:B------:R-:W2:Y:S01]  /*6f00*/  @!P0 LDG.E R203, [R4.64] ;  /* 0x0000000804cb8981 */ /* 0x000ea2000c1e1900 */
[----:B------:R-:W-:Y:S02]  /*6f10*/  IMAD.MOV R0, RZ, RZ, -R0 ;  /* 0x000000ffff007224 */ /* 0x000fe400078e0a00 */
[----:B------:R-:W-:-:S04]  /*6f20*/  IMAD.WIDE.U32 R222, R215, c[0x0][0x1e8], RZ ;  /* 0x00007a00d7de7a25 */ /* 0x000fc800078e00ff */
[----:B------:R-:W-:Y:S02]  /*6f30*/  IMAD R204, R0, c[0x0][0x2b8], R2 ;  /* 0x0000ae0000cc7a24 */ /* 0x000fe400078e0202 */
[----:B------:R-:W-:Y:S02]  /*6f40*/  IMAD R221, R215, c[0x0][0x1ec], R223 ;  /* 0x00007b00d7dd7a24 */ /* 0x000fe400078e02df */
[----:B------:R-:W-:Y:S01]  /*6f50*/  IMAD.WIDE.U32 R2, R204, c[0x0][0x1e0], RZ ;  /* 0x00007800cc027a25 */ /* 0x000fe200078e00ff */
[----:B------:R-:W-:-:S03]  /*6f60*/  SHF.R.S32.HI R47, RZ, 0x1f, R204 ;  /* 0x0000001fff2f7819 */ /* 0x000fc600000114cc */
[----:B------:R-:W-:Y:S02]  /*6f70*/  IMAD R106, R56, -0x20, R106 ;  /* 0xffffffe0386a7824 */ /* 0x000fe400078e026a */
[----:B------:R-:W-:-:S04]  /*6f80*/  IMAD R0, R47, c[0x0][0x1e0], RZ ;  /* 0x000078002f007a24 */ /* 0x000fc800078e02ff */
[----:B------:R-:W-:-:S04]  /*6f90*/  IMAD R0, R204, c[0x0][0x1e4], R0 ;  /* 0x00007900cc007a24 */ /* 0x000fc800078e0200 */
[----:B------:R-:W-:Y:S01]  /*6fa0*/  IMAD.IADD R3, R3, 0x1, R0 ;  /* 0x0000000103037824 */ /* 0x000fe200078e0200 */
[----:B--2---:R-:W-:-:S03]  /*6fb0*/  SHF.R.S32.HI R48, RZ, 0x1f, R203 ;  /* 0x0000001fff307819 */ /* 0x004fc600000114cb */
[----:B------:R-:W-:-:S04]  /*6fc0*/  IMAD.WIDE.U32 R2, R203, c[0x0][0x1f0], R2 ;  /* 0x00007c00cb027a25 */ /* 0x000fc800078e0002 */
[----:B------:R-:W-:-:S04]  /*6fd0*/  IMAD R0, R48, c[0x0][0x1f0], RZ ;  /* 0x00007c0030007a24 */ /* 0x000fc800078e02ff */
[----:B------:R-:W-:Y:S01]  /*6fe0*/  IMAD R4, R203, c[0x0][0x1f4], R0 ;  /* 0x00007d00cb047a24 */ /* 0x000fe200078e0200 */
[----:B------:R-:W-:-:S04]  /*6ff0*/  IADD3 R0, P0, R2, R222, RZ ;  /* 0x000000de02007210 */ /* 0x000fc80007f1e0ff */
[----:B------:R-:W-:Y:S02]  /*7000*/  IADD3.X R2, R221, R3, R4, P0, !PT ;  /* 0x00000003dd027210 */ /* 0x000fe400007fe404 */
[----:B------:R-:W-:-:S04]  /*7010*/  LEA R3, P0, R0, c[0x0][0x1c8], 0x1 ;  /* 0x0000720000037a11 */ /* 0x000fc800078008ff */
[----:B------:R-:W-:Y:S02]  /*7020*/  LEA.HI.X R2, R0, c[0x0][0x1cc], R2, 0x1, P0 ;  /* 0x0000730000027a11 */ /* 0x000fe400000f0c02 */
[----:B------:R1:W2:Y:S04]  /*7030*/  SHFL.IDX PT, R0, R3, RZ, 0x181f ;  /* 0x00181fff03007589 */ /* 0x0002a800000e0000 */
[----:B------:R-:W3:Y:S01]  /*7040*/  SHFL.IDX PT, R2, R2, RZ, 0x181f ;  /* 0x00181fff02027589 */ /* 0x000ee200000e0000 */
[----:B-1----:R-:W-:-:S05]  /*7050*/  IMAD.IADD R3, R106, 0x1, -R208 ;  /* 0x000000016a037824 */ /* 0x002fca00078e0ad0 */
[----:B------:R-:W-:-:S13]  /*7060*/  ISETP.GE.AND P0, PT, R3, 0x1, PT ;  /* 0x000000010300780c */ /* 0x000fda0003f06270 */
[----:B--2---:R-:W-:-:S04]  /*7070*/  @P0 LEA R10, P1, R134, R0, 0x1 ;  /* 0x00000000860a0211 */ /* 0x004fc800078208ff */
[----:B---3--:R-:W-:Y:S02]  /*7080*/  @P0 LEA.HI.X R11, R134, R2, R135, 0x1, P1 ;  /* 0x00000002860b0211 */ /* 0x008fe400008f0c87 */
[----:B------:R-:W-:-:S03]  /*7090*/  @P0 LEA R8, P1, R205, R0, 0x1 ;  /* 0x00000000cd080211 */ /* 0x000fc600078208ff */
[----:B------:R-:W-:Y:S01]  /*70a0*/  @!PT LDS RZ, [RZ] ;  /* 0x00000000fffff984 */ /* 0x000fe20000000800 */
[----:B------:R1:W-:Y:S01]  /*70b0*/  @P0 LDGSTS.E.BYPASS.LTC128B.128 [R198+0xc080], [R10.64], !P6 ;  /* 0x0c0800000ac60fae */ /* 0x0003e2000f101d48 */
[----:B------:R-:W-:Y:S02]  /*70c0*/  @P0 LEA.HI.X R9, R205, R2, R209, 0x1, P1 ;  /* 0x00000002cd090211 */ /* 0x000fe400008f0cd1 */
[----:B------:R-:W-:-:S03]  /*70d0*/  @P0 LEA R6, P1, R199, R0, 0x1 ;  /* 0x00000000c7060211 */ /* 0x000fc600078208ff */
[----:B------:R1:W-:Y:S01]  /*70e0*/  @P0 LDGSTS.E.BYPASS.LTC128B.128 [R198+0xd080], [R8.64], !P5 ;  /* 0x0d08000008c60fae */ /* 0x0003e2000e901d48 */
[----:B------:R-:W-:Y:S02]  /*70f0*/  @P0 LEA.HI.X R7, R199, R2, R211, 0x1, P1 ;  /* 0x00000002c7070211 */ /* 0x000fe400008f0cd3 */
[----:B------:R-:W-:-:S03]  /*7100*/  @P0 LEA R4, P1, R200, R0, 0x1 ;  /* 0x00000000c8040211 */ /* 0x000fc600078208ff */
[----:B------:R1:W-:Y:S01]  /*7110*/  @P0 LDGSTS.E.BYPASS.LTC128B.128 [R198+0xe080], [R6.64], !P4 ;  /* 0x0e08000006c60fae */ /* 0x0003e2000e101d48 */
[----:B------:R-:W-:-:S05]  /*7120*/  @P0 LEA.HI.X R5, R200, R2, R210, 0x1, P1 ;  /* 0x00000002c8050211 */ /* 0x000fca00008f0cd2 */
[----:B------:R1:W-:Y:S01]  /*7130*/  @P0 LDGSTS.E.BYPASS.LTC128B.128 [R198+0xf080], [R4.64], !P3 ;  /* 0x0f08000004c60fae */ /* 0x0003e2000d901d48 */
[----:B------:R-:W-:-:S03]  /*7140*/  ISETP.LT.AND P0, PT, RZ, c[0x0][0x27c], PT ;  /* 0x00009f00ff007a0c */ /* 0x000fc60003f01270 */
[----:B------:R-:W0:Y:S10]  /*7150*/  LDGDEPBAR ;  /* 0x00000000000079af */ /* 0x000e340000000000 */
[----:B------:R-:W-:Y:S05]  /*7160*/  @P0 BRA `(.L_x_209) ;  /* 0x0000002000000947 */ /* 0x000fea0003800000 */
[----:B------:R-:W-:-:S04]  /*7170*/  DEPBAR.LE SB0, 0x1 ;  /* 0x000080400000791a */ /* 0x000fc80000000000 */
[----:B------:R-:W-:Y:S05]  /*7180*/  BRA `(.L_x_210) ;  /* 0x0000687000007947 */ /* 0x000fea0003800000 */
.L_x_209:
[----:B------:R-:W-:Y:S01]  /*7190*/  SHF.R.S32.HI R0, RZ, 0x1f, R92 ;  /* 0x0000001fff007819 */ /* 0x000fe2000001145c */
[----:B-1----:R-:W-:Y:S01]  /*71a0*/  IMAD.WIDE.U32 R4, R92, c[0x0][0x280], RZ ;  /* 0x0000a0005c047a25 */ /* 0x002fe200078e00ff */
[----:B------:R-:W-:Y:S01]  /*71b0*/  ULDC.U8 UR4, c[0x0][0x298] ;  /* 0x0000a60000047ab9 */ /* 0x000fe20000000000 */
[----:B------:R-:W-:Y:S02]  /*71c0*/  BSSY B2, `(.L_x_210) ;  /* 0x0000683000027945 */ /* 0x000fe40003800000 */
[----:B------:R-:W-:Y:S01]  /*71d0*/  IMAD R2, R0, c[0x0][0x280], RZ ;  /* 0x0000a00000027a24 */ /* 0x000fe200078e02ff */
[----:B------:R-:W-:Y:S01]  /*71e0*/  LEA R7, P0, R4, c[0x0][0x270], 0x1 ;  /* 0x00009c0004077a11 */ /* 0x000fe200078008ff */
[----:B------:R-:W-:Y:S02]  /*71f0*/  IMAD R0, R0, c[0x0][0x290], RZ ;  /* 0x0000a40000007a24 */ /* 0x000fe400078e02ff */
[C---:B------:R-:W-:Y:S02]  /*7200*/  IMAD R6, R92.reuse, c[0x0][0x284], R2 ;  /* 0x0000a1005c067a24 */ /* 0x040fe400078e0202 */
[----:B------:R-:W-:-:S03]  /*7210*/  IMAD.WIDE.U32 R2, R92, c[0x0][0x290], RZ ;  /* 0x0000a4005c027a25 */ /* 0x000fc600078e00ff */
[----:B------:R-:W-:Y:S01]  /*7220*/  IADD3 R6, R6, R5, RZ ;  /* 0x0000000506067210 */ /* 0x000fe20007ffe0ff */
[----:B------:R-:W-:-:S03]  /*7230*/  IMAD R5, R92, c[0x0][0x294], R0 ;  /* 0x0000a5005c057a24 */ /* 0x000fc600078e0200 */
[----:B------:R-:W-:Y:S02]  /*7240*/  LEA.HI.X R0, R4, c[0x0][0x274], R6, 0x1, P0 ;  /* 0x00009d0004007a11 */ /* 0x000fe400000f0c06 */
[----:B------:R-:W-:Y:S02]  /*7250*/  LEA R6, P0, R2, c[0x0][0x288], 0x1 ;  /* 0x0000a20002067a11 */ /* 0x000fe400078008ff */
[----:B------:R-:W-:-:S04]  /*7260*/  IADD3 R3, R5, R3, RZ ;  /* 0x0000000305037210 */ /* 0x000fc80007ffe0ff */
[----:B------:R-:W-:Y:S02]  /*7270*/  LEA.HI.X R2, R2, c[0x0][0x28c], R3, 0x1, P0 ;  /* 0x0000a30002027a11 */ /* 0x000fe400000f0c03 */
[----:B------:R-:W-:-:S13]  /*7280*/  ISETP.NE.AND P0, PT, RZ, UR4, PT ;  /* 0x00000004ff007c0c */ /* 0x000fda000bf05270 */
[----:B------:R-:W-:Y:S05]  /*7290*/  @!P0 BRA `(.L_x_211) ;  /* 0x0000316000008947 */ /* 0x000fea0003800000 */
[----:B------:R-:W-:Y:S01]  /*72a0*/  LOP3.LUT P1, RZ, R212, 0x1, RZ, 0xc0, !PT ;  /* 0x00000001d4ff7812 */ /* 0x000fe2000782c0ff */
[----:B------:R-:W1:Y:S01]  /*72b0*/  SHFL.IDX PT, R3, R2, RZ, 0x181f ;  /* 0x00181fff02037589 */ /* 0x000e6200000e0000 */
[----:B------:R-:W-:Y:S01]  /*72c0*/  BSSY B0, `(.L_x_212) ;  /* 0x0000035000007945 */ /* 0x000fe20003800000 */
[----:B------:R-:W-:Y:S01]  /*72d0*/  CS2R R20, SRZ ;  /* 0x0000000000147805 */ /* 0x000fe2000001ff00 */
[----:B------:R-:W-:Y:S01]  /*72e0*/  CS2R R18, SRZ ;  /* 0x0000000000127805 */ /* 0x000fe2000001ff00 */
[----:B------:R-:W2:Y:S01]  /*72f0*/  SHFL.IDX PT, R5, R0, RZ, 0x181f ;  /* 0x00181fff00057589 */ /* 0x000ea200000e0000 */
[----:B------:R-:W-:Y:S01]  /*7300*/  CS2R R16, SRZ ;  /* 0x0000000000107805 */ /* 0x000fe2000001ff00 */
[----:B------:R-:W-:Y:S01]  /*7310*/  CS2R R14, SRZ ;  /* 0x00000000000e7805 */ /* 0x000fe2000001ff00 */
[----:B----4-:R-:W-:Y:S01]  /*7320*/  CS2R R12, SRZ ;  /* 0x00000000000c7805 */ /* 0x010fe2000001ff00 */
[----:B------:R-:W3:Y:S01]  /*7330*/  SHFL.IDX PT, R4, R7, RZ, 0x181f ;  /* 0x00181fff07047589 */ /* 0x000ee200000e0000 */
[----:B------:R-:W-:Y:S01]  /*7340*/  CS2R R10, SRZ ;  /* 0x00000000000a7805 */ /* 0x000fe2000001ff00 */
[----:B------:R-:W-:-:S02]  /*7350*/  CS2R R8, SRZ ;  /* 0x0000000000087805 */ /* 0x000fc4000001ff00 */
[----:B------:R4:W1:Y:S02]  /*7360*/  SHFL.IDX PT, R2, R6, RZ, 0x181f ;  /* 0x00181fff06027589 */ /* 0x00086400000e0000 */
[----:B----4-:R-:W-:Y:S01]  /*7370*/  CS2R R6, SRZ ;  /* 0x0000000000067805 */ /* 0x010fe2000001ff00 */
[----:B------:R-:W-:Y:S05]  /*7380*/  @P1 BRA `(.L_x_213) ;  /* 0x0000028000001947 */ /* 0x000fea0003800000 */
[----:B-123--:R-:W2:Y:S04]  /*7390*/  LDL R27, [R1+0x38] ;  /* 0x00003800011b7983 */ /* 0x00eea80000100800 */
[----:B------:R-:W3:Y:S04]  /*73a0*/  LDL R26, [R1+0x34] ;  /* 0x00003400011a7983 */ /* 0x000ee80000100800 */
[----:B------:R-:W4:Y:S04]  /*73b0*/  LDL R25, [R1+0x3c] ;  /* 0x00003c0001197983 */ /* 0x000f280000100800 */
[----:B------:R-:W4:Y:S04]  /*73c0*/  LDL R24, [R1+0x30] ;  /* 0x0000300001187983 */ /* 0x000f280000100800 */
[----:B------:R-:W4:Y:S04]  /*73d0*/  LDL R23, [R1+0x40] ;  /* 0x0000400001177983 */ /* 0x000f280000100800 */
[----:B------:R-:W4:Y:S01]  /*73e0*/  LDL R22, [R1+0x2c] ;  /* 0x00002c0001167983 */ /* 0x000f220000100800 */
[----:B------:R-:W-:Y:S01]  /*73f0*/  ISETP.GE.AND P0, PT, R140, c[0x0][0x27c], PT ;  /* 0x00009f008c007a0c */ /* 0x000fe20003f06270 */
[----:B------:R-:W-:Y:S01]  /*7400*/  CS2R R14, SRZ ;  /* 0x00000000000e7805 */ /* 0x000fe2000001ff00 */
[----:B------:R-:W-:Y:S01]  /*7410*/  ISETP.GE.AND P2, PT, R143, c[0x0][0x27c], PT ;  /* 0x00009f008f007a0c */ /* 0x000fe20003f46270 */
[----:B------:R-:W-:Y:S01]  /*7420*/  CS2R R6, SRZ ;  /* 0x0000000000067805 */ /* 0x000fe2000001ff00 */
[----:B------:R-:W-:-:S09]  /*7430*/  ISETP.GE.AND P1, PT, R139, c[0x0][0x27c], PT ;  /* 0x00009f008b007a0c */ /* 0x000fd20003f26270 */
[----:B------:R-:W-:-:S04]  /*7440*/  @!P0 IMAD.WIDE R10, R140, 0x2, R4 ;  /* 0x000000028c0a8825 */ /* 0x000fc800078e0204 */
[----:B------:R-:W-:Y:S01]  /*7450*/  @!P0 IMAD.WIDE R8, R140, 0x2, R2 ;  /* 0x000000028c088825 */ /* 0x000fe200078e0202 */
[----:B------:R1:W5:Y:S04]  /*7460*/  @!P0 LD.E.64 R14, [R10.64] ;  /* 0x000000080a0e8980 */ /* 0x000368000c101b00 */
[----:B------:R1:W5:Y:S01]  /*7470*/  @!P0 LD.E.64 R6, [R8.64] ;  /* 0x0000000808068980 */ /* 0x000362000c101b00 */
[----:B------:R-:W-:Y:S01]  /*7480*/  CS2R R16, SRZ ;  /* 0x0000000000107805 */ /* 0x000fe2000001ff00 */
[----:B------:R-:W-:Y:S01]  /*7490*/  CS2R R18, SRZ ;  /* 0x0000000000127805 */ /* 0x000fe2000001ff00 */
[----:B-1----:R-:W-:Y:S01]  /*74a0*/  CS2R R8, SRZ ;  /* 0x0000000000087805 */ /* 0x002fe2000001ff00 */
[----:B--2---:R-:W-:-:S05]  /*74b0*/  @!P2 IADD3 R12, P0, R4, R27, RZ ;  /* 0x0000001b040ca210 */ /* 0x004fca0007f1e0ff */
[----:B---3--:R-:W-:Y:S01]  /*74c0*/  @!P2 IMAD.X R13, R5, 0x1, R26, P0 ;  /* 0x00000001050da824 */ /* 0x008fe200000e061a */
[----:B------:R-:W-:-:S04]  /*74d0*/  @!P2 IADD3 R10, P0, R2, R27, RZ ;  /* 0x0000001b020aa210 */ /* 0x000fc80007f1e0ff */
[----:B------:R1:W5:Y:S01]  /*74e0*/  @!P2 LD.E.64 R16, [R12.64] ;  /* 0x000000080c10a980 */ /* 0x000362000c101b00 */
[----:B------:R-:W-:Y:S01]  /*74f0*/  @!P2 IMAD.X R11, R3, 0x1, R26, P0 ;  /* 0x00000001030ba824 */ /* 0x000fe200000e061a */
[----:B----4-:R-:W-:-:S04]  /*7500*/  @!P1 IADD3 R20, P0, R4, R25, RZ ;  /* 0x0000001904149210 */ /* 0x010fc80007f1e0ff */
[----:B------:R2:W5:Y:S01]  /*7510*/  @!P2 LD.E.64 R8, [R10.64] ;  /* 0x000000080a08a980 */ /* 0x000562000c101b00 */
[----:B------:R-:W-:-:S05]  /*7520*/  @!P1 IMAD.X R21, R5, 0x1, R24, P0 ;  /* 0x0000000105159824 */ /* 0x000fca00000e0618 */
[----:B------:R3:W5:Y:S01]  /*7530*/  @!P1 LD.E.64 R18, [R20.64] ;  /* 0x0000000814129980 */ /* 0x000762000c101b00 */
[----:B-1----:R-:W-:-:S05]  /*7540*/  @!P1 IADD3 R12, P0, R2, R25, RZ ;  /* 0x00000019020c9210 */ /* 0x002fca0007f1e0ff */
[----:B------:R-:W-:Y:S01]  /*7550*/  @!P1 IMAD.X R13, R3, 0x1, R24, P0 ;  /* 0x00000001030d9824 */ /* 0x000fe200000e0618 */
[----:B------:R-:W-:Y:S01]  /*7560*/  ISETP.GE.AND P0, PT, R142, c[0x0][0x27c], PT ;  /* 0x00009f008e007a0c */ /* 0x000fe20003f06270 */
[----:B--2---:R-:W-:-:S06]  /*7570*/  CS2R R10, SRZ ;  /* 0x00000000000a7805 */ /* 0x004fcc000001ff00 */
[----:B------:R1:W5:Y:S06]  /*7580*/  @!P1 LD.E.64 R10, [R12.64] ;  /* 0x000000080c0a9980 */ /* 0x00036c000c101b00 */
[----:B------:R-:W-:-:S05]  /*7590*/  @!P0 IADD3 R4, P1, R4, R23, RZ ;  /* 0x0000001704048210 */ /* 0x000fca0007f3e0ff */
[----:B------:R-:W-:Y:S01]  /*75a0*/  @!P0 IMAD.X R5, R5, 0x1, R22, P1 ;  /* 0x0000000105058824 */ /* 0x000fe200008e0616 */
[----:B------:R-:W-:Y:S01]  /*75b0*/  @!P0 IADD3 R2, P1, R2, R23, RZ ;  /* 0x0000001702028210 */ /* 0x000fe20007f3e0ff */
[----:B---3--:R-:W-:-:S04]  /*75c0*/  CS2R R20, SRZ ;  /* 0x0000000000147805 */ /* 0x008fc8000001ff00 */
[----:B------:R-:W-:Y:S02]  /*75d0*/  @!P0 IMAD.X R3, R3, 0x1, R22, P1 ;  /* 0x0000000103038824 */ /* 0x000fe400008e0616 */
[----:B------:R2:W5:Y:S01]  /*75e0*/  @!P0 LD.E.64 R20, [R4.64] ;  /* 0x0000000804148980 */ /* 0x000562000c101b00 */
[----:B-1----:R-:W-:-:S06]  /*75f0*/  CS2R R12, SRZ ;  /* 0x00000000000c7805 */ /* 0x002fcc000001ff00 */
[----:B------:R2:W5:Y:S02]  /*7600*/  @!P0 LD.E.64 R12, [R2.64] ;  /* 0x00000008020c8980 */ /* 0x000564000c101b00 */
.L_x_213:
[----:B-123--:R-:W-:Y:S05]  /*7610*/  BSYNC B0 ;  /* 0x0000000000007941 */ /* 0x00efea0003800000 */
.L_x_212:
[----:B-----5:R-:W-:Y:S01]  /*7620*/  IMAD.MOV.U32 R35, RZ, RZ, R14 ;  /* 0x000000ffff237224 */ /* 0x020fe200078e000e */
[----:B------:R-:W-:Y:S01]  /*7630*/  SHF.R.U64 R2, R14, 0x10, R15 ;  /* 0x000000100e027819 */ /* 0x000fe2000000120f */
[----:B------:R-:W-:Y:S01]  /*7640*/  IMAD.MOV.U32 R30, RZ, RZ, R18 ;  /* 0x000000ffff1e7224 */ /* 0x000fe200078e0012 */
[--C-:B------:R-:W-:Y:S01]  /*7650*/  SHF.R.U64 R28, R18, 0x10, R19.reuse ;  /* 0x00000010121c7819 */ /* 0x100fe20000001213 */
[----:B------:R-:W-:Y:S01]  /*7660*/  IMAD.MOV.U32 R29, RZ, RZ, R19 ;  /* 0x000000ffff1d7224 */ /* 0x000fe200078e0013 */
[----:B------:R-:W-:Y:S01]  /*7670*/  PRMT R35, R35, 0x5410, R2 ;  /* 0x0000541023237816 */ /* 0x000fe20000000002 */
[----:B------:R-:W-:Y:S01]  /*7680*/  IMAD R2, R229, -0x80, R37 ;  /* 0xffffff80e5027824 */ /* 0x000fe200078e0225 */
[----:B------:R-:W-:Y:S01]  /*7690*/  PRMT R28, R30, 0x5410, R28 ;  /* 0x000054101e1c7816 */ /* 0x000fe2000000001c */
[----:B------:R-:W-:Y:S01]  /*76a0*/  IMAD.MOV.U32 R36, RZ, RZ, R15 ;  /* 0x000000ffff247224 */ /* 0x000fe200078e000f */
[----:B------:R-:W-:Y:S01]  /*76b0*/  SHF.R.U32.HI R23, RZ, 0x10, R19 ;  /* 0x00000010ff177819 */ /* 0x000fe20000011613 */
[----:B------:R-:W-:Y:S01]  /*76c0*/  IMAD.MOV.U32 R26, RZ, RZ, R20 ;  /* 0x000000ffff1a7224 */ /* 0x000fe200078e0014 */
[----:B------:R-:W-:Y:S01]  /*76d0*/  IMNMX R30, R2, 0x80, PT ;  /* 0x00000080021e7817 */ /* 0x000fe20003800200 */
[----:B------:R-:W-:Y:S01]  /*76e0*/  IMAD.MOV.U32 R25, RZ, RZ, R21 ;  /* 0x000000ffff197224 */ /* 0x000fe200078e0015 */
[----:B------:R-:W-:Y:S01]  /*76f0*/  SHF.R.U32.HI R31, RZ, 0x10, R15 ;  /* 0x00000010ff1f7819 */ /* 0x000fe2000001160f */
[----:B------:R-:W-:Y:S01]  /*7700*/  IMAD.MOV.U32 R34, RZ, RZ, R16 ;  /* 0x000000ffff227224 */ /* 0x000fe200078e0010 */
[----:B------:R-:W-:Y:S01]  /*7710*/  ISETP.GE.AND P0, PT, R208, R30, PT ;  /* 0x0000001ed000720c */ /* 0x000fe20003f06270 */
[----:B------:R-:W-:Y:S01]  /*7720*/  IMAD.MOV.U32 R33, RZ, RZ, R17 ;  /* 0x000000ffff217224 */ /* 0x000fe200078e0011 */
[--C-:B------:R-:W-:Y:S01]  /*7730*/  SHF.R.U64 R24, R20, 0x10, R21.reuse ;  /* 0x0000001014187819 */ /* 0x100fe20000001215 */
[----:B------:R-:W-:Y:S01]  /*7740*/  IMAD.MOV.U32 R22, RZ, RZ, R6 ;  /* 0x000000ffff167224 */ /* 0x000fe200078e0006 */
[----:B------:R-:W-:Y:S01]  /*7750*/  SHF.R.U32.HI R19, RZ, 0x10, R21 ;  /* 0x00000010ff137819 */ /* 0x000fe20000011615 */
        /* <DEDUP_REMOVED lines=9> */
[----:B------:R-:W-:Y:S01]  /*77f0*/  SHF.R.U64 R16, R8, 0x10, R9 ;  /* 0x0000001008107819 */ /* 0x000fe20000001209 */
[----:B------:R-:W-:Y:S01]  /*7800*/  IMAD.MOV.U32 R5, RZ, RZ, R13 ;  /* 0x000000ffff057224 */ /* 0x000fe200078e000d */
[----:B------:R-:W-:Y:S01]  /*7810*/  SHF.R.U32.HI R7, RZ, 0x10, R9 ;  /* 0x00000010ff077819 */ /* 0x000fe20000011609 */
[--C-:B------:R-:W-:Y:S01]  /*7820*/  IMAD.MOV.U32 R9, RZ, RZ, R11.reuse ;  /* 0x000000ffff097224 */ /* 0x100fe200078e000b */
[----:B------:R-:W-:Y:S01]  /*7830*/  SHF.R.U64 R8, R10, 0x10, R11 ;  /* 0x000000100a087819 */ /* 0x000fe2000000120b */
[----:B------:R-:W-:-:S04]  /*7840*/  DEPBAR.LE SB0, 0x1 ;  /* 0x000080400000791a */ /* 0x000fc80000000000 */
[----:B------:R-:W-:Y:S01]  /*7850*/  SHF.R.U32.HI R3, RZ, 0x10, R11 ;  /* 0x00000010ff037819 */ /* 0x000fe2000001160b */
[----:B------:R-:W-:Y:S01]  /*7860*/  BSSY B1, `(.L_x_214) ;  /* 0x00000b9000017945 */ /* 0x000fe20003800000 */
[--C-:B------:R-:W-:Y:S02]  /*7870*/  SHF.R.U64 R4, R12, 0x10, R13.reuse ;  /* 0x000000100c047819 */ /* 0x100fe4000000120d */
[----:B------:R-:W-:Y:S02]  /*7880*/  SHF.R.U32.HI R0, RZ, 0x10, R13 ;  /* 0x00000010ff007819 */ /* 0x000fe4000001160d */
[----:B------:R-:W-:Y:S02]  /*7890*/  PRMT R23, R29, 0x5410, R23 ;  /* 0x000054101d177816 */ /* 0x000fe40000000017 */
[----:B------:R-:W-:Y:S02]  /*78a0*/  PRMT R29, R25, 0x5410, R19 ;  /* 0x00005410191d7816 */ /* 0x000fe40000000013 */
[----:B------:R-:W-:-:S02]  /*78b0*/  PRMT R26, R26, 0x5410, R24 ;  /* 0x000054101a1a7816 */ /* 0x000fc40000000018 */
[----:B------:R-:W-:Y:S02]  /*78c0*/  PRMT R19, R22, 0x5410, R20 ;  /* 0x0000541016137816 */ /* 0x000fe40000000014 */
[----:B------:R-:W-:Y:S02]  /*78d0*/  PRMT R31, R36, 0x5410, R31 ;  /* 0x00005410241f7816 */ /* 0x000fe4000000001f */
[----:B------:R-:W-:Y:S02]  /*78e0*/  PRMT R32, R34, 0x5410, R32 ;  /* 0x0000541022207816 */ /* 0x000fe40000000020 */
[----:B------:R-:W-:Y:S02]  /*78f0*/  PRMT R27, R33, 0x5410, R27 ;  /* 0x00005410211b7816 */ /* 0x000fe4000000001b */
[----:B------:R-:W-:Y:S02]  /*7900*/  PRMT R21, R21, 0x5410, R15 ;  /* 0x0000541015157816 */ /* 0x000fe4000000000f */
[----:B------:R-:W-:-:S02]  /*7910*/  PRMT R18, R18, 0x5410, R16 ;  /* 0x0000541012127816 */ /* 0x000fc40000000010 */
[----:B------:R-:W-:Y:S02]  /*7920*/  PRMT R17, R17, 0x5410, R7 ;  /* 0x0000541011117816 */ /* 0x000fe40000000007 */
[----:B------:R-:W-:Y:S02]  /*7930*/  PRMT R20, R14, 0x5410, R8 ;  /* 0x000054100e147816 */ /* 0x000fe40000000008 */
[----:B------:R-:W-:Y:S02]  /*7940*/  PRMT R22, R9, 0x5410, R3 ;  /* 0x0000541009167816 */ /* 0x000fe40000000003 */
[----:B------:R-:W-:Y:S02]  /*7950*/  PRMT R24, R6, 0x5410, R4 ;  /* 0x0000541006187816 */ /* 0x000fe40000000004 */
[----:B------:R-:W-:Y:S01]  /*7960*/  PRMT R25, R5, 0x5410, R0 ;  /* 0x0000541005197816 */ /* 0x000fe20000000000 */
[----:B------:R-:W-:Y:S06]  /*7970*/  BAR.SYNC.DEFER_BLOCKING 0x0 ;  /* 0x0000000000007b1d */ /* 0x000fec0000010000 */
[----:B------:R-:W-:Y:S05]  /*7980*/  @P0 BRA `(.L_x_215) ;  /* 0x00000a6000000947 */ /* 0x000fea0003800000 */
[----:B------:R-:W-:Y:S01]  /*7990*/  ISETP.GE.AND P0, PT, R140, c[0x0][0x27c], PT ;  /* 0x00009f008c007a0c */ /* 0x000fe20003f06270 */
[----:B------:R-:W-:-:S12]  /*79a0*/  BSSY B0, `(.L_x_216) ;  /* 0x0000028000007945 */ /* 0x000fd80003800000 */
[----:B------:R-:W-:Y:S05]  /*79b0*/  @P0 BRA `(.L_x_217) ;  /* 0x0000026000000947 */ /* 0x000fea0003800000 */
[----:B------:R-:W1:Y:S01]  /*79c0*/  LDS.128 R4, [R198+0x10080] ;  /* 0x01008000c6047984 */ /* 0x000e620000000c00 */
[----:B------:R-:W-:Y:S01]  /*79d0*/  SHF.L.U32 R3, R35, 0x10, RZ ;  /* 0x0000001023037819 */ /* 0x000fe200000006ff */
[----:B------:R-:W-:Y:S01]  /*79e0*/  IMAD.U32 R0, R19, 0x10000, RZ ;  /* 0x0001000013007824 */ /* 0x000fe200078e00ff */
[----:B------:R-:W-:Y:S02]  /*79f0*/  LOP3.LUT R2, R35, 0xffff0000, RZ, 0xc0, !PT ;  /* 0xffff000023027812 */ /* 0x000fe400078ec0ff */
[C---:B-1----:R-:W-:Y:S01]  /*7a00*/  SHF.L.U32 R9, R4.reuse, 0x10, RZ ;  /* 0x0000001004097819 */ /* 0x042fe200000006ff */
[----:B------:R-:W-:Y:S01]  /*7a10*/  IMAD.U32 R10, R7, 0x10000, RZ ;  /* 0x00010000070a7824 */ /* 0x000fe200078e00ff */
[----:B------:R-:W-:Y:S02]  /*7a20*/  LOP3.LUT R8, R4, 0xffff0000, RZ, 0xc0, !PT ;  /* 0xffff000004087812 */ /* 0x000fe400078ec0ff */
[C---:B------:R-:W-:Y:S02]  /*7a30*/  SHF.L.U32 R13, R5.reuse, 0x10, RZ ;  /* 0x00000010050d7819 */ /* 0x040fe400000006ff */
[----:B------:R-:W-:Y:S01]  /*7a40*/  LOP3.LUT R4, R5, 0xffff0000, RZ, 0xc0, !PT ;  /* 0xffff000005047812 */ /* 0x000fe200078ec0ff */
[CC--:B------:R-:W-:Y:S01]  /*7a50*/  FMUL.FTZ R15, R8.reuse, R0.reuse ;  /* 0x00000000080f7220 */ /* 0x0c0fe20000410000 */
[----:B------:R-:W-:Y:S01]  /*7a60*/  LOP3.LUT R5, R19, 0xffff0000, RZ, 0xc0, !PT ;  /* 0xffff000013057812 */ /* 0x000fe200078ec0ff */
[-C--:B------:R-:W-:Y:S01]  /*7a70*/  FMUL.FTZ R14, R8, R3.reuse ;  /* 0x00000003080e7220 */ /* 0x080fe20000410000 */
[C---:B------:R-:W-:Y:S01]  /*7a80*/  SHF.L.U32 R12, R6.reuse, 0x10, RZ ;  /* 0x00000010060c7819 */ /* 0x040fe200000006ff */
[----:B------:R-:W-:Y:S01]  /*7a90*/  FFMA.FTZ R16, R9, R3, -R15 ;  /* 0x0000000309107223 */ /* 0x000fe2000001080f */
[----:B------:R-:W-:Y:S01]  /*7aa0*/  LOP3.LUT R11, R6, 0xffff0000, RZ, 0xc0, !PT ;  /* 0xffff0000060b7812 */ /* 0x000fe200078ec0ff */
[CC--:B------:R-:W-:Y:S01]  /*7ab0*/  FMUL.FTZ R8, R4.reuse, R5.reuse ;  /* 0x0000000504087220 */ /* 0x0c0fe20000410000 */
[----:B------:R-:W-:Y:S01]  /*7ac0*/  LOP3.LUT R6, R7, 0xffff0000, RZ, 0xc0, !PT ;  /* 0xffff000007067812 */ /* 0x000fe200078ec0ff */
[----:B------:R-:W-:Y:S01]  /*7ad0*/  FFMA.FTZ R15, R9, R0, R14 ;  /* 0x00000000090f7223 */ /* 0x000fe2000001000e */
[----:B------:R-:W-:Y:S01]  /*7ae0*/  LOP3.LUT R0, R21, 0xffff0000, RZ, 0xc0, !PT ;  /* 0xffff000015007812 */ /* 0x000fe200078ec0ff */
[-C--:B------:R-:W-:Y:S01]  /*7af0*/  FMUL.FTZ R7, R4, R2.reuse ;  /* 0x0000000204077220 */ /* 0x080fe20000410000 */
[----:B------:R-:W-:Y:S01]  /*7b00*/  SHF.L.U32 R4, R31, 0x10, RZ ;  /* 0x000000101f047819 */ /* 0x000fe200000006ff */
[----:B------:R-:W-:Y:S01]  /*7b10*/  FFMA.FTZ R14, R13, R2, -R8 ;  /* 0x000000020d0e7223 */ /* 0x000fe20000010808 */
[----:B------:R-:W-:Y:S01]  /*7b20*/  SHF.L.U32 R2, R21, 0x10, RZ ;  /* 0x0000001015027819 */ /* 0x000fe200000006ff */
[----:B------:R-:W-:Y:S01]  /*7b30*/  FFMA.FTZ R9, R13, R5, R7 ;  /* 0x000000050d097223 */ /* 0x000fe20000010007 */
[----:B------:R-:W-:Y:S01]  /*7b40*/  LOP3.LUT R3, R31, 0xffff0000, RZ, 0xc0, !PT ;  /* 0xffff00001f037812 */ /* 0x000fe200078ec0ff */
[----:B------:R-:W-:-:S02]  /*7b50*/  FMUL.FTZ R7, R6, R0 ;  /* 0x0000000006077220 */ /* 0x000fc40000410000 */
[C---:B------:R-:W-:Y:S02]  /*7b60*/  FMUL.FTZ R8, R11.reuse, R2 ;  /* 0x000000020b087220 */ /* 0x040fe40000410000 */
[-C--:B------:R-:W-:Y:S02]  /*7b70*/  FMUL.FTZ R5, R11, R4.reuse ;  /* 0x000000040b057220 */ /* 0x080fe40000410000 */
[-C--:B------:R-:W-:Y:S02]  /*7b80*/  FMUL.FTZ R6, R6, R3.reuse ;  /* 0x0000000306067220 */ /* 0x080fe40000410000 */
[C---:B------:R-:W-:Y:S01]  /*7b90*/  FFMA.FTZ R8, R12.reuse, R4, -R8 ;  /* 0x000000040c087223 */ /* 0x040fe20000010808 */
[----:B------:R-:W-:Y:S01]  /*7ba0*/  F2FP.BF16.PACK_AB R4, R15, R16 ;  /* 0x000000100f04723e */ /* 0x000fe200000010ff */
[----:B------:R-:W-:Y:S01]  /*7bb0*/  FFMA.FTZ R2, R12, R2, R5 ;  /* 0x000000020c027223 */ /* 0x000fe20000010005 */
[----:B------:R-:W-:Y:S01]  /*7bc0*/  F2FP.BF16.PACK_AB R5, R9, R14 ;  /* 0x0000000e0905723e */ /* 0x000fe200000010ff */
[----:B------:R-:W-:-:S02]  /*7bd0*/  FFMA.FTZ R3, R10, R3, -R7 ;  /* 0x000000030a037223 */ /* 0x000fc40000010807 */
[----:B------:R-:W-:Y:S01]  /*7be0*/  FFMA.FTZ R0, R10, R0, R6 ;  /* 0x000000000a007223 */ /* 0x000fe20000010006 */
[----:B------:R-:W-:-:S04]  /*7bf0*/  F2FP.BF16.PACK_AB R6, R2, R8 ;  /* 0x000000080206723e */ /* 0x000fc800000010ff */
[----:B------:R-:W-:-:S05]  /*7c00*/  F2FP.BF16.PACK_AB R7, R0, R3 ;  /* 0x000000030007723e */ /* 0x000fca00000010ff */
[----:B------:R1:W-:Y:S02]  /*7c10*/  STS.128 [R198+0x10080], R4 ;  /* 0x01008004c6007388 */ /* 0x0003e40000000c00 */
.L_x_217:
[----:B------:R-:W-:Y:S05]  /*7c20*/  BSYNC B0 ;  /* 0x0000000000007941 */ /* 0x000fea0003800000 */
.L_x_216:
[----:B------:R-:W-:Y:S01]  /*7c30*/  ISETP.GE.AND P0, PT, R143, c[0x0][0x27c], PT ;  /* 0x00009f008f007a0c */ /* 0x000fe20003f06270 */
[----:B------:R-:W-:-:S12]  /*7c40*/  BSSY B0, `(.L_x_218) ;  /* 0x0000028000007945 */ /* 0x000fd80003800000 */
[----:B------:R-:W-:Y:S05]  /*7c50*/  @P0 BRA `(.L_x_219) ;  /* 0x0000026000000947 */ /* 0x000fea0003800000 */
[----:B-1----:R-:W1:Y:S01]  /*7c60*/  LDS.128 R4, [R198+0x14080] ;  /* 0x01408000c6047984 */ /* 0x002e620000000c00 */
        /* <DEDUP_REMOVED lines=8> */
[-C--:B------:R-:W-:Y:S01]  /*7cf0*/  FMUL.FTZ R15, R8, R0.reuse ;  /* 0x00000000080f7220 */ /* 0x080fe20000410000 */
        /* <DEDUP_REMOVED lines=28> */
.L_x_219:
[----:B------:R-:W-:Y:S05]  /*7ec0*/  BSYNC B0 ;  /* 0x0000000000007941 */ /* 0x000fea0003800000 */
.L_x_218:
        /* <DEDUP_REMOVED lines=18> */
[-C--:B------:R-:W-:Y:S01]  /*7ff0*/  FMUL.FTZ R8, R4, R5.reuse ;  /* 0x0000000504087220 */ /* 0x080fe20000410000 */
[----:B------:R-:W-:Y:S01]  /*8000*/  LOP3.LUT R6, R7, 0xffff0000, RZ, 0xc0, !PT ;  /* 0xffff000007067812 */ /* 0x000fe200078ec0ff */
[----:B------:R-:W-:Y:S01]  /*8010*/  FFMA.FTZ R15, R9, R0, R14 ;  /* 0x00000000090f7223 */ /* 0x000fe2000001000e */
[----:B------:R-:W-:Y:S01]  /*8020*/  LOP3.LUT R0, R22, 0xffff0000, RZ, 0xc0, !PT ;  /* 0xffff000016007812 */ /* 0x000fe200078ec0ff */
[-C--:B------:R-:W-:Y:S01]  /*8030*/  FMUL.FTZ R7, R4, R2.reuse ;  /* 0x0000000204077220 */ /* 0x080fe20000410000 */
[----:B------:R-:W-:Y:S01]  /*8040*/  SHF.L.U32 R4, R23, 0x10, RZ ;  /* 0x0000001017047819 */ /* 0x000fe200000006ff */
[C---:B------:R-:W-:Y:S01]  /*8050*/  FFMA.FTZ R14, R13.reuse, R2, -R8 ;  /* 0x000000020d0e7223 */ /* 0x040fe20000010808 */
        /* <DEDUP_REMOVED lines=16> */
.L_x_221:
[----:B------:R-:W-:Y:S05]  /*8160*/  BSYNC B0 ;  /* 0x0000000000007941 */ /* 0x000fea0003800000 */
.L_x_220:
[----:B------:R-:W-:-:S13]  /*8170*/  ISETP.GE.AND P0, PT, R142, c[0x0][0x27c], PT ;  /* 0x00009f008e007a0c */ /* 0x000fda0003f06270 */
        /* <DEDUP_REMOVED lines=39> */
.L_x_215:
[----:B------:R-:W-:Y:S05]  /*83f0*/  BSYNC B1 ;  /* 0x0000000000017941 */ /* 0x000fea0003800000 */
.L_x_214:
[----:B------:R-:W-:Y:S01]  /*8400*/  IADD3 R0, R208, 0x20, RZ ;  /* 0x00000020d0007810 */ /* 0x000fe20007ffe0ff */
[----:B------:R-:W-:Y:S03]  /*8410*/  BSSY B1, `(.L_x_222) ;  /* 0x00000a9000017945 */ /* 0x000fe60003800000 */
[----:B------:R-:W-:-:S13]  /*8420*/  ISETP.GE.AND P0, PT, R0, R30, PT ;  /* 0x0000001e0000720c */ /* 0x000fda0003f06270 */
[----:B------:R-:W-:Y:S05]  /*8430*/  @P0 BRA `(.L_x_223) ;  /* 0x00000a6000000947 */ /* 0x000fea0003800000 */
        /* <DEDUP_REMOVED lines=14> */
[C---:B------:R-:W-:Y:S01]  /*8520*/  FMUL.FTZ R14, R3.reuse, R8 ;  /* 0x00000008030e7220 */ /* 0x040fe20000410000 */
[C---:B------:R-:W-:Y:S01]  /*8530*/  SHF.L.U32 R12, R6.reuse, 0x10, RZ ;  /* 0x00000010060c7819 */ /* 0x040fe200000006ff */
[-C--:B------:R-:W-:Y:S01]  /*8540*/  FFMA.FTZ R16, R3, R9.reuse, -R15 ;  /* 0x0000000903107223 */ /* 0x080fe2000001080f */
[----:B------:R-:W-:Y:S01]  /*8550*/  LOP3.LUT R11, R6, 0xffff0000, RZ, 0xc0, !PT ;  /* 0xffff0000060b7812 */ /* 0x000fe200078ec0ff */
[-C--:B------:R-:W-:Y:S01]  /*8560*/  FMUL.FTZ R8, R5, R4.reuse ;  /* 0x0000000405087220 */ /* 0x080fe20000410000 */
[----:B------:R-:W-:Y:S01]  /*8570*/  LOP3.LUT R6, R7, 0xffff0000, RZ, 0xc0, !PT ;  /* 0xffff000007067812 */ /* 0x000fe200078ec0ff */
[----:B------:R-:W-:Y:S01]  /*8580*/  FFMA.FTZ R15, R0, R9, R14 ;  /* 0x00000009000f7223 */ /* 0x000fe2000001000e */
[----:B------:R-:W-:Y:S01]  /*8590*/  LOP3.LUT R0, R21, 0xffff0000, RZ, 0xc0, !PT ;  /* 0xffff000015007812 */ /* 0x000fe200078ec0ff */
[C---:B------:R-:W-:Y:S01]  /*85a0*/  FMUL.FTZ R7, R2.reuse, R4 ;  /* 0x0000000402077220 */ /* 0x040fe20000410000 */
[----:B------:R-:W-:Y:S01]  /*85b0*/  SHF.L.U32 R4, R31, 0x10, RZ ;  /* 0x000000101f047819 */ /* 0x000fe200000006ff */
[-C--:B------:R-:W-:Y:S01]  /*85c0*/  FFMA.FTZ R14, R2, R13.reuse, -R8 ;  /* 0x0000000d020e7223 */ /* 0x080fe20000010808 */
[----:B------:R-:W-:Y:S01]  /*85d0*/  SHF.L.U32 R2, R21, 0x10, RZ ;  /* 0x0000001015027819 */ /* 0x000fe200000006ff */
[----:B------:R-:W-:Y:S01]  /*85e0*/  FFMA.FTZ R9, R5, R13, R7 ;  /* 0x0000000d05097223 */ /* 0x000fe20000010007 */
[----:B------:R-:W-:Y:S01]  /*85f0*/  LOP3.LUT R3, R31, 0xffff0000, RZ, 0xc0, !PT ;  /* 0xffff00001f037812 */ /* 0x000fe200078ec0ff */
[----:B------:R-:W-:-:S02]  /*8600*/  FMUL.FTZ R7, R0, R6 ;  /* 0x0000000600077220 */ /* 0x000fc40000410000 */
[-C--:B------:R-:W-:Y:S02]  /*8610*/  FMUL.FTZ R8, R2, R11.reuse ;  /* 0x0000000b02087220 */ /* 0x080fe40000410000 */
[C---:B------:R-:W-:Y:S02]  /*8620*/  FMUL.FTZ R5, R4.reuse, R11 ;  /* 0x0000000b04057220 */ /* 0x040fe40000410000 */
[----:B------:R-:W-:Y:S02]  /*8630*/  FMUL.FTZ R6, R3, R6 ;  /* 0x0000000603067220 */ /* 0x000fe40000410000 */
[----:B------:R-:W-:Y:S01]  /*8640*/  FFMA.FTZ R8, R4, R12, -R8 ;  /* 0x0000000c04087223 */ /* 0x000fe20000010808 */
        /* <DEDUP_REMOVED lines=8> */
.L_x_225:
[----:B------:R-:W-:Y:S05]  /*86d0*/  BSYNC B0 ;  /* 0x0000000000007941 */ /* 0x000fea0003800000 */
.L_x_224:
        /* <DEDUP_REMOVED lines=41> */
.L_x_227:
[----:B------:R-:W-:Y:S05]  /*8970*/  BSYNC B0 ;  /* 0x0000000000007941 */ /* 0x000fea0003800000 */
.L_x_226:
        /* <DEDUP_REMOVED lines=41> */
.L_x_229:
[----:B------:R-:W-:Y:S05]  /*8c10*/  BSYNC B0 ;  /* 0x0000000000007941 */ /* 0x000fea0003800000 */
.L_x_228:
        /* <DEDUP_REMOVED lines=40> */
.L_x_223:
[----:B------:R-:W-:Y:S05]  /*8ea0*/  BSYNC B1 ;  /* 0x0000000000017941 */ /* 0x000fea0003800000 */
.L_x_222:
        /* <DEDUP_REMOVED lines=45> */
.L_x_233:
[----:B------:R-:W-:Y:S05]  /*9180*/  BSYNC B0 ;  /* 0x0000000000007941 */ /* 0x000fea0003800000 */
.L_x_232:
        /* <DEDUP_REMOVED lines=41> */
.L_x_235:
[----:B------:R-:W-:Y:S05]  /*9420*/  BSYNC B0 ;  /* 0x0000000000007941 */ /* 0x000fea0003800000 */
.L_x_234:
        /* <DEDUP_REMOVED lines=41> */
.L_x_237:
[----:B------:R-:W-:Y:S05]  /*96c0*/  BSYNC B0 ;  /* 0x0000000000007941 */ /* 0x000fea0003800000 */
.L_x_236:
        /* <DEDUP_REMOVED lines=40> */
.L_x_231:
[----:B------:R-:W-:Y:S05]  /*9950*/  BSYNC B1 ;  /* 0x0000000000017941 */ /* 0x000fea0003800000 */
.L_x_230:
[----:B------:R-:W-:-:S04]  /*9960*/  IADD3 R0, R208, 0x60, RZ ;  /* 0x00000060d0007810 */ /* 0x000fc80007ffe0ff */
        /* <DEDUP_REMOVED lines=43> */
.L_x_240:
[----:B------:R-:W-:Y:S05]  /*9c20*/  BSYNC B0 ;  /* 0x0000000000007941 */ /* 0x000fea0003800000 */
.L_x_239:
        /* <DEDUP_REMOVED lines=41> */
.L_x_242:
[----:B------:R-:W-:Y:S05]  /*9ec0*/  BSYNC B0 ;  /* 0x0000000000007941 */ /* 0x000fea0003800000 */
.L_x_241:
        /* <DEDUP_REMOVED lines=41> */
.L_x_244:
[----:B------:R-:W-:Y:S05]  /*a160*/  BSYNC B0 ;  /* 0x0000000000007941 */ /* 0x000fea0003800000 */
.L_x_243:
        /* <DEDUP_REMOVED lines=39> */
[----:B------:R1:W-:Y:S01]  /*a3e0*/  STS.128 [R198+0x1f080], R4 ;  /* 0x01f08004c6007388 */ /* 0x0003e20000000c00 */
[----:B------:R-:W-:Y:S05]  /*a3f0*/  BRA `(.L_x_238) ;  /* 0x000035f000007947 */ /* 0x000fea0003800000 */
.L_x_211:
        /* <DEDUP_REMOVED lines=8> */
[----:B------:R-:W-:Y:S01]  /*a480*/  CS2R R4, SRZ ;  /* 0x0000000000047805 */ /* 0x000fe2000001ff00 */
[----:B------:R-:W3:Y:S01]  /*a490*/  SHFL.IDX PT, R23, R2, RZ, 0x181f ;  /* 0x00181fff02177589 */ /* 0x000ee200000e0000 */
[----:B------:R-:W-:Y:S01]  /*a4a0*/  CS2R R14, SRZ ;  /* 0x00000000000e7805 */ /* 0x000fe2000001ff00 */
[----:B----4-:R-:W-:-:S02]  /*a4b0*/  CS2R R12, SRZ ;  /* 0x00000000000c7805 */ /* 0x010fc4000001ff00 */
[----:B------:R4:W1:Y:S02]  /*a4c0*/  SHFL.IDX PT, R22, R6, RZ, 0x181f ;  /* 0x00181fff06167589 */ /* 0x00086400000e0000 */
[----:B----4-:R-:W-:Y:S01]  /*a4d0*/  CS2R R6, SRZ ;  /* 0x0000000000067805 */ /* 0x010fe2000001ff00 */
[----:B------:R-:W-:Y:S05]  /*a4e0*/  @P0 BRA `(.L_x_246) ;  /* 0x0000016000000947 */ /* 0x000fea0003800000 */
[----:B-123--:R-:W-:-:S13]  /*a4f0*/  ISETP.GE.AND P1, PT, R134, c[0x0][0x27c], PT ;  /* 0x00009f0086007a0c */ /* 0x00efda0003f26270 */
[C---:B------:R-:W-:Y:S01]  /*a500*/  @!P1 IMAD.SHL.U32 R2, R134.reuse, 0x2, RZ ;  /* 0x0000000286029824 */ /* 0x040fe200078e00ff */
[----:B------:R-:W-:-:S04]  /*a510*/  @!P1 SHF.L.U64.HI R0, R134, 0x1, R135 ;  /* 0x0000000186009819 */ /* 0x000fc80000010287 */
[----:B------:R-:W-:-:S05]  /*a520*/  @!P1 IADD3 R4, P0, R20, R2, RZ ;  /* 0x0000000214049210 */ /* 0x000fca0007f1e0ff */
[----:B------:R-:W-:Y:S01]  /*a530*/  @!P1 IMAD.X R5, R21, 0x1, R0, P0 ;  /* 0x0000000115059824 */ /* 0x000fe200000e0600 */
[----:B------:R-:W-:-:S04]  /*a540*/  @!P1 IADD3 R2, P0, R22, R2, RZ ;  /* 0x0000000216029210 */ /* 0x000fc80007f1e0ff */
[----:B------:R1:W5:Y:S01]  /*a550*/  @!P1 LD.E.128 R16, [R4.64] ;  /* 0x0000000804109980 */ /* 0x000362000c101d00 */
[----:B------:R-:W-:Y:S01]  /*a560*/  @!P1 IMAD.X R3, R23, 0x1, R0, P0 ;  /* 0x0000000117039824 */ /* 0x000fe200000e0600 */
[----:B------:R-:W-:-:S04]  /*a570*/  ISETP.GE.AND P0, PT, R136, c[0x0][0x27c], PT ;  /* 0x00009f0088007a0c */ /* 0x000fc80003f06270 */
[----:B------:R2:W5:Y:S09]  /*a580*/  @!P1 LD.E.128 R12, [R2.64] ;  /* 0x00000008020c9980 */ /* 0x000572000c101d00 */
[C---:B------:R-:W-:Y:S01]  /*a590*/  @!P0 IMAD.SHL.U32 R6, R205.reuse, 0x2, RZ ;  /* 0x00000002cd068824 */ /* 0x040fe200078e00ff */
[----:B------:R-:W-:-:S04]  /*a5a0*/  @!P0 SHF.L.U64.HI R0, R205, 0x1, R209 ;  /* 0x00000001cd008819 */ /* 0x000fc800000102d1 */
[----:B------:R-:W-:-:S05]  /*a5b0*/  @!P0 IADD3 R20, P1, R20, R6, RZ ;  /* 0x0000000614148210 */ /* 0x000fca0007f3e0ff */
[----:B------:R-:W-:Y:S01]  /*a5c0*/  @!P0 IMAD.X R21, R21, 0x1, R0, P1 ;  /* 0x0000000115158824 */ /* 0x000fe200008e0600 */
[----:B------:R-:W-:Y:S01]  /*a5d0*/  CS2R R10, SRZ ;  /* 0x00000000000a7805 */ /* 0x000fe2000001ff00 */
[----:B------:R-:W-:Y:S01]  /*a5e0*/  CS2R R8, SRZ ;  /* 0x0000000000087805 */ /* 0x000fe2000001ff00 */
[----:B--2---:R-:W-:Y:S01]  /*a5f0*/  @!P0 IADD3 R2, P1, R22, R6, RZ ;  /* 0x0000000616028210 */ /* 0x004fe20007f3e0ff */
[----:B-1----:R-:W-:Y:S01]  /*a600*/  CS2R R4, SRZ ;  /* 0x0000000000047805 */ /* 0x002fe2000001ff00 */
[----:B------:R-:W-:-:S03]  /*a610*/  CS2R R6, SRZ ;  /* 0x0000000000067805 */ /* 0x000fc6000001ff00 */
[----:B------:R1:W5:Y:S01]  /*a620*/  @!P0 LD.E.128 R8, [R20.64] ;  /* 0x0000000814088980 */ /* 0x000362000c101d00 */
[----:B------:R-:W-:-:S05]  /*a630*/  @!P0 IMAD.X R3, R23, 0x1, R0, P1 ;  /* 0x0000000117038824 */ /* 0x000fca00008e0600 */
[----:B------:R1:W5:Y:S02]  /*a640*/  @!P0 LD.E.128 R4, [R2.64] ;  /* 0x0000000802048980 */ /* 0x000364000c101d00 */
.L_x_246:
[----:B-123--:R-:W-:Y:S05]  /*a650*/  BSYNC B0 ;  /* 0x0000000000007941 */ /* 0x00efea0003800000 */
.L_x_245:
[----:B-----5:R-:W-:Y:S01]  /*a660*/  IMAD.MOV.U32 R34, RZ, RZ, R16 ;  /* 0x000000ffff227224 */ /* 0x020fe200078e0010 */
[----:B------:R-:W-:Y:S01]  /*a670*/  SHF.R.U64 R0, R16, 0x10, R17 ;  /* 0x0000001010007819 */ /* 0x000fe20000001211 */
[----:B------:R-:W-:Y:S01]  /*a680*/  IMAD.MOV.U32 R33, RZ, RZ, R18 ;  /* 0x000000ffff217224 */ /* 0x000fe200078e0012 */
[----:B------:R-:W-:Y:S01]  /*a690*/  SHF.R.U64 R31, R18, 0x10, R19 ;  /* 0x00000010121f7819 */ /* 0x000fe20000001213 */
[----:B------:R-:W-:Y:S01]  /*a6a0*/  IMAD.MOV.U32 R35, RZ, RZ, R17 ;  /* 0x000000ffff237224 */ /* 0x000fe200078e0011 */
[----:B------:R-:W-:Y:S01]  /*a6b0*/  PRMT R34, R34, 0x5410, R0 ;  /* 0x0000541022227816 */ /* 0x000fe20000000000 */
[----:B------:R-:W-:Y:S01]  /*a6c0*/  IMAD R0, R229, -0x80, R37 ;  /* 0xffffff80e5007824 */ /* 0x000fe200078e0225 */
[--C-:B------:R-:W-:Y:S01]  /*a6d0*/  SHF.R.U32.HI R26, RZ, 0x10, R19.reuse ;  /* 0x00000010ff1a7819 */ /* 0x100fe20000011613 */
[----:B------:R-:W-:Y:S01]  /*a6e0*/  IMAD.MOV.U32 R32, RZ, RZ, R19 ;  /* 0x000000ffff207224 */ /* 0x000fe200078e0013 */
[--C-:B------:R-:W-:Y:S01]  /*a6f0*/  SHF.R.U64 R23, R10, 0x10, R11.reuse ;  /* 0x000000100a177819 */ /* 0x100fe2000000120b */
[----:B------:R-:W-:Y:S01]  /*a700*/  IMAD.MOV.U32 R25, RZ, RZ, R10 ;  /* 0x000000ffff197224 */ /* 0x000fe200078e000a */
[----:B------:R-:W-:Y:S01]  /*a710*/  IMNMX R46, R0, 0x80, PT ;  /* 0x00000080002e7817 */ /* 0x000fe20003800200 */
[--C-:B------:R-:W-:Y:S01]  /*a720*/  IMAD.MOV.U32 R24, RZ, RZ, R11.reuse ;  /* 0x000000ffff187224 */ /* 0x100fe200078e000b */
[----:B------:R-:W-:Y:S01]  /*a730*/  SHF.R.U32.HI R18, RZ, 0x10, R11 ;  /* 0x00000010ff127819 */ /* 0x000fe2000001160b */
[----:B------:R-:W-:Y:S01]  /*a740*/  IMAD.MOV.U32 R29, RZ, RZ, R8 ;  /* 0x000000ffff1d7224 */ /* 0x000fe200078e0008 */
[----:B------:R-:W-:Y:S01]  /*a750*/  ISETP.GE.AND P0, PT, R208, R46, PT ;  /* 0x0000002ed000720c */ /* 0x000fe20003f06270 */
[----:B------:R-:W-:Y:S01]  /*a760*/  IMAD.MOV.U32 R21, RZ, RZ, R12 ;  /* 0x000000ffff157224 */ /* 0x000fe200078e000c */
[----:B------:R-:W-:Y:S01]  /*a770*/  SHF.R.U32.HI R30, RZ, 0x10, R17 ;  /* 0x00000010ff1e7819 */ /* 0x000fe20000011611 */
[----:B------:R-:W-:Y:S01]  /*a780*/  IMAD.MOV.U32 R11, RZ, RZ, R5 ;  /* 0x000000ffff0b7224 */ /* 0x000fe200078e0005 */
[--C-:B------:R-:W-:Y:S01]  /*a790*/  SHF.R.U64 R27, R8, 0x10, R9.reuse ;  /* 0x00000010081b7819 */ /* 0x100fe20000001209 */
[----:B------:R-:W-:Y:S01]  /*a7a0*/  IMAD.MOV.U32 R28, RZ, RZ, R9 ;  /* 0x000000ffff1c7224 */ /* 0x000fe200078e0009 */
[--C-:B------:R-:W-:Y:S01]  /*a7b0*/  SHF.R.U64 R19, R12, 0x10, R13.reuse ;  /* 0x000000100c137819 */ /* 0x100fe2000000120d */
[----:B------:R-:W-:Y:S01]  /*a7c0*/  IMAD.MOV.U32 R20, RZ, RZ, R13 ;  /* 0x000000ffff147224 */ /* 0x000fe200078e000d */
[--C-:B------:R-:W-:Y:S01]  /*a7d0*/  SHF.R.U64 R10, R4, 0x10, R5.reuse ;  /* 0x00000010040a7819 */ /* 0x100fe20000001205 */
[----:B------:R-:W-:Y:S01]  /*a7e0*/  IMAD.MOV.U32 R17, RZ, RZ, R14 ;  /* 0x000000ffff117224 */ /* 0x000fe200078e000e */
[----:B------:R-:W-:Y:S01]  /*a7f0*/  SHF.R.U32.HI R3, RZ, 0x10, R5 ;  /* 0x00000010ff037819 */ /* 0x000fe20000011605 */
[----:B------:R-:W-:Y:S01]  /*a800*/  IMAD.MOV.U32 R16, RZ, RZ, R15 ;  /* 0x000000ffff107224 */ /* 0x000fe200078e000f */
[----:B------:R-:W-:Y:S01]  /*a810*/  SHF.R.U32.HI R22, RZ, 0x10, R9 ;  /* 0x00000010ff167819 */ /* 0x000fe20000011609 */
[----:B------:R-:W-:Y:S01]  /*a820*/  IMAD.MOV.U32 R12, RZ, RZ, R4 ;  /* 0x000000ffff0c7224 */ /* 0x000fe200078e0004 */
[----:B------:R-:W-:Y:S01]  /*a830*/  SHF.R.U32.HI R13, RZ, 0x10, R13 ;  /* 0x00000010ff0d7819 */ /* 0x000fe2000001160d */
[----:B------:R-:W-:Y:S01]  /*a840*/  IMAD.MOV.U32 R8, RZ, RZ, R6 ;  /* 0x000000ffff087224 */ /* 0x000fe200078e0006 */
[----:B------:R-:W-:Y:S01]  /*a850*/  SHF.R.U64 R14, R14, 0x10, R15 ;  /* 0x000000100e0e7819 */ /* 0x000fe2000000120f */
[----:B------:R-:W-:Y:S01]  /*a860*/  IMAD.MOV.U32 R5, RZ, RZ, R7 ;  /* 0x000000ffff057224 */ /* 0x000fe200078e0007 */
[----:B------:R-:W-:Y:S01]  /*a870*/  SHF.R.U32.HI R9, RZ, 0x10, R15 ;  /* 0x00000010ff097819 */ /* 0x000fe2000001160f */
[----:B------:R-:W-:-:S04]  /*a880*/  DEPBAR.LE SB0, 0x1 ;  /* 0x000080400000791a */ /* 0x000fc80000000000 */
[--C-:B------:R-:W-:Y:S01]  /*a890*/  SHF.R.U64 R4, R6, 0x10, R7.reuse ;  /* 0x0000001006047819 */ /* 0x100fe20000001207 */
[----:B------:R-:W-:Y:S01]  /*a8a0*/  BSSY B1, `(.L_x_247) ;  /* 0x00000ca000017945 */ /* 0x000fe20003800000 */
[----:B------:R-:W-:Y:S02]  /*a8b0*/  SHF.R.U32.HI R2, RZ, 0x10, R7 ;  /* 0x00000010ff027819 */ /* 0x000fe40000011607 */
        /* <DEDUP_REMOVED lines=18> */
[----:B------:R-:W-:Y:S01]  /*a9e0*/  BSSY B0, `(.L_x_249) ;  /* 0x000005a000007945 */ /* 0x000fe20003800000 */
[----:B------:R-:W-:-:S11]  /*a9f0*/  SHF.R.U32.HI R50, RZ, 0x3, R218 ;  /* 0x00000003ff327819 */ /* 0x000fd600000116da */
[----:B------:R-:W-:Y:S05]  /*aa00*/  @P0 BRA `(.L_x_250) ;  /* 0x0000057000000947 */ /* 0x000fea0003800000 */
[----:B------:R-:W-:Y:S01]  /*aa10*/  MOV R0, c[0x0][0x27c] ;  /* 0x00009f0000007a02 */ /* 0x000fe20000000f00 */
[----:B------:R-:W1:Y:S03]  /*aa20*/  LDS.128 R8, [R198+0x10080] ;  /* 0x01008000c6087984 */ /* 0x000e660000000c00 */
[----:B------:R-:W-:-:S04]  /*aa30*/  LEA.HI R0, R0, R213, RZ, 0x1d ;  /* 0x000000d500007211 */ /* 0x000fc800078fe8ff */
[----:B------:R-:W-:Y:S01]  /*aa40*/  SHF.R.S32.HI R3, RZ, 0x1f, R0 ;  /* 0x0000001fff037819 */ /* 0x000fe20000011400 */
[----:B------:R-:W-:-:S03]  /*aa50*/  IMAD.SHL.U32 R2, R0, 0x8, RZ ;  /* 0x0000000800027824 */ /* 0x000fc600078e00ff */
[----:B------:R-:W-:Y:S02]  /*aa60*/  LEA.HI R0, R3, R0, RZ, 0x3 ;  /* 0x0000000003007211 */ /* 0x000fe400078f18ff */
[----:B------:R-:W-:Y:S02]  /*aa70*/  LOP3.LUT R2, R218, 0x38, R2, 0xf8, !PT ;  /* 0x00000038da027812 */ /* 0x000fe400078ef802 */
[----:B------:R-:W-:Y:S02]  /*aa80*/  SHF.L.U32 R0, R0, 0xa, RZ ;  /* 0x0000000a00007819 */ /* 0x000fe400000006ff */
[----:B------:R-:W-:Y:S02]  /*aa90*/  LOP3.LUT R2, R2, R50, RZ, 0x3c, !PT ;  /* 0x0000003202027212 */ /* 0x000fe400078e3cff */
[----:B------:R-:W-:-:S04]  /*aaa0*/  LOP3.LUT R0, R0, 0x7fffe000, RZ, 0xc0, !PT ;  /* 0x7fffe00000007812 */ /* 0x000fc800078ec0ff */
[----:B------:R-:W-:Y:S02]  /*aab0*/  IADD3 R0, R2, R0, R220 ;  /* 0x0000000002007210 */ /* 0x000fe40007ffe0dc */
[----:B------:R-:W-:-:S03]  /*aac0*/  SHF.L.U32 R2, R30, 0x10, RZ ;  /* 0x000000101e027819 */ /* 0x000fc600000006ff */
[----:B------:R-:W-:Y:S02]  /*aad0*/  IMAD.SHL.U32 R23, R0, 0x2, RZ ;  /* 0x0000000200177824 */ /* 0x000fe400078e00ff */
[----:B------:R-:W-:-:S03]  /*aae0*/  IMAD.U32 R0, R34, 0x10000, RZ ;  /* 0x0001000022007824 */ /* 0x000fc600078e00ff */
[----:B------:R-:W2:Y:S01]  /*aaf0*/  LDS.128 R4, [R23+0x10080] ;  /* 0x0100800017047984 */ /* 0x000ea20000000c00 */
[C---:B-1----:R-:W-:Y:S01]  /*ab00*/  SHF.L.U32 R12, R8.reuse, 0x10, RZ ;  /* 0x00000010080c7819 */ /* 0x042fe200000006ff */
[----:B------:R-:W-:Y:S01]  /*ab10*/  IMAD.U32 R14, R9, 0x10000, RZ ;  /* 0x00010000090e7824 */ /* 0x000fe200078e00ff */
[----:B------:R-:W-:Y:S01]  /*ab20*/  LOP3.LUT R13, R8, 0xffff0000, RZ, 0xc0, !PT ;  /* 0xffff0000080d7812 */ /* 0x000fe200078ec0ff */
[----:B------:R-:W-:Y:S01]  /*ab30*/  IMAD.U32 R20, R11, 0x10000, RZ ;  /* 0x000100000b147824 */ /* 0x000fe200078e00ff */
[----:B------:R-:W-:Y:S02]  /*ab40*/  LOP3.LUT R22, R9, 0xffff0000, RZ, 0xc0, !PT ;  /* 0xffff000009167812 */ /* 0x000fe400078ec0ff */
[C---:B------:R-:W-:Y:S02]  /*ab50*/  SHF.L.U32 R16, R10.reuse, 0x10, RZ ;  /* 0x000000100a107819 */ /* 0x040fe400000006ff */
[----:B------:R-:W-:Y:S02]  /*ab60*/  LOP3.LUT R17, R10, 0xffff0000, RZ, 0xc0, !PT ;  /* 0xffff00000a117812 */ /* 0x000fe400078ec0ff */
[----:B------:R-:W-:-:S02]  /*ab70*/  LOP3.LUT R21, R11, 0xffff0000, RZ, 0xc0, !PT ;  /* 0xffff00000b157812 */ /* 0x000fc400078ec0ff */
[C---:B--2---:R-:W-:Y:S01]  /*ab80*/  SHF.L.U32 R3, R4.reuse, 0x10, RZ ;  /* 0x0000001004037819 */ /* 0x044fe200000006ff */
[----:B------:R-:W-:Y:S01]  /*ab90*/  IMAD.U32 R9, R5, 0x10000, RZ ;  /* 0x0001000005097824 */ /* 0x000fe200078e00ff */
[----:B------:R-:W-:Y:S01]  /*aba0*/  LOP3.LUT R8, R4, 0xffff0000, RZ, 0xc0, !PT ;  /* 0xffff000004087812 */ /* 0x000fe200078ec0ff */
[----:B------:R-:W-:Y:S01]  /*abb0*/  IMAD.U32 R11, R7, 0x10000, RZ ;  /* 0x00010000070b7824 */ /* 0x000fe200078e00ff */
[----:B------:R-:W-:Y:S01]  /*abc0*/  LOP3.LUT R4, R30, 0xffff0000, RZ, 0xc0, !PT ;  /* 0xffff00001e047812 */ /* 0x000fe200078ec0ff */
[----:B------:R-:W-:Y:S01]  /*abd0*/  FMUL.FTZ R15, R3, R2 ;  /* 0x00000002030f7220 */ /* 0x000fe20000410000 */
[----:B------:R-:W-:Y:S02]  /*abe0*/  LOP3.LUT R19, R5, 0xffff0000, RZ, 0xc0, !PT ;  /* 0xffff000005137812 */ /* 0x000fe400078ec0ff */
[----:B------:R-:W-:Y:S01]  /*abf0*/  SHF.L.U32 R5, R6, 0x10, RZ ;  /* 0x0000001006057819 */ /* 0x000fe200000006ff */
[-C--:B------:R-:W-:Y:S01]  /*ac00*/  FFMA.FTZ R29, R12, R0.reuse, -R15 ;  /* 0x000000000c1d7223 */ /* 0x080fe2000001080f */
[----:B------:R-:W-:Y:S01]  /*ac10*/  LOP3.LUT R10, R6, 0xffff0000, RZ, 0xc0, !PT ;  /* 0xffff0000060a7812 */ /* 0x000fe200078ec0ff */
[----:B------:R-:W-:Y:S01]  /*ac20*/  FMUL.FTZ R6, R3, R0 ;  /* 0x0000000003067220 */ /* 0x000fe20000410000 */
[----:B------:R-:W-:Y:S01]  /*ac30*/  LOP3.LUT R18, R7, 0xffff0000, RZ, 0xc0, !PT ;  /* 0xffff000007127812 */ /* 0x000fe200078ec0ff */
[----:B------:R-:W-:Y:S01]  /*ac40*/  FMUL.FTZ R7, R8, R4 ;  /* 0x0000000408077220 */ /* 0x000fe20000410000 */
[----:B------:R-:W-:Y:S01]  /*ac50*/  LOP3.LUT R3, R34, 0xffff0000, RZ, 0xc0, !PT ;  /* 0xffff000022037812 */ /* 0x000fe200078ec0ff */
[----:B------:R-:W-:Y:S01]  /*ac60*/  FFMA.FTZ R28, R12, R2, R6 ;  /* 0x000000020c1c7223 */ /* 0x000fe20000010006 */
[----:B------:R-:W-:Y:S01]  /*ac70*/  SHF.L.U32 R0, R32, 0x10, RZ ;  /* 0x0000001020007819 */ /* 0x000fe200000006ff */
[----:B------:R-:W-:Y:S01]  /*ac80*/  IMAD.U32 R2, R37, 0x10000, RZ ;  /* 0x0001000025027824 */ /* 0x000fe200078e00ff */
[----:B------:R-:W-:Y:S01]  /*ac90*/  SHF.L.U32 R6, R31, 0x10, RZ ;  /* 0x000000101f067819 */ /* 0x000fe200000006ff */
[----:B------:R-:W-:-:S02]  /*aca0*/  FFMA.FTZ R27, R13, R3, -R7 ;  /* 0x000000030d1b7223 */ /* 0x000fc40000010807 */
[C---:B------:R-:W-:Y:S02]  /*acb0*/  FMUL.FTZ R7, R9.reuse, R0 ;  /* 0x0000000009077220 */ /* 0x040fe40000410000 */
[----:B------:R-:W-:Y:S02]  /*acc0*/  FMUL.FTZ R8, R8, R3 ;  /* 0x0000000308087220 */ /* 0x000fe40000410000 */
[-C--:B------:R-:W-:Y:S02]  /*acd0*/  FMUL.FTZ R3, R9, R2.reuse ;  /* 0x0000000209037220 */ /* 0x080fe40000410000 */
[----:B------:R-:W-:Y:S02]  /*ace0*/  FFMA.FTZ R25, R14, R2, -R7 ;  /* 0x000000020e197223 */ /* 0x000fe40000010807 */
[----:B------:R-:W-:Y:S02]  /*acf0*/  IMAD.U32 R2, R35, 0x10000, RZ ;  /* 0x0001000023027824 */ /* 0x000fe400078e00ff */
[----:B------:R-:W-:-:S02]  /*ad00*/  FFMA.FTZ R26, R13, R4, R8 ;  /* 0x000000040d1a7223 */ /* 0x000fc40000010008 */
[----:B------:R-:W-:Y:S02]  /*ad10*/  FMUL.FTZ R4, R5, R6 ;  /* 0x0000000605047220 */ /* 0x000fe40000410000 */
[----:B------:R-:W-:Y:S01]  /*ad20*/  FFMA.FTZ R24, R14, R0, R3 ;  /* 0x000000000e187223 */ /* 0x000fe20000010003 */
[----:B------:R-:W-:Y:S01]  /*ad30*/  LOP3.LUT R3, R35, 0xffff0000, RZ, 0xc0, !PT ;  /* 0xffff000023037812 */ /* 0x000fe200078ec0ff */
[-C--:B------:R-:W-:Y:S01]  /*ad40*/  FMUL.FTZ R9, R5, R2.reuse ;  /* 0x0000000205097220 */ /* 0x080fe20000410000 */
[----:B------:R-:W-:Y:S01]  /*ad50*/  SHF.L.U32 R5, R33, 0x10, RZ ;  /* 0x0000001021057819 */ /* 0x000fe200000006ff */
[----:B------:R-:W-:Y:S01]  /*ad60*/  FFMA.FTZ R15, R16, R2, -R4 ;  /* 0x00000002100f7223 */ /* 0x000fe20000010804 */
[----:B------:R-:W-:Y:S01]  /*ad70*/  LOP3.LUT R0, R31, 0xffff0000, RZ, 0xc0, !PT ;  /* 0xffff00001f007812 */ /* 0x000fe200078ec0ff */
[----:B------:R-:W-:Y:S01]  /*ad80*/  FMUL.FTZ R7, R10, R3 ;  /* 0x000000030a077220 */ /* 0x000fe20000410000 */
[----:B------:R-:W-:Y:S01]  /*ad90*/  SHF.L.U32 R2, R36, 0x10, RZ ;  /* 0x0000001024027819 */ /* 0x000fe200000006ff */
[----:B------:R-:W-:-:S02]  /*ada0*/  FMUL.FTZ R4, R11, R5 ;  /* 0x000000050b047220 */ /* 0x000fc40000410000 */
[----:B------:R-:W-:Y:S02]  /*adb0*/  FMUL.FTZ R8, R10, R0 ;  /* 0x000000000a087220 */ /* 0x000fe40000410000 */
[----:B------:R-:W-:Y:S02]  /*adc0*/  FFMA.FTZ R14, R16, R6, R9 ;  /* 0x00000006100e7223 */ /* 0x000fe40000010009 */
[----:B------:R-:W-:Y:S02]  /*add0*/  FMUL.FTZ R6, R11, R2 ;  /* 0x000000020b067220 */ /* 0x000fe40000410000 */
[----:B------:R-:W-:Y:S01]  /*ade0*/  FFMA.FTZ R13, R17, R0, R7 ;  /* 0x00000000110d7223 */ /* 0x000fe20000010007 */
[----:B------:R-:W-:Y:S01]  /*adf0*/  LOP3.LUT R0, R33, 0xffff0000, RZ, 0xc0, !PT ;  /* 0xffff000021007812 */ /* 0x000fe200078ec0ff */
[----:B------:R-:W-:Y:S01]  /*ae00*/  FFMA.FTZ R11, R20, R2, -R4 ;  /* 0x00000002140b7223 */ /* 0x000fe20000010804 */
[----:B------:R-:W-:Y:S01]  /*ae10*/  LOP3.LUT R2, R32, 0xffff0000, RZ, 0xc0, !PT ;  /* 0xffff000020027812 */ /* 0x000fe200078ec0ff */
[----:B------:R-:W-:Y:S01]  /*ae20*/  FFMA.FTZ R10, R17, R3, -R8 ;  /* 0x00000003110a7223 */ /* 0x000fe20000010808 */
[----:B------:R-:W-:Y:S01]  /*ae30*/  LOP3.LUT R4, R37, 0xffff0000, RZ, 0xc0, !PT ;  /* 0xffff000025047812 */ /* 0x000fe200078ec0ff */
[----:B------:R-:W-:Y:S01]  /*ae40*/  FFMA.FTZ R12, R20, R5, R6 ;  /* 0x00000005140c7223 */ /* 0x000fe20000010006 */
[----:B------:R-:W-:Y:S01]  /*ae50*/  LOP3.LUT R3, R36, 0xffff0000, RZ, 0xc0, !PT ;  /* 0xffff000024037812 */ /* 0x000fe200078ec0ff */
[----:B------:R-:W-:Y:S01]  /*ae60*/  FMUL.FTZ R8, R19, R2 ;  /* 0x0000000213087220 */ /* 0x000fe20000410000 */
[----:B------:R-:W-:Y:S01]  /*ae70*/  F2FP.BF16.PACK_AB R10, R10, R15 ;  /* 0x0000000f0a0a723e */ /* 0x000fe200000010ff */
[----:B------:R-:W-:-:S02]  /*ae80*/  FMUL.FTZ R6, R18, R0 ;  /* 0x0000000012067220 */ /* 0x000fc40000410000 */
[-C--:B------:R-:W-:Y:S02]  /*ae90*/  FMUL.FTZ R7, R19, R4.reuse ;  /* 0x0000000413077220 */ /* 0x080fe40000410000 */
[----:B------:R-:W-:Y:S02]  /*aea0*/  FMUL.FTZ R5, R18, R3 ;  /* 0x0000000312057220 */ /* 0x000fe40000410000 */
[C---:B------:R-:W-:Y:S01]  /*aeb0*/  FFMA.FTZ R9, R22.reuse, R4, -R8 ;  /* 0x0000000416097223 */ /* 0x040fe20000010808 */
[----:B------:R-:W-:Y:S01]  /*aec0*/  F2FP.BF16.PACK_AB R8, R27, R29 ;  /* 0x0000001d1b08723e */ /* 0x000fe200000010ff */
[----:B------:R-:W-:Y:S01]  /*aed0*/  FFMA.FTZ R3, R21, R3, -R6 ;  /* 0x0000000315037223 */ /* 0x000fe20000010806 */
[----:B------:R-:W-:Y:S01]  /*aee0*/  F2FP.BF16.PACK_AB R6, R13, R14 ;  /* 0x0000000e0d06723e */ /* 0x000fe200000010ff */
[----:B------:R-:W-:Y:S01]  /*aef0*/  FFMA.FTZ R2, R22, R2, R7 ;  /* 0x0000000216027223 */ /* 0x000fe20000010007 */
[----:B------:R-:W-:Y:S01]  /*af00*/  F2FP.BF16.PACK_AB R9, R9, R25 ;  /* 0x000000190909723e */ /* 0x000fe200000010ff */
[----:B------:R-:W-:Y:S01]  /*af10*/  FFMA.FTZ R0, R21, R0, R5 ;  /* 0x0000000015007223 */ /* 0x000fe20000010005 */
[----:B------:R-:W-:-:S02]  /*af20*/  F2FP.BF16.PACK_AB R11, R3, R11 ;  /* 0x0000000b030b723e */ /* 0x000fc400000010ff */
[----:B------:R-:W-:Y:S02]  /*af30*/  F2FP.BF16.PACK_AB R4, R26, R28 ;  /* 0x0000001c1a04723e */ /* 0x000fe400000010ff */
[----:B------:R-:W-:Y:S01]  /*af40*/  F2FP.BF16.PACK_AB R5, R2, R24 ;  /* 0x000000180205723e */ /* 0x000fe200000010ff */
[----:B------:R1:W-:Y:S01]  /*af50*/  STS.128 [R198+0x10080], R8 ;  /* 0x01008008c6007388 */ /* 0x0003e20000000c00 */
[----:B------:R-:W-:-:S05]  /*af60*/  F2FP.BF16.PACK_AB R7, R0, R12 ;  /* 0x0000000c0007723e */ /* 0x000fca00000010ff */
[----:B------:R1:W-:Y:S02]  /*af70*/  STS.128 [R23+0x10080], R4 ;  /* 0x0100800417007388 */ /* 0x0003e40000000c00 */
.L_x_250:
[----:B------:R-:W-:Y:S05]  /*af80*/  BSYNC B0 ;  /* 0x0000000000007941 */ /* 0x000fea0003800000 */
.L_x_249:
[----:B------:R-:W-:-:S13]  /*af90*/  ISETP.GE.AND P0, PT, R136, c[0x0][0x27c], PT ;  /* 0x00009f0088007a0c */ /* 0x000fda0003f06270 */
[----:B------:R-:W-:Y:S05]  /*afa0*/  @P0 BRA `(.L_x_248) ;  /* 0x0000059000000947 */ /* 0x000fea0003800000 */
[----:B------:R-:W2:Y:S04]  /*afb0*/  LDL R2, [R1] ;  /* 0x0000000001027983 */ /* 0x000ea80000100800 */
[----:B------:R-:W3:Y:S01]  /*afc0*/  LDL R49, [R1+0x1c] ;  /* 0x00001c0001317983 */ /* 0x000ee20000100800 */
[----:B------:R-:W-:-:S04]  /*afd0*/  MOV R0, c[0x0][0x27c] ;  /* 0x00009f0000007a02 */ /* 0x000fc80000000f00 */
[----:B--2---:R-:W-:-:S04]  /*afe0*/  LEA.HI R0, R0, R2, RZ, 0x1d ;  /* 0x0000000200007211 */ /* 0x004fc800078fe8ff */
[----:B------:R-:W-:Y:S01]  /*aff0*/  SHF.R.S32.HI R2, RZ, 0x1f, R0 ;  /* 0x0000001fff027819 */ /* 0x000fe20000011400 */
[----:B------:R-:W-:Y:S01]  /*b000*/  IMAD.SHL.U32 R3, R0, 0x8, RZ ;  /* 0x0000000800037824 */ /* 0x000fe200078e00ff */
[----:B-1-3--:R-:W1:Y:S02]  /*b010*/  LDS.128 R8, [R49] ;  /* 0x0000000031087984 */ /* 0x00ae640000000c00 */
[----:B------:R-:W-:Y:S02]  /*b020*/  LEA.HI R0, R2, R0, RZ, 0x3 ;  /* 0x0000000002007211 */ /* 0x000fe400078f18ff */
[----:B------:R-:W-:Y:S02]  /*b030*/  LOP3.LUT R2, R218, 0x38, R3, 0xf8, !PT ;  /* 0x00000038da027812 */ /* 0x000fe400078ef803 */
[----:B------:R-:W-:Y:S02]  /*b040*/  SHF.L.U32 R0, R0, 0xa, RZ ;  /* 0x0000000a00007819 */ /* 0x000fe400000006ff */
[----:B------:R-:W-:-:S02]  /*b050*/  LOP3.LUT R2, R2, R50, RZ, 0x3c, !PT ;  /* 0x0000003202027212 */ /* 0x000fc400078e3cff */
        /* <DEDUP_REMOVED lines=54> */
[C---:B------:R-:W-:Y:S01]  /*b3c0*/  FFMA.FTZ R11, R20.reuse, R2, -R4 ;  /* 0x00000002140b7223 */ /* 0x040fe20000010804 */
        /* <DEDUP_REMOVED lines=20> */
[----:B------:R1:W-:Y:S01]  /*b510*/  STS.128 [R49], R8 ;  /* 0x0000000831007388 */ /* 0x0003e20000000c00 */
[----:B------:R-:W-:-:S05]  /*b520*/  F2FP.BF16.PACK_AB R7, R0, R12 ;  /* 0x0000000c0007723e */ /* 0x000fca00000010ff */
[----:B------:R1:W-:Y:S02]  /*b530*/  STS.128 [R23+0x10080], R4 ;  /* 0x0100800417007388 */ /* 0x0003e40000000c00 */
.L_x_248:
[----:B------:R-:W-:Y:S05]  /*b540*/  BSYNC B1 ;  /* 0x0000000000017941 */ /* 0x000fea0003800000 */
.L_x_247:
[----:B------:R-:W-:Y:S01]  /*b550*/  IADD3 R0, R208, 0x20, RZ ;  /* 0x00000020d0007810 */ /* 0x000fe20007ffe0ff */
[----:B------:R-:W-:Y:S03]  /*b560*/  BSSY B1, `(.L_x_251) ;  /* 0x00000c2000017945 */ /* 0x000fe60003800000 */
[----:B------:R-:W-:-:S13]  /*b570*/  ISETP.GE.AND P0, PT, R0, R46, PT ;  /* 0x0000002e0000720c */ /* 0x000fda0003f06270 */
[----:B------:R-:W-:Y:S05]  /*b580*/  @P0 BRA `(.L_x_252) ;  /* 0x00000bf000000947 */ /* 0x000fea0003800000 */
[----:B------:R2:W5:Y:S01]  /*b590*/  LDL R50, [R1+0xc] ;  /* 0x00000c0001327983 */ /* 0x0005620000100800 */
[----:B------:R-:W-:Y:S01]  /*b5a0*/  ISETP.GE.AND P0, PT, R134, c[0x0][0x27c], PT ;  /* 0x00009f0086007a0c */ /* 0x000fe20003f06270 */
[----:B------:R-:W-:Y:S01]  /*b5b0*/  BSSY B0, `(.L_x_253) ;  /* 0x0000061000007945 */ /* 0x000fe20003800000 */
[C---:B------:R-:W-:Y:S02]  /*b5c0*/  IADD3 R51, R208.reuse, 0x20, RZ ;  /* 0x00000020d0337810 */ /* 0x040fe40007ffe0ff */
[----:B------:R-:W-:-:S03]  /*b5d0*/  IADD3 R52, R208, 0x20, RZ ;  /* 0x00000020d0347810 */ /* 0x000fc60007ffe0ff */
[----:B------:R-:W-:Y:S02]  /*b5e0*/  IMAD.SHL.U32 R51, R51, 0x40, RZ ;  /* 0x0000004033337824 */ /* 0x000fe400078e00ff */
[----:B------:R-:W-:-:S03]  /*b5f0*/  IMAD.SHL.U32 R52, R52, 0x40, RZ ;  /* 0x0000004034347824 */ /* 0x000fc600078e00ff */
[----:B------:R-:W-:Y:S02]  /*b600*/  LOP3.LUT R51, R51, 0x1c0, RZ, 0xc0, !PT ;  /* 0x000001c033337812 */ /* 0x000fe400078ec0ff */
[----:B------:R-:W-:Y:S02]  /*b610*/  LOP3.LUT R52, R52, 0x1c0, RZ, 0xc0, !PT ;  /* 0x000001c034347812 */ /* 0x000fe400078ec0ff */
[----:B------:R-:W-:Y:S01]  /*b620*/  SHF.R.U32.HI R51, RZ, 0x3, R51 ;  /* 0x00000003ff337819 */ /* 0x000fe20000011633 */
[----:B------:R-:W-:Y:S05]  /*b630*/  @P0 BRA `(.L_x_254) ;  /* 0x0000058000000947 */ /* 0x000fea0003800000 */
[----:B-1----:R-:W3:Y:S01]  /*b640*/  LDL R49, [R1+0x28] ;  /* 0x0000280001317983 */ /* 0x002ee20000100800 */
[----:B------:R-:W-:-:S04]  /*b650*/  MOV R0, c[0x0][0x27c] ;  /* 0x00009f0000007a02 */ /* 0x000fc80000000f00 */
        /* <DEDUP_REMOVED lines=8> */
[----:B-----5:R-:W-:Y:S02]  /*b6e0*/  IADD3 R0, R2, R0, R50 ;  /* 0x0000000002007210 */ /* 0x020fe40007ffe032 */
[----:B------:R-:W-:-:S03]  /*b6f0*/  SHF.L.U32 R2, R30, 0x10, RZ ;  /* 0x000000101e027819 */ /* 0x000fc600000006ff */
[----:B------:R-:W-:Y:S02]  /*b700*/  IMAD.SHL.U32 R23, R0, 0x2, RZ ;  /* 0x0000000200177824 */ /* 0x000fe400078e00ff */
[----:B------:R-:W-:-:S03]  /*b710*/  IMAD.U32 R0, R34, 0x10000, RZ ;  /* 0x0001000022007824 */ /* 0x000fc600078e00ff */
[----:B------:R-:W1:Y:S02]  /*b720*/  LDS.128 R4, [R23+0x10080] ;  /* 0x0100800017047984 */ /* 0x000e640000000c00 */
[----:B-1----:R-:W-:Y:S02]  /*b730*/  SHF.L.U32 R3, R4, 0x10, RZ ;  /* 0x0000001004037819 */ /* 0x002fe400000006ff */
[----:B------:R-:W-:Y:S02]  /*b740*/  LOP3.LUT R19, R5, 0xffff0000, RZ, 0xc0, !PT ;  /* 0xffff000005137812 */ /* 0x000fe400078ec0ff */
[----:B------:R-:W-:Y:S01]  /*b750*/  LOP3.LUT R18, R7, 0xffff0000, RZ, 0xc0, !PT ;  /* 0xffff000007127812 */ /* 0x000fe200078ec0ff */
[----:B------:R-:W-:Y:S01]  /*b760*/  FMUL.FTZ R15, R2, R3 ;  /* 0x00000003020f7220 */ /* 0x000fe20000410000 */
[----:B---3--:R-:W1:Y:S02]  /*b770*/  LDS.128 R8, [R49] ;  /* 0x0000000031087984 */ /* 0x008e640000000c00 */
[C---:B-1----:R-:W-:Y:S01]  /*b780*/  SHF.L.U32 R12, R8.reuse, 0x10, RZ ;  /* 0x00000010080c7819 */ /* 0x042fe200000006ff */
[----:B------:R-:W-:Y:S01]  /*b790*/  IMAD.U32 R14, R9, 0x10000, RZ ;  /* 0x00010000090e7824 */ /* 0x000fe200078e00ff */
[----:B------:R-:W-:Y:S01]  /*b7a0*/  LOP3.LUT R13, R8, 0xffff0000, RZ, 0xc0, !PT ;  /* 0xffff0000080d7812 */ /* 0x000fe200078ec0ff */
[----:B------:R-:W-:Y:S01]  /*b7b0*/  IMAD.U32 R20, R11, 0x10000, RZ ;  /* 0x000100000b147824 */ /* 0x000fe200078e00ff */
[----:B------:R-:W-:Y:S01]  /*b7c0*/  LOP3.LUT R8, R4, 0xffff0000, RZ, 0xc0, !PT ;  /* 0xffff000004087812 */ /* 0x000fe200078ec0ff */
[----:B------:R-:W-:Y:S01]  /*b7d0*/  FFMA.FTZ R29, R0, R12, -R15 ;  /* 0x0000000c001d7223 */ /* 0x000fe2000001080f */
[----:B------:R-:W-:Y:S01]  /*b7e0*/  LOP3.LUT R22, R9, 0xffff0000, RZ, 0xc0, !PT ;  /* 0xffff000009167812 */ /* 0x000fe200078ec0ff */
[----:B------:R-:W-:Y:S01]  /*b7f0*/  IMAD.U32 R9, R5, 0x10000, RZ ;  /* 0x0001000005097824 */ /* 0x000fe200078e00ff */
[----:B------:R-:W-:-:S02]  /*b800*/  LOP3.LUT R4, R30, 0xffff0000, RZ, 0xc0, !PT ;  /* 0xffff00001e047812 */ /* 0x000fc400078ec0ff */
[C---:B------:R-:W-:Y:S02]  /*b810*/  SHF.L.U32 R16, R10.reuse, 0x10, RZ ;  /* 0x000000100a107819 */ /* 0x040fe400000006ff */
[----:B------:R-:W-:Y:S02]  /*b820*/  LOP3.LUT R17, R10, 0xffff0000, RZ, 0xc0, !PT ;  /* 0xffff00000a117812 */ /* 0x000fe400078ec0ff */
[C---:B------:R-:W-:Y:S02]  /*b830*/  SHF.L.U32 R5, R6.reuse, 0x10, RZ ;  /* 0x0000001006057819 */ /* 0x040fe400000006ff */
[----:B------:R-:W-:Y:S01]  /*b840*/  LOP3.LUT R10, R6, 0xffff0000, RZ, 0xc0, !PT ;  /* 0xffff0000060a7812 */ /* 0x000fe200078ec0ff */
[----:B------:R-:W-:Y:S01]  /*b850*/  FMUL.FTZ R6, R0, R3 ;  /* 0x0000000300067220 */ /* 0x000fe20000410000 */
[----:B------:R-:W-:Y:S01]  /*b860*/  LOP3.LUT R21, R11, 0xffff0000, RZ, 0xc0, !PT ;  /* 0xffff00000b157812 */ /* 0x000fe200078ec0ff */
[----:B------:R-:W-:Y:S01]  /*b870*/  IMAD.U32 R11, R7, 0x10000, RZ ;  /* 0x00010000070b7824 */ /* 0x000fe200078e00ff */
[----:B------:R-:W-:Y:S01]  /*b880*/  LOP3.LUT R3, R34, 0xffff0000, RZ, 0xc0, !PT ;  /* 0xffff000022037812 */ /* 0x000fe200078ec0ff */
[----:B------:R-:W-:Y:S01]  /*b890*/  FMUL.FTZ R7, R4, R8 ;  /* 0x0000000804077220 */ /* 0x000fe20000410000 */
[----:B------:R-:W-:Y:S01]  /*b8a0*/  SHF.L.U32 R0, R32, 0x10, RZ ;  /* 0x0000001020007819 */ /* 0x000fe200000006ff */
[----:B------:R-:W-:Y:S01]  /*b8b0*/  FFMA.FTZ R28, R2, R12, R6 ;  /* 0x0000000c021c7223 */ /* 0x000fe20000010006 */
[----:B------:R-:W-:Y:S01]  /*b8c0*/  SHF.L.U32 R6, R31, 0x10, RZ ;  /* 0x000000101f067819 */ /* 0x000fe200000006ff */
[----:B------:R-:W-:-:S02]  /*b8d0*/  FFMA.FTZ R27, R3, R13, -R7 ;  /* 0x0000000d031b7223 */ /* 0x000fc40000010807 */
[----:B------:R-:W-:Y:S02]  /*b8e0*/  IMAD.U32 R2, R37, 0x10000, RZ ;  /* 0x0001000025027824 */ /* 0x000fe400078e00ff */
[-C--:B------:R-:W-:Y:S02]  /*b8f0*/  FMUL.FTZ R7, R0, R9.reuse ;  /* 0x0000000900077220 */ /* 0x080fe40000410000 */
[----:B------:R-:W-:Y:S02]  /*b900*/  FMUL.FTZ R8, R3, R8 ;  /* 0x0000000803087220 */ /* 0x000fe40000410000 */
[C---:B------:R-:W-:Y:S02]  /*b910*/  FMUL.FTZ R3, R2.reuse, R9 ;  /* 0x0000000902037220 */ /* 0x040fe40000410000 */
[----:B------:R-:W-:Y:S02]  /*b920*/  FFMA.FTZ R25, R2, R14, -R7 ;  /* 0x0000000e02197223 */ /* 0x000fe40000010807 */
[----:B------:R-:W-:-:S02]  /*b930*/  IMAD.U32 R2, R35, 0x10000, RZ ;  /* 0x0001000023027824 */ /* 0x000fc400078e00ff */
[----:B------:R-:W-:Y:S02]  /*b940*/  FFMA.FTZ R26, R4, R13, R8 ;  /* 0x0000000d041a7223 */ /* 0x000fe40000010008 */
[-C--:B------:R-:W-:Y:S02]  /*b950*/  FMUL.FTZ R4, R6, R5.reuse ;  /* 0x0000000506047220 */ /* 0x080fe40000410000 */
[----:B------:R-:W-:Y:S01]  /*b960*/  FFMA.FTZ R24, R0, R14, R3 ;  /* 0x0000000e00187223 */ /* 0x000fe20000010003 */
[----:B------:R-:W-:Y:S01]  /*b970*/  LOP3.LUT R3, R35, 0xffff0000, RZ, 0xc0, !PT ;  /* 0xffff000023037812 */ /* 0x000fe200078ec0ff */
[C---:B------:R-:W-:Y:S01]  /*b980*/  FMUL.FTZ R9, R2.reuse, R5 ;  /* 0x0000000502097220 */ /* 0x040fe20000410000 */
        /* <DEDUP_REMOVED lines=9> */
[-C--:B------:R-:W-:Y:S01]  /*ba20*/  FFMA.FTZ R13, R0, R17.reuse, R7 ;  /* 0x00000011000d7223 */ /* 0x080fe20000010007 */
[----:B------:R-:W-:Y:S01]  /*ba30*/  LOP3.LUT R0, R33, 0xffff0000, RZ, 0xc0, !PT ;  /* 0xffff000021007812 */ /* 0x000fe200078ec0ff */
[-C--:B------:R-:W-:Y:S01]  /*ba40*/  FFMA.FTZ R11, R2, R20.reuse, -R4 ;  /* 0x00000014020b7223 */ /* 0x080fe20000010804 */
        /* <DEDUP_REMOVED lines=8> */
[C---:B------:R-:W-:Y:S02]  /*bad0*/  FMUL.FTZ R7, R4.reuse, R19 ;  /* 0x0000001304077220 */ /* 0x040fe40000410000 */
[----:B------:R-:W-:Y:S02]  /*bae0*/  FMUL.FTZ R5, R3, R18 ;  /* 0x0000001203057220 */ /* 0x000fe40000410000 */
[----:B------:R-:W-:Y:S01]  /*baf0*/  FFMA.FTZ R9, R4, R22, -R8 ;  /* 0x0000001604097223 */ /* 0x000fe20000010808 */
        /* <DEDUP_REMOVED lines=12> */
.L_x_254:
[----:B------:R-:W-:Y:S05]  /*bbc0*/  BSYNC B0 ;  /* 0x0000000000007941 */ /* 0x000fea0003800000 */
.L_x_253:
[----:B------:R-:W-:-:S13]  /*bbd0*/  ISETP.GE.AND P0, PT, R136, c[0x0][0x27c], PT ;  /* 0x00009f0088007a0c */ /* 0x000fda0003f06270 */
[----:B------:R-:W-:Y:S05]  /*bbe0*/  @P0 BRA `(.L_x_252) ;  /* 0x0000059000000947 */ /* 0x000fea0003800000 */
[----:B------:R-:W3:Y:S04]  /*bbf0*/  LDL R2, [R1] ;  /* 0x0000000001027983 */ /* 0x000ee80000100800 */
[----:B-1----:R-:W4:Y:S01]  /*bc00*/  LDL R49, [R1+0x18] ;  /* 0x0000180001317983 */ /* 0x002f220000100800 */
[----:B------:R-:W-:-:S04]  /*bc10*/  MOV R0, c[0x0][0x27c] ;  /* 0x00009f0000007a02 */ /* 0x000fc80000000f00 */
[----:B---3--:R-:W-:-:S04]  /*bc20*/  LEA.HI R0, R0, R2, RZ, 0x1d ;  /* 0x0000000200007211 */ /* 0x008fc800078fe8ff */
[----:B------:R-:W-:Y:S01]  /*bc30*/  SHF.R.S32.HI R2, RZ, 0x1f, R0 ;  /* 0x0000001fff027819 */ /* 0x000fe20000011400 */
[----:B------:R-:W-:Y:S01]  /*bc40*/  IMAD.SHL.U32 R3, R0, 0x8, RZ ;  /* 0x0000000800037824 */ /* 0x000fe200078e00ff */
[----:B----4-:R-:W1:Y:S02]  /*bc50*/  LDS.128 R8, [R49] ;  /* 0x0000000031087984 */ /* 0x010e640000000c00 */
[----:B------:R-:W-:Y:S02]  /*bc60*/  LEA.HI R0, R2, R0, RZ, 0x3 ;  /* 0x0000000002007211 */ /* 0x000fe400078f18ff */
[----:B------:R-:W-:Y:S02]  /*bc70*/  LOP3.LUT R2, R52, 0x38, R3, 0xf8, !PT ;  /* 0x0000003834027812 */ /* 0x000fe400078ef803 */
[----:B------:R-:W-:Y:S02]  /*bc80*/  SHF.L.U32 R0, R0, 0xa, RZ ;  /* 0x0000000a00007819 */ /* 0x000fe400000006ff */
[----:B------:R-:W-:-:S02]  /*bc90*/  LOP3.LUT R2, R2, R51, RZ, 0x3c, !PT ;  /* 0x0000003302027212 */ /* 0x000fc400078e3cff */
[----:B------:R-:W-:-:S04]  /*bca0*/  LOP3.LUT R0, R0, 0x7fffe000, RZ, 0xc0, !PT ;  /* 0x7fffe00000007812 */ /* 0x000fc800078ec0ff */
[----:B-----5:R-:W-:Y:S02]  /*bcb0*/  IADD3 R0, R2, R0, R50 ;  /* 0x0000000002007210 */ /* 0x020fe40007ffe032 */
[----:B------:R-:W-:-:S03]  /*bcc0*/  SHF.L.U32 R2, R38, 0x10, RZ ;  /* 0x0000001026027819 */ /* 0x000fc600000006ff */
[----:B------:R-:W-:Y:S02]  /*bcd0*/  IMAD.SHL.U32 R23, R0, 0x2, RZ ;  /* 0x0000000200177824 */ /* 0x000fe400078e00ff */
[----:B------:R-:W-:-:S03]  /*bce0*/  IMAD.U32 R0, R39, 0x10000, RZ ;  /* 0x0001000027007824 */ /* 0x000fc600078e00ff */
[----:B------:R-:W3:Y:S01]  /*bcf0*/  LDS.128 R4, [R23+0x10080] ;  /* 0x0100800017047984 */ /* 0x000ee20000000c00 */
        /* <DEDUP_REMOVED lines=8> */
[C---:B---3--:R-:W-:Y:S01]  /*bd80*/  SHF.L.U32 R3, R4.reuse, 0x10, RZ ;  /* 0x0000001004037819 */ /* 0x048fe200000006ff */
[----:B------:R-:W-:Y:S01]  /*bd90*/  IMAD.U32 R9, R5, 0x10000, RZ ;  /* 0x0001000005097824 */ /* 0x000fe200078e00ff */
[----:B------:R-:W-:Y:S01]  /*bda0*/  LOP3.LUT R8, R4, 0xffff0000, RZ, 0xc0, !PT ;  /* 0xffff000004087812 */ /* 0x000fe200078ec0ff */
[----:B------:R-:W-:Y:S01]  /*bdb0*/  IMAD.U32 R11, R7, 0x10000, RZ ;  /* 0x00010000070b7824 */ /* 0x000fe200078e00ff */
[----:B------:R-:W-:Y:S01]  /*bdc0*/  LOP3.LUT R4, R38, 0xffff0000, RZ, 0xc0, !PT ;  /* 0xffff000026047812 */ /* 0x000fe200078ec0ff */
[-C--:B------:R-:W-:Y:S01]  /*bdd0*/  FMUL.FTZ R15, R2, R3.reuse ;  /* 0x00000003020f7220 */ /* 0x080fe20000410000 */
[----:B------:R-:W-:Y:S02]  /*bde0*/  LOP3.LUT R19, R5, 0xffff0000, RZ, 0xc0, !PT ;  /* 0xffff000005137812 */ /* 0x000fe400078ec0ff */
[----:B------:R-:W-:Y:S01]  /*bdf0*/  SHF.L.U32 R5, R6, 0x10, RZ ;  /* 0x0000001006057819 */ /* 0x000fe200000006ff */
[----:B------:R-:W-:Y:S01]  /*be00*/  FFMA.FTZ R29, R0, R12, -R15 ;  /* 0x0000000c001d7223 */ /* 0x000fe2000001080f */
        /* <DEDUP_REMOVED lines=10> */
[-C--:B------:R-:W-:Y:S02]  /*beb0*/  FMUL.FTZ R7, R0, R9.reuse ;  /* 0x0000000900077220 */ /* 0x080fe40000410000 */
[----:B------:R-:W-:Y:S02]  /*bec0*/  FMUL.FTZ R8, R3, R8 ;  /* 0x0000000803087220 */ /* 0x000fe40000410000 */
[C---:B------:R-:W-:Y:S02]  /*bed0*/  FMUL.FTZ R3, R2.reuse, R9 ;  /* 0x0000000902037220 */ /* 0x040fe40000410000 */
[----:B------:R-:W-:Y:S02]  /*bee0*/  FFMA.FTZ R25, R2, R14, -R7 ;  /* 0x0000000e02197223 */ /* 0x000fe40000010807 */
[----:B------:R-:W-:Y:S02]  /*bef0*/  IMAD.U32 R2, R43, 0x10000, RZ ;  /* 0x000100002b027824 */ /* 0x000fe400078e00ff */
[----:B------:R-:W-:-:S02]  /*bf00*/  FFMA.FTZ R26, R4, R13, R8 ;  /* 0x0000000d041a7223 */ /* 0x000fc40000010008 */
[-C--:B------:R-:W-:Y:S02]  /*bf10*/  FMUL.FTZ R4, R6, R5.reuse ;  /* 0x0000000506047220 */ /* 0x080fe40000410000 */
[----:B------:R-:W-:Y:S01]  /*bf20*/  FFMA.FTZ R24, R0, R14, R3 ;  /* 0x0000000e00187223 */ /* 0x000fe20000010003 */
[----:B------:R-:W-:Y:S01]  /*bf30*/  LOP3.LUT R3, R43, 0xffff0000, RZ, 0xc0, !PT ;  /* 0xffff00002b037812 */ /* 0x000fe200078ec0ff */
[----:B------:R-:W-:Y:S01]  /*bf40*/  FMUL.FTZ R9, R2, R5 ;  /* 0x0000000502097220 */ /* 0x000fe20000410000 */
        /* <DEDUP_REMOVED lines=35> */
.L_x_252:
[----:B------:R-:W-:Y:S05]  /*c180*/  BSYNC B1 ;  /* 0x0000000000017941 */ /* 0x000fea0003800000 */
.L_x_251:
[----:B------:R-:W-:Y:S01]  /*c190*/  IADD3 R0, R208, 0x40, RZ ;  /* 0x00000040d0007810 */ /* 0x000fe20007ffe0ff */
[----:B------:R-:W-:Y:S03]  /*c1a0*/  BSSY B1, `(.L_x_255) ;  /* 0x00000c2000017945 */ /* 0x000fe60003800000 */
[----:B------:R-:W-:-:S13]  /*c1b0*/  ISETP.GE.AND P0, PT, R0, R46, PT ;  /* 0x0000002e0000720c */ /* 0x000fda0003f06270 */
[----:B------:R-:W-:Y:S05]  /*c1c0*/  @P0 BRA `(.L_x_256) ;  /* 0x00000bf000000947 */ /* 0x000fea0003800000 */
[----:B-----5:R3:W5:Y:S01]  /*c1d0*/  LDL R50, [R1+0x8] ;  /* 0x0000080001327983 */ /* 0x0207620000100800 */
        /* <DEDUP_REMOVED lines=10> */
[----:B-1----:R-:W4:Y:S01]  /*c280*/  LDL R49, [R1+0x24] ;  /* 0x0000240001317983 */ /* 0x002f220000100800 */
        /* <DEDUP_REMOVED lines=18> */
[----:B----4-:R-:W1:Y:S02]  /*c3b0*/  LDS.128 R8, [R49] ;  /* 0x0000000031087984 */ /* 0x010e640000000c00 */
        /* <DEDUP_REMOVED lines=68> */
.L_x_258:
[----:B------:R-:W-:Y:S05]  /*c800*/  BSYNC B0 ;  /* 0x0000000000007941 */ /* 0x000fea0003800000 */
.L_x_257:
[----:B------:R-:W-:-:S13]  /*c810*/  ISETP.GE.AND P0, PT, R136, c[0x0][0x27c], PT ;  /* 0x00009f0088007a0c */ /* 0x000fda0003f06270 */
[----:B------:R-:W-:Y:S05]  /*c820*/  @P0 BRA `(.L_x_256) ;  /* 0x0000059000000947 */ /* 0x000fea0003800000 */
[----:B------:R-:W4:Y:S04]  /*c830*/  LDL R2, [R1] ;  /* 0x0000000001027983 */ /* 0x000f280000100800 */
[----:B-12---:R-:W2:Y:S01]  /*c840*/  LDL R49, [R1+0x14] ;  /* 0x0000140001317983 */ /* 0x006ea20000100800 */
[----:B------:R-:W-:-:S04]  /*c850*/  MOV R0, c[0x0][0x27c] ;  /* 0x00009f0000007a02 */ /* 0x000fc80000000f00 */
[----:B----4-:R-:W-:-:S04]  /*c860*/  LEA.HI R0, R0, R2, RZ, 0x1d ;  /* 0x0000000200007211 */ /* 0x010fc800078fe8ff */
[----:B------:R-:W-:Y:S01]  /*c870*/  SHF.R.S32.HI R2, RZ, 0x1f, R0 ;  /* 0x0000001fff027819 */ /* 0x000fe20000011400 */
[----:B------:R-:W-:Y:S01]  /*c880*/  IMAD.SHL.U32 R3, R0, 0x8, RZ ;  /* 0x0000000800037824 */ /* 0x000fe200078e00ff */
[----:B--2---:R-:W1:Y:S02]  /*c890*/  LDS.128 R8, [R49] ;  /* 0x0000000031087984 */ /* 0x004e640000000c00 */
        /* <DEDUP_REMOVED lines=82> */
.L_x_256:
[----:B------:R-:W-:Y:S05]  /*cdc0*/  BSYNC B1 ;  /* 0x0000000000017941 */ /* 0x000fea0003800000 */
.L_x_255:
[----:B------:R-:W-:-:S04]  /*cdd0*/  IADD3 R0, R208, 0x60, RZ ;  /* 0x00000060d0007810 */ /* 0x000fc80007ffe0ff */
[----:B------:R-:W-:-:S13]  /*cde0*/  ISETP.GE.AND P0, PT, R0, R46, PT ;  /* 0x0000002e0000720c */ /* 0x000fda0003f06270 */
[----:B------:R-:W-:Y:S05]  /*cdf0*/  @P0 BRA `(.L_x_238) ;  /* 0x00000bf000000947 */ /* 0x000fea0003800000 */
[----:B-1----:R1:W5:Y:S01]  /*ce00*/  LDL R49, [R1+0x4] ;  /* 0x0000040001317983 */ /* 0x0023620000100800 */
[----:B------:R-:W-:Y:S01]  /*ce10*/  ISETP.GE.AND P0, PT, R134, c[0x0][0x27c], PT ;  /* 0x00009f0086007a0c */ /* 0x000fe20003f06270 */
[----:B------:R-:W-:Y:S01]  /*ce20*/  BSSY B0, `(.L_x_259) ;  /* 0x0000061000007945 */ /* 0x000fe20003800000 */
[C---:B-----5:R-:W-:Y:S02]  /*ce30*/  IADD3 R50, R208.reuse, 0x60, RZ ;  /* 0x00000060d0327810 */ /* 0x060fe40007ffe0ff */
[----:B------:R-:W-:-:S03]  /*ce40*/  IADD3 R51, R208, 0x60, RZ ;  /* 0x00000060d0337810 */ /* 0x000fc60007ffe0ff */
[----:B------:R-:W-:Y:S02]  /*ce50*/  IMAD.SHL.U32 R50, R50, 0x40, RZ ;  /* 0x0000004032327824 */ /* 0x000fe400078e00ff */
[----:B------:R-:W-:-:S03]  /*ce60*/  IMAD.SHL.U32 R51, R51, 0x40, RZ ;  /* 0x0000004033337824 */ /* 0x000fc600078e00ff */
[----:B------:R-:W-:Y:S02]  /*ce70*/  LOP3.LUT R50, R50, 0x1c0, RZ, 0xc0, !PT ;  /* 0x000001c032327812 */ /* 0x000fe400078ec0ff */
[----:B------:R-:W-:Y:S02]  /*ce80*/  LOP3.LUT R51, R51, 0x1c0, RZ, 0xc0, !PT ;  /* 0x000001c033337812 */ /* 0x000fe400078ec0ff */
[----:B------:R-:W-:Y:S01]  /*ce90*/  SHF.R.U32.HI R50, RZ, 0x3, R50 ;  /* 0x00000003ff327819 */ /* 0x000fe20000011632 */
[----:B------:R-:W-:Y:S05]  /*cea0*/  @P0 BRA `(.L_x_260) ;  /* 0x0000058000000947 */ /* 0x000fea0003800000 */
[----:B------:R-:W4:Y:S01]  /*ceb0*/  LDL R52, [R1+0x20] ;  /* 0x0000200001347983 */ /* 0x000f220000100800 */
        /* <DEDUP_REMOVED lines=13> */
[----:B------:R-:W5:Y:S02]  /*cf90*/  LDS.128 R4, [R23+0x10080] ;  /* 0x0100800017047984 */ /* 0x000f640000000c00 */
[----:B-----5:R-:W-:Y:S02]  /*cfa0*/  SHF.L.U32 R3, R4, 0x10, RZ ;  /* 0x0000001004037819 */ /* 0x020fe400000006ff */
[----:B------:R-:W-:Y:S02]  /*cfb0*/  LOP3.LUT R19, R5, 0xffff0000, RZ, 0xc0, !PT ;  /* 0xffff000005137812 */ /* 0x000fe400078ec0ff */
[----:B------:R-:W-:Y:S01]  /*cfc0*/  LOP3.LUT R18, R7, 0xffff0000, RZ, 0xc0, !PT ;  /* 0xffff000007127812 */ /* 0x000fe200078ec0ff */
[----:B------:R-:W-:Y:S01]  /*cfd0*/  FMUL.FTZ R15, R2, R3 ;  /* 0x00000003020f7220 */ /* 0x000fe20000410000 */
[----:B----4-:R-:W4:Y:S02]  /*cfe0*/  LDS.128 R8, [R52] ;  /* 0x0000000034087984 */ /* 0x010f240000000c00 */
[C---:B----4-:R-:W-:Y:S01]  /*cff0*/  SHF.L.U32 R12, R8.reuse, 0x10, RZ ;  /* 0x00000010080c7819 */ /* 0x050fe200000006ff */
        /* <DEDUP_REMOVED lines=67> */
.L_x_260:
[----:B------:R-:W-:Y:S05]  /*d430*/  BSYNC B0 ;  /* 0x0000000000007941 */ /* 0x000fea0003800000 */
.L_x_259:
[----:B------:R-:W-:-:S13]  /*d440*/  ISETP.GE.AND P0, PT, R136, c[0x0][0x27c], PT ;  /* 0x00009f0088007a0c */ /* 0x000fda0003f06270 */
[----:B------:R-:W-:Y:S05]  /*d450*/  @P0 BRA `(.L_x_238) ;  /* 0x0000059000000947 */ /* 0x000fea0003800000 */
[----:B------:R-:W5:Y:S04]  /*d460*/  LDL R2, [R1] ;  /* 0x0000000001027983 */ /* 0x000f680000100800 */
[----:B--2---:R-:W2:Y:S01]  /*d470*/  LDL R30, [R1+0x10] ;  /* 0x00001000011e7983 */ /* 0x004ea20000100800 */
[----:B------:R-:W-:-:S04]  /*d480*/  MOV R0, c[0x0][0x27c] ;  /* 0x00009f0000007a02 */ /* 0x000fc80000000f00 */
[----:B-----5:R-:W-:-:S04]  /*d490*/  LEA.HI R0, R0, R2, RZ, 0x1d ;  /* 0x0000000200007211 */ /* 0x020fc800078fe8ff */
[----:B------:R-:W-:Y:S01]  /*d4a0*/  SHF.R.S32.HI R2, RZ, 0x1f, R0 ;  /* 0x0000001fff027819 */ /* 0x000fe20000011400 */
[----:B------:R-:W-:Y:S01]  /*d4b0*/  IMAD.SHL.U32 R3, R0, 0x8, RZ ;  /* 0x0000000800037824 */ /* 0x000fe200078e00ff */
[----:B--2-4-:R-:W2:Y:S02]  /*d4c0*/  LDS.128 R8, [R30] ;  /* 0x000000001e087984 */ /* 0x014ea40000000c00 */
        /* <DEDUP_REMOVED lines=9> */
[----:B------:R-:W4:Y:S01]  /*d560*/  LDS.128 R4, [R23+0x10080] ;  /* 0x0100800017047984 */ /* 0x000f220000000c00 */
[C---:B--2---:R-:W-:Y:S01]  /*d570*/  SHF.L.U32 R12, R8.reuse, 0x10, RZ ;  /* 0x00000010080c7819 */ /* 0x044fe200000006ff */
[----:B------:R-:W-:Y:S01]  /*d580*/  IMAD.U32 R14, R9, 0x10000, RZ ;  /* 0x00010000090e7824 */ /* 0x000fe200078e00ff */
[----:B------:R-:W-:Y:S01]  /*d590*/  LOP3.LUT R13, R8, 0xffff0000, RZ, 0xc0, !PT ;  /* 0xffff0000080d7812 */ /* 0x000fe200078ec0ff */
[----:B------:R-:W-:Y:S01]  /*d5a0*/  IMAD.U32 R20, R11, 0x10000, RZ ;  /* 0x000100000b147824 */ /* 0x000fe200078e00ff */
[----:B------:R-:W-:Y:S02]  /*d5b0*/  LOP3.LUT R22, R9, 0xffff0000, RZ, 0xc0, !PT ;  /* 0xffff000009167812 */ /* 0x000fe400078ec0ff */
[C---:B------:R-:W-:Y:S02]  /*d5c0*/  SHF.L.U32 R16, R10.reuse, 0x10, RZ ;  /* 0x000000100a107819 */ /* 0x040fe400000006ff */
[----:B------:R-:W-:Y:S02]  /*d5d0*/  LOP3.LUT R17, R10, 0xffff0000, RZ, 0xc0, !PT ;  /* 0xffff00000a117812 */ /* 0x000fe400078ec0ff */
[----:B------:R-:W-:-:S02]  /*d5e0*/  LOP3.LUT R21, R11, 0xffff0000, RZ, 0xc0, !PT ;  /* 0xffff00000b157812 */ /* 0x000fc400078ec0ff */
[C---:B----4-:R-:W-:Y:S01]  /*d5f0*/  SHF.L.U32 R3, R4.reuse, 0x10, RZ ;  /* 0x0000001004037819 */ /* 0x050fe200000006ff */
        /* <DEDUP_REMOVED lines=63> */
.L_x_238:
[----:B------:R-:W-:Y:S05]  /*d9f0*/  BSYNC B2 ;  /* 0x0000000000027941 */ /* 0x000fea0003800000 */
.L_x_210:
[----:B------:R-:W-:Y:S01]  /*da00*/  IMAD R0, R47, c[0x0][0x208], RZ ;  /* 0x000082002f007a24 */ /* 0x000fe200078e02ff */
[----:B------:R-:W-:-:S04]  /*da10*/  DEPBAR.LE SB0, 0x0 ;  /* 0x000080000000791a */ /* 0x000fc80000000000 */
[C---:B------:R-:W-:Y:S01]  /*da20*/  IMAD.WIDE.U32 R2, R204.reuse, c[0x0][0x208], RZ ;  /* 0x00008200cc027a25 */ /* 0x040fe200078e00ff */
[----:B------:R-:W-:Y:S03]  /*da30*/  BAR.SYNC.DEFER_BLOCKING 0x0 ;  /* 0x0000000000007b1d */ /* 0x000fe60000010000 */
[----:B------:R-:W-:Y:S02]  /*da40*/  IMAD R0, R204, c[0x0][0x20c], R0 ;  /* 0x00008300cc007a24 */ /* 0x000fe400078e0200 */
[----:B------:R-:W-:Y:S01]  /*da50*/  IMAD.WIDE.U32 R216, R215, c[0x0][0x210], RZ ;  /* 0x00008400d7d87a25 */ /* 0x000fe200078e00ff */
[----:B------:R-:W-:Y:S03]  /*da60*/  BSSY B0, `(.L_x_261) ;  /* 0x00000cd000007945 */ /* 0x000fe60003800000 */
[----:B------:R-:W-:-:S02]  /*da70*/  IMAD.IADD R3, R3, 0x1, R0 ;  /* 0x0000000103037824 */ /* 0x000fc400078e0200 */
[----:B------:R-:W-:Y:S02]  /*da80*/  IMAD R0, R48, c[0x0][0x218], RZ ;  /* 0x0000860030007a24 */ /* 0x000fe400078e02ff */
[----:B------:R-:W-:-:S04]  /*da90*/  IMAD.WIDE.U32 R2, R203, c[0x0][0x218], R2 ;  /* 0x00008600cb027a25 */ /* 0x000fc800078e0002 */
[----:B-12-4-:R-:W-:Y:S01]  /*daa0*/  IMAD R4, R203, c[0x0][0x21c], R0 ;  /* 0x00008700cb047a24 */ /* 0x016fe200078e0200 */
[----:B------:R-:W-:Y:S01]  /*dab0*/  IADD3 R0, P0, R2, R216, RZ ;  /* 0x000000d802007210 */ /* 0x000fe20007f1e0ff */
[----:B------:R-:W-:-:S05]  /*dac0*/  IMAD R215, R215, c[0x0][0x214], R217 ;  /* 0x00008500d7d77a24 */ /* 0x000fca00078e02d9 */
[----:B------:R-:W-:Y:S01]  /*dad0*/  IADD3.X R2, R215, R3, R4, P0, !PT ;  /* 0x00000003d7027210 */ /* 0x000fe200007fe404 */
[----:B------:R-:W-:Y:S01]  /*dae0*/  LDSM.16.M88.4 R20, [R184] ;  /* 0x00000000b814783b */ /* 0x000fe20000000200 */
[----:B------:R-:W-:-:S03]  /*daf0*/  LEA R3, P0, R0, c[0x0][0x1f8], 0x1 ;  /* 0x00007e0000037a11 */ /* 0x000fc600078008ff */
[----:B------:R-:W-:Y:S01]  /*db00*/  LDSM.16.M88.4 R4, [R194] ;  /* 0x00000000c204783b */ /* 0x000fe20000000200 */
[----:B------:R-:W-:Y:S02]  /*db10*/  LEA.HI.X R2, R0, c[0x0][0x1fc], R2, 0x1, P0 ;  /* 0x00007f0000027a11 */ /* 0x000fe400000f0c02 */
[----:B------:R-:W-:Y:S01]  /*db20*/  R2P PR, R213, 0x6 ;  /* 0x00000006d5007804 */ /* 0x000fe20000000000 */
[----:B------:R1:W2:Y:S04]  /*db30*/  SHFL.IDX PT, R0, R3, RZ, 0x181f ;  /* 0x00181fff03007589 */ /* 0x0002a800000e0000 */
[----:B------:R-:W4:Y:S04]  /*db40*/  SHFL.IDX PT, R2, R2, RZ, 0x181f ;  /* 0x00181fff02027589 */ /* 0x000f2800000e0000 */
[----:B------:R-:W3:Y:S04]  /*db50*/  LDSM.16.M88.4 R24, [R184+0x800] ;  /* 0x00080000b818783b */ /* 0x000ee80000000200 */
[----:B------:R-:W-:Y:S01]  /*db60*/  LDSM.16.M88.4 R8, [R195] ;  /* 0x00000000c308783b */ /* 0x000fe20000000200 */
[----:B-1----:R-:W-:-:S02]  /*db70*/  IADD3 R3, R184, 0x20, RZ ;  /* 0x00000020b8037810 */ /* 0x002fc40007ffe0ff */
[----:B--2---:R-:W-:Y:S02]  /*db80*/  LEA R12, P0, R134, R0, 0x1 ;  /* 0x00000000860c7211 */ /* 0x004fe400078008ff */
[----:B------:R-:W-:Y:S02]  /*db90*/  @P1 IADD3 R3, R184, -0x20, RZ ;  /* 0xffffffe0b8031810 */ /* 0x000fe40007ffe0ff */
[----:B----4-:R-:W-:Y:S02]  /*dba0*/  LEA.HI.X R13, R134, R2, R135, 0x1, P0 ;  /* 0x00000002860d7211 */ /* 0x010fe400000f0c87 */
[C---:B------:R-:W-:Y:S01]  /*dbb0*/  LEA R14, P0, R205.reuse, R0, 0x1 ;  /* 0x00000000cd0e7211 */ /* 0x040fe200078008ff */
[----:B------:R-:W1:Y:S03]  /*dbc0*/  LDSM.16.M88.4 R40, [R3] ;  /* 0x000000000328783b */ /* 0x000e660000000200 */
[----:B------:R-:W-:Y:S01]  /*dbd0*/  LEA.HI.X R15, R205, R2, R209, 0x1, P0 ;  /* 0x00000002cd0f7211 */ /* 0x000fe200000f0cd1 */
[----:B-----5:R-:W2:Y:S01]  /*dbe0*/  LDSM.16.M88.4 R48, [R3+0x800] ;  /* 0x000800000330783b */ /* 0x020ea20000000200 */
[C---:B------:R-:W-:Y:S01]  /*dbf0*/  LEA R18, P0, R199.reuse, R0, 0x1 ;  /* 0x00000000c7127211 */ /* 0x040fe200078008ff */
[----:B------:R-:W-:Y:S03]  /*dc00*/  HMMA.16816.F32.BF16 R28, R4, R20, RZ ;  /* 0x00000014041c723c */ /* 0x000fe600000418ff */
[----:B------:R-:W-:-:S02]  /*dc10*/  LEA.HI.X R19, R199, R2, R211, 0x1, P0 ;  /* 0x00000002c7137211 */ /* 0x000fc400000f0cd3 */
[----:B------:R-:W-:-:S03]  /*dc20*/  ISETP.GT.AND P0, PT, R106, R208, PT ;  /* 0x000000d06a00720c */ /* 0x000fc60003f04270 */
[----:B------:R-:W-:Y:S01]  /*dc30*/  HMMA.16816.F32.BF16 R32, R4, R22, RZ ;  /* 0x000000160420723c */ /* 0x000fe200000418ff */
[----:B------:R-:W-:-:S07]  /*dc40*/  ISETP.GE.OR P1, PT, R134, c[0x0][0x1d4], !P0 ;  /* 0x0000750086007a0c */ /* 0x000fce0004726670 */
[C---:B---3--:R-:W-:Y:S06]  /*dc50*/  HMMA.16816.F32.BF16 R36, R4.reuse, R24, RZ ;  /* 0x000000180424723c */ /* 0x048fec00000418ff */
[----:B------:R-:W-:Y:S01]  /*dc60*/  @!PT LDS RZ, [RZ] ;  /* 0x00000000fffff984 */ /* 0x000fe20000000800 */
[----:B------:R-:W-:Y:S01]  /*dc70*/  @!PT LDS RZ, [RZ] ;  /* 0x00000000fffff984 */ /* 0x000fe20000000800 */
[----:B------:R-:W-:Y:S01]  /*dc80*/  @!PT LDS RZ, [RZ] ;  /* 0x00000000fffff984 */ /* 0x000fe20000000800 */
[----:B------:R3:W-:Y:S02]  /*dc90*/  LDGSTS.E.BYPASS.LTC128B.128 [R198+0x8080], [R12.64], !P1 ;  /* 0x080800000cc67fae */ /* 0x0007e4000c901d48 */
[----:B------:R-:W-:Y:S08]  /*dca0*/  HMMA.16816.F32.BF16 R20, R4, R26, RZ ;  /* 0x0000001a0414723c */ /* 0x000ff000000418ff */
[C---:B-1----:R-:W-:Y:S08]  /*dcb0*/  HMMA.16816.F32.BF16 R24, R8.reuse, R40, R28 ;  /* 0x000000280818723c */ /* 0x042ff0000004181c */
[----:B------:R-:W-:Y:S01]  /*dcc0*/  HMMA.16816.F32.BF16 R28, R8, R42, R32 ;  /* 0x0000002a081c723c */ /* 0x000fe20000041820 */
[----:B---3--:R-:W-:Y:S01]  /*dcd0*/  LEA R12, P1, R200, R0, 0x1 ;  /* 0x00000000c80c7211 */ /* 0x008fe200078208ff */
[----:B------:R-:W-:-:S06]  /*dce0*/  IMAD.MOV.U32 R0, RZ, RZ, 0x40 ;  /* 0x00000040ff007424 */ /* 0x000fcc00078e00ff */
[----:B--2---:R-:W-:Y:S01]  /*dcf0*/  HMMA.16816.F32.BF16 R32, R8, R48, R36 ;  /* 0x000000300820723c */ /* 0x004fe20000041824 */
[----:B------:R-:W-:Y:S02]  /*dd00*/  LEA.HI.X R13, R200, R2, R210, 0x1, P1 ;  /* 0x00000002c80d7211 */ /* 0x000fe400008f0cd2 */
[----:B------:R-:W-:Y:S02]  /*dd10*/  ISETP.GE.OR P1, PT, R136, c[0x0][0x1d4], !P0 ;  /* 0x0000750088007a0c */ /* 0x000fe40004726670 */
[----:B------:R-:W-:Y:S02]  /*dd20*/  SEL R0, R0, 0xffffffc0, !P2 ;  /* 0xffffffc000007807 */ /* 0x000fe40005000000 */
[----:B------:R-:W-:-:S03]  /*dd30*/  IADD3 R2, R3, 0x3000, RZ ;  /* 0x0000300003027810 */ /* 0x000fc60007ffe0ff */
[--C-:B------:R-:W-:Y:S02]  /*dd40*/  IMAD.IADD R16, R184, 0x1, R0.reuse ;  /* 0x00000001b8107824 */ /* 0x100fe400078e0200 */
[----:B------:R-:W-:-:S04]  /*dd50*/  IMAD.IADD R185, R2, 0x1, R0 ;  /* 0x0000000102b97824 */ /* 0x000fc800078e0200 */
[----:B------:R1:W-:Y:S01]  /*dd60*/  LDGSTS.E.BYPASS.LTC128B.128 [R198+0x9080], [R14.64], !P1 ;  /* 0x090800000ec67fae */ /* 0x0003e2000c901d48 */
[----:B------:R-:W-:Y:S02]  /*dd70*/  ISETP.GE.OR P1, PT, R199, c[0x0][0x1d4], !P0 ;  /* 0x00007500c7007a0c */ /* 0x000fe40004726670 */
[----:B------:R-:W-:-:S11]  /*dd80*/  ISETP.GE.OR P0, PT, R200, c[0x0][0x1d4], !P0 ;  /* 0x00007500c8007a0c */ /* 0x000fd60004706670 */
[----:B------:R2:W-:Y:S04]  /*dd90*/  LDGSTS.E.BYPASS.LTC128B.128 [R198+0xa080], [R18.64], !P1 ;  /* 0x0a08000012c67fae */ /* 0x0005e8000c901d48 */
[----:B------:R1:W-:Y:S01]  /*dda0*/  LDGSTS.E.BYPASS.LTC128B.128 [R198+0xb080], [R12.64], !P0 ;  /* 0x0b0800000cc67fae */ /* 0x0003e2000c101d48 */
[----:B------:R-:W-:-:S03]  /*ddb0*/  ISETP.GT.AND P0, PT, R56, R214, PT ;  /* 0x000000d63800720c */ /* 0x000fc60003f04270 */
[----:B------:R-:W-:Y:S04]  /*ddc0*/  LDSM.16.M88.4 R4, [R197] ;  /* 0x00000000c504783b */ /* 0x000fe80000000200 */
[----:B------:R-:W3:Y:S04]  /*ddd0*/  LDSM.16.M88.4 R44, [R16] ;  /* 0x00000000102c783b */ /* 0x000ee80000000200 */
[----:B------:R-:W4:Y:S04]  /*dde0*/  LDSM.16.M88.4 R52, [R16+0x800] ;  /* 0x000800001034783b */ /* 0x000f280000000200 */
[----:B------:R-:W-:Y:S04]  /*ddf0*/  LDSM.16.M88.4 R36, [R185+-0x3000] ;  /* 0xffd00000b924783b */ /* 0x000fe80000000200 */
[----:B------:R-:W-:Y:S04]  /*de00*/  LDSM.16.M88.4 R40, [R184+0x1000] ;  /* 0x00100000b828783b */ /* 0x000fe80000000200 */
[----:B------:R-:W0:Y:S01]  /*de10*/  LDGDEPBAR ;  /* 0x00000000000079af */ /* 0x000e220000000000 */
[----:B-1----:R-:W-:Y:S03]  /*de20*/  HMMA.16816.F32.BF16 R12, R8, R50, R20 ;  /* 0x00000032080c723c */ /* 0x002fe60000041814 */
[----:B------:R-:W1:Y:S04]  /*de30*/  LDSM.16.M88.4 R8, [R196] ;  /* 0x00000000c408783b */ /* 0x000e680000000200 */
[----:B------:R-:W1:Y:S01]  /*de40*/  LDSM.16.M88.4 R48, [R185+-0x2800] ;  /* 0xffd80000b930783b */ /* 0x000e620000000200 */
[C---:B---3--:R-:W-:Y:S03]  /*de50*/  HMMA.16816.F32.BF16 R20, R4.reuse, R44, R24 ;  /* 0x0000002c0414723c */ /* 0x048fe60000041818 */
[----:B------:R-:W-:Y:S05]  /*de60*/  LDSM.16.M88.4 R24, [R3+0x1000] ;  /* 0x001000000318783b */ /* 0x000fea0000000200 */
[C---:B------:R-:W-:Y:S01]  /*de70*/  HMMA.16816.F32.BF16 R28, R4.reuse, R46, R28 ;  /* 0x0000002e041c723c */ /* 0x040fe2000004181c */
[----:B------:R-:W-:Y:S07]  /*de80*/  LDSM.16.M88.4 R44, [R3+0x1800] ;  /* 0x00180000032c783b */ /* 0x000fee0000000200 */
[C---:B----4-:R-:W-:Y:S08]  /*de90*/  HMMA.16816.F32.BF16 R32, R4.reuse, R52, R32 ;  /* 0x000000340420723c */ /* 0x050ff00000041820 */
[----:B------:R-:W-:Y:S01]  /*dea0*/  HMMA.16816.F32.BF16 R12, R4, R54, R12 ;  /* 0x00000036040c723c */ /* 0x000fe2000004180c */
[----:B------:R-:W3:Y:S04]  /*deb0*/  LDSM.16.M88.4 R4, [R194+0x4000] ;  /* 0x00400000c204783b */ /* 0x000ee80000000200 */
[----:B------:R-:W4:Y:S03]  /*dec0*/  LDSM.16.M88.4 R52, [R184+0x1800] ;  /* 0x00180000b834783b */ /* 0x000f260000000200 */
[C---:B-1----:R-:W-:Y:S08]  /*ded0*/  HMMA.16816.F32.BF16 R20, R8.reuse, R36, R20 ;  /* 0x000000240814723c */ /* 0x042ff00000041814 */
[C---:B------:R-:W-:Y:S01]  /*dee0*/  HMMA.16816.F32.BF16 R28, R8.reuse, R38, R28 ;  /* 0x00000026081c723c */ /* 0x040fe2000004181c */
[----:B------:R-:W-:Y:S07]  /*def0*/  LDSM.16.M88.4 R36, [R16+0x1000] ;  /* 0x001000001024783b */ /* 0x000fee0000000200 */
[C---:B------:R-:W-:Y:S08]  /*df00*/  HMMA.16816.F32.BF16 R32, R8.reuse, R48, R32 ;  /* 0x000000300820723c */ /* 0x040ff00000041820 */
[----:B------:R-:W-:Y:S01]  /*df10*/  HMMA.16816.F32.BF16 R12, R8, R50, R12 ;  /* 0x00000032080c723c */ /* 0x000fe2000004180c */
[----:B------:R-:W1:Y:S04]  /*df20*/  LDSM.16.M88.4 R8, [R195+0x4000] ;  /* 0x00400000c308783b */ /* 0x000e680000000200 */
[----:B------:R-:W-:Y:S03]  /*df30*/  LDSM.16.M88.4 R48, [R16+0x1800] ;  /* 0x001800001030783b */ /* 0x000fe60000000200 */
[C---:B---3--:R-:W-:Y:S08]  /*df40*/  HMMA.16816.F32.BF16 R20, R4.reuse, R40, R20 ;  /* 0x000000280414723c */ /* 0x048ff00000041814 */
[C---:B------:R-:W-:Y:S01]  /*df50*/  HMMA.16816.F32.BF16 R28, R4.reuse, R42, R28 ;  /* 0x0000002a041c723c */ /* 0x040fe2000004181c */
[----:B------:R-:W-:Y:S07]  /*df60*/  LDSM.16.M88.4 R40, [R185+-0x1800] ;  /* 0xffe80000b928783b */ /* 0x000fee0000000200 */
[C---:B----4-:R-:W-:Y:S08]  /*df70*/  HMMA.16816.F32.BF16 R32, R4.reuse, R52, R32 ;  /* 0x000000340420723c */ /* 0x050ff00000041820 */
[----:B------:R-:W-:Y:S01]  /*df80*/  HMMA.16816.F32.BF16 R12, R4, R54, R12 ;  /* 0x00000036040c723c */ /* 0x000fe2000004180c */
[----:B------:R-:W3:Y:S04]  /*df90*/  LDSM.16.M88.4 R4, [R197+0x4000] ;  /* 0x00400000c504783b */ /* 0x000ee80000000200 */
[----:B------:R-:W-:Y:S03]  /*dfa0*/  LDSM.16.M88.4 R52, [R184+0x3800] ;  /* 0x00380000b834783b */ /* 0x000fe60000000200 */
[C---:B-1----:R-:W-:Y:S08]  /*dfb0*/  HMMA.16816.F32.BF16 R20, R8.reuse, R24, R20 ;  /* 0x000000180814723c */ /* 0x042ff00000041814 */
[C---:B------:R-:W-:Y:S01]  /*dfc0*/  HMMA.16816.F32.BF16 R28, R8.reuse, R26, R28 ;  /* 0x0000001a081c723c */ /* 0x040fe2000004181c */
[----:B------:R-:W-:Y:S07]  /*dfd0*/  LDSM.16.M88.4 R24, [R185+-0x2000] ;  /* 0xffe00000b918783b */ /* 0x000fee0000000200 */
[C---:B------:R-:W-:Y:S08]  /*dfe0*/  HMMA.16816.F32.BF16 R32, R8.reuse, R44, R32 ;  /* 0x0000002c0820723c */ /* 0x040ff00000041820 */
[----:B------:R-:W-:Y:S01]  /*dff0*/  HMMA.16816.F32.BF16 R12, R8, R46, R12 ;  /* 0x0000002e080c723c */ /* 0x000fe2000004180c */
[----:B------:R-:W1:Y:S04]  /*e000*/  LDSM.16.M88.4 R8, [R196+0x4000] ;  /* 0x00400000c408783b */ /* 0x000e680000000200 */
[----:B------:R-:W-:Y:S03]  /*e010*/  LDSM.16.M88.4 R44, [R3+0x2800] ;  /* 0x00280000032c783b */ /* 0x000fe60000000200 */
[C---:B---3--:R-:W-:Y:S08]  /*e020*/  HMMA.16816.F32.BF16 R20, R4.reuse, R36, R20 ;  /* 0x000000240414723c */ /* 0x048ff00000041814 */
[C---:B------:R-:W-:Y:S01]  /*e030*/  HMMA.16816.F32.BF16 R28, R4.reuse, R38, R28 ;  /* 0x00000026041c723c */ /* 0x040fe2000004181c */
[----:B------:R-:W-:Y:S07]  /*e040*/  LDSM.16.M88.4 R36, [R184+0x2000] ;  /* 0x00200000b824783b */ /* 0x000fee0000000200 */
[C---:B------:R-:W-:Y:S08]  /*e050*/  HMMA.16816.F32.BF16 R32, R4.reuse, R48, R32 ;  /* 0x000000300420723c */ /* 0x040ff00000041820 */
        /* <DEDUP_REMOVED lines=16> */
[----:B------:R-:W4:Y:S03]  /*e160*/  LDSM.16.M88.4 R48, [R16+0x2800] ;  /* 0x002800001030783b */ /* 0x000f260000000200 */
[C---:B-1----:R-:W-:Y:S08]  /*e170*/  HMMA.16816.F32.BF16 R20, R8.reuse, R24, R20 ;  /* 0x000000180814723c */ /* 0x042ff00000041814 */
[C---:B------:R-:W-:Y:S08]  /*e180*/  HMMA.16816.F32.BF16 R28, R8.reuse, R26, R28 ;  /* 0x0000001a081c723c */ /* 0x040ff0000004181c */
[C---:B------:R-:W-:Y:S08]  /*e190*/  HMMA.16816.F32.BF16 R32, R8.reuse, R44, R32 ;  /* 0x0000002c0820723c */ /* 0x040ff00000041820 */
[----:B------:R-:W-:Y:S01]  /*e1a0*/  HMMA.16816.F32.BF16 R12, R8, R46, R12 ;  /* 0x0000002e080c723c */ /* 0x000fe2000004180c */
[----:B------:R-:W1:Y:S04]  /*e1b0*/  LDSM.16.M88.4 R8, [R196+0x8000] ;  /* 0x00800000c408783b */ /* 0x000e680000000200 */
[----:B------:R-:W2:Y:S03]  /*e1c0*/  LDSM.16.M88.4 R44, [R185+-0x800] ;  /* 0xfff80000b92c783b */ /* 0x000ea60000000200 */
[C---:B---3--:R-:W-:Y:S08]  /*e1d0*/  HMMA.16816.F32.BF16 R20, R4.reuse, R40, R20 ;  /* 0x000000280414723c */ /* 0x048ff00000041814 */
[C---:B------:R-:W-:Y:S01]  /*e1e0*/  HMMA.16816.F32.BF16 R28, R4.reuse, R42, R28 ;  /* 0x0000002a041c723c */ /* 0x040fe2000004181c */
[----:B------:R-:W-:Y:S07]  /*e1f0*/  LDSM.16.M88.4 R40, [R184+0x3000] ;  /* 0x00300000b828783b */ /* 0x000fee0000000200 */
[C---:B----4-:R-:W-:Y:S08]  /*e200*/  HMMA.16816.F32.BF16 R32, R4.reuse, R48, R32 ;  /* 0x000000300420723c */ /* 0x050ff00000041820 */
[----:B------:R-:W-:Y:S01]  /*e210*/  HMMA.16816.F32.BF16 R12, R4, R50, R12 ;  /* 0x00000032040c723c */ /* 0x000fe2000004180c */
[----:B------:R-:W3:Y:S04]  /*e220*/  LDSM.16.M88.4 R4, [R194+0xc000] ;  /* 0x00c00000c204783b */ /* 0x000ee80000000200 */
[----:B------:R-:W-:Y:S03]  /*e230*/  LDSM.16.M88.4 R48, [R3+0x3800] ;  /* 0x003800000330783b */ /* 0x000fe60000000200 */
[C---:B-1----:R-:W-:Y:S08]  /*e240*/  HMMA.16816.F32.BF16 R24, R8.reuse, R36, R20 ;  /* 0x000000240818723c */ /* 0x042ff00000041814 */
[C---:B------:R-:W-:Y:S01]  /*e250*/  HMMA.16816.F32.BF16 R20, R8.reuse, R38, R28 ;  /* 0x000000260814723c */ /* 0x040fe2000004181c */
[----:B------:R-:W-:Y:S07]  /*e260*/  LDSM.16.M88.4 R36, [R3+0x3000] ;  /* 0x003000000324783b */ /* 0x000fee0000000200 */
[C---:B--2---:R-:W-:Y:S08]  /*e270*/  HMMA.16816.F32.BF16 R32, R8.reuse, R44, R32 ;  /* 0x0000002c0820723c */ /* 0x044ff00000041820 */
[----:B------:R-:W-:Y:S01]  /*e280*/  HMMA.16816.F32.BF16 R8, R8, R46, R12 ;  /* 0x0000002e0808723c */ /* 0x000fe2000004180c */
[----:B------:R-:W1:Y:S04]  /*e290*/  LDSM.16.M88.4 R12, [R195+0xc000] ;  /* 0x00c00000c30c783b */ /* 0x000e680000000200 */
[----:B------:R-:W-:Y:S03]  /*e2a0*/  LDSM.16.M88.4 R44, [R16+0x3000] ;  /* 0x00300000102c783b */ /* 0x000fe60000000200 */
[C---:B---3--:R-:W-:Y:S08]  /*e2b0*/  HMMA.16816.F32.BF16 R28, R4.reuse, R40, R24 ;  /* 0x00000028041c723c */ /* 0x048ff00000041818 */
[C---:B------:R-:W-:Y:S08]  /*e2c0*/  HMMA.16816.F32.BF16 R24, R4.reuse, R42, R20 ;  /* 0x0000002a0418723c */ /* 0x040ff00000041814 */
[C---:B------:R-:W-:Y:S01]  /*e2d0*/  HMMA.16816.F32.BF16 R20, R4.reuse, R52, R32 ;  /* 0x000000340414723c */ /* 0x040fe20000041820 */
[----:B------:R-:W-:Y:S07]  /*e2e0*/  LDSM.16.M88.4 R32, [R185] ;  /* 0x00000000b920783b */ /* 0x000fee0000000200 */
[----:B------:R-:W-:Y:S01]  /*e2f0*/  HMMA.16816.F32.BF16 R4, R4, R54, R8 ;  /* 0x000000360404723c */ /* 0x000fe20000041808 */
[----:B------:R-:W2:Y:S04]  /*e300*/  LDSM.16.M88.4 R8, [R197+0xc000] ;  /* 0x00c00000c508783b */ /* 0x000ea80000000200 */
[----:B------:R3:W4:Y:S03]  /*e310*/  LDSM.16.M88.4 R52, [R16+0x3800] ;  /* 0x003800001034783b */ /* 0x0007260000000200 */
[C---:B-1----:R-:W-:Y:S01]  /*e320*/  HMMA.16816.F32.BF16 R40, R12.reuse, R36, R28 ;  /* 0x000000240c28723c */ /* 0x042fe2000004181c */
[----:B------:R-:W-:Y:S07]  /*e330*/  LDSM.16.M88.4 R28, [R185+0x800] ;  /* 0x00080000b91c783b */ /* 0x000fee0000000200 */
[C---:B------:R-:W-:Y:S08]  /*e340*/  HMMA.16816.F32.BF16 R36, R12.reuse, R38, R24 ;  /* 0x000000260c24723c */ /* 0x040ff00000041818 */
[C---:B---3--:R-:W-:Y:S08]  /*e350*/  HMMA.16816.F32.BF16 R16, R12.reuse, R48, R20 ;  /* 0x000000300c10723c */ /* 0x048ff00000041814 */
[----:B------:R-:W-:Y:S01]  /*e360*/  HMMA.16816.F32.BF16 R12, R12, R50, R4 ;  /* 0x000000320c0c723c */ /* 0x000fe20000041804 */
[----:B------:R-:W1:Y:S01]  /*e370*/  LDSM.16.M88.4 R4, [R196+0xc000] ;  /* 0x00c00000c404783b */ /* 0x000e620000000200 */
[----:B------:R-:W-:-:S06]  /*e380*/  DEPBAR.LE SB0, 0x0 ;  /* 0x000080000000791a */ /* 0x000fcc0000000000 */
[C---:B--2---:R-:W-:Y:S08]  /*e390*/  HMMA.16816.F32.BF16 R24, R8.reuse, R44, R40 ;  /* 0x0000002c0818723c */ /* 0x044ff00000041828 */
[C---:B------:R-:W-:Y:S08]  /*e3a0*/  HMMA.16816.F32.BF16 R20, R8.reuse, R46, R36 ;  /* 0x0000002e0814723c */ /* 0x040ff00000041824 */
[C---:B----4-:R-:W-:Y:S08]  /*e3b0*/  HMMA.16816.F32.BF16 R16, R8.reuse, R52, R16 ;  /* 0x000000340810723c */ /* 0x050ff00000041810 */
[----:B------:R-:W-:Y:S08]  /*e3c0*/  HMMA.16816.F32.BF16 R8, R8, R54, R12 ;  /* 0x000000360808723c */ /* 0x000ff0000004180c */
[C---:B-1----:R-:W-:Y:S08]  /*e3d0*/  HMMA.16816.F32.BF16 R24, R4.reuse, R32, R24 ;  /* 0x000000200418723c */ /* 0x042ff00000041818 */
[C---:B------:R-:W-:Y:S08]  /*e3e0*/  HMMA.16816.F32.BF16 R32, R4.reuse, R34, R20 ;  /* 0x000000220420723c */ /* 0x040ff00000041814 */
[C---:B------:R-:W-:Y:S08]  /*e3f0*/  HMMA.16816.F32.BF16 R36, R4.reuse, R28, R16 ;  /* 0x0000001c0424723c */ /* 0x040ff00000041810 */
[----:B------:R-:W-:Y:S01]  /*e400*/  HMMA.16816.F32.BF16 R12, R4, R30, R8 ;  /* 0x0000001e040c723c */ /* 0x000fe20000041808 */
[----:B------:R-:W-:Y:S06]  /*e410*/  BAR.SYNC.DEFER_BLOCKING 0x0 ;  /* 0x0000000000007b1d */ /* 0x000fec0000010000 */
[----:B------:R-:W-:Y:S01]  /*e420*/  @!UPT UIADD3 URZ, URZ, URZ, URZ ;  /* 0x0000003f3f3ff290 */ /* 0x000fe2000fffe03f */
[----:B------:R-:W-:Y:S11]  /*e430*/  @!P0 BRA `(.L_x_262) ;  /* 0x000002f000008947 */ /* 0x000ff60003800000 */
[----:B------:R-:W-:Y:S01]  /*e440*/  ISETP.NE.AND P2, PT, R57, 0x1, PT ;  /* 0x000000013900780c */ /* 0x000fe20003f45270 */
[----:B------:R-:W-:Y:S01]  /*e450*/  IMAD R2, R56, 0x20, R227 ;  /* 0x0000002038027824 */ /* 0x000fe200078e02e3 */
[----:B------:R-:W-:Y:S01]  /*e460*/  ISETP.GT.AND P0, PT, R219, 0x1f, PT ;  /* 0x0000001fdb00780c */ /* 0x000fe20003f04270 */
[----:B------:R-:W-:-:S03]  /*e470*/  IMAD.MOV.U32 R203, RZ, RZ, RZ ;  /* 0x000000ffffcb7224 */ /* 0x000fc600078e00ff */
[----:B------:R-:W-:-:S05]  /*e480*/  IADD3 R2, R2, -0x20, R219 ;  /* 0xffffffe002027810 */ /* 0x000fca0007ffe0db */
[----:B------:R-:W-:Y:S02]  /*e490*/  IMAD.MOV.U32 R0, RZ, RZ, R2 ;  /* 0x000000ffff007224 */ /* 0x000fe400078e0002 */
[----:B------:R-:W-:-:S05]  /*e4a0*/  @P2 IMAD.HI.U32 R3, R2, c[0x0][0x2bc], RZ ;  /* 0x0000af0002032a27 */ /* 0x000fca00078e00ff */
[----:B------:R-:W-:-:S04]  /*e4b0*/  @P2 SHF.R.U32.HI R0, RZ, c[0x0][0x2c0], R3 ;  /* 0x0000b000ff002a19 */ /* 0x000fc80000011603 */
[----:B------:R-:W-:-:S04]  /*e4c0*/  @!P0 IADD3 R3, P1, R0, R224, RZ ;  /* 0x000000e000038210 */ /* 0x000fc80007f3e0ff */
[----:B------:R-:W-:Y:S02]  /*e4d0*/  @!P0 LEA.HI.X.SX32 R5, R0, R226, 0x1, P1 ;  /* 0x000000e200058211 */ /* 0x000fe400008f0eff */
[----:B------:R-:W-:-:S04]  /*e4e0*/  @!P0 LEA R4, P1, R3, c[0x0][0x2a0], 0x2 ;  /* 0x0000a80003048a11 */ /* 0x000fc800078210ff */
[----:B------:R-:W-:-:S05]  /*e4f0*/  @!P0 LEA.HI.X R5, R3, c[0x0][0x2a4], R5, 0x2, P1 ;  /* 0x0000a90003058a11 */ /* 0x000fca00008f1405 */
[----:B------:R-:W2:Y:S01]  /*e500*/  @!P0 LDG.E R203, [R4.64] ;  /* 0x0000000804cb8981 */ /* 0x000ea2000c1e1900 */
[----:B------:R-:W-:-:S04]  /*e510*/  IMAD.MOV R0, RZ, RZ, -R0 ;  /* 0x000000ffff007224 */ /* 0x000fc800078e0a00 */
[----:B------:R-:W-:-:S04]  /*e520*/  IMAD R204, R0, c[0x0][0x2b8], R2 ;  /* 0x0000ae0000cc7a24 */ /* 0x000fc800078e0202 */
[----:B------:R-:W-:Y:S01]  /*e530*/  IMAD.WIDE.U32 R2, R204, c[0x0][0x1e0], RZ ;  /* 0x00007800cc027a25 */ /* 0x000fe200078e00ff */
[----:B------:R-:W-:-:S05]  /*e540*/  SHF.R.S32.HI R0, RZ, 0x1f, R204 ;  /* 0x0000001fff007819 */ /* 0x000fca00000114cc */
[----:B------:R-:W-:-:S04]  /*e550*/  IMAD R0, R0, c[0x0][0x1e0], RZ ;  /* 0x0000780000007a24 */ /* 0x000fc800078e02ff */
[----:B------:R-:W-:-:S04]  /*e560*/  IMAD R0, R204, c[0x0][0x1e4], R0 ;  /* 0x00007900cc007a24 */ /* 0x000fc800078e0200 */
[----:B------:R-:W-:Y:S01]  /*e570*/  IMAD.IADD R3, R3, 0x1, R0 ;  /* 0x0000000103037824 */ /* 0x000fe200078e0200 */
[----:B--2---:R-:W-:-:S03]  /*e580*/  SHF.R.S32.HI R0, RZ, 0x1f, R203 ;  /* 0x0000001fff007819 */ /* 0x004fc600000114cb */
[----:B------:R-:W-:-:S04]  /*e590*/  IMAD.WIDE.U32 R2, R203, c[0x0][0x1f0], R2 ;  /* 0x00007c00cb027a25 */ /* 0x000fc800078e0002 */
[----:B------:R-:W-:Y:S01]  /*e5a0*/  IMAD R4, R0, c[0x0][0x1f0], RZ ;  /* 0x00007c0000047a24 */ /* 0x000fe200078e02ff */
[----:B------:R-:W-:-:S03]  /*e5b0*/  IADD3 R0, P1, R222, R2, RZ ;  /* 0x00000002de007210 */ /* 0x000fc60007f3e0ff */
[----:B------:R-:W-:Y:S01]  /*e5c0*/  IMAD R2, R203, c[0x0][0x1f4], R4 ;  /* 0x00007d00cb027a24 */ /* 0x000fe200078e0204 */
[----:B------:R-:W-:-:S04]  /*e5d0*/  LEA R5, P0, R0, c[0x0][0x1c8], 0x1 ;  /* 0x0000720000057a11 */ /* 0x000fc800078008ff */
[----:B------:R-:W-:-:S04]  /*e5e0*/  IADD3.X R2, R221, R3, R2, P1, !PT ;  /* 0x00000003dd027210 */ /* 0x000fc80000ffe402 */
[----:B------:R-:W-:Y:S01]  /*e5f0*/  LEA.HI.X R0, R0, c[0x0][0x1cc], R2, 0x1, P0 ;  /* 0x0000730000007a11 */ /* 0x000fe200000f0c02 */
[----:B------:R-:W-:Y:S05]  /*e600*/  BRA.DIV ~URZ, `(.L_x_263) ;  /* 0x000090827f007947 */ /* 0x000fea000b800000 */
[----:B------:R1:W2:Y:S02]  /*e610*/  SHFL.IDX PT, R4, R0, RZ, 0x181f ;  /* 0x00181fff00047589 */ /* 0x0002a400000e0000 */
.L_x_344:
[----:B------:R-:W-:Y:S05]  /*e620*/  BRA.DIV ~URZ, `(.L_x_264) ;  /* 0x000090d27f007947 */ /* 0x000fea000b800000 */
[----:B-1----:R1:W3:Y:S02]  /*e630*/  SHFL.IDX PT, R0, R5, RZ, 0x181f ;  /* 0x00181fff05007589 */ /* 0x0022e400000e0000 */
.L_x_345:
[CC--:B---3--:R-:W-:Y:S02]  /*e640*/  LEA R10, P0, R134.reuse, R0.reuse, 0x1 ;  /* 0x00000000860a7211 */ /* 0x0c8fe400078008ff */
[-C--:B------:R-:W-:Y:S02]  /*e650*/  LEA R8, P2, R205, R0.reuse, 0x1 ;  /* 0x00000000cd087211 */ /* 0x080fe400078408ff */
[----:B------:R-:W-:Y:S02]  /*e660*/  LEA R6, P1, R199, R0, 0x1 ;  /* 0x00000000c7067211 */ /* 0x000fe400078208ff */
[----:B--2---:R-:W-:Y:S02]  /*e670*/  LEA.HI.X R11, R134, R4, R135, 0x1, P0 ;  /* 0x00000004860b7211 */ /* 0x004fe400000f0c87 */
[----:B------:R-:W-:Y:S02]  /*e680*/  LEA R2, P0, R200, R0, 0x1 ;  /* 0x00000000c8027211 */ /* 0x000fe400078008ff */
[-C--:B------:R-:W-:Y:S01]  /*e690*/  LEA.HI.X R9, R205, R4.reuse, R209, 0x1, P2 ;  /* 0x00000004cd097211 */ /* 0x080fe200010f0cd1 */
[----:B------:R-:W-:Y:S01]  /*e6a0*/  @!PT LDS RZ, [RZ] ;  /* 0x00000000fffff984 */ /* 0x000fe20000000800 */
[----:B------:R-:W-:Y:S01]  /*e6b0*/  @!PT LDS RZ, [RZ] ;  /* 0x00000000fffff984 */ /* 0x000fe20000000800 */
[----:B------:R-:W-:Y:S01]  /*e6c0*/  @!PT LDS RZ, [RZ] ;  /* 0x00000000fffff984 */ /* 0x000fe20000000800 */
[----:B------:R2:W-:Y:S01]  /*e6d0*/  LDGSTS.E.BYPASS.LTC128B.128 [R198+0xc080], [R10.64], !P6 ;  /* 0x0c0800000ac67fae */ /* 0x0005e2000f101d48 */
[----:B------:R-:W-:-:S02]  /*e6e0*/  LEA.HI.X R7, R199, R4, R211, 0x1, P1 ;  /* 0x00000004c7077211 */ /* 0x000fc400008f0cd3 */
[----:B------:R-:W-:Y:S01]  /*e6f0*/  LEA.HI.X R3, R200, R4, R210, 0x1, P0 ;  /* 0x00000004c8037211 */ /* 0x000fe200000f0cd2 */
[----:B------:R2:W-:Y:S04]  /*e700*/  LDGSTS.E.BYPASS.LTC128B.128 [R198+0xd080], [R8.64], !P5 ;  /* 0x0d08000008c67fae */ /* 0x0005e8000e901d48 */
[----:B------:R2:W-:Y:S04]  /*e710*/  LDGSTS.E.BYPASS.LTC128B.128 [R198+0xe080], [R6.64], !P4 ;  /* 0x0e08000006c67fae */ /* 0x0005e8000e101d48 */
[----:B------:R2:W-:Y:S02]  /*e720*/  LDGSTS.E.BYPASS.LTC128B.128 [R198+0xf080], [R2.64], !P3 ;  /* 0x0f08000002c67fae */ /* 0x0005e4000d901d48 */
.L_x_262:
[----:B------:R-:W-:Y:S05]  /*e730*/  BSYNC B0 ;  /* 0x0000000000007941 */ /* 0x000fea0003800000 */
.L_x_261:
[----:B------:R-:W-:Y:S01]  /*e740*/  IMAD.IADD R0, R106, 0x1, -R249 ;  /* 0x000000016a007824 */ /* 0x000fe200078e0af9 */
[----:B------:R-:W0:Y:S04]  /*e750*/  LDGDEPBAR ;  /* 0x00000000000079af */ /* 0x000e280000000000 */
[----:B------:R-:W-:-:S02]  /*e760*/  ISETP.GT.AND P1, PT, R0, RZ, PT ;  /* 0x000000ff0000720c */ /* 0x000fc40003f24270 */
[----:B------:R-:W-:Y:S02]  /*e770*/  ISETP.GT.AND P0, PT, R0, 0x1, PT ;  /* 0x000000010000780c */ /* 0x000fe40003f04270 */
[----:B--2---:R-:W-:Y:S02]  /*e780*/  FSEL R11, R26, -INF , P1 ;  /* 0xff8000001a0b7808 */ /* 0x004fe40000800000 */
[----:B------:R-:W-:Y:S02]  /*e790*/  FSEL R6, R24, -INF , P1 ;  /* 0xff80000018067808 */ /* 0x000fe40000800000 */
[----:B------:R-:W-:Y:S02]  /*e7a0*/  FSEL R18, R27, -INF , P0 ;  /* 0xff8000001b127808 */ /* 0x000fe40000000000 */
[----:B------:R-:W-:Y:S02]  /*e7b0*/  FSEL R7, R25, -INF , P0 ;  /* 0xff80000019077808 */ /* 0x000fe40000000000 */
[----:B------:R-:W-:-:S02]  /*e7c0*/  ISETP.GT.AND P5, PT, R0, 0x8, PT ;  /* 0x000000080000780c */ /* 0x000fc40003fa4270 */
[C---:B------:R-:W-:Y:S02]  /*e7d0*/  ISETP.GT.AND P4, PT, R0.reuse, 0x9, PT ;  /* 0x000000090000780c */ /* 0x040fe40003f84270 */
[C---:B------:R-:W-:Y:S02]  /*e7e0*/  ISETP.GT.AND P3, PT, R0.reuse, 0x10, PT ;  /* 0x000000100000780c */ /* 0x040fe40003f64270 */
[C---:B------:R-:W-:Y:S02]  /*e7f0*/  ISETP.GT.AND P2, PT, R0.reuse, 0x11, PT ;  /* 0x000000110000780c */ /* 0x040fe40003f44270 */
[C---:B------:R-:W-:Y:S02]  /*e800*/  ISETP.GT.AND P1, PT, R0.reuse, 0x18, PT ;  /* 0x000000180000780c */ /* 0x040fe40003f24270 */
[----:B------:R-:W-:Y:S02]  /*e810*/  ISETP.GT.AND P0, PT, R0, 0x19, PT ;  /* 0x000000190000780c */ /* 0x000fe40003f04270 */
[----:B------:R-:W-:-:S02]  /*e820*/  FSEL R20, R34, -INF , P5 ;  /* 0xff80000022147808 */ /* 0x000fc40002800000 */
[----:B------:R-:W-:Y:S02]  /*e830*/  FSEL R8, R32, -INF , P5 ;  /* 0xff80000020087808 */ /* 0x000fe40002800000 */
[----:B------:R-:W-:Y:S02]  /*e840*/  FMNMX.FTZ R0, R6, R7, !PT ;  /* 0x0000000706007209 */ /* 0x000fe40007810000 */
[----:B------:R-:W-:Y:S02]  /*e850*/  FMNMX.FTZ R2, R11, R18, !PT ;  /* 0x000000120b027209 */ /* 0x000fe40007810000 */
[----:B------:R-:W-:Y:S02]  /*e860*/  FSEL R21, R35, -INF , P4 ;  /* 0xff80000023157808 */ /* 0x000fe40002000000 */
[----:B------:R-:W-:Y:S02]  /*e870*/  FSEL R10, R33, -INF , P4 ;  /* 0xff800000210a7808 */ /* 0x000fe40002000000 */
[----:B------:R-:W-:-:S02]  /*e880*/  FMNMX.FTZ R0, R8, R0, !PT ;  /* 0x0000000008007209 */ /* 0x000fc40007810000 */
[----:B------:R-:W-:Y:S02]  /*e890*/  FMNMX.FTZ R2, R20, R2, !PT ;  /* 0x0000000214027209 */ /* 0x000fe40007810000 */
[----:B------:R-:W-:Y:S02]  /*e8a0*/  FSEL R22, R38, -INF , P3 ;  /* 0xff80000026167808 */ /* 0x000fe40001800000 */
[----:B------:R-:W-:Y:S02]  /*e8b0*/  FSEL R9, R36, -INF , P3 ;  /* 0xff80000024097808 */ /* 0x000fe40001800000 */
[----:B------:R-:W-:Y:S02]  /*e8c0*/  FMNMX.FTZ R0, R10, R0, !PT ;  /* 0x000000000a007209 */ /* 0x000fe40007810000 */
[----:B------:R-:W-:Y:S02]  /*e8d0*/  FMNMX.FTZ R2, R21, R2, !PT ;  /* 0x0000000215027209 */ /* 0x000fe40007810000 */
        /* <DEDUP_REMOVED lines=12> */
[----:B------:R-:W-:-:S02]  /*e9a0*/  FMNMX.FTZ R4, R19, R0, !PT ;  /* 0x0000000013047209 */ /* 0x000fc40007810000 */
[----:B-1----:R-:W-:Y:S01]  /*e9b0*/  FMNMX.FTZ R5, R29, R2, !PT ;  /* 0x000000021d057209 */ /* 0x002fe20007810000 */
[----:B------:R-:W-:Y:S05]  /*e9c0*/  BRA.DIV ~URZ, `(.L_x_265) ;  /* 0x00008da27f007947 */ /* 0x000fea000b800000 */
[----:B------:R-:W1:Y:S04]  /*e9d0*/  SHFL.BFLY PT, R0, R4, 0x2, 0x1f ;  /* 0x0c401f0004007f89 */ /* 0x000e6800000e0000 */
[----:B------:R-:W2:Y:S01]  /*e9e0*/  SHFL.BFLY PT, R3, R5, 0x2, 0x1f ;  /* 0x0c401f0005037f89 */ /* 0x000ea200000e0000 */
[----:B-1----:R-:W-:Y:S02]  /*e9f0*/  FMNMX.FTZ R0, R4, R0, !PT ;  /* 0x0000000004007209 */ /* 0x002fe40007810000 */
[----:B--2---:R-:W-:-:S03]  /*ea00*/  FMNMX.FTZ R5, R5, R3, !PT ;  /* 0x0000000305057209 */ /* 0x004fc60007810000 */
[----:B------:R-:W1:Y:S04]  /*ea10*/  SHFL.BFLY PT, R2, R0, 0x1, 0x1f ;  /* 0x0c201f0000027f89 */ /* 0x000e6800000e0000 */
[----:B------:R2:W3:Y:S01]  /*ea20*/  SHFL.BFLY PT, R3, R5, 0x1, 0x1f ;  /* 0x0c201f0005037f89 */ /* 0x0004e200000e0000 */
[----:B-1----:R-:W-:-:S05]  /*ea30*/  FMNMX.FTZ R133, R0, R2, !PT ;  /* 0x0000000200857209 */ /* 0x002fca0007810000 */
.L_x_346:
[C---:B------:R-:W-:Y:S01]  /*ea40*/  FMUL.FTZ R2, R133.reuse, c[0x0][0x2d0] ;  /* 0x0000b40085027a20 */ /* 0x040fe20000410000 */
[----:B------:R-:W-:Y:S01]  /*ea50*/  FSETP.NEU.FTZ.AND P0, PT, R133, -INF , PT ;  /* 0xff8000008500780b */ /* 0x000fe20003f1d000 */
[----:B------:R-:W-:Y:S01]  /*ea60*/  WARPSYNC 0xffffffff ;  /* 0xffffffff00007948 */ /* 0x000fe20003800000 */
[----:B------:R-:W1:Y:S02]  /*ea70*/  LDSM.16.MT88.4 R12, [R186] ;  /* 0x00000000ba0c783b */ /* 0x000e640000004200 */
[----:B------:R-:W-:-:S02]  /*ea80*/  FSEL R2, R2, RZ, P0 ;  /* 0x000000ff02027208 */ /* 0x000fc40000000000 */
[----:B------:R-:W4:Y:S03]  /*ea90*/  LDSM.16.MT88.4 R24, [R187] ;  /* 0x00000000bb18783b */ /* 0x000f260000004200 */
[--C-:B------:R-:W-:Y:S01]  /*eaa0*/  FFMA.FTZ R0, R6, c[0x0][0x2d0], -R2.reuse ;  /* 0x0000b40006007a23 */ /* 0x100fe20000010802 */
[----:B------:R-:W-:Y:S03]  /*eab0*/  LDSM.16.MT88.4 R32, [R189] ;  /* 0x00000000bd20783b */ /* 0x000fe60000004200 */
[----:B------:R5:W-:Y:S01]  /*eac0*/  MUFU.EX2 R110, R0 ;  /* 0x00000000006e7308 */ /* 0x000be20000000800 */
[----:B------:R-:W-:Y:S04]  /*ead0*/  LDSM.16.MT88.4 R152, [R186+0x800] ;  /* 0x00080000ba98783b */ /* 0x000fe80000004200 */
[----:B------:R-:W-:Y:S04]  /*eae0*/  LDSM.16.MT88.4 R144, [R187+0x800] ;  /* 0x00080000bb90783b */ /* 0x000fe80000004200 */
[----:B------:R-:W-:Y:S04]  /*eaf0*/  LDSM.16.MT88.4 R36, [R188] ;  /* 0x00000000bc24783b */ /* 0x000fe80000004200 */
[----:B------:R-:W-:Y:S01]  /*eb00*/  LDSM.16.MT88.4 R40, [R186+0x1000] ;  /* 0x00100000ba28783b */ /* 0x000fe20000004200 */
[----:B-----5:R-:W-:-:S03]  /*eb10*/  FFMA.FTZ R0, R7, c[0x0][0x2d0], -R2 ;  /* 0x0000b40007007a23 */ /* 0x020fc60000010802 */
[----:B------:R-:W-:Y:S01]  /*eb20*/  LDSM.16.MT88.4 R52, [R188+0x800] ;  /* 0x00080000bc34783b */ /* 0x000fe20000004200 */
[----:B------:R5:W2:Y:S03]  /*eb30*/  MUFU.EX2 R108, R0 ;  /* 0x00000000006c7308 */ /* 0x000aa60000000800 */
[----:B------:R-:W-:Y:S04]  /*eb40*/  LDSM.16.MT88.4 R56, [R189+0x1000] ;  /* 0x00100000bd38783b */ /* 0x000fe80000004200 */
[----:B------:R-:W-:Y:S04]  /*eb50*/  LDSM.16.MT88.4 R68, [R189+0x1800] ;  /* 0x00180000bd44783b */ /* 0x000fe80000004200 */
[----:B------:R-:W-:Y:S04]  /*eb60*/  LDSM.16.MT88.4 R72, [R186+0x2000] ;  /* 0x00200000ba48783b */ /* 0x000fe80000004200 */
[----:B------:R-:W3:Y:S01]  /*eb70*/  LDSM.16.MT88.4 R60, [R187+0x1000] ;  /* 0x00100000bb3c783b */ /* 0x000ee20000004200 */
[--C-:B-----5:R-:W-:Y:S01]  /*eb80*/  FFMA.FTZ R0, R8, c[0x0][0x2d0], -R2.reuse ;  /* 0x0000b40008007a23 */ /* 0x120fe20000010802 */
[----:B---3--:R-:W-:Y:S01]  /*eb90*/  FMNMX.FTZ R8, R3, R5, !PT ;  /* 0x0000000503087209 */ /* 0x008fe20007810000 */
[----:B------:R-:W-:Y:S01]  /*eba0*/  FFMA.FTZ R3, R10, c[0x0][0x2d0], -R2 ;  /* 0x0000b4000a037a23 */ /* 0x000fe20000010802 */
[----:B--2---:R-:W-:Y:S01]  /*ebb0*/  F2FP.BF16.PACK_AB R4, R108, R110 ;  /* 0x0000006e6c04723e */ /* 0x004fe200000010ff */
[----:B------:R2:W-:Y:S01]  /*ebc0*/  MUFU.EX2 R109, R0 ;  /* 0x00000000006d7308 */ /* 0x0005e20000000800 */
[C---:B------:R-:W-:Y:S01]  /*ebd0*/  FSETP.NEU.FTZ.AND P0, PT, R8.reuse, -INF , PT ;  /* 0xff8000000800780b */ /* 0x040fe20003f1d000 */
[----:B------:R-:W-:Y:S04]  /*ebe0*/  LDSM.16.MT88.4 R64, [R188+0x1000] ;  /* 0x00100000bc40783b */ /* 0x000fe80000004200 */
[----:B------:R-:W-:Y:S02]  /*ebf0*/  LDSM.16.MT88.4 R80, [R188+0x1800] ;  /* 0x00180000bc50783b */ /* 0x000fe40000004200 */
[----:B------:R3:W5:Y:S02]  /*ec00*/  MUFU.EX2 R119, R3 ;  /* 0x0000000300777308 */ /* 0x0007640000000800 */
[----:B------:R-:W1:Y:S04]  /*ec10*/  LDSM.16.MT88.4 R84, [R187+0x2000] ;  /* 0x00200000bb54783b */ /* 0x000e680000004200 */
[----:B------:R-:W-:Y:S01]  /*ec20*/  LDSM.16.MT88.4 R92, [R187+0x2800] ;  /* 0x00280000bb5c783b */ /* 0x000fe20000004200 */
[----:B--2---:R-:W-:-:S03]  /*ec30*/  FMUL.FTZ R0, R8, c[0x0][0x2d0] ;  /* 0x0000b40008007a20 */ /* 0x004fc60000410000 */
[----:B------:R-:W-:Y:S02]  /*ec40*/  LDSM.16.MT88.4 R96, [R188+0x2800] ;  /* 0x00280000bc60783b */ /* 0x000fe40000004200 */
[----:B------:R-:W-:Y:S02]  /*ec50*/  FSEL R0, R0, RZ, P0 ;  /* 0x000000ff00007208 */ /* 0x000fe40000000000 */
[----:B------:R-:W-:Y:S01]  /*ec60*/  LDSM.16.MT88.4 R112, [R187+0x3000] ;  /* 0x00300000bb70783b */ /* 0x000fe20000004200 */
[----:B---3--:R-:W-:Y:S01]  /*ec70*/  FFMA.FTZ R3, R9, c[0x0][0x2d0], -R2 ;  /* 0x0000b40009037a23 */ /* 0x008fe20000010802 */
[----:B-----5:R-:W-:Y:S02]  /*ec80*/  F2FP.BF16.PACK_AB R6, R119, R109 ;  /* 0x0000006d7706723e */ /* 0x020fe400000010ff */
[----:B------:R-:W-:Y:S01]  /*ec90*/  LDSM.16.MT88.4 R120, [R189+0x3000] ;  /* 0x00300000bd78783b */ /* 0x000fe20000004200 */
[----:B------:R2:W-:Y:S03]  /*eca0*/  MUFU.EX2 R118, R3 ;  /* 0x0000000300767308 */ /* 0x0005e60000000800 */
[----:B------:R-:W-:Y:S04]  /*ecb0*/  LDSM.16.MT88.4 R48, [R187+0x1800] ;  /* 0x00180000bb30783b */ /* 0x000fe80000004200 */
[----:B------:R-:W-:Y:S04]  /*ecc0*/  LDSM.16.MT88.4 R88, [R189+0x2000] ;  /* 0x00200000bd58783b */ /* 0x000fe80000004200 */
[----:B------:R-:W3:Y:S01]  /*ecd0*/  LDSM.16.MT88.4 R104, [R186+0x3000] ;  /* 0x00300000ba68783b */ /* 0x000ee20000004200 */
[----:B--2---:R-:W-:-:S04]  /*ece0*/  FFMA.FTZ R3, R11, c[0x0][0x2d0], -R0 ;  /* 0x0000b4000b037a23 */ /* 0x004fc80000010800 */
[----:B------:R2:W-:Y:S02]  /*ecf0*/  MUFU.EX2 R10, R3 ;  /* 0x00000003000a7308 */ /* 0x0005e40000000800 */
[----:B--2---:R-:W-:-:S06]  /*ed00*/  FFMA.FTZ R3, R18, c[0x0][0x2d0], -R0 ;  /* 0x0000b40012037a23 */ /* 0x004fcc0000010800 */
[----:B------:R2:W5:Y:S02]  /*ed10*/  MUFU.EX2 R9, R3 ;  /* 0x0000000300097308 */ /* 0x0005640000000800 */
[----:B--2---:R-:W-:Y:S01]  /*ed20*/  FFMA.FTZ R3, R20, c[0x0][0x2d0], -R0 ;  /* 0x0000b40014037a23 */ /* 0x004fe20000010800 */
[----:B-----5:R-:W-:-:S05]  /*ed30*/  F2FP.BF16.PACK_AB R5, R9, R10 ;  /* 0x0000000a0905723e */ /* 0x020fca00000010ff */
[----:B------:R2:W-:Y:S02]  /*ed40*/  MUFU.EX2 R116, R3 ;  /* 0x0000000300747308 */ /* 0x0005e40000000800 */
[----:B--2---:R-:W-:-:S06]  /*ed50*/  FFMA.FTZ R3, R21, c[0x0][0x2d0], -R0 ;  /* 0x0000b40015037a23 */ /* 0x004fcc0000010800 */
[----:B------:R2:W5:Y:S02]  /*ed60*/  MUFU.EX2 R11, R3 ;  /* 0x00000003000b7308 */ /* 0x0005640000000800 */
[----:B--2---:R-:W-:Y:S01]  /*ed70*/  FFMA.FTZ R3, R17, c[0x0][0x2d0], -R2 ;  /* 0x0000b40011037a23 */ /* 0x004fe20000010802 */
[----:B-----5:R-:W-:-:S05]  /*ed80*/  F2FP.BF16.PACK_AB R7, R11, R116 ;  /* 0x000000740b07723e */ /* 0x020fca00000010ff */
[----:B------:R2:W5:Y:S02]  /*ed90*/  MUFU.EX2 R124, R3 ;  /* 0x00000003007c7308 */ /* 0x0005640000000800 */
[C---:B-1----:R-:W-:Y:S08]  /*eda0*/  HMMA.16816.F32.BF16 R156, R4.reuse, R12, RZ ;  /* 0x0000000c049c723c */ /* 0x042ff000000418ff */
[----:B------:R-:W-:Y:S01]  /*edb0*/  HMMA.16816.F32.BF16 R12, R4, R14, RZ ;  /* 0x0000000e040c723c */ /* 0x000fe200000418ff */
[--C-:B--2---:R-:W-:Y:S01]  /*edc0*/  FFMA.FTZ R3, R16, c[0x0][0x2d0], -R2.reuse ;  /* 0x0000b40010037a23 */ /* 0x104fe20000010802 */
[----:B-----5:R-:W-:Y:S01]  /*edd0*/  F2FP.BF16.PACK_AB R128, R124, R118 ;  /* 0x000000767c80723e */ /* 0x020fe200000010ff */
[----:B------:R-:W-:-:S02]  /*ede0*/  FFMA.FTZ R2, R19, c[0x0][0x2d0], -R2 ;  /* 0x0000b40013027a23 */ /* 0x000fc40000010802 */
[----:B------:R-:W-:Y:S01]  /*edf0*/  MUFU.EX2 R125, R3 ;  /* 0x00000003007d7308 */ /* 0x000fe20000000800 */
[----:B------:R-:W1:Y:S02]  /*ee00*/  LDSM.16.MT88.4 R16, [R189+0x800] ;  /* 0x00080000bd10783b */ /* 0x000e640000004200 */
[C---:B----4-:R-:W-:Y:S05]  /*ee10*/  HMMA.16816.F32.BF16 R148, R4.reuse, R24, RZ ;  /* 0x000000180494723c */ /* 0x050fea00000418ff */
[----:B------:R2:W4:Y:S03]  /*ee20*/  MUFU.EX2 R207, R2 ;  /* 0x0000000200cf7308 */ /* 0x0005260000000800 */
[C---:B------:R-:W-:Y:S08]  /*ee30*/  HMMA.16816.F32.BF16 R24, R4.reuse, R26, RZ ;  /* 0x0000001a0418723c */ /* 0x040ff000000418ff */
[----:B------:R-:W-:Y:S01]  /*ee40*/  HMMA.16816.F32.BF16 R44, R4, R60, RZ ;  /* 0x0000003c042c723c */ /* 0x000fe200000418ff */
[----:B--2---:R-:W-:Y:S01]  /*ee50*/  FFMA.FTZ R2, R22, c[0x0][0x2d0], -R0 ;  /* 0x0000b40016027a23 */ /* 0x004fe20000010800 */
[----:B----4-:R-:W-:-:S06]  /*ee60*/  F2FP.BF16.PACK_AB R130, R207, R125 ;  /* 0x0000007dcf82723e */ /* 0x010fcc00000010ff */
[C---:B------:R-:W-:Y:S01]  /*ee70*/  HMMA.16816.F32.BF16 R76, R4.reuse, R84, RZ ;  /* 0x00000054044c723c */ /* 0x040fe200000418ff */
[----:B------:R2:W-:Y:S07]  /*ee80*/  MUFU.EX2 R3, R2 ;  /* 0x0000000200037308 */ /* 0x0005ee0000000800 */
[C---:B---3--:R-:W-:Y:S08]  /*ee90*/  HMMA.16816.F32.BF16 R100, R4.reuse, R104, RZ ;  /* 0x000000680464723c */ /* 0x048ff000000418ff */
[----:B------:R-:W-:Y:S01]  /*eea0*/  HMMA.16816.F32.BF16 R104, R4, R106, RZ ;  /* 0x0000006a0468723c */ /* 0x000fe200000418ff */
[----:B--2---:R-:W-:-:S04]  /*eeb0*/  FFMA.FTZ R2, R23, c[0x0][0x2d0], -R0 ;  /* 0x0000b40017027a23 */ /* 0x004fc80000010800 */
[----:B------:R2:W3:Y:S03]  /*eec0*/  MUFU.EX2 R117, R2 ;  /* 0x0000000200757308 */ /* 0x0004e60000000800 */
[C---:B------:R-:W-:Y:S08]  /*eed0*/  HMMA.16816.F32.BF16 R20, R4.reuse, R32, RZ ;  /* 0x000000200414723c */ /* 0x040ff000000418ff */
[----:B------:R-:W-:Y:S01]  /*eee0*/  HMMA.16816.F32.BF16 R32, R4, R34, RZ ;  /* 0x000000220420723c */ /* 0x000fe200000418ff */
[--C-:B--2---:R-:W-:Y:S01]  /*eef0*/  FFMA.FTZ R2, R28, c[0x0][0x2d0], -R0.reuse ;  /* 0x0000b4001c027a23 */ /* 0x104fe20000010800 */
[----:B---3--:R-:W-:Y:S01]  /*ef00*/  F2FP.BF16.PACK_AB R129, R117, R3 ;  /* 0x000000037581723e */ /* 0x008fe200000010ff */
[----:B------:R-:W-:-:S02]  /*ef10*/  FFMA.FTZ R0, R29, c[0x0][0x2d0], -R0 ;  /* 0x0000b4001d007a23 */ /* 0x000fc40000010800 */
[----:B------:R2:W-:Y:S03]  /*ef20*/  MUFU.EX2 R126, R2 ;  /* 0x00000002007e7308 */ /* 0x0005e60000000800 */
[----:B------:R-:W-:Y:S05]  /*ef30*/  HMMA.16816.F32.BF16 R28, R4, R36, RZ ;  /* 0x00000024041c723c */ /* 0x000fea00000418ff */
[----:B------:R-:W3:Y:S01]  /*ef40*/  MUFU.EX2 R206, R0 ;  /* 0x0000000000ce7308 */ /* 0x000ee20000000800 */
[----:B--2---:R-:W-:-:S04]  /*ef50*/  FADD.FTZ R2, R10, R9 ;  /* 0x000000090a027221 */ /* 0x004fc80000010000 */
[----:B------:R-:W-:Y:S01]  /*ef60*/  FADD.FTZ R2, R116, R2 ;  /* 0x0000000274027221 */ /* 0x000fe20000010000 */
[----:B---3--:R-:W-:Y:S01]  /*ef70*/  F2FP.BF16.PACK_AB R131, R206, R126 ;  /* 0x0000007ece83723e */ /* 0x008fe200000010ff */
[----:B------:R-:W-:Y:S02]  /*ef80*/  FADD.FTZ R0, R110, R108 ;  /* 0x0000006c6e007221 */ /* 0x000fe40000010000 */
[----:B------:R-:W-:Y:S02]  /*ef90*/  FADD.FTZ R2, R11, R2 ;  /* 0x000000020b027221 */ /* 0x000fe40000010000 */
[----:B------:R-:W-:Y:S02]  /*efa0*/  FADD.FTZ R0, R109, R0 ;  /* 0x000000006d007221 */ /* 0x000fe40000010000 */
[----:B------:R-:W-:Y:S01]  /*efb0*/  HMMA.16816.F32.BF16 R156, R128, R152, R156 ;  /* 0x00000098809c723c */ /* 0x000fe2000004189c */
[----:B------:R-:W-:Y:S02]  /*efc0*/  FADD.FTZ R2, R3, R2 ;  /* 0x0000000203027221 */ /* 0x000fe40000010000 */
[----:B------:R-:W-:-:S02]  /*efd0*/  FADD.FTZ R0, R119, R0 ;  /* 0x0000000077007221 */ /* 0x000fc40000010000 */
[----:B------:R-:W-:Y:S02]  /*efe0*/  FADD.FTZ R2, R117, R2 ;  /* 0x0000000275027221 */ /* 0x000fe40000010000 */
[----:B------:R-:W-:Y:S01]  /*eff0*/  FADD.FTZ R0, R118, R0 ;  /* 0x0000000076007221 */ /* 0x000fe20000010000 */
[----:B------:R-:W-:Y:S01]  /*f000*/  HMMA.16816.F32.BF16 R152, R128, R154, R12 ;  /* 0x0000009a8098723c */ /* 0x000fe2000004180c */
[----:B------:R-:W2:Y:S02]  /*f010*/  LDSM.16.MT88.4 R12, [R186+0x1800] ;  /* 0x00180000ba0c783b */ /* 0x000ea40000004200 */
[----:B------:R-:W-:-:S04]  /*f020*/  FADD.FTZ R0, R124, R0 ;  /* 0x000000007c007221 */ /* 0x000fc80000010000 */
[----:B------:R-:W-:Y:S01]  /*f030*/  FADD.FTZ R0, R125, R0 ;  /* 0x000000007d007221 */ /* 0x000fe20000010000 */
[----:B------:R-:W-:Y:S03]  /*f040*/  HMMA.16816.F32.BF16 R148, R128, R144, R148 ;  /* 0x000000908094723c */ /* 0x000fe60000041894 */
[----:B------:R-:W-:Y:S02]  /*f050*/  FADD.FTZ R207, R207, R0 ;  /* 0x00000000cfcf7221 */ /* 0x000fe40000010000 */
[----:B------:R-:W-:-:S03]  /*f060*/  FADD.FTZ R0, R126, R2 ;  /* 0x000000027e007221 */ /* 0x000fc60000010000 */
[----:B------:R-:W-:Y:S01]  /*f070*/  HMMA.16816.F32.BF16 R144, R128, R146, R24 ;  /* 0x000000928090723c */ /* 0x000fe20000041818 */
[----:B------:R-:W-:Y:S01]  /*f080*/  FADD.FTZ R206, R206, R0 ;  /* 0x00000000cece7221 */ /* 0x000fe20000010000 */
[----:B------:R-:W-:-:S04]  /*f090*/  IADD3 R0, R137, -0x2, RZ ;  /* 0xfffffffe89007810 */ /* 0x000fc80007ffe0ff */
[----:B------:R-:W-:Y:S02]  /*f0a0*/  ISETP.GE.AND P0, PT, R0, R214, PT ;  /* 0x000000d60000720c */ /* 0x000fe40003f06270 */
[----:B-1----:R-:W-:Y:S08]  /*f0b0*/  HMMA.16816.F32.BF16 R24, R128, R18, R32 ;  /* 0x000000128018723c */ /* 0x002ff00000041820 */
[C---:B------:R-:W-:Y:S08]  /*f0c0*/  HMMA.16816.F32.BF16 R32, R4.reuse, R38, RZ ;  /* 0x000000260420723c */ /* 0x040ff000000418ff */
[C---:B------:R-:W-:Y:S08]  /*f0d0*/  HMMA.16816.F32.BF16 R36, R4.reuse, R40, RZ ;  /* 0x000000280424723c */ /* 0x040ff000000418ff */
[----:B------:R-:W-:Y:S08]  /*f0e0*/  HMMA.16816.F32.BF16 R40, R4, R42, RZ ;  /* 0x0000002a0428723c */ /* 0x000ff000000418ff */
[C---:B------:R-:W-:Y:S08]  /*f0f0*/  HMMA.16816.F32.BF16 R28, R128.reuse, R52, R28 ;  /* 0x00000034801c723c */ /* 0x040ff0000004181c */
[----:B------:R-:W-:Y:S08]  /*f100*/  HMMA.16816.F32.BF16 R32, R128, R54, R32 ;  /* 0x000000368020723c */ /* 0x000ff00000041820 */
[C---:B------:R-:W-:Y:S08]  /*f110*/  HMMA.16816.F32.BF16 R52, R4.reuse, R56, RZ ;  /* 0x000000380434723c */ /* 0x040ff000000418ff */
[----:B------:R-:W-:Y:S08]  /*f120*/  HMMA.16816.F32.BF16 R56, R4, R58, RZ ;  /* 0x0000003a0438723c */ /* 0x000ff000000418ff */
[C---:B--2---:R-:W-:Y:S08]  /*f130*/  HMMA.16816.F32.BF16 R36, R128.reuse, R12, R36 ;  /* 0x0000000c8024723c */ /* 0x044ff00000041824 */
[C---:B------:R-:W-:Y:S01]  /*f140*/  HMMA.16816.F32.BF16 R40, R128.reuse, R14, R40 ;  /* 0x0000000e8028723c */ /* 0x040fe20000041828 */
[----:B------:R-:W1:Y:S07]  /*f150*/  LDSM.16.MT88.4 R12, [R186+0x2800] ;  /* 0x00280000ba0c783b */ /* 0x000e6e0000004200 */
[C---:B------:R-:W-:Y:S08]  /*f160*/  HMMA.16816.F32.BF16 R52, R128.reuse, R68, R52 ;  /* 0x000000448034723c */ /* 0x040ff00000041834 */
[----:B------:R-:W-:Y:S08]  /*f170*/  HMMA.16816.F32.BF16 R56, R128, R70, R56 ;  /* 0x000000468038723c */ /* 0x000ff00000041838 */
[C---:B------:R-:W-:Y:S08]  /*f180*/  HMMA.16816.F32.BF16 R68, R4.reuse, R72, RZ ;  /* 0x000000480444723c */ /* 0x040ff000000418ff */
[----:B------:R-:W-:Y:S08]  /*f190*/  HMMA.16816.F32.BF16 R72, R4, R74, RZ ;  /* 0x0000004a0448723c */ /* 0x000ff000000418ff */
[----:B------:R-:W-:Y:S08]  /*f1a0*/  HMMA.16816.F32.BF16 R20, R128, R16, R20 ;  /* 0x000000108014723c */ /* 0x000ff00000041814 */
[C---:B------:R-:W-:Y:S08]  /*f1b0*/  HMMA.16816.F32.BF16 R16, R4.reuse, R62, RZ ;  /* 0x0000003e0410723c */ /* 0x040ff000000418ff */
[C---:B------:R-:W-:Y:S08]  /*f1c0*/  HMMA.16816.F32.BF16 R60, R4.reuse, R64, RZ ;  /* 0x00000040043c723c */ /* 0x040ff000000418ff */
[----:B------:R-:W-:Y:S08]  /*f1d0*/  HMMA.16816.F32.BF16 R64, R4, R66, RZ ;  /* 0x000000420440723c */ /* 0x000ff000000418ff */
[C---:B-1----:R-:W-:Y:S08]  /*f1e0*/  HMMA.16816.F32.BF16 R68, R128.reuse, R12, R68 ;  /* 0x0000000c8044723c */ /* 0x042ff00000041844 */
[C---:B------:R-:W-:Y:S01]  /*f1f0*/  HMMA.16816.F32.BF16 R72, R128.reuse, R14, R72 ;  /* 0x0000000e8048723c */ /* 0x040fe20000041848 */
[----:B------:R-:W1:Y:S07]  /*f200*/  LDSM.16.MT88.4 R12, [R188+0x2000] ;  /* 0x00200000bc0c783b */ /* 0x000e6e0000004200 */
[C---:B------:R-:W-:Y:S08]  /*f210*/  HMMA.16816.F32.BF16 R60, R128.reuse, R80, R60 ;  /* 0x00000050803c723c */ /* 0x040ff0000004183c */
[----:B------:R-:W-:Y:S08]  /*f220*/  HMMA.16816.F32.BF16 R64, R128, R82, R64 ;  /* 0x000000528040723c */ /* 0x000ff00000041840 */
[----:B------:R-:W-:Y:S08]  /*f230*/  HMMA.16816.F32.BF16 R80, R4, R86, RZ ;  /* 0x000000560450723c */ /* 0x000ff000000418ff */
[----:B------:R-:W-:Y:S08]  /*f240*/  HMMA.16816.F32.BF16 R76, R128, R92, R76 ;  /* 0x0000005c804c723c */ /* 0x000ff0000004184c */
[----:B------:R-:W-:Y:S08]  /*f250*/  HMMA.16816.F32.BF16 R108, R4, R112, RZ ;  /* 0x00000070046c723c */ /* 0x000ff000000418ff */
[----:B------:R-:W-:Y:S08]  /*f260*/  HMMA.16816.F32.BF16 R80, R128, R94, R80 ;  /* 0x0000005e8050723c */ /* 0x000ff00000041850 */
[C---:B-1----:R-:W-:Y:S08]  /*f270*/  HMMA.16816.F32.BF16 R92, R4.reuse, R12, RZ ;  /* 0x0000000c045c723c */ /* 0x042ff000000418ff */
[C---:B------:R-:W-:Y:S08]  /*f280*/  HMMA.16816.F32.BF16 R12, R4.reuse, R14, RZ ;  /* 0x0000000e040c723c */ /* 0x040ff000000418ff */
[----:B------:R-:W-:Y:S08]  /*f290*/  HMMA.16816.F32.BF16 R112, R4, R114, RZ ;  /* 0x000000720470723c */ /* 0x000ff000000418ff */
[C---:B------:R-:W-:Y:S08]  /*f2a0*/  HMMA.16816.F32.BF16 R92, R128.reuse, R96, R92 ;  /* 0x00000060805c723c */ /* 0x040ff0000004185c */
[----:B------:R-:W-:Y:S01]  /*f2b0*/  HMMA.16816.F32.BF16 R96, R128, R98, R12 ;  /* 0x000000628060723c */ /* 0x000fe2000004180c */
[----:B------:R-:W1:Y:S07]  /*f2c0*/  LDSM.16.MT88.4 R12, [R187+0x3800] ;  /* 0x00380000bb0c783b */ /* 0x000e6e0000004200 */
[C---:B------:R-:W-:Y:S08]  /*f2d0*/  HMMA.16816.F32.BF16 R116, R4.reuse, R120, RZ ;  /* 0x000000780474723c */ /* 0x040ff000000418ff */
[----:B------:R-:W-:Y:S08]  /*f2e0*/  HMMA.16816.F32.BF16 R120, R4, R122, RZ ;  /* 0x0000007a0478723c */ /* 0x000ff000000418ff */
[C---:B------:R-:W-:Y:S08]  /*f2f0*/  HMMA.16816.F32.BF16 R44, R128.reuse, R48, R44 ;  /* 0x00000030802c723c */ /* 0x040ff0000004182c */
[----:B------:R-:W-:Y:S01]  /*f300*/  HMMA.16816.F32.BF16 R48, R128, R50, R16 ;  /* 0x000000328030723c */ /* 0x000fe20000041810 */
[----:B------:R-:W2:Y:S07]  /*f310*/  LDSM.16.MT88.4 R16, [R189+0x2800] ;  /* 0x00280000bd10783b */ /* 0x000eae0000004200 */
[----:B------:R-:W-:Y:S08]  /*f320*/  HMMA.16816.F32.BF16 R84, R4, R88, RZ ;  /* 0x000000580454723c */ /* 0x000ff000000418ff */
[C---:B-1----:R-:W-:Y:S08]  /*f330*/  HMMA.16816.F32.BF16 R108, R128.reuse, R12, R108 ;  /* 0x0000000c806c723c */ /* 0x042ff0000004186c */
[----:B------:R-:W-:Y:S01]  /*f340*/  HMMA.16816.F32.BF16 R112, R128, R14, R112 ;  /* 0x0000000e8070723c */ /* 0x000fe20000041870 */
[----:B------:R-:W1:Y:S07]  /*f350*/  LDSM.16.MT88.4 R12, [R189+0x3800] ;  /* 0x00380000bd0c783b */ /* 0x000e6e0000004200 */
[----:B------:R-:W-:Y:S08]  /*f360*/  HMMA.16816.F32.BF16 R88, R4, R90, RZ ;  /* 0x0000005a0458723c */ /* 0x000ff000000418ff */
[C---:B--2---:R-:W-:Y:S11]  /*f370*/  HMMA.16816.F32.BF16 R84, R128.reuse, R16, R84 ;  /* 0x000000108054723c */ /* 0x044ff60000041854 */
[----:B------:R-:W-:Y:S05]  /*f380*/  @!UPT UIADD3 URZ, URZ, URZ, URZ ;  /* 0x0000003f3f3ff290 */ /* 0x000fea000fffe03f */
[C---:B------:R-:W-:Y:S01]  /*f390*/  HMMA.16816.F32.BF16 R88, R128.reuse, R18, R88 ;  /* 0x000000128058723c */ /* 0x040fe20000041858 */
[----:B------:R-:W2:Y:S07]  /*f3a0*/  LDSM.16.MT88.4 R16, [R186+0x3800] ;  /* 0x00380000ba10783b */ /* 0x000eae0000004200 */
[C---:B-1----:R-:W-:Y:S08]  /*f3b0*/  HMMA.16816.F32.BF16 R116, R128.reuse, R12, R116 ;  /* 0x0000000c8074723c */ /* 0x042ff00000041874 */
[C---:B------:R-:W-:Y:S01]  /*f3c0*/  HMMA.16816.F32.BF16 R120, R128.reuse, R14, R120 ;  /* 0x0000000e8078723c */ /* 0x040fe20000041878 */
[----:B------:R-:W1:Y:S07]  /*f3d0*/  LDSM.16.MT88.4 R12, [R188+0x3000] ;  /* 0x00300000bc0c783b */ /* 0x000e6e0000004200 */
[C---:B--2---:R-:W-:Y:S08]  /*f3e0*/  HMMA.16816.F32.BF16 R100, R128.reuse, R16, R100 ;  /* 0x000000108064723c */ /* 0x044ff00000041864 */
[----:B------:R-:W-:Y:S08]  /*f3f0*/  HMMA.16816.F32.BF16 R104, R128, R18, R104 ;  /* 0x000000128068723c */ /* 0x000ff00000041868 */
[C---:B-1----:R-:W-:Y:S08]  /*f400*/  HMMA.16816.F32.BF16 R124, R4.reuse, R12, RZ ;  /* 0x0000000c047c723c */ /* 0x042ff000000418ff */
[----:B------:R-:W-:Y:S01]  /*f410*/  HMMA.16816.F32.BF16 R12, R4, R14, RZ ;  /* 0x0000000e040c723c */ /* 0x000fe200000418ff */
[----:B------:R-:W1:Y:S11]  /*f420*/  LDSM.16.MT88.4 R4, [R188+0x3800] ;  /* 0x00380000bc04783b */ /* 0x000e760000004200 */
[----:B------:R-:W-:Y:S04]  /*f430*/  @!UPT UIADD3 URZ, URZ, URZ, URZ ;  /* 0x0000003f3f3ff290 */ /* 0x000fe8000fffe03f */
[C---:B-1----:R-:W-:Y:S08]  /*f440*/  HMMA.16816.F32.BF16 R124, R128.reuse, R4, R124 ;  /* 0x00000004807c723c */ /* 0x042ff0000004187c */
[----:B------:R-:W-:Y:S01]  /*f450*/  HMMA.16816.F32.BF16 R128, R128, R6, R12 ;  /* 0x000000068080723c */ /* 0x000fe2000004180c */
[----:B------:R-:W-:Y:S07]  /*f460*/  @!UPT UIADD3 URZ, URZ, URZ, URZ ;  /* 0x0000003f3f3ff290 */ /* 0x000fee000fffe03f */
[----:B------:R-:W-:Y:S11]  /*f470*/  @!P0 BRA `(.L_x_266) ;  /* 0x0000224000008947 */ /* 0x000ff60003800000 */
[----:B------:R-:W-:Y:S02]  /*f480*/  MOV R201, R0 ;  /* 0x0000000000c97202 */ /* 0x000fe40000000f00 */
[----:B------:R-:W-:-:S02]  /*f490*/  MOV R138, R8 ;  /* 0x00000008008a7202 */ /* 0x000fc40000000f00 */
[----:B------:R-:W-:Y:S02]  /*f4a0*/  MOV R137, R133 ;  /* 0x0000008500897202 */ /* 0x000fe40000000f00 */
.L_x_273:
[----:B------:R-:W-:Y:S01]  /*f4b0*/  SHF.R.S32.HI R0, RZ, 0x1f, R204 ;  /* 0x0000001fff007819 */ /* 0x000fe200000114cc */
[----:B------:R-:W-:Y:S04]  /*f4c0*/  DEPBAR.LE SB0, 0x0 ;  /* 0x000080000000791a */ /* 0x000fe80000000000 */
[----:B------:R-:W-:Y:S01]  /*f4d0*/  SHF.R.S32.HI R4, RZ, 0x1f, R203 ;  /* 0x0000001fff047819 */ /* 0x000fe200000114cb */
[----:B------:R-:W-:Y:S01]  /*f4e0*/  WARPSYNC 0xffffffff ;  /* 0xffffffff00007948 */ /* 0x000fe20003800000 */
[----:B------:R-:W-:Y:S01]  /*f4f0*/  BAR.SYNC.DEFER_BLOCKING 0x0 ;  /* 0x0000000000007b1d */ /* 0x000fe20000010000 */
[----:B------:R-:W-:Y:S01]  /*f500*/  R2P PR, R213, 0x6 ;  /* 0x00000006d5007804 */ /* 0x000fe20000000000 */
[----:B------:R-:W-:Y:S01]  /*f510*/  IMAD R0, R0, c[0x0][0x208], RZ ;  /* 0x0000820000007a24 */ /* 0x000fe200078e02ff */
[----:B------:R-:W-:Y:S01]  /*f520*/  IADD3 R132, R184, 0x40, RZ ;  /* 0x00000040b8847810 */ /* 0x000fe20007ffe0ff */
[----:B------:R-:W-:Y:S01]  /*f530*/  IMAD.WIDE.U32 R2, R204, c[0x0][0x208], RZ ;  /* 0x00008200cc027a25 */ /* 0x000fe200078e00ff */
[----:B------:R-:W-:Y:S02]  /*f540*/  ISETP.GE.AND P5, PT, R200, c[0x0][0x1d4], PT ;  /* 0x00007500c8007a0c */ /* 0x000fe40003fa6270 */
[----:B------:R-:W-:Y:S01]  /*f550*/  ISETP.GE.AND P4, PT, R199, c[0x0][0x1d4], PT ;  /* 0x00007500c7007a0c */ /* 0x000fe20003f86270 */
[----:B------:R-:W-:Y:S01]  /*f560*/  IMAD R0, R204, c[0x0][0x20c], R0 ;  /* 0x00008300cc007a24 */ /* 0x000fe200078e0200 */
[----:B------:R-:W-:Y:S01]  /*f570*/  ISETP.GE.AND P3, PT, R136, c[0x0][0x1d4], PT ;  /* 0x0000750088007a0c */ /* 0x000fe20003f66270 */
[----:B------:R-:W-:Y:S02]  /*f580*/  IMAD R4, R4, c[0x0][0x218], RZ ;  /* 0x0000860004047a24 */ /* 0x000fe400078e02ff */
[----:B------:R-:W-:Y:S01]  /*f590*/  IMAD.IADD R3, R3, 0x1, R0 ;  /* 0x0000000103037824 */ /* 0x000fe200078e0200 */
[C---:B------:R-:W-:Y:S01]  /*f5a0*/  IADD3 R0, R184.reuse, 0x20, RZ ;  /* 0x00000020b8007810 */ /* 0x040fe20007ffe0ff */
[C---:B------:R-:W-:Y:S01]  /*f5b0*/  IMAD R4, R203.reuse, c[0x0][0x21c], R4 ;  /* 0x00008700cb047a24 */ /* 0x040fe200078e0204 */
[C---:B------:R-:W-:Y:S01]  /*f5c0*/  @P2 IADD3 R132, R184.reuse, -0x40, RZ ;  /* 0xffffffc0b8842810 */ /* 0x040fe20007ffe0ff */
[----:B------:R-:W-:Y:S01]  /*f5d0*/  IMAD.WIDE.U32 R2, R203, c[0x0][0x218], R2 ;  /* 0x00008600cb027a25 */ /* 0x000fe200078e0002 */
[----:B------:R-:W-:Y:S02]  /*f5e0*/  @P1 IADD3 R0, R184, -0x20, RZ ;  /* 0xffffffe0b8001810 */ /* 0x000fe40007ffe0ff */
[----:B------:R-:W-:Y:S02]  /*f5f0*/  IADD3 R193, R132, 0x3800, RZ ;  /* 0x0000380084c17810 */ /* 0x000fe40007ffe0ff */
[----:B------:R-:W-:Y:S02]  /*f600*/  IADD3 R2, P0, R216, R2, RZ ;  /* 0x00000002d8027210 */ /* 0x000fe40007f1e0ff */
[----:B------:R-:W-:Y:S01]  /*f610*/  IADD3 R191, R0, 0x3800, RZ ;  /* 0x0000380000bf7810 */ /* 0x000fe20007ffe0ff */
[----:B------:R-:W1:Y:S01]  /*f620*/  LDSM.16.M88.4 R16, [R194] ;  /* 0x00000000c210783b */ /* 0x000e620000000200 */
[----:B------:R-:W-:Y:S02]  /*f630*/  IADD3.X R3, R215, R3, R4, P0, !PT ;  /* 0x00000003d7037210 */ /* 0x000fe400007fe404 */
[----:B------:R-:W-:Y:S01]  /*f640*/  LEA R4, P0, R2, c[0x0][0x1f8], 0x1 ;  /* 0x00007e0002047a11 */ /* 0x000fe200078008ff */
[----:B------:R-:W2:Y:S01]  /*f650*/  LDSM.16.M88.4 R8, [R184] ;  /* 0x00000000b808783b */ /* 0x000ea20000000200 */
[----:B------:R-:W-:Y:S02]  /*f660*/  IADD3 R190, R0, 0x3000, RZ ;  /* 0x0000300000be7810 */ /* 0x000fe40007ffe0ff */
[----:B------:R-:W-:Y:S01]  /*f670*/  LEA.HI.X R3, R2, c[0x0][0x1fc], R3, 0x1, P0 ;  /* 0x00007f0002037a11 */ /* 0x000fe200000f0c03 */
[----:B------:R-:W3:Y:S01]  /*f680*/  LDSM.16.M88.4 R160, [R184+0x800] ;  /* 0x00080000b8a0783b */ /* 0x000ee20000000200 */
[C---:B------:R-:W-:Y:S02]  /*f690*/  IADD3 R181, R0.reuse, 0x2800, RZ ;  /* 0x0000280000b57810 */ /* 0x040fe40007ffe0ff */
[C---:B------:R-:W-:Y:S01]  /*f6a0*/  IADD3 R180, R0.reuse, 0x2000, RZ ;  /* 0x0000200000b47810 */ /* 0x040fe20007ffe0ff */
[----:B------:R-:W4:Y:S01]  /*f6b0*/  LDSM.16.M88.4 R164, [R195] ;  /* 0x00000000c3a4783b */ /* 0x000f220000000200 */
[C---:B------:R-:W-:Y:S02]  /*f6c0*/  IADD3 R176, R0.reuse, 0x1800, RZ ;  /* 0x0000180000b07810 */ /* 0x040fe40007ffe0ff */
[----:B------:R-:W-:Y:S01]  /*f6d0*/  IADD3 R133, R0, 0x1000, RZ ;  /* 0x0000100000857810 */ /* 0x000fe20007ffe0ff */
[----:B------:R-:W1:Y:S01]  /*f6e0*/  LDSM.16.M88.4 R168, [R0] ;  /* 0x0000000000a8783b */ /* 0x000e620000000200 */
[C---:B------:R-:W-:Y:S02]  /*f6f0*/  IADD3 R192, R132.reuse, 0x3000, RZ ;  /* 0x0000300084c07810 */ /* 0x040fe40007ffe0ff */
[C---:B------:R-:W-:Y:S01]  /*f700*/  IADD3 R183, R132.reuse, 0x2800, RZ ;  /* 0x0000280084b77810 */ /* 0x040fe20007ffe0ff */
[----:B------:R5:W1:Y:S01]  /*f710*/  LDSM.16.M88.4 R172, [R0+0x800] ;  /* 0x0008000000ac783b */ /* 0x000a620000000200 */
[C---:B------:R-:W-:Y:S02]  /*f720*/  IADD3 R182, R132.reuse, 0x2000, RZ ;  /* 0x0000200084b67810 */ /* 0x040fe40007ffe0ff */
[C---:B------:R-:W-:Y:S02]  /*f730*/  IADD3 R178, R132.reuse, 0x1800, RZ ;  /* 0x0000180084b27810 */ /* 0x040fe40007ffe0ff */
[C---:B------:R-:W-:Y:S02]  /*f740*/  IADD3 R177, R132.reuse, 0x1000, RZ ;  /* 0x0000100084b17810 */ /* 0x040fe40007ffe0ff */
[----:B-----5:R-:W-:Y:S01]  /*f750*/  IADD3 R0, R132, 0x800, RZ ;  /* 0x0000080084007810 */ /* 0x020fe20007ffe0ff */
[----:B------:R-:W-:-:S05]  /*f760*/  BRA.DIV ~URZ, `(.L_x_267) ;  /* 0x000081527f007947 */ /* 0x000fca000b800000 */
[----:B--2---:R-:W2:Y:S02]  /*f770*/  SHFL.IDX PT, R3, R3, RZ, 0x181f ;  /* 0x00181fff03037589 */ /* 0x004ea400000e0000 */
.L_x_347:
[----:B------:R-:W5:Y:S01]  /*f780*/  SHFL.IDX PT, R2, R4, RZ, 0x181f ;  /* 0x00181fff04027589 */ /* 0x000f6200000e0000 */
[----:B------:R-:W-:Y:S01]  /*f790*/  BSSY B0, `(.L_x_268) ;  /* 0x00000af000007945 */ /* 0x000fe20003800000 */
[CC--:B-----5:R-:W-:Y:S04]  /*f7a0*/  LEA R12, P0, R134.reuse, R2.reuse, 0x1 ;  /* 0x00000002860c7211 */ /* 0x0e0fe800078008ff */
[-C--:B--2---:R-:W-:Y:S02]  /*f7b0*/  LEA.HI.X R13, R134, R3.reuse, R135, 0x1, P0 ;  /* 0x00000003860d7211 */ /* 0x084fe400000f0c87 */
[CC--:B------:R-:W-:Y:S03]  /*f7c0*/  LEA R4, P0, R205.reuse, R2.reuse, 0x1 ;  /* 0x00000002cd047211 */ /* 0x0c0fe600078008ff */
[----:B------:R-:W-:Y:S01]  /*f7d0*/  @!PT LDS RZ, [RZ] ;  /* 0x00000000fffff984 */ /* 0x000fe20000000800 */
[----:B------:R-:W-:Y:S01]  /*f7e0*/  @!PT LDS RZ, [RZ] ;  /* 0x00000000fffff984 */ /* 0x000fe20000000800 */
[----:B------:R2:W-:Y:S01]  /*f7f0*/  LDGSTS.E.BYPASS.LTC128B.128 [R198+0x8080], [R12.64], !P6 ;  /* 0x080800000cc67fae */ /* 0x0005e2000f101d48 */
[-C--:B------:R-:W-:Y:S05]  /*f800*/  LEA.HI.X R5, R205, R3.reuse, R209, 0x1, P0 ;  /* 0x00000003cd057211 */ /* 0x080fea00000f0cd1 */
[----:B------:R5:W-:Y:S02]  /*f810*/  LDGSTS.E.BYPASS.LTC128B.128 [R198+0x9080], [R4.64], !P3 ;  /* 0x0908000004c67fae */ /* 0x000be4000d901d48 */
[CC--:B-----5:R-:W-:Y:S04]  /*f820*/  LEA R4, P0, R199.reuse, R2.reuse, 0x1 ;  /* 0x00000002c7047211 */ /* 0x0e0fe800078008ff */
[-C--:B------:R-:W-:Y:S02]  /*f830*/  LEA.HI.X R5, R199, R3.reuse, R211, 0x1, P0 ;  /* 0x00000003c7057211 */ /* 0x080fe400000f0cd3 */
[C---:B------:R-:W-:Y:S03]  /*f840*/  LEA R2, P0, R200.reuse, R2, 0x1 ;  /* 0x00000002c8027211 */ /* 0x040fe600078008ff */
[----:B------:R5:W-:Y:S01]  /*f850*/  LDGSTS.E.BYPASS.LTC128B.128 [R198+0xa080], [R4.64], !P4 ;  /* 0x0a08000004c67fae */ /* 0x000be2000e101d48 */
[----:B------:R-:W-:Y:S02]  /*f860*/  LEA.HI.X R3, R200, R3, R210, 0x1, P0 ;  /* 0x00000003c8037211 */ /* 0x000fe400000f0cd2 */
[----:B------:R-:W-:Y:S03]  /*f870*/  ISETP.GT.AND P0, PT, R201, R214, PT ;  /* 0x000000d6c900720c */ /* 0x000fe60003f04270 */
[----:B------:R4:W-:Y:S04]  /*f880*/  LDGSTS.E.BYPASS.LTC128B.128 [R198+0xb080], [R2.64], !P5 ;  /* 0x0b08000002c67fae */ /* 0x0009e8000e901d48 */
[----:B------:R-:W0:Y:S01]  /*f890*/  LDGDEPBAR ;  /* 0x00000000000079af */ /* 0x000e220000000000 */
[C---:B-1---5:R-:W-:Y:S08]  /*f8a0*/  HMMA.16816.F32.BF16 R4, R16.reuse, R8, RZ ;  /* 0x000000081004723c */ /* 0x062ff000000418ff */
[C---:B------:R-:W-:Y:S08]  /*f8b0*/  HMMA.16816.F32.BF16 R8, R16.reuse, R10, RZ ;  /* 0x0000000a1008723c */ /* 0x040ff000000418ff */
[C---:B--23--:R-:W-:Y:S08]  /*f8c0*/  HMMA.16816.F32.BF16 R12, R16.reuse, R160, RZ ;  /* 0x000000a0100c723c */ /* 0x04cff000000418ff */
[----:B------:R-:W-:Y:S01]  /*f8d0*/  HMMA.16816.F32.BF16 R16, R16, R162, RZ ;  /* 0x000000a21010723c */ /* 0x000fe200000418ff */
[----:B------:R-:W-:Y:S07]  /*f8e0*/  LDSM.16.M88.4 R160, [R197] ;  /* 0x00000000c5a0783b */ /* 0x000fee0000000200 */
[C---:B----4-:R-:W-:Y:S08]  /*f8f0*/  HMMA.16816.F32.BF16 R4, R164.reuse, R168, R4 ;  /* 0x000000a8a404723c */ /* 0x050ff00000041804 */
[C---:B------:R-:W-:Y:S01]  /*f900*/  HMMA.16816.F32.BF16 R8, R164.reuse, R170, R8 ;  /* 0x000000aaa408723c */ /* 0x040fe20000041808 */
[----:B------:R-:W-:Y:S07]  /*f910*/  LDSM.16.M88.4 R168, [R0] ;  /* 0x0000000000a8783b */ /* 0x000fee0000000200 */
[C---:B------:R-:W-:Y:S08]  /*f920*/  HMMA.16816.F32.BF16 R12, R164.reuse, R172, R12 ;  /* 0x000000aca40c723c */ /* 0x040ff0000004180c */
[----:B------:R-:W-:Y:S01]  /*f930*/  HMMA.16816.F32.BF16 R16, R164, R174, R16 ;  /* 0x000000aea410723c */ /* 0x000fe20000041810 */
[----:B------:R-:W1:Y:S04]  /*f940*/  LDSM.16.M88.4 R164, [R132] ;  /* 0x0000000084a4783b */ /* 0x000e680000000200 */
[----:B------:R-:W-:Y:S03]  /*f950*/  LDSM.16.M88.4 R172, [R185+-0x3000] ;  /* 0xffd00000b9ac783b */ /* 0x000fe60000000200 */
[C---:B-1----:R-:W-:Y:S08]  /*f960*/  HMMA.16816.F32.BF16 R4, R160.reuse, R164, R4 ;  /* 0x000000a4a004723c */ /* 0x042ff00000041804 */
[C---:B------:R-:W-:Y:S01]  /*f970*/  HMMA.16816.F32.BF16 R8, R160.reuse, R166, R8 ;  /* 0x000000a6a008723c */ /* 0x040fe20000041808 */
[----:B------:R-:W1:Y:S07]  /*f980*/  LDSM.16.M88.4 R164, [R196] ;  /* 0x00000000c4a4783b */ /* 0x000e6e0000000200 */
[C---:B------:R-:W-:Y:S08]  /*f990*/  HMMA.16816.F32.BF16 R12, R160.reuse, R168, R12 ;  /* 0x000000a8a00c723c */ /* 0x040ff0000004180c */
[----:B------:R-:W-:Y:S01]  /*f9a0*/  HMMA.16816.F32.BF16 R16, R160, R170, R16 ;  /* 0x000000aaa010723c */ /* 0x000fe20000041810 */
[----:B------:R-:W2:Y:S04]  /*f9b0*/  LDSM.16.M88.4 R160, [R185+-0x2800] ;  /* 0xffd80000b9a0783b */ /* 0x000ea80000000200 */
[----:B------:R-:W-:Y:S03]  /*f9c0*/  LDSM.16.M88.4 R168, [R194+0x4000] ;  /* 0x00400000c2a8783b */ /* 0x000fe60000000200 */
[C---:B-1----:R-:W-:Y:S08]  /*f9d0*/  HMMA.16816.F32.BF16 R4, R164.reuse, R172, R4 ;  /* 0x000000aca404723c */ /* 0x042ff00000041804 */
[C---:B------:R-:W-:Y:S01]  /*f9e0*/  HMMA.16816.F32.BF16 R8, R164.reuse, R174, R8 ;  /* 0x000000aea408723c */ /* 0x040fe20000041808 */
[----:B------:R-:W1:Y:S07]  /*f9f0*/  LDSM.16.M88.4 R172, [R184+0x1000] ;  /* 0x00100000b8ac783b */ /* 0x000e6e0000000200 */
[C---:B--2---:R-:W-:Y:S08]  /*fa00*/  HMMA.16816.F32.BF16 R12, R164.reuse, R160, R12 ;  /* 0x000000a0a40c723c */ /* 0x044ff0000004180c */
[----:B------:R-:W-:Y:S01]  /*fa10*/  HMMA.16816.F32.BF16 R16, R164, R162, R16 ;  /* 0x000000a2a410723c */ /* 0x000fe20000041810 */
[----:B------:R-:W2:Y:S04]  /*fa20*/  LDSM.16.M88.4 R160, [R184+0x1800] ;  /* 0x00180000b8a0783b */ /* 0x000ea80000000200 */
[----:B------:R-:W-:Y:S03]  /*fa30*/  LDSM.16.M88.4 R164, [R195+0x4000] ;  /* 0x00400000c3a4783b */ /* 0x000fe60000000200 */
[C---:B-1----:R-:W-:Y:S08]  /*fa40*/  HMMA.16816.F32.BF16 R4, R168.reuse, R172, R4 ;  /* 0x000000aca804723c */ /* 0x042ff00000041804 */
[C---:B------:R-:W-:Y:S01]  /*fa50*/  HMMA.16816.F32.BF16 R8, R168.reuse, R174, R8 ;  /* 0x000000aea808723c */ /* 0x040fe20000041808 */
[----:B------:R-:W1:Y:S07]  /*fa60*/  LDSM.16.M88.4 R172, [R133] ;  /* 0x0000000085ac783b */ /* 0x000e6e0000000200 */
[C---:B--2---:R-:W-:Y:S08]  /*fa70*/  HMMA.16816.F32.BF16 R12, R168.reuse, R160, R12 ;  /* 0x000000a0a80c723c */ /* 0x044ff0000004180c */
[----:B------:R-:W-:Y:S01]  /*fa80*/  HMMA.16816.F32.BF16 R16, R168, R162, R16 ;  /* 0x000000a2a810723c */ /* 0x000fe20000041810 */
[----:B------:R-:W2:Y:S04]  /*fa90*/  LDSM.16.M88.4 R160, [R176] ;  /* 0x00000000b0a0783b */ /* 0x000ea80000000200 */
[----:B------:R-:W-:Y:S03]  /*faa0*/  LDSM.16.M88.4 R168, [R197+0x4000] ;  /* 0x00400000c5a8783b */ /* 0x000fe60000000200 */
[C---:B-1----:R-:W-:Y:S08]  /*fab0*/  HMMA.16816.F32.BF16 R4, R164.reuse, R172, R4 ;  /* 0x000000aca404723c */ /* 0x042ff00000041804 */
[C---:B------:R-:W-:Y:S01]  /*fac0*/  HMMA.16816.F32.BF16 R8, R164.reuse, R174, R8 ;  /* 0x000000aea408723c */ /* 0x040fe20000041808 */
[----:B------:R-:W1:Y:S04]  /*fad0*/  LDSM.16.M88.4 R172, [R177] ;  /* 0x00000000b1ac783b */ /* 0x000e680000000200 */
[----:B------:R-:W3:Y:S03]  /*fae0*/  LDSM.16.M88.4 R176, [R178] ;  /* 0x00000000b2b0783b */ /* 0x000ee60000000200 */
[C---:B--2---:R-:W-:Y:S08]  /*faf0*/  HMMA.16816.F32.BF16 R12, R164.reuse, R160, R12 ;  /* 0x000000a0a40c723c */ /* 0x044ff0000004180c */
[----:B------:R-:W-:Y:S01]  /*fb00*/  HMMA.16816.F32.BF16 R16, R164, R162, R16 ;  /* 0x000000a2a410723c */ /* 0x000fe20000041810 */
[----:B------:R-:W-:Y:S04]  /*fb10*/  LDSM.16.M88.4 R160, [R196+0x4000] ;  /* 0x00400000c4a0783b */ /* 0x000fe80000000200 */
[----:B------:R-:W2:Y:S03]  /*fb20*/  LDSM.16.M88.4 R164, [R185+-0x2000] ;  /* 0xffe00000b9a4783b */ /* 0x000ea60000000200 */
[C---:B-1----:R-:W-:Y:S08]  /*fb30*/  HMMA.16816.F32.BF16 R4, R168.reuse, R172, R4 ;  /* 0x000000aca804723c */ /* 0x042ff00000041804 */
[C---:B------:R-:W-:Y:S01]  /*fb40*/  HMMA.16816.F32.BF16 R8, R168.reuse, R174, R8 ;  /* 0x000000aea808723c */ /* 0x040fe20000041808 */
[----:B------:R-:W1:Y:S07]  /*fb50*/  LDSM.16.M88.4 R172, [R185+-0x1800] ;  /* 0xffe80000b9ac783b */ /* 0x000e6e0000000200 */
[C---:B---3--:R-:W-:Y:S08]  /*fb60*/  HMMA.16816.F32.BF16 R12, R168.reuse, R176, R12 ;  /* 0x000000b0a80c723c */ /* 0x048ff0000004180c */
[----:B------:R-:W-:Y:S01]  /*fb70*/  HMMA.16816.F32.BF16 R16, R168, R178, R16 ;  /* 0x000000b2a810723c */ /* 0x000fe20000041810 */
[----:B------:R-:W-:Y:S04]  /*fb80*/  LDSM.16.M88.4 R168, [R194+0x8000] ;  /* 0x00800000c2a8783b */ /* 0x000fe80000000200 */
[----:B------:R-:W3:Y:S03]  /*fb90*/  LDSM.16.M88.4 R176, [R184+0x2000] ;  /* 0x00200000b8b0783b */ /* 0x000ee60000000200 */
[C---:B--2---:R-:W-:Y:S08]  /*fba0*/  HMMA.16816.F32.BF16 R4, R160.reuse, R164, R4 ;  /* 0x000000a4a004723c */ /* 0x044ff00000041804 */
[C---:B------:R-:W-:Y:S01]  /*fbb0*/  HMMA.16816.F32.BF16 R8, R160.reuse, R166, R8 ;  /* 0x000000a6a008723c */ /* 0x040fe20000041808 */
[----:B------:R-:W2:Y:S07]  /*fbc0*/  LDSM.16.M88.4 R164, [R184+0x2800] ;  /* 0x00280000b8a4783b */ /* 0x000eae0000000200 */
[C---:B-1----:R-:W-:Y:S08]  /*fbd0*/  HMMA.16816.F32.BF16 R12, R160.reuse, R172, R12 ;  /* 0x000000aca00c723c */ /* 0x042ff0000004180c */
[----:B------:R-:W-:Y:S01]  /*fbe0*/  HMMA.16816.F32.BF16 R16, R160, R174, R16 ;  /* 0x000000aea010723c */ /* 0x000fe20000041810 */
[----:B------:R-:W-:Y:S04]  /*fbf0*/  LDSM.16.M88.4 R172, [R180] ;  /* 0x00000000b4ac783b */ /* 0x000fe80000000200 */
[----:B------:R-:W1:Y:S03]  /*fc00*/  LDSM.16.M88.4 R160, [R195+0x8000] ;  /* 0x00800000c3a0783b */ /* 0x000e660000000200 */
[C---:B---3--:R-:W-:Y:S08]  /*fc10*/  HMMA.16816.F32.BF16 R4, R168.reuse, R176, R4 ;  /* 0x000000b0a804723c */ /* 0x048ff00000041804 */
[C---:B------:R-:W-:Y:S01]  /*fc20*/  HMMA.16816.F32.BF16 R8, R168.reuse, R178, R8 ;  /* 0x000000b2a808723c */ /* 0x040fe20000041808 */
[----:B------:R-:W3:Y:S07]  /*fc30*/  LDSM.16.M88.4 R176, [R181] ;  /* 0x00000000b5b0783b */ /* 0x000eee0000000200 */
[C---:B--2---:R-:W-:Y:S08]  /*fc40*/  HMMA.16816.F32.BF16 R12, R168.reuse, R164, R12 ;  /* 0x000000a4a80c723c */ /* 0x044ff0000004180c */
[----:B------:R-:W-:Y:S01]  /*fc50*/  HMMA.16816.F32.BF16 R16, R168, R166, R16 ;  /* 0x000000a6a810723c */ /* 0x000fe20000041810 */
[----:B------:R-:W-:Y:S04]  /*fc60*/  LDSM.16.M88.4 R168, [R182] ;  /* 0x00000000b6a8783b */ /* 0x000fe80000000200 */
[----:B------:R-:W2:Y:S03]  /*fc70*/  LDSM.16.M88.4 R164, [R197+0x8000] ;  /* 0x00800000c5a4783b */ /* 0x000ea60000000200 */
[C---:B-1----:R-:W-:Y:S01]  /*fc80*/  HMMA.16816.F32.BF16 R4, R160.reuse, R172, R4 ;  /* 0x000000aca004723c */ /* 0x042fe20000041804 */
[----:B------:R-:W1:Y:S07]  /*fc90*/  LDSM.16.M88.4 R180, [R183] ;  /* 0x00000000b7b4783b */ /* 0x000e6e0000000200 */
[C---:B------:R-:W-:Y:S01]  /*fca0*/  HMMA.16816.F32.BF16 R8, R160.reuse, R174, R8 ;  /* 0x000000aea008723c */ /* 0x040fe20000041808 */
[----:B------:R-:W-:Y:S07]  /*fcb0*/  LDSM.16.M88.4 R172, [R185+-0x1000] ;  /* 0xfff00000b9ac783b */ /* 0x000fee0000000200 */
[C---:B---3--:R-:W-:Y:S08]  /*fcc0*/  HMMA.16816.F32.BF16 R12, R160.reuse, R176, R12 ;  /* 0x000000b0a00c723c */ /* 0x048ff0000004180c */
[----:B------:R-:W-:Y:S01]  /*fcd0*/  HMMA.16816.F32.BF16 R16, R160, R178, R16 ;  /* 0x000000b2a010723c */ /* 0x000fe20000041810 */
[----:B------:R-:W3:Y:S04]  /*fce0*/  LDSM.16.M88.4 R160, [R196+0x8000] ;  /* 0x00800000c4a0783b */ /* 0x000ee80000000200 */
[----:B------:R-:W4:Y:S03]  /*fcf0*/  LDSM.16.M88.4 R176, [R185+-0x800] ;  /* 0xfff80000b9b0783b */ /* 0x000f260000000200 */
[C---:B--2---:R-:W-:Y:S08]  /*fd00*/  HMMA.16816.F32.BF16 R4, R164.reuse, R168, R4 ;  /* 0x000000a8a404723c */ /* 0x044ff00000041804 */
[C---:B------:R-:W-:Y:S01]  /*fd10*/  HMMA.16816.F32.BF16 R8, R164.reuse, R170, R8 ;  /* 0x000000aaa408723c */ /* 0x040fe20000041808 */
[----:B------:R-:W-:Y:S07]  /*fd20*/  LDSM.16.M88.4 R168, [R184+0x3000] ;  /* 0x00300000b8a8783b */ /* 0x000fee0000000200 */
[C---:B-1----:R-:W-:Y:S08]  /*fd30*/  HMMA.16816.F32.BF16 R12, R164.reuse, R180, R12 ;  /* 0x000000b4a40c723c */ /* 0x042ff0000004180c */
[----:B------:R-:W-:Y:S01]  /*fd40*/  HMMA.16816.F32.BF16 R16, R164, R182, R16 ;  /* 0x000000b6a410723c */ /* 0x000fe20000041810 */
[----:B------:R-:W1:Y:S04]  /*fd50*/  LDSM.16.M88.4 R164, [R194+0xc000] ;  /* 0x00c00000c2a4783b */ /* 0x000e680000000200 */
[----:B------:R-:W2:Y:S03]  /*fd60*/  LDSM.16.M88.4 R180, [R184+0x3800] ;  /* 0x00380000b8b4783b */ /* 0x000ea60000000200 */
[C---:B---3--:R-:W-:Y:S08]  /*fd70*/  HMMA.16816.F32.BF16 R4, R160.reuse, R172, R4 ;  /* 0x000000aca004723c */ /* 0x048ff00000041804 */
[C---:B------:R-:W-:Y:S01]  /*fd80*/  HMMA.16816.F32.BF16 R8, R160.reuse, R174, R8 ;  /* 0x000000aea008723c */ /* 0x040fe20000041808 */
[----:B------:R-:W-:Y:S07]  /*fd90*/  LDSM.16.M88.4 R172, [R190] ;  /* 0x00000000beac783b */ /* 0x000fee0000000200 */
[C---:B----4-:R-:W-:Y:S08]  /*fda0*/  HMMA.16816.F32.BF16 R12, R160.reuse, R176, R12 ;  /* 0x000000b0a00c723c */ /* 0x050ff0000004180c */
[----:B------:R-:W-:Y:S01]  /*fdb0*/  HMMA.16816.F32.BF16 R16, R160, R178, R16 ;  /* 0x000000b2a010723c */ /* 0x000fe20000041810 */
[----:B------:R-:W3:Y:S04]  /*fdc0*/  LDSM.16.M88.4 R160, [R195+0xc000] ;  /* 0x00c00000c3a0783b */ /* 0x000ee80000000200 */
[----:B------:R-:W4:Y:S03]  /*fdd0*/  LDSM.16.M88.4 R176, [R191] ;  /* 0x00000000bfb0783b */ /* 0x000f260000000200 */
[C---:B-1----:R-:W-:Y:S08]  /*fde0*/  HMMA.16816.F32.BF16 R4, R164.reuse, R168, R4 ;  /* 0x000000a8a404723c */ /* 0x042ff00000041804 */
[C---:B------:R-:W-:Y:S01]  /*fdf0*/  HMMA.16816.F32.BF16 R8, R164.reuse, R170, R8 ;  /* 0x000000aaa408723c */ /* 0x040fe20000041808 */
[----:B------:R-:W-:Y:S07]  /*fe00*/  LDSM.16.M88.4 R168, [R192] ;  /* 0x00000000c0a8783b */ /* 0x000fee0000000200 */
[C---:B--2---:R-:W-:Y:S08]  /*fe10*/  HMMA.16816.F32.BF16 R12, R164.reuse, R180, R12 ;  /* 0x000000b4a40c723c */ /* 0x044ff0000004180c */
[----:B------:R-:W-:Y:S01]  /*fe20*/  HMMA.16816.F32.BF16 R16, R164, R182, R16 ;  /* 0x000000b6a410723c */ /* 0x000fe20000041810 */
[----:B------:R-:W1:Y:S04]  /*fe30*/  LDSM.16.M88.4 R164, [R197+0xc000] ;  /* 0x00c00000c5a4783b */ /* 0x000e680000000200 */
[----:B------:R-:W2:Y:S03]  /*fe40*/  LDSM.16.M88.4 R180, [R193] ;  /* 0x00000000c1b4783b */ /* 0x000ea60000000200 */
[C---:B---3--:R-:W-:Y:S08]  /*fe50*/  HMMA.16816.F32.BF16 R4, R160.reuse, R172, R4 ;  /* 0x000000aca004723c */ /* 0x048ff00000041804 */
[C---:B------:R-:W-:Y:S01]  /*fe60*/  HMMA.16816.F32.BF16 R8, R160.reuse, R174, R8 ;  /* 0x000000aea008723c */ /* 0x040fe20000041808 */
[----:B------:R-:W-:Y:S07]  /*fe70*/  LDSM.16.M88.4 R172, [R185] ;  /* 0x00000000b9ac783b */ /* 0x000fee0000000200 */
[C---:B----4-:R-:W-:Y:S08]  /*fe80*/  HMMA.16816.F32.BF16 R12, R160.reuse, R176, R12 ;  /* 0x000000b0a00c723c */ /* 0x050ff0000004180c */
[----:B------:R-:W-:Y:S01]  /*fe90*/  HMMA.16816.F32.BF16 R16, R160, R178, R16 ;  /* 0x000000b2a010723c */ /* 0x000fe20000041810 */
[----:B------:R-:W3:Y:S04]  /*fea0*/  LDSM.16.M88.4 R160, [R196+0xc000] ;  /* 0x00c00000c4a0783b */ /* 0x000ee80000000200 */
[----:B------:R-:W4:Y:S03]  /*feb0*/  LDSM.16.M88.4 R176, [R185+0x800] ;  /* 0x00080000b9b0783b */ /* 0x000f260000000200 */
[----:B------:R-:W-:Y:S04]  /*fec0*/  DEPBAR.LE SB0, 0x0 ;  /* 0x000080000000791a */ /* 0x000fe80000000000 */
[C---:B-1----:R-:W-:Y:S01]  /*fed0*/  HMMA.16816.F32.BF16 R4, R164.reuse, R168, R4 ;  /* 0x000000a8a404723c */ /* 0x042fe20000041804 */
[----:B------:R-:W-:Y:S07]  /*fee0*/  BAR.SYNC.DEFER_BLOCKING 0x0 ;  /* 0x0000000000007b1d */ /* 0x000fee0000010000 */
[C---:B------:R-:W-:Y:S08]  /*fef0*/  HMMA.16816.F32.BF16 R8, R164.reuse, R170, R8 ;  /* 0x000000aaa408723c */ /* 0x040ff00000041808 */
[C---:B--2---:R-:W-:Y:S08]  /*ff00*/  HMMA.16816.F32.BF16 R12, R164.reuse, R180, R12 ;  /* 0x000000b4a40c723c */ /* 0x044ff0000004180c */
[----:B------:R-:W-:Y:S08]  /*ff10*/  HMMA.16816.F32.BF16 R16, R164, R182, R16 ;  /* 0x000000b6a410723c */ /* 0x000ff00000041810 */
[C---:B---3--:R-:W-:Y:S08]  /*ff20*/  HMMA.16816.F32.BF16 R4, R160.reuse, R172, R4 ;  /* 0x000000aca004723c */ /* 0x048ff00000041804 */
[C---:B------:R-:W-:Y:S08]  /*ff30*/  HMMA.16816.F32.BF16 R8, R160.reuse, R174, R8 ;  /* 0x000000aea008723c */ /* 0x040ff00000041808 */
[C---:B----4-:R-:W-:Y:S08]  /*ff40*/  HMMA.16816.F32.BF16 R12, R160.reuse, R176, R12 ;  /* 0x000000b0a00c723c */ /* 0x050ff0000004180c */
[----:B------:R-:W-:Y:S01]  /*ff50*/  HMMA.16816.F32.BF16 R16, R160, R178, R16 ;  /* 0x000000b2a010723c */ /* 0x000fe20000041810 */
[----:B------:R-:W-:Y:S07]  /*ff60*/  @!UPT UIADD3 URZ, URZ, URZ, URZ ;  /* 0x0000003f3f3ff290 */ /* 0x000fee000fffe03f */
[----:B------:R-:W-:-:S11]  /*ff70*/  @!P0 BRA `(.L_x_269) ;  /* 0x0000030000008947 */ /* 0x000fd60003800000 */
[----:B------:R-:W-:Y:S01]  /*ff80*/  IMAD.MOV.U32 R0, RZ, RZ, 0x1 ;  /* 0x00000001ff007424 */ /* 0x000fe200078e00ff */
[----:B------:R-:W-:Y:S01]  /*ff90*/  ISETP.GT.AND P0, PT, R219, 0x1f, PT ;  /* 0x0000001fdb00780c */ /* 0x000fe20003f04270 */
[----:B------:R-:W-:Y:S02]  /*ffa0*/  IMAD R2, R201, 0x20, R227 ;  /* 0x00000020c9027824 */ /* 0x000fe400078e02e3 */
[----:B------:R-:W-:Y:S01]  /*ffb0*/  IMAD.MOV.U32 R203, RZ, RZ, RZ ;  /* 0x000000ffffcb7224 */ /* 0x000fe200078e00ff */
[----:B------:R-:W-:Y:S02]  /*ffc0*/  ISETP.NE.AND P1, PT, R0, c[0x0][0x2b8], PT ;  /* 0x0000ae0000007a0c */ /* 0x000fe40003f25270 */
[----:B------:R-:W-:Y:S05]  /*ffd0*/  IADD3 R2, R2, -0x20, R219 ;  /* 0xffffffe002027810 */ /* 0x000fea0007ffe0db */
[----:B------:R-:W-:Y:S06]  /*ffe0*/  IMAD.MOV.U32 R0, RZ, RZ, R2 ;  /* 0x000000ffff007224 */ /* 0x000fec00078e0002 */
[----:B------:R-:W-:Y:S05]  /*fff0*/  @P1 IMAD.HI.U32 R3, R2, c[0x0][0x2bc], RZ ;  /* 0x0000af0002031a27 */ /* 0x000fea00078e00ff */
[----:B------:R-:W-:Y:S04]  /*10000*/  @P1 SHF.R.U32.HI R0, RZ, c[0x0][0x2c0], R3 ;  /* 0x0000b000ff001a19 */ /* 0x000fe80000011603 */
[C---:B------:R-:W-:Y:S01]  /*10010*/  @!P0 IADD3 R3, P1, R0.reuse, R224, RZ ;  /* 0x000000e000038210 */ /* 0x040fe20007f3e0ff */
[----:B------:R-:W-:Y:S03]  /*10020*/  IMAD.MOV R132, RZ, RZ, -R0 ;  /* 0x000000ffff847224 */ /* 0x000fe600078e0a00 */
[----:B------:R-:W-:Y:S01]  /*10030*/  @!P0 LEA.HI.X.SX32 R0, R0, R226, 0x1, P1 ;  /* 0x000000e200008211 */ /* 0x000fe200008f0eff */
        /* <DEDUP_REMOVED lines=17> */
[----:B------:R-:W-:-:S06]  /*10150*/  BRA.DIV ~URZ, `(.L_x_270) ;  /* 0x000077c27f007947 */ /* 0x000fcc000b800000 */
[----:B------:R1:W2:Y:S02]  /*10160*/  SHFL.IDX PT, R132, R0, RZ, 0x181f ;  /* 0x00181fff00847589 */ /* 0x0002a400000e0000 */
.L_x_348:
[----:B------:R-:W-:-:S05]  /*10170*/  BRA.DIV ~URZ, `(.L_x_271) ;  /* 0x000078127f007947 */ /* 0x000fca000b800000 */
[----:B-1----:R1:W3:Y:S02]  /*10180*/  SHFL.IDX PT, R0, R133, RZ, 0x181f ;  /* 0x00181fff85007589 */ /* 0x0022e400000e0000 */
.L_x_349:
[C---:B---3--:R-:W-:Y:S04]  /*10190*/  LEA R2, P0, R134.reuse, R0, 0x1 ;  /* 0x0000000086027211 */ /* 0x048fe800078008ff */
[----:B--2---:R-:W-:Y:S05]  /*101a0*/  LEA.HI.X R3, R134, R132, R135, 0x1, P0 ;  /* 0x0000008486037211 */ /* 0x004fea00000f0c87 */
[----:B------:R-:W-:Y:S01]  /*101b0*/  @!PT LDS RZ, [RZ] ;  /* 0x00000000fffff984 */ /* 0x000fe20000000800 */
[----:B------:R-:W-:Y:S01]  /*101c0*/  @!PT LDS RZ, [RZ] ;  /* 0x00000000fffff984 */ /* 0x000fe20000000800 */
[----:B------:R-:W-:Y:S01]  /*101d0*/  @!PT LDS RZ, [RZ] ;  /* 0x00000000fffff984 */ /* 0x000fe20000000800 */
[----:B------:R2:W-:Y:S02]  /*101e0*/  LDGSTS.E.BYPASS.LTC128B.128 [R198+0xc080], [R2.64], !P6 ;  /* 0x0c08000002c67fae */ /* 0x0005e4000f101d48 */
[C---:B--2---:R-:W-:Y:S04]  /*101f0*/  LEA R2, P0, R205.reuse, R0, 0x1 ;  /* 0x00000000cd027211 */ /* 0x044fe800078008ff */
[----:B------:R-:W-:Y:S02]  /*10200*/  LEA.HI.X R3, R205, R132, R209, 0x1, P0 ;  /* 0x00000084cd037211 */ /* 0x000fe400000f0cd1 */
[C---:B------:R-:W-:Y:S03]  /*10210*/  LEA R160, P0, R199.reuse, R0, 0x1 ;  /* 0x00000000c7a07211 */ /* 0x040fe600078008ff */
[----:B------:R2:W-:Y:S01]  /*10220*/  LDGSTS.E.BYPASS.LTC128B.128 [R198+0xd080], [R2.64], !P3 ;  /* 0x0d08000002c67fae */ /* 0x0005e2000d901d48 */
[----:B------:R-:W-:Y:S05]  /*10230*/  LEA.HI.X R161, R199, R132, R211, 0x1, P0 ;  /* 0x00000084c7a17211 */ /* 0x000fea00000f0cd3 */
[----:B------:R3:W-:Y:S01]  /*10240*/  LDGSTS.E.BYPASS.LTC128B.128 [R198+0xe080], [R160.64], !P4 ;  /* 0x0e080000a0c67fae */ /* 0x0007e2000e101d48 */
[C---:B--2---:R-:W-:Y:S04]  /*10250*/  LEA R2, P0, R200.reuse, R0, 0x1 ;  /* 0x00000000c8027211 */ /* 0x044fe800078008ff */
[----:B------:R-:W-:Y:S05]  /*10260*/  LEA.HI.X R3, R200, R132, R210, 0x1, P0 ;  /* 0x00000084c8037211 */ /* 0x000fea00000f0cd2 */
[----:B------:R3:W-:Y:S04]  /*10270*/  LDGSTS.E.BYPASS.LTC128B.128 [R198+0xf080], [R2.64], !P5 ;  /* 0x0f08000002c67fae */ /* 0x0007e8000e901d48 */
.L_x_269:
[----:B------:R-:W-:Y:S05]  /*10280*/  BSYNC B0 ;  /* 0x0000000000007941 */ /* 0x000fea0003800000 */
.L_x_268:
[----:B---3--:R-:W-:Y:S01]  /*10290*/  FMNMX.FTZ R2, R4, R137, !PT ;  /* 0x0000008904027209 */ /* 0x008fe20007810000 */
        /* <DEDUP_REMOVED lines=17> */
[----:B------:R-:W2:Y:S02]  /*103b0*/  SHFL.BFLY PT, R0, R132, 0x2, 0x1f ;  /* 0x0c401f0084007f89 */ /* 0x000ea400000e0000 */
[----:B--2---:R-:W-:Y:S05]  /*103c0*/  FMNMX.FTZ R0, R132, R0, !PT ;  /* 0x0000000084007209 */ /* 0x004fea0007810000 */
[----:B------:R-:W2:Y:S02]  /*103d0*/  SHFL.BFLY PT, R2, R0, 0x1, 0x1f ;  /* 0x0c201f0000027f89 */ /* 0x000ea400000e0000 */
[----:B-12---:R-:W-:Y:S02]  /*103e0*/  FMNMX.FTZ R133, R0, R2, !PT ;  /* 0x0000000200857209 */ /* 0x006fe40007810000 */
[----:B------:R-:W1:Y:S02]  /*103f0*/  SHFL.BFLY PT, R0, R160, 0x2, 0x1f ;  /* 0x0c401f00a0007f89 */ /* 0x000e6400000e0000 */
[----:B-1----:R-:W-:Y:S05]  /*10400*/  FMNMX.FTZ R132, R160, R0, !PT ;  /* 0x00000000a0847209 */ /* 0x002fea0007810000 */
[----:B------:R1:W2:Y:S02]  /*10410*/  SHFL.BFLY PT, R0, R132, 0x1, 0x1f ;  /* 0x0c201f0084007f89 */ /* 0x0002a400000e0000 */
.L_x_350:
[----:B--2---:R-:W-:Y:S01]  /*10420*/  FMNMX.FTZ R3, R0, R132, !PT ;  /* 0x0000008400037209 */ /* 0x004fe20007810000 */
[C---:B------:R-:W-:Y:S01]  /*10430*/  FADD.FTZ R0, -R133.reuse, R137 ;  /* 0x0000008985007221 */ /* 0x040fe20000010100 */
[----:B------:R-:W-:Y:S01]  /*10440*/  WARPSYNC 0xffffffff ;  /* 0xffffffff00007948 */ /* 0x000fe20003800000 */
[----:B-1----:R-:W-:Y:S01]  /*10450*/  FMUL.FTZ R132, R133, c[0x0][0x2d0] ;  /* 0x0000b40085847a20 */ /* 0x002fe20000410000 */
[----:B------:R-:W-:Y:S01]  /*10460*/  ISETP.GT.AND P0, PT, R201, R214, PT ;  /* 0x000000d6c900720c */ /* 0x000fe20003f04270 */
[----:B------:R-:W-:Y:S02]  /*10470*/  FMUL.FTZ R0, R0, c[0x0][0x2d0] ;  /* 0x0000b40000007a20 */ /* 0x000fe40000410000 */
[--C-:B------:R-:W-:Y:S02]  /*10480*/  FFMA.FTZ R170, R12, c[0x0][0x2d0], -R132.reuse ;  /* 0x0000b4000caa7a23 */ /* 0x100fe40000010884 */
[----:B------:R1:W-:Y:S01]  /*10490*/  MUFU.EX2 R2, R0 ;  /* 0x0000000000027308 */ /* 0x0003e20000000800 */
[--C-:B------:R-:W-:Y:S02]  /*104a0*/  FFMA.FTZ R137, R4, c[0x0][0x2d0], -R132.reuse ;  /* 0x0000b40004897a23 */ /* 0x100fe40000010884 */
[--C-:B------:R-:W-:Y:S02]  /*104b0*/  FFMA.FTZ R4, R8, c[0x0][0x2d0], -R132.reuse ;  /* 0x0000b40008047a23 */ /* 0x100fe40000010884 */
[--C-:B------:R-:W-:Y:S02]  /*104c0*/  FFMA.FTZ R169, R13, c[0x0][0x2d0], -R132.reuse ;  /* 0x0000b4000da97a23 */ /* 0x100fe40000010884 */
[--C-:B------:R-:W-:Y:S02]  /*104d0*/  FFMA.FTZ R5, R5, c[0x0][0x2d0], -R132.reuse ;  /* 0x0000b40005057a23 */ /* 0x100fe40000010884 */
[--C-:B------:R-:W-:Y:S01]  /*104e0*/  FFMA.FTZ R168, R16, c[0x0][0x2d0], -R132.reuse ;  /* 0x0000b40010a87a23 */ /* 0x100fe20000010884 */
[----:B------:R-:W-:Y:S10]  /*104f0*/  MUFU.EX2 R13, R4 ;  /* 0x00000004000d7308 */ /* 0x000ff40000000800 */
[----:B------:R-:W-:Y:S01]  /*10500*/  MUFU.EX2 R8, R5 ;  /* 0x0000000500087308 */ /* 0x000fe20000000800 */
[--C-:B-1----:R-:W-:Y:S02]  /*10510*/  FFMA.FTZ R0, R9, c[0x0][0x2d0], -R132.reuse ;  /* 0x0000b40009007a23 */ /* 0x102fe40000010884 */
[----:B------:R-:W-:Y:S07]  /*10520*/  FFMA.FTZ R132, R17, c[0x0][0x2d0], -R132 ;  /* 0x0000b40011847a23 */ /* 0x000fee0000010884 */
[----:B------:R1:W-:Y:S10]  /*10530*/  MUFU.EX2 R12, R0 ;  /* 0x00000000000c7308 */ /* 0x0003f40000000800 */
[----:B------:R-:W-:Y:S10]  /*10540*/  MUFU.EX2 R9, R137 ;  /* 0x0000008900097308 */ /* 0x000ff40000000800 */
[----:B------:R-:W-:Y:S01]  /*10550*/  MUFU.EX2 R132, R132 ;  /* 0x0000008400847308 */ /* 0x000fe20000000800 */
[C---:B-1----:R-:W-:Y:S04]  /*10560*/  FADD.FTZ R0, -R3.reuse, R138 ;  /* 0x0000008a03007221 */ /* 0x042fe80000010100 */
[----:B------:R-:W-:Y:S06]  /*10570*/  FMUL.FTZ R0, R0, c[0x0][0x2d0] ;  /* 0x0000b40000007a20 */ /* 0x000fec0000410000 */
[----:B------:R-:W1:Y:S02]  /*10580*/  MUFU.EX2 R0, R0 ;  /* 0x0000000000007308 */ /* 0x000e640000000800 */
[----:B-1----:R-:W-:Y:S01]  /*10590*/  FMUL.FTZ R22, R0, R22 ;  /* 0x0000001600167220 */ /* 0x002fe20000410000 */
[----:B------:R-:W-:Y:S01]  /*105a0*/  F2FP.BF16.PACK_AB R162, R12, R13 ;  /* 0x0000000d0ca2723e */ /* 0x000fe200000010ff */
[----:B------:R-:W-:Y:S01]  /*105b0*/  FFMA.FTZ R4, R2, R207, R9 ;  /* 0x000000cf02047223 */ /* 0x000fe20000010009 */
[----:B------:R-:W-:Y:S01]  /*105c0*/  F2FP.BF16.PACK_AB R160, R8, R9 ;  /* 0x0000000908a0723e */ /* 0x000fe200000010ff */
[----:B------:R-:W-:Y:S02]  /*105d0*/  FMUL.FTZ R16, R2, R144 ;  /* 0x0000009002107220 */ /* 0x000fe40000410000 */
[----:B------:R-:W-:Y:S02]  /*105e0*/  FADD.FTZ R5, R8, R4 ;  /* 0x0000000408057221 */ /* 0x000fe40000010000 */
[----:B------:R-:W-:Y:S02]  /*105f0*/  FMUL.FTZ R4, R3, c[0x0][0x2d0] ;  /* 0x0000b40003047a20 */ /* 0x000fe40000410000 */
[----:B------:R-:W-:Y:S02]  /*10600*/  FMUL.FTZ R17, R2, R145 ;  /* 0x0000009102117220 */ /* 0x000fe40000410000 */
[--C-:B------:R-:W-:Y:S02]  /*10610*/  FFMA.FTZ R166, R18, c[0x0][0x2d0], -R4.reuse ;  /* 0x0000b40012a67a23 */ /* 0x100fe40000010804 */
[C---:B------:R-:W-:Y:S02]  /*10620*/  FMUL.FTZ R18, R0.reuse, R146 ;  /* 0x0000009200127220 */ /* 0x040fe40000410000 */
[--C-:B------:R-:W-:Y:S02]  /*10630*/  FFMA.FTZ R167, R19, c[0x0][0x2d0], -R4.reuse ;  /* 0x0000b40013a77a23 */ /* 0x100fe40000010804 */
[----:B------:R-:W-:Y:S02]  /*10640*/  FMUL.FTZ R19, R0, R147 ;  /* 0x0000009300137220 */ /* 0x000fe40000410000 */
[----:B------:R-:W1:Y:S01]  /*10650*/  LDSM.16.MT88.4 R144, [R186] ;  /* 0x00000000ba90783b */ /* 0x000e620000004200 */
[--C-:B------:R-:W-:Y:S02]  /*10660*/  FFMA.FTZ R137, R10, c[0x0][0x2d0], -R4.reuse ;  /* 0x0000b4000a897a23 */ /* 0x100fe40000010804 */
[--C-:B------:R-:W-:Y:S02]  /*10670*/  FFMA.FTZ R138, R11, c[0x0][0x2d0], -R4.reuse ;  /* 0x0000b4000b8a7a23 */ /* 0x100fe40000010804 */
[--C-:B------:R-:W-:Y:S02]  /*10680*/  FFMA.FTZ R6, R6, c[0x0][0x2d0], -R4.reuse ;  /* 0x0000b40006067a23 */ /* 0x100fe40000010804 */
[--C-:B------:R-:W-:Y:S01]  /*10690*/  FFMA.FTZ R7, R7, c[0x0][0x2d0], -R4.reuse ;  /* 0x0000b40007077a23 */ /* 0x100fe20000010804 */
[----:B------:R-:W-:Y:S01]  /*106a0*/  MUFU.EX2 R172, R138 ;  /* 0x0000008a00ac7308 */ /* 0x000fe20000000800 */
[--C-:B------:R-:W-:Y:S02]  /*106b0*/  FFMA.FTZ R165, R14, c[0x0][0x2d0], -R4.reuse ;  /* 0x0000b4000ea57a23 */ /* 0x100fe40000010804 */
[----:B------:R-:W-:Y:S02]  /*106c0*/  FADD.FTZ R5, R13, R5 ;  /* 0x000000050d057221 */ /* 0x000fe40000010000 */
[C---:B------:R-:W-:Y:S02]  /*106d0*/  FMUL.FTZ R13, R2.reuse, R149 ;  /* 0x00000095020d7220 */ /* 0x040fe40000410000 */
[----:B------:R-:W-:Y:S02]  /*106e0*/  FFMA.FTZ R164, R15, c[0x0][0x2d0], -R4 ;  /* 0x0000b4000fa47a23 */ /* 0x000fe40000010804 */
[----:B------:R-:W-:Y:S01]  /*106f0*/  FMUL.FTZ R4, R2, R156 ;  /* 0x0000009c02047220 */ /* 0x000fe20000410000 */
[----:B------:R2:W3:Y:S01]  /*10700*/  MUFU.EX2 R161, R6 ;  /* 0x0000000600a17308 */ /* 0x0004e20000000800 */
[----:B------:R-:W-:Y:S02]  /*10710*/  FADD.FTZ R171, R12, R5 ;  /* 0x000000050cab7221 */ /* 0x000fe40000010000 */
[C---:B------:R-:W-:Y:S02]  /*10720*/  FMUL.FTZ R5, R2.reuse, R157 ;  /* 0x0000009d02057220 */ /* 0x040fe40000410000 */
[C---:B------:R-:W-:Y:S02]  /*10730*/  FMUL.FTZ R12, R2.reuse, R148 ;  /* 0x00000094020c7220 */ /* 0x040fe40000410000 */
[C---:B------:R-:W-:Y:S02]  /*10740*/  FMUL.FTZ R8, R2.reuse, R152 ;  /* 0x0000009802087220 */ /* 0x040fe40000410000 */
[----:B------:R-:W-:Y:S01]  /*10750*/  FMUL.FTZ R9, R2, R153 ;  /* 0x0000009902097220 */ /* 0x000fe20000410000 */
[----:B------:R-:W4:Y:S01]  /*10760*/  MUFU.EX2 R156, R7 ;  /* 0x00000007009c7308 */ /* 0x000f220000000800 */
[C---:B------:R-:W-:Y:S02]  /*10770*/  FMUL.FTZ R10, R0.reuse, R154 ;  /* 0x0000009a000a7220 */ /* 0x040fe40000410000 */
[C---:B------:R-:W-:Y:S02]  /*10780*/  FMUL.FTZ R11, R0.reuse, R155 ;  /* 0x0000009b000b7220 */ /* 0x040fe40000410000 */
[C---:B------:R-:W-:Y:S01]  /*10790*/  FMUL.FTZ R14, R0.reuse, R150 ;  /* 0x00000096000e7220 */ /* 0x040fe20000410000 */
[----:B------:R-:W-:Y:S01]  /*107a0*/  LDSM.16.MT88.4 R152, [R186+0x800] ;  /* 0x00080000ba98783b */ /* 0x000fe20000004200 */
[----:B------:R-:W-:Y:S02]  /*107b0*/  FMUL.FTZ R15, R0, R151 ;  /* 0x00000097000f7220 */ /* 0x000fe40000410000 */
[C---:B------:R-:W-:Y:S01]  /*107c0*/  FMUL.FTZ R20, R2.reuse, R20 ;  /* 0x0000001402147220 */ /* 0x040fe20000410000 */
[----:B------:R-:W5:Y:S01]  /*107d0*/  MUFU.EX2 R149, R137 ;  /* 0x0000008900957308 */ /* 0x000f620000000800 */
[----:B------:R-:W-:Y:S02]  /*107e0*/  FMUL.FTZ R21, R2, R21 ;  /* 0x0000001502157220 */ /* 0x000fe40000410000 */
[C---:B------:R-:W-:Y:S02]  /*107f0*/  FMUL.FTZ R23, R0.reuse, R23 ;  /* 0x0000001700177220 */ /* 0x040fe40000410000 */
[C---:B--2---:R-:W-:Y:S02]  /*10800*/  FMUL.FTZ R6, R0.reuse, R158 ;  /* 0x0000009e00067220 */ /* 0x044fe40000410000 */
[----:B---3--:R-:W-:Y:S02]  /*10810*/  FFMA.FTZ R148, R0, R206, R161 ;  /* 0x000000ce00947223 */ /* 0x008fe400000100a1 */
[C---:B------:R-:W-:Y:S01]  /*10820*/  FMUL.FTZ R24, R2.reuse, R24 ;  /* 0x0000001802187220 */ /* 0x040fe20000410000 */
[----:B------:R-:W2:Y:S01]  /*10830*/  MUFU.EX2 R137, R170 ;  /* 0x000000aa00897308 */ /* 0x000ea20000000800 */
[----:B------:R-:W-:Y:S02]  /*10840*/  FMUL.FTZ R25, R2, R25 ;  /* 0x0000001902197220 */ /* 0x000fe40000410000 */
[----:B------:R-:W-:Y:S01]  /*10850*/  FMUL.FTZ R26, R0, R26 ;  /* 0x0000001a001a7220 */ /* 0x000fe20000410000 */
[----:B----4-:R-:W-:Y:S01]  /*10860*/  F2FP.BF16.PACK_AB R161, R156, R161 ;  /* 0x000000a19ca1723e */ /* 0x010fe200000010ff */
[C---:B------:R-:W-:Y:S02]  /*10870*/  FMUL.FTZ R7, R0.reuse, R159 ;  /* 0x0000009f00077220 */ /* 0x040fe40000410000 */
[----:B------:R-:W-:Y:S02]  /*10880*/  FMUL.FTZ R27, R0, R27 ;  /* 0x0000001b001b7220 */ /* 0x000fe40000410000 */
[C---:B------:R-:W-:Y:S01]  /*10890*/  FMUL.FTZ R28, R2.reuse, R28 ;  /* 0x0000001c021c7220 */ /* 0x040fe20000410000 */
[----:B------:R-:W-:Y:S01]  /*108a0*/  MUFU.EX2 R138, R168 ;  /* 0x000000a8008a7308 */ /* 0x000fe20000000800 */
[----:B------:R-:W-:Y:S02]  /*108b0*/  FMUL.FTZ R29, R2, R29 ;  /* 0x0000001d021d7220 */ /* 0x000fe40000410000 */
[----:B------:R-:W-:Y:S01]  /*108c0*/  FMUL.FTZ R30, R0, R30 ;  /* 0x0000001e001e7220 */ /* 0x000fe20000410000 */
[----:B-----5:R-:W-:Y:S01]  /*108d0*/  F2FP.BF16.PACK_AB R163, R172, R149 ;  /* 0x00000095aca3723e */ /* 0x020fe200000010ff */
[----:B------:R-:W-:Y:S02]  /*108e0*/  FMUL.FTZ R31, R0, R31 ;  /* 0x0000001f001f7220 */ /* 0x000fe40000410000 */
[C---:B------:R-:W-:Y:S02]  /*108f0*/  FMUL.FTZ R32, R2.reuse, R32 ;  /* 0x0000002002207220 */ /* 0x040fe40000410000 */
[----:B------:R-:W-:Y:S01]  /*10900*/  FMUL.FTZ R33, R2, R33 ;  /* 0x0000002102217220 */ /* 0x000fe20000410000 */
[----:B------:R-:W-:Y:S01]  /*10910*/  MUFU.EX2 R168, R164 ;  /* 0x000000a400a87308 */ /* 0x000fe20000000800 */
[C---:B-1----:R-:W-:Y:S05]  /*10920*/  HMMA.16816.F32.BF16 R4, R160.reuse, R144, R4 ;  /* 0x00000090a004723c */ /* 0x042fea0000041804 */
[C---:B------:R-:W-:Y:S02]  /*10930*/  FMUL.FTZ R34, R0.reuse, R34 ;  /* 0x0000002200227220 */ /* 0x040fe40000410000 */
[----:B------:R-:W-:Y:S01]  /*10940*/  FMUL.FTZ R35, R0, R35 ;  /* 0x0000002300237220 */ /* 0x000fe20000410000 */
[C---:B------:R-:W-:Y:S01]  /*10950*/  HMMA.16816.F32.BF16 R8, R160.reuse, R146, R8 ;  /* 0x00000092a008723c */ /* 0x040fe20000041808 */
[----:B------:R-:W1:Y:S03]  /*10960*/  LDSM.16.MT88.4 R144, [R187] ;  /* 0x00000000bb90783b */ /* 0x000e660000004200 */
[C---:B------:R-:W-:Y:S02]  /*10970*/  FMUL.FTZ R36, R2.reuse, R36 ;  /* 0x0000002402247220 */ /* 0x040fe40000410000 */
[----:B------:R-:W-:Y:S02]  /*10980*/  FMUL.FTZ R37, R2, R37 ;  /* 0x0000002502257220 */ /* 0x000fe40000410000 */
[C---:B------:R-:W-:Y:S04]  /*10990*/  FMUL.FTZ R38, R0.reuse, R38 ;  /* 0x0000002600267220 */ /* 0x040fe80000410000 */
        /* <DEDUP_REMOVED lines=14> */
[----:B------:R-:W-:Y:S01]  /*10a80*/  FMUL.FTZ R53, R2, R53 ;  /* 0x0000003502357220 */ /* 0x000fe20000410000 */
[C---:B-1----:R-:W-:Y:S03]  /*10a90*/  HMMA.16816.F32.BF16 R12, R160.reuse, R144, R12 ;  /* 0x00000090a00c723c */ /* 0x042fe6000004180c */
[C---:B------:R-:W-:Y:S02]  /*10aa0*/  FMUL.FTZ R54, R0.reuse, R54 ;  /* 0x0000003600367220 */ /* 0x040fe40000410000 */
[----:B------:R-:W-:Y:S02]  /*10ab0*/  FMUL.FTZ R55, R0, R55 ;  /* 0x0000003700377220 */ /* 0x000fe40000410000 */
[C---:B------:R-:W-:Y:S01]  /*10ac0*/  FMUL.FTZ R56, R2.reuse, R56 ;  /* 0x0000003802387220 */ /* 0x040fe20000410000 */
[C---:B------:R-:W-:Y:S01]  /*10ad0*/  HMMA.16816.F32.BF16 R16, R160.reuse, R146, R16 ;  /* 0x00000092a010723c */ /* 0x040fe20000041810 */
[----:B------:R-:W1:Y:S03]  /*10ae0*/  LDSM.16.MT88.4 R144, [R189] ;  /* 0x00000000bd90783b */ /* 0x000e660000004200 */
[----:B------:R-:W-:Y:S02]  /*10af0*/  FMUL.FTZ R57, R2, R57 ;  /* 0x0000003902397220 */ /* 0x000fe40000410000 */
[C---:B------:R-:W-:Y:S02]  /*10b00*/  FMUL.FTZ R58, R0.reuse, R58 ;  /* 0x0000003a003a7220 */ /* 0x040fe40000410000 */
[----:B------:R-:W-:Y:S04]  /*10b10*/  FMUL.FTZ R59, R0, R59 ;  /* 0x0000003b003b7220 */ /* 0x000fe80000410000 */
        /* <DEDUP_REMOVED lines=14> */
[C---:B------:R-:W-:Y:S01]  /*10c00*/  FMUL.FTZ R74, R0.reuse, R74 ;  /* 0x0000004a004a7220 */ /* 0x040fe20000410000 */
[C---:B-1----:R-:W-:Y:S03]  /*10c10*/  HMMA.16816.F32.BF16 R20, R160.reuse, R144, R20 ;  /* 0x00000090a014723c */ /* 0x042fe60000041814 */
[----:B------:R-:W-:Y:S02]  /*10c20*/  FMUL.FTZ R75, R0, R75 ;  /* 0x0000004b004b7220 */ /* 0x000fe40000410000 */
        /* <DEDUP_REMOVED lines=27> */
[----:B------:R-:W1:Y:S03]  /*10de0*/  LDSM.16.MT88.4 R144, [R186+0x1000] ;  /* 0x00100000ba90783b */ /* 0x000e660000004200 */
        /* <DEDUP_REMOVED lines=23> */
[----:B------:R-:W1:Y:S03]  /*10f60*/  LDSM.16.MT88.4 R144, [R187+0x1000] ;  /* 0x00100000bb90783b */ /* 0x000e660000004200 */
[C---:B------:R-:W-:Y:S02]  /*10f70*/  FMUL.FTZ R120, R2.reuse, R120 ;  /* 0x0000007802787220 */ /* 0x040fe40000410000 */
[----:B------:R-:W-:Y:S02]  /*10f80*/  FMUL.FTZ R121, R2, R121 ;  /* 0x0000007902797220 */ /* 0x000fe40000410000 */
[C---:B------:R-:W-:Y:S04]  /*10f90*/  FMUL.FTZ R122, R0.reuse, R122 ;  /* 0x0000007a007a7220 */ /* 0x040fe80000410000 */
[----:B------:R-:W-:Y:S02]  /*10fa0*/  FMUL.FTZ R123, R0, R123 ;  /* 0x0000007b007b7220 */ /* 0x000fe40000410000 */
[C---:B------:R-:W-:Y:S02]  /*10fb0*/  FMUL.FTZ R124, R2.reuse, R124 ;  /* 0x0000007c027c7220 */ /* 0x040fe40000410000 */
[C---:B------:R-:W-:Y:S02]  /*10fc0*/  FMUL.FTZ R125, R2.reuse, R125 ;  /* 0x0000007d027d7220 */ /* 0x040fe40000410000 */
[C---:B------:R-:W-:Y:S02]  /*10fd0*/  FMUL.FTZ R128, R2.reuse, R128 ;  /* 0x0000008002807220 */ /* 0x040fe40000410000 */
[----:B------:R-:W-:Y:S02]  /*10fe0*/  FMUL.FTZ R129, R2, R129 ;  /* 0x0000008102817220 */ /* 0x000fe40000410000 */
[C---:B------:R-:W-:Y:S01]  /*10ff0*/  FMUL.FTZ R126, R0.reuse, R126 ;  /* 0x0000007e007e7220 */ /* 0x040fe20000410000 */
[----:B------:R-:W3:Y:S01]  /*11000*/  MUFU.EX2 R2, R169 ;  /* 0x000000a900027308 */ /* 0x000ee20000000800 */
[C---:B------:R-:W-:Y:S02]  /*11010*/  FMUL.FTZ R127, R0.reuse, R127 ;  /* 0x0000007f007f7220 */ /* 0x040fe40000410000 */
[C---:B------:R-:W-:Y:S02]  /*11020*/  FMUL.FTZ R130, R0.reuse, R130 ;  /* 0x0000008200827220 */ /* 0x040fe40000410000 */
[----:B------:R-:W-:Y:S02]  /*11030*/  FMUL.FTZ R131, R0, R131 ;  /* 0x0000008300837220 */ /* 0x000fe40000410000 */
[----:B--2---:R-:W-:Y:S03]  /*11040*/  FADD.FTZ R0, R137, R171 ;  /* 0x000000ab89007221 */ /* 0x004fe60000010000 */
[----:B------:R-:W2:Y:S01]  /*11050*/  MUFU.EX2 R169, R165 ;  /* 0x000000a500a97308 */ /* 0x000ea20000000800 */
[C---:B-1----:R-:W-:Y:S03]  /*11060*/  HMMA.16816.F32.BF16 R44, R160.reuse, R144, R44 ;  /* 0x00000090a02c723c */ /* 0x042fe6000004182c */
[C---:B---3--:R-:W-:Y:S01]  /*11070*/  F2FP.BF16.PACK_AB R164, R2.reuse, R137 ;  /* 0x0000008902a4723e */ /* 0x048fe200000010ff */
[----:B------:R-:W-:Y:S04]  /*11080*/  FADD.FTZ R0, R2, R0 ;  /* 0x0000000002007221 */ /* 0x000fe80000010000 */
[C---:B------:R-:W-:Y:S01]  /*11090*/  HMMA.16816.F32.BF16 R48, R160.reuse, R146, R48 ;  /* 0x00000092a030723c */ /* 0x040fe20000041830 */
[----:B------:R-:W1:Y:S01]  /*110a0*/  LDSM.16.MT88.4 R144, [R189+0x1000] ;  /* 0x00100000bd90783b */ /* 0x000e620000004200 */
[----:B------:R-:W-:Y:S02]  /*110b0*/  MUFU.EX2 R137, R167 ;  /* 0x000000a700897308 */ /* 0x000fe40000000800 */
[----:B------:R-:W-:Y:S02]  /*110c0*/  FADD.FTZ R2, R156, R148 ;  /* 0x000000949c027221 */ /* 0x000fe40000010000 */
[----:B------:R-:W-:Y:S01]  /*110d0*/  FADD.FTZ R0, R138, R0 ;  /* 0x000000008a007221 */ /* 0x000fe20000010000 */
[----:B--2---:R-:W-:Y:S05]  /*110e0*/  F2FP.BF16.PACK_AB R165, R168, R169 ;  /* 0x000000a9a8a5723e */ /* 0x004fea00000010ff */
[----:B------:R-:W-:Y:S02]  /*110f0*/  FADD.FTZ R207, R132, R0 ;  /* 0x0000000084cf7221 */ /* 0x000fe40000010000 */
[----:B------:R-:W-:Y:S04]  /*11100*/  FADD.FTZ R0, R149, R2 ;  /* 0x0000000295007221 */ /* 0x000fe80000010000 */
[----:B------:R-:W-:Y:S04]  /*11110*/  FADD.FTZ R0, R172, R0 ;  /* 0x00000000ac007221 */ /* 0x000fe80000010000 */
[----:B------:R-:W-:Y:S04]  /*11120*/  FADD.FTZ R0, R169, R0 ;  /* 0x00000000a9007221 */ /* 0x000fe80000010000 */
[----:B------:R-:W-:Y:S01]  /*11130*/  FADD.FTZ R0, R168, R0 ;  /* 0x00000000a8007221 */ /* 0x000fe20000010000 */
        /* <DEDUP_REMOVED lines=29> */
[----:B------:R1:W2:Y:S01]  /*11310*/  MUFU.EX2 R160, R166 ;  /* 0x000000a600a07308 */ /* 0x0002a20000000800 */
[----:B------:R-:W3:Y:S02]  /*11320*/  LDSM.16.MT88.4 R144, [R187+0x800] ;  /* 0x00080000bb90783b */ /* 0x000ee40000004200 */
[----:B-1----:R-:W-:Y:S01]  /*11330*/  F2FP.BF16.PACK_AB R166, R132, R138 ;  /* 0x0000008a84a6723e */ /* 0x002fe200000010ff */
[----:B--2---:R-:W-:Y:S01]  /*11340*/  FADD.FTZ R2, R160, R0 ;  /* 0x00000000a0027221 */ /* 0x004fe20000010000 */
[----:B------:R-:W-:Y:S02]  /*11350*/  F2FP.BF16.PACK_AB R167, R137, R160 ;  /* 0x000000a089a7723e */ /* 0x000fe400000010ff */
[----:B------:R-:W-:Y:S01]  /*11360*/  IADD3 R0, R201, -0x1, RZ ;  /* 0xffffffffc9007810 */ /* 0x000fe20007ffe0ff */
[----:B------:R-:W-:Y:S03]  /*11370*/  FADD.FTZ R206, R137, R2 ;  /* 0x0000000289ce7221 */ /* 0x000fe60000010000 */
[----:B------:R-:W-:Y:S02]  /*11380*/  MOV R137, R133 ;  /* 0x0000008500897202 */ /* 0x000fe40000000f00 */
[----:B------:R-:W-:Y:S01]  /*11390*/  MOV R201, R0 ;  /* 0x0000000000c97202 */ /* 0x000fe20000000f00 */
[C---:B------:R-:W-:Y:S01]  /*113a0*/  HMMA.16816.F32.BF16 R156, R164.reuse, R152, R4 ;  /* 0x00000098a49c723c */ /* 0x040fe20000041804 */
[----:B------:R-:W1:Y:S04]  /*113b0*/  LDSM.16.MT88.4 R4, [R189+0x800] ;  /* 0x00080000bd04783b */ /* 0x000e680000004200 */
[-C--:B------:R-:W-:Y:S03]  /*113c0*/  MOV R138, R3.reuse ;  /* 0x00000003008a7202 */ /* 0x080fe60000000f00 */
[C---:B------:R-:W-:Y:S01]  /*113d0*/  HMMA.16816.F32.BF16 R152, R164.reuse, R154, R8 ;  /* 0x0000009aa498723c */ /* 0x040fe20000041808 */
[----:B------:R-:W2:Y:S07]  /*113e0*/  LDSM.16.MT88.4 R8, [R188+0x800] ;  /* 0x00080000bc08783b */ /* 0x000eae0000004200 */
[C---:B---3--:R-:W-:Y:S08]  /*113f0*/  HMMA.16816.F32.BF16 R148, R164.reuse, R144, R12 ;  /* 0x00000090a494723c */ /* 0x048ff0000004180c */
[C---:B------:R-:W-:Y:S08]  /*11400*/  HMMA.16816.F32.BF16 R144, R164.reuse, R146, R16 ;  /* 0x00000092a490723c */ /* 0x040ff00000041810 */
        /* <DEDUP_REMOVED lines=37> */
[C---:B------:R-:W-:Y:S08]  /*11660*/  HMMA.16816.F32.BF16 R120, R164.reuse, R6, R120 ;  /* 0x00000006a478723c */ /* 0x040ff00000041878 */
[C---:B--2---:R-:W-:Y:S07]  /*11670*/  HMMA.16816.F32.BF16 R124, R164.reuse, R8, R124 ;  /* 0x00000008a47c723c */ /* 0x044fee000004187c */
[----:B------:R-:W-:Y:S01]  /*11680*/  MOV R8, R3 ;  /* 0x0000000300087202 */ /* 0x000fe20000000f00 */
[----:B------:R-:W-:Y:S01]  /*11690*/  HMMA.16816.F32.BF16 R128, R164, R10, R128 ;  /* 0x0000000aa480723c */ /* 0x000fe20000041880 */
[----:B------:R-:W-:Y:S07]  /*116a0*/  @!UPT UIADD3 URZ, URZ, URZ, URZ ;  /* 0x0000003f3f3ff290 */ /* 0x000fee000fffe03f */
[----:B------:R-:W-:-:S11]  /*116b0*/  @P0 BRA `(.L_x_273) ;  /* 0xffffddf000000947 */ /* 0x000fd6000383ffff */
.L_x_266:
[----:B------:R-:W-:Y:S05]  /*116c0*/  BRA.DIV ~URZ, `(.L_x_274) ;  /* 0x000064427f007947 */ /* 0x000fea000b800000 */
[----:B------:R1:W2:Y:S02]  /*116d0*/  SHFL.BFLY PT, R0, R207, 0x2, 0x1f ;  /* 0x0c401f00cf007f89 */ /* 0x0002a400000e0000 */
.L_x_351:
[----:B--2---:R-:W-:Y:S01]  /*116e0*/  FADD.FTZ R4, R0, R207 ;  /* 0x000000cf00047221 */ /* 0x004fe20000010000 */
[----:B------:R-:W-:Y:S05]  /*116f0*/  BRA.DIV ~URZ, `(.L_x_275) ;  /* 0x000064627f007947 */ /* 0x000fea000b800000 */
[----:B------:R-:W2:Y:S02]  /*11700*/  SHFL.BFLY PT, R0, R4, 0x1, 0x1f ;  /* 0x0c201f0004007f89 */ /* 0x000ea400000e0000 */
[----:B--2---:R-:W-:-:S02]  /*11710*/  FADD.FTZ R4, R4, R0 ;  /* 0x0000000004047221 */ /* 0x004fc40000010000 */
[----:B------:R-:W2:Y:S02]  /*11720*/  SHFL.BFLY PT, R0, R206, 0x2, 0x1f ;  /* 0x0c401f00ce007f89 */ /* 0x000ea400000e0000 */
[----:B--2---:R-:W-:-:S05]  /*11730*/  FADD.FTZ R5, R0, R206 ;  /* 0x000000ce00057221 */ /* 0x004fca0000010000 */
[----:B------:R2:W3:Y:S02]  /*11740*/  SHFL.BFLY PT, R3, R5, 0x1, 0x1f ;  /* 0x0c201f0005037f89 */ /* 0x0004e400000e0000 */
.L_x_352:
[----:B------:R-:W-:Y:S01]  /*11750*/  FSETP.NE.FTZ.AND P0, PT, R4, RZ, PT ;  /* 0x000000ff0400720b */ /* 0x000fe20003f15000 */
[----:B---3--:R-:W-:Y:S01]  /*11760*/  FADD.FTZ R3, R3, R5 ;  /* 0x0000000503037221 */ /* 0x008fe20000010000 */
[----:B------:R-:W-:Y:S02]  /*11770*/  MOV R2, RZ ;  /* 0x000000ff00027202 */ /* 0x000fe40000000f00 */
[----:B------:R-:W-:Y:S02]  /*11780*/  MOV R18, 0xff800000 ;  /* 0xff80000000127802 */ /* 0x000fe40000000f00 */
[----:B------:R-:W-:-:S07]  /*11790*/  MOV R17, 0xff800000 ;  /* 0xff80000000117802 */ /* 0x000fce0000000f00 */
[----:B------:R-:W3:Y:S01]  /*117a0*/  @P0 MUFU.LG2 R0, R4 ;  /* 0x0000000400000308 */ /* 0x000ee20000000c00 */
[----:B--2---:R-:W-:-:S07]  /*117b0*/  @P0 MOV R5, 0x3f317218 ;  /* 0x3f31721800050802 */ /* 0x004fce0000000f00 */
[----:B------:R3:W2:Y:S02]  /*117c0*/  @P0 MUFU.RCP R2, R4 ;  /* 0x0000000400020308 */ /* 0x0006a40000001000 */
[----:B---3--:R-:W-:Y:S02]  /*117d0*/  @P0 FMUL.FTZ R4, R0, 0.69314718246459960938 ;  /* 0x3f31721800040820 */ /* 0x008fe40000410000 */
[----:B------:R-:W-:Y:S02]  /*117e0*/  @P0 FMUL.FTZ R0, R5, c[0x0][0x2d0] ;  /* 0x0000b40005000a20 */ /* 0x000fe40000410000 */
[----:B--2---:R-:W-:Y:S02]  /*117f0*/  FMUL.FTZ R162, R2, R100 ;  /* 0x0000006402a27220 */ /* 0x004fe40000410000 */
[----:B------:R-:W-:Y:S01]  /*11800*/  @P0 FFMA.FTZ R18, R0, R133, R4 ;  /* 0x0000008500120223 */ /* 0x000fe20000010004 */
[----:B------:R-:W-:Y:S01]  /*11810*/  FSETP.NE.FTZ.AND P0, PT, R3, RZ, PT ;  /* 0x000000ff0300720b */ /* 0x000fe20003f15000 */
[C---:B------:R-:W-:Y:S01]  /*11820*/  FMUL.FTZ R163, R2.reuse, R101 ;  /* 0x0000006502a37220 */ /* 0x040fe20000410000 */
[----:B------:R-:W-:Y:S01]  /*11830*/  MOV R0, RZ ;  /* 0x000000ff00007202 */ /* 0x000fe20000000f00 */
[----:B------:R-:W-:-:S02]  /*11840*/  FMUL.FTZ R132, R2, R156 ;  /* 0x0000009c02847220 */ /* 0x000fc40000410000 */
[C---:B------:R-:W-:Y:S02]  /*11850*/  FMUL.FTZ R133, R2.reuse, R157 ;  /* 0x0000009d02857220 */ /* 0x040fe40000410000 */
[C---:B------:R-:W-:Y:S02]  /*11860*/  FMUL.FTZ R100, R2.reuse, R104 ;  /* 0x0000006802647220 */ /* 0x040fe40000410000 */
[C---:B------:R-:W-:Y:S02]  /*11870*/  FMUL.FTZ R101, R2.reuse, R105 ;  /* 0x0000006902657220 */ /* 0x040fe40000410000 */
[C---:B------:R-:W-:Y:S02]  /*11880*/  FMUL.FTZ R156, R2.reuse, R20 ;  /* 0x00000014029c7220 */ /* 0x040fe40000410000 */
[----:B------:R-:W2:Y:S01]  /*11890*/  @P0 MUFU.RCP R0, R3 ;  /* 0x0000000300000308 */ /* 0x000ea20000001000 */
[----:B------:R-:W-:Y:S01]  /*118a0*/  @P0 MOV R4, 0x3f317218 ;  /* 0x3f31721800040802 */ /* 0x000fe20000000f00 */
[----:B------:R-:W-:-:S02]  /*118b0*/  FMUL.FTZ R157, R2, R21 ;  /* 0x00000015029d7220 */ /* 0x000fc40000410000 */
[C---:B------:R-:W-:Y:S02]  /*118c0*/  FMUL.FTZ R104, R2.reuse, R108 ;  /* 0x0000006c02687220 */ /* 0x040fe40000410000 */
[C---:B------:R-:W-:Y:S02]  /*118d0*/  FMUL.FTZ R105, R2.reuse, R109 ;  /* 0x0000006d02697220 */ /* 0x040fe40000410000 */
[----:B------:R-:W3:Y:S01]  /*118e0*/  @P0 MUFU.LG2 R3, R3 ;  /* 0x0000000300030308 */ /* 0x000ee20000000c00 */
        /* <DEDUP_REMOVED lines=10> */
[C---:B--2---:R-:W-:Y:S02]  /*11990*/  FMUL.FTZ R120, R0.reuse, R146 ;  /* 0x0000009200787220 */ /* 0x044fe40000410000 */
        /* <DEDUP_REMOVED lines=11> */
[----:B---3--:R-:W-:Y:S02]  /*11a50*/  @P0 FMUL.FTZ R3, R3, 0.69314718246459960938 ;  /* 0x3f31721803030820 */ /* 0x008fe40000410000 */
[----:B------:R-:W-:Y:S02]  /*11a60*/  @P0 FMUL.FTZ R4, R4, c[0x0][0x2d0] ;  /* 0x0000b40004040a20 */ /* 0x000fe40000410000 */
        /* <DEDUP_REMOVED lines=51> */
[----:B------:R-:W-:Y:S01]  /*11da0*/  FMUL.FTZ R67, R0, R131 ;  /* 0x0000008300437220 */ /* 0x000fe20000410000 */
[----:B------:R-:W-:Y:S01]  /*11db0*/  MOV R0, 0x1 ;  /* 0x0000000100007802 */ /* 0x000fe20000000f00 */
[----:B------:R-:W-:-:S02]  /*11dc0*/  @P0 FFMA.FTZ R17, R4, R8, R3 ;  /* 0x0000000804110223 */ /* 0x000fc40000010003 */
        /* <DEDUP_REMOVED lines=43> */
[----:B------:R-:W-:Y:S02]  /*12080*/  FMUL.FTZ R97, R2, R97 ;  /* 0x0000006102617220 */ /* 0x000fe40000410000 */
.L_x_196:
[----:B------:R-:W2:Y:S01]  /*12090*/  S2R R93, SR_TID.X ;  /* 0x00000000005d7919 */ /* 0x000ea20000002100 */
[----:B------:R-:W-:Y:S01]  /*120a0*/  BSSY B0, `(.L_x_276) ;  /* 0x0000010000007945 */ /* 0x000fe20003800000 */
[----:B--2---:R-:W-:-:S13]  /*120b0*/  LOP3.LUT P0, RZ, R93, 0xff, RZ, 0xc0, !PT ;  /* 0x000000ff5dff7812 */ /* 0x004fda000780c0ff */
[----:B------:R-:W-:Y:S05]  /*120c0*/  @P0 BRA `(.L_x_277) ;  /* 0x000000d000000947 */ /* 0x000fea0003800000 */
[----:B------:R-:W2:Y:S01]  /*120d0*/  S2R R2, SR_LANEID ;  /* 0x0000000000027919 */ /* 0x000ea20000000000 */
[----:B------:R-:W-:Y:S01]  /*120e0*/  VOTEU.ANY UR4, UPT, PT ;  /* 0x0000000000047886 */ /* 0x000fe200038e0100 */
[----:B-1----:R-:W-:Y:S01]  /*120f0*/  IMAD.MOV.U32 R4, RZ, RZ, c[0x0][0x560] ;  /* 0x00015800ff047624 */ /* 0x002fe200078e00ff */
[----:B------:R-:W2:Y:S01]  /*12100*/  FLO.U32 R3, UR4 ;  /* 0x0000000400037d00 */ /* 0x000ea200080e0000 */
[----:B------:R-:W-:Y:S01]  /*12110*/  IMAD.MOV.U32 R5, RZ, RZ, c[0x0][0x564] ;  /* 0x00015900ff057624 */ /* 0x000fe200078e00ff */
[----:B--2---:R-:W-:-:S06]  /*12120*/  ISETP.EQ.U32.AND P0, PT, R3, R2, PT ;  /* 0x000000020300720c */ /* 0x004fcc0003f02070 */
[----:B------:R-:W1:Y:S07]  /*12130*/  POPC R2, UR4 ;  /* 0x0000000400027d09 */ /* 0x000e6e0008000000 */
[----:B-1----:R-:W2:Y:S04]  /*12140*/  @P0 ATOMG.E.ADD.STRONG.GPU PT, R2, [R4.64], R2 ;  /* 0x00000002040209a8 */ /* 0x002ea800081ee1c8 */
[----:B--2---:R1:W2:Y:S04]  /*12150*/  SHFL.IDX PT, R3, R2, R3, 0x1f ;  /* 0x00001f0302037589 */ /* 0x0042a800000e0000 */
[----:B-1----:R-:W1:Y:S02]  /*12160*/  S2R R2, SR_LTMASK ;  /* 0x0000000000027919 */ /* 0x002e640000003900 */
[----:B-1----:R-:W-:-:S06]  /*12170*/  LOP3.LUT R2, R2, UR4, RZ, 0xc0, !PT ;  /* 0x0000000402027c12 */ /* 0x002fcc000f8ec0ff */
[----:B------:R-:W2:Y:S02]  /*12180*/  POPC R2, R2 ;  /* 0x0000000200027309 */ /* 0x000ea40000000000 */
[----:B--2---:R-:W-:-:S06]  /*12190*/  IADD3 R228, R3, c[0x0][0xc], R2 ;  /* 0x0000030003e47a10 */ /* 0x004fcc0007ffe002 */
.L_x_277:
[----:B------:R-:W-:Y:S05]  /*121a0*/  BSYNC B0 ;  /* 0x0000000000007941 */ /* 0x000fea0003800000 */
.L_x_276:
[----:B------:R-:W-:Y:S01]  /*121b0*/  PRMT R0, R0, 0x9910, RZ ;  /* 0x0000991000007816 */ /* 0x000fe200000000ff */
[----:B------:R-:W-:Y:S01]  /*121c0*/  BSSY B1, `(.L_x_278) ;  /* 0x0000422000017945 */ /* 0x000fe20003800000 */
[----:B-----5:R-:W-:Y:S02]  /*121d0*/  IMAD.MOV.U32 R92, RZ, RZ, R228 ;  /* 0x000000ffff5c7224 */ /* 0x020fe400078e00e4 */
[----:B------:R-:W-:-:S13]  /*121e0*/  ISETP.NE.AND P0, PT, R0, RZ, PT ;  /* 0x000000ff0000720c */ /* 0x000fda0003f05270 */
[----:B------:R-:W-:Y:S05]  /*121f0*/  @!P0 BRA `(.L_x_279) ;  /* 0x0000352000008947 */ /* 0x000fea0003800000 */
[----:B------:R-:W-:Y:S01]  /*12200*/  WARPSYNC 0xffffffff ;  /* 0xffffffff00007948 */ /* 0x000fe20003800000 */
[----:B------:R-:W-:Y:S01]  /*12210*/  BAR.SYNC.DEFER_BLOCKING 0x1, 0x100 ;  /* 0x0044000000007b1d */ /* 0x000fe20000010000 */
[----:B------:R-:W-:Y:S01]  /*12220*/  F2FP.BF16.PACK_AB R2, R133, R132 ;  /* 0x000000848502723e */ /* 0x000fe200000010ff */
[----:B------:R-:W-:Y:S01]  /*12230*/  IMAD.MOV.U32 R12, RZ, RZ, c[0x0][0x388] ;  /* 0x0000e200ff0c7624 */ /* 0x000fe200078e00ff */
[----:B------:R-:W-:Y:S02]  /*12240*/  F2FP.BF16.PACK_AB R0, R117, R116 ;  /* 0x000000747500723e */ /* 0x000fe400000010ff */
[----:B------:R-:W-:-:S04]  /*12250*/  ISETP.NE.U32.AND P0, PT, RZ, c[0x0][0x508], PT ;  /* 0x00014200ff007a0c */ /* 0x000fc80003f05070 */
[----:B------:R-:W-:Y:S01]  /*12260*/  ISETP.NE.AND.EX P1, PT, RZ, c[0x0][0x50c], PT, P0 ;  /* 0x00014300ff007a0c */ /* 0x000fe20003f25300 */
[----:B------:R2:W-:Y:S04]  /*12270*/  STS [R237+0x80], R2 ;  /* 0x00008002ed007388 */ /* 0x0005e80000000800 */
[----:B------:R3:W-:Y:S01]  /*12280*/  STS [R237+0x480], R0 ;  /* 0x00048000ed007388 */ /* 0x0007e20000000800 */
[----:B--2---:R-:W-:Y:S02]  /*12290*/  F2FP.BF16.PACK_AB R2, R153, R152 ;  /* 0x000000989902723e */ /* 0x004fe400000010ff */
[----:B---3--:R-:W-:-:S03]  /*122a0*/  F2FP.BF16.PACK_AB R0, R155, R154 ;  /* 0x0000009a9b00723e */ /* 0x008fc600000010ff */
[----:B------:R2:W-:Y:S04]  /*122b0*/  STS [R238], R2 ;  /* 0x00000002ee007388 */ /* 0x0005e80000000800 */
[----:B------:R3:W-:Y:S01]  /*122c0*/  STS [R238+0x400], R0 ;  /* 0x00040000ee007388 */ /* 0x0007e20000000800 */
[----:B--2---:R-:W-:Y:S02]  /*122d0*/  F2FP.BF16.PACK_AB R2, R149, R148 ;  /* 0x000000949502723e */ /* 0x004fe400000010ff */
[----:B---3--:R-:W-:-:S03]  /*122e0*/  F2FP.BF16.PACK_AB R0, R125, R124 ;  /* 0x0000007c7d00723e */ /* 0x008fc600000010ff */
        /* <DEDUP_REMOVED lines=114> */
[----:B------:R-:W-:Y:S02]  /*12a10*/  ISETP.NE.U32.AND P2, PT, RZ, c[0x0][0x500], PT ;  /* 0x00014000ff007a0c */ /* 0x000fe40003f45070 */
[----:B--2---:R-:W-:Y:S02]  /*12a20*/  F2FP.BF16.PACK_AB R2, R21, R20 ;  /* 0x000000141502723e */ /* 0x004fe400000010ff */
[----:B---3--:R-:W-:-:S03]  /*12a30*/  F2FP.BF16.PACK_AB R0, R67, R66 ;  /* 0x000000424300723e */ /* 0x008fc600000010ff */
[----:B------:R2:W-:Y:S04]  /*12a40*/  STS [R242+0xc000], R2 ;  /* 0x00c00002f2007388 */ /* 0x0005e80000000800 */
[----:B------:R3:W-:Y:S04]  /*12a50*/  STS [R242+0xc400], R0 ;  /* 0x00c40000f2007388 */ /* 0x0007e80000000800 */
[----:B------:R-:W-:Y:S01]  /*12a60*/  BAR.SYNC.DEFER_BLOCKING 0x1, 0x100 ;  /* 0x0044000000007b1d */ /* 0x000fe20000010000 */
[----:B------:R-:W-:Y:S02]  /*12a70*/  ISETP.NE.AND.EX P2, PT, RZ, c[0x0][0x504], PT, P2 ;  /* 0x00014100ff007a0c */ /* 0x000fe40003f45320 */
[----:B--2---:R-:W-:-:S04]  /*12a80*/  @P1 IADD3 R2, P0, R232, c[0x0][0x508], RZ ;  /* 0x00014200e8021a10 */ /* 0x004fc80007f1e0ff */
[----:B------:R-:W-:Y:S02]  /*12a90*/  @P1 IADD3.X R3, R233, c[0x0][0x50c], RZ, P0, !PT ;  /* 0x00014300e9031a10 */ /* 0x000fe400007fe4ff */
[----:B-1----:R-:W-:-:S03]  /*12aa0*/  IADD3 R4, P0, R232, c[0x0][0x500], RZ ;  /* 0x00014000e8047a10 */ /* 0x002fc60007f1e0ff */
[----:B------:R1:W5:Y:S01]  /*12ab0*/  @P1 LDG.E R12, [R2.64] ;  /* 0x00000008020c1981 */ /* 0x000362000c1e1900 */
[----:B------:R-:W-:Y:S01]  /*12ac0*/  IADD3.X R5, R233, c[0x0][0x504], RZ, P0, !PT ;  /* 0x00014100e9057a10 */ /* 0x000fe200007fe4ff */
[----:B-1----:R-:W-:-:S06]  /*12ad0*/  IMAD.MOV.U32 R2, RZ, RZ, RZ ;  /* 0x000000ffff027224 */ /* 0x002fcc00078e00ff */
[----:B------:R3:W5:Y:S01]  /*12ae0*/  @P2 LDG.E R2, [R4.64] ;  /* 0x0000000804022981 */ /* 0x000762000c1e1900 */
[----:B------:R-:W-:-:S04]  /*12af0*/  ISETP.NE.AND P0, PT, R239, RZ, PT ;  /* 0x000000ffef00720c */ /* 0x000fc80003f05270 */
[----:B------:R-:W-:Y:S01]  /*12b00*/  SEL R3, R239, c[0x0][0x3d4], P0 ;  /* 0x0000f500ef037a07 */ /* 0x000fe20000000000 */
[----:B------:R-:W-:Y:S05]  /*12b10*/  @P1 BRA `(.L_x_280) ;  /* 0x0000004000001947 */ /* 0x000fea0003800000 */
[----:B------:R-:W-:Y:S05]  /*12b20*/  @!P2 BRA `(.L_x_280) ;  /* 0x000000300000a947 */ /* 0x000fea0003800000 */
[----:B---3--:R1:W2:Y:S04]  /*12b30*/  LDG.E R0, [R4.64] ;  /* 0x0000000804007981 */ /* 0x0082a8000c1e1900 */
[----:B-1----:R-:W2:Y:S02]  /*12b40*/  LDG.E R4, [R4.64+0x4] ;  /* 0x0000040804047981 */ /* 0x002ea4000c1e1900 */
[----:B--2--5:R-:W-:Y:S02]  /*12b50*/  IADD3 R12, -R0, R4, RZ ;  /* 0x00000004000c7210 */ /* 0x024fe40007ffe1ff */
.L_x_280:
[----:B------:R-:W2:Y:S01]  /*12b60*/  LDL R19, [R1+0x50] ;  /* 0x0000500001137983 */ /* 0x000ea20000100800 */
[----:B------:R-:W-:Y:S01]  /*12b70*/  IMAD.MOV.U32 R16, RZ, RZ, 0x368 ;  /* 0x00000368ff107424 */ /* 0x000fe200078e00ff */
[----:B------:R-:W-:Y:S02]  /*12b80*/  ISETP.GT.AND P2, PT, R3, 0x1, PT ;  /* 0x000000010300780c */ /* 0x000fe40003f44270 */
[----:B------:R-:W-:-:S02]  /*12b90*/  ISETP.NE.U32.AND P0, PT, RZ, c[0x0][0x500], PT ;  /* 0x00014000ff007a0c */ /* 0x000fc40003f05070 */
[----:B------:R-:W-:Y:S02]  /*12ba0*/  SEL R16, R16, 0x328, P2 ;  /* 0x0000032810107807 */ /* 0x000fe40001000000 */
[----:B------:R-:W-:Y:S02]  /*12bb0*/  ISETP.NE.AND.EX P0, PT, RZ, c[0x0][0x504], PT, P0 ;  /* 0x00014100ff007a0c */ /* 0x000fe40003f05300 */
[----:B------:R-:W1:Y:S01]  /*12bc0*/  LDC.64 R6, c[0x0][R16+0x170] ;  /* 0x00005c0010067b82 */ /* 0x000e620000000a00 */
[----:B---3--:R-:W-:Y:S02]  /*12bd0*/  LOP3.LUT R4, R230, 0xffff, RZ, 0xc0, !PT ;  /* 0x0000ffffe6047812 */ /* 0x008fe400078ec0ff */
[----:B------:R-:W-:Y:S02]  /*12be0*/  SEL R0, R234, RZ, !P0 ;  /* 0x000000ffea007207 */ /* 0x000fe40004000000 */
[----:B------:R-:W-:-:S03]  /*12bf0*/  SEL R5, R236, RZ, !P0 ;  /* 0x000000ffec057207 */ /* 0x000fc60004000000 */
[----:B------:R-:W3:Y:S08]  /*12c00*/  LDC.64 R10, c[0x0][R16+0x168] ;  /* 0x00005a00100a7b82 */ /* 0x000ef00000000a00 */
[----:B------:R-:W4:Y:S01]  /*12c10*/  LDC.64 R14, c[0x0][R16+0x178] ;  /* 0x00005e00100e7b82 */ /* 0x000f220000000a00 */
[----:B-1----:R-:W-:-:S04]  /*12c20*/  IMAD R3, R7, R0, RZ ;  /* 0x0000000007037224 */ /* 0x002fc800078e02ff */
[C---:B------:R-:W-:Y:S02]  /*12c30*/  IMAD R5, R6.reuse, R5, R3 ;  /* 0x0000000506057224 */ /* 0x040fe400078e0203 */
[----:B------:R-:W-:-:S04]  /*12c40*/  IMAD.WIDE.U32 R6, R6, R0, RZ ;  /* 0x0000000006067225 */ /* 0x000fc800078e00ff */
[----:B---3--:R-:W-:-:S04]  /*12c50*/  IMAD.WIDE.U32 R8, R10, R4, RZ ;  /* 0x000000040a087225 */ /* 0x008fc800078e00ff */
[----:B------:R-:W-:Y:S01]  /*12c60*/  IMAD R3, R11, R4, RZ ;  /* 0x000000040b037224 */ /* 0x000fe200078e02ff */
[--C-:B-----5:R-:W-:Y:S01]  /*12c70*/  IADD3 R13, P1, P0, R6, R8, R2.reuse ;  /* 0x00000008060d7210 */ /* 0x120fe2000783e002 */
[----:B------:R-:W-:Y:S01]  /*12c80*/  IMAD.IADD R5, R7, 0x1, R5 ;  /* 0x0000000107057824 */ /* 0x000fe200078e0205 */
[----:B------:R-:W-:Y:S01]  /*12c90*/  SEL R6, R246, RZ, P2 ;  /* 0x000000fff6067207 */ /* 0x000fe20001000000 */
[----:B------:R-:W-:Y:S01]  /*12ca0*/  IMAD.IADD R8, R9, 0x1, R3 ;  /* 0x0000000109087824 */ /* 0x000fe200078e0203 */
[----:B------:R-:W-:Y:S01]  /*12cb0*/  SHF.R.S32.HI R11, RZ, 0x1f, R2 ;  /* 0x0000001fff0b7819 */ /* 0x000fe20000011402 */
[----:B------:R-:W-:Y:S02]  /*12cc0*/  IMAD.MOV.U32 R3, RZ, RZ, c[0x0][0x4e8] ;  /* 0x00013a00ff037624 */ /* 0x000fe400078e00ff */
[----:B----4-:R-:W-:Y:S01]  /*12cd0*/  IMAD R9, R15, R6, RZ ;  /* 0x000000060f097224 */ /* 0x010fe200078e02ff */
[----:B------:R-:W-:Y:S01]  /*12ce0*/  IADD3.X R10, R5, R8, R11, P1, P0 ;  /* 0x00000008050a7210 */ /* 0x000fe20000fe040b */
[----:B------:R-:W-:Y:S01]  /*12cf0*/  IMAD.WIDE.U32 R6, R14, R6, RZ ;  /* 0x000000060e067225 */ /* 0x000fe200078e00ff */
[----:B------:R-:W-:Y:S01]  /*12d00*/  ISETP.NE.AND P3, PT, R3, 0x1, PT ;  /* 0x000000010300780c */ /* 0x000fe20003f65270 */
[----:B------:R-:W3:Y:S02]  /*12d10*/  LDL R14, [R1+0x4c] ;  /* 0x00004c00010e7983 */ /* 0x000ee40000100800 */
[----:B------:R-:W-:-:S02]  /*12d20*/  IMAD.IADD R9, R7, 0x1, R9 ;  /* 0x0000000107097824 */ /* 0x000fc400078e0209 */
[----:B------:R-:W-:Y:S02]  /*12d30*/  IMAD R12, R12, c[0x0][0x4e8], RZ ;  /* 0x00013a000c0c7a24 */ /* 0x000fe400078e02ff */
[----:B--2---:R-:W-:-:S06]  /*12d40*/  IMAD R3, R229, 0x80, R19 ;  /* 0x00000080e5037824 */ /* 0x004fcc00078e0213 */
[----:B------:R-:W-:-:S04]  /*12d50*/  @P3 IMAD.HI.U32 R8, R3, c[0x0][0x4ec], RZ ;  /* 0x00013b0003083a27 */ /* 0x000fc800078e00ff */
[----:B------:R-:W-:Y:S01]  /*12d60*/  IMAD.MOV.U32 R5, RZ, RZ, R3 ;  /* 0x000000ffff057224 */ /* 0x000fe200078e0003 */
[----:B------:R-:W-:-:S04]  /*12d70*/  @P3 SHF.R.U32.HI R5, RZ, c[0x0][0x4f0], R8 ;  /* 0x00013c00ff053a19 */ /* 0x000fc80000011608 */
[----:B------:R-:W-:Y:S02]  /*12d80*/  IADD3 R6, P1, P0, R5, R13, R6 ;  /* 0x0000000d05067210 */ /* 0x000fe4000783e006 */
[----:B------:R-:W-:-:S04]  /*12d90*/  SHF.R.S32.HI R7, RZ, 0x1f, R5 ;  /* 0x0000001fff077819 */ /* 0x000fc80000011405 */
[----:B------:R-:W-:Y:S02]  /*12da0*/  IADD3.X R7, R7, R10, R9, P1, P0 ;  /* 0x0000000a07077210 */ /* 0x000fe40000fe0409 */
[----:B------:R-:W1:Y:S01]  /*12db0*/  LDC.64 R8, c[0x0][R16+0x160] ;  /* 0x0000580010087b82 */ /* 0x000e620000000a00 */
[----:B------:R-:W-:-:S04]  /*12dc0*/  IMAD.MOV R5, RZ, RZ, -R5 ;  /* 0x000000ffff057224 */ /* 0x000fc800078e0a05 */
[----:B------:R-:W-:-:S05]  /*12dd0*/  IMAD R5, R5, c[0x0][0x4e8], R3 ;  /* 0x00013a0005057a24 */ /* 0x000fca00078e0203 */
[----:B------:R-:W-:Y:S02]  /*12de0*/  SHF.R.S32.HI R10, RZ, 0x1f, R5 ;  /* 0x0000001fff0a7819 */ /* 0x000fe40000011405 */
[----:B------:R-:W-:-:S04]  /*12df0*/  SHF.R.S32.HI R19, RZ, 0x1f, R93 ;  /* 0x0000001fff137819 */ /* 0x000fc8000001145d */
[----:B------:R-:W-:-:S04]  /*12e00*/  LEA.HI R19, R19, R93, RZ, 0x5 ;  /* 0x0000005d13137211 */ /* 0x000fc800078f28ff */
[----:B------:R-:W-:Y:S01]  /*12e10*/  LOP3.LUT R19, R19, 0xffffffe0, RZ, 0xc0, !PT ;  /* 0xffffffe013137812 */ /* 0x000fe200078ec0ff */
[----:B-1----:R-:W-:-:S04]  /*12e20*/  IMAD.WIDE.U32 R6, R8, R5, R6 ;  /* 0x0000000508067225 */ /* 0x002fc800078e0006 */
[----:B------:R-:W-:-:S04]  /*12e30*/  IMAD R5, R9, R5, RZ ;  /* 0x0000000509057224 */ /* 0x000fc800078e02ff */
[----:B------:R-:W-:Y:S02]  /*12e40*/  IMAD R5, R8, R10, R5 ;  /* 0x0000000a08057224 */ /* 0x000fe400078e0205 */
[----:B------:R-:W-:Y:S02]  /*12e50*/  IMAD.MOV.U32 R8, RZ, RZ, c[0x0][0x4a8] ;  /* 0x00012a00ff087624 */ /* 0x000fe400078e00ff */
[----:B------:R-:W-:-:S03]  /*12e60*/  IMAD.MOV.U32 R9, RZ, RZ, c[0x0][0x4ac] ;  /* 0x00012b00ff097624 */ /* 0x000fc600078e00ff */
[----:B------:R-:W-:Y:S01]  /*12e70*/  SEL R8, R8, c[0x0][0x450], P2 ;  /* 0x0001140008087a07 */ /* 0x000fe20001000000 */
[----:B------:R-:W-:Y:S01]  /*12e80*/  IMAD.IADD R7, R7, 0x1, R5 ;  /* 0x0000000107077824 */ /* 0x000fe200078e0205 */
[----:B------:R-:W-:Y:S02]  /*12e90*/  SEL R9, R9, c[0x0][0x454], P2 ;  /* 0x0001150009097a07 */ /* 0x000fe40001000000 */
[----:B------:R-:W-:-:S04]  /*12ea0*/  LEA R5, P0, R6, R8, 0x2 ;  /* 0x0000000806057211 */ /* 0x000fc800078010ff */
[----:B------:R-:W-:Y:S01]  /*12eb0*/  LEA.HI.X R7, R6, R9, R7, 0x2, P0 ;  /* 0x0000000906077211 */ /* 0x000fe200000f1407 */
[----:B------:R-:W-:Y:S01]  /*12ec0*/  SHFL.IDX PT, R8, R5, RZ, 0x1c1f ;  /* 0x001c1fff05087589 */ /* 0x000fe200000e0000 */
[----:B------:R-:W-:-:S03]  /*12ed0*/  IMAD.IADD R19, R93, 0x1, -R19 ;  /* 0x000000015d137824 */ /* 0x000fc600078e0a13 */
[----:B------:R-:W1:Y:S04]  /*12ee0*/  SHFL.IDX PT, R9, R7, RZ, 0x1c1f ;  /* 0x001c1fff07097589 */ /* 0x000e6800000e0000 */
[----:B------:R3:W-:Y:S01]  /*12ef0*/  SHFL.IDX PT, R6, R5, 0x1, 0x1c1f ;  /* 0x003c1f0005067f89 */ /* 0x0007e200000e0000 */
[----:B------:R-:W-:-:S03]  /*12f00*/  LOP3.LUT P0, RZ, R19, 0x3, RZ, 0xc0, !PT ;  /* 0x0000000313ff7812 */ /* 0x000fc6000780c0ff */
[----:B------:R-:W2:Y:S01]  /*12f10*/  SHFL.IDX PT, R7, R7, 0x1, 0x1c1f ;  /* 0x003c1f0007077f89 */ /* 0x000ea200000e0000 */
[----:B---3--:R-:W-:-:S05]  /*12f20*/  IMAD R5, R229, 0x80, R14 ;  /* 0x00000080e5057824 */ /* 0x008fca00078e020e */
[C---:B------:R-:W-:Y:S02]  /*12f30*/  IADD3 R10, R5.reuse, 0x8, RZ ;  /* 0x00000008050a7810 */ /* 0x040fe40007ffe0ff */
[-C--:B------:R-:W-:Y:S02]  /*12f40*/  ISETP.GE.OR P1, PT, R5, R12.reuse, P0 ;  /* 0x0000000c0500720c */ /* 0x080fe40000726670 */
[----:B------:R-:W-:-:S11]  /*12f50*/  ISETP.GE.OR P0, PT, R10, R12, P0 ;  /* 0x0000000c0a00720c */ /* 0x000fd60000706670 */
[----:B-1----:R1:W-:Y:S01]  /*12f60*/  @!P1 ST.E [R8.64], R18 ;  /* 0x0000001208009985 */ /* 0x0023e2000c101908 */
[----:B------:R-:W-:-:S03]  /*12f70*/  ISETP.GE.AND P1, PT, R10, R12, PT ;  /* 0x0000000c0a00720c */ /* 0x000fc60003f26270 */
[----:B--2---:R1:W-:Y:S01]  /*12f80*/  @!P0 ST.E [R6.64], R17 ;  /* 0x0000001106008985 */ /* 0x0043e2000c101908 */
[----:B------:R-:W-:Y:S02]  /*12f90*/  ISETP.GE.AND P0, PT, R5, R12, PT ;  /* 0x0000000c0500720c */ /* 0x000fe40003f06270 */
[----:B------:R-:W-:Y:S01]  /*12fa0*/  P2R R13, PR, RZ, 0x2 ;  /* 0x00000002ff0d7803 */ /* 0x000fe20000000000 */
[----:B------:R-:W-:Y:S05]  /*12fb0*/  @P2 BRA `(.L_x_281) ;  /* 0x0000091000002947 */ /* 0x000fea0003800000 */
[----:B------:R-:W-:Y:S01]  /*12fc0*/  IMAD R11, R11, c[0x0][0x3a0], RZ ;  /* 0x0000e8000b0b7a24 */ /* 0x000fe200078e02ff */
[----:B-1----:R-:W-:Y:S01]  /*12fd0*/  LEA R8, R229, R219, 0x7 ;  /* 0x000000dbe5087211 */ /* 0x002fe200078e38ff */
[C---:B------:R-:W-:Y:S01]  /*12fe0*/  IMAD.WIDE.U32 R6, R2.reuse, c[0x0][0x3a0], RZ ;  /* 0x0000e80002067a25 */ /* 0x040fe200078e00ff */
[----:B------:R-:W-:Y:S01]  /*12ff0*/  SHF.R.S32.HI R5, RZ, 0x1f, R0 ;  /* 0x0000001fff057819 */ /* 0x000fe20000011400 */
[----:B------:R1:W2:Y:S02]  /*13000*/  LDS.128 R28, [R198+0x80] ;  /* 0x00008000c61c7984 */ /* 0x0002a40000000c00 */
[----:B------:R-:W-:-:S02]  /*13010*/  IMAD R2, R2, c[0x0][0x3a4], R11 ;  /* 0x0000e90002027a24 */ /* 0x000fc400078e020b */
[----:B------:R-:W-:Y:S01]  /*13020*/  @P3 IMAD.HI.U32 R9, R8, c[0x0][0x4ec], RZ ;  /* 0x00013b0008093a27 */ /* 0x000fe200078e00ff */
[----:B------:R1:W3:Y:S02]  /*13030*/  LDS.128 R44, [R198+0x1080] ;  /* 0x00108000c62c7984 */ /* 0x0002e40000000c00 */
[----:B------:R-:W-:Y:S02]  /*13040*/  IADD3 R3, R7, R2, RZ ;  /* 0x0000000207037210 */ /* 0x000fe40007ffe0ff */
[----:B------:R-:W-:Y:S01]  /*13050*/  MOV R2, R6 ;  /* 0x0000000600027202 */ /* 0x000fe20000000f00 */
[----:B------:R1:W4:Y:S04]  /*13060*/  LDS.128 R60, [R198+0x2080] ;  /* 0x00208000c63c7984 */ /* 0x0003280000000c00 */
[----:B------:R-:W-:Y:S01]  /*13070*/  IMAD.WIDE.U32 R6, R4, c[0x0][0x3e8], R2 ;  /* 0x0000fa0004067a25 */ /* 0x000fe200078e0002 */
[----:B------:R1:W1:Y:S01]  /*13080*/  LDS.128 R76, [R198+0x3080] ;  /* 0x00308000c64c7984 */ /* 0x0002620000000c00 */
[----:B------:R-:W-:-:S02]  /*13090*/  MOV R2, R8 ;  /* 0x0000000800027202 */ /* 0x000fc40000000f00 */
[----:B------:R-:W-:Y:S01]  /*130a0*/  IMAD R3, R5, c[0x0][0x3f0], RZ ;  /* 0x0000fc0005037a24 */ /* 0x000fe200078e02ff */
[----:B------:R1:W1:Y:S01]  /*130b0*/  LDS.128 R24, [R198+0x4080] ;  /* 0x00408000c6187984 */ /* 0x0002620000000c00 */
[----:B------:R-:W-:Y:S01]  /*130c0*/  IMAD R5, R4, c[0x0][0x3ec], R7 ;  /* 0x0000fb0004057a24 */ /* 0x000fe200078e0207 */
[----:B------:R-:W-:Y:S01]  /*130d0*/  MOV R4, R6 ;  /* 0x0000000600047202 */ /* 0x000fe20000000f00 */
[C---:B------:R-:W-:Y:S01]  /*130e0*/  IMAD R7, R0.reuse, c[0x0][0x3f4], R3 ;  /* 0x0000fd0000077a24 */ /* 0x040fe200078e0203 */
[----:B------:R1:W1:Y:S01]  /*130f0*/  LDS.128 R40, [R198+0x5080] ;  /* 0x00508000c6287984 */ /* 0x0002620000000c00 */
[----:B------:R-:W-:Y:S02]  /*13100*/  @P3 SHF.R.U32.HI R2, RZ, c[0x0][0x4f0], R9 ;  /* 0x00013c00ff023a19 */ /* 0x000fe40000011609 */
[----:B------:R-:W-:Y:S01]  /*13110*/  IMAD.WIDE.U32 R4, R0, c[0x0][0x3f0], R4 ;  /* 0x0000fc0000047a25 */ /* 0x000fe200078e0004 */
[----:B------:R1:W1:Y:S01]  /*13120*/  LDS.128 R56, [R198+0x6080] ;  /* 0x00608000c6387984 */ /* 0x0002620000000c00 */
[----:B------:R-:W-:-:S02]  /*13130*/  SHF.R.S32.HI R3, RZ, 0x1f, R2 ;  /* 0x0000001fff037819 */ /* 0x000fc40000011402 */
[----:B------:R-:W-:Y:S01]  /*13140*/  IADD3 R0, -R2, RZ, RZ ;  /* 0x000000ff02007210 */ /* 0x000fe20007ffe1ff */
[----:B------:R1:W1:Y:S01]  /*13150*/  LDS.128 R72, [R198+0x7080] ;  /* 0x00708000c6487984 */ /* 0x0002620000000c00 */
[----:B------:R-:W-:Y:S01]  /*13160*/  IADD3 R5, R5, R7, RZ ;  /* 0x0000000705057210 */ /* 0x000fe20007ffe0ff */
[----:B------:R-:W-:Y:S02]  /*13170*/  IMAD R3, R3, c[0x0][0x3e0], RZ ;  /* 0x0000f80003037a24 */ /* 0x000fe400078e02ff */
[----:B------:R1:W1:Y:S01]  /*13180*/  LDS.128 R20, [R198+0x8080] ;  /* 0x00808000c6147984 */ /* 0x0002620000000c00 */
[----:B------:R-:W-:Y:S02]  /*13190*/  IMAD R0, R0, c[0x0][0x4e8], R8 ;  /* 0x00013a0000007a24 */ /* 0x000fe400078e0208 */
[C---:B------:R-:W-:Y:S01]  /*131a0*/  IMAD R6, R2.reuse, c[0x0][0x3e4], R3 ;  /* 0x0000f90002067a24 */ /* 0x040fe200078e0203 */
[----:B------:R1:W1:Y:S01]  /*131b0*/  LDS.128 R36, [R198+0x9080] ;  /* 0x00908000c6247984 */ /* 0x0002620000000c00 */
[----:B------:R-:W-:Y:S01]  /*131c0*/  IMAD.WIDE.U32 R2, R2, c[0x0][0x3e0], R4 ;  /* 0x0000f80002027a25 */ /* 0x000fe200078e0004 */
[----:B------:R-:W-:-:S02]  /*131d0*/  SHF.R.S32.HI R4, RZ, 0x1f, R0 ;  /* 0x0000001fff047819 */ /* 0x000fc40000011400 */
[----:B------:R1:W1:Y:S01]  /*131e0*/  LDS.128 R52, [R198+0xa080] ;  /* 0x00a08000c6347984 */ /* 0x0002620000000c00 */
[----:B------:R-:W-:Y:S02]  /*131f0*/  LEA R5, R229, R208, 0x7 ;  /* 0x000000d0e5057211 */ /* 0x000fe400078e38ff */
[----:B------:R-:W-:Y:S01]  /*13200*/  IADD3 R3, R3, R6, RZ ;  /* 0x0000000603037210 */ /* 0x000fe20007ffe0ff */
[----:B------:R1:W1:Y:S01]  /*13210*/  LDS.128 R68, [R198+0xb080] ;  /* 0x00b08000c6447984 */ /* 0x0002620000000c00 */
[----:B------:R-:W-:-:S03]  /*13220*/  IMAD R4, R4, c[0x0][0x3d8], RZ ;  /* 0x0000f60004047a24 */ /* 0x000fc600078e02ff */
[----:B------:R1:W1:Y:S01]  /*13230*/  LDS.128 R16, [R198+0xc080] ;  /* 0x00c08000c6107984 */ /* 0x0002620000000c00 */
[----:B------:R-:W-:-:S03]  /*13240*/  IMAD.WIDE.U32 R2, R0, c[0x0][0x3d8], R2 ;  /* 0x0000f60000027a25 */ /* 0x000fc600078e0002 */
[----:B------:R1:W1:Y:S01]  /*13250*/  LDS.128 R32, [R198+0xd080] ;  /* 0x00d08000c6207984 */ /* 0x0002620000000c00 */
[----:B------:R-:W-:Y:S01]  /*13260*/  IMAD R0, R0, c[0x0][0x3dc], R4 ;  /* 0x0000f70000007a24 */ /* 0x000fe200078e0204 */
[C---:B------:R-:W-:Y:S02]  /*13270*/  LEA R14, P0, R2.reuse, c[0x0][0x380], 0x1 ;  /* 0x0000e000020e7a11 */ /* 0x040fe400078008ff */
[----:B------:R1:W1:Y:S02]  /*13280*/  LDS.128 R48, [R198+0xe080] ;  /* 0x00e08000c6307984 */ /* 0x0002640000000c00 */
[----:B------:R-:W-:Y:S02]  /*13290*/  IADD3 R0, R3, R0, RZ ;  /* 0x0000000003007210 */ /* 0x000fe40007ffe0ff */
[----:B------:R1:W1:Y:S02]  /*132a0*/  LDS.128 R64, [R198+0xf080] ;  /* 0x00f08000c6407984 */ /* 0x0002640000000c00 */
[----:B------:R-:W-:Y:S01]  /*132b0*/  LEA.HI.X R13, R2, c[0x0][0x384], R0, 0x1, P0 ;  /* 0x0000e100020d7a11 */ /* 0x000fe200000f0c00 */
[----:B------:R-:W-:Y:S05]  /*132c0*/  BRA.DIV ~URZ, `(.L_x_282) ;  /* 0x000049927f007947 */ /* 0x000fea000b800000 */
[----:B--234-:R2:W3:Y:S02]  /*132d0*/  SHFL.IDX PT, R4, R13, RZ, 0x181f ;  /* 0x00181fff0d047589 */ /* 0x01c4e400000e0000 */
.L_x_353:
[----:B------:R-:W-:Y:S05]  /*132e0*/  BRA.DIV ~URZ, `(.L_x_283) ;  /* 0x000049e27f007947 */ /* 0x000fea000b800000 */
[----:B------:R4:W2:Y:S02]  /*132f0*/  SHFL.IDX PT, R0, R14, RZ, 0x181f ;  /* 0x00181fff0e007589 */ /* 0x0008a400000e0000 */
.L_x_354:
[----:B------:R-:W-:Y:S01]  /*13300*/  ISETP.GE.AND P0, PT, R5, R12, PT ;  /* 0x0000000c0500720c */ /* 0x000fe20003f06270 */
[----:B------:R-:W-:-:S12]  /*13310*/  BSSY B0, `(.L_x_284) ;  /* 0x0000012000007945 */ /* 0x000fd80003800000 */
[----:B------:R-:W-:Y:S05]  /*13320*/  @P0 BRA `(.L_x_285) ;  /* 0x0000010000000947 */ /* 0x000fea0003800000 */
[----:B------:R-:W-:Y:S02]  /*13330*/  ISETP.GE.AND P3, PT, R134, c[0x0][0x3c8], PT ;  /* 0x0000f20086007a0c */ /* 0x000fe40003f66270 */
[----:B------:R-:W-:Y:S02]  /*13340*/  ISETP.GE.AND P2, PT, R136, c[0x0][0x3c8], PT ;  /* 0x0000f20088007a0c */ /* 0x000fe40003f46270 */
[----:B------:R-:W-:Y:S02]  /*13350*/  ISETP.GE.AND P1, PT, R199, c[0x0][0x3c8], PT ;  /* 0x0000f200c7007a0c */ /* 0x000fe40003f26270 */
[----:B------:R-:W-:-:S07]  /*13360*/  ISETP.GE.AND P0, PT, R200, c[0x0][0x3c8], PT ;  /* 0x0000f200c8007a0c */ /* 0x000fce0003f06270 */
[CC--:B--2---:R-:W-:Y:S02]  /*13370*/  @!P3 LEA R10, P4, R134.reuse, R0.reuse, 0x1 ;  /* 0x00000000860ab211 */ /* 0x0c4fe400078808ff */
[-C--:B------:R-:W-:Y:S02]  /*13380*/  @!P2 LEA R8, P6, R205, R0.reuse, 0x1 ;  /* 0x00000000cd08a211 */ /* 0x080fe400078c08ff */
[----:B------:R-:W-:Y:S02]  /*13390*/  @!P1 LEA R6, P5, R199, R0, 0x1 ;  /* 0x00000000c7069211 */ /* 0x000fe400078a08ff */
[----:B---3--:R-:W-:Y:S02]  /*133a0*/  @!P3 LEA.HI.X R11, R134, R4, R135, 0x1, P4 ;  /* 0x00000004860bb211 */ /* 0x008fe400020f0c87 */
[----:B------:R-:W-:Y:S02]  /*133b0*/  @!P0 LEA R2, P4, R200, R0, 0x1 ;  /* 0x00000000c8028211 */ /* 0x000fe400078808ff */
[-C--:B------:R-:W-:Y:S01]  /*133c0*/  @!P2 LEA.HI.X R9, R205, R4.reuse, R209, 0x1, P6 ;  /* 0x00000004cd09a211 */ /* 0x080fe200030f0cd1 */
[----:B------:R2:W-:Y:S01]  /*133d0*/  @!P3 ST.E.128 [R10.64], R28 ;  /* 0x0000001c0a00b985 */ /* 0x0005e2000c101d08 */
[----:B------:R-:W-:-:S02]  /*133e0*/  @!P1 LEA.HI.X R7, R199, R4, R211, 0x1, P5 ;  /* 0x00000004c7079211 */ /* 0x000fc400028f0cd3 */
[----:B------:R-:W-:Y:S01]  /*133f0*/  @!P0 LEA.HI.X R3, R200, R4, R210, 0x1, P4 ;  /* 0x00000004c8038211 */ /* 0x000fe200020f0cd2 */
[----:B-1----:R2:W-:Y:S04]  /*13400*/  @!P2 ST.E.128 [R8.64], R24 ;  /* 0x000000180800a985 */ /* 0x0025e8000c101d08 */
[----:B------:R2:W-:Y:S04]  /*13410*/  @!P1 ST.E.128 [R6.64], R20 ;  /* 0x0000001406009985 */ /* 0x0005e8000c101d08 */
[----:B------:R2:W-:Y:S02]  /*13420*/  @!P0 ST.E.128 [R2.64], R16 ;  /* 0x0000001002008985 */ /* 0x0005e4000c101d08 */
.L_x_285:
[----:B------:R-:W-:Y:S05]  /*13430*/  BSYNC B0 ;  /* 0x0000000000007941 */ /* 0x000fea0003800000 */
.L_x_284:
[----:B------:R-:W-:Y:S05]  /*13440*/  BRA.DIV ~URZ, `(.L_x_286) ;  /* 0x000048f27f007947 */ /* 0x000fea000b800000 */
[----:B---3--:R3:W4:Y:S04]  /*13450*/  SHFL.IDX PT, R4, R13, 0x1, 0x181f ;  /* 0x00381f000d047f89 */ /* 0x00872800000e0000 */
[----:B--2---:R3:W2:Y:S02]  /*13460*/  SHFL.IDX PT, R0, R14, 0x1, 0x181f ;  /* 0x00381f000e007f89 */ /* 0x0046a400000e0000 */
.L_x_355:
[----:B------:R-:W-:Y:S01]  /*13470*/  IADD3 R2, R5, 0x20, RZ ;  /* 0x0000002005027810 */ /* 0x000fe20007ffe0ff */
[----:B------:R-:W-:Y:S03]  /*13480*/  BSSY B0, `(.L_x_287) ;  /* 0x0000013000007945 */ /* 0x000fe60003800000 */
[----:B------:R-:W-:-:S13]  /*13490*/  ISETP.GE.AND P0, PT, R2, R12, PT ;  /* 0x0000000c0200720c */ /* 0x000fda0003f06270 */
        /* <DEDUP_REMOVED lines=8> */
[----:B----4-:R-:W-:Y:S02]  /*13520*/  @!P3 LEA.HI.X R11, R134, R4, R135, 0x1, P4 ;  /* 0x00000004860bb211 */ /* 0x010fe400020f0c87 */
        /* <DEDUP_REMOVED lines=8> */
.L_x_288:
[----:B------:R-:W-:Y:S05]  /*135b0*/  BSYNC B0 ;  /* 0x0000000000007941 */ /* 0x000fea0003800000 */
.L_x_287:
[----:B------:R-:W-:Y:S05]  /*135c0*/  BRA.DIV ~URZ, `(.L_x_289) ;  /* 0x000048427f007947 */ /* 0x000fea000b800000 */
[----:B----4-:R4:W3:Y:S02]  /*135d0*/  SHFL.IDX PT, R4, R13, 0x2, 0x181f ;  /* 0x00581f000d047f89 */ /* 0x0108e400000e0000 */
.L_x_356:
[----:B------:R-:W-:Y:S05]  /*135e0*/  BRA.DIV ~URZ, `(.L_x_290) ;  /* 0x000048927f007947 */ /* 0x000fea000b800000 */
[----:B--2---:R2:W4:Y:S02]  /*135f0*/  SHFL.IDX PT, R0, R14, 0x2, 0x181f ;  /* 0x00581f000e007f89 */ /* 0x00452400000e0000 */
.L_x_357:
        /* <DEDUP_REMOVED lines=8> */
[CC--:B----4-:R-:W-:Y:S02]  /*13680*/  @!P3 LEA R10, P4, R134.reuse, R0.reuse, 0x1 ;  /* 0x00000000860ab211 */ /* 0x0d0fe400078808ff */
        /* <DEDUP_REMOVED lines=11> */
.L_x_292:
[----:B------:R-:W-:Y:S05]  /*13740*/  BSYNC B0 ;  /* 0x0000000000007941 */ /* 0x000fea0003800000 */
.L_x_291:
[----:B------:R-:W-:Y:S05]  /*13750*/  BRA.DIV ~URZ, `(.L_x_293) ;  /* 0x000047927f007947 */ /* 0x000fea000b800000 */
[----:B---3--:R3:W2:Y:S04]  /*13760*/  SHFL.IDX PT, R4, R13, 0x3, 0x181f ;  /* 0x00781f000d047f89 */ /* 0x0086a800000e0000 */
[----:B----4-:R3:W4:Y:S02]  /*13770*/  SHFL.IDX PT, R0, R14, 0x3, 0x181f ;  /* 0x00781f000e007f89 */ /* 0x01072400000e0000 */
.L_x_358:
[----:B------:R-:W-:-:S04]  /*13780*/  IADD3 R2, R5, 0x60, RZ ;  /* 0x0000006005027810 */ /* 0x000fc80007ffe0ff */
[----:B------:R-:W-:-:S13]  /*13790*/  ISETP.GE.AND P0, PT, R2, R12, PT ;  /* 0x0000000c0200720c */ /* 0x000fda0003f06270 */
[----:B------:R-:W-:Y:S05]  /*137a0*/  @P0 BRA `(.L_x_294) ;  /* 0x00002c3000000947 */ /* 0x000fea0003800000 */
[----:B------:R-:W-:Y:S02]  /*137b0*/  ISETP.GE.AND P2, PT, R134, c[0x0][0x3c8], PT ;  /* 0x0000f20086007a0c */ /* 0x000fe40003f46270 */
[----:B------:R-:W-:Y:S02]  /*137c0*/  ISETP.GE.AND P1, PT, R136, c[0x0][0x3c8], PT ;  /* 0x0000f20088007a0c */ /* 0x000fe40003f26270 */
[----:B------:R-:W-:-:S09]  /*137d0*/  ISETP.GE.AND P0, PT, R199, c[0x0][0x3c8], PT ;  /* 0x0000f200c7007a0c */ /* 0x000fd20003f06270 */
[CC--:B----4-:R-:W-:Y:S02]  /*137e0*/  @!P2 LEA R8, P5, R134.reuse, R0.reuse, 0x1 ;  /* 0x000000008608a211 */ /* 0x0d0fe400078a08ff */
[-C--:B------:R-:W-:Y:S02]  /*137f0*/  @!P1 LEA R6, P4, R205, R0.reuse, 0x1 ;  /* 0x00000000cd069211 */ /* 0x080fe400078808ff */
[----:B------:R-:W-:Y:S02]  /*13800*/  @!P0 LEA R2, P3, R199, R0, 0x1 ;  /* 0x00000000c7028211 */ /* 0x000fe400078608ff */
[-C--:B--2---:R-:W-:Y:S02]  /*13810*/  @!P2 LEA.HI.X R9, R134, R4.reuse, R135, 0x1, P5 ;  /* 0x000000048609a211 */ /* 0x084fe400028f0c87 */
[-C--:B------:R-:W-:Y:S02]  /*13820*/  @!P1 LEA.HI.X R7, R205, R4.reuse, R209, 0x1, P4 ;  /* 0x00000004cd079211 */ /* 0x080fe400020f0cd1 */
[----:B------:R-:W-:Y:S01]  /*13830*/  @!P0 LEA.HI.X R3, R199, R4, R211, 0x1, P3 ;  /* 0x00000004c7038211 */ /* 0x000fe200018f0cd3 */
[----:B-1----:R1:W-:Y:S04]  /*13840*/  @!P2 ST.E.128 [R8.64], R76 ;  /* 0x0000004c0800a985 */ /* 0x0023e8000c101d08 */
[----:B------:R1:W-:Y:S04]  /*13850*/  @!P1 ST.E.128 [R6.64], R72 ;  /* 0x0000004806009985 */ /* 0x0003e8000c101d08 */
[----:B------:R1:W-:Y:S01]  /*13860*/  @!P0 ST.E.128 [R2.64], R68 ;  /* 0x0000004402008985 */ /* 0x0003e2000c101d08 */
[----:B------:R-:W-:-:S13]  /*13870*/  ISETP.GE.AND P0, PT, R200, c[0x0][0x3c8], PT ;  /* 0x0000f200c8007a0c */ /* 0x000fda0003f06270 */
[----:B------:R-:W-:Y:S05]  /*13880*/  @P0 BRA `(.L_x_294) ;  /* 0x00002b5000000947 */ /* 0x000fea0003800000 */
[----:B-1----:R-:W-:-:S04]  /*13890*/  LEA R2, P0, R200, R0, 0x1 ;  /* 0x00000000c8027211 */ /* 0x002fc800078008ff */
[----:B------:R-:W-:-:S05]  /*138a0*/  LEA.HI.X R3, R200, R4, R210, 0x1, P0 ;  /* 0x00000004c8037211 */ /* 0x000fca00000f0cd2 */
[----:B------:R1:W-:Y:S01]  /*138b0*/  ST.E.128 [R2.64], R64 ;  /* 0x0000004002007985 */ /* 0x0003e2000c101d08 */
[----:B------:R-:W-:Y:S05]  /*138c0*/  BRA `(.L_x_294) ;  /* 0x00002b1000007947 */ /* 0x000fea0003800000 */
.L_x_281:
[----:B------:R-:W-:Y:S02]  /*138d0*/  IMAD R11, R11, c[0x0][0x408], RZ ;  /* 0x000102000b0b7a24 */ /* 0x000fe400078e02ff */
[----:B-1----:R-:W-:-:S04]  /*138e0*/  IMAD.WIDE.U32 R6, R2, c[0x0][0x408], RZ ;  /* 0x0001020002067a25 */ /* 0x002fc800078e00ff */
[----:B------:R-:W-:Y:S01]  /*138f0*/  IMAD R11, R2, c[0x0][0x40c], R11 ;  /* 0x00010300020b7a24 */ /* 0x000fe200078e020b */
[----:B------:R-:W-:-:S04]  /*13900*/  SHF.R.S32.HI R2, RZ, 0x1f, R0 ;  /* 0x0000001fff027819 */ /* 0x000fc80000011400 */
[----:B------:R-:W-:Y:S01]  /*13910*/  IADD3 R7, R7, R11, RZ ;  /* 0x0000000b07077210 */ /* 0x000fe20007ffe0ff */
[----:B------:R-:W-:-:S04]  /*13920*/  IMAD R2, R2, c[0x0][0x440], RZ ;  /* 0x0001100002027a24 */ /* 0x000fc800078e02ff */
[----:B------:R-:W-:-:S04]  /*13930*/  IMAD.WIDE.U32 R6, R4, c[0x0][0x438], R6 ;  /* 0x00010e0004067a25 */ /* 0x000fc800078e0006 */
[----:B------:R-:W-:Y:S01]  /*13940*/  IMAD R5, R4, c[0x0][0x43c], R7 ;  /* 0x00010f0004057a24 */ /* 0x000fe200078e0207 */
[----:B------:R-:W-:-:S05]  /*13950*/  MOV R4, R6 ;  /* 0x0000000600047202 */ /* 0x000fca0000000f00 */
[----:B------:R-:W-:-:S04]  /*13960*/  IMAD.WIDE.U32 R4, R0, c[0x0][0x440], R4 ;  /* 0x0001100000047a25 */ /* 0x000fc800078e0004 */
[----:B------:R-:W-:Y:S02]  /*13970*/  IMAD R0, R0, c[0x0][0x444], R2 ;  /* 0x0001110000007a24 */ /* 0x000fe400078e0202 */
[----:B------:R-:W-:-:S03]  /*13980*/  @P3 IMAD.HI.U32 R2, R3, c[0x0][0x4ec], RZ ;  /* 0x00013b0003023a27 */ /* 0x000fc600078e00ff */
[----:B------:R-:W-:Y:S02]  /*13990*/  IADD3 R5, R5, R0, RZ ;  /* 0x0000000005057210 */ /* 0x000fe40007ffe0ff */
[----:B------:R-:W-:Y:S02]  /*139a0*/  MOV R0, R3 ;  /* 0x0000000300007202 */ /* 0x000fe40000000f00 */
[----:B------:R-:W-:Y:S01]  /*139b0*/  @P3 SHF.R.U32.HI R0, RZ, c[0x0][0x4f0], R2 ;  /* 0x00013c00ff003a19 */ /* 0x000fe20000011602 */
[----:B------:R-:W-:-:S03]  /*139c0*/  IMAD.WIDE.U32 R4, R246, c[0x0][0x448], R4 ;  /* 0x00011200f6047a25 */ /* 0x000fc600078e0004 */
[----:B------:R-:W-:Y:S01]  /*139d0*/  SHF.R.S32.HI R2, RZ, 0x1f, R0 ;  /* 0x0000001fff027819 */ /* 0x000fe20000011400 */
[----:B------:R-:W-:Y:S01]  /*139e0*/  IMAD R5, R246, c[0x0][0x44c], R5 ;  /* 0x00011300f6057a24 */ /* 0x000fe200078e0205 */
[----:B------:R-:W-:-:S03]  /*139f0*/  IADD3 R6, -R0, RZ, RZ ;  /* 0x000000ff00067210 */ /* 0x000fc60007ffe1ff */
[----:B------:R-:W-:Y:S02]  /*13a00*/  IMAD R7, R2, c[0x0][0x430], RZ ;  /* 0x00010c0002077a24 */ /* 0x000fe400078e02ff */
[----:B------:R-:W-:Y:S02]  /*13a10*/  IMAD R6, R6, c[0x0][0x4e8], R3 ;  /* 0x00013a0006067a24 */ /* 0x000fe400078e0203 */
[----:B------:R-:W-:-:S04]  /*13a20*/  IMAD.WIDE.U32 R2, R0, c[0x0][0x430], R4 ;  /* 0x00010c0000027a25 */ /* 0x000fc800078e0004 */
[----:B------:R-:W-:-:S05]  /*13a30*/  IMAD R0, R0, c[0x0][0x434], R7 ;  /* 0x00010d0000007a24 */ /* 0x000fca00078e0207 */
[----:B------:R-:W-:Y:S02]  /*13a40*/  IADD3 R3, R3, R0, RZ ;  /* 0x0000000003037210 */ /* 0x000fe40007ffe0ff */
[----:B------:R-:W-:-:S03]  /*13a50*/  SHF.R.S32.HI R0, RZ, 0x1f, R6 ;  /* 0x0000001fff007819 */ /* 0x000fc60000011406 */
[----:B------:R-:W-:-:S04]  /*13a60*/  IMAD.WIDE.U32 R2, R6, c[0x0][0x428], R2 ;  /* 0x00010a0006027a25 */ /* 0x000fc800078e0002 */
[----:B------:R-:W-:Y:S01]  /*13a70*/  IMAD R0, R0, c[0x0][0x428], RZ ;  /* 0x00010a0000007a24 */ /* 0x000fe200078e02ff */
[----:B------:R-:W-:-:S03]  /*13a80*/  LEA R12, P1, R2, c[0x0][0x400], 0x2 ;  /* 0x00010000020c7a11 */ /* 0x000fc600078210ff */
[----:B------:R-:W-:-:S05]  /*13a90*/  IMAD R6, R6, c[0x0][0x42c], R0 ;  /* 0x00010b0006067a24 */ /* 0x000fca00078e0200 */
[----:B------:R-:W-:-:S04]  /*13aa0*/  IADD3 R6, R3, R6, RZ ;  /* 0x0000000603067210 */ /* 0x000fc80007ffe0ff */
[----:B------:R-:W-:Y:S01]  /*13ab0*/  LEA.HI.X R5, R2, c[0x0][0x404], R6, 0x2, P1 ;  /* 0x0001010002057a11 */ /* 0x000fe200008f1406 */
[----:B------:R-:W-:Y:S05]  /*13ac0*/  BRA.DIV ~URZ, `(.L_x_295) ;  /* 0x000044f27f007947 */ /* 0x000fea000b800000 */
[----:B------:R1:W2:Y:S02]  /*13ad0*/  SHFL.IDX PT, R4, R5, RZ, 0x1c1f ;  /* 0x001c1fff05047589 */ /* 0x0002a400000e0000 */
.L_x_359:
[----:B------:R-:W-:Y:S05]  /*13ae0*/  BRA.DIV ~URZ, `(.L_x_296) ;  /* 0x000045427f007947 */ /* 0x000fea000b800000 */
[----:B------:R3:W4:Y:S02]  /*13af0*/  SHFL.IDX PT, R0, R12, RZ, 0x1c1f ;  /* 0x001c1fff0c007589 */ /* 0x00072400000e0000 */
.L_x_360:
[----:B------:R-:W-:Y:S01]  /*13b00*/  BSSY B0, `(.L_x_297) ;  /* 0x00000d6000007945 */ /* 0x000fe20003800000 */
[----:B------:R-:W-:Y:S05]  /*13b10*/  @P0 BRA `(.L_x_298) ;  /* 0x00000d4000000947 */ /* 0x000fea0003800000 */
[C---:B------:R-:W-:Y:S02]  /*13b20*/  ISETP.GE.AND P0, PT, R249.reuse, c[0x0][0x3c8], PT ;  /* 0x0000f200f9007a0c */ /* 0x040fe40003f06270 */
[C---:B------:R-:W-:Y:S02]  /*13b30*/  IADD3 R8, R249.reuse, 0x8, RZ ;  /* 0x00000008f9087810 */ /* 0x040fe40007ffe0ff */
[C---:B------:R-:W-:Y:S02]  /*13b40*/  IADD3 R9, R249.reuse, 0x8, RZ ;  /* 0x00000008f9097810 */ /* 0x040fe40007ffe0ff */
[----:B------:R-:W-:Y:S02]  /*13b50*/  IADD3 R7, R249, 0x10, RZ ;  /* 0x00000010f9077810 */ /* 0x000fe40007ffe0ff */
[----:B------:R-:W-:-:S02]  /*13b60*/  SHF.R.S32.HI R9, RZ, 0x1f, R9 ;  /* 0x0000001fff097819 */ /* 0x000fc40000011409 */
[C---:B------:R-:W-:Y:S02]  /*13b70*/  IADD3 R6, R249.reuse, 0x18, RZ ;  /* 0x00000018f9067810 */ /* 0x040fe40007ffe0ff */
[C---:B------:R-:W-:Y:S01]  /*13b80*/  IADD3 R14, R249.reuse, 0x60, RZ ;  /* 0x00000060f90e7810 */ /* 0x040fe20007ffe0ff */
[----:B----4-:R-:W-:Y:S01]  /*13b90*/  @!P0 IMAD.MOV.U32 R2, RZ, RZ, R0 ;  /* 0x000000ffff028224 */ /* 0x010fe200078e0000 */
[----:B------:R-:W-:Y:S01]  /*13ba0*/  ISETP.GE.AND P2, PT, R6, c[0x0][0x3c8], PT ;  /* 0x0000f20006007a0c */ /* 0x000fe20003f46270 */
[----:B--2---:R-:W-:Y:S01]  /*13bb0*/  @!P0 IMAD.MOV.U32 R3, RZ, RZ, R4 ;  /* 0x000000ffff038224 */ /* 0x004fe200078e0004 */
[----:B------:R-:W-:Y:S02]  /*13bc0*/  ISETP.GE.AND P3, PT, R14, c[0x0][0x3c8], PT ;  /* 0x0000f2000e007a0c */ /* 0x000fe40003f66270 */
[C---:B------:R-:W-:Y:S01]  /*13bd0*/  IADD3 R10, R249.reuse, 0x70, RZ ;  /* 0x00000070f90a7810 */ /* 0x040fe20007ffe0ff */
[C---:B------:R-:W-:Y:S01]  /*13be0*/  @!P0 IMAD.WIDE R2, R249.reuse, 0x4, R2 ;  /* 0x00000004f9028825 */ /* 0x040fe200078e0202 */
[----:B------:R-:W-:-:S02]  /*13bf0*/  IADD3 R15, R249, 0x60, RZ ;  /* 0x00000060f90f7810 */ /* 0x000fc40007ffe0ff */
[----:B------:R-:W-:Y:S02]  /*13c00*/  ISETP.GE.AND P4, PT, R10, c[0x0][0x3c8], PT ;  /* 0x0000f2000a007a0c */ /* 0x000fe40003f86270 */
[----:B------:R2:W-:Y:S01]  /*13c10*/  @!P0 ST.E.64 [R2.64], R132 ;  /* 0x0000008402008985 */ /* 0x0005e2000c101b08 */
[----:B------:R-:W-:Y:S02]  /*13c20*/  ISETP.GE.AND P0, PT, R8, c[0x0][0x3c8], PT ;  /* 0x0000f20008007a0c */ /* 0x000fe40003f06270 */
[----:B------:R-:W-:Y:S02]  /*13c30*/  SHF.R.S32.HI R15, RZ, 0x1f, R15 ;  /* 0x0000001fff0f7819 */ /* 0x000fe4000001140f */
[C---:B------:R-:W-:Y:S02]  /*13c40*/  IADD3 R11, R249.reuse, 0x68, RZ ;  /* 0x00000068f90b7810 */ /* 0x040fe40007ffe0ff */
[----:B------:R-:W-:Y:S02]  /*13c50*/  IADD3 R16, R249, 0xa0, RZ ;  /* 0x000000a0f9107810 */ /* 0x000fe40007ffe0ff */
[----:B------:R-:W-:-:S02]  /*13c60*/  SHF.R.S32.HI R11, RZ, 0x1f, R11 ;  /* 0x0000001fff0b7819 */ /* 0x000fc4000001140b */
[----:B------:R-:W-:Y:S02]  /*13c70*/  SHF.R.S32.HI R16, RZ, 0x1f, R16 ;  /* 0x0000001fff107819 */ /* 0x000fe40000011410 */
[----:B------:R-:W-:-:S04]  /*13c80*/  IADD3 R17, R249, 0xc8, RZ ;  /* 0x000000c8f9117810 */ /* 0x000fc80007ffe0ff */
[----:B------:R-:W-:Y:S02]  /*13c90*/  SHF.R.S32.HI R17, RZ, 0x1f, R17 ;  /* 0x0000001fff117819 */ /* 0x000fe40000011411 */
[----:B--2---:R-:W-:-:S04]  /*13ca0*/  @!P0 LEA R2, P1, R8, R0, 0x2 ;  /* 0x0000000008028211 */ /* 0x004fc800078210ff */
[----:B------:R-:W-:Y:S02]  /*13cb0*/  @!P0 LEA.HI.X R3, R8, R4, R9, 0x2, P1 ;  /* 0x0000000408038211 */ /* 0x000fe400008f1409 */
[C---:B------:R-:W-:Y:S02]  /*13cc0*/  IADD3 R8, R249.reuse, 0x10, RZ ;  /* 0x00000010f9087810 */ /* 0x040fe40007ffe0ff */
[----:B------:R-:W-:Y:S01]  /*13cd0*/  IADD3 R9, R249, 0x30, RZ ;  /* 0x00000030f9097810 */ /* 0x000fe20007ffe0ff */
[----:B------:R2:W-:Y:S01]  /*13ce0*/  @!P0 ST.E.64 [R2.64], R152 ;  /* 0x0000009802008985 */ /* 0x0005e2000c101b08 */
[----:B------:R-:W-:Y:S02]  /*13cf0*/  ISETP.GE.AND P0, PT, R7, c[0x0][0x3c8], PT ;  /* 0x0000f20007007a0c */ /* 0x000fe40003f06270 */
[----:B------:R-:W-:Y:S02]  /*13d00*/  SHF.R.S32.HI R8, RZ, 0x1f, R8 ;  /* 0x0000001fff087819 */ /* 0x000fe40000011408 */
[----:B------:R-:W-:-:S09]  /*13d10*/  SHF.R.S32.HI R9, RZ, 0x1f, R9 ;  /* 0x0000001fff097819 */ /* 0x000fd20000011409 */
[----:B--2---:R-:W-:-:S04]  /*13d20*/  @!P0 LEA R2, P1, R7, R0, 0x2 ;  /* 0x0000000007028211 */ /* 0x004fc800078210ff */
[----:B------:R-:W-:Y:S02]  /*13d30*/  @!P0 LEA.HI.X R3, R7, R4, R8, 0x2, P1 ;  /* 0x0000000407038211 */ /* 0x000fe400008f1408 */
[C---:B------:R-:W-:Y:S02]  /*13d40*/  IADD3 R7, R249.reuse, 0x18, RZ ;  /* 0x00000018f9077810 */ /* 0x040fe40007ffe0ff */
[----:B------:R-:W-:Y:S01]  /*13d50*/  ISETP.GE.AND P1, PT, R248, c[0x0][0x3c8], PT ;  /* 0x0000f200f8007a0c */ /* 0x000fe20003f26270 */
[----:B------:R2:W-:Y:S01]  /*13d60*/  @!P0 ST.E.64 [R2.64], R148 ;  /* 0x0000009402008985 */ /* 0x0005e2000c101b08 */
[----:B------:R-:W-:Y:S02]  /*13d70*/  SHF.R.S32.HI R7, RZ, 0x1f, R7 ;  /* 0x0000001fff077819 */ /* 0x000fe40000011407 */
[----:B------:R-:W-:Y:S02]  /*13d80*/  IADD3 R8, R249, 0x30, RZ ;  /* 0x00000030f9087810 */ /* 0x000fe40007ffe0ff */
[----:B--2---:R-:W-:-:S04]  /*13d90*/  @!P2 LEA R2, P0, R6, R0, 0x2 ;  /* 0x000000000602a211 */ /* 0x004fc800078010ff */
[----:B------:R-:W-:Y:S02]  /*13da0*/  @!P2 LEA.HI.X R3, R6, R4, R7, 0x2, P0 ;  /* 0x000000040603a211 */ /* 0x000fe400000f1407 */
[----:B------:R-:W-:Y:S02]  /*13db0*/  SHF.R.S32.HI R6, RZ, 0x1f, R248 ;  /* 0x0000001fff067819 */ /* 0x000fe400000114f8 */
[----:B------:R-:W-:Y:S01]  /*13dc0*/  IADD3 R7, R249, 0x38, RZ ;  /* 0x00000038f9077810 */ /* 0x000fe20007ffe0ff */
[----:B------:R2:W-:Y:S01]  /*13dd0*/  @!P2 ST.E.64 [R2.64], R144 ;  /* 0x000000900200a985 */ /* 0x0005e2000c101b08 */
[----:B------:R-:W-:Y:S02]  /*13de0*/  ISETP.GE.AND P2, PT, R247, c[0x0][0x3c8], PT ;  /* 0x0000f200f7007a0c */ /* 0x000fe40003f46270 */
[----:B--2---:R-:W-:-:S04]  /*13df0*/  @!P1 LEA R2, P0, R248, R0, 0x2 ;  /* 0x00000000f8029211 */ /* 0x004fc800078010ff */
[----:B------:R-:W-:Y:S02]  /*13e00*/  @!P1 LEA.HI.X R3, R248, R4, R6, 0x2, P0 ;  /* 0x00000004f8039211 */ /* 0x000fe400000f1406 */
[----:B------:R-:W-:-:S03]  /*13e10*/  SHF.R.S32.HI R6, RZ, 0x1f, R247 ;  /* 0x0000001fff067819 */ /* 0x000fc600000114f7 */
[----:B------:R2:W-:Y:S01]  /*13e20*/  @!P1 ST.E.64 [R2.64], R156 ;  /* 0x0000009c02009985 */ /* 0x0005e2000c101b08 */
[----:B------:R-:W-:Y:S02]  /*13e30*/  ISETP.GE.AND P1, PT, R8, c[0x0][0x3c8], PT ;  /* 0x0000f20008007a0c */ /* 0x000fe40003f26270 */
[----:B--2---:R-:W-:-:S04]  /*13e40*/  @!P2 LEA R2, P0, R247, R0, 0x2 ;  /* 0x00000000f702a211 */ /* 0x004fc800078010ff */
[----:B------:R-:W-:Y:S02]  /*13e50*/  @!P2 LEA.HI.X R3, R247, R4, R6, 0x2, P0 ;  /* 0x00000004f703a211 */ /* 0x000fe400000f1406 */
[----:B------:R-:W-:-:S03]  /*13e60*/  IADD3 R6, R249, 0x40, RZ ;  /* 0x00000040f9067810 */ /* 0x000fc60007ffe0ff */
[----:B------:R2:W-:Y:S01]  /*13e70*/  @!P2 ST.E.64 [R2.64], R24 ;  /* 0x000000180200a985 */ /* 0x0005e2000c101b08 */
[----:B------:R-:W-:Y:S02]  /*13e80*/  ISETP.GE.AND P2, PT, R7, c[0x0][0x3c8], PT ;  /* 0x0000f20007007a0c */ /* 0x000fe40003f46270 */
[----:B--2---:R-:W-:-:S04]  /*13e90*/  @!P1 LEA R2, P0, R8, R0, 0x2 ;  /* 0x0000000008029211 */ /* 0x004fc800078010ff */
[----:B------:R-:W-:Y:S02]  /*13ea0*/  @!P1 LEA.HI.X R3, R8, R4, R9, 0x2, P0 ;  /* 0x0000000408039211 */ /* 0x000fe400000f1409 */
[C---:B------:R-:W-:Y:S02]  /*13eb0*/  IADD3 R9, R249.reuse, 0x38, RZ ;  /* 0x00000038f9097810 */ /* 0x040fe40007ffe0ff */
[----:B------:R-:W-:Y:S01]  /*13ec0*/  IADD3 R8, R249, 0x48, RZ ;  /* 0x00000048f9087810 */ /* 0x000fe20007ffe0ff */
[----:B------:R2:W-:Y:S01]  /*13ed0*/  @!P1 ST.E.64 [R2.64], R28 ;  /* 0x0000001c02009985 */ /* 0x0005e2000c101b08 */
[----:B------:R-:W-:Y:S02]  /*13ee0*/  ISETP.GE.AND P1, PT, R6, c[0x0][0x3c8], PT ;  /* 0x0000f20006007a0c */ /* 0x000fe40003f26270 */
[----:B------:R-:W-:Y:S02]  /*13ef0*/  SHF.R.S32.HI R9, RZ, 0x1f, R9 ;  /* 0x0000001fff097819 */ /* 0x000fe40000011409 */
[----:B--2---:R-:W-:-:S04]  /*13f00*/  @!P2 LEA R2, P0, R7, R0, 0x2 ;  /* 0x000000000702a211 */ /* 0x004fc800078010ff */
[----:B------:R-:W-:Y:S02]  /*13f10*/  @!P2 LEA.HI.X R3, R7, R4, R9, 0x2, P0 ;  /* 0x000000040703a211 */ /* 0x000fe400000f1409 */
[C---:B------:R-:W-:Y:S02]  /*13f20*/  IADD3 R9, R249.reuse, 0x40, RZ ;  /* 0x00000040f9097810 */ /* 0x040fe40007ffe0ff */
[----:B------:R-:W-:Y:S01]  /*13f30*/  IADD3 R7, R249, 0x50, RZ ;  /* 0x00000050f9077810 */ /* 0x000fe20007ffe0ff */
[----:B------:R2:W-:Y:S01]  /*13f40*/  @!P2 ST.E.64 [R2.64], R32 ;  /* 0x000000200200a985 */ /* 0x0005e2000c101b08 */
[----:B------:R-:W-:Y:S02]  /*13f50*/  SHF.R.S32.HI R9, RZ, 0x1f, R9 ;  /* 0x0000001fff097819 */ /* 0x000fe40000011409 */
        /* <DEDUP_REMOVED lines=24> */
[----:B------:R-:W-:-:S03]  /*140e0*/  @!P3 LEA R6, P5, R14, R0, 0x2 ;  /* 0x000000000e06b211 */ /* 0x000fc600078a10ff */
[----:B------:R2:W-:Y:S01]  /*140f0*/  @!P2 ST.E.64 [R2.64], R48 ;  /* 0x000000300200a985 */ /* 0x0005e2000c101b08 */
[----:B------:R-:W-:Y:S02]  /*14100*/  @!P3 LEA.HI.X R7, R14, R4, R15, 0x2, P5 ;  /* 0x000000040e07b211 */ /* 0x000fe400028f140f */
[----:B------:R-:W-:Y:S02]  /*14110*/  ISETP.GE.AND P2, PT, R8, c[0x0][0x3c8], PT ;  /* 0x0000f20008007a0c */ /* 0x000fe40003f46270 */
[C---:B------:R-:W-:Y:S01]  /*14120*/  IADD3 R14, R249.reuse, 0x80, RZ ;  /* 0x00000080f90e7810 */ /* 0x040fe20007ffe0ff */
[----:B------:R4:W-:Y:S01]  /*14130*/  @!P3 ST.E.64 [R6.64], R52 ;  /* 0x000000340600b985 */ /* 0x0009e2000c101b08 */
[----:B------:R-:W-:Y:S02]  /*14140*/  IADD3 R15, R249, 0x70, RZ ;  /* 0x00000070f90f7810 */ /* 0x000fe40007ffe0ff */
[----:B------:R-:W-:Y:S02]  /*14150*/  ISETP.GE.AND P3, PT, R14, c[0x0][0x3c8], PT ;  /* 0x0000f2000e007a0c */ /* 0x000fe40003f66270 */
[----:B------:R-:W-:-:S02]  /*14160*/  SHF.R.S32.HI R15, RZ, 0x1f, R15 ;  /* 0x0000001fff0f7819 */ /* 0x000fc4000001140f */
[----:B--2---:R-:W-:-:S04]  /*14170*/  @!P1 LEA R2, P0, R9, R0, 0x2 ;  /* 0x0000000009029211 */ /* 0x004fc800078010ff */
[----:B------:R-:W-:Y:S02]  /*14180*/  @!P1 LEA.HI.X R3, R9, R4, R11, 0x2, P0 ;  /* 0x0000000409039211 */ /* 0x000fe400000f140b */
[C---:B------:R-:W-:Y:S02]  /*14190*/  IADD3 R9, R249.reuse, 0x88, RZ ;  /* 0x00000088f9097810 */ /* 0x040fe40007ffe0ff */
[C---:B----4-:R-:W-:Y:S01]  /*141a0*/  @!P4 LEA R6, P5, R10.reuse, R0, 0x2 ;  /* 0x000000000a06c211 */ /* 0x050fe200078a10ff */
[----:B------:R2:W-:Y:S01]  /*141b0*/  @!P1 ST.E.64 [R2.64], R56 ;  /* 0x0000003802009985 */ /* 0x0005e2000c101b08 */
[----:B------:R-:W-:Y:S02]  /*141c0*/  IADD3 R11, R249, 0x78, RZ ;  /* 0x00000078f90b7810 */ /* 0x000fe40007ffe0ff */
[----:B------:R-:W-:Y:S02]  /*141d0*/  ISETP.GE.AND P1, PT, R9, c[0x0][0x3c8], PT ;  /* 0x0000f20009007a0c */ /* 0x000fe40003f26270 */
[----:B------:R-:W-:-:S02]  /*141e0*/  @!P4 LEA.HI.X R7, R10, R4, R15, 0x2, P5 ;  /* 0x000000040a07c211 */ /* 0x000fc400028f140f */
[----:B------:R-:W-:Y:S02]  /*141f0*/  SHF.R.S32.HI R11, RZ, 0x1f, R11 ;  /* 0x0000001fff0b7819 */ /* 0x000fe4000001140b */
[C---:B------:R-:W-:Y:S01]  /*14200*/  IADD3 R10, R249.reuse, 0x90, RZ ;  /* 0x00000090f90a7810 */ /* 0x040fe20007ffe0ff */
[----:B------:R4:W-:Y:S01]  /*14210*/  @!P4 ST.E.64 [R6.64], R60 ;  /* 0x0000003c0600c985 */ /* 0x0009e2000c101b08 */
[----:B------:R-:W-:Y:S02]  /*14220*/  IADD3 R15, R249, 0x80, RZ ;  /* 0x00000080f90f7810 */ /* 0x000fe40007ffe0ff */
[----:B------:R-:W-:Y:S02]  /*14230*/  ISETP.GE.AND P4, PT, R10, c[0x0][0x3c8], PT ;  /* 0x0000f2000a007a0c */ /* 0x000fe40003f86270 */
[----:B------:R-:W-:Y:S02]  /*14240*/  SHF.R.S32.HI R15, RZ, 0x1f, R15 ;  /* 0x0000001fff0f7819 */ /* 0x000fe4000001140f */
[----:B--2---:R-:W-:-:S04]  /*14250*/  @!P2 LEA R2, P0, R8, R0, 0x2 ;  /* 0x000000000802a211 */ /* 0x004fc800078010ff */
[----:B------:R-:W-:Y:S02]  /*14260*/  @!P2 LEA.HI.X R3, R8, R4, R11, 0x2, P0 ;  /* 0x000000040803a211 */ /* 0x000fe400000f140b */
[C---:B------:R-:W-:Y:S02]  /*14270*/  IADD3 R8, R249.reuse, 0x98, RZ ;  /* 0x00000098f9087810 */ /* 0x040fe40007ffe0ff */
[----:B------:R-:W-:Y:S01]  /*14280*/  IADD3 R11, R249, 0x88, RZ ;  /* 0x00000088f90b7810 */ /* 0x000fe20007ffe0ff */
[----:B------:R2:W-:Y:S01]  /*14290*/  @!P2 ST.E.64 [R2.64], R64 ;  /* 0x000000400200a985 */ /* 0x0005e2000c101b08 */
[----:B----4-:R-:W-:Y:S02]  /*142a0*/  @!P3 LEA R6, P5, R14, R0, 0x2 ;  /* 0x000000000e06b211 */ /* 0x010fe400078a10ff */
        /* <DEDUP_REMOVED lines=13> */
[C---:B----4-:R-:W-:Y:S02]  /*14380*/  @!P4 LEA R6, P5, R10.reuse, R0, 0x2 ;  /* 0x000000000a06c211 */ /* 0x050fe400078a10ff */
[----:B------:R-:W-:Y:S02]  /*14390*/  ISETP.GE.AND P1, PT, R9, c[0x0][0x3c8], PT ;  /* 0x0000f20009007a0c */ /* 0x000fe40003f26270 */
[----:B------:R-:W-:-:S02]  /*143a0*/  @!P4 LEA.HI.X R7, R10, R4, R14, 0x2, P5 ;  /* 0x000000040a07c211 */ /* 0x000fc400028f140e */
[----:B------:R-:W-:Y:S02]  /*143b0*/  SHF.R.S32.HI R11, RZ, 0x1f, R11 ;  /* 0x0000001fff0b7819 */ /* 0x000fe4000001140b */
[C---:B------:R-:W-:Y:S01]  /*143c0*/  IADD3 R10, R249.reuse, 0xb0, RZ ;  /* 0x000000b0f90a7810 */ /* 0x040fe20007ffe0ff */
[----:B------:R4:W-:Y:S01]  /*143d0*/  @!P4 ST.E.64 [R6.64], R76 ;  /* 0x0000004c0600c985 */ /* 0x0009e2000c101b08 */
[----:B------:R-:W-:Y:S02]  /*143e0*/  IADD3 R14, R249, 0xc0, RZ ;  /* 0x000000c0f90e7810 */ /* 0x000fe40007ffe0ff */
[----:B------:R-:W-:Y:S02]  /*143f0*/  ISETP.GE.AND P4, PT, R10, c[0x0][0x3c8], PT ;  /* 0x0000f2000a007a0c */ /* 0x000fe40003f86270 */
        /* <DEDUP_REMOVED lines=11> */
[----:B------:R-:W-:Y:S02]  /*144b0*/  ISETP.GE.AND P3, PT, R14, c[0x0][0x3c8], PT ;  /* 0x0000f2000e007a0c */ /* 0x000fe40003f66270 */
[----:B------:R-:W-:Y:S02]  /*144c0*/  IADD3 R16, R249, 0xc8, RZ ;  /* 0x000000c8f9107810 */ /* 0x000fe40007ffe0ff */
        /* <DEDUP_REMOVED lines=8> */
[----:B------:R-:W-:-:S02]  /*14550*/  SHF.R.S32.HI R9, RZ, 0x1f, R9 ;  /* 0x0000001fff097819 */ /* 0x000fc40000011409 */
[----:B------:R-:W-:Y:S02]  /*14560*/  @!P4 LEA.HI.X R7, R10, R4, R15, 0x2, P5 ;  /* 0x000000040a07c211 */ /* 0x000fe400028f140f */
[----:B------:R-:W-:Y:S02]  /*14570*/  ISETP.GE.AND P6, PT, R11, c[0x0][0x3c8], PT ;  /* 0x0000f2000b007a0c */ /* 0x000fe40003fc6270 */
[C---:B------:R-:W-:Y:S01]  /*14580*/  IADD3 R15, R249.reuse, 0xc0, RZ ;  /* 0x000000c0f90f7810 */ /* 0x040fe20007ffe0ff */
[----:B------:R4:W-:Y:S01]  /*14590*/  @!P4 ST.E.64 [R6.64], R160 ;  /* 0x000000a00600c985 */ /* 0x0009e2000c101b08 */
[----:B------:R-:W-:Y:S02]  /*145a0*/  IADD3 R10, R249, 0xd8, RZ ;  /* 0x000000d8f90a7810 */ /* 0x000fe40007ffe0ff */
[----:B------:R-:W-:Y:S02]  /*145b0*/  SHF.R.S32.HI R15, RZ, 0x1f, R15 ;  /* 0x0000001fff0f7819 */ /* 0x000fe4000001140f */
[----:B------:R-:W-:-:S02]  /*145c0*/  ISETP.GE.AND P5, PT, R10, c[0x0][0x3c8], PT ;  /* 0x0000f2000a007a0c */ /* 0x000fc40003fa6270 */
[----:B--2---:R-:W-:-:S04]  /*145d0*/  @!P2 LEA R2, P0, R8, R0, 0x2 ;  /* 0x000000000802a211 */ /* 0x004fc800078010ff */
[----:B------:R-:W-:Y:S02]  /*145e0*/  @!P2 LEA.HI.X R3, R8, R4, R9, 0x2, P0 ;  /* 0x000000040803a211 */ /* 0x000fe400000f1409 */
[----:B------:R-:W-:-:S03]  /*145f0*/  @!P3 LEA R8, P0, R14, R0, 0x2 ;  /* 0x000000000e08b211 */ /* 0x000fc600078010ff */
[----:B------:R2:W-:Y:S01]  /*14600*/  @!P2 ST.E.64 [R2.64], R96 ;  /* 0x000000600200a985 */ /* 0x0005e2000c101b08 */
[----:B------:R-:W-:Y:S02]  /*14610*/  @!P3 LEA.HI.X R9, R14, R4, R15, 0x2, P0 ;  /* 0x000000040e09b211 */ /* 0x000fe400000f140f */
[C---:B------:R-:W-:Y:S02]  /*14620*/  IADD3 R15, R249.reuse, 0xd0, RZ ;  /* 0x000000d0f90f7810 */ /* 0x040fe40007ffe0ff */
[----:B------:R-:W-:Y:S01]  /*14630*/  IADD3 R14, R249, 0xe0, RZ ;  /* 0x000000e0f90e7810 */ /* 0x000fe20007ffe0ff */
[----:B------:R-:W-:Y:S01]  /*14640*/  @!P3 ST.E.64 [R8.64], R162 ;  /* 0x000000a20800b985 */ /* 0x000fe2000c101b08 */
[----:B----4-:R-:W-:Y:S02]  /*14650*/  @!P6 LEA R6, P0, R11, R0, 0x2 ;  /* 0x000000000b06e211 */ /* 0x010fe400078010ff */
[----:B------:R-:W-:Y:S02]  /*14660*/  SHF.R.S32.HI R15, RZ, 0x1f, R15 ;  /* 0x0000001fff0f7819 */ /* 0x000fe4000001140f */
[----:B------:R-:W-:-:S02]  /*14670*/  ISETP.GE.AND P4, PT, R14, c[0x0][0x3c8], PT ;  /* 0x0000f2000e007a0c */ /* 0x000fc40003f86270 */
[----:B------:R-:W-:Y:S02]  /*14680*/  @!P6 LEA.HI.X R7, R11, R4, R15, 0x2, P0 ;  /* 0x000000040b07e211 */ /* 0x000fe400000f140f */
[C---:B------:R-:W-:Y:S02]  /*14690*/  IADD3 R11, R249.reuse, 0xd8, RZ ;  /* 0x000000d8f90b7810 */ /* 0x040fe40007ffe0ff */
[----:B------:R-:W-:Y:S02]  /*146a0*/  ISETP.GE.AND P0, PT, R250, c[0x0][0x3c8], PT ;  /* 0x0000f200fa007a0c */ /* 0x000fe40003f06270 */
[----:B------:R-:W-:Y:S02]  /*146b0*/  SHF.R.S32.HI R11, RZ, 0x1f, R11 ;  /* 0x0000001fff0b7819 */ /* 0x000fe4000001140b */
[----:B------:R-:W-:-:S04]  /*146c0*/  IADD3 R15, R249, 0xe0, RZ ;  /* 0x000000e0f90f7810 */ /* 0x000fc80007ffe0ff */
[----:B------:R-:W-:Y:S02]  /*146d0*/  SHF.R.S32.HI R15, RZ, 0x1f, R15 ;  /* 0x0000001fff0f7819 */ /* 0x000fe4000001140f */
[----:B--2---:R-:W-:-:S04]  /*146e0*/  @!P1 LEA R2, P2, R16, R0, 0x2 ;  /* 0x0000000010029211 */ /* 0x004fc800078410ff */
[----:B------:R-:W-:Y:S02]  /*146f0*/  @!P1 LEA.HI.X R3, R16, R4, R17, 0x2, P2 ;  /* 0x0000000410039211 */ /* 0x000fe400010f1411 */
[----:B------:R-:W-:Y:S02]  /*14700*/  ISETP.GE.AND P2, PT, R252, c[0x0][0x3c8], PT ;  /* 0x0000f200fc007a0c */ /* 0x000fe40003f46270 */
[----:B------:R-:W-:Y:S01]  /*14710*/  SHF.R.S32.HI R16, RZ, 0x1f, R252 ;  /* 0x0000001fff107819 */ /* 0x000fe200000114fc */
[----:B------:R2:W-:Y:S01]  /*14720*/  @!P1 ST.E.64 [R2.64], R100 ;  /* 0x0000006402009985 */ /* 0x0005e2000c101b08 */
[----:B------:R-:W-:-:S03]  /*14730*/  ISETP.GE.AND P1, PT, R251, c[0x0][0x3c8], PT ;  /* 0x0000f200fb007a0c */ /* 0x000fc60003f26270 */
[----:B------:R4:W-:Y:S01]  /*14740*/  @!P6 ST.E.64 [R6.64], R104 ;  /* 0x000000680600e985 */ /* 0x0009e2000c101b08 */
[----:B--2---:R-:W-:-:S04]  /*14750*/  @!P5 LEA R2, P3, R10, R0, 0x2 ;  /* 0x000000000a02d211 */ /* 0x004fc800078610ff */
[----:B------:R-:W-:Y:S02]  /*14760*/  @!P5 LEA.HI.X R3, R10, R4, R11, 0x2, P3 ;  /* 0x000000040a03d211 */ /* 0x000fe400018f140b */
[-C--:B------:R-:W-:Y:S02]  /*14770*/  @!P4 LEA R10, P6, R14, R0.reuse, 0x2 ;  /* 0x000000000e0ac211 */ /* 0x080fe400078c10ff */
[----:B------:R-:W-:Y:S01]  /*14780*/  @!P2 LEA R8, P3, R252, R0, 0x2 ;  /* 0x00000000fc08a211 */ /* 0x000fe200078610ff */
[----:B------:R2:W-:Y:S01]  /*14790*/  @!P5 ST.E.64 [R2.64], R108 ;  /* 0x0000006c0200d985 */ /* 0x0005e2000c101b08 */
[----:B------:R-:W-:Y:S02]  /*147a0*/  @!P4 LEA.HI.X R11, R14, R4, R15, 0x2, P6 ;  /* 0x000000040e0bc211 */ /* 0x000fe400030f140f */
[----:B----4-:R-:W-:Y:S02]  /*147b0*/  @!P1 LEA R6, P5, R251, R0, 0x2 ;  /* 0x00000000fb069211 */ /* 0x010fe400078a10ff */
[----:B------:R-:W-:Y:S01]  /*147c0*/  SHF.R.S32.HI R15, RZ, 0x1f, R251 ;  /* 0x0000001fff0f7819 */ /* 0x000fe200000114fb */
[----:B------:R4:W-:Y:S01]  /*147d0*/  @!P4 ST.E.64 [R10.64], R166 ;  /* 0x000000a60a00c985 */ /* 0x0009e2000c101b08 */
[----:B------:R-:W-:-:S02]  /*147e0*/  @!P2 LEA.HI.X R9, R252, R4, R16, 0x2, P3 ;  /* 0x00000004fc09a211 */ /* 0x000fc400018f1410 */
[----:B------:R-:W-:Y:S02]  /*147f0*/  SHF.R.S32.HI R14, RZ, 0x1f, R250 ;  /* 0x0000001fff0e7819 */ /* 0x000fe400000114fa */
[----:B------:R-:W-:Y:S01]  /*14800*/  @!P1 LEA.HI.X R7, R251, R4, R15, 0x2, P5 ;  /* 0x00000004fb079211 */ /* 0x000fe200028f140f */
[----:B------:R4:W-:Y:S04]  /*14810*/  @!P2 ST.E.64 [R8.64], R164 ;  /* 0x000000a40800a985 */ /* 0x0009e8000c101b08 */
[----:B------:R4:W-:Y:S01]  /*14820*/  @!P1 ST.E.64 [R6.64], R112 ;  /* 0x0000007006009985 */ /* 0x0009e2000c101b08 */
[----:B--2---:R-:W-:-:S04]  /*14830*/  @!P0 LEA R2, P3, R250, R0, 0x2 ;  /* 0x00000000fa028211 */ /* 0x004fc800078610ff */
[----:B------:R-:W-:-:S05]  /*14840*/  @!P0 LEA.HI.X R3, R250, R4, R14, 0x2, P3 ;  /* 0x00000004fa038211 */ /* 0x000fca00018f140e */
[----:B------:R4:W-:Y:S04]  /*14850*/  @!P0 ST.E.64 [R2.64], R20 ;  /* 0x0000001402008985 */ /* 0x0009e8000c101b08 */
.L_x_298:
[----:B------:R-:W-:Y:S05]  /*14860*/  BSYNC B0 ;  /* 0x0000000000007941 */ /* 0x000fea0003800000 */
.L_x_297:
[----:B------:R-:W-:Y:S05]  /*14870*/  BRA.DIV ~URZ, `(.L_x_299) ;  /* 0x000038227f007947 */ /* 0x000fea000b800000 */
[----:B--2---:R2:W1:Y:S04]  /*14880*/  SHFL.IDX PT, R4, R5, 0x1, 0x1c1f ;  /* 0x003c1f0005047f89 */ /* 0x00446800000e0000 */
[----:B----4-:R2:W4:Y:S02]  /*14890*/  SHFL.IDX PT, R0, R12, 0x1, 0x1c1f ;  /* 0x003c1f000c007f89 */ /* 0x01052400000e0000 */
.L_x_361:
[----:B------:R-:W-:-:S13]  /*148a0*/  ISETP.NE.AND P0, PT, R13, RZ, PT ;  /* 0x000000ff0d00720c */ /* 0x000fda0003f05270 */
[----:B------:R-:W-:Y:S05]  /*148b0*/  @P0 BRA `(.L_x_294) ;  /* 0x00001b2000000947 */ /* 0x000fea0003800000 */
[C---:B------:R-:W-:Y:S02]  /*148c0*/  ISETP.GE.AND P3, PT, R249.reuse, c[0x0][0x3c8], PT ;  /* 0x0000f200f9007a0c */ /* 0x040fe40003f66270 */
[C---:B------:R-:W-:Y:S02]  /*148d0*/  IADD3 R11, R249.reuse, 0x8, RZ ;  /* 0x00000008f90b7810 */ /* 0x040fe40007ffe0ff */
[----:B--23--:R-:W-:Y:S02]  /*148e0*/  IADD3 R12, R249, 0x10, RZ ;  /* 0x00000010f90c7810 */ /* 0x00cfe40007ffe0ff */
[----:B------:R-:W-:Y:S02]  /*148f0*/  ISETP.GE.AND P2, PT, R11, c[0x0][0x3c8], PT ;  /* 0x0000f2000b007a0c */ /* 0x000fe40003f46270 */
[----:B------:R-:W-:Y:S02]  /*14900*/  ISETP.GE.AND P1, PT, R12, c[0x0][0x3c8], PT ;  /* 0x0000f2000c007a0c */ /* 0x000fe40003f26270 */
[----:B------:R-:W-:-:S02]  /*14910*/  IADD3 R14, R249, 0x8, RZ ;  /* 0x00000008f90e7810 */ /* 0x000fc40007ffe0ff */
[C---:B------:R-:W-:Y:S01]  /*14920*/  IADD3 R10, R249.reuse, 0x18, RZ ;  /* 0x00000018f90a7810 */ /* 0x040fe20007ffe0ff */
[----:B----4-:R-:W-:Y:S01]  /*14930*/  @!P3 IMAD.MOV.U32 R2, RZ, RZ, R0 ;  /* 0x000000ffff02b224 */ /* 0x010fe200078e0000 */
[----:B------:R-:W-:Y:S01]  /*14940*/  SHF.R.S32.HI R14, RZ, 0x1f, R14 ;  /* 0x0000001fff0e7819 */ /* 0x000fe2000001140e */
[----:B-1----:R-:W-:Y:S01]  /*14950*/  @!P3 IMAD.MOV.U32 R3, RZ, RZ, R4 ;  /* 0x000000ffff03b224 */ /* 0x002fe200078e0004 */
[----:B------:R-:W-:Y:S02]  /*14960*/  ISETP.GE.AND P0, PT, R10, c[0x0][0x3c8], PT ;  /* 0x0000f2000a007a0c */ /* 0x000fe40003f06270 */
[C---:B------:R-:W-:Y:S01]  /*14970*/  IADD3 R5, R249.reuse, 0x30, RZ ;  /* 0x00000030f9057810 */ /* 0x040fe20007ffe0ff */
[----:B------:R-:W-:Y:S01]  /*14980*/  @!P3 IMAD.WIDE R2, R249, 0x4, R2 ;  /* 0x00000004f902b825 */ /* 0x000fe200078e0202 */
[----:B------:R-:W-:Y:S02]  /*14990*/  SHF.R.S32.HI R15, RZ, 0x1f, R247 ;  /* 0x0000001fff0f7819 */ /* 0x000fe400000114f7 */
[----:B------:R-:W-:-:S02]  /*149a0*/  @!P1 LEA R6, P4, R12, R0, 0x2 ;  /* 0x000000000c069211 */ /* 0x000fc400078810ff */
[----:B------:R1:W-:Y:S01]  /*149b0*/  @!P3 ST.E.64 [R2.64], R116 ;  /* 0x000000740200b985 */ /* 0x0003e2000c101b08 */
[----:B------:R-:W-:Y:S02]  /*149c0*/  @!P2 LEA R8, P3, R11, R0, 0x2 ;  /* 0x000000000b08a211 */ /* 0x000fe400078610ff */
[----:B------:R-:W-:Y:S02]  /*149d0*/  ISETP.GE.AND P6, PT, R5, c[0x0][0x3c8], PT ;  /* 0x0000f20005007a0c */ /* 0x000fe40003fc6270 */
[----:B------:R-:W-:Y:S02]  /*149e0*/  @!P2 LEA.HI.X R9, R11, R4, R14, 0x2, P3 ;  /* 0x000000040b09a211 */ /* 0x000fe400018f140e */
[C---:B------:R-:W-:Y:S02]  /*149f0*/  IADD3 R14, R249.reuse, 0x10, RZ ;  /* 0x00000010f90e7810 */ /* 0x040fe40007ffe0ff */
[----:B------:R-:W-:Y:S01]  /*14a00*/  IADD3 R11, R249, 0x18, RZ ;  /* 0x00000018f90b7810 */ /* 0x000fe20007ffe0ff */
[----:B------:R2:W-:Y:S01]  /*14a10*/  @!P2 ST.E.64 [R8.64], R154 ;  /* 0x0000009a0800a985 */ /* 0x0005e2000c101b08 */
[----:B------:R-:W-:-:S02]  /*14a20*/  SHF.R.S32.HI R14, RZ, 0x1f, R14 ;  /* 0x0000001fff0e7819 */ /* 0x000fc4000001140e */
[----:B------:R-:W-:Y:S02]  /*14a30*/  SHF.R.S32.HI R11, RZ, 0x1f, R11 ;  /* 0x0000001fff0b7819 */ /* 0x000fe4000001140b */
[----:B------:R-:W-:Y:S02]  /*14a40*/  @!P1 LEA.HI.X R7, R12, R4, R14, 0x2, P4 ;  /* 0x000000040c079211 */ /* 0x000fe400020f140e */
[----:B------:R-:W-:Y:S02]  /*14a50*/  ISETP.GE.AND P4, PT, R248, c[0x0][0x3c8], PT ;  /* 0x0000f200f8007a0c */ /* 0x000fe40003f86270 */
[C---:B------:R-:W-:Y:S01]  /*14a60*/  IADD3 R14, R249.reuse, 0x40, RZ ;  /* 0x00000040f90e7810 */ /* 0x040fe20007ffe0ff */
[----:B------:R3:W-:Y:S01]  /*14a70*/  @!P1 ST.E.64 [R6.64], R124 ;  /* 0x0000007c06009985 */ /* 0x0007e2000c101b08 */
[C---:B------:R-:W-:Y:S02]  /*14a80*/  IADD3 R12, R249.reuse, 0x30, RZ ;  /* 0x00000030f90c7810 */ /* 0x040fe40007ffe0ff */
[----:B------:R-:W-:-:S02]  /*14a90*/  IADD3 R13, R249, 0x40, RZ ;  /* 0x00000040f90d7810 */ /* 0x000fc40007ffe0ff */
[----:B------:R-:W-:Y:S02]  /*14aa0*/  SHF.R.S32.HI R12, RZ, 0x1f, R12 ;  /* 0x0000001fff0c7819 */ /* 0x000fe4000001140c */
[----:B------:R-:W-:Y:S02]  /*14ab0*/  SHF.R.S32.HI R13, RZ, 0x1f, R13 ;  /* 0x0000001fff0d7819 */ /* 0x000fe4000001140d */
[----:B-1----:R-:W-:-:S04]  /*14ac0*/  @!P0 LEA R2, P3, R10, R0, 0x2 ;  /* 0x000000000a028211 */ /* 0x002fc800078610ff */
[----:B------:R-:W-:Y:S02]  /*14ad0*/  @!P0 LEA.HI.X R3, R10, R4, R11, 0x2, P3 ;  /* 0x000000040a038211 */ /* 0x000fe400018f140b */
[----:B------:R-:W-:Y:S02]  /*14ae0*/  ISETP.GE.AND P3, PT, R247, c[0x0][0x3c8], PT ;  /* 0x0000f200f7007a0c */ /* 0x000fe40003f66270 */
[----:B------:R-:W-:Y:S01]  /*14af0*/  SHF.R.S32.HI R11, RZ, 0x1f, R248 ;  /* 0x0000001fff0b7819 */ /* 0x000fe200000114f8 */
[----:B------:R1:W-:Y:S01]  /*14b00*/  @!P0 ST.E.64 [R2.64], R120 ;  /* 0x0000007802008985 */ /* 0x0003e2000c101b08 */
[C---:B--2---:R-:W-:Y:S02]  /*14b10*/  @!P4 LEA R8, P0, R248.reuse, R0, 0x2 ;  /* 0x00000000f808c211 */ /* 0x044fe400078010ff */
[----:B------:R-:W-:Y:S02]  /*14b20*/  IADD3 R10, R249, 0x38, RZ ;  /* 0x00000038f90a7810 */ /* 0x000fe40007ffe0ff */
[----:B------:R-:W-:-:S02]  /*14b30*/  @!P4 LEA.HI.X R9, R248, R4, R11, 0x2, P0 ;  /* 0x00000004f809c211 */ /* 0x000fc400000f140b */
[C---:B------:R-:W-:Y:S02]  /*14b40*/  ISETP.GE.AND P0, PT, R247.reuse, c[0x0][0x3c8], PT ;  /* 0x0000f200f7007a0c */ /* 0x040fe40003f06270 */
[----:B------:R-:W-:Y:S02]  /*14b50*/  ISETP.GE.AND P4, PT, R14, c[0x0][0x3c8], PT ;  /* 0x0000f2000e007a0c */ /* 0x000fe40003f86270 */
[----:B---3--:R-:W-:Y:S02]  /*14b60*/  @!P3 LEA R6, P1, R247, R0, 0x2 ;  /* 0x00000000f706b211 */ /* 0x008fe400078210ff */
[----:B------:R-:W-:Y:S02]  /*14b70*/  ISETP.GE.AND P5, PT, R10, c[0x0][0x3c8], PT ;  /* 0x0000f2000a007a0c */ /* 0x000fe40003fa6270 */
[----:B------:R-:W-:-:S04]  /*14b80*/  IADD3 R11, R249, 0x48, RZ ;  /* 0x00000048f90b7810 */ /* 0x000fc80007ffe0ff */
[----:B------:R-:W-:-:S05]  /*14b90*/  ISETP.GE.AND P3, PT, R11, c[0x0][0x3c8], PT ;  /* 0x0000f2000b007a0c */ /* 0x000fca0003f66270 */
[----:B------:R-:W-:Y:S02]  /*14ba0*/  @!P0 LEA.HI.X R7, R247, R4, R15, 0x2, P1 ;  /* 0x00000004f7078211 */ /* 0x000fe400008f140f */
[----:B------:R-:W-:Y:S02]  /*14bb0*/  ISETP.GE.AND P1, PT, R248, c[0x0][0x3c8], PT ;  /* 0x0000f200f8007a0c */ /* 0x000fe40003f26270 */
[----:B------:R-:W-:Y:S02]  /*14bc0*/  IADD3 R15, R249, 0x58, RZ ;  /* 0x00000058f90f7810 */ /* 0x000fe40007ffe0ff */
[----:B-1----:R-:W-:-:S04]  /*14bd0*/  @!P6 LEA R2, P2, R5, R0, 0x2 ;  /* 0x000000000502e211 */ /* 0x002fc800078410ff */
[----:B------:R-:W-:Y:S02]  /*14be0*/  @!P6 LEA.HI.X R3, R5, R4, R12, 0x2, P2 ;  /* 0x000000040503e211 */ /* 0x000fe400010f140c */
[C---:B------:R-:W-:Y:S02]  /*14bf0*/  IADD3 R12, R249.reuse, 0x38, RZ ;  /* 0x00000038f90c7810 */ /* 0x040fe40007ffe0ff */
[----:B------:R-:W-:Y:S01]  /*14c00*/  IADD3 R5, R249, 0x50, RZ ;  /* 0x00000050f9057810 */ /* 0x000fe20007ffe0ff */
[----:B------:R1:W-:Y:S01]  /*14c10*/  @!P1 ST.E.64 [R8.64], R146 ;  /* 0x0000009208009985 */ /* 0x0003e2000c101b08 */
[----:B------:R-:W-:Y:S02]  /*14c20*/  SHF.R.S32.HI R12, RZ, 0x1f, R12 ;  /* 0x0000001fff0c7819 */ /* 0x000fe4000001140c */
[----:B------:R-:W-:Y:S01]  /*14c30*/  ISETP.GE.AND P1, PT, R15, c[0x0][0x3c8], PT ;  /* 0x0000f2000f007a0c */ /* 0x000fe20003f26270 */
[----:B------:R2:W-:Y:S01]  /*14c40*/  @!P0 ST.E.64 [R6.64], R128 ;  /* 0x0000008006008985 */ /* 0x0005e2000c101b08 */
[----:B------:R-:W-:-:S03]  /*14c50*/  ISETP.GE.AND P2, PT, R5, c[0x0][0x3c8], PT ;  /* 0x0000f20005007a0c */ /* 0x000fc60003f46270 */
[----:B------:R3:W-:Y:S01]  /*14c60*/  @!P6 ST.E.64 [R2.64], R22 ;  /* 0x000000160200e985 */ /* 0x0007e2000c101b08 */
[-C--:B-1----:R-:W-:Y:S02]  /*14c70*/  @!P5 LEA R8, P0, R10, R0.reuse, 0x2 ;  /* 0x000000000a08d211 */ /* 0x082fe400078010ff */
[----:B--2---:R-:W-:Y:S02]  /*14c80*/  @!P4 LEA R6, P6, R14, R0, 0x2 ;  /* 0x000000000e06c211 */ /* 0x004fe400078c10ff */
[----:B------:R-:W-:Y:S02]  /*14c90*/  @!P5 LEA.HI.X R9, R10, R4, R12, 0x2, P0 ;  /* 0x000000040a09d211 */ /* 0x000fe400000f140c */
[C---:B------:R-:W-:Y:S02]  /*14ca0*/  IADD3 R12, R249.reuse, 0x48, RZ ;  /* 0x00000048f90c7810 */ /* 0x040fe40007ffe0ff */
[----:B------:R-:W-:Y:S01]  /*14cb0*/  IADD3 R10, R249, 0x60, RZ ;  /* 0x00000060f90a7810 */ /* 0x000fe20007ffe0ff */
[----:B------:R1:W-:Y:S01]  /*14cc0*/  @!P5 ST.E.64 [R8.64], R150 ;  /* 0x000000960800d985 */ /* 0x0003e2000c101b08 */
[----:B------:R-:W-:-:S05]  /*14cd0*/  SHF.R.S32.HI R12, RZ, 0x1f, R12 ;  /* 0x0000001fff0c7819 */ /* 0x000fca000001140c */
[----:B---3--:R-:W-:-:S04]  /*14ce0*/  P2R R2, PR, RZ, 0x40 ;  /* 0x00000040ff027803 */ /* 0x008fc80000000000 */
[----:B------:R-:W-:Y:S02]  /*14cf0*/  ISETP.NE.AND P0, PT, R2, RZ, PT ;  /* 0x000000ff0200720c */ /* 0x000fe40003f05270 */
[C---:B------:R-:W-:Y:S02]  /*14d00*/  @!P3 LEA R2, P6, R11.reuse, R0, 0x2 ;  /* 0x000000000b02b211 */ /* 0x040fe400078c10ff */
[-C--:B------:R-:W-:Y:S02]  /*14d10*/  @!P4 LEA.HI.X R7, R14, R4.reuse, R13, 0x2, P0 ;  /* 0x000000040e07c211 */ /* 0x080fe400000f140d */
[----:B------:R-:W-:Y:S02]  /*14d20*/  @!P3 LEA.HI.X R3, R11, R4, R12, 0x2, P6 ;  /* 0x000000040b03b211 */ /* 0x000fe400030f140c */
[----:B------:R-:W-:Y:S01]  /*14d30*/  IADD3 R12, R249, 0x50, RZ ;  /* 0x00000050f90c7810 */ /* 0x000fe20007ffe0ff */
[----:B------:R2:W-:Y:S01]  /*14d40*/  @!P4 ST.E.64 [R6.64], R34 ;  /* 0x000000220600c985 */ /* 0x0005e2000c101b08 */
[----:B------:R-:W-:-:S02]  /*14d50*/  ISETP.GE.AND P0, PT, R10, c[0x0][0x3c8], PT ;  /* 0x0000f2000a007a0c */ /* 0x000fc40003f06270 */
[----:B------:R-:W-:Y:S01]  /*14d60*/  SHF.R.S32.HI R12, RZ, 0x1f, R12 ;  /* 0x0000001fff0c7819 */ /* 0x000fe2000001140c */
[----:B------:R3:W-:Y:S01]  /*14d70*/  @!P3 ST.E.64 [R2.64], R26 ;  /* 0x0000001a0200b985 */ /* 0x0007e2000c101b08 */
[C---:B------:R-:W-:Y:S02]  /*14d80*/  IADD3 R13, R249.reuse, 0x58, RZ ;  /* 0x00000058f90d7810 */ /* 0x040fe40007ffe0ff */
[----:B------:R-:W-:Y:S02]  /*14d90*/  IADD3 R11, R249, 0x68, RZ ;  /* 0x00000068f90b7810 */ /* 0x000fe40007ffe0ff */
[----:B------:R-:W-:Y:S02]  /*14da0*/  SHF.R.S32.HI R13, RZ, 0x1f, R13 ;  /* 0x0000001fff0d7819 */ /* 0x000fe4000001140d */
[----:B-1----:R-:W-:Y:S02]  /*14db0*/  @!P2 LEA R8, P3, R5, R0, 0x2 ;  /* 0x000000000508a211 */ /* 0x002fe400078610ff */
[----:B------:R-:W-:-:S02]  /*14dc0*/  IADD3 R14, R249, 0x70, RZ ;  /* 0x00000070f90e7810 */ /* 0x000fc40007ffe0ff */
[----:B------:R-:W-:Y:S02]  /*14dd0*/  @!P2 LEA.HI.X R9, R5, R4, R12, 0x2, P3 ;  /* 0x000000040509a211 */ /* 0x000fe400018f140c */
[C---:B------:R-:W-:Y:S02]  /*14de0*/  IADD3 R5, R249.reuse, 0x78, RZ ;  /* 0x00000078f9057810 */ /* 0x040fe40007ffe0ff */
[----:B------:R-:W-:Y:S01]  /*14df0*/  IADD3 R12, R249, 0x60, RZ ;  /* 0x00000060f90c7810 */ /* 0x000fe20007ffe0ff */
[----:B------:R1:W-:Y:S01]  /*14e00*/  @!P2 ST.E.64 [R8.64], R158 ;  /* 0x0000009e0800a985 */ /* 0x0003e2000c101b08 */
[----:B------:R-:W-:Y:S02]  /*14e10*/  ISETP.GE.AND P5, PT, R11, c[0x0][0x3c8], PT ;  /* 0x0000f2000b007a0c */ /* 0x000fe40003fa6270 */
[----:B------:R-:W-:Y:S02]  /*14e20*/  SHF.R.S32.HI R12, RZ, 0x1f, R12 ;  /* 0x0000001fff0c7819 */ /* 0x000fe4000001140c */
[----:B------:R-:W-:-:S02]  /*14e30*/  ISETP.GE.AND P4, PT, R14, c[0x0][0x3c8], PT ;  /* 0x0000f2000e007a0c */ /* 0x000fc40003f86270 */
[----:B--2---:R-:W-:-:S13]  /*14e40*/  @!P1 LEA R6, P6, R15, R0, 0x2 ;  /* 0x000000000f069211 */ /* 0x004fda00078c10ff */
[----:B---3--:R-:W-:-:S04]  /*14e50*/  P2R R2, PR, RZ, 0x40 ;  /* 0x00000040ff027803 */ /* 0x008fc80000000000 */
[----:B------:R-:W-:Y:S02]  /*14e60*/  ISETP.NE.AND P3, PT, R2, RZ, PT ;  /* 0x000000ff0200720c */ /* 0x000fe40003f65270 */
[C---:B------:R-:W-:Y:S02]  /*14e70*/  @!P0 LEA R2, P6, R10.reuse, R0, 0x2 ;  /* 0x000000000a028211 */ /* 0x040fe400078c10ff */
[-C--:B------:R-:W-:Y:S02]  /*14e80*/  @!P1 LEA.HI.X R7, R15, R4.reuse, R13, 0x2, P3 ;  /* 0x000000040f079211 */ /* 0x080fe400018f140d */
[----:B------:R-:W-:Y:S02]  /*14e90*/  ISETP.GE.AND P3, PT, R5, c[0x0][0x3c8], PT ;  /* 0x0000f20005007a0c */ /* 0x000fe40003f66270 */
[----:B------:R-:W-:Y:S01]  /*14ea0*/  @!P0 LEA.HI.X R3, R10, R4, R12, 0x2, P6 ;  /* 0x000000040a038211 */ /* 0x000fe200030f140c */
[----:B------:R2:W-:Y:S01]  /*14eb0*/  @!P1 ST.E.64 [R6.64], R42 ;  /* 0x0000002a06009985 */ /* 0x0005e2000c101b08 */
[----:B------:R-:W-:-:S02]  /*14ec0*/  IADD3 R12, R249, 0x68, RZ ;  /* 0x00000068f90c7810 */ /* 0x000fc40007ffe0ff */
[----:B------:R-:W-:Y:S01]  /*14ed0*/  IADD3 R13, R249, 0x88, RZ ;  /* 0x00000088f90d7810 */ /* 0x000fe20007ffe0ff */
[----:B------:R3:W-:Y:S01]  /*14ee0*/  @!P0 ST.E.64 [R2.64], R30 ;  /* 0x0000001e02008985 */ /* 0x0007e2000c101b08 */
[----:B-1----:R-:W-:Y:S02]  /*14ef0*/  @!P5 LEA R8, P0, R11, R0, 0x2 ;  /* 0x000000000b08d211 */ /* 0x002fe400078010ff */
[----:B------:R-:W-:Y:S02]  /*14f00*/  SHF.R.S32.HI R12, RZ, 0x1f, R12 ;  /* 0x0000001fff0c7819 */ /* 0x000fe4000001140c */
[----:B------:R-:W-:Y:S02]  /*14f10*/  IADD3 R15, R249, 0x70, RZ ;  /* 0x00000070f90f7810 */ /* 0x000fe40007ffe0ff */
[----:B------:R-:W-:Y:S02]  /*14f20*/  @!P5 LEA.HI.X R9, R11, R4, R12, 0x2, P0 ;  /* 0x000000040b09d211 */ /* 0x000fe400000f140c */
[----:B------:R-:W-:-:S02]  /*14f30*/  SHF.R.S32.HI R15, RZ, 0x1f, R15 ;  /* 0x0000001fff0f7819 */ /* 0x000fc4000001140f */
[C---:B------:R-:W-:Y:S01]  /*14f40*/  IADD3 R12, R249.reuse, 0x78, RZ ;  /* 0x00000078f90c7810 */ /* 0x040fe20007ffe0ff */
[----:B------:R1:W-:Y:S01]  /*14f50*/  @!P5 ST.E.64 [R8.64], R168 ;  /* 0x000000a80800d985 */ /* 0x0003e2000c101b08 */
[C---:B------:R-:W-:Y:S02]  /*14f60*/  IADD3 R10, R249.reuse, 0x80, RZ ;  /* 0x00000080f90a7810 */ /* 0x040fe40007ffe0ff */
[----:B------:R-:W-:Y:S02]  /*14f70*/  SHF.R.S32.HI R12, RZ, 0x1f, R12 ;  /* 0x0000001fff0c7819 */ /* 0x000fe4000001140c */
[----:B------:R-:W-:Y:S02]  /*14f80*/  ISETP.GE.AND P2, PT, R10, c[0x0][0x3c8], PT ;  /* 0x0000f2000a007a0c */ /* 0x000fe40003f46270 */
[----:B------:R-:W-:-:S04]  /*14f90*/  IADD3 R11, R249, 0x90, RZ ;  /* 0x00000090f90b7810 */ /* 0x000fc80007ffe0ff */
[----:B------:R-:W-:Y:S02]  /*14fa0*/  ISETP.GE.AND P0, PT, R11, c[0x0][0x3c8], PT ;  /* 0x0000f2000b007a0c */ /* 0x000fe40003f06270 */
[CC--:B--2---:R-:W-:Y:S02]  /*14fb0*/  @!P4 LEA R6, P6, R14.reuse, R0.reuse, 0x2 ;  /* 0x000000000e06c211 */ /* 0x0c4fe400078c10ff */
[----:B---3--:R-:W-:Y:S02]  /*14fc0*/  @!P3 LEA R2, P1, R5, R0, 0x2 ;  /* 0x000000000502b211 */ /* 0x008fe400078210ff */
[----:B------:R-:W-:Y:S02]  /*14fd0*/  @!P4 LEA.HI.X R7, R14, R4, R15, 0x2, P6 ;  /* 0x000000040e07c211 */ /* 0x000fe400030f140f */
[C---:B------:R-:W-:Y:S02]  /*14fe0*/  IADD3 R14, R249.reuse, 0xa0, RZ ;  /* 0x000000a0f90e7810 */ /* 0x040fe40007ffe0ff */
[----:B------:R-:W-:Y:S01]  /*14ff0*/  IADD3 R15, R249, 0x88, RZ ;  /* 0x00000088f90f7810 */ /* 0x000fe20007ffe0ff */
[----:B------:R2:W-:Y:S01]  /*15000*/  @!P4 ST.E.64 [R6.64], R50 ;  /* 0x000000320600c985 */ /* 0x0005e2000c101b08 */
[----:B------:R-:W-:-:S02]  /*15010*/  ISETP.GE.AND P4, PT, R14, c[0x0][0x3c8], PT ;  /* 0x0000f2000e007a0c */ /* 0x000fc40003f86270 */
[----:B------:R-:W-:-:S03]  /*15020*/  SHF.R.S32.HI R15, RZ, 0x1f, R15 ;  /* 0x0000001fff0f7819 */ /* 0x000fc6000001140f */
[----:B------:R-:W-:Y:S02]  /*15030*/  P2R R3, PR, RZ, 0x2 ;  /* 0x00000002ff037803 */ /* 0x000fe40000000000 */
[----:B------:R-:W-:Y:S02]  /*15040*/  ISETP.GE.AND P1, PT, R13, c[0x0][0x3c8], PT ;  /* 0x0000f2000d007a0c */ /* 0x000fe40003f26270 */
[----:B------:R-:W-:-:S04]  /*15050*/  ISETP.NE.AND P6, PT, R3, RZ, PT ;  /* 0x000000ff0300720c */ /* 0x000fc80003fc5270 */
[----:B------:R-:W-:Y:S02]  /*15060*/  @!P3 LEA.HI.X R3, R5, R4, R12, 0x2, P6 ;  /* 0x000000040503b211 */ /* 0x000fe400030f140c */
[C---:B------:R-:W-:Y:S02]  /*15070*/  IADD3 R12, R249.reuse, 0x80, RZ ;  /* 0x00000080f90c7810 */ /* 0x040fe40007ffe0ff */
[----:B------:R-:W-:Y:S01]  /*15080*/  IADD3 R5, R249, 0x98, RZ ;  /* 0x00000098f9057810 */ /* 0x000fe20007ffe0ff */
[----:B------:R3:W-:Y:S01]  /*15090*/  @!P3 ST.E.64 [R2.64], R38 ;  /* 0x000000260200b985 */ /* 0x0007e2000c101b08 */
[----:B-1----:R-:W-:Y:S02]  /*150a0*/  @!P2 LEA R8, P3, R10, R0, 0x2 ;  /* 0x000000000a08a211 */ /* 0x002fe400078610ff */
[----:B------:R-:W-:Y:S02]  /*150b0*/  SHF.R.S32.HI R12, RZ, 0x1f, R12 ;  /* 0x0000001fff0c7819 */ /* 0x000fe4000001140c */
[----:B------:R-:W-:-:S02]  /*150c0*/  ISETP.GE.AND P5, PT, R5, c[0x0][0x3c8], PT ;  /* 0x0000f20005007a0c */ /* 0x000fc40003fa6270 */
[----:B------:R-:W-:Y:S02]  /*150d0*/  @!P2 LEA.HI.X R9, R10, R4, R12, 0x2, P3 ;  /* 0x000000040a09a211 */ /* 0x000fe400018f140c */
[----:B------:R-:W-:Y:S02]  /*150e0*/  IADD3 R12, R249, 0x90, RZ ;  /* 0x00000090f90c7810 */ /* 0x000fe40007ffe0ff */
[----:B--2---:R-:W-:Y:S01]  /*150f0*/  @!P1 LEA R6, P6, R13, R0, 0x2 ;  /* 0x000000000d069211 */ /* 0x004fe200078c10ff */
[----:B------:R1:W-:Y:S01]  /*15100*/  @!P2 ST.E.64 [R8.64], R170 ;  /* 0x000000aa0800a985 */ /* 0x0003e2000c101b08 */
[----:B------:R-:W-:Y:S02]  /*15110*/  SHF.R.S32.HI R12, RZ, 0x1f, R12 ;  /* 0x0000001fff0c7819 */ /* 0x000fe4000001140c */
[----:B------:R-:W-:-:S09]  /*15120*/  IADD3 R10, R249, 0xa8, RZ ;  /* 0x000000a8f90a7810 */ /* 0x000fd20007ffe0ff */
[----:B---3--:R-:W-:-:S04]  /*15130*/  P2R R2, PR, RZ, 0x40 ;  /* 0x00000040ff027803 */ /* 0x008fc80000000000 */
[----:B------:R-:W-:Y:S02]  /*15140*/  ISETP.NE.AND P3, PT, R2, RZ, PT ;  /* 0x000000ff0200720c */ /* 0x000fe40003f65270 */
[----:B------:R-:W-:Y:S02]  /*15150*/  @!P0 LEA R2, P6, R11, R0, 0x2 ;  /* 0x000000000b028211 */ /* 0x000fe400078c10ff */
[-C--:B------:R-:W-:Y:S02]  /*15160*/  @!P1 LEA.HI.X R7, R13, R4.reuse, R15, 0x2, P3 ;  /* 0x000000040d079211 */ /* 0x080fe400018f140f */
[----:B------:R-:W-:Y:S02]  /*15170*/  @!P0 LEA.HI.X R3, R11, R4, R12, 0x2, P6 ;  /* 0x000000040b038211 */ /* 0x000fe400030f140c */
[C---:B------:R-:W-:Y:S01]  /*15180*/  IADD3 R12, R249.reuse, 0x98, RZ ;  /* 0x00000098f90c7810 */ /* 0x040fe20007ffe0ff */
[----:B------:R2:W-:Y:S01]  /*15190*/  @!P1 ST.E.64 [R6.64], R58 ;  /* 0x0000003a06009985 */ /* 0x0005e2000c101b08 */
[----:B------:R-:W-:-:S02]  /*151a0*/  IADD3 R13, R249, 0xb8, RZ ;  /* 0x000000b8f90d7810 */ /* 0x000fc40007ffe0ff */
[----:B------:R-:W-:Y:S01]  /*151b0*/  ISETP.GE.AND P3, PT, R10, c[0x0][0x3c8], PT ;  /* 0x0000f2000a007a0c */ /* 0x000fe20003f66270 */
[----:B------:R3:W-:Y:S01]  /*151c0*/  @!P0 ST.E.64 [R2.64], R46 ;  /* 0x0000002e02008985 */ /* 0x0007e2000c101b08 */
[----:B-1----:R-:W-:Y:S02]  /*151d0*/  @!P5 LEA R8, P0, R5, R0, 0x2 ;  /* 0x000000000508d211 */ /* 0x002fe400078010ff */
[----:B------:R-:W-:Y:S02]  /*151e0*/  SHF.R.S32.HI R12, RZ, 0x1f, R12 ;  /* 0x0000001fff0c7819 */ /* 0x000fe4000001140c */
[----:B------:R-:W-:Y:S02]  /*151f0*/  IADD3 R15, R249, 0xa0, RZ ;  /* 0x000000a0f90f7810 */ /* 0x000fe40007ffe0ff */
[----:B------:R-:W-:Y:S02]  /*15200*/  ISETP.GE.AND P1, PT, R13, c[0x0][0x3c8], PT ;  /* 0x0000f2000d007a0c */ /* 0x000fe40003f26270 */
[----:B------:R-:W-:-:S02]  /*15210*/  @!P5 LEA.HI.X R9, R5, R4, R12, 0x2, P0 ;  /* 0x000000040509d211 */ /* 0x000fc400000f140c */
[C---:B------:R-:W-:Y:S02]  /*15220*/  IADD3 R11, R249.reuse, 0xb0, RZ ;  /* 0x000000b0f90b7810 */ /* 0x040fe40007ffe0ff */
[----:B------:R-:W-:Y:S01]  /*15230*/  SHF.R.S32.HI R15, RZ, 0x1f, R15 ;  /* 0x0000001fff0f7819 */ /* 0x000fe2000001140f */
[----:B------:R1:W-:Y:S01]  /*15240*/  @!P5 ST.E.64 [R8.64], R172 ;  /* 0x000000ac0800d985 */ /* 0x0003e2000c101b08 */
[----:B------:R-:W-:Y:S02]  /*15250*/  IADD3 R12, R249, 0xa8, RZ ;  /* 0x000000a8f90c7810 */ /* 0x000fe40007ffe0ff */
[----:B------:R-:W-:Y:S02]  /*15260*/  ISETP.GE.AND P2, PT, R11, c[0x0][0x3c8], PT ;  /* 0x0000f2000b007a0c */ /* 0x000fe40003f46270 */
[----:B------:R-:W-:Y:S02]  /*15270*/  SHF.R.S32.HI R12, RZ, 0x1f, R12 ;  /* 0x0000001fff0c7819 */ /* 0x000fe4000001140c */
[----:B------:R-:W-:-:S02]  /*15280*/  IADD3 R5, R249, 0xc0, RZ ;  /* 0x000000c0f9057810 */ /* 0x000fc40007ffe0ff */
[----:B--2---:R-:W-:-:S13]  /*15290*/  @!P4 LEA R6, P6, R14, R0, 0x2 ;  /* 0x000000000e06c211 */ /* 0x004fda00078c10ff */
[----:B---3--:R-:W-:-:S04]  /*152a0*/  P2R R2, PR, RZ, 0x40 ;  /* 0x00000040ff027803 */ /* 0x008fc80000000000 */
[----:B------:R-:W-:Y:S02]  /*152b0*/  ISETP.NE.AND P0, PT, R2, RZ, PT ;  /* 0x000000ff0200720c */ /* 0x000fe40003f05270 */
[----:B------:R-:W-:Y:S02]  /*152c0*/  @!P3 LEA R2, P6, R10, R0, 0x2 ;  /* 0x000000000a02b211 */ /* 0x000fe400078c10ff */
[-C--:B------:R-:W-:Y:S02]  /*152d0*/  @!P4 LEA.HI.X R7, R14, R4.reuse, R15, 0x2, P0 ;  /* 0x000000040e07c211 */ /* 0x080fe400000f140f */
[----:B------:R-:W-:Y:S02]  /*152e0*/  @!P3 LEA.HI.X R3, R10, R4, R12, 0x2, P6 ;  /* 0x000000040a03b211 */ /* 0x000fe400030f140c */
[----:B------:R-:W-:Y:S01]  /*152f0*/  ISETP.GE.AND P0, PT, R5, c[0x0][0x3c8], PT ;  /* 0x0000f20005007a0c */ /* 0x000fe20003f06270 */
[----:B------:R2:W-:Y:S01]  /*15300*/  @!P4 ST.E.64 [R6.64], R70 ;  /* 0x000000460600c985 */ /* 0x0005e2000c101b08 */
[----:B------:R-:W-:-:S02]  /*15310*/  IADD3 R14, R249, 0xb0, RZ ;  /* 0x000000b0f90e7810 */ /* 0x000fc40007ffe0ff */
[----:B------:R-:W-:Y:S01]  /*15320*/  IADD3 R12, R249, 0xc8, RZ ;  /* 0x000000c8f90c7810 */ /* 0x000fe20007ffe0ff */
[----:B------:R3:W-:Y:S01]  /*15330*/  @!P3 ST.E.64 [R2.64], R54 ;  /* 0x000000360200b985 */ /* 0x0007e2000c101b08 */
[C---:B-1----:R-:W-:Y:S02]  /*15340*/  @!P2 LEA R8, P3, R11.reuse, R0, 0x2 ;  /* 0x000000000b08a211 */ /* 0x042fe400078610ff */
[----:B------:R-:W-:Y:S02]  /*15350*/  SHF.R.S32.HI R14, RZ, 0x1f, R14 ;  /* 0x0000001fff0e7819 */ /* 0x000fe4000001140e */
[----:B------:R-:W-:Y:S02]  /*15360*/  ISETP.GE.AND P5, PT, R12, c[0x0][0x3c8], PT ;  /* 0x0000f2000c007a0c */ /* 0x000fe40003fa6270 */
[----:B------:R-:W-:Y:S02]  /*15370*/  @!P2 LEA.HI.X R9, R11, R4, R14, 0x2, P3 ;  /* 0x000000040b09a211 */ /* 0x000fe400018f140e */
[----:B------:R-:W-:-:S02]  /*15380*/  IADD3 R11, R249, 0xc0, RZ ;  /* 0x000000c0f90b7810 */ /* 0x000fc40007ffe0ff */
[C---:B------:R-:W-:Y:S01]  /*15390*/  IADD3 R14, R249.reuse, 0xb8, RZ ;  /* 0x000000b8f90e7810 */ /* 0x040fe20007ffe0ff */
[----:B------:R-:W-:Y:S01]  /*153a0*/  @!P2 ST.E.64 [R8.64], R94 ;  /* 0x0000005e0800a985 */ /* 0x000fe2000c101b08 */
[----:B------:R-:W-:Y:S02]  /*153b0*/  IADD3 R10, R249, 0xd0, RZ ;  /* 0x000000d0f90a7810 */ /* 0x000fe40007ffe0ff */
[----:B------:R-:W-:Y:S02]  /*153c0*/  SHF.R.S32.HI R11, RZ, 0x1f, R11 ;  /* 0x0000001fff0b7819 */ /* 0x000fe4000001140b */
[----:B------:R-:W-:Y:S02]  /*153d0*/  SHF.R.S32.HI R14, RZ, 0x1f, R14 ;  /* 0x0000001fff0e7819 */ /* 0x000fe4000001140e */
[-C--:B--2---:R-:W-:Y:S02]  /*153e0*/  @!P1 LEA R6, P4, R13, R0.reuse, 0x2 ;  /* 0x000000000d069211 */ /* 0x084fe400078810ff */
[----:B---3--:R-:W-:-:S11]  /*153f0*/  @!P0 LEA R2, P6, R5, R0, 0x2 ;  /* 0x0000000005028211 */ /* 0x008fd600078c10ff */
[----:B------:R-:W-:Y:S02]  /*15400*/  P2R R3, PR, RZ, 0x10 ;  /* 0x00000010ff037803 */ /* 0x000fe40000000000 */
[----:B------:R-:W-:Y:S02]  /*15410*/  ISETP.GE.AND P4, PT, R10, c[0x0][0x3c8], PT ;  /* 0x0000f2000a007a0c */ /* 0x000fe40003f86270 */
[----:B------:R-:W-:Y:S02]  /*15420*/  ISETP.NE.AND P3, PT, R3, RZ, PT ;  /* 0x000000ff0300720c */ /* 0x000fe40003f65270 */
[-C--:B------:R-:W-:Y:S02]  /*15430*/  @!P0 LEA.HI.X R3, R5, R4.reuse, R11, 0x2, P6 ;  /* 0x0000000405038211 */ /* 0x080fe400030f140b */
[----:B------:R-:W-:Y:S02]  /*15440*/  @!P1 LEA.HI.X R7, R13, R4, R14, 0x2, P3 ;  /* 0x000000040d079211 */ /* 0x000fe400018f140e */
[----:B------:R-:W-:-:S02]  /*15450*/  IADD3 R5, R249, 0xd8, RZ ;  /* 0x000000d8f9057810 */ /* 0x000fc40007ffe0ff */
[----:B------:R-:W-:Y:S01]  /*15460*/  IADD3 R14, R249, 0xc8, RZ ;  /* 0x000000c8f90e7810 */ /* 0x000fe20007ffe0ff */
[----:B------:R1:W-:Y:S01]  /*15470*/  @!P1 ST.E.64 [R6.64], R78 ;  /* 0x0000004e06009985 */ /* 0x0003e2000c101b08 */
[----:B------:R-:W-:Y:S02]  /*15480*/  ISETP.GE.AND P3, PT, R5, c[0x0][0x3c8], PT ;  /* 0x0000f20005007a0c */ /* 0x000fe40003f66270 */
[----:B------:R-:W-:Y:S01]  /*15490*/  SHF.R.S32.HI R14, RZ, 0x1f, R14 ;  /* 0x0000001fff0e7819 */ /* 0x000fe2000001140e */
[----:B------:R2:W-:Y:S01]  /*154a0*/  @!P0 ST.E.64 [R2.64], R62 ;  /* 0x0000003e02008985 */ /* 0x0005e2000c101b08 */
[C---:B------:R-:W-:Y:S02]  /*154b0*/  IADD3 R11, R249.reuse, 0xd0, RZ ;  /* 0x000000d0f90b7810 */ /* 0x040fe40007ffe0ff */
[----:B------:R-:W-:Y:S02]  /*154c0*/  IADD3 R13, R249, 0xe0, RZ ;  /* 0x000000e0f90d7810 */ /* 0x000fe40007ffe0ff */
[----:B------:R-:W-:-:S02]  /*154d0*/  SHF.R.S32.HI R11, RZ, 0x1f, R11 ;  /* 0x0000001fff0b7819 */ /* 0x000fc4000001140b */
[----:B------:R-:W-:Y:S02]  /*154e0*/  ISETP.GE.AND P2, PT, R13, c[0x0][0x3c8], PT ;  /* 0x0000f2000d007a0c */ /* 0x000fe40003f46270 */
[----:B------:R-:W-:Y:S02]  /*154f0*/  ISETP.GE.AND P1, PT, R252, c[0x0][0x3c8], PT ;  /* 0x0000f200fc007a0c */ /* 0x000fe40003f26270 */
[----:B-1----:R-:W-:-:S04]  /*15500*/  @!P5 LEA R6, P0, R12, R0, 0x2 ;  /* 0x000000000c06d211 */ /* 0x002fc800078010ff */
[----:B------:R-:W-:Y:S02]  /*15510*/  @!P5 LEA.HI.X R7, R12, R4, R14, 0x2, P0 ;  /* 0x000000040c07d211 */ /* 0x000fe400000f140e */
[C---:B--2---:R-:W-:Y:S02]  /*15520*/  @!P4 LEA R2, P6, R10.reuse, R0, 0x2 ;  /* 0x000000000a02c211 */ /* 0x044fe400078c10ff */
[----:B------:R-:W-:Y:S01]  /*15530*/  ISETP.GE.AND P0, PT, R251, c[0x0][0x3c8], PT ;  /* 0x0000f200fb007a0c */ /* 0x000fe20003f06270 */
[----:B------:R-:W-:Y:S01]  /*15540*/  @!P5 ST.E.64 [R6.64], R82 ;  /* 0x000000520600d985 */ /* 0x000fe2000c101b08 */
[----:B------:R-:W-:Y:S02]  /*15550*/  @!P4 LEA.HI.X R3, R10, R4, R11, 0x2, P6 ;  /* 0x000000040a03c211 */ /* 0x000fe400030f140b */
[----:B------:R-:W-:Y:S02]  /*15560*/  @!P3 LEA R10, P5, R5, R0, 0x2 ;  /* 0x00000000050ab211 */ /* 0x000fe400078a10ff */
[C---:B------:R-:W-:Y:S01]  /*15570*/  IADD3 R12, R249.reuse, 0xd8, RZ ;  /* 0x000000d8f90c7810 */ /* 0x040fe20007ffe0ff */
[----:B------:R1:W-:Y:S01]  /*15580*/  @!P4 ST.E.64 [R2.64], R86 ;  /* 0x000000560200c985 */ /* 0x0003e2000c101b08 */
[----:B------:R-:W-:-:S02]  /*15590*/  IADD3 R14, R249, 0xe0, RZ ;  /* 0x000000e0f90e7810 */ /* 0x000fc40007ffe0ff */
[----:B------:R-:W-:Y:S02]  /*155a0*/  SHF.R.S32.HI R12, RZ, 0x1f, R12 ;  /* 0x0000001fff0c7819 */ /* 0x000fe4000001140c */
[----:B------:R-:W-:Y:S02]  /*155b0*/  @!P2 LEA R8, P6, R13, R0, 0x2 ;  /* 0x000000000d08a211 */ /* 0x000fe400078c10ff */
[----:B------:R-:W-:-:S04]  /*155c0*/  SHF.R.S32.HI R14, RZ, 0x1f, R14 ;  /* 0x0000001fff0e7819 */ /* 0x000fc8000001140e */
[----:B------:R-:W-:Y:S02]  /*155d0*/  @!P2 LEA.HI.X R9, R13, R4, R14, 0x2, P6 ;  /* 0x000000040d09a211 */ /* 0x000fe400030f140e */
[----:B-1----:R-:W-:Y:S02]  /*155e0*/  P2R R2, PR, RZ, 0x20 ;  /* 0x00000020ff027803 */ /* 0x002fe40000000000 */
[----:B------:R-:W-:Y:S02]  /*155f0*/  @!P1 LEA R6, P5, R252, R0, 0x2 ;  /* 0x00000000fc069211 */ /* 0x000fe400078a10ff */
[----:B------:R-:W-:-:S04]  /*15600*/  ISETP.NE.AND P4, PT, R2, RZ, PT ;  /* 0x000000ff0200720c */ /* 0x000fc80003f85270 */
[----:B------:R-:W-:Y:S02]  /*15610*/  @!P3 LEA.HI.X R11, R5, R4, R12, 0x2, P4 ;  /* 0x00000004050bb211 */ /* 0x000fe400020f140c */
[----:B------:R-:W-:Y:S02]  /*15620*/  SHF.R.S32.HI R12, RZ, 0x1f, R252 ;  /* 0x0000001fff0c7819 */ /* 0x000fe400000114fc */
[----:B------:R-:W-:Y:S01]  /*15630*/  SHF.R.S32.HI R5, RZ, 0x1f, R251 ;  /* 0x0000001fff057819 */ /* 0x000fe200000114fb */
[----:B------:R1:W-:Y:S01]  /*15640*/  @!P3 ST.E.64 [R10.64], R102 ;  /* 0x000000660a00b985 */ /* 0x0003e2000c101b08 */
[C---:B------:R-:W-:Y:S02]  /*15650*/  @!P0 LEA R2, P4, R251.reuse, R0, 0x2 ;  /* 0x00000000fb028211 */ /* 0x040fe400078810ff */
[-C--:B------:R-:W-:Y:S01]  /*15660*/  @!P1 LEA.HI.X R7, R252, R4.reuse, R12, 0x2, P5 ;  /* 0x00000004fc079211 */ /* 0x080fe200028f140c */
[----:B------:R1:W-:Y:S01]  /*15670*/  @!P2 ST.E.64 [R8.64], R98 ;  /* 0x000000620800a985 */ /* 0x0003e2000c101b08 */
[----:B------:R-:W-:-:S03]  /*15680*/  @!P0 LEA.HI.X R3, R251, R4, R5, 0x2, P4 ;  /* 0x00000004fb038211 */ /* 0x000fc600020f1405 */
[----:B------:R1:W-:Y:S04]  /*15690*/  @!P1 ST.E.64 [R6.64], R90 ;  /* 0x0000005a06009985 */ /* 0x0003e8000c101b08 */
[----:B------:R1:W-:Y:S01]  /*156a0*/  @!P0 ST.E.64 [R2.64], R74 ;  /* 0x0000004a02008985 */ /* 0x0003e2000c101b08 */
[----:B------:R-:W-:-:S13]  /*156b0*/  ISETP.GE.AND P0, PT, R250, c[0x0][0x3c8], PT ;  /* 0x0000f200fa007a0c */ /* 0x000fda0003f06270 */
[----:B------:R-:W-:Y:S05]  /*156c0*/  @P0 BRA `(.L_x_294) ;  /* 0x00000d1000000947 */ /* 0x000fea0003800000 */
[----:B------:R-:W-:Y:S02]  /*156d0*/  SHF.R.S32.HI R5, RZ, 0x1f, R250 ;  /* 0x0000001fff057819 */ /* 0x000fe400000114fa */
[----:B-1----:R-:W-:-:S04]  /*156e0*/  LEA R2, P0, R250, R0, 0x2 ;  /* 0x00000000fa027211 */ /* 0x002fc800078010ff */
[----:B------:R-:W-:-:S05]  /*156f0*/  LEA.HI.X R3, R250, R4, R5, 0x2, P0 ;  /* 0x00000004fa037211 */ /* 0x000fca00000f1405 */
[----:B------:R1:W-:Y:S01]  /*15700*/  ST.E.64 [R2.64], R66 ;  /* 0x0000004202007985 */ /* 0x0003e2000c101b08 */
[----:B------:R-:W-:Y:S05]  /*15710*/  BRA `(.L_x_294) ;  /* 0x00000cc000007947 */ /* 0x000fea0003800000 */
.L_x_279:
[----:B------:R-:W-:Y:S01]  /*15720*/  ISETP.NE.U32.AND P0, PT, RZ, c[0x0][0x508], PT ;  /* 0x00014200ff007a0c */ /* 0x000fe20003f05070 */
[----:B------:R-:W-:Y:S01]  /*15730*/  IMAD.MOV.U32 R6, RZ, RZ, RZ ;  /* 0x000000ffff067224 */ /* 0x000fe200078e00ff */
[----:B------:R-:W-:Y:S01]  /*15740*/  ISETP.NE.U32.AND P3, PT, RZ, c[0x0][0x500], PT ;  /* 0x00014000ff007a0c */ /* 0x000fe20003f65070 */
[----:B------:R-:W-:Y:S01]  /*15750*/  IMAD.MOV.U32 R20, RZ, RZ, c[0x0][0x388] ;  /* 0x0000e200ff147624 */ /* 0x000fe200078e00ff */
[----:B------:R-:W-:Y:S02]  /*15760*/  ISETP.NE.AND.EX P2, PT, RZ, c[0x0][0x50c], PT, P0 ;  /* 0x00014300ff007a0c */ /* 0x000fe40003f45300 */
[----:B------:R-:W-:Y:S02]  /*15770*/  ISETP.NE.AND.EX P3, PT, RZ, c[0x0][0x504], PT, P3 ;  /* 0x00014100ff007a0c */ /* 0x000fe40003f65330 */
[----:B------:R-:W-:-:S04]  /*15780*/  IADD3 R2, P1, R232, c[0x0][0x500], RZ ;  /* 0x00014000e8027a10 */ /* 0x000fc80007f3e0ff */
[----:B------:R-:W-:-:S05]  /*15790*/  IADD3.X R3, R233, c[0x0][0x504], RZ, P1, !PT ;  /* 0x00014100e9037a10 */ /* 0x000fca0000ffe4ff */
[----:B-1----:R-:W-:Y:S02]  /*157a0*/  @P2 IADD3 R4, P0, R232, c[0x0][0x508], RZ ;  /* 0x00014200e8042a10 */ /* 0x002fe40007f1e0ff */
[----:B------:R1:W5:Y:S02]  /*157b0*/  @P3 LDG.E R6, [R2.64] ;  /* 0x0000000802063981 */ /* 0x000364000c1e1900 */
[----:B------:R-:W-:-:S05]  /*157c0*/  @P2 IADD3.X R5, R233, c[0x0][0x50c], RZ, P0, !PT ;  /* 0x00014300e9052a10 */ /* 0x000fca00007fe4ff */
[----:B------:R1:W5:Y:S01]  /*157d0*/  @P2 LDG.E R20, [R4.64] ;  /* 0x0000000804142981 */ /* 0x000362000c1e1900 */
[----:B------:R-:W-:-:S04]  /*157e0*/  ISETP.NE.AND P0, PT, R239, RZ, PT ;  /* 0x000000ffef00720c */ /* 0x000fc80003f05270 */
[----:B------:R-:W-:Y:S01]  /*157f0*/  SEL R19, R239, c[0x0][0x3d4], P0 ;  /* 0x0000f500ef137a07 */ /* 0x000fe20000000000 */
[----:B------:R-:W-:Y:S05]  /*15800*/  @P2 BRA `(.L_x_300) ;  /* 0x0000004000002947 */ /* 0x000fea0003800000 */
[----:B------:R-:W-:Y:S05]  /*15810*/  @!P3 BRA `(.L_x_300) ;  /* 0x000000300000b947 */ /* 0x000fea0003800000 */
[----:B------:R2:W3:Y:S04]  /*15820*/  LDG.E R0, [R2.64] ;  /* 0x0000000802007981 */ /* 0x0004e8000c1e1900 */
[----:B-12---:R-:W3:Y:S02]  /*15830*/  LDG.E R2, [R2.64+0x4] ;  /* 0x0000040802027981 */ /* 0x006ee4000c1e1900 */
[----:B---3-5:R-:W-:Y:S02]  /*15840*/  IADD3 R20, -R0, R2, RZ ;  /* 0x0000000200147210 */ /* 0x028fe40007ffe1ff */
.L_x_300:
[----:B-1----:R-:W1:Y:S01]  /*15850*/  S2R R2, SR_TID.X ;  /* 0x0000000000027919 */ /* 0x002e620000002100 */
[----:B------:R-:W-:Y:S01]  /*15860*/  BSSY B0, `(.L_x_301) ;  /* 0x0000036000007945 */ /* 0x000fe20003800000 */
[----:B------:R-:W-:Y:S02]  /*15870*/  LOP3.LUT R12, R230, 0xffff, RZ, 0xc0, !PT ;  /* 0x0000ffffe60c7812 */ /* 0x000fe400078ec0ff */
[----:B------:R-:W-:-:S02]  /*15880*/  SEL R13, R234, RZ, !P3 ;  /* 0x000000ffea0d7207 */ /* 0x000fc40005800000 */
[----:B------:R-:W-:Y:S02]  /*15890*/  SEL R21, R236, RZ, !P3 ;  /* 0x000000ffec157207 */ /* 0x000fe40005800000 */
[----:B-----5:R-:W-:Y:S02]  /*158a0*/  SHF.R.S32.HI R18, RZ, 0x1f, R6 ;  /* 0x0000001fff127819 */ /* 0x020fe40000011406 */
[----:B-1----:R-:W-:-:S13]  /*158b0*/  ISETP.GT.AND P0, PT, R2, 0x7f, PT ;  /* 0x0000007f0200780c */ /* 0x002fda0003f04270 */
[----:B------:R-:W-:Y:S05]  /*158c0*/  @P0 BRA `(.L_x_302) ;  /* 0x000002f000000947 */ /* 0x000fea0003800000 */
[----:B------:R-:W-:Y:S01]  /*158d0*/  IMAD R0, R20, c[0x0][0x4e8], RZ ;  /* 0x00013a0014007a24 */ /* 0x000fe200078e02ff */
[----:B------:R-:W-:-:S04]  /*158e0*/  LEA R16, R229, R2, 0x7 ;  /* 0x00000002e5107211 */ /* 0x000fc800078e38ff */
[----:B------:R-:W-:-:S13]  /*158f0*/  ISETP.GE.AND P0, PT, R16, R0, PT ;  /* 0x000000001000720c */ /* 0x000fda0003f06270 */
[----:B------:R-:W-:Y:S05]  /*15900*/  @P0 BRA `(.L_x_302) ;  /* 0x000002b000000947 */ /* 0x000fea0003800000 */
[----:B------:R-:W-:Y:S01]  /*15910*/  IMAD.MOV.U32 R0, RZ, RZ, 0x368 ;  /* 0x00000368ff007424 */ /* 0x000fe200078e00ff */
[----:B------:R-:W-:-:S04]  /*15920*/  ISETP.GT.AND P2, PT, R19, 0x1, PT ;  /* 0x000000011300780c */ /* 0x000fc80003f44270 */
[----:B------:R-:W-:-:S04]  /*15930*/  SEL R0, R0, 0x328, P2 ;  /* 0x0000032800007807 */ /* 0x000fc80001000000 */
[----:B------:R1:W2:Y:S08]  /*15940*/  LDC.64 R8, c[0x0][R0+0x170] ;  /* 0x00005c0000087b82 */ /* 0x0002b00000000a00 */
[----:B------:R1:W3:Y:S08]  /*15950*/  LDC.64 R4, c[0x0][R0+0x168] ;  /* 0x00005a0000047b82 */ /* 0x0002f00000000a00 */
[----:B------:R1:W4:Y:S08]  /*15960*/  LDC.64 R14, c[0x0][R0+0x178] ;  /* 0x00005e00000e7b82 */ /* 0x0003300000000a00 */
[----:B------:R1:W5:Y:S02]  /*15970*/  LDC.64 R10, c[0x0][R0+0x160] ;  /* 0x00005800000a7b82 */ /* 0x0003640000000a00 */
[----:B-1----:R-:W-:-:S02]  /*15980*/  IMAD.MOV.U32 R0, RZ, RZ, c[0x0][0x4e8] ;  /* 0x00013a00ff007624 */ /* 0x002fc400078e00ff */
[-C--:B--2---:R-:W-:Y:S02]  /*15990*/  IMAD R7, R9, R13.reuse, RZ ;  /* 0x0000000d09077224 */ /* 0x084fe400078e02ff */
[----:B------:R-:W-:Y:S01]  /*159a0*/  IMAD.WIDE.U32 R2, R8, R13, RZ ;  /* 0x0000000d08027225 */ /* 0x000fe200078e00ff */
[----:B------:R-:W-:Y:S02]  /*159b0*/  ISETP.NE.AND P0, PT, R0, 0x1, PT ;  /* 0x000000010000780c */ /* 0x000fe40003f05270 */
[----:B------:R-:W-:Y:S01]  /*159c0*/  MOV R0, R16 ;  /* 0x0000001000007202 */ /* 0x000fe20000000f00 */
[----:B------:R-:W-:Y:S01]  /*159d0*/  IMAD R8, R8, R21, R7 ;  /* 0x0000001508087224 */ /* 0x000fe200078e0207 */
[----:B------:R-:W-:Y:S01]  /*159e0*/  SEL R7, R246, RZ, P2 ;  /* 0x000000fff6077207 */ /* 0x000fe20001000000 */
[-C--:B---3--:R-:W-:Y:S02]  /*159f0*/  IMAD R9, R5, R12.reuse, RZ ;  /* 0x0000000c05097224 */ /* 0x088fe400078e02ff */
[----:B------:R-:W-:Y:S01]  /*15a00*/  IMAD.WIDE.U32 R4, R4, R12, RZ ;  /* 0x0000000c04047225 */ /* 0x000fe200078e00ff */
[----:B------:R-:W-:-:S03]  /*15a10*/  IADD3 R3, R3, R8, RZ ;  /* 0x0000000803037210 */ /* 0x000fc60007ffe0ff */
[----:B------:R-:W-:Y:S02]  /*15a20*/  IMAD.IADD R9, R5, 0x1, R9 ;  /* 0x0000000105097824 */ /* 0x000fe400078e0209 */
[----:B------:R-:W-:-:S04]  /*15a30*/  @P0 IMAD.HI.U32 R17, R16, c[0x0][0x4ec], RZ ;  /* 0x00013b0010110a27 */ /* 0x000fc800078e00ff */
[-C--:B----4-:R-:W-:Y:S01]  /*15a40*/  IMAD R8, R15, R7.reuse, RZ ;  /* 0x000000070f087224 */ /* 0x090fe200078e02ff */
[----:B------:R-:W-:Y:S02]  /*15a50*/  @P0 SHF.R.U32.HI R0, RZ, c[0x0][0x4f0], R17 ;  /* 0x00013c00ff000a19 */ /* 0x000fe40000011611 */
[----:B------:R-:W-:Y:S01]  /*15a60*/  IADD3 R17, P1, P0, R2, R4, R6 ;  /* 0x0000000402117210 */ /* 0x000fe2000783e006 */
[----:B------:R-:W-:-:S03]  /*15a70*/  IMAD.WIDE.U32 R4, R14, R7, RZ ;  /* 0x000000070e047225 */ /* 0x000fc600078e00ff */
[----:B------:R-:W-:Y:S01]  /*15a80*/  IADD3.X R9, R3, R9, R18, P1, P0 ;  /* 0x0000000903097210 */ /* 0x000fe20000fe0412 */
[----:B------:R-:W-:Y:S01]  /*15a90*/  IMAD.MOV R2, RZ, RZ, -R0 ;  /* 0x000000ffff027224 */ /* 0x000fe200078e0a00 */
[----:B------:R-:W-:Y:S01]  /*15aa0*/  IADD3 R5, R5, R8, RZ ;  /* 0x0000000805057210 */ /* 0x000fe20007ffe0ff */
[----:B------:R-:W-:Y:S01]  /*15ab0*/  IMAD.MOV.U32 R8, RZ, RZ, c[0x0][0x4a8] ;  /* 0x00012a00ff087624 */ /* 0x000fe200078e00ff */
[----:B------:R-:W-:Y:S01]  /*15ac0*/  IADD3 R4, P1, P0, R0, R17, R4 ;  /* 0x0000001100047210 */ /* 0x000fe2000783e004 */
[----:B------:R-:W-:Y:S01]  /*15ad0*/  IMAD R2, R2, c[0x0][0x4e8], R16 ;  /* 0x00013a0002027a24 */ /* 0x000fe200078e0210 */
[----:B------:R-:W-:-:S03]  /*15ae0*/  SHF.R.S32.HI R3, RZ, 0x1f, R0 ;  /* 0x0000001fff037819 */ /* 0x000fc60000011400 */
[----:B-----5:R-:W-:Y:S01]  /*15af0*/  IMAD R0, R11, R2, RZ ;  /* 0x000000020b007224 */ /* 0x020fe200078e02ff */
[----:B------:R-:W-:Y:S02]  /*15b00*/  SHF.R.S32.HI R7, RZ, 0x1f, R2 ;  /* 0x0000001fff077819 */ /* 0x000fe40000011402 */
        /* <DEDUP_REMOVED lines=11> */
.L_x_302:
[----:B------:R-:W-:Y:S05]  /*15bc0*/  BSYNC B0 ;  /* 0x0000000000007941 */ /* 0x000fea0003800000 */
.L_x_301:
[----:B------:R-:W-:-:S13]  /*15bd0*/  ISETP.GT.AND P0, PT, R19, 0x1, PT ;  /* 0x000000011300780c */ /* 0x000fda0003f04270 */
[----:B------:R-:W-:Y:S05]  /*15be0*/  @P0 BRA `(.L_x_294) ;  /* 0x000007f000000947 */ /* 0x000fea0003800000 */
[----:B------:R-:W-:Y:S01]  /*15bf0*/  MOV R2, c[0x0][0x4e8] ;  /* 0x00013a0000027a02 */ /* 0x000fe20000000f00 */
[----:B-1----:R-:W-:Y:S01]  /*15c00*/  IMAD R0, R18, c[0x0][0x3a0], RZ ;  /* 0x0000e80012007a24 */ /* 0x002fe200078e02ff */
[----:B------:R-:W-:Y:S01]  /*15c10*/  LEA R4, R229, R219, 0x7 ;  /* 0x000000dbe5047211 */ /* 0x000fe200078e38ff */
[----:B------:R-:W-:Y:S01]  /*15c20*/  IMAD R5, R21, c[0x0][0x3f0], RZ ;  /* 0x0000fc0015057a24 */ /* 0x000fe200078e02ff */
[----:B------:R-:W-:Y:S01]  /*15c30*/  ISETP.NE.AND P0, PT, R2, 0x1, PT ;  /* 0x000000010200780c */ /* 0x000fe20003f05270 */
[----:B------:R-:W-:-:S04]  /*15c40*/  IMAD.WIDE.U32 R2, R6, c[0x0][0x3a0], RZ ;  /* 0x0000e80006027a25 */ /* 0x000fc800078e00ff */
[----:B------:R-:W-:Y:S01]  /*15c50*/  IMAD R6, R6, c[0x0][0x3a4], R0 ;  /* 0x0000e90006067a24 */ /* 0x000fe200078e0200 */
[----:B------:R-:W-:Y:S01]  /*15c60*/  MOV R0, R4 ;  /* 0x0000000400007202 */ /* 0x000fe20000000f00 */
[----:B------:R-:W-:-:S03]  /*15c70*/  IMAD R7, R13, c[0x0][0x3f4], R5 ;  /* 0x0000fd000d077a24 */ /* 0x000fc600078e0205 */
[----:B------:R-:W-:-:S03]  /*15c80*/  IADD3 R3, R3, R6, RZ ;  /* 0x0000000603037210 */ /* 0x000fc60007ffe0ff */
[----:B------:R-:W-:-:S04]  /*15c90*/  @P0 IMAD.HI.U32 R6, R4, c[0x0][0x4ec], RZ ;  /* 0x00013b0004060a27 */ /* 0x000fc800078e00ff */
[----:B------:R-:W-:Y:S01]  /*15ca0*/  IMAD.WIDE.U32 R2, R12, c[0x0][0x3e8], R2 ;  /* 0x0000fa000c027a25 */ /* 0x000fe200078e0002 */
[----:B------:R-:W-:-:S03]  /*15cb0*/  @P0 SHF.R.U32.HI R0, RZ, c[0x0][0x4f0], R6 ;  /* 0x00013c00ff000a19 */ /* 0x000fc60000011606 */
[----:B------:R-:W-:Y:S01]  /*15cc0*/  IMAD R3, R12, c[0x0][0x3ec], R3 ;  /* 0x0000fb000c037a24 */ /* 0x000fe200078e0203 */
[----:B------:R-:W-:Y:S02]  /*15cd0*/  SHF.R.S32.HI R6, RZ, 0x1f, R0 ;  /* 0x0000001fff067819 */ /* 0x000fe40000011400 */
[----:B------:R-:W-:Y:S01]  /*15ce0*/  IADD3 R5, -R0, RZ, RZ ;  /* 0x000000ff00057210 */ /* 0x000fe20007ffe1ff */
[----:B------:R-:W-:Y:S01]  /*15cf0*/  IMAD.WIDE.U32 R2, R13, c[0x0][0x3f0], R2 ;  /* 0x0000fc000d027a25 */ /* 0x000fe200078e0002 */
[----:B------:R-:W-:-:S03]  /*15d00*/  LEA R13, R229, R208, 0x7 ;  /* 0x000000d0e50d7211 */ /* 0x000fc600078e38ff */
[----:B------:R-:W-:Y:S01]  /*15d10*/  IMAD R6, R6, c[0x0][0x3e0], RZ ;  /* 0x0000f80006067a24 */ /* 0x000fe200078e02ff */
[----:B------:R-:W-:Y:S01]  /*15d20*/  IADD3 R3, R3, R7, RZ ;  /* 0x0000000703037210 */ /* 0x000fe20007ffe0ff */
        /* <DEDUP_REMOVED lines=13> */
.L_x_362:
[----:B------:R-:W-:Y:S05]  /*15e00*/  BRA.DIV ~URZ, `(.L_x_304) ;  /* 0x000023d27f007947 */ /* 0x000fea000b800000 */
[----:B------:R3:W4:Y:S02]  /*15e10*/  SHFL.IDX PT, R0, R14, RZ, 0x181f ;  /* 0x00181fff0e007589 */ /* 0x00072400000e0000 */
.L_x_363:
[----:B------:R-:W-:Y:S01]  /*15e20*/  IMAD R12, R20, c[0x0][0x4e8], RZ ;  /* 0x00013a00140c7a24 */ /* 0x000fe200078e02ff */
[----:B------:R-:W-:Y:S04]  /*15e30*/  BSSY B0, `(.L_x_305) ;  /* 0x0000013000007945 */ /* 0x000fe80003800000 */
        /* <DEDUP_REMOVED lines=9> */
[----:B--2---:R-:W-:Y:S02]  /*15ed0*/  @!P3 LEA.HI.X R11, R134, R4, R135, 0x1, P4 ;  /* 0x00000004860bb211 */ /* 0x004fe400020f0c87 */
[----:B------:R-:W-:Y:S02]  /*15ee0*/  @!P0 LEA R2, P4, R200, R0, 0x1 ;  /* 0x00000000c8028211 */ /* 0x000fe400078808ff */
[-C--:B------:R-:W-:Y:S01]  /*15ef0*/  @!P2 LEA.HI.X R9, R205, R4.reuse, R209, 0x1, P6 ;  /* 0x00000004cd09a211 */ /* 0x080fe200030f0cd1 */
[----:B------:R2:W-:Y:S01]  /*15f00*/  @!P3 ST.E.128 [R10.64], RZ ;  /* 0x000000ff0a00b985 */ /* 0x0005e2000c101d08 */
[----:B------:R-:W-:-:S02]  /*15f10*/  @!P1 LEA.HI.X R7, R199, R4, R211, 0x1, P5 ;  /* 0x00000004c7079211 */ /* 0x000fc400028f0cd3 */
[----:B------:R-:W-:Y:S01]  /*15f20*/  @!P0 LEA.HI.X R3, R200, R4, R210, 0x1, P4 ;  /* 0x00000004c8038211 */ /* 0x000fe200020f0cd2 */
[----:B------:R2:W-:Y:S04]  /*15f30*/  @!P2 ST.E.128 [R8.64], RZ ;  /* 0x000000ff0800a985 */ /* 0x0005e8000c101d08 */
[----:B------:R2:W-:Y:S04]  /*15f40*/  @!P1 ST.E.128 [R6.64], RZ ;  /* 0x000000ff06009985 */ /* 0x0005e8000c101d08 */
[----:B------:R2:W-:Y:S02]  /*15f50*/  @!P0 ST.E.128 [R2.64], RZ ;  /* 0x000000ff02008985 */ /* 0x0005e4000c101d08 */
.L_x_306:
[----:B------:R-:W-:Y:S05]  /*15f60*/  BSYNC B0 ;  /* 0x0000000000007941 */ /* 0x000fea0003800000 */
.L_x_305:
[----:B------:R-:W-:Y:S05]  /*15f70*/  BRA.DIV ~URZ, `(.L_x_307) ;  /* 0x000022d27f007947 */ /* 0x000fea000b800000 */
[----:B--2---:R2:W1:Y:S04]  /*15f80*/  SHFL.IDX PT, R4, R5, 0x1, 0x181f ;  /* 0x00381f0005047f89 */ /* 0x00446800000e0000 */
[----:B----4-:R2:W4:Y:S02]  /*15f90*/  SHFL.IDX PT, R0, R14, 0x1, 0x181f ;  /* 0x00381f000e007f89 */ /* 0x01052400000e0000 */
.L_x_364:
        /* <DEDUP_REMOVED lines=11> */
[----:B-1----:R-:W-:Y:S02]  /*16050*/  @!P3 LEA.HI.X R11, R134, R4, R135, 0x1, P4 ;  /* 0x00000004860bb211 */ /* 0x002fe400020f0c87 */
        /* <DEDUP_REMOVED lines=8> */
.L_x_309:
[----:B------:R-:W-:Y:S05]  /*160e0*/  BSYNC B0 ;  /* 0x0000000000007941 */ /* 0x000fea0003800000 */
.L_x_308:
[----:B------:R-:W-:Y:S05]  /*160f0*/  BRA.DIV ~URZ, `(.L_x_310) ;  /* 0x000022227f007947 */ /* 0x000fea000b800000 */
[----:B-1----:R1:W2:Y:S02]  /*16100*/  SHFL.IDX PT, R4, R5, 0x2, 0x181f ;  /* 0x00581f0005047f89 */ /* 0x0022a400000e0000 */
.L_x_365:
[----:B------:R-:W-:Y:S05]  /*16110*/  BRA.DIV ~URZ, `(.L_x_311) ;  /* 0x000022727f007947 */ /* 0x000fea000b800000 */
[----:B----4-:R4:W1:Y:S02]  /*16120*/  SHFL.IDX PT, R0, R14, 0x2, 0x181f ;  /* 0x00581f000e007f89 */ /* 0x01086400000e0000 */
.L_x_366:
        /* <DEDUP_REMOVED lines=8> */
[CC--:B-1----:R-:W-:Y:S02]  /*161b0*/  @!P3 LEA R10, P4, R134.reuse, R0.reuse, 0x1 ;  /* 0x00000000860ab211 */ /* 0x0c2fe400078808ff */
        /* <DEDUP_REMOVED lines=11> */
.L_x_313:
[----:B------:R-:W-:Y:S05]  /*16270*/  BSYNC B0 ;  /* 0x0000000000007941 */ /* 0x000fea0003800000 */
.L_x_312:
[----:B------:R-:W-:Y:S05]  /*16280*/  BRA.DIV ~URZ, `(.L_x_314) ;  /* 0x000021727f007947 */ /* 0x000fea000b800000 */
[----:B--2---:R2:W3:Y:S04]  /*16290*/  SHFL.IDX PT, R4, R5, 0x3, 0x181f ;  /* 0x00781f0005047f89 */ /* 0x0044e800000e0000 */
[----:B-1----:R2:W1:Y:S02]  /*162a0*/  SHFL.IDX PT, R0, R14, 0x3, 0x181f ;  /* 0x00781f000e007f89 */ /* 0x00246400000e0000 */
.L_x_367:
[----:B------:R-:W-:-:S04]  /*162b0*/  IADD3 R2, R13, 0x60, RZ ;  /* 0x000000600d027810 */ /* 0x000fc80007ffe0ff */
        /* <DEDUP_REMOVED lines=9> */
[----:B---3--:R-:W-:Y:S02]  /*16350*/  @!P3 LEA.HI.X R11, R134, R4, R135, 0x1, P4 ;  /* 0x00000004860bb211 */ /* 0x008fe400020f0c87 */
        /* <DEDUP_REMOVED lines=8> */
.L_x_294:
[----:B------:R-:W-:Y:S05]  /*163e0*/  BSYNC B1 ;  /* 0x0000000000017941 */ /* 0x000fea0003800000 */
.L_x_278:
[----:B-1--4-:R-:W4:Y:S02]  /*163f0*/  LDL R0, [R1+0x44] ;  /* 0x0000440001007983 */ /* 0x012f240000100800 */
[----:B----4-:R-:W-:-:S13]  /*16400*/  ISETP.NE.AND P0, PT, R0, RZ, PT ;  /* 0x000000ff0000720c */ /* 0x010fda0003f05270 */
[----:B------:R-:W-:Y:S01]  /*16410*/  @P0 WARPSYNC 0xffffffff ;  /* 0xffffffff00000948 */ /* 0x000fe20003800000 */
[----:B------:R-:W-:Y:S06]  /*16420*/  @P0 BAR.SYNC.DEFER_BLOCKING 0x5, 0x100 ;  /* 0x0144000000000b1d */ /* 0x000fec0000010000 */
[----:B------:R-:W1:Y:S04]  /*16430*/  @P0 LDS.128 R228, [0x20080] ;  /* 0x02008000ffe40984 */ /* 0x000e680000000c00 */
[----:B------:R-:W-:Y:S06]  /*16440*/  @P0 BAR.ARV 0x4, 0x100 ;  /* 0x0104000000000b1d */ /* 0x000fec0000002000 */
[----:B------:R-:W-:Y:S05]  /*16450*/  @P0 BRA `(.L_x_315) ;  /* 0x00000af000000947 */ /* 0x000fea0003800000 */
[----:B------:R-:W4:Y:S01]  /*16460*/  S2R R0, SR_TID.X ;  /* 0x0000000000007919 */ /* 0x000f220000002100 */
[----:B------:R-:W-:Y:S01]  /*16470*/  IMAD.MOV.U32 R8, RZ, RZ, RZ ;  /* 0x000000ffff087224 */ /* 0x000fe200078e00ff */
[----:B---34-:R-:W-:-:S04]  /*16480*/  LOP3.LUT R13, R0, 0x1f, RZ, 0xc0, !PT ;  /* 0x0000001f000d7812 */ /* 0x018fc800078ec0ff */
[----:B------:R-:W-:Y:S01]  /*16490*/  ISETP.NE.AND P6, PT, R13, 0x1f, PT ;  /* 0x0000001f0d00780c */ /* 0x000fe20003fc5270 */
[----:B------:R-:W-:Y:S10]  /*164a0*/  BRA.DIV ~URZ, `(.L_x_316) ;  /* 0x000020227f007947 */ /* 0x000ff4000b800000 */
[----:B------:R3:W4:Y:S02]  /*164b0*/  SHFL.IDX PT, R9, R92, RZ, 0x1f ;  /* 0x00001fff5c097589 */ /* 0x00072400000e0000 */
.L_x_368:
[----:B------:R-:W-:Y:S05]  /*164c0*/  BRA.DIV ~URZ, `(.L_x_317) ;  /* 0x000020727f007947 */ /* 0x000fea000b800000 */
[----:B------:R3:W4:Y:S02]  /*164d0*/  SHFL.IDX PT, R6, R92, 0x1, 0x1f ;  /* 0x00201f005c067f89 */ /* 0x00072400000e0000 */
.L_x_369:
[----:B-1----:R-:W-:Y:S02]  /*164e0*/  IMAD.IADD R0, R231, 0x1, R13 ;  /* 0x00000001e7007824 */ /* 0x002fe400078e020d */
[----:B------:R-:W-:-:S03]  /*164f0*/  IMAD.MOV.U32 R7, RZ, RZ, RZ ;  /* 0x000000ffff077224 */ /* 0x000fc600078e00ff */
[----:B------:R-:W-:-:S13]  /*16500*/  ISETP.GE.OR P0, PT, R0, c[0x0][0x53c], !P6 ;  /* 0x00014f0000007a0c */ /* 0x000fda0007706670 */
[----:B------:R-:W-:Y:S01]  /*16510*/  @!P0 MOV R2, 0x4 ;  /* 0x0000000400028802 */ /* 0x000fe20000000f00 */
[----:B--2---:R-:W-:-:S04]  /*16520*/  @!P0 IMAD.MOV.U32 R4, RZ, RZ, 0x4 ;  /* 0x00000004ff048424 */ /* 0x004fc800078e00ff */
[----:B------:R-:W-:-:S04]  /*16530*/  @!P0 IMAD.WIDE R4, R0, R4, c[0x0][0x580] ;  /* 0x0001600000048625 */ /* 0x000fc800078e0204 */
[----:B------:R-:W-:Y:S01]  /*16540*/  @!P0 IMAD.WIDE R2, R0, R2, c[0x0][0x578] ;  /* 0x00015e0000028625 */ /* 0x000fe200078e0202 */
[----:B------:R-:W2:Y:S04]  /*16550*/  @!P0 LDG.E R7, [R4.64] ;  /* 0x0000000804078981 */ /* 0x000ea8000c1e1900 */
[----:B------:R-:W2:Y:S01]  /*16560*/  @!P0 LDG.E R8, [R2.64] ;  /* 0x0000000802088981 */ /* 0x000ea2000c1e1900 */
[C---:B------:R-:W-:Y:S02]  /*16570*/  ISETP.GE.U32.AND P4, PT, R13.reuse, 0x10, PT ;  /* 0x000000100d00780c */ /* 0x040fe40003f86070 */
[C---:B------:R-:W-:Y:S02]  /*16580*/  ISETP.GE.U32.AND P3, PT, R13.reuse, 0x8, PT ;  /* 0x000000080d00780c */ /* 0x040fe40003f66070 */
[----:B------:R-:W-:-:S02]  /*16590*/  ISETP.GE.U32.AND P2, PT, R13, 0x4, PT ;  /* 0x000000040d00780c */ /* 0x000fc40003f46070 */
[C---:B------:R-:W-:Y:S02]  /*165a0*/  ISETP.GE.U32.AND P1, PT, R13.reuse, 0x2, PT ;  /* 0x000000020d00780c */ /* 0x040fe40003f26070 */
[----:B------:R-:W-:Y:S02]  /*165b0*/  ISETP.NE.AND P5, PT, R13, RZ, PT ;  /* 0x000000ff0d00720c */ /* 0x000fe40003fa5270 */
[----:B------:R-:W-:Y:S01]  /*165c0*/  MOV R11, RZ ;  /* 0x000000ff000b7202 */ /* 0x000fe20000000f00 */
[----:B--2---:R-:W-:Y:S01]  /*165d0*/  IMAD R0, R8, R7, RZ ;  /* 0x0000000708007224 */ /* 0x004fe200078e02ff */
[----:B------:R-:W-:Y:S07]  /*165e0*/  BRA.DIV ~URZ, `(.L_x_318) ;  /* 0x00001fc27f007947 */ /* 0x000fee000b800000 */
[----:B------:R1:W2:Y:S02]  /*165f0*/  SHFL.UP PT, R4, R0, 0x1, RZ ;  /* 0x0420000000047989 */ /* 0x0002a400000e00ff */
.L_x_370:
        /* <DEDUP_REMOVED lines=16> */
.L_x_371:
[----:B--2---:R-:W-:Y:S01]  /*16700*/  IMAD R0, R0, c[0x0][0x538], RZ ;  /* 0x00014e0000007a24 */ /* 0x004fe200078e02ff */
[----:B------:R-:W-:Y:S04]  /*16710*/  BSSY B1, `(.L_x_320) ;  /* 0x000007e000017945 */ /* 0x000fe80003800000 */
[----:B----4-:R-:W-:-:S04]  /*16720*/  IADD3 R6, R0, R6, RZ ;  /* 0x0000000600067210 */ /* 0x010fc80007ffe0ff */
[----:B------:R-:W-:-:S13]  /*16730*/  ISETP.GT.AND P0, PT, R6, R9, PT ;  /* 0x000000090600720c */ /* 0x000fda0003f04270 */
[----:B------:R-:W-:Y:S05]  /*16740*/  @P0 BRA `(.L_x_321) ;  /* 0x0000025000000947 */ /* 0x000fea0003800000 */
.L_x_325:
        /* <DEDUP_REMOVED lines=8> */
[----:B-1----:R-:W-:Y:S01]  /*167d0*/  @!P0 MOV R4, 0x4 ;  /* 0x0000000400048802 */ /* 0x002fe20000000f00 */
        /* <DEDUP_REMOVED lines=8> */
.L_x_372:
        /* <DEDUP_REMOVED lines=16> */
.L_x_373:
[----:B--2---:R-:W-:-:S05]  /*16960*/  IMAD R0, R0, c[0x0][0x538], RZ ;  /* 0x00014e0000007a24 */ /* 0x004fca00078e02ff */
[----:B------:R-:W-:-:S04]  /*16970*/  IADD3 R6, R0, R6, RZ ;  /* 0x0000000600067210 */ /* 0x000fc80007ffe0ff */
[----:B------:R-:W-:-:S13]  /*16980*/  ISETP.GT.AND P0, PT, R6, R9, PT ;  /* 0x000000090600720c */ /* 0x000fda0003f04270 */
[----:B-1-3--:R-:W-:Y:S05]  /*16990*/  @!P0 BRA `(.L_x_325) ;  /* 0xfffffdb000008947 */ /* 0x00afea000383ffff */
.L_x_321:
[----:B------:R-:W-:-:S05]  /*169a0*/  IADD3 R6, -R0, R6, RZ ;  /* 0x0000000600067210 */ /* 0x000fca0007ffe1ff */
[----:B------:R-:W-:-:S05]  /*169b0*/  IMAD R0, R4, c[0x0][0x538], R6 ;  /* 0x00014e0004007a24 */ /* 0x000fca00078e0206 */
[----:B------:R-:W-:Y:S01]  /*169c0*/  ISETP.GT.AND P0, PT, R0, R9, PT ;  /* 0x000000090000720c */ /* 0x000fe20003f04270 */
[----:B------:R-:W-:-:S12]  /*169d0*/  BRA.DIV ~URZ, `(.L_x_326) ;  /* 0x00001fc27f007947 */ /* 0x000fd8000b800000 */
[----:B------:R-:W-:-:S04]  /*169e0*/  VOTE.ANY R0, PT, !P0 ;  /* 0x0000000000007806 */ /* 0x000fc800040e0100 */
.L_x_374:
[----:B------:R2:W4:Y:S01]  /*169f0*/  POPC R10, R0 ;  /* 0x00000000000a7309 */ /* 0x0005220000000000 */
[----:B------:R-:W-:Y:S05]  /*16a00*/  BRA.DIV ~URZ, `(.L_x_327) ;  /* 0x00001fd27f007947 */ /* 0x000fea000b800000 */
[----:B----4-:R4:W1:Y:S04]  /*16a10*/  SHFL.IDX PT, R7, R7, R10, 0x1f ;  /* 0x00001f0a07077589 */ /* 0x01086800000e0000 */
[----:B------:R4:W2:Y:S02]  /*16a20*/  SHFL.IDX PT, R5, R8, R10, 0x1f ;  /* 0x00001f0a08057589 */ /* 0x0008a400000e0000 */
.L_x_375:
[----:B------:R-:W-:Y:S01]  /*16a30*/  ISETP.NE.AND P0, PT, R0, RZ, PT ;  /* 0x000000ff0000720c */ /* 0x000fe20003f05270 */
[----:B------:R-:W-:-:S12]  /*16a40*/  BSSY B0, `(.L_x_328) ;  /* 0x0000005000007945 */ /* 0x000fd80003800000 */
[----:B------:R-:W-:Y:S05]  /*16a50*/  @!P0 BRA `(.L_x_329) ;  /* 0x0000003000008947 */ /* 0x000fea0003800000 */
[----:B--2---:R-:W-:Y:S01]  /*16a60*/  IADD3 R0, R10, -0x1, RZ ;  /* 0xffffffff0a007810 */ /* 0x004fe20007ffe0ff */
[----:B------:R-:W-:Y:S05]  /*16a70*/  BRA.DIV ~URZ, `(.L_x_330) ;  /* 0x000020327f007947 */ /* 0x000fea000b800000 */
[----:B------:R2:W3:Y:S02]  /*16a80*/  SHFL.IDX PT, R11, R4, R0, 0x1f ;  /* 0x00001f00040b7589 */ /* 0x0004e400000e0000 */
.L_x_329:
[----:B------:R-:W-:Y:S05]  /*16a90*/  BSYNC B0 ;  /* 0x0000000000007941 */ /* 0x000fea0003800000 */
.L_x_328:
[----:B-12---:R-:W-:Y:S01]  /*16aa0*/  IABS R4, R7 ;  /* 0x0000000700047213 */ /* 0x006fe20000000000 */
[----:B---3--:R-:W-:Y:S02]  /*16ab0*/  IMAD R228, R11, c[0x0][0x538], R6 ;  /* 0x00014e000be47a24 */ /* 0x008fe400078e0206 */
[----:B------:R-:W-:Y:S01]  /*16ac0*/  IMAD.IADD R231, R10, 0x1, R231 ;  /* 0x000000010ae77824 */ /* 0x000fe200078e02e7 */
[----:B------:R-:W1:Y:S01]  /*16ad0*/  I2F.RP R2, R4 ;  /* 0x0000000400027306 */ /* 0x000e620000209400 */
[----:B----4-:R-:W-:-:S07]  /*16ae0*/  IMAD.IADD R8, R9, 0x1, -R228 ;  /* 0x0000000109087824 */ /* 0x010fce00078e0ae4 */
[----:B-1----:R-:W1:Y:S02]  /*16af0*/  MUFU.RCP R2, R2 ;  /* 0x0000000200027308 */ /* 0x002e640000001000 */
[----:B-1----:R-:W-:-:S06]  /*16b00*/  IADD3 R2, R2, 0xffffffe, RZ ;  /* 0x0ffffffe02027810 */ /* 0x002fcc0007ffe0ff */
[----:B------:R1:W2:Y:S02]  /*16b10*/  F2I.FTZ.U32.TRUNC.NTZ R3, R2 ;  /* 0x0000000200037305 */ /* 0x0002a4000021f000 */
[----:B-1----:R-:W-:Y:S01]  /*16b20*/  IABS R2, R5 ;  /* 0x0000000500027213 */ /* 0x002fe20000000000 */
[----:B--2---:R-:W-:-:S03]  /*16b30*/  IMAD.MOV R0, RZ, RZ, -R3 ;  /* 0x000000ffff007224 */ /* 0x004fc600078e0a03 */
[----:B------:R-:W-:Y:S01]  /*16b40*/  MOV R6, R2 ;  /* 0x0000000200067202 */ /* 0x000fe20000000f00 */
[----:B------:R-:W-:Y:S01]  /*16b50*/  IMAD.MOV.U32 R11, RZ, RZ, R0 ;  /* 0x000000ffff0b7224 */ /* 0x000fe200078e0000 */
[----:B------:R-:W-:Y:S01]  /*16b60*/  IABS R0, R7 ;  /* 0x0000000700007213 */ /* 0x000fe20000000000 */
[----:B------:R-:W-:Y:S01]  /*16b70*/  IMAD.MOV.U32 R2, RZ, RZ, RZ ;  /* 0x000000ffff027224 */ /* 0x000fe200078e00ff */
[----:B------:R-:W1:Y:S01]  /*16b80*/  I2F.RP R12, R6 ;  /* 0x00000006000c7306 */ /* 0x000e620000209400 */
[----:B------:R-:W-:Y:S01]  /*16b90*/  IMAD R9, R11, R4, RZ ;  /* 0x000000040b097224 */ /* 0x000fe200078e02ff */
[----:B------:R-:W-:Y:S01]  /*16ba0*/  IABS R11, R8 ;  /* 0x00000008000b7213 */ /* 0x000fe20000000000 */
[----:B------:R-:W-:Y:S02]  /*16bb0*/  IMAD.MOV R0, RZ, RZ, -R0 ;  /* 0x000000ffff007224 */ /* 0x000fe400078e0a00 */
[----:B------:R-:W-:-:S03]  /*16bc0*/  IMAD.HI.U32 R9, R3, R9, R2 ;  /* 0x0000000903097227 */ /* 0x000fc600078e0002 */
[----:B------:R-:W-:Y:S01]  /*16bd0*/  MOV R3, R0 ;  /* 0x0000000000037202 */ /* 0x000fe20000000f00 */
[----:B------:R-:W-:-:S04]  /*16be0*/  IMAD.MOV.U32 R2, RZ, RZ, R11 ;  /* 0x000000ffff027224 */ /* 0x000fc800078e000b */
[----:B------:R-:W-:-:S04]  /*16bf0*/  IMAD.HI.U32 R0, R9, R2, RZ ;  /* 0x0000000209007227 */ /* 0x000fc800078e00ff */
[----:B------:R-:W-:Y:S02]  /*16c00*/  IMAD R2, R0, R3, R2 ;  /* 0x0000000300027224 */ /* 0x000fe400078e0202 */
[----:B-1----:R-:W1:Y:S03]  /*16c10*/  MUFU.RCP R3, R12 ;  /* 0x0000000c00037308 */ /* 0x002e660000001000 */
        /* <DEDUP_REMOVED lines=9> */
[----:B------:R-:W-:Y:S01]  /*16cb0*/  @P2 IADD3 R0, R0, 0x1, RZ ;  /* 0x0000000100002810 */ /* 0x000fe20007ffe0ff */
[----:B-1----:R-:W-:-:S05]  /*16cc0*/  IMAD.MOV R2, RZ, RZ, -R3 ;  /* 0x000000ffff027224 */ /* 0x002fca00078e0a03 */
[----:B------:R-:W-:Y:S01]  /*16cd0*/  @!P1 IMAD.MOV R0, RZ, RZ, -R0 ;  /* 0x000000ffff009224 */ /* 0x000fe200078e0a00 */
[----:B------:R-:W-:Y:S02]  /*16ce0*/  MOV R4, R2 ;  /* 0x0000000200047202 */ /* 0x000fe40000000f00 */
[----:B------:R-:W-:Y:S02]  /*16cf0*/  IABS R2, R5 ;  /* 0x0000000500027213 */ /* 0x000fe40000000000 */
[----:B------:R-:W-:Y:S01]  /*16d00*/  @!P0 LOP3.LUT R0, RZ, R7, RZ, 0x33, !PT ;  /* 0x00000007ff008212 */ /* 0x000fe200078e33ff */
[----:B------:R-:W-:Y:S02]  /*16d10*/  IMAD R4, R4, R6, RZ ;  /* 0x0000000604047224 */ /* 0x000fe400078e02ff */
[----:B------:R-:W-:Y:S01]  /*16d20*/  IMAD.MOV R9, RZ, RZ, -R2 ;  /* 0x000000ffff097224 */ /* 0x000fe200078e0a02 */
[----:B------:R-:W-:Y:S01]  /*16d30*/  IABS R11, R0 ;  /* 0x00000000000b7213 */ /* 0x000fe20000000000 */
[----:B------:R-:W-:-:S02]  /*16d40*/  IMAD.MOV.U32 R2, RZ, RZ, RZ ;  /* 0x000000ffff027224 */ /* 0x000fc400078e00ff */
[----:B------:R-:W-:Y:S02]  /*16d50*/  IMAD R7, R0, R7, RZ ;  /* 0x0000000700077224 */ /* 0x000fe400078e02ff */
[----:B------:R-:W-:Y:S01]  /*16d60*/  IMAD.HI.U32 R2, R3, R4, R2 ;  /* 0x0000000403027227 */ /* 0x000fe200078e0002 */
[----:B------:R-:W-:Y:S02]  /*16d70*/  MOV R4, R9 ;  /* 0x0000000900047202 */ /* 0x000fe40000000f00 */
[----:B------:R-:W-:Y:S01]  /*16d80*/  IADD3 R229, R8, -R7, RZ ;  /* 0x8000000708e57210 */ /* 0x000fe20007ffe0ff */
[----:B------:R-:W-:-:S04]  /*16d90*/  IMAD.MOV.U32 R3, RZ, RZ, R11 ;  /* 0x000000ffff037224 */ /* 0x000fc800078e000b */
        /* <DEDUP_REMOVED lines=11> */
[----:B------:R-:W-:-:S04]  /*16e50*/  @!P0 LOP3.LUT R2, RZ, R5, RZ, 0x33, !PT ;  /* 0x00000005ff028212 */ /* 0x000fc800078e33ff */
[----:B------:R-:W-:Y:S01]  /*16e60*/  IADD3 R3, -R2, RZ, RZ ;  /* 0x000000ff02037210 */ /* 0x000fe20007ffe1ff */
[----:B------:R-:W-:-:S04]  /*16e70*/  IMAD R2, R5, 0x1000000, R2 ;  /* 0x0100000005027824 */ /* 0x000fc800078e0202 */
[----:B------:R-:W-:-:S04]  /*16e80*/  IMAD R0, R5, R3, R0 ;  /* 0x0000000305007224 */ /* 0x000fc800078e0200 */
[----:B------:R-:W-:Y:S01]  /*16e90*/  IMAD R230, R0, 0x10000, R2 ;  /* 0x0001000000e67824 */ /* 0x000fe200078e0202 */
[----:B------:R-:W-:Y:S05]  /*16ea0*/  BRA `(.L_x_331) ;  /* 0x0000004000007947 */ /* 0x000fea0003800000 */
.L_x_322:
[----:B------:R-:W-:Y:S01]  /*16eb0*/  IMAD.MOV.U32 R228, RZ, RZ, R9 ;  /* 0x000000ffffe47224 */ /* 0x000fe200078e0009 */
[----:B------:R-:W-:Y:S01]  /*16ec0*/  MOV R230, RZ ;  /* 0x000000ff00e67202 */ /* 0x000fe20000000f00 */
[----:B------:R-:W-:Y:S01]  /*16ed0*/  IMAD.MOV.U32 R229, RZ, RZ, RZ ;  /* 0x000000ffffe57224 */ /* 0x000fe200078e00ff */
[----:B------:R-:W-:Y:S02]  /*16ee0*/  MOV R231, c[0x0][0x53c] ;  /* 0x00014f0000e77a02 */ /* 0x000fe40000000f00 */
.L_x_331:
[----:B------:R-:W-:Y:S05]  /*16ef0*/  BSYNC B1 ;  /* 0x0000000000017941 */ /* 0x000fea0003800000 */
.L_x_320:
[----:B------:R-:W-:Y:S01]  /*16f00*/  WARPSYNC 0xffffffff ;  /* 0xffffffff00007948 */ /* 0x000fe20003800000 */
[----:B------:R-:W-:Y:S01]  /*16f10*/  BAR.SYNC.DEFER_BLOCKING 0x4, 0x100 ;  /* 0x0104000000007b1d */ /* 0x000fe20000010000 */
[----:B------:R-:W-:-:S13]  /*16f20*/  ISETP.NE.AND P0, PT, R13, RZ, PT ;  /* 0x000000ff0d00720c */ /* 0x000fda0003f05270 */
[----:B------:R2:W-:Y:S04]  /*16f30*/  @!P0 STS.128 [0x20080], R228 ;  /* 0x020080e4ff008388 */ /* 0x0005e80000000c00 */
[----:B------:R-:W-:Y:S06]  /*16f40*/  BAR.ARV 0x5, 0x100 ;  /* 0x0144000000007b1d */ /* 0x000fec0000002000 */
.L_x_315:
[----:B-1----:R-:W-:-:S13]  /*16f50*/  ISETP.GE.AND P0, PT, R231, c[0x0][0x53c], PT ;  /* 0x00014f00e7007a0c */ /* 0x002fda0003f06270 */
[----:B--23--:R-:W-:Y:S01]  /*16f60*/  @P0 CALL.REL.NOINC `(.L_x_332) ;  /* 0x0000001000000944 */ /* 0x00cfe20003c00000 */
[----:B------:R-:W-:Y:S05]  /*16f70*/  BRA `(.L_x_333) ;  /* 0xfffeacb000007947 */ /* 0x000fea000383ffff */
.L_x_332:
[----:B------:R-:W-:Y:S05]  /*16f80*/  EXIT ;  /* 0x000000000000794d */ /* 0x000fea0003800000 */
.L_x_160:
[----:B------:R-:W-:Y:S01]  /*16f90*/  IMAD.MOV.U32 R0, RZ, RZ, R5 ;  /* 0x000000ffff007224 */ /* 0x000fe200078e0005 */
[----:B------:R-:W-:Y:S02]  /*16fa0*/  MOV R3, 0x1 ;  /* 0x0000000100037802 */ /* 0x000fe40000000f00 */
[----:B------:R-:W-:Y:S02]  /*16fb0*/  MOV R2, 0x16fd0 ;  /* 0x00016fd000027802 */ /* 0x000fe40000000f00 */
[----:B--2---:R-:W-:Y:S05]  /*16fc0*/  CALL.REL.NOINC `($__internal_6_$__cuda_sm70_shflsync_up_p) ;  /* 0x00001c2000007944 */ /* 0x004fea0003c00000 */
[----:B------:R-:W-:Y:S01]  /*16fd0*/  MOV R0, R4 ;  /* 0x0000000400007202 */ /* 0x000fe20000000f00 */
[----:B------:R-:W-:Y:S05]  /*16fe0*/  BRA `(.L_x_334) ;  /* 0xfffe946000007947 */ /* 0x000fea000383ffff */
.L_x_161:
[----:B------:R-:W-:Y:S01]  /*16ff0*/  IMAD.MOV.U32 R0, RZ, RZ, R5 ;  /* 0x000000ffff007224 */ /* 0x000fe200078e0005 */
[----:B------:R-:W-:Y:S02]  /*17000*/  MOV R3, 0x2 ;  /* 0x0000000200037802 */ /* 0x000fe40000000f00 */
[----:B------:R-:W-:Y:S02]  /*17010*/  MOV R2, 0x17030 ;  /* 0x0001703000027802 */ /* 0x000fe40000000f00 */
[----:B--2---:R-:W-:Y:S05]  /*17020*/  CALL.REL.NOINC `($__internal_6_$__cuda_sm70_shflsync_up_p) ;  /* 0x00001bc000007944 */ /* 0x004fea0003c00000 */
[----:B------:R-:W-:Y:S01]  /*17030*/  SEL R4, R4, RZ, P4 ;  /* 0x000000ff04047207 */ /* 0x000fe20002000000 */
[----:B------:R-:W-:Y:S01]  /*17040*/  IMAD.MOV.U32 R3, RZ, RZ, 0x4 ;  /* 0x00000004ff037424 */ /* 0x000fe200078e00ff */
[----:B------:R-:W-:-:S03]  /*17050*/  MOV R2, 0x17080 ;  /* 0x0001708000027802 */ /* 0x000fc60000000f00 */
[----:B------:R-:W-:Y:S02]  /*17060*/  IMAD.IADD R0, R5, 0x1, R4 ;  /* 0x0000000105007824 */ /* 0x000fe400078e0204 */
[----:B------:R-:W-:Y:S05]  /*17070*/  CALL.REL.NOINC `($__internal_6_$__cuda_sm70_shflsync_up_p) ;  /* 0x00001b7000007944 */ /* 0x000fea0003c00000 */
        /* <DEDUP_REMOVED lines=12> */
[----:B------:R-:W-:Y:S02]  /*17140*/  MOV R179, 0x1f ;  /* 0x0000001f00b37802 */ /* 0x000fe40000000f00 */
[----:B------:R-:W-:Y:S01]  /*17150*/  MOV R2, 0x17190 ;  /* 0x0001719000027802 */ /* 0x000fe20000000f00 */
[----:B------:R-:W-:-:S04]  /*17160*/  IMAD.IADD R4, R0, 0x1, R4 ;  /* 0x0000000100047824 */ /* 0x000fc800078e0204 */
[----:B------:R-:W-:Y:S02]  /*17170*/  IMAD.MOV.U32 R3, RZ, RZ, R4 ;  /* 0x000000ffff037224 */ /* 0x000fe400078e0004 */
[----:B------:R-:W-:Y:S05]  /*17180*/  CALL.REL.NOINC `($__internal_5_$__cuda_sm70_shflsync_idx_p) ;  /* 0x000019f000007944 */ /* 0x000fea0003c00000 */
[----:B-----5:R-:W-:Y:S01]  /*17190*/  MOV R0, R179 ;  /* 0x000000b300007202 */ /* 0x020fe20000000f00 */
[----:B-1----:R-:W-:Y:S05]  /*171a0*/  BRA `(.L_x_335) ;  /* 0xfffe93a000007947 */ /* 0x002fea000383ffff */
.L_x_163:
[----:B------:R-:W-:Y:S02]  /*171b0*/  SEL R0, RZ, 0x1, P0 ;  /* 0x00000001ff007807 */ /* 0x000fe40000000000 */
[----:B------:R-:W-:Y:S02]  /*171c0*/  MOV R2, 0x171e0 ;  /* 0x000171e000027802 */ /* 0x000fe40000000f00 */
[----:B--2---:R-:W-:Y:S05]  /*171d0*/  CALL.REL.NOINC `($__internal_7_$__cuda_sm70_votesync_ballot) ;  /* 0x00001a7000007944 */ /* 0x004fea0003c00000 */
[----:B------:R-:W-:Y:S05]  /*171e0*/  BRA `(.L_x_336) ;  /* 0xfffe93f000007947 */ /* 0x000fea000383ffff */
.L_x_164:
[----:B------:R-:W-:Y:S01]  /*171f0*/  IMAD.MOV.U32 R3, RZ, RZ, R8 ;  /* 0x000000ffff037224 */ /* 0x000fe200078e0008 */
[----:B---3--:R-:W-:Y:S01]  /*17200*/  MOV R202, R13 ;  /* 0x0000000d00ca7202 */ /* 0x008fe20000000f00 */
[----:B------:R-:W-:Y:S01]  /*17210*/  IMAD.MOV.U32 R179, RZ, RZ, 0x1f ;  /* 0x0000001fffb37424 */ /* 0x000fe200078e00ff */
[----:B------:R-:W-:Y:S02]  /*17220*/  MOV R2, 0x17240 ;  /* 0x0001724000027802 */ /* 0x000fe40000000f00 */
[----:B-12---:R-:W-:Y:S05]  /*17230*/  CALL.REL.NOINC `($__internal_5_$__cuda_sm70_shflsync_idx_p) ;  /* 0x0000194000007944 */ /* 0x006fea0003c00000 */
[----:B------:R-:W-:Y:S01]  /*17240*/  IMAD.MOV.U32 R11, RZ, RZ, R179 ;  /* 0x000000ffff0b7224 */ /* 0x000fe200078e00b3 */
[----:B------:R-:W-:Y:S01]  /*17250*/  MOV R3, R7 ;  /* 0x0000000700037202 */ /* 0x000fe20000000f00 */
[----:B------:R-:W-:Y:S01]  /*17260*/  IMAD.MOV.U32 R6, RZ, RZ, RZ ;  /* 0x000000ffff067224 */ /* 0x000fe200078e00ff */
[----:B------:R-:W-:Y:S01]  /*17270*/  MOV R202, R13 ;  /* 0x0000000d00ca7202 */ /* 0x000fe20000000f00 */
[----:B------:R-:W-:Y:S01]  /*17280*/  IMAD.MOV.U32 R179, RZ, RZ, 0x1f ;  /* 0x0000001fffb37424 */ /* 0x000fe200078e00ff */
[----:B------:R-:W-:-:S02]  /*17290*/  MOV R2, 0x172b0 ;  /* 0x000172b000027802 */ /* 0x000fc40000000f00 */
[----:B-1---5:R-:W-:Y:S05]  /*172a0*/  CALL.REL.NOINC `($__internal_5_$__cuda_sm70_shflsync_idx_p) ;  /* 0x000018d000007944 */ /* 0x022fea0003c00000 */
[----:B------:R-:W-:Y:S01]  /*172b0*/  MOV R10, R179 ;  /* 0x000000b3000a7202 */ /* 0x000fe20000000f00 */
[----:B-1---5:R-:W-:Y:S05]  /*172c0*/  BRA `(.L_x_337) ;  /* 0xfffe936000007947 */ /* 0x022fea000383ffff */
.L_x_167:
[----:B------:R-:W-:Y:S01]  /*172d0*/  IMAD.MOV.U32 R3, RZ, RZ, R4 ;  /* 0x000000ffff037224 */ /* 0x000fe200078e0004 */
[----:B------:R-:W-:-:S02]  /*172e0*/  MOV R179, 0x1f ;  /* 0x0000001f00b37802 */ /* 0x000fc40000000f00 */
[----:B------:R-:W-:Y:S02]  /*172f0*/  MOV R2, 0x17310 ;  /* 0x0001731000027802 */ /* 0x000fe40000000f00 */
[----:B-1234-:R-:W-:Y:S05]  /*17300*/  CALL.REL.NOINC `($__internal_5_$__cuda_sm70_shflsync_idx_p) ;  /* 0x0000187000007944 */ /* 0x01efea0003c00000 */
[----:B------:R-:W-:Y:S01]  /*17310*/  MOV R6, R179 ;  /* 0x000000b300067202 */ /* 0x000fe20000000f00 */
[----:B-1---5:R-:W-:Y:S05]  /*17320*/  BRA `(.L_x_166) ;  /* 0xfffe936000007947 */ /* 0x022fea000383ffff */
.L_x_197:
[----:B------:R-:W-:Y:S01]  /*17330*/  IMAD.MOV.U32 R3, RZ, RZ, R5 ;  /* 0x000000ffff037224 */ /* 0x000fe200078e0005 */
[----:B------:R-:W-:Y:S01]  /*17340*/  MOV R202, RZ ;  /* 0x000000ff00ca7202 */ /* 0x000fe20000000f00 */
[----:B------:R-:W-:Y:S01]  /*17350*/  IMAD.MOV.U32 R179, RZ, RZ, 0x181f ;  /* 0x0000181fffb37424 */ /* 0x000fe200078e00ff */
[----:B------:R-:W-:Y:S02]  /*17360*/  MOV R2, 0x17380 ;  /* 0x0001738000027802 */ /* 0x000fe40000000f00 */
[----:B-----5:R-:W-:Y:S05]  /*17370*/  CALL.REL.NOINC `($__internal_5_$__cuda_sm70_shflsync_idx_p) ;  /* 0x0000180000007944 */ /* 0x020fea0003c00000 */
[----:B------:R-:W-:Y:S01]  /*17380*/  MOV R4, R179 ;  /* 0x000000b300047202 */ /* 0x000fe20000000f00 */
[----:B-1---5:R-:W-:Y:S05]  /*17390*/  BRA `(.L_x_338) ;  /* 0xfffef41000007947 */ /* 0x022fea000383ffff */
.L_x_198:
[----:B------:R-:W-:Y:S01]  /*173a0*/  IMAD.MOV.U32 R3, RZ, RZ, R13 ;  /* 0x000000ffff037224 */ /* 0x000fe200078e000d */
[----:B------:R-:W-:Y:S01]  /*173b0*/  MOV R202, RZ ;  /* 0x000000ff00ca7202 */ /* 0x000fe20000000f00 */
[----:B------:R-:W-:Y:S01]  /*173c0*/  IMAD.MOV.U32 R179, RZ, RZ, 0x181f ;  /* 0x0000181fffb37424 */ /* 0x000fe200078e00ff */
[----:B------:R-:W-:Y:S02]  /*173d0*/  MOV R2, 0x173f0 ;  /* 0x000173f000027802 */ /* 0x000fe40000000f00 */
[----:B-12--5:R-:W-:Y:S05]  /*173e0*/  CALL.REL.NOINC `($__internal_5_$__cuda_sm70_shflsync_idx_p) ;  /* 0x0000179000007944 */ /* 0x026fea0003c00000 */
[----:B-----5:R-:W-:Y:S01]  /*173f0*/  MOV R0, R179 ;  /* 0x000000b300007202 */ /* 0x020fe20000000f00 */
[----:B-1----:R-:W-:Y:S05]  /*17400*/  BRA `(.L_x_339) ;  /* 0xfffef3c000007947 */ /* 0x002fea000383ffff */
.L_x_201:
[----:B--2---:R-:W-:Y:S01]  /*17410*/  IMAD.MOV.U32 R3, RZ, RZ, R5 ;  /* 0x000000ffff037224 */ /* 0x004fe200078e0005 */
[----:B------:R-:W-:Y:S01]  /*17420*/  MOV R202, 0x1 ;  /* 0x0000000100ca7802 */ /* 0x000fe20000000f00 */
[----:B------:R-:W-:Y:S01]  /*17430*/  IMAD.MOV.U32 R179, RZ, RZ, 0x181f ;  /* 0x0000181fffb37424 */ /* 0x000fe200078e00ff */
[----:B------:R-:W-:-:S02]  /*17440*/  MOV R2, 0x17460 ;  /* 0x0001746000027802 */ /* 0x000fc40000000f00 */
[----:B-1-345:R-:W-:Y:S05]  /*17450*/  CALL.REL.NOINC `($__internal_5_$__cuda_sm70_shflsync_idx_p) ;  /* 0x0000172000007944 */ /* 0x03afea0003c00000 */
[----:B------:R-:W-:Y:S01]  /*17460*/  IMAD.MOV.U32 R4, RZ, RZ, R179 ;  /* 0x000000ffff047224 */ /* 0x000fe200078e00b3 */
[----:B------:R-:W-:Y:S01]  /*17470*/  MOV R202, 0x1 ;  /* 0x0000000100ca7802 */ /* 0x000fe20000000f00 */
[----:B------:R-:W-:Y:S01]  /*17480*/  IMAD.MOV.U32 R3, RZ, RZ, R13 ;  /* 0x000000ffff037224 */ /* 0x000fe200078e000d */
[----:B------:R-:W-:-:S02]  /*17490*/  MOV R179, 0x181f ;  /* 0x0000181f00b37802 */ /* 0x000fc40000000f00 */
[----:B------:R-:W-:Y:S02]  /*174a0*/  MOV R2, 0x174c0 ;  /* 0x000174c000027802 */ /* 0x000fe40000000f00 */
[----:B-1---5:R-:W-:Y:S05]  /*174b0*/  CALL.REL.NOINC `($__internal_5_$__cuda_sm70_shflsync_idx_p) ;  /* 0x000016c000007944 */ /* 0x022fea0003c00000 */
[----:B-----5:R-:W-:Y:S01]  /*174c0*/  MOV R0, R179 ;  /* 0x000000b300007202 */ /* 0x020fe20000000f00 */
[----:B-1----:R-:W-:Y:S05]  /*174d0*/  BRA `(.L_x_340) ;  /* 0xfffef48000007947 */ /* 0x002fea000383ffff */
.L_x_204:
[----:B-1----:R-:W-:Y:S01]  /*174e0*/  IMAD.MOV.U32 R3, RZ, RZ, R5 ;  /* 0x000000ffff037224 */ /* 0x002fe200078e0005 */
[----:B------:R-:W-:Y:S01]  /*174f0*/  MOV R202, 0x2 ;  /* 0x0000000200ca7802 */ /* 0x000fe20000000f00 */
[----:B------:R-:W-:Y:S01]  /*17500*/  IMAD.MOV.U32 R179, RZ, RZ, 0x181f ;  /* 0x0000181fffb37424 */ /* 0x000fe200078e00ff */
[----:B------:R-:W-:Y:S02]  /*17510*/  MOV R2, 0x17530 ;  /* 0x0001753000027802 */ /* 0x000fe40000000f00 */
[----:B--2345:R-:W-:Y:S05]  /*17520*/  CALL.REL.NOINC `($__internal_5_$__cuda_sm70_shflsync_idx_p) ;  /* 0x0000165000007944 */ /* 0x03cfea0003c00000 */
[----:B------:R-:W-:Y:S01]  /*17530*/  MOV R4, R179 ;  /* 0x000000b300047202 */ /* 0x000fe20000000f00 */
[----:B-1---5:R-:W-:Y:S05]  /*17540*/  BRA `(.L_x_341) ;  /* 0xfffef57000007947 */ /* 0x022fea000383ffff */
.L_x_205:
[----:B------:R-:W-:Y:S01]  /*17550*/  IMAD.MOV.U32 R3, RZ, RZ, R13 ;  /* 0x000000ffff037224 */ /* 0x000fe200078e000d */
[----:B------:R-:W-:Y:S01]  /*17560*/  MOV R202, 0x2 ;  /* 0x0000000200ca7802 */ /* 0x000fe20000000f00 */
[----:B------:R-:W-:Y:S01]  /*17570*/  IMAD.MOV.U32 R179, RZ, RZ, 0x181f ;  /* 0x0000181fffb37424 */ /* 0x000fe200078e00ff */
[----:B------:R-:W-:Y:S02]  /*17580*/  MOV R2, 0x175a0 ;  /* 0x000175a000027802 */ /* 0x000fe40000000f00 */
[----:B-12345:R-:W-:Y:S05]  /*17590*/  CALL.REL.NOINC `($__internal_5_$__cuda_sm70_shflsync_idx_p) ;  /* 0x000015e000007944 */ /* 0x03efea0003c00000 */
[----:B-----5:R-:W-:Y:S01]  /*175a0*/  MOV R0, R179 ;  /* 0x000000b300007202 */ /* 0x020fe20000000f00 */
[----:B-1----:R-:W-:Y:S05]  /*175b0*/  BRA `(.L_x_342) ;  /* 0xfffef52000007947 */ /* 0x002fea000383ffff */
.L_x_208:
[----:B-1----:R-:W-:Y:S01]  /*175c0*/  IMAD.MOV.U32 R3, RZ, RZ, R5 ;  /* 0x000000ffff037224 */ /* 0x002fe200078e0005 */
[----:B------:R-:W-:Y:S01]  /*175d0*/  MOV R202, 0x3 ;  /* 0x0000000300ca7802 */ /* 0x000fe20000000f00 */
[----:B------:R-:W-:Y:S01]  /*175e0*/  IMAD.MOV.U32 R179, RZ, RZ, 0x181f ;  /* 0x0000181fffb37424 */ /* 0x000fe200078e00ff */
[----:B------:R-:W-:-:S02]  /*175f0*/  MOV R2, 0x17610 ;  /* 0x0001761000027802 */ /* 0x000fc40000000f00 */
[----:B--2345:R-:W-:Y:S05]  /*17600*/  CALL.REL.NOINC `($__internal_5_$__cuda_sm70_shflsync_idx_p) ;  /* 0x0000157000007944 */ /* 0x03cfea0003c00000 */
        /* <DEDUP_REMOVED lines=8> */
.L_x_263:
[----:B------:R-:W-:Y:S01]  /*17690*/  IMAD.MOV.U32 R3, RZ, RZ, R0 ;  /* 0x000000ffff037224 */ /* 0x000fe200078e0000 */
[----:B------:R-:W-:Y:S01]  /*176a0*/  MOV R202, RZ ;  /* 0x000000ff00ca7202 */ /* 0x000fe20000000f00 */
[----:B------:R-:W-:Y:S01]  /*176b0*/  IMAD.MOV.U32 R179, RZ, RZ, 0x181f ;  /* 0x0000181fffb37424 */ /* 0x000fe200078e00ff */
[----:B------:R-:W-:Y:S02]  /*176c0*/  MOV R2, 0x176e0 ;  /* 0x000176e000027802 */ /* 0x000fe40000000f00 */
[----:B------:R-:W-:Y:S05]  /*176d0*/  CALL.REL.NOINC `($__internal_5_$__cuda_sm70_shflsync_idx_p) ;  /* 0x000014a000007944 */ /* 0x000fea0003c00000 */
[----:B------:R-:W-:Y:S01]  /*176e0*/  MOV R4, R179 ;  /* 0x000000b300047202 */ /* 0x000fe20000000f00 */
[----:B-1---5:R-:W-:Y:S05]  /*176f0*/  BRA `(.L_x_344) ;  /* 0xffff6f2000007947 */ /* 0x022fea000383ffff */
.L_x_264:
[----:B------:R-:W-:Y:S01]  /*17700*/  IMAD.MOV.U32 R3, RZ, RZ, R5 ;  /* 0x000000ffff037224 */ /* 0x000fe200078e0005 */
[----:B------:R-:W-:Y:S01]  /*17710*/  MOV R202, RZ ;  /* 0x000000ff00ca7202 */ /* 0x000fe20000000f00 */
[----:B------:R-:W-:Y:S01]  /*17720*/  IMAD.MOV.U32 R179, RZ, RZ, 0x181f ;  /* 0x0000181fffb37424 */ /* 0x000fe200078e00ff */
[----:B------:R-:W-:Y:S02]  /*17730*/  MOV R2, 0x17750 ;  /* 0x0001775000027802 */ /* 0x000fe40000000f00 */
[----:B-12---:R-:W-:Y:S05]  /*17740*/  CALL.REL.NOINC `($__internal_5_$__cuda_sm70_shflsync_idx_p) ;  /* 0x0000143000007944 */ /* 0x006fea0003c00000 */
[----:B-----5:R-:W-:Y:S01]  /*17750*/  MOV R0, R179 ;  /* 0x000000b300007202 */ /* 0x020fe20000000f00 */
[----:B-1----:R-:W-:Y:S05]  /*17760*/  BRA `(.L_x_345) ;  /* 0xffff6ed000007947 */ /* 0x002fea000383ffff */
.L_x_265:
[----:B------:R-:W-:Y:S01]  /*17770*/  IMAD.MOV.U32 R132, RZ, RZ, R4 ;  /* 0x000000ffff847224 */ /* 0x000fe200078e0004 */
[----:B------:R-:W-:-:S02]  /*17780*/  MOV R0, 0x2 ;  /* 0x0000000200007802 */ /* 0x000fc40000000f00 */
[----:B------:R-:W-:Y:S02]  /*17790*/  MOV R2, 0x177b0 ;  /* 0x000177b000027802 */ /* 0x000fe40000000f00 */
[----:B------:R-:W-:Y:S05]  /*177a0*/  CALL.REL.NOINC `($__internal_4_$__cuda_sm70_shflsync_bfly_p) ;  /* 0x0000137000007944 */ /* 0x000fea0003c00000 */
[----:B------:R-:W-:Y:S01]  /*177b0*/  FMNMX.FTZ R4, R4, R0, !PT ;  /* 0x0000000004047209 */ /* 0x000fe20007810000 */
[----:B------:R-:W-:Y:S01]  /*177c0*/  IMAD.MOV.U32 R0, RZ, RZ, 0x1 ;  /* 0x00000001ff007424 */ /* 0x000fe200078e00ff */
[----:B------:R-:W-:-:S03]  /*177d0*/  MOV R2, 0x17800 ;  /* 0x0001780000027802 */ /* 0x000fc60000000f00 */
[----:B------:R-:W-:Y:S02]  /*177e0*/  IMAD.MOV.U32 R132, RZ, RZ, R4 ;  /* 0x000000ffff847224 */ /* 0x000fe400078e0004 */
[----:B------:R-:W-:Y:S05]  /*177f0*/  CALL.REL.NOINC `($__internal_4_$__cuda_sm70_shflsync_bfly_p) ;  /* 0x0000132000007944 */ /* 0x000fea0003c00000 */
[----:B------:R-:W-:Y:S01]  /*17800*/  FMNMX.FTZ R133, R4, R0, !PT ;  /* 0x0000000004857209 */ /* 0x000fe20007810000 */
[----:B------:R-:W-:Y:S01]  /*17810*/  IMAD.MOV.U32 R132, RZ, RZ, R5 ;  /* 0x000000ffff847224 */ /* 0x000fe200078e0005 */
[----:B------:R-:W-:Y:S01]  /*17820*/  MOV R2, 0x17850 ;  /* 0x0001785000027802 */ /* 0x000fe20000000f00 */
[----:B------:R-:W-:Y:S02]  /*17830*/  IMAD.MOV.U32 R0, RZ, RZ, 0x2 ;  /* 0x00000002ff007424 */ /* 0x000fe400078e00ff */
[----:B------:R-:W-:Y:S05]  /*17840*/  CALL.REL.NOINC `($__internal_4_$__cuda_sm70_shflsync_bfly_p) ;  /* 0x000012d000007944 */ /* 0x000fea0003c00000 */
[----:B------:R-:W-:Y:S01]  /*17850*/  FMNMX.FTZ R5, R5, R0, !PT ;  /* 0x0000000005057209 */ /* 0x000fe20007810000 */
[----:B------:R-:W-:Y:S01]  /*17860*/  IMAD.MOV.U32 R0, RZ, RZ, 0x1 ;  /* 0x00000001ff007424 */ /* 0x000fe200078e00ff */
[----:B------:R-:W-:-:S03]  /*17870*/  MOV R2, 0x178a0 ;  /* 0x000178a000027802 */ /* 0x000fc60000000f00 */
[----:B------:R-:W-:Y:S02]  /*17880*/  IMAD.MOV.U32 R132, RZ, RZ, R5 ;  /* 0x000000ffff847224 */ /* 0x000fe400078e0005 */
[----:B------:R-:W-:Y:S05]  /*17890*/  CALL.REL.NOINC `($__internal_4_$__cuda_sm70_shflsync_bfly_p) ;  /* 0x0000128000007944 */ /* 0x000fea0003c00000 */
[----:B------:R-:W-:Y:S01]  /*178a0*/  MOV R3, R0 ;  /* 0x0000000000037202 */ /* 0x000fe20000000f00 */
[----:B------:R-:W-:Y:S05]  /*178b0*/  BRA `(.L_x_346) ;  /* 0xffff718000007947 */ /* 0x000fea000383ffff */
.L_x_267:
[----:B--2---:R-:W-:Y:S01]  /*178c0*/  MOV R179, 0x181f ;  /* 0x0000181f00b37802 */ /* 0x004fe20000000f00 */
[----:B------:R-:W-:Y:S01]  /*178d0*/  IMAD.MOV.U32 R202, RZ, RZ, RZ ;  /* 0x000000ffffca7224 */ /* 0x000fe200078e00ff */
[----:B------:R-:W-:Y:S02]  /*178e0*/  MOV R2, 0x17900 ;  /* 0x0001790000027802 */ /* 0x000fe40000000f00 */
[----:B-1-34-:R-:W-:Y:S05]  /*178f0*/  CALL.REL.NOINC `($__internal_5_$__cuda_sm70_shflsync_idx_p) ;  /* 0x0000128000007944 */ /* 0x01afea0003c00000 */
[----:B------:R-:W-:Y:S01]  /*17900*/  MOV R3, R179 ;  /* 0x000000b300037202 */ /* 0x000fe20000000f00 */
[----:B-1---5:R-:W-:-:S05]  /*17910*/  BRA `(.L_x_347) ;  /* 0xffff7e6000007947 */ /* 0x022fca000383ffff */
.L_x_270:
[----:B------:R-:W-:Y:S01]  /*17920*/  MOV R202, RZ ;  /* 0x000000ff00ca7202 */ /* 0x000fe20000000f00 */
[----:B------:R-:W-:Y:S01]  /*17930*/  IMAD.MOV.U32 R3, RZ, RZ, R0 ;  /* 0x000000ffff037224 */ /* 0x000fe200078e0000 */
[----:B------:R-:W-:Y:S01]  /*17940*/  MOV R2, 0x17970 ;  /* 0x0001797000027802 */ /* 0x000fe20000000f00 */
[----:B------:R-:W-:Y:S02]  /*17950*/  IMAD.MOV.U32 R179, RZ, RZ, 0x181f ;  /* 0x0000181fffb37424 */ /* 0x000fe400078e00ff */
[----:B------:R-:W-:Y:S05]  /*17960*/  CALL.REL.NOINC `($__internal_5_$__cuda_sm70_shflsync_idx_p) ;  /* 0x0000121000007944 */ /* 0x000fea0003c00000 */
[----:B------:R-:W-:Y:S01]  /*17970*/  MOV R132, R179 ;  /* 0x000000b300847202 */ /* 0x000fe20000000f00 */
[----:B-1---5:R-:W-:-:S05]  /*17980*/  BRA `(.L_x_348) ;  /* 0xffff87e000007947 */ /* 0x022fca000383ffff */
.L_x_271:
[----:B------:R-:W-:Y:S01]  /*17990*/  MOV R202, RZ ;  /* 0x000000ff00ca7202 */ /* 0x000fe20000000f00 */
[----:B------:R-:W-:Y:S01]  /*179a0*/  IMAD.MOV.U32 R3, RZ, RZ, R133 ;  /* 0x000000ffff037224 */ /* 0x000fe200078e0085 */
[----:B------:R-:W-:Y:S01]  /*179b0*/  MOV R2, 0x179e0 ;  /* 0x000179e000027802 */ /* 0x000fe20000000f00 */
[----:B------:R-:W-:Y:S02]  /*179c0*/  IMAD.MOV.U32 R179, RZ, RZ, 0x181f ;  /* 0x0000181fffb37424 */ /* 0x000fe400078e00ff */
[----:B-12---:R-:W-:Y:S05]  /*179d0*/  CALL.REL.NOINC `($__internal_5_$__cuda_sm70_shflsync_idx_p) ;  /* 0x000011a000007944 */ /* 0x006fea0003c00000 */
[----:B-----5:R-:W-:Y:S01]  /*179e0*/  MOV R0, R179 ;  /* 0x000000b300007202 */ /* 0x020fe20000000f00 */
[----:B-1----:R-:W-:-:S05]  /*179f0*/  BRA `(.L_x_349) ;  /* 0xffff879000007947 */ /* 0x002fca000383ffff */
.L_x_272:
[----:B------:R-:W-:Y:S02]  /*17a00*/  MOV R0, 0x2 ;  /* 0x0000000200007802 */ /* 0x000fe40000000f00 */
[----:B------:R-:W-:Y:S02]  /*17a10*/  MOV R2, 0x17a30 ;  /* 0x00017a3000027802 */ /* 0x000fe40000000f00 */
[----:B-1----:R-:W-:Y:S05]  /*17a20*/  CALL.REL.NOINC `($__internal_4_$__cuda_sm70_shflsync_bfly_p) ;  /* 0x000010f000007944 */ /* 0x002fea0003c00000 */
[----:B------:R-:W-:Y:S01]  /*17a30*/  FMNMX.FTZ R132, R132, R0, !PT ;  /* 0x0000000084847209 */ /* 0x000fe20007810000 */
[----:B------:R-:W-:Y:S01]  /*17a40*/  IMAD.MOV.U32 R0, RZ, RZ, 0x1 ;  /* 0x00000001ff007424 */ /* 0x000fe200078e00ff */
[----:B------:R-:W-:Y:S02]  /*17a50*/  MOV R2, 0x17a70 ;  /* 0x00017a7000027802 */ /* 0x000fe40000000f00 */
        /* <DEDUP_REMOVED lines=8> */
[----:B------:R-:W-:Y:S02]  /*17ae0*/  MOV R2, 0x17b00 ;  /* 0x00017b0000027802 */ /* 0x000fe40000000f00 */
[----:B------:R-:W-:Y:S05]  /*17af0*/  CALL.REL.NOINC `($__internal_4_$__cuda_sm70_shflsync_bfly_p) ;  /* 0x0000102000007944 */ /* 0x000fea0003c00000 */
[----:B------:R-:W-:-:S05]  /*17b00*/  BRA `(.L_x_350) ;  /* 0xffff891000007947 */ /* 0x000fca000383ffff */
.L_x_274:
[----:B------:R-:W-:Y:S01]  /*17b10*/  IMAD.MOV.U32 R132, RZ, RZ, R207 ;  /* 0x000000ffff847224 */ /* 0x000fe200078e00cf */
[----:B------:R-:W-:-:S02]  /*17b20*/  MOV R0, 0x2 ;  /* 0x0000000200007802 */ /* 0x000fc40000000f00 */
[----:B------:R-:W-:Y:S02]  /*17b30*/  MOV R2, 0x17b50 ;  /* 0x00017b5000027802 */ /* 0x000fe40000000f00 */
[----:B------:R-:W-:Y:S05]  /*17b40*/  CALL.REL.NOINC `($__internal_4_$__cuda_sm70_shflsync_bfly_p) ;  /* 0x00000fd000007944 */ /* 0x000fea0003c00000 */
[----:B------:R-:W-:Y:S05]  /*17b50*/  BRA `(.L_x_351) ;  /* 0xffff9b8000007947 */ /* 0x000fea000383ffff */
.L_x_275:
[----:B------:R-:W-:Y:S01]  /*17b60*/  IMAD.MOV.U32 R132, RZ, RZ, R4 ;  /* 0x000000ffff847224 */ /* 0x000fe200078e0004 */
[----:B------:R-:W-:Y:S02]  /*17b70*/  MOV R0, 0x1 ;  /* 0x0000000100007802 */ /* 0x000fe40000000f00 */
[----:B------:R-:W-:Y:S02]  /*17b80*/  MOV R2, 0x17ba0 ;  /* 0x00017ba000027802 */ /* 0x000fe40000000f00 */
[----:B-1----:R-:W-:Y:S05]  /*17b90*/  CALL.REL.NOINC `($__internal_4_$__cuda_sm70_shflsync_bfly_p) ;  /* 0x00000f8000007944 */ /* 0x002fea0003c00000 */
[----:B------:R-:W-:Y:S01]  /*17ba0*/  FADD.FTZ R4, R4, R0 ;  /* 0x0000000004047221 */ /* 0x000fe20000010000 */
[----:B------:R-:W-:Y:S02]  /*17bb0*/  MOV R132, R206 ;  /* 0x000000ce00847202 */ /* 0x000fe40000000f00 */
[----:B------:R-:W-:Y:S02]  /*17bc0*/  MOV R0, 0x2 ;  /* 0x0000000200007802 */ /* 0x000fe40000000f00 */
[----:B------:R-:W-:Y:S02]  /*17bd0*/  MOV R2, 0x17bf0 ;  /* 0x00017bf000027802 */ /* 0x000fe40000000f00 */
[----:B------:R-:W-:Y:S05]  /*17be0*/  CALL.REL.NOINC `($__internal_4_$__cuda_sm70_shflsync_bfly_p) ;  /* 0x00000f3000007944 */ /* 0x000fea0003c00000 */
[----:B------:R-:W-:Y:S01]  /*17bf0*/  FADD.FTZ R5, R206, R0 ;  /* 0x00000000ce057221 */ /* 0x000fe20000010000 */
[----:B------:R-:W-:Y:S02]  /*17c00*/  MOV R0, 0x1 ;  /* 0x0000000100007802 */ /* 0x000fe40000000f00 */
[----:B------:R-:W-:-:S02]  /*17c10*/  MOV R2, 0x17c40 ;  /* 0x00017c4000027802 */ /* 0x000fc40000000f00 */
[----:B------:R-:W-:Y:S02]  /*17c20*/  MOV R132, R5 ;  /* 0x0000000500847202 */ /* 0x000fe40000000f00 */
[----:B------:R-:W-:Y:S05]  /*17c30*/  CALL.REL.NOINC `($__internal_4_$__cuda_sm70_shflsync_bfly_p) ;  /* 0x00000ee000007944 */ /* 0x000fea0003c00000 */
[----:B------:R-:W-:Y:S01]  /*17c40*/  MOV R3, R0 ;  /* 0x0000000000037202 */ /* 0x000fe20000000f00 */
[----:B------:R-:W-:Y:S05]  /*17c50*/  BRA `(.L_x_352) ;  /* 0xffff9af000007947 */ /* 0x000fea000383ffff */
.L_x_282:
[----:B--234-:R-:W-:Y:S01]  /*17c60*/  IMAD.MOV.U32 R3, RZ, RZ, R13 ;  /* 0x000000ffff037224 */ /* 0x01cfe200078e000d */
[----:B------:R-:W-:Y:S01]  /*17c70*/  MOV R202, RZ ;  /* 0x000000ff00ca7202 */ /* 0x000fe20000000f00 */
[----:B------:R-:W-:Y:S01]  /*17c80*/  IMAD.MOV.U32 R179, RZ, RZ, 0x181f ;  /* 0x0000181fffb37424 */ /* 0x000fe200078e00ff */
[----:B------:R-:W-:Y:S02]  /*17c90*/  MOV R2, 0x17cb0 ;  /* 0x00017cb000027802 */ /* 0x000fe40000000f00 */
[----:B-1----:R-:W-:Y:S05]  /*17ca0*/  CALL.REL.NOINC `($__internal_5_$__cuda_sm70_shflsync_idx_p) ;  /* 0x00000ed000007944 */ /* 0x002fea0003c00000 */
[----:B------:R-:W-:Y:S01]  /*17cb0*/  MOV R4, R179 ;  /* 0x000000b300047202 */ /* 0x000fe20000000f00 */
[----:B-1---5:R-:W-:Y:S05]  /*17cc0*/  BRA `(.L_x_353) ;  /* 0xffffb61000007947 */ /* 0x022fea000383ffff */
.L_x_283:
[----:B------:R-:W-:Y:S01]  /*17cd0*/  IMAD.MOV.U32 R3, RZ, RZ, R14 ;  /* 0x000000ffff037224 */ /* 0x000fe200078e000e */
[----:B------:R-:W-:Y:S01]  /*17ce0*/  MOV R202, RZ ;  /* 0x000000ff00ca7202 */ /* 0x000fe20000000f00 */
[----:B------:R-:W-:Y:S01]  /*17cf0*/  IMAD.MOV.U32 R179, RZ, RZ, 0x181f ;  /* 0x0000181fffb37424 */ /* 0x000fe200078e00ff */
[----:B------:R-:W-:Y:S02]  /*17d00*/  MOV R2, 0x17d20 ;  /* 0x00017d2000027802 */ /* 0x000fe40000000f00 */
[----:B-123--:R-:W-:Y:S05]  /*17d10*/  CALL.REL.NOINC `($__internal_5_$__cuda_sm70_shflsync_idx_p) ;  /* 0x00000e6000007944 */ /* 0x00efea0003c00000 */
[----:B-----5:R-:W-:Y:S01]  /*17d20*/  MOV R0, R179 ;  /* 0x000000b300007202 */ /* 0x020fe20000000f00 */
[----:B-1----:R-:W-:Y:S05]  /*17d30*/  BRA `(.L_x_354) ;  /* 0xffffb5c000007947 */ /* 0x002fea000383ffff */
.L_x_286:
[----:B--2---:R-:W-:Y:S01]  /*17d40*/  IMAD.MOV.U32 R3, RZ, RZ, R13 ;  /* 0x000000ffff037224 */ /* 0x004fe200078e000d */
[----:B------:R-:W-:Y:S01]  /*17d50*/  MOV R202, 0x1 ;  /* 0x0000000100ca7802 */ /* 0x000fe20000000f00 */
[----:B------:R-:W-:Y:S01]  /*17d60*/  IMAD.MOV.U32 R179, RZ, RZ, 0x181f ;  /* 0x0000181fffb37424 */ /* 0x000fe200078e00ff */
[----:B------:R-:W-:-:S02]  /*17d70*/  MOV R2, 0x17d90 ;  /* 0x00017d9000027802 */ /* 0x000fc40000000f00 */
[----:B-1-34-:R-:W-:Y:S05]  /*17d80*/  CALL.REL.NOINC `($__internal_5_$__cuda_sm70_shflsync_idx_p) ;  /* 0x00000df000007944 */ /* 0x01afea0003c00000 */
        /* <DEDUP_REMOVED lines=8> */
.L_x_289:
[----:B--2---:R-:W-:Y:S01]  /*17e10*/  IMAD.MOV.U32 R3, RZ, RZ, R13 ;  /* 0x000000ffff037224 */ /* 0x004fe200078e000d */
[----:B------:R-:W-:Y:S01]  /*17e20*/  MOV R202, 0x2 ;  /* 0x0000000200ca7802 */ /* 0x000fe20000000f00 */
[----:B------:R-:W-:Y:S01]  /*17e30*/  IMAD.MOV.U32 R179, RZ, RZ, 0x181f ;  /* 0x0000181fffb37424 */ /* 0x000fe200078e00ff */
[----:B------:R-:W-:Y:S02]  /*17e40*/  MOV R2, 0x17e60 ;  /* 0x00017e6000027802 */ /* 0x000fe40000000f00 */
[----:B-1-34-:R-:W-:Y:S05]  /*17e50*/  CALL.REL.NOINC `($__internal_5_$__cuda_sm70_shflsync_idx_p) ;  /* 0x00000d2000007944 */ /* 0x01afea0003c00000 */
[----:B------:R-:W-:Y:S01]  /*17e60*/  MOV R4, R179 ;  /* 0x000000b300047202 */ /* 0x000fe20000000f00 */
[----:B-1---5:R-:W-:Y:S05]  /*17e70*/  BRA `(.L_x_356) ;  /* 0xffffb76000007947 */ /* 0x022fea000383ffff */
.L_x_290:
[----:B--2---:R-:W-:Y:S01]  /*17e80*/  IMAD.MOV.U32 R3, RZ, RZ, R14 ;  /* 0x000000ffff037224 */ /* 0x004fe200078e000e */
[----:B------:R-:W-:Y:S01]  /*17e90*/  MOV R202, 0x2 ;  /* 0x0000000200ca7802 */ /* 0x000fe20000000f00 */
[----:B------:R-:W-:Y:S01]  /*17ea0*/  IMAD.MOV.U32 R179, RZ, RZ, 0x181f ;  /* 0x0000181fffb37424 */ /* 0x000fe200078e00ff */
[----:B------:R-:W-:Y:S02]  /*17eb0*/  MOV R2, 0x17ed0 ;  /* 0x00017ed000027802 */ /* 0x000fe40000000f00 */
[----:B-1-34-:R-:W-:Y:S05]  /*17ec0*/  CALL.REL.NOINC `($__internal_5_$__cuda_sm70_shflsync_idx_p) ;  /* 0x00000cb000007944 */ /* 0x01afea0003c00000 */
[----:B-----5:R-:W-:Y:S01]  /*17ed0*/  MOV R0, R179 ;  /* 0x000000b300007202 */ /* 0x020fe20000000f00 */
[----:B-1----:R-:W-:Y:S05]  /*17ee0*/  BRA `(.L_x_357) ;  /* 0xffffb71000007947 */ /* 0x002fea000383ffff */
.L_x_293:
[----:B---3--:R-:W-:Y:S01]  /*17ef0*/  IMAD.MOV.U32 R3, RZ, RZ, R13 ;  /* 0x000000ffff037224 */ /* 0x008fe200078e000d */
        /* <DEDUP_REMOVED lines=12> */
.L_x_295:
[----:B------:R-:W-:Y:S01]  /*17fc0*/  IMAD.MOV.U32 R3, RZ, RZ, R5 ;  /* 0x000000ffff037224 */ /* 0x000fe200078e0005 */
[----:B------:R-:W-:Y:S01]  /*17fd0*/  MOV R202, RZ ;  /* 0x000000ff00ca7202 */ /* 0x000fe20000000f00 */
[----:B------:R-:W-:Y:S01]  /*17fe0*/  IMAD.MOV.U32 R179, RZ, RZ, 0x1c1f ;  /* 0x00001c1fffb37424 */ /* 0x000fe200078e00ff */
[----:B------:R-:W-:Y:S02]  /*17ff0*/  MOV R2, 0x18010 ;  /* 0x0001801000027802 */ /* 0x000fe40000000f00 */
[----:B------:R-:W-:Y:S05]  /*18000*/  CALL.REL.NOINC `($__internal_5_$__cuda_sm70_shflsync_idx_p) ;  /* 0x00000b7000007944 */ /* 0x000fea0003c00000 */
[----:B------:R-:W-:Y:S01]  /*18010*/  MOV R4, R179 ;  /* 0x000000b300047202 */ /* 0x000fe20000000f00 */
[----:B-1---5:R-:W-:Y:S05]  /*18020*/  BRA `(.L_x_359) ;  /* 0xffffbab000007947 */ /* 0x022fea000383ffff */
.L_x_296:
[----:B------:R-:W-:Y:S01]  /*18030*/  IMAD.MOV.U32 R3, RZ, RZ, R12 ;  /* 0x000000ffff037224 */ /* 0x000fe200078e000c */
[----:B------:R-:W-:Y:S01]  /*18040*/  MOV R202, RZ ;  /* 0x000000ff00ca7202 */ /* 0x000fe20000000f00 */
[----:B------:R-:W-:Y:S01]  /*18050*/  IMAD.MOV.U32 R179, RZ, RZ, 0x1c1f ;  /* 0x00001c1fffb37424 */ /* 0x000fe200078e00ff */
[----:B------:R-:W-:Y:S02]  /*18060*/  MOV R2, 0x18080 ;  /* 0x0001808000027802 */ /* 0x000fe40000000f00 */
[----:B-12---:R-:W-:Y:S05]  /*18070*/  CALL.REL.NOINC `($__internal_5_$__cuda_sm70_shflsync_idx_p) ;  /* 0x00000b0000007944 */ /* 0x006fea0003c00000 */
[----:B-----5:R-:W-:Y:S01]  /*18080*/  MOV R0, R179 ;  /* 0x000000b300007202 */ /* 0x020fe20000000f00 */
[----:B-1----:R-:W-:Y:S05]  /*18090*/  BRA `(.L_x_360) ;  /* 0xffffba6000007947 */ /* 0x002fea000383ffff */
.L_x_299:
[----:B----4-:R-:W-:Y:S01]  /*180a0*/  IMAD.MOV.U32 R3, RZ, RZ, R5 ;  /* 0x000000ffff037224 */ /* 0x010fe200078e0005 */
[----:B------:R-:W-:Y:S01]  /*180b0*/  MOV R202, 0x1 ;  /* 0x0000000100ca7802 */ /* 0x000fe20000000f00 */
[----:B------:R-:W-:Y:S01]  /*180c0*/  IMAD.MOV.U32 R179, RZ, RZ, 0x1c1f ;  /* 0x00001c1fffb37424 */ /* 0x000fe200078e00ff */
[----:B------:R-:W-:-:S02]  /*180d0*/  MOV R2, 0x180f0 ;  /* 0x000180f000027802 */ /* 0x000fc40000000f00 */
[----:B-123--:R-:W-:Y:S05]  /*180e0*/  CALL.REL.NOINC `($__internal_5_$__cuda_sm70_shflsync_idx_p) ;  /* 0x00000a9000007944 */ /* 0x00efea0003c00000 */
        /* <DEDUP_REMOVED lines=8> */
.L_x_303:
[----:B------:R-:W-:Y:S01]  /*18170*/  IMAD.MOV.U32 R3, RZ, RZ, R5 ;  /* 0x000000ffff037224 */ /* 0x000fe200078e0005 */
[----:B------:R-:W-:Y:S01]  /*18180*/  MOV R202, RZ ;  /* 0x000000ff00ca7202 */ /* 0x000fe20000000f00 */
[----:B------:R-:W-:Y:S01]  /*18190*/  IMAD.MOV.U32 R179, RZ, RZ, 0x181f ;  /* 0x0000181fffb37424 */ /* 0x000fe200078e00ff */
[----:B------:R-:W-:Y:S02]  /*181a0*/  MOV R2, 0x181c0 ;  /* 0x000181c000027802 */ /* 0x000fe40000000f00 */
[----:B------:R-:W-:Y:S05]  /*181b0*/  CALL.REL.NOINC `($__internal_5_$__cuda_sm70_shflsync_idx_p) ;  /* 0x000009c000007944 */ /* 0x000fea0003c00000 */
[----:B------:R-:W-:Y:S01]  /*181c0*/  MOV R4, R179 ;  /* 0x000000b300047202 */ /* 0x000fe20000000f00 */
[----:B-1---5:R-:W-:Y:S05]  /*181d0*/  BRA `(.L_x_362) ;  /* 0xffffdc2000007947 */ /* 0x022fea000383ffff */
.L_x_304:
[----:B------:R-:W-:Y:S01]  /*181e0*/  IMAD.MOV.U32 R3, RZ, RZ, R14 ;  /* 0x000000ffff037224 */ /* 0x000fe200078e000e */
[----:B------:R-:W-:Y:S01]  /*181f0*/  MOV R202, RZ ;  /* 0x000000ff00ca7202 */ /* 0x000fe20000000f00 */
[----:B------:R-:W-:Y:S01]  /*18200*/  IMAD.MOV.U32 R179, RZ, RZ, 0x181f ;  /* 0x0000181fffb37424 */ /* 0x000fe200078e00ff */
[----:B------:R-:W-:Y:S02]  /*18210*/  MOV R2, 0x18230 ;  /* 0x0001823000027802 */ /* 0x000fe40000000f00 */
[----:B-12---:R-:W-:Y:S05]  /*18220*/  CALL.REL.NOINC `($__internal_5_$__cuda_sm70_shflsync_idx_p) ;  /* 0x0000095000007944 */ /* 0x006fea0003c00000 */
[----:B-----5:R-:W-:Y:S01]  /*18230*/  MOV R0, R179 ;  /* 0x000000b300007202 */ /* 0x020fe20000000f00 */
[----:B-1----:R-:W-:Y:S05]  /*18240*/  BRA `(.L_x_363) ;  /* 0xffffdbd000007947 */ /* 0x002fea000383ffff */
.L_x_307:
        /* <DEDUP_REMOVED lines=13> */
.L_x_310:
[----:B-1----:R-:W-:Y:S01]  /*18320*/  IMAD.MOV.U32 R3, RZ, RZ, R5 ;  /* 0x000000ffff037224 */ /* 0x002fe200078e0005 */
[----:B------:R-:W-:Y:S01]  /*18330*/  MOV R202, 0x2 ;  /* 0x0000000200ca7802 */ /* 0x000fe20000000f00 */
[----:B------:R-:W-:Y:S01]  /*18340*/  IMAD.MOV.U32 R179, RZ, RZ, 0x181f ;  /* 0x0000181fffb37424 */ /* 0x000fe200078e00ff */
[----:B------:R-:W-:Y:S02]  /*18350*/  MOV R2, 0x18370 ;  /* 0x0001837000027802 */ /* 0x000fe40000000f00 */
[----:B--234-:R-:W-:Y:S05]  /*18360*/  CALL.REL.NOINC `($__internal_5_$__cuda_sm70_shflsync_idx_p) ;  /* 0x0000081000007944 */ /* 0x01cfea0003c00000 */
[----:B------:R-:W-:Y:S01]  /*18370*/  MOV R4, R179 ;  /* 0x000000b300047202 */ /* 0x000fe20000000f00 */
[----:B-1---5:R-:W-:Y:S05]  /*18380*/  BRA `(.L_x_365) ;  /* 0xffffdd8000007947 */ /* 0x022fea000383ffff */
.L_x_311:
[----:B------:R-:W-:Y:S01]  /*18390*/  IMAD.MOV.U32 R3, RZ, RZ, R14 ;  /* 0x000000ffff037224 */ /* 0x000fe200078e000e */
[----:B------:R-:W-:Y:S01]  /*183a0*/  MOV R202, 0x2 ;  /* 0x0000000200ca7802 */ /* 0x000fe20000000f00 */
[----:B------:R-:W-:Y:S01]  /*183b0*/  IMAD.MOV.U32 R179, RZ, RZ, 0x181f ;  /* 0x0000181fffb37424 */ /* 0x000fe200078e00ff */
[----:B------:R-:W-:Y:S02]  /*183c0*/  MOV R2, 0x183e0 ;  /* 0x000183e000027802 */ /* 0x000fe40000000f00 */
[----:B-1234-:R-:W-:Y:S05]  /*183d0*/  CALL.REL.NOINC `($__internal_5_$__cuda_sm70_shflsync_idx_p) ;  /* 0x000007a000007944 */ /* 0x01efea0003c00000 */
[----:B-----5:R-:W-:Y:S01]  /*183e0*/  MOV R0, R179 ;  /* 0x000000b300007202 */ /* 0x020fe20000000f00 */
[----:B-1----:R-:W-:Y:S05]  /*183f0*/  BRA `(.L_x_366) ;  /* 0xffffdd3000007947 */ /* 0x002fea000383ffff */
.L_x_314:
[----:B-1----:R-:W-:Y:S01]  /*18400*/  IMAD.MOV.U32 R3, RZ, RZ, R5 ;  /* 0x000000ffff037224 */ /* 0x002fe200078e0005 */
[----:B------:R-:W-:Y:S01]  /*18410*/  MOV R202, 0x3 ;  /* 0x0000000300ca7802 */ /* 0x000fe20000000f00 */
[----:B------:R-:W-:Y:S01]  /*18420*/  IMAD.MOV.U32 R179, RZ, RZ, 0x181f ;  /* 0x0000181fffb37424 */ /* 0x000fe200078e00ff */
[----:B------:R-:W-:-:S02]  /*18430*/  MOV R2, 0x18450 ;  /* 0x0001845000027802 */ /* 0x000fc40000000f00 */
[----:B--234-:R-:W-:Y:S05]  /*18440*/  CALL.REL.NOINC `($__internal_5_$__cuda_sm70_shflsync_idx_p) ;  /* 0x0000073000007944 */ /* 0x01cfea0003c00000 */
        /* <DEDUP_REMOVED lines=8> */
.L_x_316:
[----:B------:R-:W-:Y:S01]  /*184d0*/  IMAD.MOV.U32 R3, RZ, RZ, R92 ;  /* 0x000000ffff037224 */ /* 0x000fe200078e005c */
[----:B------:R-:W-:Y:S01]  /*184e0*/  MOV R202, RZ ;  /* 0x000000ff00ca7202 */ /* 0x000fe20000000f00 */
[----:B------:R-:W-:Y:S01]  /*184f0*/  IMAD.MOV.U32 R179, RZ, RZ, 0x1f ;  /* 0x0000001fffb37424 */ /* 0x000fe200078e00ff */
[----:B------:R-:W-:Y:S02]  /*18500*/  MOV R2, 0x18520 ;  /* 0x0001852000027802 */ /* 0x000fe40000000f00 */
[----:B-12---:R-:W-:Y:S05]  /*18510*/  CALL.REL.NOINC `($__internal_5_$__cuda_sm70_shflsync_idx_p) ;  /* 0x0000066000007944 */ /* 0x006fea0003c00000 */
[----:B------:R-:W-:Y:S01]  /*18520*/  MOV R9, R179 ;  /* 0x000000b300097202 */ /* 0x000fe20000000f00 */
[----:B-1---5:R-:W-:Y:S05]  /*18530*/  BRA `(.L_x_368) ;  /* 0xffffdf8000007947 */ /* 0x022fea000383ffff */
.L_x_317:
[----:B------:R-:W-:Y:S01]  /*18540*/  IMAD.MOV.U32 R3, RZ, RZ, R92 ;  /* 0x000000ffff037224 */ /* 0x000fe200078e005c */
[----:B------:R-:W-:Y:S01]  /*18550*/  MOV R202, 0x1 ;  /* 0x0000000100ca7802 */ /* 0x000fe20000000f00 */
[----:B------:R-:W-:Y:S01]  /*18560*/  IMAD.MOV.U32 R179, RZ, RZ, 0x1f ;  /* 0x0000001fffb37424 */ /* 0x000fe200078e00ff */
[----:B------:R-:W-:Y:S02]  /*18570*/  MOV R2, 0x18590 ;  /* 0x0001859000027802 */ /* 0x000fe40000000f00 */
[----:B-1234-:R-:W-:Y:S05]  /*18580*/  CALL.REL.NOINC `($__internal_5_$__cuda_sm70_shflsync_idx_p) ;  /* 0x000005f000007944 */ /* 0x01efea0003c00000 */
[----:B------:R-:W-:Y:S01]  /*18590*/  MOV R6, R179 ;  /* 0x000000b300067202 */ /* 0x000fe20000000f00 */
[----:B-1---5:R-:W-:Y:S05]  /*185a0*/  BRA `(.L_x_369) ;  /* 0xffffdf3000007947 */ /* 0x022fea000383ffff */
.L_x_318:
[----:B------:R-:W-:Y:S02]  /*185b0*/  MOV R3, 0x1 ;  /* 0x0000000100037802 */ /* 0x000fe40000000f00 */
[----:B------:R-:W-:-:S02]  /*185c0*/  MOV R2, 0x185e0 ;  /* 0x000185e000027802 */ /* 0x000fc40000000f00 */
[----:B---34-:R-:W-:Y:S05]  /*185d0*/  CALL.REL.NOINC `($__internal_6_$__cuda_sm70_shflsync_up_p) ;  /* 0x0000061000007944 */ /* 0x018fea0003c00000 */
[----:B------:R-:W-:Y:S05]  /*185e0*/  BRA `(.L_x_370) ;  /* 0xffffe01000007947 */ /* 0x000fea000383ffff */
.L_x_319:
[----:B------:R-:W-:Y:S02]  /*185f0*/  MOV R3, 0x2 ;  /* 0x0000000200037802 */ /* 0x000fe40000000f00 */
[----:B------:R-:W-:-:S02]  /*18600*/  MOV R2, 0x18620 ;  /* 0x0001862000027802 */ /* 0x000fc40000000f00 */
[----:B---34-:R-:W-:Y:S05]  /*18610*/  CALL.REL.NOINC `($__internal_6_$__cuda_sm70_shflsync_up_p) ;  /* 0x000005d000007944 */ /* 0x018fea0003c00000 */
[----:B------:R-:W-:Y:S02]  /*18620*/  SEL R3, R4, RZ, P1 ;  /* 0x000000ff04037207 */ /* 0x000fe40000800000 */
[----:B------:R-:W-:-:S03]  /*18630*/  MOV R2, 0x18670 ;  /* 0x0001867000027802 */ /* 0x000fc60000000f00 */
[----:B------:R-:W-:Y:S02]  /*18640*/  IMAD.IADD R0, R0, 0x1, R3 ;  /* 0x0000000100007824 */ /* 0x000fe400078e0203 */
[----:B------:R-:W-:Y:S02]  /*18650*/  IMAD.MOV.U32 R3, RZ, RZ, 0x4 ;  /* 0x00000004ff037424 */ /* 0x000fe400078e00ff */
        /* <DEDUP_REMOVED lines=20> */
.L_x_323:
[----:B------:R-:W-:Y:S02]  /*187a0*/  MOV R3, 0x1 ;  /* 0x0000000100037802 */ /* 0x000fe40000000f00 */
[----:B------:R-:W-:Y:S02]  /*187b0*/  MOV R2, 0x187d0 ;  /* 0x000187d000027802 */ /* 0x000fe40000000f00 */
[----:B---3--:R-:W-:Y:S05]  /*187c0*/  CALL.REL.NOINC `($__internal_6_$__cuda_sm70_shflsync_up_p) ;  /* 0x0000042000007944 */ /* 0x008fea0003c00000 */
[----:B------:R-:W-:Y:S01]  /*187d0*/  MOV R2, R4 ;  /* 0x0000000400027202 */ /* 0x000fe20000000f00 */
[----:B------:R-:W-:Y:S05]  /*187e0*/  BRA `(.L_x_372) ;  /* 0xffffe07000007947 */ /* 0x000fea000383ffff */
.L_x_324:
[----:B------:R-:W-:Y:S02]  /*187f0*/  MOV R3, 0x2 ;  /* 0x0000000200037802 */ /* 0x000fe40000000f00 */
[----:B------:R-:W-:Y:S02]  /*18800*/  MOV R2, 0x18820 ;  /* 0x0001882000027802 */ /* 0x000fe40000000f00 */
[----:B---3--:R-:W-:Y:S05]  /*18810*/  CALL.REL.NOINC `($__internal_6_$__cuda_sm70_shflsync_up_p) ;  /* 0x000003d000007944 */ /* 0x008fea0003c00000 */
        /* <DEDUP_REMOVED lines=24> */
.L_x_326:
[----:B------:R-:W-:Y:S02]  /*189a0*/  SEL R0, RZ, 0x1, P0 ;  /* 0x00000001ff007807 */ /* 0x000fe40000000000 */
[----:B------:R-:W-:Y:S02]  /*189b0*/  MOV R2, 0x189d0 ;  /* 0x000189d000027802 */ /* 0x000fe40000000f00 */
[----:B-1-3--:R-:W-:Y:S05]  /*189c0*/  CALL.REL.NOINC `($__internal_7_$__cuda_sm70_votesync_ballot) ;  /* 0x0000028000007944 */ /* 0x00afea0003c00000 */
[----:B------:R-:W-:Y:S05]  /*189d0*/  BRA `(.L_x_374) ;  /* 0xffffe01000007947 */ /* 0x000fea000383ffff */
.L_x_327:
[----:B------:R-:W-:Y:S01]  /*189e0*/  IMAD.MOV.U32 R3, RZ, RZ, R7 ;  /* 0x000000ffff037224 */ /* 0x000fe200078e0007 */
[----:B----4-:R-:W-:Y:S01]  /*189f0*/  MOV R202, R10 ;  /* 0x0000000a00ca7202 */ /* 0x010fe20000000f00 */
[----:B------:R-:W-:Y:S01]  /*18a00*/  IMAD.MOV.U32 R179, RZ, RZ, 0x1f ;  /* 0x0000001fffb37424 */ /* 0x000fe200078e00ff */
[----:B------:R-:W-:Y:S02]  /*18a10*/  MOV R2, 0x18a30 ;  /* 0x00018a3000027802 */ /* 0x000fe40000000f00 */
[----:B-123--:R-:W-:Y:S05]  /*18a20*/  CALL.REL.NOINC `($__internal_5_$__cuda_sm70_shflsync_idx_p) ;  /* 0x0000015000007944 */ /* 0x00efea0003c00000 */
[----:B------:R-:W-:Y:S01]  /*18a30*/  IMAD.MOV.U32 R7, RZ, RZ, R179 ;  /* 0x000000ffff077224 */ /* 0x000fe200078e00b3 */
[----:B------:R-:W-:Y:S01]  /*18a40*/  MOV R202, R10 ;  /* 0x0000000a00ca7202 */ /* 0x000fe20000000f00 */
[----:B------:R-:W-:Y:S01]  /*18a50*/  IMAD.MOV.U32 R3, RZ, RZ, R8 ;  /* 0x000000ffff037224 */ /* 0x000fe200078e0008 */
[----:B------:R-:W-:Y:S02]  /*18a60*/  MOV R179, 0x1f ;  /* 0x0000001f00b37802 */ /* 0x000fe40000000f00 */
[----:B------:R-:W-:-:S02]  /*18a70*/  MOV R2, 0x18a90 ;  /* 0x00018a9000027802 */ /* 0x000fc40000000f00 */
[----:B-1---5:R-:W-:Y:S05]  /*18a80*/  CALL.REL.NOINC `($__internal_5_$__cuda_sm70_shflsync_idx_p) ;  /* 0x000000f000007944 */ /* 0x022fea0003c00000 */
[----:B------:R-:W-:Y:S01]  /*18a90*/  MOV R5, R179 ;  /* 0x000000b300057202 */ /* 0x000fe20000000f00 */
[----:B-1---5:R-:W-:Y:S05]  /*18aa0*/  BRA `(.L_x_375) ;  /* 0xffffdf8000007947 */ /* 0x022fea000383ffff */
.L_x_330:
[----:B------:R-:W-:Y:S01]  /*18ab0*/  IMAD.MOV.U32 R3, RZ, RZ, R4 ;  /* 0x000000ffff037224 */ /* 0x000fe200078e0004 */
[----:B------:R-:W-:Y:S01]  /*18ac0*/  MOV R202, R0 ;  /* 0x0000000000ca7202 */ /* 0x000fe20000000f00 */
[----:B------:R-:W-:Y:S01]  /*18ad0*/  IMAD.MOV.U32 R179, RZ, RZ, 0x1f ;  /* 0x0000001fffb37424 */ /* 0x000fe200078e00ff */
[----:B------:R-:W-:-:S02]  /*18ae0*/  MOV R2, 0x18b00 ;  /* 0x00018b0000027802 */ /* 0x000fc40000000f00 */
[----:B-1-34-:R-:W-:Y:S05]  /*18af0*/  CALL.REL.NOINC `($__internal_5_$__cuda_sm70_shflsync_idx_p) ;  /* 0x0000008000007944 */ /* 0x01afea0003c00000 */
[----:B------:R-:W-:Y:S01]  /*18b00*/  MOV R11, R179 ;  /* 0x000000b3000b7202 */ /* 0x000fe20000000f00 */
[----:B-1---5:R-:W-:Y:S05]  /*18b10*/  BRA `(.L_x_329) ;  /* 0xffffdf7000007947 */ /* 0x022fea000383ffff */
        .weak           $__internal_4_$__cuda_sm70_shflsync_bfly_p
        .type           $__internal_4_$__cuda_sm70_shflsync_bfly_p,@function
        .size           $__internal_4_$__cuda_sm70_shflsync_bfly_p,($__internal_5_$__cuda_sm70_shflsync_idx_p - $__internal_4_$__cuda_sm70_shflsync_bfly_p)
$__internal_4_$__cuda_sm70_shflsync_bfly_p:
[----:B------:R-:W-:Y:S02]  /*18b20*/  MOV R161, 0xffffffff ;  /* 0xffffffff00a17802 */ /* 0x000fe40000000f00 */
[----:B------:R-:W-:-:S02]  /*18b30*/  MOV R3, 0x1f ;  /* 0x0000001f00037802 */ /* 0x000fc40000000f00 */
[----:B------:R-:W-:Y:S04]  /*18b40*/  WARPSYNC R161 ;  /* 0x000000a100007348 */ /* 0x000fe80003800000 */
[----:B------:R1:W2:Y:S02]  /*18b50*/  SHFL.BFLY PT, R0, R132, R0, R3 ;  /* 0x0c00000084007389 */ /* 0x0002a400000e0003 */
[----:B-1----:R-:W-:-:S04]  /*18b60*/  MOV R3, 0x0 ;  /* 0x0000000000037802 */ /* 0x002fc80000000f00 */
[----:B--2---:R-:W-:Y:S05]  /*18b70*/  RET.REL.NODEC R2 `(_ZN7cutlass13device_kernelIN5flash19enable_sm80_to_sm89INS1_16FlashAttnFwdSm80INS1_25CollectiveMainloopFwdSm80ILi8ELi1ELb0EN4cute5tupleIJNS5_1CILi128EEENS7_ILi32EEENS7_ILi256EEEEEELi256ENS_10bfloat16_tEfNS_4arch4Sm80ELb0ELb0ELb0ELb1ELb1ELb1ELb1ELb1EEENS1_21CollectiveEpilogueFwdINS6_IJS8_SA_S9_EEENS6_IJNS7_ILi1EEESI_SI_EEESC_SE_Li256ELb1ELb1ELb1ELb0EEENS1_36VarlenDynamicPersistentTileSchedulerILi128ELi32ELi256ELi256ELb1ELb1ELb0ELb0ELb1ELb1EEEEEEEEEvNT_6ParamsE) ;  /* 0xfffe748002007950 */ /* 0x004fea0003c3ffff */
        .weak           $__internal_5_$__cuda_sm70_shflsync_idx_p
        .type           $__internal_5_$__cuda_sm70_shflsync_idx_p,@function
        .size           $__internal_5_$__cuda_sm70_shflsync_idx_p,($__internal_6_$__cuda_sm70_shflsync_up_p - $__internal_5_$__cuda_sm70_shflsync_idx_p)
$__internal_5_$__cuda_sm70_shflsync_idx_p:
[----:B------:R1:W-:Y:S02]  /*18b80*/  STL [R1+0x54], R0 ;  /* 0x0000540001007387 */ /* 0x0003e40000100800 */
[----:B-1----:R-:W-:-:S04]  /*18b90*/  MOV R0, 0xffffffff ;  /* 0xffffffff00007802 */ /* 0x002fc80000000f00 */
[----:B------:R-:W-:Y:S04]  /*18ba0*/  WARPSYNC R0 ;  /* 0x0000000000007348 */ /* 0x000fe80003800000 */
[----:B------:R1:W2:Y:S04]  /*18bb0*/  SHFL.IDX PT, R179, R3, R202, R179 ;  /* 0x000000ca03b37389 */ /* 0x0002a800000e00b3 */
[----:B-1----:R1:W5:Y:S01]  /*18bc0*/  LDL.LU R0, [R1+0x54] ;  /* 0x0000540001007983 */ /* 0x0023620000300800 */
[----:B------:R-:W-:-:S04]  /*18bd0*/  MOV R3, 0x0 ;  /* 0x0000000000037802 */ /* 0x000fc80000000f00 */
[----:B--2---:R-:W-:Y:S05]  /*18be0*/  RET.REL.NODEC R2 `(_ZN7cutlass13device_kernelIN5flash19enable_sm80_to_sm89INS1_16FlashAttnFwdSm80INS1_25CollectiveMainloopFwdSm80ILi8ELi1ELb0EN4cute5tupleIJNS5_1CILi128EEENS7_ILi32EEENS7_ILi256EEEEEELi256ENS_10bfloat16_tEfNS_4arch4Sm80ELb0ELb0ELb0ELb1ELb1ELb1ELb1ELb1EEENS1_21CollectiveEpilogueFwdINS6_IJS8_SA_S9_EEENS6_IJNS7_ILi1EEESI_SI_EEESC_SE_Li256ELb1ELb1ELb1ELb0EEENS1_36VarlenDynamicPersistentTileSchedulerILi128ELi32ELi256ELi256ELb1ELb1ELb0ELb0ELb1ELb1EEEEEEEEEvNT_6ParamsE) ;  /* 0xfffe741002007950 */ /* 0x004fea0003c3ffff */
        .weak           $__internal_6_$__cuda_sm70_shflsync_up_p
        .type           $__internal_6_$__cuda_sm70_shflsync_up_p,@function
        .size           $__internal_6_$__cuda_sm70_shflsync_up_p,($__internal_7_$__cuda_sm70_votesync_ballot - $__internal_6_$__cuda_sm70_shflsync_up_p)
$__internal_6_$__cuda_sm70_shflsync_up_p:
[----:B------:R-:W-:Y:S02]  /*18bf0*/  MOV R4, RZ ;  /* 0x000000ff00047202 */ /* 0x000fe40000000f00 */
[----:B------:R-:W-:-:S04]  /*18c00*/  MOV R10, 0xffffffff ;  /* 0xffffffff000a7802 */ /* 0x000fc80000000f00 */
[----:B------:R-:W-:Y:S04]  /*18c10*/  WARPSYNC R10 ;  /* 0x0000000a00007348 */ /* 0x000fe80003800000 */
[----:B------:R1:W2:Y:S02]  /*18c20*/  SHFL.UP PT, R4, R0, R3, R4 ;  /* 0x0400000300047389 */ /* 0x0002a400000e0004 */
[----:B-1----:R-:W-:-:S04]  /*18c30*/  MOV R3, 0x0 ;  /* 0x0000000000037802 */ /* 0x002fc80000000f00 */
[----:B--2---:R-:W-:Y:S05]  /*18c40*/  RET.REL.NODEC R2 `(_ZN7cutlass13device_kernelIN5flash19enable_sm80_to_sm89INS1_16FlashAttnFwdSm80INS1_25CollectiveMainloopFwdSm80ILi8ELi1ELb0EN4cute5tupleIJNS5_1CILi128EEENS7_ILi32EEENS7_ILi256EEEEEELi256ENS_10bfloat16_tEfNS_4arch4Sm80ELb0ELb0ELb0ELb1ELb1ELb1ELb1ELb1EEENS1_21CollectiveEpilogueFwdINS6_IJS8_SA_S9_EEENS6_IJNS7_ILi1EEESI_SI_EEESC_SE_Li256ELb1ELb1ELb1ELb0EEENS1_36VarlenDynamicPersistentTileSchedulerILi128ELi32ELi256ELi256ELb1ELb1ELb0ELb0ELb1ELb1EEEEEEEEEvNT_6ParamsE) ;  /* 0xfffe73b002007950 */ /* 0x004fea0003c3ffff */
        .weak           $__internal_7_$__cuda_sm70_votesync_ballot
        .type           $__internal_7_$__cuda_sm70_votesync_ballot,@function
        .size           $__internal_7_$__cuda_sm70_votesync_ballot,(.L_x_3234 - $__internal_7_$__cuda_sm70_votesync_ballot)
$__internal_7_$__cuda_sm70_votesync_ballot:
[----:B------:R-:W-:Y:S01]  /*18c50*/  ISETP.NE.U32.AND P0, PT, R0, 0x1, PT ;  /* 0x000000010000780c */ /* 0x000fe20003f05070 */
[----:B------:R-:W-:-:S04]  /*18c60*/  IMAD.MOV.U32 R3, RZ, RZ, -0x1 ;  /* 0xffffffffff037424 */ /* 0x000fc800078e00ff */
[----:B------:R-:W-:Y:S08]  /*18c70*/  WARPSYNC R3 ;  /* 0x0000000300007348 */ /* 0x000ff00003800000 */
[----:B------:R-:W-:-:S04]  /*18c80*/  VOTE.ANY R0, PT, !P0 ;  /* 0x0000000000007806 */ /* 0x000fc800040e0100 */
[----:B------:R-:W-:Y:S01]  /*18c90*/  LOP3.LUT R0, R0, R3, RZ, 0xc0, !PT ;  /* 0x0000000300007212 */ /* 0x000fe200078ec0ff */
[----:B------:R-:W-:-:S04]  /*18ca0*/  IMAD.MOV.U32 R3, RZ, RZ, 0x0 ;  /* 0x00000000ff037424 */ /* 0x000fc800078e00ff */
[----:B------:R-:W-:Y:S05]  /*18cb0*/  RET.REL.NODEC R2 `(_ZN7cutlass13device_kernelIN5flash19enable_sm80_to_sm89INS1_16FlashAttnFwdSm80INS1_25CollectiveMainloopFwdSm80ILi8ELi1ELb0EN4cute5tupleIJNS5_1CILi128EEENS7_ILi32EEENS7_ILi256EEEEEELi256ENS_10bfloat16_tEfNS_4arch4Sm80ELb0ELb0ELb0ELb1ELb1ELb1ELb1ELb1EEENS1_21CollectiveEpilogueFwdINS6_IJS8_SA_S9_EEENS6_IJNS7_ILi1EEESI_SI_EEESC_SE_Li256ELb1ELb1ELb1ELb0EEENS1_36VarlenDynamicPersistentTileSchedulerILi128ELi32ELi256ELi256ELb1ELb1ELb0ELb0ELb1ELb1EEEEEEEEEvNT_6ParamsE) ;  /* 0xfffe734002007950 */ /* 0x000fea0003c3ffff */
.L_x_376:
        /* <DEDUP_REMOVED lines=12> */
.L_x_3234:


//--------------------- .text._ZN7cutlass13device_kernelIN5flash19enable_sm80_to_sm89INS1_16FlashAttnFwdSm80INS1_25CollectiveMainloopFwdSm80ILi8ELi1ELb1EN4cute5tupleIJNS5_1CILi128EEENS7_ILi48EEENS7_ILi256EEEEEELi256ENS_10bfloat16_tEfNS_4arch4Sm80ELb0ELb1ELb0ELb0ELb1ELb0ELb1ELb1EEENS1_21CollectiveEpilogueFwdINS6_IJS8_SA_S9_EEENS6_IJNS7_ILi1EEESI_SI_EEESC_SE_Li256ELb0ELb1ELb1ELb0EEENS1_19SingleTileSchedulerILb0ELb1ELb1ELi128EEEEEEEEEvNT_6ParamsE --------------------------
	.section	.text._ZN7cutlass13device_kernelIN5flash19enable_sm80_to_sm89INS1_16FlashAttnFwdSm80INS1_25CollectiveMainloopFwdSm80ILi8ELi1ELb1EN4cute5tupleIJNS5_1CILi128EEENS7_ILi48EEENS7_ILi256EEEEEELi256ENS_10bfloat16_tEfNS_4arch4Sm80ELb0ELb1ELb0ELb0ELb1ELb0ELb1ELb1EEENS1_21CollectiveEpilogueFwdINS6_IJS8_SA_S9_EEENS6_IJNS7_ILi1EEESI_SI_EEESC_SE_Li256ELb0ELb1ELb1ELb0EEENS1_19SingleTileSchedulerILb0ELb1ELb1ELi128EEEEEEEEEvNT_6ParamsE,"ax",@progbits
	.sectioninfo	@"SHI_REGISTERS=255"
	.align	128
.text._ZN7cutlass13device_kernelIN5flash19enable_sm80_to_sm89INS1_16FlashAttnFwdSm80INS1_25CollectiveMainloopFwdSm80ILi8ELi1ELb1EN4cute5tupleIJNS5_1CILi128EEENS7_ILi48EEENS7_ILi256EEEEEELi256ENS_10bfloat16_tEfNS_4arch4Sm80ELb0ELb1ELb0ELb0ELb1ELb0ELb1ELb1EEENS1_21CollectiveEpilogueFwdINS6_IJS8_SA_S9_EEENS6_IJNS7_ILi1EEESI_SI_EEESC_SE_Li256ELb0ELb1ELb1ELb0EEENS1_19SingleTileSchedulerILb0ELb1ELb1ELi128EEEEEEEEEvNT_6ParamsE:
        .type           _ZN7cutlass13device_kernelIN5flash19enable_sm80_to_sm89INS1_16FlashAttnFwdSm80INS1_25CollectiveMainloopFwdSm80ILi8ELi1ELb1EN4cute5tupleIJNS5_1CILi128EEENS7_ILi48EEENS7_ILi256EEEEEELi256ENS_10bfloat16_tEfNS_4arch4Sm80ELb0ELb1ELb0ELb0ELb1ELb0ELb1ELb1EEENS1_21CollectiveEpilogueFwdINS6_IJS8_SA_S9_EEENS6_IJNS7_ILi1EEESI_SI_EEESC_SE_Li256ELb0ELb1ELb1ELb0EEENS1_19SingleTileSchedulerILb0ELb1ELb1ELi128EEEEEEEEEvNT_6ParamsE,@function
        .size           _ZN7cutlass13device_kernelIN5flash19enable_sm80_to_sm89INS1_16FlashAttnFwdSm80INS1_25CollectiveMainloopFwdSm80ILi8ELi1ELb1EN4cute5tupleIJNS5_1CILi128EEENS7_ILi48EEENS7_ILi256EEEEEELi256ENS_10bfloat16_tEfNS_4arch4Sm80ELb0ELb1ELb0ELb0ELb1ELb0ELb1ELb1EEENS1_21CollectiveEpilogueFwdINS6_IJS8_SA_S9_EEENS6_IJNS7_ILi1EEESI_SI_EEESC_SE_Li256ELb0ELb1ELb1ELb0EEENS1_19SingleTileSchedulerILb0ELb1ELb1ELi128EEEEEEEEEvNT_6ParamsE,(.L_x_3239 - _ZN7cutlass13device_kernelIN5flash19enable_sm80_to_sm89INS1_16FlashAttnFwdSm80INS1_25CollectiveMainloopFwdSm80ILi8ELi1ELb1EN4cute5tupleIJNS5_1CILi128EEENS7_ILi48EEENS7_ILi256EEEEEELi256ENS_10bfloat16_tEfNS_4arch4Sm80ELb0ELb1ELb0ELb0ELb1ELb0ELb1ELb1EEENS1_21CollectiveEpilogueFwdINS6_IJS8_SA_S9_EEENS6_IJNS7_ILi1EEESI_SI_EEESC_SE_Li256ELb0ELb1ELb1ELb0EEENS1_19SingleTileSchedulerILb0ELb1ELb1ELi128EEEEEEEEEvNT_6ParamsE)
        .other          _ZN7cutlass13device_kernelIN5flash19enable_sm80_to_sm89INS1_16FlashAttnFwdSm80INS1_25CollectiveMainloopFwdSm80ILi8ELi1ELb1EN4cute5tupleIJNS5_1CILi128EEENS7_ILi48EEENS7_ILi256EEEEEELi256ENS_10bfloat16_tEfNS_4arch4Sm80ELb0ELb1ELb0ELb0ELb1ELb0ELb1ELb1EEENS1_21CollectiveEpilogueFwdINS6_IJS8_SA_S9_EEENS6_IJNS7_ILi1EEESI_SI_EEESC_SE_Li256ELb0ELb1ELb1ELb0EEENS1_19SingleTileSchedulerILb0ELb1ELb1ELi128EEEEEEEEEvNT_6ParamsE,@"STO_CUDA_ENTRY STV_DEFAULT"
_ZN7cutlass13device_kernelIN5flash19enable_sm80_to_sm89INS1_16FlashAttnFwdSm80INS1_25CollectiveMainloopFwdSm80ILi8ELi1ELb1EN4cute5tupleIJNS5_1CILi128EEENS7_ILi48EEENS7_ILi256EEEEEELi256ENS_10bfloat16_tEfNS_4arch4Sm80ELb0ELb1ELb0ELb0ELb1ELb0ELb1ELb1EEENS1_21CollectiveEpilogueFwdINS6_IJS8_SA_S9_EEENS6_IJNS7_ILi1EEESI_SI_EEESC_SE_Li256ELb0ELb1ELb1ELb0EEENS1_19SingleTileSchedulerILb0ELb1ELb1ELi128EEEEEEEEEvNT_6ParamsE:
        /* <DEDUP_REMOVED lines=18> */
.L_x_377:
[----:B------:R-:W-:Y:S02]  /*0120*/  ULDC.64 UR4, c[0x0][0x550] ;  /* 0x0001540000047ab9 */ /* 0x000fe40000000a00 */
[----:B------:R-:W-:Y:S02]  /*0130*/  UISETP.NE.AND UP0, UPT, UR4, 0x1, UPT ;  /* 0x000000010400788c */ /* 0x000fe4000bf05270 */
[----:B------:R-:W-:-:S02]  /*0140*/  UIMAD.WIDE.U32 UR8, UR6, UR5, URZ ;  /* 0x00000005060872a5 */ /* 0x000fc4000f8e003f */
[----:B------:R-:W-:Y:S02]  /*0150*/  ULDC UR4, c[0x0][0x558] ;  /* 0x0001560000047ab9 */ /* 0x000fe40000000800 */
[----:B------:R-:W-:-:S05]  /*0160*/  UMOV UR11, UR6 ;  /* 0x00000006000b7c82 */ /* 0x000fca0008000000 */
[----:B------:R-:W-:-:S03]  /*0170*/  @UP0 USHF.R.U32.HI UR11, URZ, UR4, UR9 ;  /* 0x000000043f0b0299 */ /* 0x000fc60008011609 */
.L_x_378:
        /* <DEDUP_REMOVED lines=14> */
[----:B------:R-:W-:Y:S01]  /*0260*/  IMAD.U32 R3, RZ, RZ, UR5 ;  /* 0x00000005ff037e24 */ /* 0x000fe2000f8e00ff */
[----:B------:R-:W1:Y:S01]  /*0270*/  S2UR UR26, SR_CTAID.X ;  /* 0x00000000001a79c3 */ /* 0x000e620000002500 */
[----:B------:R-:W-:Y:S02]  /*0280*/  ULDC UR6, c[0x0][0x2c4] ;  /* 0x0000b10000067ab9 */ /* 0x000fe40000000800 */
[----:B------:R-:W-:Y:S01]  /*0290*/  ULDC.64 UR4, c[0x0][0x2c8] ;  /* 0x0000b20000047ab9 */ /* 0x000fe20000000a00 */
[----:B------:R-:W2:Y:S01]  /*02a0*/  @P0 LDG.E R2, [R2.64] ;  /* 0x0000001602020981 */ /* 0x000ea2000c1e1900 */
[----:B------:R-:W-:Y:S02]  /*02b0*/  UISETP.NE.AND UP1, UPT, UR6, 0x1, UPT ;  /* 0x000000010600788c */ /* 0x000fe4000bf25270 */
[----:B------:R-:W-:-:S02]  /*02c0*/  UMOV UR14, 0x1 ;  /* 0x00000001000e7882 */ /* 0x000fc40000000000 */
[----:B------:R-:W-:Y:S02]  /*02d0*/  UMOV UR10, URZ ;  /* 0x0000003f000a7c82 */ /* 0x000fe40008000000 */
[----:B------:R-:W-:Y:S02]  /*02e0*/  ULDC UR12, c[0x0][0x168] ;  /* 0x00005a00000c7ab9 */ /* 0x000fe40000000800 */
[----:B------:R-:W-:Y:S02]  /*02f0*/  UP2UR UR13, UPR, URZ, 0x2 ;  /* 0x000000023f0d7883 */ /* 0x000fe40008000000 */
[----:B-1----:R-:W-:-:S04]  /*0300*/  USHF.L.U32 UR26, UR26, 0x7, URZ ;  /* 0x000000071a1a7899 */ /* 0x002fc8000800063f */
[----:B------:R-:W-:Y:S02]  /*0310*/  @UP1 UIADD3 UR16, UR26, 0x7f, URZ ;  /* 0x0000007f1a101890 */ /* 0x000fe4000fffe03f */
[----:B------:R-:W-:Y:S02]  /*0320*/  UIADD3 UR8, UR26, 0x7f, URZ ;  /* 0x0000007f1a087890 */ /* 0x000fe4000fffe03f */
[----:B------:R-:W-:-:S03]  /*0330*/  UIMAD.WIDE.U32 UR16, UR16, UR4, URZ ;  /* 0x00000004101072a5 */ /* 0x000fc6000f8e003f */
[----:B------:R-:W-:-:S04]  /*0340*/  ULDC UR4, c[0x0][0x2ac] ;  /* 0x0000ab0000047ab9 */ /* 0x000fc80000000800 */
[----:B------:R-:W-:Y:S02]  /*0350*/  @UP1 UMOV UR9, UR17 ;  /* 0x0000001100091c82 */ /* 0x000fe40008000000 */
[----:B------:R-:W-:-:S03]  /*0360*/  @UP1 USHF.R.U32.HI UR8, URZ, UR5, UR9 ;  /* 0x000000053f081299 */ /* 0x000fc60008011609 */
[----:B------:R-:W-:Y:S02]  /*0370*/  ULDC UR9, c[0x0][0x1d0] ;  /* 0x0000740000097ab9 */ /* 0x000fe40000000800 */
[----:B------:R-:W-:-:S03]  /*0380*/  UIMAD UR9, UR4, UR9, URZ ;  /* 0x00000009040972a4 */ /* 0x000fc6000f8e023f */
[----:B------:R-:W-:Y:S02]  /*0390*/  ULDC.64 UR4, c[0x0][0x328] ;  /* 0x0000ca0000047ab9 */ /* 0x000fe40000000a00 */
[----:B------:R-:W-:Y:S02]  /*03a0*/  UISETP.LE.AND UP0, UPT, UR14, UR5, UPT ;  /* 0x000000050e00728c */ /* 0x000fe4000bf03270 */
[----:B------:R-:W-:-:S04]  /*03b0*/  UIADD3 UR12, UR9, -UR12, UR14 ;  /* 0x8000000c090c7290 */ /* 0x000fc8000fffe00e */
[----:B------:R-:W-:Y:S02]  /*03c0*/  UIADD3 UR5, UR12, UR8, URZ ;  /* 0x000000080c057290 */ /* 0x000fe4000fffe03f */
[----:B------:R-:W-:Y:S02]  /*03d0*/  UP2UR UR12, UPR, URZ, 0x1 ;  /* 0x000000013f0c7883 */ /* 0x000fe40008000000 */
[----:B------:R-:W-:Y:S01]  /*03e0*/  UIADD3 UR8, UR5, UR4, URZ ;  /* 0x0000000405087290 */ /* 0x000fe2000fffe03f */
[----:B--2---:R1:W2:Y:S01]  /*03f0*/  @P0 R2UR UR10, R2 ;  /* 0x00000000020a03c2 */ /* 0x0042a200000e0000 */
[----:B------:R-:W-:-:S13]  /*0400*/  PLOP3.LUT P0, PT, PT, PT, UP0, 0x40, 0x0 ;  /* 0x000000000000781c */ /* 0x000fda0003f0e808 */
[----:B------:R-:W-:Y:S05]  /*0410*/  @P0 BRA `(.L_x_379) ;  /* 0x0000016000000947 */ /* 0x000fea0003800000 */
[----:B------:R-:W-:Y:S01]  /*0420*/  ISETP.LT.AND P0, PT, RZ, UR5, PT ;  /* 0x00000005ff007c0c */ /* 0x000fe2000bf01270 */
[----:B------:R-:W-:-:S12]  /*0430*/  UIADD3 UR16, UR5, -0x1, URZ ;  /* 0xffffffff05107890 */ /* 0x000fd8000fffe03f */
[----:B------:R-:W-:Y:S05]  /*0440*/  @P0 BRA `(.L_x_380) ;  /* 0x0000009000000947 */ /* 0x000fea0003800000 */
[----:B------:R-:W-:Y:S02]  /*0450*/  ULDC UR4, c[0x0][0x32c] ;  /* 0x0000cb0000047ab9 */ /* 0x000fe40000000800 */
[----:B------:R-:W-:Y:S02]  /*0460*/  UISETP.NE.AND UP0, UPT, UR14, UR4, UPT ;  /* 0x000000040e00728c */ /* 0x000fe4000bf05270 */
[----:B------:R-:W-:-:S03]  /*0470*/  UIADD3 UR16, -UR5, URZ, URZ ;  /* 0x0000003f05107290 */ /* 0x000fc6000fffe13f */
[----:B------:R-:W-:Y:S02]  /*0480*/  ULDC.64 UR4, c[0x0][0x330] ;  /* 0x0000cc0000047ab9 */ /* 0x000fe40000000a00 */
[----:B------:R-:W-:-:S07]  /*0490*/  UIMAD.WIDE.U32 UR18, UR16, UR4, URZ ;  /* 0x00000004101272a5 */ /* 0x000fce000f8e003f */
[----:B------:R-:W-:Y:S02]  /*04a0*/  @UP0 UMOV UR17, UR19 ;  /* 0x0000001300110c82 */ /* 0x000fe40008000000 */
[----:B------:R-:W-:-:S04]  /*04b0*/  @UP0 USHF.R.U32.HI UR16, URZ, UR5, UR17 ;  /* 0x000000053f100299 */ /* 0x000fc80008011611 */
[----:B------:R-:W-:Y:S01]  /*04c0*/  ULOP3.LUT UR16, URZ, UR16, URZ, 0x33, !UPT ;  /* 0x000000103f107292 */ /* 0x000fe2000f8e333f */
[----:B------:R-:W-:Y:S05]  /*04d0*/  BRA `(.L_x_381) ;  /* 0x0000006000007947 */ /* 0x000fea0003800000 */
.L_x_380:
[----:B------:R-:W-:Y:S02]  /*04e0*/  ULDC UR4, c[0x0][0x32c] ;  /* 0x0000cb0000047ab9 */ /* 0x000fe40000000800 */
[----:B------:R-:W-:-:S03]  /*04f0*/  UISETP.NE.AND UP0, UPT, UR14, UR4, UPT ;  /* 0x000000040e00728c */ /* 0x000fc6000bf05270 */
[----:B------:R-:W-:Y:S02]  /*0500*/  ULDC.64 UR4, c[0x0][0x330] ;  /* 0x0000cc0000047ab9 */ /* 0x000fe40000000a00 */
[----:B------:R-:W-:-:S07]  /*0510*/  UIMAD.WIDE.U32 UR18, UR16, UR4, URZ ;  /* 0x00000004101272a5 */ /* 0x000fce000f8e003f */
[----:B------:R-:W-:Y:S02]  /*0520*/  @UP0 UMOV UR17, UR19 ;  /* 0x0000001300110c82 */ /* 0x000fe40008000000 */
[----:B------:R-:W-:Y:S02]  /*0530*/  @UP0 USHF.R.U32.HI UR16, URZ, UR5, UR17 ;  /* 0x000000053f100299 */ /* 0x000fe40008011611 */
.L_x_381:
[----:B------:R-:W-:Y:S02]  /*0540*/  ULDC UR4, c[0x0][0x32c] ;  /* 0x0000cb0000047ab9 */ /* 0x000fe40000000800 */
[----:B------:R-:W-:-:S04]  /*0550*/  UIMAD UR4, UR16, UR4, UR4 ;  /* 0x00000004100472a4 */ /* 0x000fc8000f8e0204 */
[----:B------:R-:W-:-:S04]  /*0560*/  UISETP.LT.AND UP0, UPT, UR8, UR4, UPT ;  /* 0x000000040800728c */ /* 0x000fc8000bf01270 */
[----:B------:R-:W-:Y:S02]  /*0570*/  USEL UR8, UR8, UR4, UP0 ;  /* 0x0000000408087287 */ /* 0x000fe40008000000 */
.L_x_379:
[----:B------:R-:W-:Y:S02]  /*0580*/  UISETP.NE.AND UP0, UPT, UR6, 0x1, UPT ;  /* 0x000000010600788c */ /* 0x000fe4000bf05270 */
[----:B------:R-:W-:Y:S02]  /*0590*/  UIADD3 UR14, UR9, 0x2f, URZ ;  /* 0x0000002f090e7890 */ /* 0x000fe4000fffe03f */
[----:B------:R-:W-:Y:S02]  /*05a0*/  ULDC.64 UR4, c[0x0][0x2c8] ;  /* 0x0000b20000047ab9 */ /* 0x000fe40000000a00 */
[----:B------:R-:W-:Y:S02]  /*05b0*/  UIMAD.WIDE.U32 UR18, UR26, UR4, URZ ;  /* 0x000000041a1272a5 */ /* 0x000fe4000f8e003f */
[----:B------:R-:W-:Y:S02]  /*05c0*/  UIMAD.WIDE UR20, UR14, 0x2aaaaaab, URZ ;  /* 0x2aaaaaab0e1478a5 */ /* 0x000fe4000f8e023f */
[----:B------:R-:W-:-:S02]  /*05d0*/  UIADD3 UR16, UR8, 0x2f, URZ ;  /* 0x0000002f08107890 */ /* 0x000fc4000fffe03f */
[----:B------:R-:W-:Y:S02]  /*05e0*/  UISETP.NE.AND UP1, UPT, UR12, URZ, UPT ;  /* 0x0000003f0c00728c */ /* 0x000fe4000bf25270 */
[----:B------:R-:W-:Y:S02]  /*05f0*/  UMOV UR4, UR26 ;  /* 0x0000001a00047c82 */ /* 0x000fe40008000000 */
[----:B------:R-:W-:Y:S02]  /*0600*/  UIMAD.WIDE UR16, UR16, 0x2aaaaaab, URZ ;  /* 0x2aaaaaab101078a5 */ /* 0x000fe4000f8e023f */
[----:B------:R-:W-:Y:S01]  /*0610*/  @UP0 USHF.R.U32.HI UR4, URZ, UR5, UR19 ;  /* 0x000000053f040299 */ /* 0x000fe20008011613 */
[----:B------:R-:W-:Y:S01]  /*0620*/  PLOP3.LUT P0, PT, PT, PT, UP1, 0x40, 0x0 ;  /* 0x000000000000781c */ /* 0x000fe20003f0e818 */
[----:B------:R-:W-:Y:S02]  /*0630*/  USHF.R.U32.HI UR8, URZ, 0x1f, UR17 ;  /* 0x0000001f3f087899 */ /* 0x000fe40008011611 */
[----:B------:R-:W-:-:S02]  /*0640*/  UMOV UR19, UR21 ;  /* 0x0000001500137c82 */ /* 0x000fc40008000000 */
[----:B------:R-:W-:Y:S02]  /*0650*/  USHF.R.U32.HI UR14, URZ, 0x1f, UR19 ;  /* 0x0000001f3f0e7899 */ /* 0x000fe40008011613 */
[----:B------:R-:W-:Y:S02]  /*0660*/  ULDC UR25, c[0x0][0x168] ;  /* 0x00005a0000197ab9 */ /* 0x000fe40000000800 */
[----:B------:R-:W-:Y:S02]  /*0670*/  UIADD3 UR25, UR9, -UR25, URZ ;  /* 0x8000001909197290 */ /* 0x000fe4000fffe03f */
[----:B------:R-:W-:Y:S02]  /*0680*/  ULEA.HI.SX32 UR14, UR19, UR14, 0x1d ;  /* 0x0000000e130e7291 */ /* 0x000fe4000f8fea3f */
[----:B------:R-:W-:Y:S02]  /*0690*/  ULEA.HI.SX32 UR17, UR17, UR8, 0x1d ;  /* 0x0000000811117291 */ /* 0x000fe4000f8fea3f */
[----:B------:R-:W-:-:S02]  /*06a0*/  UIADD3 UR4, UR25, UR4, URZ ;  /* 0x0000000419047290 */ /* 0x000fc4000fffe03f */
[----:B------:R-:W-:Y:S02]  /*06b0*/  UISETP.LT.AND UP0, UPT, UR14, UR17, UPT ;  /* 0x000000110e00728c */ /* 0x000fe4000bf01270 */
[----:B------:R-:W-:Y:S02]  /*06c0*/  ULDC UR5, c[0x0][0x324] ;  /* 0x0000c90000057ab9 */ /* 0x000fe40000000800 */
[----:B------:R-:W-:Y:S02]  /*06d0*/  UIADD3 UR8, UR4, -UR5, URZ ;  /* 0x8000000504087290 */ /* 0x000fe4000fffe03f */
[----:B------:R-:W-:Y:S01]  /*06e0*/  USEL UR24, UR14, UR17, UP0 ;  /* 0x000000110e187287 */ /* 0x000fe20008000000 */
[----:B------:R-:W-:Y:S05]  /*06f0*/  @P0 BRA `(.L_x_382) ;  /* 0x0000015000000947 */ /* 0x000fea0003800000 */
[----:B------:R-:W-:Y:S02]  /*0700*/  UMOV UR14, UR4 ;  /* 0x00000004000e7c82 */ /* 0x000fe40008000000 */
[----:B------:R-:W-:-:S06]  /*0710*/  UISETP.GT.AND UP0, UPT, UR14, -0x1, UPT ;  /* 0xffffffff0e00788c */ /* 0x000fcc000bf04270 */
[----:B------:R-:W-:-:S13]  /*0720*/  PLOP3.LUT P0, PT, PT, PT, UP0, 0x80, 0x0 ;  /* 0x000000000000781c */ /* 0x000fda0003f0f008 */
[----:B------:R-:W-:Y:S05]  /*0730*/  @P0 BRA `(.L_x_383) ;  /* 0x0000008000000947 */ /* 0x000fea0003800000 */
[----:B------:R-:W-:Y:S02]  /*0740*/  ULDC UR4, c[0x0][0x32c] ;  /* 0x0000cb0000047ab9 */ /* 0x000fe40000000800 */
[----:B------:R-:W-:Y:S02]  /*0750*/  UISETP.NE.AND UP0, UPT, UR4, 0x1, UPT ;  /* 0x000000010400788c */ /* 0x000fe4000bf05270 */
[----:B------:R-:W-:Y:S02]  /*0760*/  ULOP3.LUT UR14, URZ, UR14, URZ, 0x33, !UPT ;  /* 0x0000000e3f0e7292 */ /* 0x000fe4000f8e333f */
[----:B------:R-:W-:Y:S02]  /*0770*/  ULDC.64 UR4, c[0x0][0x330] ;  /* 0x0000cc0000047ab9 */ /* 0x000fe40000000a00 */
[----:B------:R-:W-:-:S05]  /*0780*/  UIMAD.WIDE.U32 UR16, UR14, UR4, URZ ;  /* 0x000000040e1072a5 */ /* 0x000fca000f8e003f */
[----:B------:R-:W-:-:S04]  /*0790*/  @UP0 USHF.R.U32.HI UR14, URZ, UR5, UR17 ;  /* 0x000000053f0e0299 */ /* 0x000fc80008011611 */
[----:B------:R-:W-:Y:S01]  /*07a0*/  ULOP3.LUT UR14, URZ, UR14, URZ, 0x33, !UPT ;  /* 0x0000000e3f0e7292 */ /* 0x000fe2000f8e333f */
[----:B------:R-:W-:Y:S05]  /*07b0*/  BRA `(.L_x_384) ;  /* 0x0000005000007947 */ /* 0x000fea0003800000 */
.L_x_383:
[----:B------:R-:W-:Y:S02]  /*07c0*/  ULDC UR4, c[0x0][0x32c] ;  /* 0x0000cb0000047ab9 */ /* 0x000fe40000000800 */
[----:B------:R-:W-:-:S03]  /*07d0*/  UISETP.NE.AND UP0, UPT, UR4, 0x1, UPT ;  /* 0x000000010400788c */ /* 0x000fc6000bf05270 */
[----:B------:R-:W-:Y:S02]  /*07e0*/  ULDC.64 UR4, c[0x0][0x330] ;  /* 0x0000cc0000047ab9 */ /* 0x000fe40000000a00 */
[----:B------:R-:W-:-:S06]  /*07f0*/  UIMAD.WIDE.U32 UR16, UR14, UR4, URZ ;  /* 0x000000040e1072a5 */ /* 0x000fcc000f8e003f */
[----:B------:R-:W-:Y:S02]  /*0800*/  @UP0 USHF.R.U32.HI UR14, URZ, UR5, UR17 ;  /* 0x000000053f0e0299 */ /* 0x000fe40008011611 */
.L_x_384:
[----:B------:R-:W-:Y:S02]  /*0810*/  ULDC UR4, c[0x0][0x32c] ;  /* 0x0000cb0000047ab9 */ /* 0x000fe40000000800 */
[----:B------:R-:W-:-:S04]  /*0820*/  UIMAD UR4, UR14, UR4, URZ ;  /* 0x000000040e0472a4 */ /* 0x000fc8000f8e023f */
[----:B------:R-:W-:-:S04]  /*0830*/  UISETP.LT.AND UP0, UPT, UR8, UR4, UPT ;  /* 0x000000040800728c */ /* 0x000fc8000bf01270 */
[----:B------:R-:W-:-:S04]  /*0840*/  USEL UR8, UR8, UR4, !UP0 ;  /* 0x0000000408087287 */ /* 0x000fc8000c000000 */
.L_x_382:
[----:B------:R-:W-:-:S04]  /*0850*/  UIMAD.WIDE UR4, UR8, 0x2aaaaaab, URZ ;  /* 0x2aaaaaab080478a5 */ /* 0x000fc8000f8e023f */
[----:B------:R-:W-:-:S04]  /*0860*/  USHF.R.U32.HI UR4, URZ, 0x1f, UR5 ;  /* 0x0000001f3f047899 */ /* 0x000fc80008011605 */
[----:B------:R-:W-:-:S03]  /*0870*/  ULEA.HI.SX32 UR4, UR5, UR4, 0x1d ;  /* 0x0000000405047291 */ /* 0x000fc6000f8fea3f */
[----:B------:R-:W-:Y:S02]  /*0880*/  ULDC UR5, c[0x0][0x338] ;  /* 0x0000ce0000057ab9 */ /* 0x000fe40000000800 */
[----:B------:R-:W-:-:S04]  /*0890*/  UISETP.LT.AND UP0, UPT, URZ, UR4, UPT ;  /* 0x000000043f00728c */ /* 0x000fc8000bf01270 */
[----:B------:R-:W-:Y:S02]  /*08a0*/  USEL UR8, URZ, UR4, !UP0 ;  /* 0x000000043f087287 */ /* 0x000fe4000c000000 */
[----:B------:R-:W-:Y:S02]  /*08b0*/  USHF.R.U32.HI UR4, URZ, 0x10, UR7 ;  /* 0x000000103f047899 */ /* 0x000fe40008011607 */
[----:B------:R-:W-:Y:S02]  /*08c0*/  UISETP.GT.AND UP0, UPT, UR24, UR8, UPT ;  /* 0x000000081800728c */ /* 0x000fe4000bf04270 */
[----:B------:R-:W-:-:S04]  /*08d0*/  UISETP.NE.AND UP1, UPT, UR4, URZ, UPT ;  /* 0x0000003f0400728c */ /* 0x000fc8000bf25270 */
[----:B------:R-:W-:Y:S01]  /*08e0*/  PLOP3.LUT P0, PT, PT, PT, UP0, 0x80, 0x0 ;  /* 0x000000000000781c */ /* 0x000fe20003f0f008 */
[----:B------:R-:W-:-:S03]  /*08f0*/  USEL UR5, UR4, UR5, UP1 ;  /* 0x0000000504057287 */ /* 0x000fc60008800000 */
[----:B------:R-:W-:-:S09]  /*0900*/  UMOV UR4, URZ ;  /* 0x0000003f00047c82 */ /* 0x000fd20008000000 */
[----:B------:R-:W-:Y:S05]  /*0910*/  @!P0 BRA `(.L_x_385) ;  /* 0x0000024000008947 */ /* 0x000fea0003800000 */
[----:B-1----:R-:W-:Y:S01]  /*0920*/  IMAD.U32 R2, RZ, RZ, UR5 ;  /* 0x00000005ff027e24 */ /* 0x002fe2000f8e00ff */
[----:B------:R-:W-:Y:S02]  /*0930*/  UIADD3 UR18, UR5, -0x1, UR24 ;  /* 0xffffffff05127890 */ /* 0x000fe4000fffe018 */
[----:B------:R-:W-:Y:S02]  /*0940*/  UMOV UR20, URZ ;  /* 0x0000003f00147c82 */ /* 0x000fe40008000000 */
[-C--:B------:R-:W-:Y:S01]  /*0950*/  IABS R0, R2.reuse ;  /* 0x0000000200007213 */ /* 0x080fe20000000000 */
[----:B------:R-:W-:Y:S01]  /*0960*/  UIADD3 UR18, -UR8, UR18, URZ ;  /* 0x0000001208127290 */ /* 0x000fe2000fffe13f */
[----:B------:R-:W-:Y:S02]  /*0970*/  IABS R2, R2 ;  /* 0x0000000200027213 */ /* 0x000fe40000000000 */
[----:B------:R-:W1:Y:S02]  /*0980*/  R2UR UR17, R0 ;  /* 0x00000000001173c2 */ /* 0x000e6400000e0000 */
[----:B-1----:R-:W1:Y:S08]  /*0990*/  I2F.RP R0, UR17 ;  /* 0x0000001100007d06 */ /* 0x002e700008209400 */
[----:B-1----:R-:W1:Y:S02]  /*09a0*/  MUFU.RCP R0, R0 ;  /* 0x0000000000007308 */ /* 0x002e640000001000 */
[----:B-1----:R-:W-:-:S06]  /*09b0*/  IADD3 R0, R0, 0xffffffe, RZ ;  /* 0x0ffffffe00007810 */ /* 0x002fcc0007ffe0ff */
[----:B------:R-:W1:Y:S02]  /*09c0*/  F2I.FTZ.U32.TRUNC.NTZ R0, R0 ;  /* 0x0000000000007305 */ /* 0x000e64000021f000 */
[----:B-1----:R1:W3:Y:S02]  /*09d0*/  R2UR UR21, R0 ;  /* 0x00000000001573c2 */ /* 0x0022e400000e0000 */
[----:B-1----:R-:W-:Y:S01]  /*09e0*/  IMAD.U32 R0, RZ, RZ, UR18 ;  /* 0x00000012ff007e24 */ /* 0x002fe2000f8e00ff */
[----:B---3--:R-:W-:Y:S02]  /*09f0*/  UIADD3 UR4, URZ, -UR21, URZ ;  /* 0x800000153f047290 */ /* 0x008fe4000fffe03f */
[----:B------:R-:W-:Y:S02]  /*0a00*/  ULOP3.LUT UR18, UR18, UR5, URZ, 0x3c, !UPT ;  /* 0x0000000512127292 */ /* 0x000fe4000f8e3c3f */
[----:B------:R-:W-:Y:S01]  /*0a10*/  IABS R0, R0 ;  /* 0x0000000000007213 */ /* 0x000fe20000000000 */
[----:B------:R-:W-:-:S04]  /*0a20*/  UIMAD UR4, UR4, UR17, URZ ;  /* 0x00000011040472a4 */ /* 0x000fc8000f8e023f */
[----:B------:R-:W-:Y:S01]  /*0a30*/  IMAD.MOV.U32 R3, RZ, RZ, R0 ;  /* 0x000000ffff037224 */ /* 0x000fe200078e0000 */
[----:B------:R-:W-:Y:S01]  /*0a40*/  UIMAD.WIDE.U32 UR20, UR21, UR4, UR20 ;  /* 0x00000004151472a5 */ /* 0x000fe2000f8e0014 */
[----:B------:R-:W-:Y:S02]  /*0a50*/  IMAD.MOV R0, RZ, RZ, -R2 ;  /* 0x000000ffff007224 */ /* 0x000fe400078e0a02 */
[----:B------:R-:W1:Y:S04]  /*0a60*/  R2UR UR16, R3 ;  /* 0x00000000031073c2 */ /* 0x000e6800000e0000 */
[----:B------:R-:W-:-:S04]  /*0a70*/  UMOV UR19, UR21 ;  /* 0x0000001500137c82 */ /* 0x000fc80008000000 */
[----:B------:R-:W3:Y:S01]  /*0a80*/  R2UR UR14, R0 ;  /* 0x00000000000e73c2 */ /* 0x000ee200000e0000 */
[----:B-1----:R-:W-:-:S07]  /*0a90*/  UIMAD.WIDE.U32 UR20, UR19, UR16, URZ ;  /* 0x00000010131472a5 */ /* 0x002fce000f8e003f */
[----:B------:R-:W-:Y:S02]  /*0aa0*/  UMOV UR19, UR21 ;  /* 0x0000001500137c82 */ /* 0x000fe40008000000 */
[----:B---3--:R-:W-:-:S04]  /*0ab0*/  UIMAD UR14, UR19, UR14, UR16 ;  /* 0x0000000e130e72a4 */ /* 0x008fc8000f8e0210 */
[----:B------:R-:W-:-:S11]  /*0ac0*/  UISETP.GT.U32.AND UP0, UPT, UR17, UR14, UPT ;  /* 0x0000000e1100728c */ /* 0x000fd6000bf04070 */
[----:B------:R-:W-:Y:S02]  /*0ad0*/  @!UP0 UIADD3 UR14, UR14, -UR17, URZ ;  /* 0x800000110e0e8290 */ /* 0x000fe4000fffe03f */
[----:B------:R-:W-:Y:S02]  /*0ae0*/  @!UP0 UIADD3 UR19, UR19, 0x1, URZ ;  /* 0x0000000113138890 */ /* 0x000fe4000fffe03f */
[----:B------:R-:W-:Y:S02]  /*0af0*/  UISETP.GE.U32.AND UP1, UPT, UR14, UR17, UPT ;  /* 0x000000110e00728c */ /* 0x000fe4000bf26070 */
[----:B------:R-:W-:-:S09]  /*0b00*/  UISETP.GE.AND UP0, UPT, UR18, URZ, UPT ;  /* 0x0000003f1200728c */ /* 0x000fd2000bf06270 */
[----:B------:R-:W-:Y:S02]  /*0b10*/  @UP1 UIADD3 UR19, UR19, 0x1, URZ ;  /* 0x0000000113131890 */ /* 0x000fe4000fffe03f */
[----:B------:R-:W-:-:S05]  /*0b20*/  UISETP.NE.AND UP1, UPT, UR5, URZ, UPT ;  /* 0x0000003f0500728c */ /* 0x000fca000bf25270 */
[----:B------:R-:W-:Y:S02]  /*0b30*/  UMOV UR4, UR19 ;  /* 0x0000001300047c82 */ /* 0x000fe40008000000 */
[----:B------:R-:W-:-:S04]  /*0b40*/  @!UP0 UIADD3 UR4, -UR4, URZ, URZ ;  /* 0x0000003f04048290 */ /* 0x000fc8000fffe13f */
[----:B------:R-:W-:Y:S02]  /*0b50*/  @!UP1 ULOP3.LUT UR4, URZ, UR5, URZ, 0x33, !UPT ;  /* 0x000000053f049292 */ /* 0x000fe4000f8e333f */
.L_x_385:
[----:B------:R-:W-:Y:S01]  /*0b60*/  ULOP3.LUT UR7, UR7, 0xffff, URZ, 0xc0, !UPT ;  /* 0x0000ffff07077892 */ /* 0x000fe2000f8ec03f */
[----:B------:R-:W-:Y:S01]  /*0b70*/  PLOP3.LUT P2, PT, PT, PT, PT, 0x80, 0x0 ;  /* 0x000000000000781c */ /* 0x000fe20003f4f070 */
[----:B------:R-:W-:Y:S01]  /*0b80*/  CS2R R14, SRZ ;  /* 0x00000000000e7805 */ /* 0x000fe2000001ff00 */
[----:B------:R-:W-:Y:S01]  /*0b90*/  CS2R R130, SRZ ;  /* 0x0000000000827805 */ /* 0x000fe2000001ff00 */
[----:B------:R-:W-:Y:S01]  /*0ba0*/  UIMAD UR8, UR7, UR4, UR8 ;  /* 0x00000004070872a4 */ /* 0x000fe2000f8e0208 */
        /* <DEDUP_REMOVED lines=72> */
[----:B------:R-:W-:Y:S02]  /*1030*/  UISETP.NE.AND.EX UP0, UPT, URZ, UR5, UPT, UP0 ;  /* 0x000000053f00728c */ /* 0x000fe4000bf05300 */
[----:B------:R-:W-:-:S04]  /*1040*/  UISETP.NE.AND UP1, UPT, UR13, URZ, UPT ;  /* 0x0000003f0d00728c */ /* 0x000fc8000bf25270 */
[----:B------:R-:W-:-:S05]  /*1050*/  PLOP3.LUT P0, PT, PT, PT, UP0, 0x80, 0x0 ;  /* 0x000000000000781c */ /* 0x000fca0003f0f008 */
[----:B------:R-:W-:Y:S02]  /*1060*/  @UP0 UMOV UR4, 0x4 ;  /* 0x0000000400040882 */ /* 0x000fe40000000000 */
[----:B------:R-:W-:-:S06]  /*1070*/  @UP0 UIMAD.WIDE UR4, UR15, UR4, UR16 ;  /* 0x000000040f0402a5 */ /* 0x000fcc000f8e0210 */
[----:B-1----:R-:W-:Y:S02]  /*1080*/  IMAD.U32 R2, RZ, RZ, UR4 ;  /* 0x00000004ff027e24 */ /* 0x002fe4000f8e00ff */
[----:B------:R-:W-:Y:S01]  /*1090*/  IMAD.U32 R3, RZ, RZ, UR5 ;  /* 0x00000005ff037e24 */ /* 0x000fe2000f8e00ff */
[----:B------:R-:W-:Y:S01]  /*10a0*/  SHF.R.S32.HI R66, RZ, 0x1f, R132 ;  /* 0x0000001fff427819 */ /* 0x000fe20000011484 */
[----:B------:R-:W-:Y:S02]  /*10b0*/  UMOV UR14, 0x30 ;  /* 0x00000030000e7882 */ /* 0x000fe40000000000 */
[----:B------:R-:W-:Y:S01]  /*10c0*/  UIMAD UR17, UR24, UR14, -0x30 ;  /* 0xffffffd0181174a4 */ /* 0x000fe2000f8e020e */
[----:B------:R-:W3:Y:S01]  /*10d0*/  @P0 LDG.E R2, [R2.64] ;  /* 0x0000001602020981 */ /* 0x000ee2000c1e1900 */
[----:B------:R-:W-:Y:S01]  /*10e0*/  IMAD.MOV.U32 R4, RZ, RZ, c[0x0][0x2b8] ;  /* 0x0000ae00ff047624 */ /* 0x000fe200078e00ff */
[----:B------:R-:W-:Y:S01]  /*10f0*/  ULDC.64 UR4, c[0x0][0x2b0] ;  /* 0x0000ac0000047ab9 */ /* 0x000fe20000000a00 */
[----:B------:R-:W-:Y:S01]  /*1100*/  IMAD.MOV.U32 R22, RZ, RZ, RZ ;  /* 0x000000ffff167224 */ /* 0x000fe200078e00ff */
[----:B------:R-:W-:Y:S02]  /*1110*/  BAR.SYNC.DEFER_BLOCKING 0x0 ;  /* 0x0000000000007b1d */ /* 0x000fe40000010000 */
[----:B------:R-:W-:Y:S01]  /*1120*/  ISETP.NE.AND P1, PT, R4, 0x1, PT ;  /* 0x000000010400780c */ /* 0x000fe20003f25270 */
[----:B------:R-:W-:-:S03]  /*1130*/  USHF.R.S32.HI UR19, URZ, 0x1f, UR15 ;  /* 0x0000001f3f137899 */ /* 0x000fc6000801140f */
[----:B---3--:R1:W3:Y:S02]  /*1140*/  @P0 R2UR UR16, R2 ;  /* 0x00000000021003c2 */ /* 0x0082e400000e0000 */
[----:B---3--:R-:W-:Y:S02]  /*1150*/  @!UP0 UMOV UR16, UR15 ;  /* 0x0000000f00108c82 */ /* 0x008fe40008000000 */
[----:B------:R-:W-:Y:S02]  /*1160*/  USHF.R.S32.HI UR7, URZ, 0x1f, UR16 ;  /* 0x0000001f3f077899 */ /* 0x000fe40008011410 */
[----:B------:R-:W-:Y:S02]  /*1170*/  UIMAD.WIDE.U32 UR20, UR16, UR4, URZ ;  /* 0x00000004101472a5 */ /* 0x000fe4000f8e003f */
[----:B------:R-:W-:-:S04]  /*1180*/  UIMAD UR7, UR7, UR4, URZ ;  /* 0x00000004070772a4 */ /* 0x000fc8000f8e023f */
[----:B------:R-:W-:Y:S01]  /*1190*/  UIMAD UR7, UR16, UR5, UR7 ;  /* 0x00000005100772a4 */ /* 0x000fe2000f8e0207 */
[----:B-1----:R-:W-:-:S03]  /*11a0*/  LEA.HI R2, R66, R132, RZ, 0x3 ;  /* 0x0000008442027211 */ /* 0x002fc600078f18ff */
[----:B------:R-:W-:Y:S02]  /*11b0*/  UIADD3 UR7, UR21, UR7, URZ ;  /* 0x0000000715077290 */ /* 0x000fe4000fffe03f */
[----:B------:R-:W-:Y:S01]  /*11c0*/  USHF.R.S32.HI UR16, URZ, 0x1f, UR11 ;  /* 0x0000001f3f107899 */ /* 0x000fe2000801140b */
[----:B------:R-:W-:Y:S01]  /*11d0*/  LOP3.LUT R0, R2, 0xfffffff8, RZ, 0xc0, !PT ;  /* 0xfffffff802007812 */ /* 0x000fe200078ec0ff */
[----:B------:R-:W-:Y:S01]  /*11e0*/  ULDC.64 UR4, c[0x0][0x1b8] ;  /* 0x00006e0000047ab9 */ /* 0x000fe20000000a00 */
[----:B------:R-:W-:-:S03]  /*11f0*/  SHF.R.S32.HI R21, RZ, 0x3, R2 ;  /* 0x00000003ff157819 */ /* 0x000fc60000011402 */
[----:B------:R-:W-:-:S04]  /*1200*/  IMAD.IADD R19, R132, 0x1, -R0 ;  /* 0x0000000184137824 */ /* 0x000fc800078e0a00 */
[----:B------:R-:W-:-:S05]  /*1210*/  IMAD R31, R19, 0x20, R21 ;  /* 0x00000020131f7824 */ /* 0x000fca00078e0215 */
[C---:B------:R-:W-:Y:S01]  /*1220*/  IADD3 R0, R31.reuse, UR17, RZ ;  /* 0x000000111f007c10 */ /* 0x040fe2000fffe0ff */
[----:B------:R-:W-:Y:S01]  /*1230*/  UIMAD UR18, UR16, UR4, URZ ;  /* 0x00000004101272a4 */ /* 0x000fe2000f8e023f */
[----:B------:R-:W-:Y:S01]  /*1240*/  IADD3 R5, R31, UR26, RZ ;  /* 0x0000001a1f057c10 */ /* 0x000fe2000fffe0ff */
[----:B------:R-:W-:Y:S01]  /*1250*/  UIMAD.WIDE.U32 UR28, UR11, UR4, URZ ;  /* 0x000000040b1c72a5 */ /* 0x000fe2000f8e003f */
[C---:B------:R-:W-:Y:S01]  /*1260*/  ISETP.GE.AND P0, PT, R0.reuse, UR9, PT ;  /* 0x0000000900007c0c */ /* 0x040fe2000bf06270 */
[----:B------:R-:W-:Y:S01]  /*1270*/  IMAD.SHL.U32 R39, R19, 0x8, RZ ;  /* 0x0000000813277824 */ /* 0x000fe200078e00ff */
[----:B--2---:R-:W-:Y:S01]  /*1280*/  IADD3 R10, R0, UR10, RZ ;  /* 0x0000000a000a7c10 */ /* 0x004fe2000fffe0ff */
[----:B------:R-:W-:Y:S01]  /*1290*/  UIMAD UR27, UR24, -0x30, UR14 ;  /* 0xffffffd0181b78a4 */ /* 0x000fe2000f8e020e */
[----:B------:R-:W-:Y:S01]  /*12a0*/  ISETP.GT.OR P0, PT, R31, 0x2f, P0 ;  /* 0x0000002f1f00780c */ /* 0x000fe20000704670 */
[----:B------:R-:W-:Y:S02]  /*12b0*/  STL [R1+0x48], R31 ;  /* 0x0000481f01007387 */ /* 0x000fe40000100800 */
        /* <DEDUP_REMOVED lines=8> */
[----:B------:R-:W-:Y:S01]  /*1340*/  PLOP3.LUT P1, PT, PT, PT, UP1, 0x80, 0x0 ;  /* 0x000000000000781c */ /* 0x000fe20003f2f018 */
[----:B------:R-:W-:Y:S01]  /*1350*/  UIMAD UR18, UR11, UR5, UR18 ;  /* 0x000000050b1272a4 */ /* 0x000fe2000f8e0212 */
[----:B------:R-:W-:Y:S01]  /*1360*/  PLOP3.LUT P0, PT, PT, PT, UP1, 0x80, 0x0 ;  /* 0x000000000000781c */ /* 0x000fe20003f0f018 */
[--C-:B------:R-:W-:Y:S01]  /*1370*/  IMAD.MOV.U32 R4, RZ, RZ, R5.reuse ;  /* 0x000000ffff047224 */ /* 0x100fe200078e0005 */
[----:B------:R-:W-:Y:S01]  /*1380*/  ULDC.64 UR4, c[0x0][0x1c0] ;  /* 0x0000700000047ab9 */ /* 0x000fe20000000a00 */
[----:B------:R-:W-:Y:S01]  /*1390*/  IADD3 R30, R39, 0x40, RZ ;  /* 0x00000040271e7810 */ /* 0x000fe20007ffe0ff */
[----:B------:R-:W-:Y:S01]  /*13a0*/  UIADD3 UR29, UR29, UR18, URZ ;  /* 0x000000121d1d7290 */ /* 0x000fe2000fffe03f */
[----:B------:R-:W-:Y:S01]  /*13b0*/  IADD3 R17, R21, UR26, RZ ;  /* 0x0000001a15117c10 */ /* 0x000fe2000fffe0ff */
[----:B------:R-:W-:Y:S01]  /*13c0*/  UIMAD UR19, UR19, UR4, URZ ;  /* 0x00000004131372a4 */ /* 0x000fe2000f8e023f */
[C---:B------:R-:W-:Y:S01]  /*13d0*/  IADD3 R29, R39.reuse, 0x80, RZ ;  /* 0x00000080271d7810 */ /* 0x040fe20007ffe0ff */
[----:B------:R-:W-:Y:S01]  /*13e0*/  UIMAD.WIDE.U32 UR28, UR15, UR4, UR28 ;  /* 0x000000040f1c72a5 */ /* 0x000fe2000f8e001c */
[----:B------:R-:W-:Y:S01]  /*13f0*/  ISETP.GE.AND P3, PT, R39, c[0x0][0x198], PT ;  /* 0x0000660027007a0c */ /* 0x000fe20003f66270 */
[----:B------:R-:W-:Y:S01]  /*1400*/  UIMAD UR5, UR15, UR5, UR19 ;  /* 0x000000050f0572a4 */ /* 0x000fe2000f8e0213 */
[----:B------:R-:W-:Y:S01]  /*1410*/  @P1 IMAD.HI.U32 R0, R5, c[0x0][0x2c8], RZ ;  /* 0x0000b20005001a27 */ /* 0x000fe200078e00ff */
[----:B------:R-:W-:Y:S01]  /*1420*/  IADD3 R28, R39, 0xc0, RZ ;  /* 0x000000c0271c7810 */ /* 0x000fe20007ffe0ff */
[----:B------:R-:W-:Y:S01]  /*1430*/  ULDC UR15, c[0x0][0x168] ;  /* 0x00005a00000f7ab9 */ /* 0x000fe20000000800 */
[----:B------:R-:W-:Y:S01]  /*1440*/  ISETP.GE.AND P4, PT, R30, c[0x0][0x198], PT ;  /* 0x000066001e007a0c */ /* 0x000fe20003f86270 */
[----:B------:R-:W-:Y:S01]  /*1450*/  UIADD3 UR5, UR29, UR5, URZ ;  /* 0x000000051d057290 */ /* 0x000fe2000fffe03f */
[----:B------:R-:W-:Y:S01]  /*1460*/  @P0 SHF.R.U32.HI R4, RZ, c[0x0][0x2cc], R0 ;  /* 0x0000b300ff040a19 */ /* 0x000fe20000011600 */
[----:B------:R-:W-:Y:S01]  /*1470*/  UIMAD UR15, UR6, UR15, URZ ;  /* 0x0000000f060f72a4 */ /* 0x000fe2000f8e023f */
[----:B------:R-:W-:Y:S01]  /*1480*/  SHF.R.S32.HI R8, RZ, 0x1f, R28 ;  /* 0x0000001fff087819 */ /* 0x000fe2000001141c */
[----:B------:R-:W-:Y:S01]  /*1490*/  BSSY B0, `(.L_x_387) ;  /* 0x0000135000007945 */ /* 0x000fe20003800000 */
[--C-:B------:R-:W-:Y:S01]  /*14a0*/  SHF.R.S32.HI R6, RZ, 0x1f, R4.reuse ;  /* 0x0000001fff067819 */ /* 0x100fe20000011404 */
[----:B------:R-:W-:Y:S01]  /*14b0*/  IMAD.MOV R0, RZ, RZ, -R4 ;  /* 0x000000ffff007224 */ /* 0x000fe200078e0a04 */
[----:B------:R-:W-:Y:S01]  /*14c0*/  ISETP.GE.AND P5, PT, R29, c[0x0][0x198], PT ;  /* 0x000066001d007a0c */ /* 0x000fe20003fa6270 */
[----:B-1----:R-:W-:Y:S01]  /*14d0*/  IMAD.U32 R3, RZ, RZ, UR29 ;  /* 0x0000001dff037e24 */ /* 0x002fe2000f8e00ff */
[----:B------:R-:W-:Y:S01]  /*14e0*/  LEA.HI R8, R8, R28, RZ, 0x3 ;  /* 0x0000001c08087211 */ /* 0x000fe200078f18ff */
[----:B------:R-:W-:Y:S01]  /*14f0*/  IMAD.U32 R2, RZ, RZ, UR28 ;  /* 0x0000001cff027e24 */ /* 0x000fe2000f8e00ff */
[----:B------:R-:W-:Y:S01]  /*1500*/  ISETP.GE.AND P6, PT, R28, c[0x0][0x198], PT ;  /* 0x000066001c007a0c */ /* 0x000fe20003fc6270 */
[----:B------:R-:W-:Y:S01]  /*1510*/  IMAD.U32 R3, RZ, RZ, UR5 ;  /* 0x00000005ff037e24 */ /* 0x000fe2000f8e00ff */
[----:B------:R-:W-:Y:S01]  /*1520*/  LOP3.LUT R36, R8, 0xfffffff8, RZ, 0xc0, !PT ;  /* 0xfffffff808247812 */ /* 0x000fe200078ec0ff */
[----:B------:R-:W-:Y:S01]  /*1530*/  IMAD R0, R0, c[0x0][0x2c4], R5 ;  /* 0x0000b10000007a24 */ /* 0x000fe200078e0205 */
[----:B------:R-:W-:Y:S01]  /*1540*/  ULDC.64 UR4, c[0x0][0x1e8] ;  /* 0x00007a0000047ab9 */ /* 0x000fe20000000a00 */
[----:B------:R-:W-:Y:S01]  /*1550*/  IMAD R6, R6, c[0x0][0x1b0], RZ ;  /* 0x00006c0006067a24 */ /* 0x000fe200078e02ff */
[----:B------:R-:W-:Y:S01]  /*1560*/  UIMAD UR6, UR16, UR4, URZ ;  /* 0x00000004100672a4 */ /* 0x000fe2000f8e023f */
[----:B------:R-:W-:Y:S01]  /*1570*/  IMAD.WIDE.U32 R2, R4, c[0x0][0x1b0], R2 ;  /* 0x00006c0004027a25 */ /* 0x000fe200078e0002 */
[----:B------:R-:W-:Y:S01]  /*1580*/  SHF.R.S32.HI R5, RZ, 0x1f, R0 ;  /* 0x0000001fff057819 */ /* 0x000fe20000011400 */
[----:B------:R-:W-:Y:S01]  /*1590*/  UIMAD.WIDE.U32 UR18, UR11, UR4, URZ ;  /* 0x000000040b1272a5 */ /* 0x000fe2000f8e003f */
[----:B------:R-:W-:Y:S01]  /*15a0*/  LEA.HI R65, R66, R132, RZ, 0x5 ;  /* 0x0000008442417211 */ /* 0x000fe200078f28ff */
[----:B------:R-:W-:Y:S01]  /*15b0*/  IMAD R4, R4, c[0x0][0x1b4], R6 ;  /* 0x00006d0004047a24 */ /* 0x000fe200078e0206 */
[----:B------:R-:W-:-:S02]  /*15c0*/  UIMAD UR6, UR11, UR5, UR6 ;  /* 0x000000050b0672a4 */ /* 0x000fc4000f8e0206 */
[----:B------:R-:W-:Y:S01]  /*15d0*/  UIADD3 UR28, UR27, UR9, URZ ;  /* 0x000000091b1c7290 */ /* 0x000fe2000fffe03f */
[----:B------:R-:W-:Y:S01]  /*15e0*/  IMAD.IADD R3, R3, 0x1, R4 ;  /* 0x0000000103037824 */ /* 0x000fe200078e0204 */
[----:B------:R-:W-:Y:S01]  /*15f0*/  UIADD3 UR6, UR19, UR6, URZ ;  /* 0x0000000613067290 */ /* 0x000fe2000fffe03f */
[----:B------:R-:W-:Y:S01]  /*1600*/  IMAD R4, R5, c[0x0][0x1a8], RZ ;  /* 0x00006a0005047a24 */ /* 0x000fe200078e02ff */
[----:B------:R-:W-:Y:S01]  /*1610*/  UISETP.LT.AND UP0, UPT, UR28, 0x30, UPT ;  /* 0x000000301c00788c */ /* 0x000fe2000bf01270 */
[----:B------:R-:W-:Y:S01]  /*1620*/  IMAD.SHL.U32 R5, R21, 0x40, RZ ;  /* 0x0000004015057824 */ /* 0x000fe200078e00ff */
[----:B------:R-:W-:Y:S01]  /*1630*/  SHF.R.S32.HI R64, RZ, 0x5, R65 ;  /* 0x00000005ff407819 */ /* 0x000fe20000011441 */
[C---:B------:R-:W-:Y:S01]  /*1640*/  IMAD R4, R0.reuse, c[0x0][0x1ac], R4 ;  /* 0x00006b0000047a24 */ /* 0x040fe200078e0204 */
[----:B------:R-:W-:Y:S01]  /*1650*/  USEL UR4, UR28, 0x30, UP0 ;  /* 0x000000301c047887 */ /* 0x000fe20008000000 */
[----:B------:R-:W-:Y:S01]  /*1660*/  IMAD.WIDE.U32 R2, R0, c[0x0][0x1a8], R2 ;  /* 0x00006a0000027a25 */ /* 0x000fe200078e0002 */
[----:B------:R-:W-:-:S03]  /*1670*/  LOP3.LUT R0, R5, 0x1c0, RZ, 0xc0, !PT ;  /* 0x000001c005007812 */ /* 0x000fc600078ec0ff */
[----:B------:R-:W-:Y:S01]  /*1680*/  IMAD.IADD R3, R3, 0x1, R4 ;  /* 0x0000000103037824 */ /* 0x000fe200078e0204 */
[C---:B------:R-:W-:Y:S02]  /*1690*/  LEA R14, P0, R2.reuse, c[0x0][0x160], 0x1 ;  /* 0x00005800020e7a11 */ /* 0x040fe400078008ff */
[----:B------:R-:W-:Y:S02]  /*16a0*/  SHF.R.U32.HI R4, RZ, 0x3, R0 ;  /* 0x00000003ff047819 */ /* 0x000fe40000011600 */
[----:B------:R-:W-:Y:S02]  /*16b0*/  LEA.HI.X R15, R2, c[0x0][0x164], R3, 0x1, P0 ;  /* 0x00005900020f7a11 */ /* 0x000fe400000f0c03 */
[----:B------:R-:W-:Y:S02]  /*16c0*/  LOP3.LUT R0, R0, 0x38, R39, 0xf8, !PT ;  /* 0x0000003800007812 */ /* 0x000fe400078ef827 */
[----:B------:R-:W-:Y:S01]  /*16d0*/  LEA.HI R2, R66, R132, RZ, 0x6 ;  /* 0x0000008442027211 */ /* 0x000fe200078f30ff */
[----:B------:R-:W-:Y:S01]  /*16e0*/  SHFL.IDX PT, R3, R15, RZ, 0x181f ;  /* 0x00181fff0f037589 */ /* 0x000fe200000e0000 */
[----:B------:R-:W-:-:S02]  /*16f0*/  LOP3.LUT R0, R0, R4, RZ, 0x3c, !PT ;  /* 0x0000000400007212 */ /* 0x000fc400078e3cff */
[----:B------:R-:W-:Y:S01]  /*1700*/  ISETP.GE.AND P0, PT, R17, UR15, PT ;  /* 0x0000000f11007c0c */ /* 0x000fe2000bf06270 */
[----:B------:R-:W-:Y:S02]  /*1710*/  IMAD.SHL.U32 R4, R2, 0x8, RZ ;  /* 0x0000000802047824 */ /* 0x000fe400078e00ff */
[----:B------:R-:W1:Y:S03]  /*1720*/  SHFL.IDX PT, R2, R14, RZ, 0x181f ;  /* 0x00181fff0e027589 */ /* 0x000e6600000e0000 */
[----:B------:R-:W-:Y:S02]  /*1730*/  LOP3.LUT R5, R0, 0xfffffe00, R4, 0xf8, !PT ;  /* 0xfffffe0000057812 */ /* 0x000fe400078ef804 */
[----:B------:R-:W-:Y:S02]  /*1740*/  SHF.R.S32.HI R4, RZ, 0x1f, R30 ;  /* 0x0000001fff047819 */ /* 0x000fe4000001141e */
[----:B------:R-:W-:Y:S01]  /*1750*/  SHF.R.S32.HI R0, RZ, 0x1f, R29 ;  /* 0x0000001fff007819 */ /* 0x000fe2000001141d */
[----:B------:R-:W-:Y:S01]  /*1760*/  IMAD.SHL.U32 R44, R5, 0x2, RZ ;  /* 0x00000002052c7824 */ /* 0x000fe200078e00ff */
[----:B------:R-:W-:Y:S01]  /*1770*/  LEA.HI R4, R4, R30, RZ, 0x3 ;  /* 0x0000001e04047211 */ /* 0x000fe200078f18ff */
[----:B------:R-:W-:Y:S01]  /*1780*/  SHFL.IDX PT, R5, R15, 0x1, 0x181f ;  /* 0x00381f000f057f89 */ /* 0x000fe200000e0000 */
[----:B------:R-:W-:-:S02]  /*1790*/  LEA.HI R0, R0, R29, RZ, 0x3 ;  /* 0x0000001d00007211 */ /* 0x000fc400078f18ff */
[----:B------:R-:W-:Y:S02]  /*17a0*/  LOP3.LUT R38, R4, 0xfffffff8, RZ, 0xc0, !PT ;  /* 0xfffffff804267812 */ /* 0x000fe400078ec0ff */
[----:B------:R-:W3:Y:S01]  /*17b0*/  SHFL.IDX PT, R4, R14, 0x1, 0x181f ;  /* 0x00381f000e047f89 */ /* 0x000ee200000e0000 */
[----:B------:R-:W-:Y:S01]  /*17c0*/  LOP3.LUT R37, R0, 0xfffffff8, RZ, 0xc0, !PT ;  /* 0xfffffff800257812 */ /* 0x000fe200078ec0ff */
[----:B------:R-:W-:-:S04]  /*17d0*/  IMAD.MOV R0, RZ, RZ, -R7 ;  /* 0x000000ffff007224 */ /* 0x000fc800078e0a07 */
[----:B------:R-:W-:Y:S01]  /*17e0*/  IMAD R23, R0, c[0x0][0x2b8], R10 ;  /* 0x0000ae0000177a24 */ /* 0x000fe200078e020a */
[----:B------:R-:W-:Y:S01]  /*17f0*/  IADD3 R0, R17, 0x20, RZ ;  /* 0x0000002011007810 */ /* 0x000fe20007ffe0ff */
[----:B-1----:R-:W-:-:S03]  /*1800*/  @!P0 IMAD.WIDE R6, R39, 0x2, R2 ;  /* 0x0000000227068825 */ /* 0x002fc600078e0202 */
[----:B------:R-:W-:Y:S01]  /*1810*/  ISETP.GE.AND P1, PT, R0, UR15, PT ;  /* 0x0000000f00007c0c */ /* 0x000fe2000bf26270 */
[----:B------:R-:W-:Y:S01]  /*1820*/  @!P0 IMAD.WIDE R8, R38, 0x2, R2 ;  /* 0x0000000226088825 */ /* 0x000fe200078e0202 */
[----:B------:R1:W-:Y:S01]  /*1830*/  @!P0 LDGSTS.E.BYPASS.LTC128B.128 [R44+0x100], [R6.64], !P3 ;  /* 0x00100000062c8fae */ /* 0x0003e2000d901d56 */
[----:B------:R-:W-:Y:S02]  /*1840*/  SHF.R.S32.HI R18, RZ, 0x1f, R23 ;  /* 0x0000001fff127819 */ /* 0x000fe40000011417 */
[----:B------:R-:W-:Y:S01]  /*1850*/  IADD3 R0, R17, 0x40, RZ ;  /* 0x0000004011007810 */ /* 0x000fe20007ffe0ff */
[----:B------:R4:W-:Y:S07]  /*1860*/  @!P0 LDGSTS.E.BYPASS.LTC128B.128 [R44+0x4100], [R8.64], !P4 ;  /* 0x04100000082c8fae */ /* 0x0009ee000e101d56 */
[----:B---3--:R-:W-:-:S04]  /*1870*/  @!P1 IMAD.WIDE R12, R39, 0x2, R4 ;  /* 0x00000002270c9825 */ /* 0x008fc800078e0204 */
[----:B------:R-:W-:-:S04]  /*1880*/  @!P1 IMAD.WIDE R10, R38, 0x2, R4 ;  /* 0x00000002260a9825 */ /* 0x000fc800078e0204 */
[----:B-1----:R-:W-:-:S04]  /*1890*/  @!P0 IMAD.WIDE R6, R37, 0x2, R2 ;  /* 0x0000000225068825 */ /* 0x002fc800078e0202 */
[----:B------:R-:W-:Y:S01]  /*18a0*/  @!P0 IMAD.WIDE R2, R36, 0x2, R2 ;  /* 0x0000000224028825 */ /* 0x000fe200078e0202 */
[----:B------:R1:W-:Y:S03]  /*18b0*/  @!P0 LDGSTS.E.BYPASS.LTC128B.128 [R44+0x8100], [R6.64], !P5 ;  /* 0x08100000062c8fae */ /* 0x0003e6000e901d56 */
[----:B----4-:R-:W-:Y:S01]  /*18c0*/  @!P1 IMAD.WIDE R8, R37, 0x2, R4 ;  /* 0x0000000225089825 */ /* 0x010fe200078e0204 */
[----:B------:R3:W-:Y:S01]  /*18d0*/  @!P0 LDGSTS.E.BYPASS.LTC128B.128 [R44+0xc100], [R2.64], !P6 ;  /* 0x0c100000022c8fae */ /* 0x0007e2000f101d56 */
[----:B------:R-:W-:-:S03]  /*18e0*/  ISETP.GE.AND P0, PT, R0, UR15, PT ;  /* 0x0000000f00007c0c */ /* 0x000fc6000bf06270 */
[----:B------:R4:W-:Y:S04]  /*18f0*/  @!P1 LDGSTS.E.BYPASS.LTC128B.128 [R44+0x1100], [R12.64], !P3 ;  /* 0x011000000c2c9fae */ /* 0x0009e8000d901d56 */
[----:B------:R5:W-:Y:S04]  /*1900*/  @!P1 LDGSTS.E.BYPASS.LTC128B.128 [R44+0x5100], [R10.64], !P4 ;  /* 0x051000000a2c9fae */ /* 0x000be8000e101d56 */
[----:B------:R4:W-:Y:S01]  /*1910*/  @!P1 LDGSTS.E.BYPASS.LTC128B.128 [R44+0x9100], [R8.64], !P5 ;  /* 0x09100000082c9fae */ /* 0x0009e2000e901d56 */
[----:B-1----:R-:W-:Y:S02]  /*1920*/  IMAD R6, R18, c[0x0][0x1e0], RZ ;  /* 0x0000780012067a24 */ /* 0x002fe400078e02ff */
[----:B---3--:R-:W-:-:S04]  /*1930*/  IMAD.WIDE.U32 R2, R23, c[0x0][0x1e0], RZ ;  /* 0x0000780017027a25 */ /* 0x008fc800078e00ff */
[----:B------:R-:W-:-:S04]  /*1940*/  IMAD R6, R23, c[0x0][0x1e4], R6 ;  /* 0x0000790017067a24 */ /* 0x000fc800078e0206 */
[----:B------:R-:W-:Y:S02]  /*1950*/  IMAD.IADD R7, R3, 0x1, R6 ;  /* 0x0000000103077824 */ /* 0x000fe400078e0206 */
[----:B------:R-:W-:Y:S01]  /*1960*/  IMAD.MOV.U32 R6, RZ, RZ, R2 ;  /* 0x000000ffff067224 */ /* 0x000fe200078e0002 */
[----:B------:R-:W-:Y:S01]  /*1970*/  SHFL.IDX PT, R3, R15, 0x2, 0x181f ;  /* 0x00581f000f037f89 */ /* 0x000fe200000e0000 */
[----:B-----5:R-:W-:-:S03]  /*1980*/  @!P1 IMAD.WIDE R10, R36, 0x2, R4 ;  /* 0x00000002240a9825 */ /* 0x020fc600078e0204 */
[----:B------:R-:W1:Y:S04]  /*1990*/  SHFL.IDX PT, R2, R14, 0x2, 0x181f ;  /* 0x00581f000e027f89 */ /* 0x000e6800000e0000 */
[----:B----4-:R-:W-:Y:S04]  /*19a0*/  SHFL.IDX PT, R8, R14, 0x3, 0x181f ;  /* 0x00781f000e087f89 */ /* 0x010fe800000e0000 */
[----:B------:R3:W4:Y:S04]  /*19b0*/  SHFL.IDX PT, R9, R15, 0x3, 0x181f ;  /* 0x00781f000f097f89 */ /* 0x00072800000e0000 */
[----:B------:R5:W-:Y:S01]  /*19c0*/  @!P1 LDGSTS.E.BYPASS.LTC128B.128 [R44+0xd100], [R10.64], !P6 ;  /* 0x0d1000000a2c9fae */ /* 0x000be2000f101d56 */
[----:B-1----:R-:W-:-:S04]  /*19d0*/  @!P0 IMAD.WIDE R12, R38, 0x2, R2 ;  /* 0x00000002260c8825 */ /* 0x002fc800078e0202 */
[----:B-----5:R-:W-:Y:S01]  /*19e0*/  @!P0 IMAD.WIDE R10, R37, 0x2, R2 ;  /* 0x00000002250a8825 */ /* 0x020fe200078e0202 */
[----:B--2---:R-:W-:-:S03]  /*19f0*/  SHF.R.S32.HI R20, RZ, 0x1f, R22 ;  /* 0x0000001fff147819 */ /* 0x004fc60000011416 */
[----:B------:R-:W-:Y:S01]  /*1a00*/  IMAD.WIDE.U32 R4, R22, c[0x0][0x1f0], R6 ;  /* 0x00007c0016047a25 */ /* 0x000fe200078e0006 */
[----:B------:R-:W-:Y:S03]  /*1a10*/  STL [R1+0x24], R22 ;  /* 0x0000241601007387 */ /* 0x000fe60000100800 */
[----:B------:R-:W-:Y:S01]  /*1a20*/  IMAD R6, R20, c[0x0][0x1f0], RZ ;  /* 0x00007c0014067a24 */ /* 0x000fe200078e02ff */
[----:B------:R-:W-:Y:S01]  /*1a30*/  IADD3 R0, P1, R4, UR18, RZ ;  /* 0x0000001204007c10 */ /* 0x000fe2000ff3e0ff */
[----:B------:R-:W-:Y:S02]  /*1a40*/  STL [R1+0x30], R39 ;  /* 0x0000302701007387 */ /* 0x000fe40000100800 */
[----:B------:R-:W-:Y:S02]  /*1a50*/  IMAD R6, R22, c[0x0][0x1f4], R6 ;  /* 0x00007d0016067a24 */ /* 0x000fe400078e0206 */
[----:B------:R-:W-:Y:S03]  /*1a60*/  STL [R1+0x8], R44 ;  /* 0x0000082c01007387 */ /* 0x000fe60000100800 */
[----:B------:R-:W-:Y:S01]  /*1a70*/  IADD3.X R4, R5, UR6, R6, P1, !PT ;  /* 0x0000000605047c10 */ /* 0x000fe20008ffe406 */
[----:B------:R-:W-:Y:S01]  /*1a80*/  @!P0 IMAD.WIDE R6, R36, 0x2, R2 ;  /* 0x0000000224068825 */ /* 0x000fe200078e0202 */
[----:B------:R-:W-:Y:S01]  /*1a90*/  IADD3 R5, R17, 0x60, RZ ;  /* 0x0000006011057810 */ /* 0x000fe20007ffe0ff */
[----:B------:R-:W-:Y:S01]  /*1aa0*/  STL [R1+0x60], R38 ;  /* 0x0000602601007387 */ /* 0x000fe20000100800 */
[----:B---3--:R-:W-:-:S02]  /*1ab0*/  LEA R15, P1, R0, c[0x0][0x1c8], 0x1 ;  /* 0x00007200000f7a11 */ /* 0x008fc400078208ff */
[----:B------:R-:W-:Y:S01]  /*1ac0*/  ISETP.GE.AND P2, PT, R5, UR15, PT ;  /* 0x0000000f05007c0c */ /* 0x000fe2000bf46270 */
[----:B------:R-:W-:Y:S01]  /*1ad0*/  STL [R1+0x38], R37 ;  /* 0x0000382501007387 */ /* 0x000fe20000100800 */
[----:B------:R-:W-:Y:S01]  /*1ae0*/  LEA.HI.X R14, R0, c[0x0][0x1cc], R4, 0x1, P1 ;  /* 0x00007300000e7a11 */ /* 0x000fe200008f0c04 */
[----:B------:R-:W-:Y:S02]  /*1af0*/  @!P0 IMAD.WIDE R4, R39, 0x2, R2 ;  /* 0x0000000227048825 */ /* 0x000fe400078e0202 */
[----:B------:R-:W-:Y:S02]  /*1b00*/  SHFL.IDX PT, R2, R15, RZ, 0x181f ;  /* 0x00181fff0f027589 */ /* 0x000fe400000e0000 */
[----:B------:R-:W-:Y:S02]  /*1b10*/  IMAD R0, R18, c[0x0][0x208], RZ ;  /* 0x0000820012007a24 */ /* 0x000fe400078e02ff */
[----:B------:R4:W-:Y:S02]  /*1b20*/  @!P0 LDGSTS.E.BYPASS.LTC128B.128 [R44+0x2100], [R4.64], !P3 ;  /* 0x02100000042c8fae */ /* 0x0009e4000d901d56 */
[----:B------:R-:W-:-:S02]  /*1b30*/  IMAD R0, R23, c[0x0][0x20c], R0 ;  /* 0x0000830017007a24 */ /* 0x000fc400078e0200 */
[----:B------:R-:W1:Y:S04]  /*1b40*/  SHFL.IDX PT, R3, R14, RZ, 0x181f ;  /* 0x00181fff0e037589 */ /* 0x000e6800000e0000 */
[----:B------:R2:W-:Y:S04]  /*1b50*/  @!P0 LDGSTS.E.BYPASS.LTC128B.128 [R44+0x6100], [R12.64], !P4 ;  /* 0x061000000c2c8fae */ /* 0x0005e8000e101d56 */
[----:B------:R3:W-:Y:S04]  /*1b60*/  @!P0 LDGSTS.E.BYPASS.LTC128B.128 [R44+0xa100], [R10.64], !P5 ;  /* 0x0a1000000a2c8fae */ /* 0x0007e8000e901d56 */
[----:B------:R5:W-:Y:S01]  /*1b70*/  @!P0 LDGSTS.E.BYPASS.LTC128B.128 [R44+0xe100], [R6.64], !P6 ;  /* 0x0e100000062c8fae */ /* 0x000be2000f101d56 */
[----:B------:R-:W-:-:S03]  /*1b80*/  ISETP.GE.AND P6, PT, R30, c[0x0][0x1d4], PT ;  /* 0x000075001e007a0c */ /* 0x000fc60003fc6270 */
[----:B------:R-:W-:Y:S04]  /*1b90*/  STL [R1+0x34], R36 ;  /* 0x0000342401007387 */ /* 0x000fe80000100800 */
[----:B------:R-:W-:Y:S01]  /*1ba0*/  STL [R1+0x28], R23 ;  /* 0x0000281701007387 */ /* 0x000fe20000100800 */
[----:B----4-:R-:W-:-:S05]  /*1bb0*/  @!P2 IMAD.WIDE R4, R39, 0x2, R8 ;  /* 0x000000022704a825 */ /* 0x010fca00078e0208 */
[----:B------:R4:W-:Y:S01]  /*1bc0*/  @!P2 LDGSTS.E.BYPASS.LTC128B.128 [R44+0x3100], [R4.64], !P3 ;  /* 0x03100000042cafae */ /* 0x0009e2000d901d56 */
[----:B------:R-:W-:Y:S02]  /*1bd0*/  ISETP.GE.AND P3, PT, R39, c[0x0][0x1d4], PT ;  /* 0x0000750027007a0c */ /* 0x000fe40003f66270 */
[----:B--2---:R-:W-:Y:S01]  /*1be0*/  IADD3 R12, -R21, UR4, RZ ;  /* 0x00000004150c7c10 */ /* 0x004fe2000fffe1ff */
[----:B------:R-:W-:Y:S02]  /*1bf0*/  ULDC.64 UR4, c[0x0][0x210] ;  /* 0x0000840000047ab9 */ /* 0x000fe40000000a00 */
[----:B------:R-:W-:Y:S01]  /*1c00*/  UIMAD.WIDE.U32 UR14, UR11, UR4, URZ ;  /* 0x000000040b0e72a5 */ /* 0x000fe2000f8e003f */
[C---:B------:R-:W-:Y:S01]  /*1c10*/  ISETP.GE.AND P1, PT, R12.reuse, 0x1, PT ;  /* 0x000000010c00780c */ /* 0x040fe20003f26270 */
[----:B---3--:R-:W-:Y:S01]  /*1c20*/  @!P2 IMAD.WIDE R10, R37, 0x2, R8 ;  /* 0x00000002250aa825 */ /* 0x008fe200078e0208 */
[----:B------:R-:W-:Y:S01]  /*1c30*/  UIMAD UR4, UR16, UR4, URZ ;  /* 0x00000004100472a4 */ /* 0x000fe2000f8e023f */
[----:B------:R-:W-:-:S02]  /*1c40*/  ISETP.GT.AND P0, PT, R12, 0x20, PT ;  /* 0x000000200c00780c */ /* 0x000fc40003f04270 */
[----:B-----5:R-:W-:Y:S01]  /*1c50*/  @!P2 IMAD.WIDE R6, R38, 0x2, R8 ;  /* 0x000000022606a825 */ /* 0x020fe200078e0208 */
[----:B------:R-:W-:-:S03]  /*1c60*/  UIMAD UR4, UR11, UR5, UR4 ;  /* 0x000000050b0472a4 */ /* 0x000fc6000f8e0204 */
[----:B------:R-:W-:Y:S01]  /*1c70*/  @!P2 IMAD.WIDE R8, R36, 0x2, R8 ;  /* 0x000000022408a825 */ /* 0x000fe200078e0208 */
[----:B------:R1:W-:Y:S01]  /*1c80*/  @!P2 LDGSTS.E.BYPASS.LTC128B.128 [R44+0x7100], [R6.64], !P4 ;  /* 0x07100000062cafae */ /* 0x0003e2000e101d56 */
[----:B------:R-:W-:Y:S01]  /*1c90*/  ISETP.GE.AND P4, PT, R28, c[0x0][0x198], PT ;  /* 0x000066001c007a0c */ /* 0x000fe20003f86270 */
[----:B------:R-:W-:Y:S02]  /*1ca0*/  UIADD3 UR16, UR15, UR4, URZ ;  /* 0x000000040f107290 */ /* 0x000fe4000fffe03f */
[----:B------:R2:W-:Y:S01]  /*1cb0*/  @!P2 LDGSTS.E.BYPASS.LTC128B.128 [R44+0xb100], [R10.64], !P5 ;  /* 0x0b1000000a2cafae */ /* 0x0005e2000e901d56 */
[----:B------:R-:W-:Y:S01]  /*1cc0*/  ISETP.GE.AND P5, PT, R29, c[0x0][0x1d4], PT ;  /* 0x000075001d007a0c */ /* 0x000fe20003fa6270 */
[----:B------:R-:W-:Y:S01]  /*1cd0*/  UIADD3 UR4, UR24, -0x1, URZ ;  /* 0xffffffff18047890 */ /* 0x000fe2000fffe03f */
[----:B----4-:R-:W-:-:S07]  /*1ce0*/  IMAD.WIDE.U32 R4, R23, c[0x0][0x208], RZ ;  /* 0x0000820017047a25 */ /* 0x010fce00078e00ff */
[----:B------:R3:W-:Y:S01]  /*1cf0*/  @!P2 LDGSTS.E.BYPASS.LTC128B.128 [R44+0xf100], [R8.64], !P4 ;  /* 0x0f100000082cafae */ /* 0x0007e2000e101d56 */
[----:B------:R-:W-:Y:S01]  /*1d00*/  ISETP.GE.AND P4, PT, R28, c[0x0][0x1d4], PT ;  /* 0x000075001c007a0c */ /* 0x000fe20003f86270 */
[----:B------:R-:W-:Y:S02]  /*1d10*/  IMAD.IADD R5, R5, 0x1, R0 ;  /* 0x0000000105057824 */ /* 0x000fe400078e0200 */
[----:B------:R-:W0:Y:S02]  /*1d20*/  LDGDEPBAR ;  /* 0x00000000000079af */ /* 0x000e240000000000 */
[----:B------:R-:W-:-:S04]  /*1d30*/  IMAD.WIDE.U32 R4, R22, c[0x0][0x218], R4 ;  /* 0x0000860016047a25 */ /* 0x000fc800078e0004 */
[----:B-1----:R-:W-:Y:S01]  /*1d40*/  @P1 IMAD.WIDE R6, R38, 0x2, R2 ;  /* 0x0000000226061825 */ /* 0x002fe200078e0202 */
[----:B--2---:R-:W-:-:S03]  /*1d50*/  LEA.HI R10, R66, R132, RZ, 0x4 ;  /* 0x00000084420a7211 */ /* 0x004fc600078f20ff */
[----:B------:R-:W-:Y:S01]  /*1d60*/  IMAD.SHL.U32 R11, R21, 0x8, RZ ;  /* 0x00000008150b7824 */ /* 0x000fe200078e00ff */
[----:B------:R-:W-:-:S05]  /*1d70*/  LOP3.LUT R0, R10, 0xfffffff0, RZ, 0xc0, !PT ;  /* 0xfffffff00a007812 */ /* 0x000fca00078ec0ff */
[----:B------:R-:W-:Y:S02]  /*1d80*/  IMAD.IADD R0, R132, 0x1, -R0 ;  /* 0x0000000184007824 */ /* 0x000fe400078e0a00 */
[----:B---3--:R-:W-:-:S05]  /*1d90*/  @P1 IMAD.WIDE R8, R39, 0x2, R2 ;  /* 0x0000000227081825 */ /* 0x008fca00078e0202 */
[----:B------:R1:W-:Y:S04]  /*1da0*/  @P1 LDGSTS.E.BYPASS.LTC128B.128 [R44+0x10100], [R8.64], !P3 ;  /* 0x10100000082c1fae */ /* 0x0003e8000d901d56 */
[----:B------:R2:W-:Y:S01]  /*1db0*/  @P1 LDGSTS.E.BYPASS.LTC128B.128 [R44+0x11900], [R6.64], !P6 ;  /* 0x11900000062c1fae */ /* 0x0005e2000f101d56 */
[----:B-1----:R-:W-:-:S04]  /*1dc0*/  @P1 IMAD.WIDE R8, R37, 0x2, R2 ;  /* 0x0000000225081825 */ /* 0x002fc800078e0202 */
[----:B--2---:R-:W-:Y:S01]  /*1dd0*/  @P1 IMAD.WIDE R6, R36, 0x2, R2 ;  /* 0x0000000224061825 */ /* 0x004fe200078e0202 */
[----:B------:R1:W-:Y:S04]  /*1de0*/  @P1 LDGSTS.E.BYPASS.LTC128B.128 [R44+0x13100], [R8.64], !P5 ;  /* 0x13100000082c1fae */ /* 0x0003e8000e901d56 */
[----:B------:R-:W-:Y:S04]  /*1df0*/  SHFL.IDX PT, R2, R15, 0x1, 0x181f ;  /* 0x00381f000f027f89 */ /* 0x000fe800000e0000 */
[----:B------:R2:W3:Y:S04]  /*1e00*/  SHFL.IDX PT, R3, R14, 0x1, 0x181f ;  /* 0x00381f000e037f89 */ /* 0x0004e800000e0000 */
[----:B------:R4:W-:Y:S01]  /*1e10*/  @P1 LDGSTS.E.BYPASS.LTC128B.128 [R44+0x14900], [R6.64], !P4 ;  /* 0x14900000062c1fae */ /* 0x0009e2000e101d56 */
[----:B-1----:R-:W-:-:S04]  /*1e20*/  SHF.R.S32.HI R9, RZ, 0x4, R10 ;  /* 0x00000004ff097819 */ /* 0x002fc8000001140a */
[----:B------:R-:W-:Y:S01]  /*1e30*/  LEA.HI R8, R10, R9, RZ, 0x1 ;  /* 0x000000090a087211 */ /* 0x000fe200078f08ff */
[----:B------:R-:W-:Y:S01]  /*1e40*/  IMAD.SHL.U32 R10, R19, 0x40, RZ ;  /* 0x00000040130a7824 */ /* 0x000fe200078e00ff */
[----:B--2---:R-:W-:Y:S02]  /*1e50*/  SHF.R.S32.HI R14, RZ, 0x1f, R0 ;  /* 0x0000001fff0e7819 */ /* 0x004fe40000011400 */
[----:B------:R-:W-:Y:S02]  /*1e60*/  LOP3.LUT R8, R8, 0xfffffffe, RZ, 0xc0, !PT ;  /* 0xfffffffe08087812 */ /* 0x000fe400078ec0ff */
[----:B------:R-:W-:Y:S01]  /*1e70*/  LEA.HI R14, R14, R0, RZ, 0x3 ;  /* 0x000000000e0e7211 */ /* 0x000fe200078f18ff */
[----:B----4-:R-:W-:Y:S01]  /*1e80*/  IMAD R6, R20, c[0x0][0x218], RZ ;  /* 0x0000860014067a24 */ /* 0x010fe200078e02ff */
[----:B------:R-:W-:Y:S01]  /*1e90*/  IADD3 R7, P1, R4, UR14, RZ ;  /* 0x0000000e04077c10 */ /* 0x000fe2000ff3e0ff */
[----:B------:R-:W-:Y:S01]  /*1ea0*/  IMAD.IADD R8, R9, 0x1, -R8 ;  /* 0x0000000109087824 */ /* 0x000fe200078e0a08 */
[----:B------:R-:W-:Y:S01]  /*1eb0*/  LOP3.LUT R4, R10, 0x1c0, RZ, 0xc0, !PT ;  /* 0x000001c00a047812 */ /* 0x000fe200078ec0ff */
[----:B------:R-:W-:-:S03]  /*1ec0*/  IMAD R6, R22, c[0x0][0x21c], R6 ;  /* 0x0000870016067a24 */ /* 0x000fc600078e0206 */
[----:B------:R-:W-:Y:S02]  /*1ed0*/  LOP3.LUT R10, R4, 0x8, R11, 0xf8, !PT ;  /* 0x00000008040a7812 */ /* 0x000fe400078ef80b */
[----:B------:R-:W-:Y:S02]  /*1ee0*/  IADD3.X R12, R5, UR16, R6, P1, !PT ;  /* 0x00000010050c7c10 */ /* 0x000fe40008ffe406 */
[----:B------:R-:W-:Y:S01]  /*1ef0*/  SHF.R.U32.HI R6, RZ, 0x3, R4 ;  /* 0x00000003ff067819 */ /* 0x000fe20000011604 */
[----:B---3--:R-:W-:Y:S01]  /*1f00*/  @P0 IMAD.WIDE R4, R39, 0x2, R2 ;  /* 0x0000000227040825 */ /* 0x008fe200078e0202 */
[----:B------:R-:W-:Y:S02]  /*1f10*/  LOP3.LUT R11, R14, 0xfffffff8, RZ, 0xc0, !PT ;  /* 0xfffffff80e0b7812 */ /* 0x000fe400078ec0ff */
[----:B------:R-:W-:Y:S02]  /*1f20*/  LOP3.LUT R6, R10, R6, RZ, 0x3c, !PT ;  /* 0x000000060a067212 */ /* 0x000fe400078e3cff */
[C---:B------:R-:W-:Y:S01]  /*1f30*/  LEA R17, P1, R7.reuse, c[0x0][0x1f8], 0x1 ;  /* 0x00007e0007117a11 */ /* 0x040fe200078208ff */
[----:B------:R-:W-:Y:S01]  /*1f40*/  IMAD.IADD R13, R0, 0x1, -R11 ;  /* 0x00000001000d7824 */ /* 0x000fe200078e0a0b */
[----:B------:R1:W-:Y:S01]  /*1f50*/  @P0 LDGSTS.E.BYPASS.LTC128B.128 [R44+0x11100], [R4.64], !P3 ;  /* 0x11100000042c0fae */ /* 0x0003e2000d901d56 */
[----:B------:R-:W-:Y:S01]  /*1f60*/  IMAD R0, R8, 0x200, R6 ;  /* 0x0000020008007824 */ /* 0x000fe200078e0206 */
[----:B------:R-:W-:Y:S01]  /*1f70*/  LEA.HI.X R12, R7, c[0x0][0x1fc], R12, 0x1, P1 ;  /* 0x00007f00070c7a11 */ /* 0x000fe200008f0c0c */
[----:B------:R-:W-:-:S04]  /*1f80*/  @P0 IMAD.WIDE R6, R38, 0x2, R2 ;  /* 0x0000000226060825 */ /* 0x000fc800078e0202 */
[----:B------:R-:W-:Y:S01]  /*1f90*/  IMAD.SHL.U32 R11, R8, 0x8, RZ ;  /* 0x00000008080b7824 */ /* 0x000fe200078e00ff */
[----:B------:R2:W-:Y:S01]  /*1fa0*/  @P0 LDGSTS.E.BYPASS.LTC128B.128 [R44+0x12900], [R6.64], !P6 ;  /* 0x12900000062c0fae */ /* 0x0005e2000f101d56 */
[----:B------:R-:W-:-:S04]  /*1fb0*/  @P0 IMAD.WIDE R8, R36, 0x2, R2 ;  /* 0x0000000224080825 */ /* 0x000fc800078e0202 */
[----:B------:R-:W-:Y:S02]  /*1fc0*/  IMAD.SHL.U32 R10, R13, 0x40, RZ ;  /* 0x000000400d0a7824 */ /* 0x000fe400078e00ff */
[----:B------:R-:W-:-:S03]  /*1fd0*/  IMAD.SHL.U32 R236, R0, 0x2, RZ ;  /* 0x0000000200ec7824 */ /* 0x000fc600078e00ff */
[----:B------:R-:W-:Y:S02]  /*1fe0*/  LOP3.LUT R10, R10, 0x1c0, RZ, 0xc0, !PT ;  /* 0x000001c00a0a7812 */ /* 0x000fe400078ec0ff */
[C---:B------:R-:W-:Y:S02]  /*1ff0*/  IADD3 R0, R236.reuse, 0x10100, RZ ;  /* 0x00010100ec007810 */ /* 0x040fe40007ffe0ff */
[----:B------:R-:W-:Y:S01]  /*2000*/  IADD3 R243, R236, 0x10120, RZ ;  /* 0x00010120ecf37810 */ /* 0x000fe20007ffe0ff */
[----:B-1----:R-:W-:Y:S01]  /*2010*/  @P0 IMAD.WIDE R4, R37, 0x2, R2 ;  /* 0x0000000225040825 */ /* 0x002fe200078e0202 */
[----:B------:R-:W-:Y:S02]  /*2020*/  LOP3.LUT R3, R10, 0x8, R11, 0xf8, !PT ;  /* 0x000000080a037812 */ /* 0x000fe400078ef80b */
[----:B------:R-:W-:Y:S02]  /*2030*/  SHF.R.U32.HI R2, RZ, 0x3, R10 ;  /* 0x00000003ff027819 */ /* 0x000fe4000001160a */
[----:B------:R1:W-:Y:S02]  /*2040*/  @P0 LDGSTS.E.BYPASS.LTC128B.128 [R44+0x14100], [R4.64], !P5 ;  /* 0x14100000042c0fae */ /* 0x0003e4000e901d56 */
[----:B------:R-:W-:-:S02]  /*2050*/  LOP3.LUT R2, R3, R2, RZ, 0x3c, !PT ;  /* 0x0000000203027212 */ /* 0x000fc400078e3cff */
[----:B------:R3:W-:Y:S01]  /*2060*/  @P0 LDGSTS.E.BYPASS.LTC128B.128 [R44+0x15900], [R8.64], !P4 ;  /* 0x15900000082c0fae */ /* 0x0007e2000e101d56 */
[----:B------:R-:W-:Y:S02]  /*2070*/  LOP3.LUT P0, RZ, R19, 0x2, RZ, 0xc0, !PT ;  /* 0x0000000213ff7812 */ /* 0x000fe4000780c0ff */
[----:B--2---:R-:W-:Y:S01]  /*2080*/  IADD3 R6, -R21, UR28, RZ ;  /* 0x0000001c15067c10 */ /* 0x004fe2000fffe1ff */
[----:B------:R-:W0:Y:S01]  /*2090*/  LDGDEPBAR ;  /* 0x00000000000079af */ /* 0x000e220000000000 */
[----:B------:R-:W-:Y:S02]  /*20a0*/  R2P PR, R13, 0x6 ;  /* 0x000000060d007804 */ /* 0x000fe40000000000 */
[----:B------:R-:W-:Y:S02]  /*20b0*/  ISETP.GE.AND P3, PT, R39, c[0x0][0x1d4], PT ;  /* 0x0000750027007a0c */ /* 0x000fe40003f66270 */
[----:B------:R-:W-:-:S05]  /*20c0*/  SHF.R.S32.HI R7, RZ, 0x1f, R39 ;  /* 0x0000001fff077819 */ /* 0x000fca0000011427 */
[----:B------:R-:W-:Y:S01]  /*20d0*/  @P0 IADD3 R243, R0, -0x20, RZ ;  /* 0xffffffe000f30810 */ /* 0x000fe20007ffe0ff */
[----:B------:R-:W-:Y:S01]  /*20e0*/  IMAD.MOV.U32 R0, RZ, RZ, 0x20 ;  /* 0x00000020ff007424 */ /* 0x000fe200078e00ff */
[----:B------:R-:W-:Y:S01]  /*20f0*/  ISETP.LT.OR P0, PT, R6, 0x1, P3 ;  /* 0x000000010600780c */ /* 0x000fe20001f01670 */
[----:B------:R2:W-:Y:S01]  /*2100*/  STL [R1+0x6c], R7 ;  /* 0x00006c0701007387 */ /* 0x0005e20000100800 */
[----:B------:R-:W-:Y:S02]  /*2110*/  ISETP.GT.AND P3, PT, R31, 0x2f, PT ;  /* 0x0000002f1f00780c */ /* 0x000fe40003f64270 */
[----:B------:R-:W-:Y:S02]  /*2120*/  SEL R0, R0, 0xffffffe0, !P2 ;  /* 0xffffffe000007807 */ /* 0x000fe40005000000 */
[----:B------:R-:W-:Y:S01]  /*2130*/  ISETP.GE.AND P2, PT, R29, c[0x0][0x1d4], PT ;  /* 0x000075001d007a0c */ /* 0x000fe20003f46270 */
[----:B-1----:R-:W-:Y:S02]  /*2140*/  IMAD.SHL.U32 R4, R14, 0x40, RZ ;  /* 0x000000400e047824 */ /* 0x002fe400078e00ff */
[----:B------:R-:W-:Y:S01]  /*2150*/  IMAD.MOV.U32 R5, RZ, RZ, 0x10 ;  /* 0x00000010ff057424 */ /* 0x000fe200078e00ff */
[----:B---3--:R-:W-:Y:S01]  /*2160*/  SHFL.IDX PT, R8, R17, RZ, 0x181f ;  /* 0x00181fff11087589 */ /* 0x008fe200000e0000 */
[----:B------:R-:W-:-:S04]  /*2170*/  DEPBAR.LE SB0, 0x1 ;  /* 0x000080400000791a */ /* 0x000fc80000000000 */
[----:B------:R-:W-:Y:S01]  /*2180*/  LOP3.LUT R4, R2, 0xfffffe00, R4, 0xf8, !PT ;  /* 0xfffffe0002047812 */ /* 0x000fe200078ef804 */
[----:B------:R-:W1:Y:S01]  /*2190*/  SHFL.IDX PT, R9, R12, RZ, 0x181f ;  /* 0x00181fff0c097589 */ /* 0x000e6200000e0000 */
[----:B------:R-:W-:-:S03]  /*21a0*/  SEL R5, R5, 0xfffffff0, !P1 ;  /* 0xfffffff005057807 */ /* 0x000fc60004800000 */
[----:B------:R-:W-:Y:S01]  /*21b0*/  BAR.SYNC.DEFER_BLOCKING 0x0 ;  /* 0x0000000000007b1d */ /* 0x000fe20000010000 */
[----:B------:R-:W-:Y:S01]  /*21c0*/  IMAD R220, R64, 0x400, R4 ;  /* 0x0000040040dc7824 */ /* 0x000fe200078e0204 */
[----:B------:R-:W-:Y:S02]  /*21d0*/  ISETP.GE.AND P1, PT, R30, c[0x0][0x1d4], PT ;  /* 0x000075001e007a0c */ /* 0x000fe40003f26270 */
[----:B--2---:R-:W-:Y:S02]  /*21e0*/  SHF.R.S32.HI R7, RZ, 0x1f, R36 ;  /* 0x0000001fff077819 */ /* 0x004fe40000011424 */
[C---:B------:R-:W-:Y:S01]  /*21f0*/  LEA R228, R220.reuse, 0x100, 0x1 ;  /* 0x00000100dce47811 */ /* 0x040fe200078e08ff */
[----:B------:R-:W-:-:S04]  /*2200*/  IMAD.SHL.U32 R220, R220, 0x2, RZ ;  /* 0x00000002dcdc7824 */ /* 0x000fc800078e00ff */
[--C-:B------:R-:W-:Y:S02]  /*2210*/  IMAD R224, R5, 0x2, R228.reuse ;  /* 0x0000000205e07824 */ /* 0x100fe400078e02e4 */
[C---:B------:R-:W-:Y:S02]  /*2220*/  IMAD R228, R0.reuse, 0x2, R228 ;  /* 0x0000000200e47824 */ /* 0x040fe400078e02e4 */
[----:B------:R-:W-:Y:S02]  /*2230*/  IMAD R232, R0, 0x2, R224 ;  /* 0x0000000200e87824 */ /* 0x000fe400078e02e0 */
[----:B-1----:R-:W-:Y:S01]  /*2240*/  IMAD.WIDE R2, R39, 0x2, R8 ;  /* 0x0000000227027825 */ /* 0x002fe200078e0208 */
[----:B------:R-:W1:Y:S04]  /*2250*/  LDSM.16.M88.4 R160, [R220+0x100] ;  /* 0x00010000dca0783b */ /* 0x000e680000000200 */
[----:B------:R-:W2:Y:S04]  /*2260*/  LDSM.16.M88.4 R188, [R220+0x4100] ;  /* 0x00410000dcbc783b */ /* 0x000ea80000000200 */
[----:B------:R-:W3:Y:S04]  /*2270*/  LDSM.16.M88.4 R204, [R220+0x8100] ;  /* 0x00810000dccc783b */ /* 0x000ee80000000200 */
[----:B------:R-:W4:Y:S04]  /*2280*/  LDSM.16.M88.4 R164, [R224] ;  /* 0x00000000e0a4783b */ /* 0x000f280000000200 */
[----:B------:R-:W1:Y:S04]  /*2290*/  LDSM.16.M88.4 R192, [R224+0x4000] ;  /* 0x00400000e0c0783b */ /* 0x000e680000000200 */
[----:B------:R-:W1:Y:S04]  /*22a0*/  LDSM.16.M88.4 R208, [R224+0x8000] ;  /* 0x00800000e0d0783b */ /* 0x000e680000000200 */
[----:B------:R-:W1:Y:S04]  /*22b0*/  LDSM.16.M88.4 R180, [R228] ;  /* 0x00000000e4b4783b */ /* 0x000e680000000200 */
[----:B------:R-:W1:Y:S04]  /*22c0*/  LDSM.16.M88.4 R196, [R228+0x4000] ;  /* 0x00400000e4c4783b */ /* 0x000e680000000200 */
[----:B------:R-:W1:Y:S04]  /*22d0*/  LDSM.16.M88.4 R212, [R228+0x8000] ;  /* 0x00800000e4d4783b */ /* 0x000e680000000200 */
[----:B------:R-:W1:Y:S04]  /*22e0*/  LDSM.16.M88.4 R184, [R232] ;  /* 0x00000000e8b8783b */ /* 0x000e680000000200 */
[----:B------:R-:W1:Y:S04]  /*22f0*/  LDSM.16.M88.4 R200, [R232+0x4000] ;  /* 0x00400000e8c8783b */ /* 0x000e680000000200 */
[----:B------:R-:W1:Y:S04]  /*2300*/  LDSM.16.M88.4 R216, [R232+0x8000] ;  /* 0x00800000e8d8783b */ /* 0x000e680000000200 */
[----:B------:R-:W1:Y:S04]  /*2310*/  LDSM.16.M88.4 R220, [R220+0xc100] ;  /* 0x00c10000dcdc783b */ /* 0x000e680000000200 */
[----:B------:R-:W1:Y:S04]  /*2320*/  LDSM.16.M88.4 R224, [R224+0xc000] ;  /* 0x00c00000e0e0783b */ /* 0x000e680000000200 */
[----:B------:R-:W1:Y:S04]  /*2330*/  LDSM.16.M88.4 R228, [R228+0xc000] ;  /* 0x00c00000e4e4783b */ /* 0x000e680000000200 */
[----:B------:R-:W1:Y:S04]  /*2340*/  LDSM.16.M88.4 R232, [R232+0xc000] ;  /* 0x00c00000e8e8783b */ /* 0x000e680000000200 */
[----:B------:R-:W-:Y:S06]  /*2350*/  BAR.SYNC.DEFER_BLOCKING 0x0 ;  /* 0x0000000000007b1d */ /* 0x000fec0000010000 */
[----:B------:R-:W-:-:S04]  /*2360*/  DEPBAR.LE SB0, 0x0 ;  /* 0x000080000000791a */ /* 0x000fc80000000000 */
[----:B------:R-:W-:Y:S06]  /*2370*/  BAR.SYNC.DEFER_BLOCKING 0x0 ;  /* 0x0000000000007b1d */ /* 0x000fec0000010000 */
[----:B------:R-:W1:Y:S04]  /*2380*/  LDSM.16.M88.4 R20, [R236+0x10100] ;  /* 0x01010000ec14783b */ /* 0x000e680000000200 */
[----:B------:R-:W1:Y:S04]  /*2390*/  LDSM.16.M88.4 R24, [R236+0x10900] ;  /* 0x01090000ec18783b */ /* 0x000e680000000200 */
[----:B------:R-:W1:Y:S04]  /*23a0*/  LDSM.16.M88.4 R32, [R236+0x11100] ;  /* 0x01110000ec20783b */ /* 0x000e680000000200 */
[----:B------:R-:W1:Y:S04]  /*23b0*/  LDSM.16.M88.4 R40, [R243] ;  /* 0x00000000f328783b */ /* 0x000e680000000200 */
[----:B------:R-:W1:Y:S04]  /*23c0*/  LDSM.16.M88.4 R48, [R243+0x800] ;  /* 0x00080000f330783b */ /* 0x000e680000000200 */
[----:B------:R-:W1:Y:S04]  /*23d0*/  LDSM.16.M88.4 R56, [R243+0x1000] ;  /* 0x00100000f338783b */ /* 0x000e680000000200 */
[----:B------:R-:W-:Y:S01]  /*23e0*/  @!PT LDS RZ, [RZ] ;  /* 0x00000000fffff984 */ /* 0x000fe20000000800 */
[----:B------:R-:W-:Y:S01]  /*23f0*/  @!PT LDS RZ, [RZ] ;  /* 0x00000000fffff984 */ /* 0x000fe20000000800 */
[----:B------:R-:W-:Y:S01]  /*2400*/  @!PT LDS RZ, [RZ] ;  /* 0x00000000fffff984 */ /* 0x000fe20000000800 */
[----:B------:R5:W-:Y:S01]  /*2410*/  LDGSTS.E.BYPASS.LTC128B.128 [R44+0x100], [R2.64], !P0 ;  /* 0x00100000022c7fae */ /* 0x000be2000c101d56 */
[----:B------:R-:W-:-:S02]  /*2420*/  ISETP.LT.OR P0, PT, R6, 0x1, P1 ;  /* 0x000000010600780c */ /* 0x000fc40000f01670 */
[----:B------:R-:W-:Y:S01]  /*2430*/  ISETP.GE.AND P1, PT, R28, c[0x0][0x1d4], PT ;  /* 0x000075001c007a0c */ /* 0x000fe20003f26270 */
[----:B-----5:R-:W-:-:S10]  /*2440*/  IMAD.WIDE R2, R38, 0x2, R8 ;  /* 0x0000000226027825 */ /* 0x020fd400078e0208 */
[----:B------:R5:W-:Y:S01]  /*2450*/  LDGSTS.E.BYPASS.LTC128B.128 [R44+0x1900], [R2.64], !P0 ;  /* 0x01900000022c7fae */ /* 0x000be2000c101d56 */
[----:B------:R-:W-:Y:S01]  /*2460*/  ISETP.LT.OR P0, PT, R6, 0x1, P2 ;  /* 0x000000010600780c */ /* 0x000fe20001701670 */
[----:B-----5:R-:W-:-:S12]  /*2470*/  IMAD.WIDE R2, R37, 0x2, R8 ;  /* 0x0000000225027825 */ /* 0x020fd800078e0208 */
[----:B------:R5:W-:Y:S01]  /*2480*/  LDGSTS.E.BYPASS.LTC128B.128 [R44+0x3100], [R2.64], !P0 ;  /* 0x03100000022c7fae */ /* 0x000be2000c101d56 */
[----:B------:R-:W-:Y:S01]  /*2490*/  ISETP.LT.OR P0, PT, R6, 0x1, P1 ;  /* 0x000000010600780c */ /* 0x000fe20000f01670 */
[----:B-----5:R-:W-:-:S12]  /*24a0*/  IMAD.WIDE R2, R36, 0x2, R8 ;  /* 0x0000000224027825 */ /* 0x020fd800078e0208 */
[----:B------:R5:W-:Y:S01]  /*24b0*/  LDGSTS.E.BYPASS.LTC128B.128 [R44+0x4900], [R2.64], !P0 ;  /* 0x04900000022c7fae */ /* 0x000be2000c101d56 */
[----:B------:R-:W-:Y:S02]  /*24c0*/  ISETP.GT.AND P0, PT, R132, 0x7f, PT ;  /* 0x0000007f8400780c */ /* 0x000fe40003f04270 */
[----:B-----5:R-:W-:Y:S02]  /*24d0*/  SHF.R.S32.HI R3, RZ, 0x1f, R38 ;  /* 0x0000001fff037819 */ /* 0x020fe40000011426 */
[----:B------:R-:W-:-:S03]  /*24e0*/  SHF.R.S32.HI R2, RZ, 0x1f, R37 ;  /* 0x0000001fff027819 */ /* 0x000fc60000011425 */
[----:B------:R5:W-:Y:S04]  /*24f0*/  STL [R1+0x68], R3 ;  /* 0x0000680301007387 */ /* 0x000be80000100800 */
[----:B------:R1:W-:Y:S04]  /*2500*/  STL [R1+0x54], R2 ;  /* 0x0000540201007387 */ /* 0x0003e80000100800 */
[----:B------:R2:W-:Y:S01]  /*2510*/  STL [R1+0x50], R7 ;  /* 0x0000500701007387 */ /* 0x0005e20000100800 */
[C---:B-----5:R-:W-:Y:S02]  /*2520*/  IADD3 R3, R243.reuse, 0x800, RZ ;  /* 0x00000800f3037810 */ /* 0x060fe40007ffe0ff */
[----:B-1----:R-:W-:-:S03]  /*2530*/  IADD3 R2, R243, 0x1000, RZ ;  /* 0x00001000f3027810 */ /* 0x002fc60007ffe0ff */
[----:B------:R1:W-:Y:S04]  /*2540*/  STL [R1+0x4], R3 ;  /* 0x0000040301007387 */ /* 0x0003e80000100800 */
[----:B------:R1:W-:Y:S01]  /*2550*/  STL [R1], R2 ;  /* 0x0000000201007387 */ /* 0x0003e20000100800 */
[----:B------:R-:W-:Y:S05]  /*2560*/  @P0 BRA `(.L_x_388) ;  /* 0x0000027000000947 */ /* 0x000fea0003800000 */
[----:B--234-:R-:W-:Y:S05]  /*2570*/  BRA.DIV ~URZ, `(.L_x_389) ;  /* 0x000114227f007947 */ /* 0x01cfea000b800000 */
[----:B------:R2:W3:Y:S04]  /*2580*/  SHFL.IDX PT, R7, R12, 0x1, 0x181f ;  /* 0x00381f000c077f89 */ /* 0x0004e800000e0000 */
[----:B-1----:R2:W1:Y:S02]  /*2590*/  SHFL.IDX PT, R2, R17, 0x1, 0x181f ;  /* 0x00381f0011027f89 */ /* 0x00246400000e0000 */
.L_x_445:
[----:B------:R-:W4:Y:S04]  /*25a0*/  LDL R8, [R1+0x38] ;  /* 0x0000380001087983 */ /* 0x000f280000100800 */
[----:B------:R-:W5:Y:S04]  /*25b0*/  LDL R9, [R1+0x54] ;  /* 0x0000540001097983 */ /* 0x000f680000100800 */
[----:B--2---:R-:W2:Y:S04]  /*25c0*/  LDL R14, [R1+0x8] ;  /* 0x00000800010e7983 */ /* 0x004ea80000100800 */
[----:B---3--:R-:W3:Y:S04]  /*25d0*/  LDL R15, [R1+0x34] ;  /* 0x00003400010f7983 */ /* 0x008ee80000100800 */
[----:B------:R-:W2:Y:S01]  /*25e0*/  LDL R16, [R1+0x50] ;  /* 0x0000500001107983 */ /* 0x000ea20000100800 */
[----:B------:R-:W-:-:S02]  /*25f0*/  SHF.R.S32.HI R10, RZ, 0x1f, R30 ;  /* 0x0000001fff0a7819 */ /* 0x000fc4000001141e */
[----:B------:R-:W-:Y:S02]  /*2600*/  SHF.R.S32.HI R11, RZ, 0x1f, R30 ;  /* 0x0000001fff0b7819 */ /* 0x000fe4000001141e */
[-C--:B------:R-:W-:Y:S02]  /*2610*/  LEA.HI R10, R10, R30.reuse, RZ, 0x3 ;  /* 0x0000001e0a0a7211 */ /* 0x080fe400078f18ff */
[----:B------:R-:W-:Y:S02]  /*2620*/  LEA.HI R11, R11, R30, RZ, 0x3 ;  /* 0x0000001e0b0b7211 */ /* 0x000fe400078f18ff */
[----:B------:R-:W-:Y:S02]  /*2630*/  LOP3.LUT R10, R10, 0xfffffff8, RZ, 0xc0, !PT ;  /* 0xfffffff80a0a7812 */ /* 0x000fe400078ec0ff */
[----:B------:R-:W-:Y:S02]  /*2640*/  LOP3.LUT R11, R11, 0xfffffff8, RZ, 0xc0, !PT ;  /* 0xfffffff80b0b7812 */ /* 0x000fe400078ec0ff */
[----:B-1----:R-:W-:-:S02]  /*2650*/  LEA R12, P0, R10, R2, 0x1 ;  /* 0x000000020a0c7211 */ /* 0x002fc400078008ff */
[----:B------:R-:W-:Y:S01]  /*2660*/  SHF.R.S32.HI R11, RZ, 0x1f, R11 ;  /* 0x0000001fff0b7819 */ /* 0x000fe2000001140b */
[C---:B------:R-:W-:Y:S02]  /*2670*/  IMAD.SHL.U32 R3, R19.reuse, 0x8, RZ ;  /* 0x0000000813037824 */ /* 0x040fe400078e00ff */
[----:B------:R-:W-:Y:S01]  /*2680*/  IMAD.SHL.U32 R17, R19, 0x8, RZ ;  /* 0x0000000813117824 */ /* 0x000fe200078e00ff */
[----:B------:R-:W-:-:S04]  /*2690*/  LEA.HI.X R13, R10, R7, R11, 0x1, P0 ;  /* 0x000000070a0d7211 */ /* 0x000fc800000f0c0b */
[----:B------:R-:W-:Y:S02]  /*26a0*/  SHF.R.S32.HI R17, RZ, 0x1f, R17 ;  /* 0x0000001fff117819 */ /* 0x000fe40000011411 */
[----:B----4-:R-:W-:-:S04]  /*26b0*/  LEA R10, P0, R8, R2, 0x1 ;  /* 0x00000002080a7211 */ /* 0x010fc800078008ff */
[----:B-----5:R-:W-:Y:S02]  /*26c0*/  LEA.HI.X R11, R8, R7, R9, 0x1, P0 ;  /* 0x00000007080b7211 */ /* 0x020fe400000f0c09 */
[----:B------:R-:W-:-:S04]  /*26d0*/  LEA R8, P0, R3, R2, 0x1 ;  /* 0x0000000203087211 */ /* 0x000fc800078008ff */
[C---:B------:R-:W-:Y:S02]  /*26e0*/  LEA.HI.X R9, R3.reuse, R7, R17, 0x1, P0 ;  /* 0x0000000703097211 */ /* 0x040fe400000f0c11 */
[----:B------:R-:W-:-:S04]  /*26f0*/  ISETP.GE.AND P0, PT, R3, c[0x0][0x1d4], PT ;  /* 0x0000750003007a0c */ /* 0x000fc80003f06270 */
[----:B------:R-:W-:-:S13]  /*2700*/  ISETP.LT.OR P0, PT, R6, 0x21, P0 ;  /* 0x000000210600780c */ /* 0x000fda0000701670 */
[----:B------:R-:W-:Y:S01]  /*2710*/  @!PT LDS RZ, [RZ] ;  /* 0x00000000fffff984 */ /* 0x000fe20000000800 */
[----:B------:R-:W-:Y:S01]  /*2720*/  @!PT LDS RZ, [RZ] ;  /* 0x00000000fffff984 */ /* 0x000fe20000000800 */
[----:B------:R-:W-:Y:S01]  /*2730*/  @!PT LDS RZ, [RZ] ;  /* 0x00000000fffff984 */ /* 0x000fe20000000800 */
[----:B--2---:R1:W-:Y:S01]  /*2740*/  LDGSTS.E.BYPASS.LTC128B.128 [R14+0x1100], [R8.64], !P0 ;  /* 0x01100000080e7fae */ /* 0x0043e2000c101d56 */
[----:B---3--:R-:W-:-:S04]  /*2750*/  LEA R2, P0, R15, R2, 0x1 ;  /* 0x000000020f027211 */ /* 0x008fc800078008ff */
[----:B------:R-:W-:Y:S02]  /*2760*/  LEA.HI.X R3, R15, R7, R16, 0x1, P0 ;  /* 0x000000070f037211 */ /* 0x000fe400000f0c10 */
[----:B------:R-:W-:-:S04]  /*2770*/  ISETP.GE.AND P0, PT, R30, c[0x0][0x1d4], PT ;  /* 0x000075001e007a0c */ /* 0x000fc80003f06270 */
[----:B------:R-:W-:-:S13]  /*2780*/  ISETP.LT.OR P0, PT, R6, 0x21, P0 ;  /* 0x000000210600780c */ /* 0x000fda0000701670 */
[----:B------:R1:W-:Y:S01]  /*2790*/  LDGSTS.E.BYPASS.LTC128B.128 [R14+0x2900], [R12.64], !P0 ;  /* 0x029000000c0e7fae */ /* 0x0003e2000c101d56 */
[----:B------:R-:W-:-:S13]  /*27a0*/  ISETP.LT.OR P0, PT, R6, 0x21, P2 ;  /* 0x000000210600780c */ /* 0x000fda0001701670 */
[----:B------:R1:W-:Y:S01]  /*27b0*/  LDGSTS.E.BYPASS.LTC128B.128 [R14+0x4100], [R10.64], !P0 ;  /* 0x041000000a0e7fae */ /* 0x0003e2000c101d56 */
[----:B------:R-:W-:-:S13]  /*27c0*/  ISETP.LT.OR P0, PT, R6, 0x21, P1 ;  /* 0x000000210600780c */ /* 0x000fda0000f01670 */
[----:B------:R1:W-:Y:S02]  /*27d0*/  LDGSTS.E.BYPASS.LTC128B.128 [R14+0x5900], [R2.64], !P0 ;  /* 0x05900000020e7fae */ /* 0x0003e4000c101d56 */
.L_x_388:
[----:B--234-:R-:W-:Y:S05]  /*27e0*/  BSYNC B0 ;  /* 0x0000000000007941 */ /* 0x01cfea0003800000 */
.L_x_387:
[----:B-1----:R-:W-:Y:S01]  /*27f0*/  IMAD.MOV.U32 R2, RZ, RZ, 0x40 ;  /* 0x00000040ff027424 */ /* 0x002fe200078e00ff */
[----:B------:R-:W-:Y:S01]  /*2800*/  LOP3.LUT P0, RZ, R19, 0x4, RZ, 0xc0, !PT ;  /* 0x0000000413ff7812 */ /* 0x000fe2000780c0ff */
[----:B------:R-:W0:Y:S01]  /*2810*/  LDGDEPBAR ;  /* 0x00000000000079af */ /* 0x000e220000000000 */
[----:B------:R-:W-:Y:S01]  /*2820*/  WARPSYNC 0xffffffff ;  /* 0xffffffff00007948 */ /* 0x000fe20003800000 */
[C---:B------:R-:W-:Y:S01]  /*2830*/  HMMA.16816.F32.BF16 R8, R160.reuse, R22, RZ ;  /* 0x00000016a008723c */ /* 0x040fe200000418ff */
[----:B------:R-:W-:Y:S01]  /*2840*/  SEL R2, R2, 0xffffffc0, !P0 ;  /* 0xffffffc002027807 */ /* 0x000fe20004000000 */
[----:B------:R-:W-:Y:S01]  /*2850*/  LDSM.16.M88.4 R60, [R243+0x5800] ;  /* 0x00580000f33c783b */ /* 0x000fe20000000200 */
[----:B------:R-:W-:Y:S01]  /*2860*/  UISETP.GT.AND UP0, UPT, UR4, UR8, UPT ;  /* 0x000000080400728c */ /* 0x000fe2000bf04270 */
[C---:B------:R-:W-:Y:S02]  /*2870*/  IADD3 R252, R243.reuse, 0x1800, RZ ;  /* 0x00001800f3fc7810 */ /* 0x040fe40007ffe0ff */
[--C-:B------:R-:W-:Y:S01]  /*2880*/  IMAD.IADD R242, R236, 0x1, R2.reuse ;  /* 0x00000001ecf27824 */ /* 0x100fe200078e0202 */
[C---:B------:R-:W-:Y:S01]  /*2890*/  IADD3 R251, R243.reuse, 0x2000, RZ ;  /* 0x00002000f3fb7810 */ /* 0x040fe20007ffe0ff */
[----:B------:R-:W-:Y:S01]  /*28a0*/  HMMA.16816.F32.BF16 R12, R160, R20, RZ ;  /* 0x00000014a00c723c */ /* 0x000fe200000418ff */
[C---:B------:R-:W-:Y:S01]  /*28b0*/  IMAD.IADD R239, R243.reuse, 0x1, R2 ;  /* 0x00000001f3ef7824 */ /* 0x040fe200078e0202 */
[----:B------:R-:W-:Y:S01]  /*28c0*/  PLOP3.LUT P0, PT, PT, PT, UP0, 0x40, 0x0 ;  /* 0x000000000000781c */ /* 0x000fe20003f0e808 */
[----:B------:R-:W1:Y:S01]  /*28d0*/  LDSM.16.M88.4 R36, [R242+0x10100] ;  /* 0x01010000f224783b */ /* 0x000e620000000200 */
[----:B------:R-:W-:-:S02]  /*28e0*/  IADD3 R250, R243, 0x2800, RZ ;  /* 0x00002800f3fa7810 */ /* 0x000fc40007ffe0ff */
[C---:B------:R-:W-:Y:S01]  /*28f0*/  IADD3 R249, R243.reuse, 0x3000, RZ ;  /* 0x00003000f3f97810 */ /* 0x040fe20007ffe0ff */
[----:B------:R-:W2:Y:S01]  /*2900*/  LDSM.16.M88.4 R44, [R242+0x10900] ;  /* 0x01090000f22c783b */ /* 0x000ea20000000200 */
[C---:B------:R-:W-:Y:S01]  /*2910*/  HMMA.16816.F32.BF16 R16, R160.reuse, R24, RZ ;  /* 0x00000018a010723c */ /* 0x040fe200000418ff */
[C---:B------:R-:W-:Y:S02]  /*2920*/  IADD3 R248, R243.reuse, 0x3800, RZ ;  /* 0x00003800f3f87810 */ /* 0x040fe40007ffe0ff */
[----:B------:R-:W3:Y:S01]  /*2930*/  LDSM.16.M88.4 R52, [R242+0x11100] ;  /* 0x01110000f234783b */ /* 0x000ee20000000200 */
[C---:B------:R-:W-:Y:S02]  /*2940*/  IADD3 R247, R243.reuse, 0x4000, RZ ;  /* 0x00004000f3f77810 */ /* 0x040fe40007ffe0ff */
[C---:B------:R-:W-:Y:S02]  /*2950*/  IADD3 R246, R243.reuse, 0x4800, RZ ;  /* 0x00004800f3f67810 */ /* 0x040fe40007ffe0ff */
[----:B------:R-:W-:Y:S01]  /*2960*/  HMMA.16816.F32.BF16 R20, R160, R26, RZ ;  /* 0x0000001aa014723c */ /* 0x000fe200000418ff */
[----:B------:R-:W-:-:S02]  /*2970*/  IADD3 R245, R243, 0x5000, RZ ;  /* 0x00005000f3f57810 */ /* 0x000fc40007ffe0ff */
[----:B------:R-:W-:-:S05]  /*2980*/  IADD3 R244, R243, 0x5800, RZ ;  /* 0x00005800f3f47810 */ /* 0x000fca0007ffe0ff */
[C---:B------:R-:W-:Y:S08]  /*2990*/  HMMA.16816.F32.BF16 R24, R160.reuse, R32, RZ ;  /* 0x00000020a018723c */ /* 0x040ff000000418ff */
[----:B------:R-:W-:Y:S08]  /*29a0*/  HMMA.16816.F32.BF16 R32, R160, R34, RZ ;  /* 0x00000022a020723c */ /* 0x000ff000000418ff */
[C---:B------:R-:W-:Y:S08]  /*29b0*/  HMMA.16816.F32.BF16 R8, R164.reuse, R42, R8 ;  /* 0x0000002aa408723c */ /* 0x040ff00000041808 */
[C---:B------:R-:W-:Y:S01]  /*29c0*/  HMMA.16816.F32.BF16 R12, R164.reuse, R40, R12 ;  /* 0x00000028a40c723c */ /* 0x040fe2000004180c */
[----:B------:R-:W4:Y:S07]  /*29d0*/  LDSM.16.M88.4 R40, [R239] ;  /* 0x00000000ef28783b */ /* 0x000f2e0000000200 */
[C---:B------:R-:W-:Y:S08]  /*29e0*/  HMMA.16816.F32.BF16 R16, R164.reuse, R48, R16 ;  /* 0x00000030a410723c */ /* 0x040ff00000041810 */
[C---:B------:R-:W-:Y:S01]  /*29f0*/  HMMA.16816.F32.BF16 R20, R164.reuse, R50, R20 ;  /* 0x00000032a414723c */ /* 0x040fe20000041814 */
[----:B------:R-:W5:Y:S07]  /*2a00*/  LDSM.16.M88.4 R48, [R239+0x800] ;  /* 0x00080000ef30783b */ /* 0x000f6e0000000200 */
[C---:B------:R-:W-:Y:S08]  /*2a10*/  HMMA.16816.F32.BF16 R24, R164.reuse, R56, R24 ;  /* 0x00000038a418723c */ /* 0x040ff00000041818 */
[----:B------:R-:W-:Y:S01]  /*2a20*/  HMMA.16816.F32.BF16 R32, R164, R58, R32 ;  /* 0x0000003aa420723c */ /* 0x000fe20000041820 */
[----:B------:R-:W4:Y:S07]  /*2a30*/  LDSM.16.M88.4 R56, [R239+0x1000] ;  /* 0x00100000ef38783b */ /* 0x000f2e0000000200 */
[C---:B-1----:R-:W-:Y:S08]  /*2a40*/  HMMA.16816.F32.BF16 R8, R180.reuse, R38, R8 ;  /* 0x00000026b408723c */ /* 0x042ff00000041808 */
[C---:B------:R-:W-:Y:S01]  /*2a50*/  HMMA.16816.F32.BF16 R28, R180.reuse, R36, R12 ;  /* 0x00000024b41c723c */ /* 0x040fe2000004180c */
[----:B------:R-:W1:Y:S04]  /*2a60*/  LDSM.16.M88.4 R12, [R236+0x11900] ;  /* 0x01190000ec0c783b */ /* 0x000e680000000200 */
[----:B------:R-:W-:Y:S03]  /*2a70*/  LDSM.16.M88.4 R36, [R243+0x1800] ;  /* 0x00180000f324783b */ /* 0x000fe60000000200 */
[C---:B--2---:R-:W-:Y:S08]  /*2a80*/  HMMA.16816.F32.BF16 R16, R180.reuse, R44, R16 ;  /* 0x0000002cb410723c */ /* 0x044ff00000041810 */
[C---:B------:R-:W-:Y:S01]  /*2a90*/  HMMA.16816.F32.BF16 R20, R180.reuse, R46, R20 ;  /* 0x0000002eb414723c */ /* 0x040fe20000041814 */
[----:B------:R-:W2:Y:S07]  /*2aa0*/  LDSM.16.M88.4 R44, [R236+0x12100] ;  /* 0x01210000ec2c783b */ /* 0x000eae0000000200 */
[C---:B---3--:R-:W-:Y:S08]  /*2ab0*/  HMMA.16816.F32.BF16 R24, R180.reuse, R52, R24 ;  /* 0x00000034b418723c */ /* 0x048ff00000041818 */
[----:B------:R-:W-:Y:S01]  /*2ac0*/  HMMA.16816.F32.BF16 R32, R180, R54, R32 ;  /* 0x00000036b420723c */ /* 0x000fe20000041820 */
[----:B------:R-:W3:Y:S07]  /*2ad0*/  LDSM.16.M88.4 R52, [R236+0x12900] ;  /* 0x01290000ec34783b */ /* 0x000eee0000000200 */
[C---:B----4-:R-:W-:Y:S08]  /*2ae0*/  HMMA.16816.F32.BF16 R8, R184.reuse, R42, R8 ;  /* 0x0000002ab808723c */ /* 0x050ff00000041808 */
[C---:B------:R-:W-:Y:S01]  /*2af0*/  HMMA.16816.F32.BF16 R28, R184.reuse, R40, R28 ;  /* 0x00000028b81c723c */ /* 0x040fe2000004181c */
[----:B------:R-:W-:Y:S07]  /*2b00*/  LDSM.16.M88.4 R40, [R242+0x12100] ;  /* 0x01210000f228783b */ /* 0x000fee0000000200 */
[C---:B-----5:R-:W-:Y:S08]  /*2b10*/  HMMA.16816.F32.BF16 R16, R184.reuse, R48, R16 ;  /* 0x00000030b810723c */ /* 0x060ff00000041810 */
[C---:B------:R-:W-:Y:S01]  /*2b20*/  HMMA.16816.F32.BF16 R20, R184.reuse, R50, R20 ;  /* 0x00000032b814723c */ /* 0x040fe20000041814 */
[----:B------:R-:W4:Y:S07]  /*2b30*/  LDSM.16.M88.4 R48, [R243+0x2000] ;  /* 0x00200000f330783b */ /* 0x000f2e0000000200 */
[C---:B------:R-:W-:Y:S08]  /*2b40*/  HMMA.16816.F32.BF16 R24, R184.reuse, R56, R24 ;  /* 0x00000038b818723c */ /* 0x040ff00000041818 */
[----:B------:R-:W-:Y:S01]  /*2b50*/  HMMA.16816.F32.BF16 R32, R184, R58, R32 ;  /* 0x0000003ab820723c */ /* 0x000fe20000041820 */
[----:B------:R-:W5:Y:S07]  /*2b60*/  LDSM.16.M88.4 R56, [R243+0x2800] ;  /* 0x00280000f338783b */ /* 0x000f6e0000000200 */
[C---:B-1----:R-:W-:Y:S08]  /*2b70*/  HMMA.16816.F32.BF16 R8, R188.reuse, R14, R8 ;  /* 0x0000000ebc08723c */ /* 0x042ff00000041808 */
[C---:B------:R-:W-:Y:S01]  /*2b80*/  HMMA.16816.F32.BF16 R28, R188.reuse, R12, R28 ;  /* 0x0000000cbc1c723c */ /* 0x040fe2000004181c */
[----:B------:R-:W1:Y:S07]  /*2b90*/  LDSM.16.M88.4 R12, [R242+0x11900] ;  /* 0x01190000f20c783b */ /* 0x000e6e0000000200 */
[C---:B--2---:R-:W-:Y:S08]  /*2ba0*/  HMMA.16816.F32.BF16 R16, R188.reuse, R44, R16 ;  /* 0x0000002cbc10723c */ /* 0x044ff00000041810 */
[C---:B------:R-:W-:Y:S01]  /*2bb0*/  HMMA.16816.F32.BF16 R20, R188.reuse, R46, R20 ;  /* 0x0000002ebc14723c */ /* 0x040fe20000041814 */
[----:B------:R-:W-:Y:S07]  /*2bc0*/  LDSM.16.M88.4 R44, [R239+0x2000] ;  /* 0x00200000ef2c783b */ /* 0x000fee0000000200 */
[C---:B---3--:R-:W-:Y:S08]  /*2bd0*/  HMMA.16816.F32.BF16 R24, R188.reuse, R52, R24 ;  /* 0x00000034bc18723c */ /* 0x048ff00000041818 */
[----:B------:R-:W-:Y:S01]  /*2be0*/  HMMA.16816.F32.BF16 R32, R188, R54, R32 ;  /* 0x00000036bc20723c */ /* 0x000fe20000041820 */
[----:B------:R-:W2:Y:S07]  /*2bf0*/  LDSM.16.M88.4 R52, [R242+0x12900] ;  /* 0x01290000f234783b */ /* 0x000eae0000000200 */
[C---:B------:R-:W-:Y:S08]  /*2c00*/  HMMA.16816.F32.BF16 R8, R192.reuse, R38, R8 ;  /* 0x00000026c008723c */ /* 0x040ff00000041808 */
[C---:B------:R-:W-:Y:S01]  /*2c10*/  HMMA.16816.F32.BF16 R28, R192.reuse, R36, R28 ;  /* 0x00000024c01c723c */ /* 0x040fe2000004181c */
[----:B------:R-:W3:Y:S07]  /*2c20*/  LDSM.16.M88.4 R36, [R239+0x1800] ;  /* 0x00180000ef24783b */ /* 0x000eee0000000200 */
[C---:B----4-:R-:W-:Y:S08]  /*2c30*/  HMMA.16816.F32.BF16 R16, R192.reuse, R48, R16 ;  /* 0x00000030c010723c */ /* 0x050ff00000041810 */
[C---:B------:R-:W-:Y:S01]  /*2c40*/  HMMA.16816.F32.BF16 R20, R192.reuse, R50, R20 ;  /* 0x00000032c014723c */ /* 0x040fe20000041814 */
[----:B------:R-:W-:Y:S07]  /*2c50*/  LDSM.16.M88.4 R48, [R236+0x14100] ;  /* 0x01410000ec30783b */ /* 0x000fee0000000200 */
[C---:B-----5:R-:W-:Y:S08]  /*2c60*/  HMMA.16816.F32.BF16 R24, R192.reuse, R56, R24 ;  /* 0x00000038c018723c */ /* 0x060ff00000041818 */
[----:B------:R-:W-:Y:S01]  /*2c70*/  HMMA.16816.F32.BF16 R32, R192, R58, R32 ;  /* 0x0000003ac020723c */ /* 0x000fe20000041820 */
[----:B------:R-:W4:Y:S07]  /*2c80*/  LDSM.16.M88.4 R56, [R239+0x2800] ;  /* 0x00280000ef38783b */ /* 0x000f2e0000000200 */
[C---:B-1----:R-:W-:Y:S08]  /*2c90*/  HMMA.16816.F32.BF16 R8, R196.reuse, R14, R8 ;  /* 0x0000000ec408723c */ /* 0x042ff00000041808 */
[C---:B------:R-:W-:Y:S01]  /*2ca0*/  HMMA.16816.F32.BF16 R28, R196.reuse, R12, R28 ;  /* 0x0000000cc41c723c */ /* 0x040fe2000004181c */
[----:B------:R-:W1:Y:S07]  /*2cb0*/  LDSM.16.M88.4 R12, [R236+0x13100] ;  /* 0x01310000ec0c783b */ /* 0x000e6e0000000200 */
[C---:B------:R-:W-:Y:S08]  /*2cc0*/  HMMA.16816.F32.BF16 R16, R196.reuse, R40, R16 ;  /* 0x00000028c410723c */ /* 0x040ff00000041810 */
[C---:B------:R-:W-:Y:S01]  /*2cd0*/  HMMA.16816.F32.BF16 R20, R196.reuse, R42, R20 ;  /* 0x0000002ac414723c */ /* 0x040fe20000041814 */
[----:B------:R-:W5:Y:S07]  /*2ce0*/  LDSM.16.M88.4 R40, [R236+0x13900] ;  /* 0x01390000ec28783b */ /* 0x000f6e0000000200 */
[C---:B--2---:R-:W-:Y:S08]  /*2cf0*/  HMMA.16816.F32.BF16 R24, R196.reuse, R52, R24 ;  /* 0x00000034c418723c */ /* 0x044ff00000041818 */
[----:B------:R-:W-:Y:S01]  /*2d00*/  HMMA.16816.F32.BF16 R32, R196, R54, R32 ;  /* 0x00000036c420723c */ /* 0x000fe20000041820 */
[----:B------:R-:W-:Y:S07]  /*2d10*/  LDSM.16.M88.4 R52, [R243+0x4000] ;  /* 0x00400000f334783b */ /* 0x000fee0000000200 */
[C---:B---3--:R-:W-:Y:S08]  /*2d20*/  HMMA.16816.F32.BF16 R8, R200.reuse, R38, R8 ;  /* 0x00000026c808723c */ /* 0x048ff00000041808 */
[C---:B------:R-:W-:Y:S01]  /*2d30*/  HMMA.16816.F32.BF16 R28, R200.reuse, R36, R28 ;  /* 0x00000024c81c723c */ /* 0x040fe2000004181c */
[----:B------:R-:W2:Y:S07]  /*2d40*/  LDSM.16.M88.4 R36, [R243+0x3000] ;  /* 0x00300000f324783b */ /* 0x000eae0000000200 */
[C---:B------:R-:W-:Y:S08]  /*2d50*/  HMMA.16816.F32.BF16 R16, R200.reuse, R44, R16 ;  /* 0x0000002cc810723c */ /* 0x040ff00000041810 */
[C---:B------:R-:W-:Y:S01]  /*2d60*/  HMMA.16816.F32.BF16 R20, R200.reuse, R46, R20 ;  /* 0x0000002ec814723c */ /* 0x040fe20000041814 */
[----:B------:R-:W3:Y:S07]  /*2d70*/  LDSM.16.M88.4 R44, [R243+0x3800] ;  /* 0x00380000f32c783b */ /* 0x000eee0000000200 */
[C---:B----4-:R-:W-:Y:S08]  /*2d80*/  HMMA.16816.F32.BF16 R24, R200.reuse, R56, R24 ;  /* 0x00000038c818723c */ /* 0x050ff00000041818 */
[----:B------:R-:W-:Y:S01]  /*2d90*/  HMMA.16816.F32.BF16 R32, R200, R58, R32 ;  /* 0x0000003ac820723c */ /* 0x000fe20000041820 */
[----:B------:R-:W-:Y:S07]  /*2da0*/  LDSM.16.M88.4 R56, [R239+0x4000] ;  /* 0x00400000ef38783b */ /* 0x000fee0000000200 */
[C---:B-1----:R-:W-:Y:S08]  /*2db0*/  HMMA.16816.F32.BF16 R8, R204.reuse, R14, R8 ;  /* 0x0000000ecc08723c */ /* 0x042ff00000041808 */
[C---:B------:R-:W-:Y:S01]  /*2dc0*/  HMMA.16816.F32.BF16 R28, R204.reuse, R12, R28 ;  /* 0x0000000ccc1c723c */ /* 0x040fe2000004181c */
[----:B------:R-:W1:Y:S07]  /*2dd0*/  LDSM.16.M88.4 R12, [R242+0x13100] ;  /* 0x01310000f20c783b */ /* 0x000e6e0000000200 */
[C---:B-----5:R-:W-:Y:S08]  /*2de0*/  HMMA.16816.F32.BF16 R16, R204.reuse, R40, R16 ;  /* 0x00000028cc10723c */ /* 0x060ff00000041810 */
[C---:B------:R-:W-:Y:S01]  /*2df0*/  HMMA.16816.F32.BF16 R20, R204.reuse, R42, R20 ;  /* 0x0000002acc14723c */ /* 0x040fe20000041814 */
[----:B------:R-:W4:Y:S07]  /*2e00*/  LDSM.16.M88.4 R40, [R242+0x13900] ;  /* 0x01390000f228783b */ /* 0x000f2e0000000200 */
[C---:B------:R-:W-:Y:S08]  /*2e10*/  HMMA.16816.F32.BF16 R24, R204.reuse, R48, R24 ;  /* 0x00000030cc18723c */ /* 0x040ff00000041818 */
[----:B------:R-:W-:Y:S01]  /*2e20*/  HMMA.16816.F32.BF16 R32, R204, R50, R32 ;  /* 0x00000032cc20723c */ /* 0x000fe20000041820 */
[----:B------:R-:W5:Y:S07]  /*2e30*/  LDSM.16.M88.4 R48, [R242+0x14100] ;  /* 0x01410000f230783b */ /* 0x000f6e0000000200 */
        /* <DEDUP_REMOVED lines=8> */
[----:B------:R-:W-:Y:S07]  /*2ec0*/  LDSM.16.M88.4 R52, [R236+0x15900] ;  /* 0x01590000ec34783b */ /* 0x000fee0000000200 */
[C---:B-1----:R-:W-:Y:S08]  /*2ed0*/  HMMA.16816.F32.BF16 R8, R212.reuse, R14, R8 ;  /* 0x0000000ed408723c */ /* 0x042ff00000041808 */
[C---:B------:R-:W-:Y:S08]  /*2ee0*/  HMMA.16816.F32.BF16 R28, R212.reuse, R12, R28 ;  /* 0x0000000cd41c723c */ /* 0x040ff0000004181c */
[C---:B----4-:R-:W-:Y:S08]  /*2ef0*/  HMMA.16816.F32.BF16 R16, R212.reuse, R40, R16 ;  /* 0x00000028d410723c */ /* 0x050ff00000041810 */
[C---:B------:R-:W-:Y:S01]  /*2f00*/  HMMA.16816.F32.BF16 R20, R212.reuse, R42, R20 ;  /* 0x0000002ad414723c */ /* 0x040fe20000041814 */
[----:B------:R-:W1:Y:S07]  /*2f10*/  LDSM.16.M88.4 R40, [R236+0x14900] ;  /* 0x01490000ec28783b */ /* 0x000e6e0000000200 */
[C---:B-----5:R-:W-:Y:S08]  /*2f20*/  HMMA.16816.F32.BF16 R24, R212.reuse, R48, R24 ;  /* 0x00000030d418723c */ /* 0x060ff00000041818 */
[----:B------:R-:W-:Y:S01]  /*2f30*/  HMMA.16816.F32.BF16 R32, R212, R50, R32 ;  /* 0x00000032d420723c */ /* 0x000fe20000041820 */
[----:B------:R-:W4:Y:S07]  /*2f40*/  LDSM.16.M88.4 R48, [R236+0x15100] ;  /* 0x01510000ec30783b */ /* 0x000f2e0000000200 */
        /* <DEDUP_REMOVED lines=10> */
[C---:B------:R-:W-:Y:S01]  /*2ff0*/  HMMA.16816.F32.BF16 R28, R220.reuse, R40, R28 ;  /* 0x00000028dc1c723c */ /* 0x040fe2000004181c */
[----:B------:R-:W-:Y:S07]  /*3000*/  LDSM.16.M88.4 R40, [R239+0x5000] ;  /* 0x00500000ef28783b */ /* 0x000fee0000000200 */
[C---:B----4-:R-:W-:Y:S08]  /*3010*/  HMMA.16816.F32.BF16 R12, R220.reuse, R48, R8 ;  /* 0x00000030dc0c723c */ /* 0x050ff00000041808 */
[C---:B------:R-:W-:Y:S01]  /*3020*/  HMMA.16816.F32.BF16 R8, R220.reuse, R50, R20 ;  /* 0x00000032dc08723c */ /* 0x040fe20000041814 */
[----:B------:R-:W1:Y:S07]  /*3030*/  LDSM.16.M88.4 R48, [R242+0x14900] ;  /* 0x01490000f230783b */ /* 0x000e6e0000000200 */
[C---:B------:R-:W-:Y:S08]  /*3040*/  HMMA.16816.F32.BF16 R24, R220.reuse, R52, R24 ;  /* 0x00000034dc18723c */ /* 0x040ff00000041818 */
[----:B------:R-:W-:Y:S01]  /*3050*/  HMMA.16816.F32.BF16 R32, R220, R54, R32 ;  /* 0x00000036dc20723c */ /* 0x000fe20000041820 */
[----:B------:R-:W4:Y:S07]  /*3060*/  LDSM.16.M88.4 R52, [R242+0x15100] ;  /* 0x01510000f234783b */ /* 0x000f2e0000000200 */
[C---:B--2---:R-:W-:Y:S08]  /*3070*/  HMMA.16816.F32.BF16 R20, R224.reuse, R38, R16 ;  /* 0x00000026e014723c */ /* 0x044ff00000041810 */
[C---:B------:R-:W-:Y:S01]  /*3080*/  HMMA.16816.F32.BF16 R28, R224.reuse, R36, R28 ;  /* 0x00000024e01c723c */ /* 0x040fe2000004181c */
[----:B------:R-:W-:Y:S07]  /*3090*/  LDSM.16.M88.4 R36, [R239+0x5800] ;  /* 0x00580000ef24783b */ /* 0x000fee0000000200 */
[C---:B---3--:R-:W-:Y:S08]  /*30a0*/  HMMA.16816.F32.BF16 R16, R224.reuse, R44, R12 ;  /* 0x0000002ce010723c */ /* 0x048ff0000004180c */
[----:B------:R-:W-:Y:S01]  /*30b0*/  HMMA.16816.F32.BF16 R12, R224, R46, R8 ;  /* 0x0000002ee00c723c */ /* 0x000fe20000041808 */
[----:B------:R-:W2:Y:S01]  /*30c0*/  LDSM.16.M88.4 R44, [R239+0x4800] ;  /* 0x00480000ef2c783b */ /* 0x000ea20000000200 */
[----:B------:R-:W-:-:S06]  /*30d0*/  DEPBAR.LE SB0, 0x0 ;  /* 0x000080000000791a */ /* 0x000fcc0000000000 */
[C---:B------:R-:W-:Y:S08]  /*30e0*/  HMMA.16816.F32.BF16 R8, R224.reuse, R60, R24 ;  /* 0x0000003ce008723c */ /* 0x040ff00000041818 */
[----:B------:R-:W-:Y:S08]  /*30f0*/  HMMA.16816.F32.BF16 R32, R224, R62, R32 ;  /* 0x0000003ee020723c */ /* 0x000ff00000041820 */
[C---:B-1----:R-:W-:Y:S08]  /*3100*/  HMMA.16816.F32.BF16 R24, R228.reuse, R50, R20 ;  /* 0x00000032e418723c */ /* 0x042ff00000041814 */
[C---:B------:R-:W-:Y:S08]  /*3110*/  HMMA.16816.F32.BF16 R28, R228.reuse, R48, R28 ;  /* 0x00000030e41c723c */ /* 0x040ff0000004181c */
[C---:B----4-:R-:W-:Y:S08]  /*3120*/  HMMA.16816.F32.BF16 R20, R228.reuse, R52, R16 ;  /* 0x00000034e414723c */ /* 0x050ff00000041810 */
[C---:B------:R-:W-:Y:S08]  /*3130*/  HMMA.16816.F32.BF16 R16, R228.reuse, R54, R12 ;  /* 0x00000036e410723c */ /* 0x040ff0000004180c */
[C---:B------:R-:W-:Y:S08]  /*3140*/  HMMA.16816.F32.BF16 R12, R228.reuse, R56, R8 ;  /* 0x00000038e40c723c */ /* 0x040ff00000041808 */
[----:B------:R-:W-:Y:S08]  /*3150*/  HMMA.16816.F32.BF16 R8, R228, R58, R32 ;  /* 0x0000003ae408723c */ /* 0x000ff00000041820 */
[C---:B--2---:R-:W-:Y:S08]  /*3160*/  HMMA.16816.F32.BF16 R32, R232.reuse, R44, R28 ;  /* 0x0000002ce820723c */ /* 0x044ff0000004181c */
[C---:B------:R-:W-:Y:S08]  /*3170*/  HMMA.16816.F32.BF16 R44, R232.reuse, R46, R24 ;  /* 0x0000002ee82c723c */ /* 0x040ff00000041818 */
[C---:B------:R-:W-:Y:S08]  /*3180*/  HMMA.16816.F32.BF16 R28, R232.reuse, R40, R20 ;  /* 0x00000028e81c723c */ /* 0x040ff00000041814 */
[C---:B------:R-:W-:Y:S08]  /*3190*/  HMMA.16816.F32.BF16 R24, R232.reuse, R36, R12 ;  /* 0x00000024e818723c */ /* 0x040ff0000004180c */
[C---:B------:R-:W-:Y:S08]  /*31a0*/  HMMA.16816.F32.BF16 R40, R232.reuse, R42, R16 ;  /* 0x0000002ae828723c */ /* 0x040ff00000041810 */
[----:B------:R-:W-:Y:S01]  /*31b0*/  HMMA.16816.F32.BF16 R36, R232, R38, R8 ;  /* 0x00000026e824723c */ /* 0x000fe20000041808 */
[----:B------:R-:W-:Y:S06]  /*31c0*/  BAR.SYNC.DEFER_BLOCKING 0x0 ;  /* 0x0000000000007b1d */ /* 0x000fec0000010000 */
[----:B------:R-:W-:Y:S05]  /*31d0*/  @P0 BRA `(.L_x_390) ;  /* 0x0000060000000947 */ /* 0x000fea0003800000 */
[----:B------:R-:W2:Y:S04]  /*31e0*/  LDL R3, [R1+0x6c] ;  /* 0x00006c0001037983 */ /* 0x000ea80000100800 */
[----:B------:R-:W3:Y:S04]  /*31f0*/  LDL R6, [R1+0x68] ;  /* 0x0000680001067983 */ /* 0x000ee80000100800 */
[----:B------:R-:W4:Y:S04]  /*3200*/  LDL R7, [R1+0x60] ;  /* 0x0000600001077983 */ /* 0x000f280000100800 */
[----:B------:R-:W1:Y:S01]  /*3210*/  S2R R75, SR_TID.X ;  /* 0x00000000004b7919 */ /* 0x000e620000002100 */
[----:B------:R-:W-:-:S02]  /*3220*/  IMAD.MOV.U32 R74, RZ, RZ, c[0x0][0x2b8] ;  /* 0x0000ae00ff4a7624 */ /* 0x000fc400078e00ff */
[----:B------:R-:W-:Y:S01]  /*3230*/  IMAD.U32 R2, RZ, RZ, UR10 ;  /* 0x0000000aff027e24 */ /* 0x000fe2000f8e00ff */
[----:B------:R2:W5:Y:S02]  /*3240*/  LDL R71, [R1+0x54] ;  /* 0x0000540001477983 */ /* 0x0005640000100800 */
[----:B------:R-:W-:Y:S02]  /*3250*/  ISETP.NE.AND P1, PT, R74, 0x1, PT ;  /* 0x000000014a00780c */ /* 0x000fe40003f25270 */
[----:B------:R2:W5:Y:S04]  /*3260*/  LDL R67, [R1+0x8] ;  /* 0x0000080001437983 */ /* 0x0005680000100800 */
[----:B------:R2:W5:Y:S04]  /*3270*/  LDL R68, [R1+0x34] ;  /* 0x0000340001447983 */ /* 0x0005680000100800 */
[----:B------:R2:W5:Y:S04]  /*3280*/  LDL R69, [R1+0x50] ;  /* 0x0000500001457983 */ /* 0x0005680000100800 */
[----:B------:R2:W5:Y:S01]  /*3290*/  LDL R70, [R1+0x38] ;  /* 0x0000380001467983 */ /* 0x0005620000100800 */
[----:B-1----:R-:W-:-:S02]  /*32a0*/  LEA.HI R72, R66, R75, RZ, 0x3 ;  /* 0x0000004b42487211 */ /* 0x002fc400078f18ff */
[----:B------:R-:W-:Y:S02]  /*32b0*/  LEA.HI R73, R66, R75, RZ, 0x3 ;  /* 0x0000004b42497211 */ /* 0x000fe400078f18ff */
[----:B------:R-:W-:Y:S02]  /*32c0*/  LOP3.LUT R72, R72, 0xfffffff8, RZ, 0xc0, !PT ;  /* 0xfffffff848487812 */ /* 0x000fe400078ec0ff */
[----:B------:R-:W-:-:S03]  /*32d0*/  SHF.R.S32.HI R73, RZ, 0x3, R73 ;  /* 0x00000003ff497819 */ /* 0x000fc60000011449 */
[----:B------:R-:W-:-:S04]  /*32e0*/  IMAD.IADD R72, R75, 0x1, -R72 ;  /* 0x000000014b487824 */ /* 0x000fc800078e0a48 */
[----:B------:R-:W-:-:S05]  /*32f0*/  IMAD R72, R72, 0x20, R73 ;  /* 0x0000002048487824 */ /* 0x000fca00078e0249 */
[----:B------:R-:W-:Y:S01]  /*3300*/  IADD3 R2, R72, UR17, R2 ;  /* 0x0000001148027c10 */ /* 0x000fe2000fffe002 */
[----:B------:R-:W-:Y:S02]  /*3310*/  IMAD.MOV.U32 R9, RZ, RZ, RZ ;  /* 0x000000ffff097224 */ /* 0x000fe400078e00ff */
[----:B--2---:R-:W-:Y:S01]  /*3320*/  IMAD.MOV.U32 R75, RZ, RZ, R3 ;  /* 0x000000ffff4b7224 */ /* 0x004fe200078e0003 */
[----:B------:R-:W-:Y:S01]  /*3330*/  IADD3 R3, R2, -0x30, RZ ;  /* 0xffffffd002037810 */ /* 0x000fe20007ffe0ff */
[----:B---3--:R-:W-:-:S04]  /*3340*/  IMAD.MOV.U32 R73, RZ, RZ, R6 ;  /* 0x000000ffff497224 */ /* 0x008fc800078e0006 */
[----:B------:R-:W-:-:S04]  /*3350*/  @P1 IMAD.HI.U32 R6, R3, c[0x0][0x2bc], RZ ;  /* 0x0000af0003061a27 */ /* 0x000fc800078e00ff */
[----:B------:R-:W-:Y:S01]  /*3360*/  IMAD.MOV.U32 R2, RZ, RZ, R3 ;  /* 0x000000ffff027224 */ /* 0x000fe200078e0003 */
[----:B------:R-:W-:Y:S01]  /*3370*/  @P1 SHF.R.U32.HI R2, RZ, c[0x0][0x2c0], R6 ;  /* 0x0000b000ff021a19 */ /* 0x000fe20000011606 */
[----:B----4-:R-:W-:-:S03]  /*3380*/  IMAD.MOV.U32 R72, RZ, RZ, R7 ;  /* 0x000000ffff487224 */ /* 0x010fc600078e0007 */
[----:B------:R-:W-:-:S04]  /*3390*/  @!P3 IADD3 R7, P0, R2, UR20, RZ ;  /* 0x000000140207bc10 */ /* 0x000fc8000ff1e0ff */
[----:B------:R-:W-:Y:S02]  /*33a0*/  @!P3 LEA.HI.X.SX32 R8, R2, UR7, 0x1, P0 ;  /* 0x000000070208bc11 */ /* 0x000fe400080f0eff */
[----:B------:R-:W-:-:S04]  /*33b0*/  @!P3 LEA R6, P0, R7, c[0x0][0x2a0], 0x2 ;  /* 0x0000a8000706ba11 */ /* 0x000fc800078010ff */
[----:B------:R-:W-:-:S05]  /*33c0*/  @!P3 LEA.HI.X R7, R7, c[0x0][0x2a4], R8, 0x2, P0 ;  /* 0x0000a9000707ba11 */ /* 0x000fca00000f1408 */
[----:B------:R1:W2:Y:S01]  /*33d0*/  @!P3 LDG.E R9, [R6.64] ;  /* 0x000000160609b981 */ /* 0x0002a2000c1e1900 */
[----:B------:R-:W-:-:S04]  /*33e0*/  IMAD.MOV R2, RZ, RZ, -R2 ;  /* 0x000000ffff027224 */ /* 0x000fc800078e0a02 */
[----:B------:R-:W-:Y:S01]  /*33f0*/  IMAD R10, R2, c[0x0][0x2b8], R3 ;  /* 0x0000ae00020a7a24 */ /* 0x000fe200078e0203 */
[----:B------:R-:W3:Y:S04]  /*3400*/  S2R R76, SR_TID.X ;  /* 0x00000000004c7919 */ /* 0x000ee80000002100 */
[----:B------:R-:W-:-:S05]  /*3410*/  SHF.R.S32.HI R2, RZ, 0x1f, R10 ;  /* 0x0000001fff027819 */ /* 0x000fca000001140a */
[----:B-1----:R-:W-:Y:S02]  /*3420*/  IMAD R6, R2, c[0x0][0x1e0], RZ ;  /* 0x0000780002067a24 */ /* 0x002fe400078e02ff */
[----:B------:R-:W-:-:S04]  /*3430*/  IMAD.WIDE.U32 R2, R10, c[0x0][0x1e0], RZ ;  /* 0x000078000a027a25 */ /* 0x000fc800078e00ff */
[----:B------:R-:W-:-:S04]  /*3440*/  IMAD R6, R10, c[0x0][0x1e4], R6 ;  /* 0x000079000a067a24 */ /* 0x000fc800078e0206 */
[----:B------:R-:W-:Y:S01]  /*3450*/  IMAD.IADD R3, R3, 0x1, R6 ;  /* 0x0000000103037824 */ /* 0x000fe200078e0206 */
[----:B------:R-:W-:Y:S01]  /*3460*/  STL [R1+0x28], R10 ;  /* 0x0000280a01007387 */ /* 0x000fe20000100800 */
[----:B---3--:R-:W-:-:S04]  /*3470*/  LEA.HI R74, R66, R76, RZ, 0x3 ;  /* 0x0000004c424a7211 */ /* 0x008fc800078f18ff */
[----:B------:R-:W-:-:S05]  /*3480*/  LOP3.LUT R74, R74, 0xfffffff8, RZ, 0xc0, !PT ;  /* 0xfffffff84a4a7812 */ /* 0x000fca00078ec0ff */
[----:B------:R-:W-:Y:S01]  /*3490*/  IMAD.IADD R74, R76, 0x1, -R74 ;  /* 0x000000014c4a7824 */ /* 0x000fe200078e0a4a */
[----:B------:R-:W-:Y:S03]  /*34a0*/  BSSY B0, `(.L_x_391) ;  /* 0x0000020000007945 */ /* 0x000fe60003800000 */
[----:B------:R-:W-:-:S05]  /*34b0*/  IMAD.SHL.U32 R74, R74, 0x8, RZ ;  /* 0x000000084a4a7824 */ /* 0x000fca00078e00ff */
[----:B------:R-:W-:Y:S02]  /*34c0*/  ISETP.GE.AND P1, PT, R74, c[0x0][0x1d4], PT ;  /* 0x000075004a007a0c */ /* 0x000fe40003f26270 */
[----:B--2---:R-:W-:Y:S01]  /*34d0*/  SHF.R.S32.HI R6, RZ, 0x1f, R9 ;  /* 0x0000001fff067819 */ /* 0x004fe20000011409 */
[----:B------:R-:W-:-:S04]  /*34e0*/  IMAD.WIDE.U32 R2, R9, c[0x0][0x1f0], R2 ;  /* 0x00007c0009027a25 */ /* 0x000fc800078e0002 */
[----:B------:R-:W-:Y:S01]  /*34f0*/  IMAD R6, R6, c[0x0][0x1f0], RZ ;  /* 0x00007c0006067a24 */ /* 0x000fe200078e02ff */
[----:B------:R1:W-:Y:S03]  /*3500*/  STL [R1+0x24], R9 ;  /* 0x0000240901007387 */ /* 0x0003e60000100800 */
[----:B------:R-:W-:Y:S01]  /*3510*/  IMAD R6, R9, c[0x0][0x1f4], R6 ;  /* 0x00007d0009067a24 */ /* 0x000fe200078e0206 */
[----:B------:R-:W-:-:S04]  /*3520*/  IADD3 R2, P0, R2, UR18, RZ ;  /* 0x0000001202027c10 */ /* 0x000fc8000ff1e0ff */
[----:B------:R-:W-:Y:S02]  /*3530*/  IADD3.X R3, R3, UR6, R6, P0, !PT ;  /* 0x0000000603037c10 */ /* 0x000fe400087fe406 */
[----:B------:R-:W-:-:S04]  /*3540*/  LEA R13, P0, R2, c[0x0][0x1c8], 0x1 ;  /* 0x00007200020d7a11 */ /* 0x000fc800078008ff */
[----:B------:R-:W-:Y:S02]  /*3550*/  LEA.HI.X R12, R2, c[0x0][0x1cc], R3, 0x1, P0 ;  /* 0x00007300020c7a11 */ /* 0x000fe400000f0c03 */
[----:B-1----:R-:W-:-:S04]  /*3560*/  LEA.HI R9, R66, R76, RZ, 0x3 ;  /* 0x0000004c42097211 */ /* 0x002fc800078f18ff */
[----:B------:R-:W-:-:S04]  /*3570*/  SHF.R.S32.HI R9, RZ, 0x3, R9 ;  /* 0x00000003ff097819 */ /* 0x000fc80000011409 */
[----:B------:R-:W-:-:S04]  /*3580*/  IADD3 R14, -R9, 0x30, RZ ;  /* 0x00000030090e7810 */ /* 0x000fc80007ffe1ff */
[----:B------:R-:W-:Y:S01]  /*3590*/  ISETP.GE.AND P0, PT, R14, 0x1, PT ;  /* 0x000000010e00780c */ /* 0x000fe20003f06270 */
[----:B------:R1:W2:Y:S04]  /*35a0*/  SHFL.IDX PT, R2, R13, RZ, 0x181f ;  /* 0x00181fff0d027589 */ /* 0x0002a800000e0000 */
[----:B------:R1:W3:Y:S08]  /*35b0*/  SHFL.IDX PT, R3, R12, RZ, 0x181f ;  /* 0x00181fff0c037589 */ /* 0x0002f000000e0000 */
[----:B------:R-:W-:Y:S05]  /*35c0*/  @!P0 BRA `(.L_x_392) ;  /* 0x000000d000008947 */ /* 0x000fea0003800000 */
[----:B--2---:R-:W-:-:S04]  /*35d0*/  LEA R10, P0, R74, R2, 0x1 ;  /* 0x000000024a0a7211 */ /* 0x004fc800078008ff */
[----:B---3--:R-:W-:Y:S02]  /*35e0*/  LEA.HI.X R11, R74, R3, R75, 0x1, P0 ;  /* 0x000000034a0b7211 */ /* 0x008fe400000f0c4b */
[----:B------:R-:W-:-:S03]  /*35f0*/  LEA R8, P0, R72, R2, 0x1 ;  /* 0x0000000248087211 */ /* 0x000fc600078008ff */
[----:B------:R-:W-:Y:S01]  /*3600*/  @!PT LDS RZ, [RZ] ;  /* 0x00000000fffff984 */ /* 0x000fe20000000800 */
[----:B-----5:R2:W-:Y:S01]  /*3610*/  LDGSTS.E.BYPASS.LTC128B.128 [R67+0x10100], [R10.64], !P1 ;  /* 0x101000000a437fae */ /* 0x0205e2000c901d56 */
[----:B------:R-:W-:Y:S02]  /*3620*/  LEA.HI.X R9, R72, R3, R73, 0x1, P0 ;  /* 0x0000000348097211 */ /* 0x000fe400000f0c49 */
[----:B------:R-:W-:-:S03]  /*3630*/  LEA R6, P0, R70, R2, 0x1 ;  /* 0x0000000246067211 */ /* 0x000fc600078008ff */
[----:B------:R2:W-:Y:S01]  /*3640*/  LDGSTS.E.BYPASS.LTC128B.128 [R67+0x11900], [R8.64], !P6 ;  /* 0x1190000008437fae */ /* 0x0005e2000f101d56 */
[----:B------:R-:W-:Y:S02]  /*3650*/  LEA.HI.X R7, R70, R3, R71, 0x1, P0 ;  /* 0x0000000346077211 */ /* 0x000fe400000f0c47 */
[----:B------:R-:W-:-:S03]  /*3660*/  LEA R2, P0, R68, R2, 0x1 ;  /* 0x0000000244027211 */ /* 0x000fc600078008ff */
[----:B------:R2:W-:Y:S01]  /*3670*/  LDGSTS.E.BYPASS.LTC128B.128 [R67+0x13100], [R6.64], !P5 ;  /* 0x1310000006437fae */ /* 0x0005e2000e901d56 */
[----:B------:R-:W-:-:S05]  /*3680*/  LEA.HI.X R3, R68, R3, R69, 0x1, P0 ;  /* 0x0000000344037211 */ /* 0x000fca00000f0c45 */
[----:B------:R2:W-:Y:S04]  /*3690*/  LDGSTS.E.BYPASS.LTC128B.128 [R67+0x14900], [R2.64], !P4 ;  /* 0x1490000002437fae */ /* 0x0005e8000e101d56 */
.L_x_392:
[----:B------:R-:W-:Y:S05]  /*36a0*/  BSYNC B0 ;  /* 0x0000000000007941 */ /* 0x000fea0003800000 */
.L_x_391:
[----:B------:R-:W-:Y:S01]  /*36b0*/  ISETP.GE.AND P0, PT, R14, 0x21, PT ;  /* 0x000000210e00780c */ /* 0x000fe20003f06270 */
[----:B--23--:R2:W3:Y:S01]  /*36c0*/  SHFL.IDX PT, R3, R12, 0x1, 0x181f ;  /* 0x00381f000c037f89 */ /* 0x00c4e200000e0000 */
[----:B------:R-:W-:Y:S03]  /*36d0*/  BSSY B0, `(.L_x_390) ;  /* 0x0000010000007945 */ /* 0x000fe60003800000 */
[----:B------:R2:W4:Y:S08]  /*36e0*/  SHFL.IDX PT, R2, R13, 0x1, 0x181f ;  /* 0x00381f000d027f89 */ /* 0x00053000000e0000 */
[----:B------:R-:W-:Y:S05]  /*36f0*/  @!P0 BRA `(.L_x_393) ;  /* 0x000000d000008947 */ /* 0x000fea0003800000 */
[----:B----4-:R-:W-:-:S04]  /*3700*/  LEA R10, P0, R74, R2, 0x1 ;  /* 0x000000024a0a7211 */ /* 0x010fc800078008ff */
        /* <DEDUP_REMOVED lines=12> */
.L_x_393:
[----:B------:R-:W-:Y:S05]  /*37d0*/  BSYNC B0 ;  /* 0x0000000000007941 */ /* 0x000fea0003800000 */
.L_x_390:
[----:B---3--:R-:W3:Y:S01]  /*37e0*/  S2R R8, SR_TID.X ;  /* 0x0000000000087919 */ /* 0x008ee20000002100 */
[----:B----4-:R-:W-:Y:S01]  /*37f0*/  LOP3.LUT R2, R65, 0xffffffe0, RZ, 0xc0, !PT ;  /* 0xffffffe041027812 */ /* 0x010fe200078ec0ff */
[----:B------:R-:W-:Y:S01]  /*3800*/  UISETP.NE.AND UP1, UPT, UR13, URZ, UPT ;  /* 0x0000003f0d00728c */ /* 0x000fe2000bf25270 */
[----:B------:R-:W-:Y:S01]  /*3810*/  SHF.R.S32.HI R7, RZ, 0x1f, R64 ;  /* 0x0000001fff077819 */ /* 0x000fe20000011440 */
[----:B------:R-:W-:Y:S01]  /*3820*/  UISETP.NE.AND UP0, UPT, UR12, URZ, UPT ;  /* 0x0000003f0c00728c */ /* 0x000fe2000bf05270 */
[----:B------:R-:W0:Y:S01]  /*3830*/  LDGDEPBAR ;  /* 0x00000000000079af */ /* 0x000e220000000000 */
[----:B------:R-:W-:Y:S01]  /*3840*/  ULDC UR17, c[0x0][0x324] ;  /* 0x0000c90000117ab9 */ /* 0x000fe20000000800 */
[----:B------:R-:W-:Y:S01]  /*3850*/  LEA.HI R7, R7, R64, RZ, 0x3 ;  /* 0x0000004007077211 */ /* 0x000fe200078f18ff */
[----:B------:R-:W-:Y:S01]  /*3860*/  ULDC UR5, c[0x0][0x2ac] ;  /* 0x0000ab0000057ab9 */ /* 0x000fe20000000800 */
[----:B------:R-:W-:Y:S01]  /*3870*/  PLOP3.LUT P0, PT, PT, PT, UP1, 0x80, 0x0 ;  /* 0x000000000000781c */ /* 0x000fe20003f0f018 */
[----:B------:R-:W-:Y:S01]  /*3880*/  ULDC UR4, c[0x0][0x1d0] ;  /* 0x0000740000047ab9 */ /* 0x000fe20000000800 */
[----:B------:R-:W-:Y:S01]  /*3890*/  LOP3.LUT R7, R7, 0xffffff8, RZ, 0xc0, !PT ;  /* 0x0ffffff807077812 */ /* 0x000fe200078ec0ff */
[----:B------:R-:W-:-:S02]  /*38a0*/  ULOP3.LUT UR17, URZ, UR17, URZ, 0x33, !UPT ;  /* 0x000000113f117292 */ /* 0x000fc4000f8e333f */
[----:B------:R-:W-:Y:S02]  /*38b0*/  UIMAD UR4, UR5, UR4, UR27 ;  /* 0x00000004050472a4 */ /* 0x000fe4000f8e021b */
[----:B------:R-:W-:Y:S01]  /*38c0*/  IMAD.IADD R9, R64, 0x1, -R7 ;  /* 0x0000000140097824 */ /* 0x000fe200078e0a07 */
[----:B---3--:R-:W-:Y:S01]  /*38d0*/  LEA.HI R3, R66, R8, RZ, 0x2 ;  /* 0x0000000842037211 */ /* 0x008fe200078f10ff */
[----:B------:R-:W-:-:S03]  /*38e0*/  IMAD.IADD R2, R8, 0x1, -R2 ;  /* 0x0000000108027824 */ /* 0x000fc600078e0a02 */
[----:B------:R-:W-:Y:S02]  /*38f0*/  LOP3.LUT R3, R3, 0xfffffffc, RZ, 0xc0, !PT ;  /* 0xfffffffc03037812 */ /* 0x000fe400078ec0ff */
[----:B------:R-:W-:-:S03]  /*3900*/  SHF.R.S32.HI R6, RZ, 0x1f, R2 ;  /* 0x0000001fff067819 */ /* 0x000fc60000011402 */
[----:B------:R-:W-:Y:S01]  /*3910*/  IMAD.IADD R3, R8, 0x1, -R3 ;  /* 0x0000000108037824 */ /* 0x000fe200078e0a03 */
[----:B------:R-:W-:-:S04]  /*3920*/  LEA.HI R6, R6, R2, RZ, 0x2 ;  /* 0x0000000206067211 */ /* 0x000fc800078f10ff */
[----:B------:R-:W-:Y:S02]  /*3930*/  LEA.HI R8, R3, R3, RZ, 0x1 ;  /* 0x0000000303087211 */ /* 0x000fe400078f08ff */
[----:B------:R-:W-:Y:S02]  /*3940*/  LEA.HI.SX32 R7, R6, UR26, 0x1e ;  /* 0x0000001a06077c11 */ /* 0x000fe4000f8ff2ff */
[----:B------:R-:W-:-:S03]  /*3950*/  LOP3.LUT R8, R8, 0x1ffffffe, RZ, 0xc0, !PT ;  /* 0x1ffffffe08087812 */ /* 0x000fc600078ec0ff */
[----:B------:R-:W-:Y:S02]  /*3960*/  IMAD R7, R9, 0x10, R7 ;  /* 0x0000001009077824 */ /* 0x000fe400078e0207 */
[----:B------:R-:W-:-:S04]  /*3970*/  IMAD.IADD R3, R3, 0x1, -R8 ;  /* 0x0000000103037824 */ /* 0x000fc800078e0a08 */
[----:B------:R-:W-:-:S04]  /*3980*/  IMAD R10, R3, 0x8, R7 ;  /* 0x00000008030a7824 */ /* 0x000fc800078e0207 */
[----:B------:R-:W-:Y:S01]  /*3990*/  @P0 IMAD.HI.U32 R3, R10, c[0x0][0x2c8], RZ ;  /* 0x0000b2000a030a27 */ /* 0x000fe200078e00ff */
[----:B------:R-:W-:Y:S01]  /*39a0*/  PLOP3.LUT P0, PT, PT, PT, UP1, 0x80, 0x0 ;  /* 0x000000000000781c */ /* 0x000fe20003f0f018 */
[----:B------:R3:W-:Y:S02]  /*39b0*/  STL [R1+0x5c], R10 ;  /* 0x00005c0a01007387 */ /* 0x0007e40000100800 */
[----:B------:R-:W-:-:S10]  /*39c0*/  IMAD.MOV.U32 R7, RZ, RZ, R10 ;  /* 0x000000ffff077224 */ /* 0x000fd400078e000a */
[----:B------:R-:W-:Y:S02]  /*39d0*/  @P0 SHF.R.U32.HI R7, RZ, c[0x0][0x2cc], R3 ;  /* 0x0000b300ff070a19 */ /* 0x000fe40000011603 */
[----:B------:R-:W-:Y:S02]  /*39e0*/  LOP3.LUT R3, R6, 0x7ffffffc, RZ, 0xc0, !PT ;  /* 0x7ffffffc06037812 */ /* 0x000fe400078ec0ff */
[----:B------:R-:W-:Y:S01]  /*39f0*/  PLOP3.LUT P0, PT, PT, PT, UP0, 0x40, 0x0 ;  /* 0x000000000000781c */ /* 0x000fe20003f0e808 */
[----:B------:R-:W4:Y:S02]  /*3a00*/  SHFL.IDX PT, R6, R7, RZ, 0x1c1f ;  /* 0x001c1fff07067589 */ /* 0x000f2400000e0000 */
[----:B------:R-:W-:Y:S02]  /*3a10*/  IMAD.IADD R3, R2, 0x1, -R3 ;  /* 0x0000000102037824 */ /* 0x000fe400078e0a03 */
[----:B------:R-:W-:Y:S02]  /*3a20*/  IMAD.U32 R2, RZ, RZ, UR28 ;  /* 0x0000001cff027e24 */ /* 0x000fe4000f8e00ff */
[----:B------:R-:W-:-:S05]  /*3a30*/  IMAD.SHL.U32 R11, R3, 0x2, RZ ;  /* 0x00000002030b7824 */ /* 0x000fca00078e00ff */
[C---:B------:R-:W-:Y:S01]  /*3a40*/  IADD3 R2, -R11.reuse, 0x1, R2 ;  /* 0x000000010b027810 */ /* 0x040fe20007ffe102 */
[----:B------:R1:W-:Y:S01]  /*3a50*/  STL [R1+0x58], R11 ;  /* 0x0000580b01007387 */ /* 0x0003e20000100800 */
[----:B------:R-:W-:Y:S02]  /*3a60*/  IADD3 R9, -R11, UR4, RZ ;  /* 0x000000040b097c10 */ /* 0x000fe4000fffe1ff */
[----:B------:R-:W-:-:S04]  /*3a70*/  IADD3 R2, R2, -c[0x0][0x168], RZ ;  /* 0x80005a0002027a10 */ /* 0x000fc80007ffe0ff */
[C---:B------:R-:W-:Y:S02]  /*3a80*/  IADD3 R8, R2.reuse, c[0x0][0x328], RZ ;  /* 0x0000ca0002087a10 */ /* 0x040fe40007ffe0ff */
[----:B---3--:R-:W-:-:S03]  /*3a90*/  IADD3 R10, R2, UR17, RZ ;  /* 0x00000011020a7c10 */ /* 0x008fc6000fffe0ff */
[--C-:B----4-:R-:W-:Y:S02]  /*3aa0*/  IMAD.IADD R3, R8, 0x1, R6.reuse ;  /* 0x0000000108037824 */ /* 0x110fe400078e0206 */
[----:B------:R-:W-:-:S03]  /*3ab0*/  IMAD.IADD R2, R10, 0x1, R6 ;  /* 0x000000010a027824 */ /* 0x000fc600078e0206 */
[----:B------:R-:W-:Y:S02]  /*3ac0*/  IMNMX R3, R3, R9, PT ;  /* 0x0000000903037217 */ /* 0x000fe40003800200 */
[----:B-1----:R-:W-:Y:S01]  /*3ad0*/  IADD3 R11, -R11, UR27, RZ ;  /* 0x0000001b0b0b7c10 */ /* 0x002fe2000fffe1ff */
[----:B------:R-:W-:Y:S05]  /*3ae0*/  @P0 BRA `(.L_x_394) ;  /* 0x0000015000000947 */ /* 0x000fea0003800000 */
[----:B--2---:R-:W-:Y:S01]  /*3af0*/  IMAD.U32 R12, RZ, RZ, UR9 ;  /* 0x00000009ff0c7e24 */ /* 0x004fe2000f8e00ff */
[----:B------:R-:W-:Y:S04]  /*3b00*/  BSSY B0, `(.L_x_395) ;  /* 0x000000f000007945 */ /* 0x000fe80003800000 */
[----:B------:R-:W-:-:S04]  /*3b10*/  IADD3 R6, R12, -c[0x0][0x168], R6 ;  /* 0x80005a000c067a10 */ /* 0x000fc80007ffe006 */
[----:B------:R-:W-:-:S13]  /*3b20*/  ISETP.GT.AND P0, PT, R6, -0x1, PT ;  /* 0xffffffff0600780c */ /* 0x000fda0003f04270 */
[----:B------:R-:W-:Y:S05]  /*3b30*/  @P0 BRA `(.L_x_396) ;  /* 0x0000007000000947 */ /* 0x000fea0003800000 */
[----:B------:R-:W-:Y:S01]  /*3b40*/  IMAD.MOV.U32 R12, RZ, RZ, c[0x0][0x32c] ;  /* 0x0000cb00ff0c7624 */ /* 0x000fe200078e00ff */
[----:B------:R-:W-:-:S04]  /*3b50*/  LOP3.LUT R6, RZ, R6, RZ, 0x33, !PT ;  /* 0x00000006ff067212 */ /* 0x000fc800078e33ff */
[----:B------:R-:W-:-:S13]  /*3b60*/  ISETP.NE.AND P0, PT, R12, 0x1, PT ;  /* 0x000000010c00780c */ /* 0x000fda0003f05270 */
[----:B------:R-:W-:-:S05]  /*3b70*/  @P0 IMAD.HI.U32 R12, R6, c[0x0][0x330], RZ ;  /* 0x0000cc00060c0a27 */ /* 0x000fca00078e00ff */
[----:B------:R-:W-:-:S04]  /*3b80*/  @P0 SHF.R.U32.HI R6, RZ, c[0x0][0x334], R12 ;  /* 0x0000cd00ff060a19 */ /* 0x000fc8000001160c */
[----:B------:R-:W-:Y:S01]  /*3b90*/  LOP3.LUT R6, RZ, R6, RZ, 0x33, !PT ;  /* 0x00000006ff067212 */ /* 0x000fe200078e33ff */
[----:B------:R-:W-:Y:S05]  /*3ba0*/  BRA `(.L_x_397) ;  /* 0x0000004000007947 */ /* 0x000fea0003800000 */
.L_x_396:
[----:B------:R-:W-:-:S04]  /*3bb0*/  MOV R12, c[0x0][0x32c] ;  /* 0x0000cb00000c7a02 */ /* 0x000fc80000000f00 */
[----:B------:R-:W-:-:S13]  /*3bc0*/  ISETP.NE.AND P0, PT, R12, 0x1, PT ;  /* 0x000000010c00780c */ /* 0x000fda0003f05270 */
[----:B------:R-:W-:-:S05]  /*3bd0*/  @P0 IMAD.HI.U32 R12, R6, c[0x0][0x330], RZ ;  /* 0x0000cc00060c0a27 */ /* 0x000fca00078e00ff */
[----:B------:R-:W-:Y:S02]  /*3be0*/  @P0 SHF.R.U32.HI R6, RZ, c[0x0][0x334], R12 ;  /* 0x0000cd00ff060a19 */ /* 0x000fe4000001160c */
.L_x_397:
[----:B------:R-:W-:Y:S05]  /*3bf0*/  BSYNC B0 ;  /* 0x0000000000007941 */ /* 0x000fea0003800000 */
.L_x_395:
[----:B------:R-:W-:-:S05]  /*3c00*/  IMAD R6, R6, c[0x0][0x32c], R11 ;  /* 0x0000cb0006067a24 */ /* 0x000fca00078e020b */
[----:B------:R-:W-:Y:S02]  /*3c10*/  IADD3 R12, R6, c[0x0][0x32c], RZ ;  /* 0x0000cb00060c7a10 */ /* 0x000fe40007ffe0ff */
[----:B------:R-:W-:Y:S02]  /*3c20*/  IMNMX R2, R2, R6, !PT ;  /* 0x0000000602027217 */ /* 0x000fe40007800200 */
[----:B------:R-:W-:Y:S02]  /*3c30*/  IMNMX R3, R3, R12, PT ;  /* 0x0000000c03037217 */ /* 0x000fe40003800200 */
.L_x_394:
[----:B------:R-:W-:Y:S01]  /*3c40*/  UISETP.GE.AND UP0, UPT, UR27, 0x1, UPT ;  /* 0x000000011b00788c */ /* 0x000fe2000bf06270 */
[----:B------:R-:W1:Y:S01]  /*3c50*/  SHFL.IDX PT, R6, R7, 0x1, 0x1c1f ;  /* 0x003c1f0007067f89 */ /* 0x000e6200000e0000 */
[----:B------:R-:W-:Y:S02]  /*3c60*/  UISETP.GE.AND UP6, UPT, UR27, 0x12, UPT ;  /* 0x000000121b00788c */ /* 0x000fe4000bfc6270 */
[----:B------:R-:W-:Y:S02]  /*3c70*/  UP2UR UR30, UPR, URZ, 0x1 ;  /* 0x000000013f1e7883 */ /* 0x000fe40008000000 */
[----:B------:R-:W-:Y:S01]  /*3c80*/  PLOP3.LUT P0, PT, PT, PT, UP0, 0x40, 0x0 ;  /* 0x000000000000781c */ /* 0x000fe20003f0e808 */
[----:B------:R-:W-:-:S02]  /*3c90*/  UISETP.GE.AND UP0, UPT, UR27, 0x2, UPT ;  /* 0x000000021b00788c */ /* 0x000fc4000bf06270 */
[----:B------:R-:W-:Y:S01]  /*3ca0*/  UISETP.GE.AND UP5, UPT, UR27, 0x19, UPT ;  /* 0x000000191b00788c */ /* 0x000fe2000bfa6270 */
[----:B------:R-:W-:Y:S01]  /*3cb0*/  ISETP.GT.AND P0, PT, R2, RZ, P0 ;  /* 0x000000ff0200720c */ /* 0x000fe20000704270 */
[----:B------:R-:W-:Y:S02]  /*3cc0*/  UP2UR UR29, UPR, URZ, 0x1 ;  /* 0x000000013f1d7883 */ /* 0x000fe40008000000 */
[----:B------:R-:W-:Y:S01]  /*3cd0*/  UISETP.GE.AND UP4, UPT, UR27, 0x1a, UPT ;  /* 0x0000001a1b00788c */ /* 0x000fe2000bf86270 */
[----:B------:R-:W-:Y:S01]  /*3ce0*/  ISETP.LT.OR P0, PT, R3, 0x1, P0 ;  /* 0x000000010300780c */ /* 0x000fe20000701670 */
[----:B------:R-:W-:Y:S02]  /*3cf0*/  UISETP.GE.AND UP3, UPT, UR27, 0x21, UPT ;  /* 0x000000211b00788c */ /* 0x000fe4000bf66270 */
[----:B------:R-:W-:Y:S01]  /*3d00*/  UISETP.GE.AND UP2, UPT, UR27, 0x22, UPT ;  /* 0x000000221b00788c */ /* 0x000fe2000bf46270 */
[----:B------:R-:W-:Y:S01]  /*3d10*/  FSEL R16, R32, -INF , !P0 ;  /* 0xff80000020107808 */ /* 0x000fe20004000000 */
[----:B------:R-:W-:Y:S01]  /*3d20*/  UISETP.GE.AND UP1, UPT, UR27, 0x29, UPT ;  /* 0x000000291b00788c */ /* 0x000fe2000bf26270 */
[----:B------:R-:W-:Y:S01]  /*3d30*/  PLOP3.LUT P0, PT, PT, PT, UP0, 0x40, 0x0 ;  /* 0x000000000000781c */ /* 0x000fe20003f0e808 */
[----:B------:R-:W-:-:S02]  /*3d40*/  UISETP.GE.AND UP0, UPT, UR27, 0x9, UPT ;  /* 0x000000091b00788c */ /* 0x000fc4000bf06270 */
[----:B------:R-:W-:Y:S01]  /*3d50*/  UP2UR UR31, UPR, URZ, 0x40 ;  /* 0x000000403f1f7883 */ /* 0x000fe20008000000 */
[----:B------:R-:W-:Y:S01]  /*3d60*/  ISETP.GT.AND P0, PT, R2, 0x1, P0 ;  /* 0x000000010200780c */ /* 0x000fe20000704270 */
[----:B------:R-:W-:-:S03]  /*3d70*/  UP2UR UR28, UPR, URZ, 0x1 ;  /* 0x000000013f1c7883 */ /* 0x000fc60008000000 */
[----:B------:R-:W-:-:S04]  /*3d80*/  ISETP.LT.OR P0, PT, R3, 0x2, P0 ;  /* 0x000000020300780c */ /* 0x000fc80000701670 */
[----:B------:R-:W-:Y:S02]  /*3d90*/  FSEL R15, R33, -INF , !P0 ;  /* 0xff800000210f7808 */ /* 0x000fe40004000000 */
[----:B------:R-:W-:Y:S01]  /*3da0*/  PLOP3.LUT P0, PT, PT, PT, UP0, 0x40, 0x0 ;  /* 0x000000000000781c */ /* 0x000fe20003f0e808 */
[----:B------:R-:W-:-:S03]  /*3db0*/  UISETP.GE.AND UP0, UPT, UR27, 0xa, UPT ;  /* 0x0000000a1b00788c */ /* 0x000fc6000bf06270 */
        /* <DEDUP_REMOVED lines=12> */
[----:B------:R-:W-:-:S04]  /*3e80*/  ISETP.GT.AND P0, PT, R2, 0x10, P0 ;  /* 0x000000100200780c */ /* 0x000fc80000704270 */
[----:B------:R-:W-:-:S04]  /*3e90*/  ISETP.LT.OR P0, PT, R3, 0x11, P0 ;  /* 0x000000110300780c */ /* 0x000fc80000701670 */
[----:B------:R-:W-:Y:S02]  /*3ea0*/  FSEL R19, R28, -INF , !P0 ;  /* 0xff8000001c137808 */ /* 0x000fe40004000000 */
[----:B------:R-:W-:Y:S01]  /*3eb0*/  PLOP3.LUT P0, PT, PT, PT, UP6, 0x40, 0x0 ;  /* 0x000000000000781c */ /* 0x000fe20003f0e868 */
[----:B------:R-:W-:-:S03]  /*3ec0*/  UISETP.NE.AND UP6, UPT, UR12, URZ, UPT ;  /* 0x0000003f0c00728c */ /* 0x000fc6000bfc5270 */
[----:B------:R-:W-:-:S04]  /*3ed0*/  ISETP.GT.AND P0, PT, R2, 0x11, P0 ;  /* 0x000000110200780c */ /* 0x000fc80000704270 */
[----:B------:R-:W-:-:S04]  /*3ee0*/  ISETP.LT.OR P0, PT, R3, 0x12, P0 ;  /* 0x000000120300780c */ /* 0x000fc80000701670 */
[----:B------:R-:W-:Y:S02]  /*3ef0*/  FSEL R18, R29, -INF , !P0 ;  /* 0xff8000001d127808 */ /* 0x000fe40004000000 */
[----:B------:R-:W-:-:S04]  /*3f00*/  PLOP3.LUT P0, PT, PT, PT, UP5, 0x40, 0x0 ;  /* 0x000000000000781c */ /* 0x000fc80003f0e858 */
        /* <DEDUP_REMOVED lines=20> */
[----:B------:R-:W-:Y:S01]  /*4050*/  ISETP.GT.AND P0, PT, R2, 0x29, P0 ;  /* 0x000000290200780c */ /* 0x000fe20000704270 */
[----:B-1----:R-:W-:-:S03]  /*4060*/  IMAD.IADD R2, R10, 0x1, R6 ;  /* 0x000000010a027824 */ /* 0x002fc600078e0206 */
[----:B------:R-:W-:Y:S01]  /*4070*/  ISETP.LT.OR P0, PT, R3, 0x2a, P0 ;  /* 0x0000002a0300780c */ /* 0x000fe20000701670 */
[----:B------:R-:W-:-:S03]  /*4080*/  IMAD.IADD R3, R8, 0x1, R6 ;  /* 0x0000000108037824 */ /* 0x000fc600078e0206 */
[----:B------:R-:W-:Y:S02]  /*4090*/  FSEL R87, R37, -INF , !P0 ;  /* 0xff80000025577808 */ /* 0x000fe40004000000 */
[----:B------:R-:W-:Y:S01]  /*40a0*/  PLOP3.LUT P0, PT, PT, PT, UP6, 0x40, 0x0 ;  /* 0x000000000000781c */ /* 0x000fe20003f0e868 */
[----:B------:R-:W-:Y:S01]  /*40b0*/  UISETP.NE.AND UP6, UPT, UR31, URZ, UPT ;  /* 0x0000003f1f00728c */ /* 0x000fe2000bfc5270 */
[----:B------:R-:W-:-:S11]  /*40c0*/  IMNMX R3, R3, R9, PT ;  /* 0x0000000903037217 */ /* 0x000fd60003800200 */
[----:B------:R-:W-:Y:S05]  /*40d0*/  @P0 BRA `(.L_x_398) ;  /* 0x0000015000000947 */ /* 0x000fea0003800000 */
[----:B------:R-:W-:Y:S01]  /*40e0*/  IMAD.U32 R7, RZ, RZ, UR9 ;  /* 0x00000009ff077e24 */ /* 0x000fe2000f8e00ff */
        /* <DEDUP_REMOVED lines=11> */
.L_x_400:
[----:B------:R-:W-:-:S04]  /*41a0*/  MOV R7, c[0x0][0x32c] ;  /* 0x0000cb0000077a02 */ /* 0x000fc80000000f00 */
[----:B------:R-:W-:-:S13]  /*41b0*/  ISETP.NE.AND P0, PT, R7, 0x1, PT ;  /* 0x000000010700780c */ /* 0x000fda0003f05270 */
[----:B------:R-:W-:-:S05]  /*41c0*/  @P0 IMAD.HI.U32 R7, R6, c[0x0][0x330], RZ ;  /* 0x0000cc0006070a27 */ /* 0x000fca00078e00ff */
[----:B------:R-:W-:Y:S02]  /*41d0*/  @P0 SHF.R.U32.HI R6, RZ, c[0x0][0x334], R7 ;  /* 0x0000cd00ff060a19 */ /* 0x000fe40000011607 */
.L_x_401:
[----:B------:R-:W-:Y:S05]  /*41e0*/  BSYNC B0 ;  /* 0x0000000000007941 */ /* 0x000fea0003800000 */
.L_x_399:
[----:B------:R-:W-:-:S05]  /*41f0*/  IMAD R6, R6, c[0x0][0x32c], R11 ;  /* 0x0000cb0006067a24 */ /* 0x000fca00078e020b */
[----:B------:R-:W-:Y:S02]  /*4200*/  IADD3 R7, R6, c[0x0][0x32c], RZ ;  /* 0x0000cb0006077a10 */ /* 0x000fe40007ffe0ff */
[----:B------:R-:W-:Y:S02]  /*4210*/  IMNMX R2, R2, R6, !PT ;  /* 0x0000000602027217 */ /* 0x000fe40007800200 */
[----:B------:R-:W-:Y:S02]  /*4220*/  IMNMX R3, R3, R7, PT ;  /* 0x0000000703037217 */ /* 0x000fe40003800200 */
.L_x_398:
[----:B------:R-:W-:Y:S01]  /*4230*/  UP2UR UR27, UPR, URZ, 0x10 ;  /* 0x000000103f1b7883 */ /* 0x000fe20008000000 */
[----:B------:R-:W-:Y:S01]  /*4240*/  FMNMX.FTZ R133, R16, R15, !PT ;  /* 0x0000000f10857209 */ /* 0x000fe20007810000 */
[----:B------:R-:W-:Y:S01]  /*4250*/  UISETP.NE.AND UP4, UPT, UR30, URZ, UPT ;  /* 0x0000003f1e00728c */ /* 0x000fe2000bf85270 */
[----:B------:R-:W-:Y:S01]  /*4260*/  IMAD.SHL.U32 R237, R4, 0x2, RZ ;  /* 0x0000000204ed7824 */ /* 0x000fe200078e00ff */
[----:B------:R-:W-:Y:S01]  /*4270*/  UP2UR UR30, UPR, URZ, 0x8 ;  /* 0x000000083f1e7883 */ /* 0x000fe20008000000 */
[----:B------:R-:W-:Y:S01]  /*4280*/  FMNMX.FTZ R133, R21, R133, !PT ;  /* 0x0000008515857209 */ /* 0x000fe20007810000 */
[----:B------:R-:W-:Y:S01]  /*4290*/  UISETP.NE.AND UP3, UPT, UR29, URZ, UPT ;  /* 0x0000003f1d00728c */ /* 0x000fe2000bf65270 */
[----:B------:R-:W-:Y:S01]  /*42a0*/  IMAD R238, R5, 0x2, R237 ;  /* 0x0000000205ee7824 */ /* 0x000fe200078e02ed */
[----:B------:R-:W-:Y:S01]  /*42b0*/  PLOP3.LUT P0, PT, PT, PT, UP4, 0x40, 0x0 ;  /* 0x000000000000781c */ /* 0x000fe20003f0e848 */
[----:B------:R-:W-:Y:S01]  /*42c0*/  UP2UR UR29, UPR, URZ, 0x4 ;  /* 0x000000043f1d7883 */ /* 0x000fe20008000000 */
[----:B------:R-:W-:Y:S01]  /*42d0*/  FMNMX.FTZ R133, R20, R133, !PT ;  /* 0x0000008514857209 */ /* 0x000fe20007810000 */
[----:B------:R-:W-:Y:S01]  /*42e0*/  UISETP.NE.AND UP2, UPT, UR28, URZ, UPT ;  /* 0x0000003f1c00728c */ /* 0x000fe2000bf45270 */
[----:B------:R-:W-:Y:S01]  /*42f0*/  ISETP.GT.AND P0, PT, R2, RZ, P0 ;  /* 0x000000ff0200720c */ /* 0x000fe20000704270 */
[----:B------:R-:W-:Y:S01]  /*4300*/  UP2UR UR28, UPR, URZ, 0x2 ;  /* 0x000000023f1c7883 */ /* 0x000fe20008000000 */
[----:B------:R-:W-:Y:S01]  /*4310*/  FMNMX.FTZ R133, R19, R133, !PT ;  /* 0x0000008513857209 */ /* 0x000fe20007810000 */
[----:B------:R-:W-:Y:S01]  /*4320*/  UISETP.NE.AND UP1, UPT, UR5, URZ, UPT ;  /* 0x0000003f0500728c */ /* 0x000fe2000bf25270 */
[----:B------:R-:W-:Y:S01]  /*4330*/  ISETP.LT.OR P0, PT, R3, 0x1, P0 ;  /* 0x000000010300780c */ /* 0x000fe20000701670 */
[----:B------:R-:W-:Y:S01]  /*4340*/  UP2UR UR5, UPR, URZ, 0x1 ;  /* 0x000000013f057883 */ /* 0x000fe20008000000 */
[----:B------:R-:W-:Y:S01]  /*4350*/  FMNMX.FTZ R133, R18, R133, !PT ;  /* 0x0000008512857209 */ /* 0x000fe20007810000 */
[----:B------:R-:W-:Y:S01]  /*4360*/  UISETP.NE.AND UP0, UPT, UR4, URZ, UPT ;  /* 0x0000003f0400728c */ /* 0x000fe2000bf05270 */
[----:B------:R-:W-:Y:S01]  /*4370*/  FSEL R8, R34, -INF , !P0 ;  /* 0xff80000022087808 */ /* 0x000fe20004000000 */
[----:B------:R-:W-:Y:S01]  /*4380*/  UISETP.NE.AND UP4, UPT, UR27, URZ, UPT ;  /* 0x0000003f1b00728c */ /* 0x000fe2000bf85270 */
[----:B------:R-:W-:Y:S01]  /*4390*/  PLOP3.LUT P0, PT, PT, PT, UP3, 0x40, 0x0 ;  /* 0x000000000000781c */ /* 0x000fe20003f0e838 */
[----:B------:R-:W-:Y:S01]  /*43a0*/  UISETP.NE.AND UP3, UPT, UR30, URZ, UPT ;  /* 0x0000003f1e00728c */ /* 0x000fe2000bf65270 */
[----:B------:R-:W-:Y:S01]  /*43b0*/  FMNMX.FTZ R133, R17, R133, !PT ;  /* 0x0000008511857209 */ /* 0x000fe20007810000 */
[----:B-----5:R-:W-:Y:S01]  /*43c0*/  LDSM.16.MT88.4 R68, [R238+0x900] ;  /* 0x00090000ee44783b */ /* 0x020fe20000004200 */
[----:B------:R-:W-:Y:S01]  /*43d0*/  ISETP.GT.AND P0, PT, R2, 0x1, P0 ;  /* 0x000000010200780c */ /* 0x000fe20000704270 */
[----:B------:R-:W-:Y:S01]  /*43e0*/  IMAD R240, R0, 0x2, R238 ;  /* 0x0000000200f07824 */ /* 0x000fe200078e02ee */
[----:B------:R-:W-:Y:S01]  /*43f0*/  FMNMX.FTZ R133, R22, R133, !PT ;  /* 0x0000008516857209 */ /* 0x000fe20007810000 */
[----:B------:R-:W-:Y:S01]  /*4400*/  LDSM.16.MT88.4 R72, [R238+0x1900] ;  /* 0x00190000ee48783b */ /* 0x000fe20000004200 */
[----:B------:R-:W-:-:S02]  /*4410*/  ISETP.LT.OR P0, PT, R3, 0x2, P0 ;  /* 0x000000020300780c */ /* 0x000fc40000701670 */
[----:B------:R-:W-:Y:S01]  /*4420*/  FMNMX.FTZ R133, R91, R133, !PT ;  /* 0x000000855b857209 */ /* 0x000fe20007810000 */
[----:B------:R-:W-:Y:S01]  /*4430*/  LDSM.16.MT88.4 R64, [R237+0x1900] ;  /* 0x00190000ed40783b */ /* 0x000fe20000004200 */
[----:B------:R-:W-:Y:S02]  /*4440*/  FSEL R7, R35, -INF , !P0 ;  /* 0xff80000023077808 */ /* 0x000fe40004000000 */
[----:B------:R-:W-:Y:S01]  /*4450*/  PLOP3.LUT P0, PT, PT, PT, UP2, 0x40, 0x0 ;  /* 0x000000000000781c */ /* 0x000fe20003f0e828 */
[----:B------:R-:W-:Y:S01]  /*4460*/  UISETP.NE.AND UP2, UPT, UR29, URZ, UPT ;  /* 0x0000003f1d00728c */ /* 0x000fe2000bf45270 */
[----:B------:R-:W-:Y:S01]  /*4470*/  FMNMX.FTZ R133, R90, R133, !PT ;  /* 0x000000855a857209 */ /* 0x000fe20007810000 */
[----:B------:R-:W-:Y:S01]  /*4480*/  LDSM.16.MT88.4 R32, [R238+0x100] ;  /* 0x00010000ee20783b */ /* 0x000fe20000004200 */
[----:B------:R-:W-:Y:S02]  /*4490*/  ISETP.GT.AND P0, PT, R2, 0x8, P0 ;  /* 0x000000080200780c */ /* 0x000fe40000704270 */
        /* <DEDUP_REMOVED lines=8> */
[----:B------:R-:W-:Y:S01]  /*4520*/  LEA R241, R0, R237, 0x1 ;  /* 0x000000ed00f17211 */ /* 0x000fe200078e08ff */
[----:B------:R-:W-:Y:S01]  /*4530*/  STL [R1+0x74], R161 ;  /* 0x000074a101007387 */ /* 0x000fe20000100800 */
[----:B------:R-:W-:-:S03]  /*4540*/  ISETP.GT.AND P0, PT, R2, 0x9, P0 ;  /* 0x000000090200780c */ /* 0x000fc60000704270 */
[----:B------:R-:W-:Y:S01]  /*4550*/  STL [R1+0x70], R160 ;  /* 0x000070a001007387 */ /* 0x000fe20000100800 */
[----:B------:R-:W-:-:S04]  /*4560*/  ISETP.LT.OR P0, PT, R3, 0xa, P0 ;  /* 0x0000000a0300780c */ /* 0x000fc80000701670 */
[----:B------:R-:W-:Y:S02]  /*4570*/  FSEL R10, R47, -INF , !P0 ;  /* 0xff8000002f0a7808 */ /* 0x000fe40004000000 */
[----:B------:R-:W-:Y:S01]  /*4580*/  PLOP3.LUT P0, PT, PT, PT, UP0, 0x40, 0x0 ;  /* 0x000000000000781c */ /* 0x000fe20003f0e808 */
[----:B------:R-:W-:Y:S01]  /*4590*/  UISETP.NE.AND UP0, UPT, UR5, URZ, UPT ;  /* 0x0000003f0500728c */ /* 0x000fe2000bf05270 */
[----:B------:R-:W-:Y:S02]  /*45a0*/  LDSM.16.MT88.4 R44, [R241+0x900] ;  /* 0x00090000f12c783b */ /* 0x000fe40000004200 */
[----:B------:R-:W-:Y:S01]  /*45b0*/  ISETP.GT.AND P0, PT, R2, 0x10, P0 ;  /* 0x000000100200780c */ /* 0x000fe20000704270 */
[----:B------:R-:W-:-:S03]  /*45c0*/  ULDC.64 UR4, c[0x0][0x2c8] ;  /* 0x0000b20000047ab9 */ /* 0x000fc60000000a00 */
[----:B------:R-:W-:-:S04]  /*45d0*/  ISETP.LT.OR P0, PT, R3, 0x11, P0 ;  /* 0x000000110300780c */ /* 0x000fc80000701670 */
[----:B------:R-:W-:Y:S02]  /*45e0*/  FSEL R9, R30, -INF , !P0 ;  /* 0xff8000001e097808 */ /* 0x000fe40004000000 */
[----:B------:R-:W-:Y:S01]  /*45f0*/  PLOP3.LUT P0, PT, PT, PT, UP6, 0x40, 0x0 ;  /* 0x000000000000781c */ /* 0x000fe20003f0e868 */
[----:B------:R-:W-:-:S03]  /*4600*/  UISETP.NE.AND UP6, UPT, UR12, URZ, UPT ;  /* 0x0000003f0c00728c */ /* 0x000fc6000bfc5270 */
[----:B------:R-:W-:-:S04]  /*4610*/  ISETP.GT.AND P0, PT, R2, 0x11, P0 ;  /* 0x000000110200780c */ /* 0x000fc80000704270 */
[----:B------:R-:W-:-:S04]  /*4620*/  ISETP.LT.OR P0, PT, R3, 0x12, P0 ;  /* 0x000000120300780c */ /* 0x000fc80000701670 */
[----:B--2---:R-:W-:Y:S02]  /*4630*/  FSEL R12, R31, -INF , !P0 ;  /* 0xff8000001f0c7808 */ /* 0x004fe40004000000 */
[----:B------:R-:W-:Y:S01]  /*4640*/  PLOP3.LUT P0, PT, PT, PT, UP5, 0x40, 0x0 ;  /* 0x000000000000781c */ /* 0x000fe20003f0e858 */
[----:B------:R-:W-:Y:S01]  /*4650*/  LDSM.16.MT88.4 R28, [R237+0x900] ;  /* 0x00090000ed1c783b */ /* 0x000fe20000004200 */
[----:B------:R-:W-:Y:S02]  /*4660*/  UISETP.NE.AND UP5, UPT, UR13, URZ, UPT ;  /* 0x0000003f0d00728c */ /* 0x000fe4000bfa5270 */
[----:B------:R-:W-:-:S04]  /*4670*/  ISETP.GT.AND P0, PT, R2, 0x18, P0 ;  /* 0x000000180200780c */ /* 0x000fc80000704270 */
[----:B------:R-:W-:-:S04]  /*4680*/  ISETP.LT.OR P0, PT, R3, 0x19, P0 ;  /* 0x000000190300780c */ /* 0x000fc80000701670 */
[----:B------:R-:W-:Y:S02]  /*4690*/  FSEL R13, R42, -INF , !P0 ;  /* 0xff8000002a0d7808 */ /* 0x000fe40004000000 */
[----:B------:R-:W-:-:S04]  /*46a0*/  PLOP3.LUT P0, PT, PT, PT, UP4, 0x40, 0x0 ;  /* 0x000000000000781c */ /* 0x000fc80003f0e848 */
[----:B------:R-:W-:-:S04]  /*46b0*/  ISETP.GT.AND P0, PT, R2, 0x19, P0 ;  /* 0x000000190200780c */ /* 0x000fc80000704270 */
[----:B------:R-:W-:-:S04]  /*46c0*/  ISETP.LT.OR P0, PT, R3, 0x1a, P0 ;  /* 0x0000001a0300780c */ /* 0x000fc80000701670 */
[----:B------:R-:W-:Y:S02]  /*46d0*/  FSEL R14, R43, -INF , !P0 ;  /* 0xff8000002b0e7808 */ /* 0x000fe40004000000 */
[----:B------:R-:W-:Y:S01]  /*46e0*/  PLOP3.LUT P0, PT, PT, PT, UP3, 0x40, 0x0 ;  /* 0x000000000000781c */ /* 0x000fe20003f0e838 */
[----:B------:R-:W-:Y:S03]  /*46f0*/  LDSM.16.MT88.4 R40, [R240+0x900] ;  /* 0x00090000f028783b */ /* 0x000fe60000004200 */
        /* <DEDUP_REMOVED lines=13> */
[----:B------:R-:W-:Y:S02]  /*47d0*/  ISETP.GT.AND P0, PT, R2, 0x29, P0 ;  /* 0x000000290200780c */ /* 0x000fe40000704270 */
[----:B------:R-:W1:Y:S02]  /*47e0*/  SHFL.BFLY PT, R2, R133, 0x2, 0x1f ;  /* 0x0c401f0085027f89 */ /* 0x000e6400000e0000 */
[----:B------:R-:W-:-:S04]  /*47f0*/  ISETP.LT.OR P0, PT, R3, 0x2a, P0 ;  /* 0x0000002a0300780c */ /* 0x000fc80000701670 */
[----:B------:R-:W-:Y:S02]  /*4800*/  FSEL R85, R39, -INF , !P0 ;  /* 0xff80000027557808 */ /* 0x000fe40004000000 */
[----:B------:R-:W-:Y:S01]  /*4810*/  LDSM.16.MT88.4 R36, [R237+0x2100] ;  /* 0x00210000ed24783b */ /* 0x000fe20000004200 */
[----:B-1----:R-:W-:-:S05]  /*4820*/  FMNMX.FTZ R133, R133, R2, !PT ;  /* 0x0000000285857209 */ /* 0x002fca0007810000 */
[----:B------:R-:W1:Y:S02]  /*4830*/  SHFL.BFLY PT, R2, R133, 0x1, 0x1f ;  /* 0x0c201f0085027f89 */ /* 0x000e6400000e0000 */
[----:B-1----:R-:W-:Y:S02]  /*4840*/  FMNMX.FTZ R133, R133, R2, !PT ;  /* 0x0000000285857209 */ /* 0x002fe40007810000 */
[----:B------:R-:W-:Y:S02]  /*4850*/  FMNMX.FTZ R2, R8, R7, !PT ;  /* 0x0000000708027209 */ /* 0x000fe40007810000 */
[C---:B------:R-:W-:Y:S01]  /*4860*/  FSETP.NEU.FTZ.AND P0, PT, R133.reuse, -INF , PT ;  /* 0xff8000008500780b */ /* 0x040fe20003f1d000 */
[----:B------:R-:W-:Y:S01]  /*4870*/  FMUL.FTZ R3, R133, c[0x0][0x2d0] ;  /* 0x0000b40085037a20 */ /* 0x000fe20000410000 */
[----:B------:R-:W-:-:S04]  /*4880*/  FMNMX.FTZ R2, R6, R2, !PT ;  /* 0x0000000206027209 */ /* 0x000fc80007810000 */
[----:B------:R-:W-:Y:S02]  /*4890*/  FMNMX.FTZ R2, R10, R2, !PT ;  /* 0x000000020a027209 */ /* 0x000fe40007810000 */
[----:B------:R-:W-:Y:S02]  /*48a0*/  FSEL R3, R3, RZ, P0 ;  /* 0x000000ff03037208 */ /* 0x000fe40000000000 */
[----:B------:R-:W-:-:S03]  /*48b0*/  FMNMX.FTZ R2, R9, R2, !PT ;  /* 0x0000000209027209 */ /* 0x000fc60007810000 */
[--C-:B------:R-:W-:Y:S01]  /*48c0*/  FFMA.FTZ R16, R16, c[0x0][0x2d0], -R3.reuse ;  /* 0x0000b40010107a23 */ /* 0x100fe20000010803 */
[----:B------:R-:W-:Y:S01]  /*48d0*/  FMNMX.FTZ R2, R12, R2, !PT ;  /* 0x000000020c027209 */ /* 0x000fe20007810000 */
[--C-:B------:R-:W-:Y:S02]  /*48e0*/  FFMA.FTZ R19, R19, c[0x0][0x2d0], -R3.reuse ;  /* 0x0000b40013137a23 */ /* 0x100fe40000010803 */
[--C-:B------:R-:W-:Y:S01]  /*48f0*/  FFMA.FTZ R18, R18, c[0x0][0x2d0], -R3.reuse ;  /* 0x0000b40012127a23 */ /* 0x100fe20000010803 */
[----:B------:R-:W-:Y:S01]  /*4900*/  FMNMX.FTZ R2, R13, R2, !PT ;  /* 0x000000020d027209 */ /* 0x000fe20007810000 */
[--C-:B------:R-:W-:Y:S01]  /*4910*/  FFMA.FTZ R17, R17, c[0x0][0x2d0], -R3.reuse ;  /* 0x0000b40011117a23 */ /* 0x100fe20000010803 */
[----:B------:R-:W-:Y:S01]  /*4920*/  MUFU.EX2 R110, R16 ;  /* 0x00000010006e7308 */ /* 0x000fe20000000800 */
[--C-:B------:R-:W-:Y:S01]  /*4930*/  FFMA.FTZ R15, R15, c[0x0][0x2d0], -R3.reuse ;  /* 0x0000b4000f0f7a23 */ /* 0x100fe20000010803 */
[----:B------:R-:W-:Y:S01]  /*4940*/  FMNMX.FTZ R2, R14, R2, !PT ;  /* 0x000000020e027209 */ /* 0x000fe20007810000 */
[----:B------:R-:W-:-:S02]  /*4950*/  FFMA.FTZ R21, R21, c[0x0][0x2d0], -R3 ;  /* 0x0000b40015157a23 */ /* 0x000fc40000010803 */
[----:B------:R-:W-:Y:S01]  /*4960*/  FFMA.FTZ R20, R20, c[0x0][0x2d0], -R3 ;  /* 0x0000b40014147a23 */ /* 0x000fe20000010803 */
[----:B------:R-:W-:Y:S02]  /*4970*/  FMNMX.FTZ R2, R84, R2, !PT ;  /* 0x0000000254027209 */ /* 0x000fe40007810000 */
[----:B------:R-:W-:Y:S02]  /*4980*/  MUFU.EX2 R116, R19 ;  /* 0x0000001300747308 */ /* 0x000fe40000000800 */
[----:B------:R-:W-:-:S04]  /*4990*/  FMNMX.FTZ R2, R86, R2, !PT ;  /* 0x0000000256027209 */ /* 0x000fc80007810000 */
[----:B------:R-:W-:Y:S02]  /*49a0*/  FMNMX.FTZ R2, R88, R2, !PT ;  /* 0x0000000258027209 */ /* 0x000fe40007810000 */
[----:B------:R-:W-:Y:S02]  /*49b0*/  MUFU.EX2 R124, R18 ;  /* 0x00000012007c7308 */ /* 0x000fe40000000800 */
[----:B------:R-:W-:-:S05]  /*49c0*/  FMNMX.FTZ R2, R85, R2, !PT ;  /* 0x0000000255027209 */ /* 0x000fca0007810000 */
[----:B------:R-:W1:Y:S01]  /*49d0*/  SHFL.BFLY PT, R11, R2, 0x2, 0x1f ;  /* 0x0c401f00020b7f89 */ /* 0x000e6200000e0000 */
[----:B------:R2:W-:Y:S08]  /*49e0*/  MUFU.EX2 R128, R17 ;  /* 0x0000001100807308 */ /* 0x0005f00000000800 */
[----:B------:R-:W-:Y:S01]  /*49f0*/  MUFU.EX2 R109, R15 ;  /* 0x0000000f006d7308 */ /* 0x000fe20000000800 */
[----:B--2---:R-:W-:Y:S07]  /*4a00*/  LDSM.16.MT88.4 R16, [R237+0x100] ;  /* 0x00010000ed10783b */ /* 0x004fee0000004200 */
[----:B------:R-:W-:Y:S01]  /*4a10*/  MUFU.EX2 R108, R21 ;  /* 0x00000015006c7308 */ /* 0x000fe20000000800 */
[----:B-1----:R-:W-:-:S07]  /*4a20*/  FMNMX.FTZ R2, R2, R11, !PT ;  /* 0x0000000b02027209 */ /* 0x002fce0007810000 */
[----:B------:R-:W1:Y:S01]  /*4a30*/  MUFU.EX2 R117, R20 ;  /* 0x0000001400757308 */ /* 0x000e620000000800 */
[----:B------:R-:W2:Y:S02]  /*4a40*/  SHFL.BFLY PT, R132, R2, 0x1, 0x1f ;  /* 0x0c201f0002847f89 */ /* 0x000ea400000e0000 */
[----:B--2---:R-:W-:-:S04]  /*4a50*/  FMNMX.FTZ R132, R132, R2, !PT ;  /* 0x0000000284847209 */ /* 0x004fc80007810000 */
[C---:B------:R-:W-:Y:S01]  /*4a60*/  FSETP.NEU.FTZ.AND P0, PT, R132.reuse, -INF , PT ;  /* 0xff8000008400780b */ /* 0x040fe20003f1d000 */
[----:B------:R-:W-:-:S05]  /*4a70*/  FMUL.FTZ R2, R132, c[0x0][0x2d0] ;  /* 0x0000b40084027a20 */ /* 0x000fca0000410000 */
[----:B------:R-:W-:-:S05]  /*4a80*/  FSEL R2, R2, RZ, P0 ;  /* 0x000000ff02027208 */ /* 0x000fca0000000000 */
[--C-:B------:R-:W-:Y:S02]  /*4a90*/  FFMA.FTZ R8, R8, c[0x0][0x2d0], -R2.reuse ;  /* 0x0000b40008087a23 */ /* 0x100fe40000010802 */
[--C-:B------:R-:W-:Y:S02]  /*4aa0*/  FFMA.FTZ R7, R7, c[0x0][0x2d0], -R2.reuse ;  /* 0x0000b40007077a23 */ /* 0x100fe40000010802 */
[--C-:B------:R-:W-:Y:S01]  /*4ab0*/  FFMA.FTZ R6, R6, c[0x0][0x2d0], -R2.reuse ;  /* 0x0000b40006067a23 */ /* 0x100fe20000010802 */
[----:B------:R2:W-:Y:S01]  /*4ac0*/  MUFU.EX2 R77, R8 ;  /* 0x00000008004d7308 */ /* 0x0005e20000000800 */
[--C-:B------:R-:W-:Y:S01]  /*4ad0*/  FFMA.FTZ R4, R10, c[0x0][0x2d0], -R2.reuse ;  /* 0x0000b4000a047a23 */ /* 0x100fe20000010802 */
[----:B-1----:R-:W-:Y:S01]  /*4ae0*/  F2FP.BF16.PACK_AB R10, R117, R108 ;  /* 0x0000006c750a723e */ /* 0x002fe200000010ff */
[----:B------:R-:W-:-:S05]  /*4af0*/  FFMA.FTZ R0, R14, c[0x0][0x2d0], -R2 ;  /* 0x0000b4000e007a23 */ /* 0x000fca0000010802 */
[----:B------:R-:W-:Y:S08]  /*4b00*/  MUFU.EX2 R76, R7 ;  /* 0x00000007004c7308 */ /* 0x000ff00000000800 */
[----:B------:R-:W-:Y:S01]  /*4b10*/  MUFU.EX2 R78, R6 ;  /* 0x00000006004e7308 */ /* 0x000fe20000000800 */
[----:B--2---:R-:W-:-:S07]  /*4b20*/  F2FP.BF16.PACK_AB R8, R109, R110 ;  /* 0x0000006e6d08723e */ /* 0x004fce00000010ff */
[----:B------:R1:W2:Y:S08]  /*4b30*/  MUFU.EX2 R79, R4 ;  /* 0x00000004004f7308 */ /* 0x0002b00000000800 */
[----:B------:R-:W-:Y:S01]  /*4b40*/  MUFU.EX2 R82, R0 ;  /* 0x0000000000527308 */ /* 0x000fe20000000800 */
[----:B-1----:R-:W-:Y:S01]  /*4b50*/  FFMA.FTZ R4, R22, c[0x0][0x2d0], -R3 ;  /* 0x0000b40016047a23 */ /* 0x002fe20000010803 */
[----:B--2---:R-:W-:-:S06]  /*4b60*/  F2FP.BF16.PACK_AB R11, R79, R78 ;  /* 0x0000004e4f0b723e */ /* 0x004fcc00000010ff */
[----:B------:R1:W2:Y:S02]  /*4b70*/  MUFU.EX2 R129, R4 ;  /* 0x0000000400817308 */ /* 0x0002a40000000800 */
[----:B-1----:R-:W-:Y:S01]  /*4b80*/  FFMA.FTZ R4, R9, c[0x0][0x2d0], -R2 ;  /* 0x0000b40009047a23 */ /* 0x002fe20000010802 */
[----:B------:R-:W-:Y:S02]  /*4b90*/  F2FP.BF16.PACK_AB R9, R76, R77 ;  /* 0x0000004d4c09723e */ /* 0x000fe400000010ff */
[----:B--2---:R-:W-:-:S03]  /*4ba0*/  F2FP.BF16.PACK_AB R6, R129, R128 ;  /* 0x000000808106723e */ /* 0x004fc600000010ff */
[----:B------:R1:W-:Y:S02]  /*4bb0*/  MUFU.EX2 R80, R4 ;  /* 0x0000000400507308 */ /* 0x0003e40000000800 */
[C---:B------:R-:W-:Y:S08]  /*4bc0*/  HMMA.16816.F32.BF16 R20, R8.reuse, R16, RZ ;  /* 0x000000100814723c */ /* 0x040ff000000418ff */
[----:B------:R-:W-:Y:S01]  /*4bd0*/  HMMA.16816.F32.BF16 R16, R8, R18, RZ ;  /* 0x000000120810723c */ /* 0x000fe200000418ff */
[----:B-1----:R-:W-:-:S04]  /*4be0*/  FFMA.FTZ R4, R12, c[0x0][0x2d0], -R2 ;  /* 0x0000b4000c047a23 */ /* 0x002fc80000010802 */
[----:B------:R1:W2:Y:S03]  /*4bf0*/  MUFU.EX2 R81, R4 ;  /* 0x0000000400517308 */ /* 0x0002a60000000800 */
[----:B------:R-:W-:Y:S01]  /*4c00*/  HMMA.16816.F32.BF16 R60, R8, R34, RZ ;  /* 0x00000022083c723c */ /* 0x000fe200000418ff */
[----:B-1----:R-:W-:Y:S01]  /*4c10*/  FFMA.FTZ R4, R13, c[0x0][0x2d0], -R2 ;  /* 0x0000b4000d047a23 */ /* 0x002fe20000010802 */
[----:B--2---:R-:W-:-:S06]  /*4c20*/  F2FP.BF16.PACK_AB R5, R81, R80 ;  /* 0x000000505105723e */ /* 0x004fcc00000010ff */
[C---:B------:R-:W-:Y:S01]  /*4c30*/  HMMA.16816.F32.BF16 R12, R8.reuse, R32, RZ ;  /* 0x00000020080c723c */ /* 0x040fe200000418ff */
[----:B------:R1:W2:Y:S07]  /*4c40*/  MUFU.EX2 R83, R4 ;  /* 0x0000000400537308 */ /* 0x0002ae0000000800 */
[----:B------:R-:W-:Y:S01]  /*4c50*/  HMMA.16816.F32.BF16 R32, R8, R26, RZ ;  /* 0x0000001a0820723c */ /* 0x000fe200000418ff */
[----:B-1----:R-:W-:Y:S02]  /*4c60*/  F2FP.BF16.PACK_AB R4, R124, R116 ;  /* 0x000000747c04723e */ /* 0x002fe400000010ff */
[----:B--2---:R-:W-:-:S07]  /*4c70*/  F2FP.BF16.PACK_AB R7, R82, R83 ;  /* 0x000000535207723e */ /* 0x004fce00000010ff */
[C---:B------:R-:W-:Y:S08]  /*4c80*/  HMMA.16816.F32.BF16 R48, R4.reuse, R30, R16 ;  /* 0x0000001e0430723c */ /* 0x040ff00000041810 */
[----:B------:R-:W-:Y:S08]  /*4c90*/  HMMA.16816.F32.BF16 R148, R4, R68, R12 ;  /* 0x000000440494723c */ /* 0x000ff0000004180c */
[----:B------:R-:W-:Y:S08]  /*4ca0*/  HMMA.16816.F32.BF16 R12, R8, R72, RZ ;  /* 0x00000048080c723c */ /* 0x000ff000000418ff */
[----:B------:R-:W-:Y:S01]  /*4cb0*/  HMMA.16816.F32.BF16 R156, R4, R28, R20 ;  /* 0x0000001c049c723c */ /* 0x000fe20000041814 */
[----:B------:R-:W-:Y:S01]  /*4cc0*/  IMAD.MOV.U32 R123, RZ, RZ, R50 ;  /* 0x000000ffff7b7224 */ /* 0x000fe200078e0032 */
[----:B------:R-:W-:Y:S01]  /*4cd0*/  MOV R122, R51 ;  /* 0x00000033007a7202 */ /* 0x000fe20000000f00 */
[----:B------:R-:W-:-:S02]  /*4ce0*/  IMAD.MOV.U32 R121, RZ, RZ, R48 ;  /* 0x000000ffff797224 */ /* 0x000fc400078e0030 */
[----:B------:R-:W-:-:S03]  /*4cf0*/  IMAD.MOV.U32 R120, RZ, RZ, R49 ;  /* 0x000000ffff787224 */ /* 0x000fc600078e0031 */
[C---:B------:R-:W-:Y:S08]  /*4d00*/  HMMA.16816.F32.BF16 R20, R8.reuse, R64, RZ ;  /* 0x000000400814723c */ /* 0x040ff000000418ff */
[C---:B------:R-:W-:Y:S08]  /*4d10*/  HMMA.16816.F32.BF16 R48, R8.reuse, R24, RZ ;  /* 0x000000180830723c */ /* 0x040ff000000418ff */
[C---:B------:R-:W-:Y:S08]  /*4d20*/  HMMA.16816.F32.BF16 R28, R8.reuse, R56, RZ ;  /* 0x00000038081c723c */ /* 0x040ff000000418ff */
[----:B------:R-:W-:Y:S08]  /*4d30*/  HMMA.16816.F32.BF16 R24, R8, R58, RZ ;  /* 0x0000003a0818723c */ /* 0x000ff000000418ff */
[----:B------:R-:W-:Y:S08]  /*4d40*/  HMMA.16816.F32.BF16 R12, R4, R52, R12 ;  /* 0x00000034040c723c */ /* 0x000ff0000004180c */
[C---:B------:R-:W-:Y:S08]  /*4d50*/  HMMA.16816.F32.BF16 R56, R8.reuse, R74, RZ ;  /* 0x0000004a0838723c */ /* 0x040ff000000418ff */
[----:B------:R-:W-:Y:S01]  /*4d60*/  HMMA.16816.F32.BF16 R16, R8, R66, RZ ;  /* 0x000000420810723c */ /* 0x000fe200000418ff */
[----:B------:R-:W1:Y:S07]  /*4d70*/  LDSM.16.MT88.4 R64, [R241+0x1900] ;  /* 0x00190000f140783b */ /* 0x000e6e0000004200 */
[----:B------:R-:W-:Y:S01]  /*4d80*/  HMMA.16816.F32.BF16 R20, R4, R36, R20 ;  /* 0x000000240414723c */ /* 0x000fe20000041814 */
[----:B------:R-:W-:Y:S01]  /*4d90*/  IMAD.MOV.U32 R99, RZ, RZ, R13 ;  /* 0x000000ffff637224 */ /* 0x000fe200078e000d */
[----:B------:R-:W-:Y:S01]  /*4da0*/  MOV R98, R12 ;  /* 0x0000000c00627202 */ /* 0x000fe20000000f00 */
[----:B------:R-:W-:-:S02]  /*4db0*/  IMAD.MOV.U32 R161, RZ, RZ, R14 ;  /* 0x000000ffffa17224 */ /* 0x000fc400078e000e */
[----:B------:R-:W-:-:S03]  /*4dc0*/  IMAD.MOV.U32 R160, RZ, RZ, R15 ;  /* 0x000000ffffa07224 */ /* 0x000fc600078e000f */
[C---:B------:R-:W-:Y:S01]  /*4dd0*/  HMMA.16816.F32.BF16 R12, R4.reuse, R54, R56 ;  /* 0x00000036040c723c */ /* 0x040fe20000041838 */
[----:B------:R-:W-:Y:S04]  /*4de0*/  LDSM.16.MT88.4 R52, [R238+0x3100] ;  /* 0x00310000ee34783b */ /* 0x000fe80000004200 */
[----:B------:R-:W-:Y:S03]  /*4df0*/  LDSM.16.MT88.4 R56, [R241+0x3100] ;  /* 0x00310000f138783b */ /* 0x000fe60000004200 */
[C---:B------:R-:W-:Y:S08]  /*4e00*/  HMMA.16816.F32.BF16 R24, R4.reuse, R42, R24 ;  /* 0x0000002a0418723c */ /* 0x040ff00000041818 */
[----:B------:R-:W-:Y:S01]  /*4e10*/  MOV R147, R20 ;  /* 0x0000001400937202 */ /* 0x000fe20000000f00 */
[----:B------:R-:W-:Y:S01]  /*4e20*/  IMAD.MOV.U32 R146, RZ, RZ, R21 ;  /* 0x000000ffff927224 */ /* 0x000fe200078e0015 */
[----:B------:R-:W-:Y:S01]  /*4e30*/  MOV R144, R23 ;  /* 0x0000001700907202 */ /* 0x000fe20000000f00 */
[----:B------:R-:W-:Y:S01]  /*4e40*/  IMAD.MOV.U32 R145, RZ, RZ, R22 ;  /* 0x000000ffff917224 */ /* 0x000fe200078e0016 */
[C---:B------:R-:W-:Y:S01]  /*4e50*/  HMMA.16816.F32.BF16 R16, R4.reuse, R38, R16 ;  /* 0x000000260410723c */ /* 0x040fe20000041810 */
[----:B------:R-:W2:Y:S03]  /*4e60*/  LDSM.16.MT88.4 R20, [R241+0x2100] ;  /* 0x00210000f114783b */ /* 0x000ea60000004200 */
[----:B------:R-:W-:Y:S01]  /*4e70*/  MOV R135, R12 ;  /* 0x0000000c00877202 */ /* 0x000fe20000000f00 */
[----:B------:R-:W-:Y:S01]  /*4e80*/  IMAD.MOV.U32 R134, RZ, RZ, R13 ;  /* 0x000000ffff867224 */ /* 0x000fe200078e000d */
[----:B------:R-:W-:Y:S01]  /*4e90*/  MOV R130, R15 ;  /* 0x0000000f00827202 */ /* 0x000fe20000000f00 */
[----:B------:R-:W-:Y:S01]  /*4ea0*/  IMAD.MOV.U32 R131, RZ, RZ, R14 ;  /* 0x000000ffff837224 */ /* 0x000fe200078e000e */
[----:B------:R-:W-:Y:S01]  /*4eb0*/  HMMA.16816.F32.BF16 R136, R4, R70, R60 ;  /* 0x000000460488723c */ /* 0x000fe2000004183c */
[----:B------:R-:W3:Y:S03]  /*4ec0*/  LDSM.16.MT88.4 R60, [R240+0x1900] ;  /* 0x00190000f03c783b */ /* 0x000ee60000004200 */
[----:B------:R-:W-:Y:S01]  /*4ed0*/  IMAD.MOV.U32 R168, RZ, RZ, R26 ;  /* 0x000000ffffa87224 */ /* 0x000fe200078e001a */
[----:B------:R-:W-:Y:S01]  /*4ee0*/  MOV R127, R27 ;  /* 0x0000001b007f7202 */ /* 0x000fe20000000f00 */
[----:B------:R-:W-:Y:S01]  /*4ef0*/  IMAD.MOV.U32 R126, RZ, RZ, R24 ;  /* 0x000000ffff7e7224 */ /* 0x000fe200078e0018 */
[----:B------:R-:W-:Y:S01]  /*4f00*/  LDSM.16.MT88.4 R36, [R237+0x3900] ;  /* 0x00390000ed24783b */ /* 0x000fe20000004200 */
[----:B-1----:R-:W-:Y:S01]  /*4f10*/  HMMA.16816.F32.BF16 R12, R8, R66, RZ ;  /* 0x00000042080c723c */ /* 0x002fe200000418ff */
[----:B------:R-:W-:-:S02]  /*4f20*/  IMAD.MOV.U32 R125, RZ, RZ, R25 ;  /* 0x000000ffff7d7224 */ /* 0x000fc400078e0019 */
[----:B------:R-:W1:Y:S05]  /*4f30*/  LDSM.16.MT88.4 R24, [R237+0x3100] ;  /* 0x00310000ed18783b */ /* 0x000e6a0000004200 */
[----:B------:R-:W-:Y:S01]  /*4f40*/  IMAD.MOV.U32 R172, RZ, RZ, R18 ;  /* 0x000000ffffac7224 */ /* 0x000fe200078e0012 */
[----:B------:R-:W-:Y:S01]  /*4f50*/  MOV R170, R16 ;  /* 0x0000001000aa7202 */ /* 0x000fe20000000f00 */
[----:B------:R-:W-:Y:S01]  /*4f60*/  IMAD.MOV.U32 R171, RZ, RZ, R19 ;  /* 0x000000ffffab7224 */ /* 0x000fe200078e0013 */
[----:B------:R-:W-:Y:S01]  /*4f70*/  HMMA.16816.F32.BF16 R92, R4, R46, R32 ;  /* 0x0000002e045c723c */ /* 0x000fe20000041820 */
[----:B------:R-:W-:-:S07]  /*4f80*/  IMAD.MOV.U32 R169, RZ, RZ, R17 ;  /* 0x000000ffffa97224 */ /* 0x000fce00078e0011 */
[----:B------:R-:W-:Y:S08]  /*4f90*/  HMMA.16816.F32.BF16 R16, R8, R64, RZ ;  /* 0x000000400810723c */ /* 0x000ff000000418ff */
[C---:B--2---:R-:W-:Y:S08]  /*4fa0*/  HMMA.16816.F32.BF16 R12, R4.reuse, R22, R12 ;  /* 0x00000016040c723c */ /* 0x044ff0000004180c */
[----:B------:R-:W-:Y:S01]  /*4fb0*/  HMMA.16816.F32.BF16 R28, R4, R40, R28 ;  /* 0x00000028041c723c */ /* 0x000fe2000004181c */
[----:B------:R-:W2:Y:S01]  /*4fc0*/  LDSM.16.MT88.4 R40, [R240+0x2100] ;  /* 0x00210000f028783b */ /* 0x000ea20000004200 */
[----:B------:R-:W-:Y:S01]  /*4fd0*/  MOV R155, R92 ;  /* 0x0000005c009b7202 */ /* 0x000fe20000000f00 */
[----:B------:R-:W-:Y:S01]  /*4fe0*/  IMAD.MOV.U32 R154, RZ, RZ, R93 ;  /* 0x000000ffff9a7224 */ /* 0x000fe200078e005d */
[----:B------:R-:W-:Y:S01]  /*4ff0*/  MOV R152, R95 ;  /* 0x0000005f00987202 */ /* 0x000fe20000000f00 */
[----:B------:R-:W-:-:S03]  /*5000*/  IMAD.MOV.U32 R153, RZ, RZ, R94 ;  /* 0x000000ffff997224 */ /* 0x000fc600078e005e */
[C---:B------:R-:W-:Y:S01]  /*5010*/  HMMA.16816.F32.BF16 R140, R4.reuse, R44, R48 ;  /* 0x0000002c048c723c */ /* 0x040fe20000041830 */
[----:B------:R-:W-:Y:S07]  /*5020*/  LDSM.16.MT88.4 R48, [R238+0x3900] ;  /* 0x00390000ee30783b */ /* 0x000fee0000004200 */
[----:B------:R-:W-:Y:S01]  /*5030*/  HMMA.16816.F32.BF16 R44, R4, R20, R16 ;  /* 0x00000014042c723c */ /* 0x000fe20000041810 */
[----:B------:R-:W-:Y:S01]  /*5040*/  IMAD.MOV.U32 R93, RZ, RZ, R14 ;  /* 0x000000ffff5d7224 */ /* 0x000fe200078e000e */
[----:B------:R-:W-:Y:S01]  /*5050*/  MOV R92, R15 ;  /* 0x0000000f005c7202 */ /* 0x000fe20000000f00 */
[----:B------:R-:W-:-:S02]  /*5060*/  IMAD.MOV.U32 R67, RZ, RZ, R13 ;  /* 0x000000ffff437224 */ /* 0x000fc400078e000d */
[----:B------:R-:W-:-:S03]  /*5070*/  IMAD.MOV.U32 R66, RZ, RZ, R12 ;  /* 0x000000ffff427224 */ /* 0x000fc600078e000c */
[----:B---3--:R-:W-:Y:S01]  /*5080*/  HMMA.16816.F32.BF16 R32, R8, R60, RZ ;  /* 0x0000003c0820723c */ /* 0x008fe200000418ff */
[----:B------:R-:W-:Y:S01]  /*5090*/  IMAD.MOV.U32 R119, RZ, RZ, R30 ;  /* 0x000000ffff777224 */ /* 0x000fe200078e001e */
[----:B------:R-:W-:Y:S01]  /*50a0*/  MOV R111, R28 ;  /* 0x0000001c006f7202 */ /* 0x000fe20000000f00 */
[----:B------:R-:W-:Y:S02]  /*50b0*/  IMAD.MOV.U32 R118, RZ, RZ, R31 ;  /* 0x000000ffff767224 */ /* 0x000fe400078e001f */
[----:B------:R-:W-:-:S03]  /*50c0*/  IMAD.MOV.U32 R103, RZ, RZ, R29 ;  /* 0x000000ffff677224 */ /* 0x000fc600078e001d */
[C---:B-1----:R-:W-:Y:S08]  /*50d0*/  HMMA.16816.F32.BF16 R12, R8.reuse, R26, RZ ;  /* 0x0000001a080c723c */ /* 0x042ff000000418ff */
[----:B------:R-:W-:Y:S01]  /*50e0*/  HMMA.16816.F32.BF16 R16, R8, R24, RZ ;  /* 0x000000180810723c */ /* 0x000fe200000418ff */
[----:B------:R-:W-:Y:S01]  /*50f0*/  IMAD.MOV.U32 R97, RZ, RZ, R45 ;  /* 0x000000ffff617224 */ /* 0x000fe200078e002d */
[----:B------:R-:W-:Y:S01]  /*5100*/  MOV R95, R47 ;  /* 0x0000002f005f7202 */ /* 0x000fe20000000f00 */
[----:B------:R-:W-:-:S02]  /*5110*/  IMAD.MOV.U32 R96, RZ, RZ, R46 ;  /* 0x000000ffff607224 */ /* 0x000fc400078e002e */
[----:B------:R-:W-:Y:S02]  /*5120*/  IMAD.MOV.U32 R94, RZ, RZ, R44 ;  /* 0x000000ffff5e7224 */ /* 0x000fe400078e002c */
[----:B------:R-:W-:Y:S01]  /*5130*/  LDSM.16.MT88.4 R44, [R241+0x3900] ;  /* 0x00390000f12c783b */ /* 0x000fe20000004200 */
[----:B------:R-:W-:Y:S03]  /*5140*/  HMMA.16816.F32.BF16 R28, R8, R62, RZ ;  /* 0x0000003e081c723c */ /* 0x000fe600000418ff */
[----:B------:R-:W1:Y:S05]  /*5150*/  LDSM.16.MT88.4 R60, [R240+0x3100] ;  /* 0x00310000f03c783b */ /* 0x000e6a0000004200 */
[----:B--2---:R-:W-:Y:S01]  /*5160*/  HMMA.16816.F32.BF16 R72, R4, R40, R32 ;  /* 0x000000280448723c */ /* 0x004fe20000041820 */
[----:B------:R-:W2:Y:S07]  /*5170*/  LDSM.16.MT88.4 R32, [R237+0x4900] ;  /* 0x00490000ed20783b */ /* 0x000eae0000004200 */
[----:B------:R-:W-:Y:S07]  /*5180*/  HMMA.16816.F32.BF16 R24, R8, R54, RZ ;  /* 0x000000360818723c */ /* 0x000fee00000418ff */
[----:B------:R-:W-:Y:S01]  /*5190*/  MOV R55, R95 ;  /* 0x0000005f00377202 */ /* 0x000fe20000000f00 */
[----:B------:R-:W-:Y:S01]  /*51a0*/  HMMA.16816.F32.BF16 R12, R4, R38, R12 ;  /* 0x00000026040c723c */ /* 0x000fe2000004180c */
[----:B------:R-:W-:-:S06]  /*51b0*/  IMAD.MOV.U32 R54, RZ, RZ, R96 ;  /* 0x000000ffff367224 */ /* 0x000fcc00078e0060 */
[----:B------:R-:W-:Y:S01]  /*51c0*/  IMAD.MOV.U32 R38, RZ, RZ, R121 ;  /* 0x000000ffff267224 */ /* 0x000fe200078e0079 */
[----:B------:R-:W-:Y:S01]  /*51d0*/  HMMA.16816.F32.BF16 R20, R4, R36, R16 ;  /* 0x000000240414723c */ /* 0x000fe20000041810 */
[----:B------:R-:W-:-:S07]  /*51e0*/  MOV R39, R120 ;  /* 0x0000007800277202 */ /* 0x000fce0000000f00 */
[----:B------:R-:W-:Y:S01]  /*51f0*/  HMMA.16816.F32.BF16 R68, R4, R42, R28 ;  /* 0x0000002a0444723c */ /* 0x000fe2000004181c */
[----:B------:R-:W3:Y:S07]  /*5200*/  LDSM.16.MT88.4 R40, [R240+0x3900] ;  /* 0x00390000f028783b */ /* 0x000eee0000004200 */
[----:B------:R-:W-:Y:S01]  /*5210*/  HMMA.16816.F32.BF16 R16, R8, R58, RZ ;  /* 0x0000003a0810723c */ /* 0x000fe200000418ff */
[----:B------:R-:W-:Y:S01]  /*5220*/  IMAD.MOV.U32 R102, RZ, RZ, R14 ;  /* 0x000000ffff667224 */ /* 0x000fe200078e000e */
[----:B------:R-:W-:Y:S01]  /*5230*/  MOV R100, R12 ;  /* 0x0000000c00647202 */ /* 0x000fe20000000f00 */
[----:B------:R-:W-:-:S02]  /*5240*/  IMAD.MOV.U32 R101, RZ, RZ, R15 ;  /* 0x000000ffff657224 */ /* 0x000fc400078e000f */
[----:B------:R-:W-:Y:S02]  /*5250*/  IMAD.MOV.U32 R0, RZ, RZ, R13 ;  /* 0x000000ffff007224 */ /* 0x000fe400078e000d */
[----:B------:R-:W-:Y:S01]  /*5260*/  IMAD.MOV.U32 R58, RZ, RZ, R93 ;  /* 0x000000ffff3a7224 */ /* 0x000fe200078e005d */
[C---:B------:R-:W-:Y:S01]  /*5270*/  HMMA.16816.F32.BF16 R28, R8.reuse, R52, RZ ;  /* 0x00000034081c723c */ /* 0x040fe200000418ff */
[----:B------:R-:W-:Y:S01]  /*5280*/  MOV R59, R92 ;  /* 0x0000005c003b7202 */ /* 0x000fe20000000f00 */
[----:B------:R-:W-:Y:S01]  /*5290*/  IMAD.MOV.U32 R64, RZ, RZ, R23 ;  /* 0x000000ffff407224 */ /* 0x000fe200078e0017 */
[----:B------:R-:W-:Y:S01]  /*52a0*/  MOV R65, R22 ;  /* 0x0000001600417202 */ /* 0x000fe20000000f00 */
[----:B------:R-:W-:Y:S01]  /*52b0*/  IMAD.MOV.U32 R37, RZ, RZ, R21 ;  /* 0x000000ffff257224 */ /* 0x000fe200078e0015 */
[----:B------:R-:W-:Y:S02]  /*52c0*/  MOV R36, R20 ;  /* 0x0000001400247202 */ /* 0x000fe40000000f00 */
[----:B------:R-:W-:Y:S01]  /*52d0*/  IMAD.MOV.U32 R52, RZ, RZ, R94 ;  /* 0x000000ffff347224 */ /* 0x000fe200078e005e */
[----:B-1----:R-:W-:Y:S01]  /*52e0*/  HMMA.16816.F32.BF16 R12, R8, R60, RZ ;  /* 0x0000003c080c723c */ /* 0x002fe200000418ff */
[----:B------:R-:W-:-:S06]  /*52f0*/  IMAD.MOV.U32 R53, RZ, RZ, R97 ;  /* 0x000000ffff357224 */ /* 0x000fcc00078e0061 */
[----:B------:R-:W-:Y:S01]  /*5300*/  IMAD.MOV.U32 R60, RZ, RZ, R66 ;  /* 0x000000ffff3c7224 */ /* 0x000fe200078e0042 */
[----:B------:R-:W-:Y:S01]  /*5310*/  HMMA.16816.F32.BF16 R92, R4, R50, R24 ;  /* 0x00000032045c723c */ /* 0x000fe20000041818 */
[----:B------:R-:W1:Y:S01]  /*5320*/  LDSM.16.MT88.4 R24, [R237+0x5100] ;  /* 0x00510000ed18783b */ /* 0x000e620000004200 */
[----:B------:R-:W-:Y:S01]  /*5330*/  IMAD.MOV.U32 R61, RZ, RZ, R67 ;  /* 0x000000ffff3d7224 */ /* 0x000fe200078e0043 */
[----:B------:R-:W-:Y:S01]  /*5340*/  MOV R66, R111 ;  /* 0x0000006f00427202 */ /* 0x000fe20000000f00 */
[----:B------:R-:W-:-:S03]  /*5350*/  IMAD.MOV.U32 R67, RZ, RZ, R103 ;  /* 0x000000ffff437224 */ /* 0x000fc600078e0067 */
[----:B------:R-:W-:Y:S01]  /*5360*/  IMAD.MOV.U32 R50, RZ, RZ, R168 ;  /* 0x000000ffff327224 */ /* 0x000fe200078e00a8 */
[----:B------:R-:W-:Y:S01]  /*5370*/  HMMA.16816.F32.BF16 R20, R8, R56, RZ ;  /* 0x000000380814723c */ /* 0x000fe200000418ff */
[----:B------:R-:W-:-:S06]  /*5380*/  MOV R51, R127 ;  /* 0x0000007f00337202 */ /* 0x000fcc0000000f00 */
[----:B------:R-:W-:Y:S01]  /*5390*/  IMAD.MOV.U32 R57, RZ, RZ, R99 ;  /* 0x000000ffff397224 */ /* 0x000fe200078e0063 */
[----:B------:R-:W-:Y:S01]  /*53a0*/  MOV R56, R98 ;  /* 0x0000006200387202 */ /* 0x000fe20000000f00 */
[C---:B------:R-:W-:Y:S07]  /*53b0*/  HMMA.16816.F32.BF16 R112, R4.reuse, R46, R16 ;  /* 0x0000002e0470723c */ /* 0x040fee0000041810 */
[----:B------:R-:W-:Y:S01]  /*53c0*/  IMAD.MOV.U32 R46, RZ, RZ, R172 ;  /* 0x000000ffff2e7224 */ /* 0x000fe200078e00ac */
[----:B------:R-:W-:Y:S01]  /*53d0*/  HMMA.16816.F32.BF16 R96, R4, R48, R28 ;  /* 0x000000300460723c */ /* 0x000fe2000004181c */
[----:B------:R-:W4:Y:S01]  /*53e0*/  LDSM.16.MT88.4 R28, [R238+0x4900] ;  /* 0x00490000ee1c783b */ /* 0x000f220000004200 */
[----:B------:R-:W-:-:S05]  /*53f0*/  IMAD.MOV.U32 R47, RZ, RZ, R171 ;  /* 0x000000ffff2f7224 */ /* 0x000fca00078e00ab */
[----:B------:R-:W-:Y:S01]  /*5400*/  IMAD.MOV.U32 R48, RZ, RZ, R126 ;  /* 0x000000ffff307224 */ /* 0x000fe200078e007e */
[----:B--2---:R-:W-:Y:S01]  /*5410*/  HMMA.16816.F32.BF16 R16, R8, R32, RZ ;  /* 0x000000200810723c */ /* 0x004fe200000418ff */
[----:B------:R-:W-:-:S06]  /*5420*/  IMAD.MOV.U32 R49, RZ, RZ, R125 ;  /* 0x000000ffff317224 */ /* 0x000fcc00078e007d */
[----:B------:R-:W-:Y:S01]  /*5430*/  IMAD.MOV.U32 R32, RZ, RZ, R102 ;  /* 0x000000ffff207224 */ /* 0x000fe200078e0066 */
[----:B---3--:R-:W-:Y:S01]  /*5440*/  HMMA.16816.F32.BF16 R104, R4, R40, R12 ;  /* 0x000000280468723c */ /* 0x008fe2000004180c */
[----:B------:R-:W-:-:S06]  /*5450*/  MOV R33, R101 ;  /* 0x0000006500217202 */ /* 0x000fcc0000000f00 */
[----:B------:R-:W-:Y:S01]  /*5460*/  MOV R40, R65 ;  /* 0x0000004100287202 */ /* 0x000fe20000000f00 */
[----:B------:R-:W-:Y:S01]  /*5470*/  HMMA.16816.F32.BF16 R12, R8, R34, RZ ;  /* 0x00000022080c723c */ /* 0x000fe200000418ff */
[----:B------:R-:W-:Y:S02]  /*5480*/  IMAD.MOV.U32 R41, RZ, RZ, R64 ;  /* 0x000000ffff297224 */ /* 0x000fe400078e0040 */
[----:B------:R-:W-:Y:S02]  /*5490*/  IMAD.MOV.U32 R64, RZ, RZ, R119 ;  /* 0x000000ffff407224 */ /* 0x000fe400078e0077 */
[----:B------:R-:W-:Y:S02]  /*54a0*/  IMAD.MOV.U32 R65, RZ, RZ, R118 ;  /* 0x000000ffff417224 */ /* 0x000fe400078e0076 */
[----:B------:R-:W-:Y:S01]  /*54b0*/  IMAD.MOV.U32 R35, RZ, RZ, R0 ;  /* 0x000000ffff237224 */ /* 0x000fe200078e0000 */
[----:B-1----:R-:W-:Y:S01]  /*54c0*/  HMMA.16816.F32.BF16 R172, R4, R24, R16 ;  /* 0x0000001804ac723c */ /* 0x002fe20000041810 */
[----:B------:R-:W1:Y:S01]  /*54d0*/  LDSM.16.MT88.4 R16, [R238+0x5100] ;  /* 0x00510000ee10783b */ /* 0x000e620000004200 */
[----:B------:R-:W-:-:S02]  /*54e0*/  FADD.FTZ R0, R110, R109 ;  /* 0x0000006d6e007221 */ /* 0x000fc40000010000 */
[----:B------:R-:W-:Y:S02]  /*54f0*/  IMAD.MOV.U32 R34, RZ, RZ, R100 ;  /* 0x000000ffff227224 */ /* 0x000fe400078e0064 */
[----:B------:R-:W-:Y:S02]  /*5500*/  FADD.FTZ R0, R108, R0 ;  /* 0x000000006c007221 */ /* 0x000fe40000010000 */
[----:B------:R-:W-:Y:S02]  /*5510*/  HMMA.16816.F32.BF16 R176, R4, R44, R20 ;  /* 0x0000002c04b0723c */ /* 0x000fe40000041814 */
[----:B------:R-:W-:-:S04]  /*5520*/  FADD.FTZ R0, R117, R0 ;  /* 0x0000000075007221 */ /* 0x000fc80000010000 */
[----:B------:R-:W-:Y:S01]  /*5530*/  FADD.FTZ R0, R116, R0 ;  /* 0x0000000074007221 */ /* 0x000fe20000010000 */
[----:B------:R-:W-:Y:S01]  /*5540*/  MOV R44, R170 ;  /* 0x000000aa002c7202 */ /* 0x000fe20000000f00 */
[----:B------:R-:W-:Y:S01]  /*5550*/  HMMA.16816.F32.BF16 R20, R8, R62, RZ ;  /* 0x0000003e0814723c */ /* 0x000fe200000418ff */
[----:B------:R-:W-:Y:S02]  /*5560*/  IMAD.MOV.U32 R45, RZ, RZ, R169 ;  /* 0x000000ffff2d7224 */ /* 0x000fe400078e00a9 */
[----:B------:R-:W-:Y:S02]  /*5570*/  FADD.FTZ R24, R124, R0 ;  /* 0x000000007c187221 */ /* 0x000fe40000010000 */
[----:B------:R-:W-:Y:S01]  /*5580*/  FADD.FTZ R0, R77, R76 ;  /* 0x0000004c4d007221 */ /* 0x000fe20000010000 */
[----:B------:R-:W-:Y:S01]  /*5590*/  MOV R76, R34 ;  /* 0x00000022004c7202 */ /* 0x000fe20000000f00 */
[----:B------:R-:W-:Y:S01]  /*55a0*/  IMAD.MOV.U32 R63, RZ, RZ, R37 ;  /* 0x000000ffff3f7224 */ /* 0x000fe200078e0025 */
[----:B------:R-:W-:Y:S01]  /*55b0*/  MOV R62, R36 ;  /* 0x00000024003e7202 */ /* 0x000fe20000000f00 */
[----:B------:R-:W-:Y:S01]  /*55c0*/  IMAD.MOV.U32 R37, RZ, RZ, R122 ;  /* 0x000000ffff257224 */ /* 0x000fe200078e007a */
[----:B------:R-:W-:Y:S01]  /*55d0*/  MOV R36, R123 ;  /* 0x0000007b00247202 */ /* 0x000fe20000000f00 */
[----:B------:R-:W-:Y:S01]  /*55e0*/  FADD.FTZ R0, R78, R0 ;  /* 0x000000004e007221 */ /* 0x000fe20000010000 */
[----:B------:R-:W-:Y:S01]  /*55f0*/  HMMA.16816.F32.BF16 R120, R4, R26, R12 ;  /* 0x0000001a0478723c */ /* 0x000fe2000004180c */
[----:B------:R-:W-:-:S02]  /*5600*/  IMAD.MOV.U32 R78, RZ, RZ, R32 ;  /* 0x000000ffff4e7224 */ /* 0x000fc400078e0020 */
[----:B------:R-:W-:Y:S01]  /*5610*/  IMAD.MOV.U32 R32, RZ, RZ, R62 ;  /* 0x000000ffff207224 */ /* 0x000fe200078e003e */
[----:B------:R-:W-:Y:S01]  /*5620*/  MOV R62, R40 ;  /* 0x00000028003e7202 */ /* 0x000fe20000000f00 */
[----:B------:R-:W-:Y:S02]  /*5630*/  IMAD.MOV.U32 R77, RZ, RZ, R35 ;  /* 0x000000ffff4d7224 */ /* 0x000fe400078e0023 */
[----:B------:R-:W-:Y:S01]  /*5640*/  FADD.FTZ R24, R128, R24 ;  /* 0x0000001880187221 */ /* 0x000fe20000010000 */
[----:B----4-:R-:W-:Y:S08]  /*5650*/  HMMA.16816.F32.BF16 R12, R8, R28, RZ ;  /* 0x0000001c080c723c */ /* 0x010ff000000418ff */
[----:B------:R-:W-:Y:S01]  /*5660*/  HMMA.16816.F32.BF16 R100, R4, R42, R20 ;  /* 0x0000002a0464723c */ /* 0x000fe20000041814 */
[----:B------:R-:W2:Y:S01]  /*5670*/  LDSM.16.MT88.4 R20, [R241+0x4900] ;  /* 0x00490000f114783b */ /* 0x000ea20000004200 */
[----:B------:R-:W-:-:S02]  /*5680*/  IMAD.MOV.U32 R34, RZ, RZ, R36 ;  /* 0x000000ffff227224 */ /* 0x000fc400078e0024 */
[----:B------:R-:W-:Y:S11]  /*5690*/  IMAD.MOV.U32 R40, RZ, RZ, R58 ;  /* 0x000000ffff287224 */ /* 0x000ff600078e003a */
[----:B------:R-:W-:Y:S01]  /*56a0*/  @!UPT UIADD3 URZ, URZ, URZ, URZ ;  /* 0x0000003f3f3ff290 */ /* 0x000fe2000fffe03f */
[----:B-1----:R-:W-:Y:S01]  /*56b0*/  HMMA.16816.F32.BF16 R108, R4, R16, R12 ;  /* 0x00000010046c723c */ /* 0x002fe2000004180c */
[----:B------:R-:W-:Y:S01]  /*56c0*/  MOV R35, R37 ;  /* 0x0000002500237202 */ /* 0x000fe20000000f00 */
[----:B------:R-:W-:Y:S01]  /*56d0*/  IMAD.MOV.U32 R28, RZ, RZ, R155 ;  /* 0x000000ffff1c7224 */ /* 0x000fe200078e009b */
[----:B------:R-:W-:Y:S02]  /*56e0*/  MOV R36, R147 ;  /* 0x0000009300247202 */ /* 0x000fe40000000f00 */
[----:B------:R-:W-:Y:S01]  /*56f0*/  MOV R29, R154 ;  /* 0x0000009a001d7202 */ /* 0x000fe20000000f00 */
[----:B------:R-:W-:Y:S02]  /*5700*/  IMAD.MOV.U32 R43, RZ, RZ, R65 ;  /* 0x000000ffff2b7224 */ /* 0x000fe400078e0041 */
[----:B------:R-:W-:Y:S01]  /*5710*/  HMMA.16816.F32.BF16 R12, R8, R30, RZ ;  /* 0x0000001e080c723c */ /* 0x000fe200000418ff */
[----:B------:R-:W-:Y:S01]  /*5720*/  MOV R42, R64 ;  /* 0x00000040002a7202 */ /* 0x000fe20000000f00 */
[----:B------:R-:W-:Y:S11]  /*5730*/  IMAD.MOV.U32 R58, RZ, RZ, R161 ;  /* 0x000000ffff3a7224 */ /* 0x000ff600078e00a1 */
[----:B------:R-:W-:Y:S11]  /*5740*/  @!UPT UIADD3 URZ, URZ, URZ, URZ ;  /* 0x0000003f3f3ff290 */ /* 0x000ff6000fffe03f */
[----:B------:R-:W-:Y:S01]  /*5750*/  HMMA.16816.F32.BF16 R116, R4, R18, R12 ;  /* 0x000000120474723c */ /* 0x000fe2000004180c */
[----:B------:R-:W1:Y:S01]  /*5760*/  LDSM.16.MT88.4 R16, [R241+0x5100] ;  /* 0x00510000f110783b */ /* 0x000e620000004200 */
[----:B------:R-:W-:Y:S02]  /*5770*/  IMAD.MOV.U32 R37, RZ, RZ, R146 ;  /* 0x000000ffff257224 */ /* 0x000fe400078e0092 */
[----:B------:R-:W-:Y:S01]  /*5780*/  IMAD.MOV.U32 R30, RZ, RZ, R153 ;  /* 0x000000ffff1e7224 */ /* 0x000fe200078e0099 */
[----:B------:R-:W-:Y:S01]  /*5790*/  MOV R65, R134 ;  /* 0x0000008600417202 */ /* 0x000fe20000000f00 */
[----:B------:R-:W-:Y:S01]  /*57a0*/  IMAD.MOV.U32 R31, RZ, RZ, R152 ;  /* 0x000000ffff1f7224 */ /* 0x000fe200078e0098 */
[----:B------:R3:W5:Y:S01]  /*57b0*/  LDL.LU R161, [R1+0x74] ;  /* 0x0000740001a17983 */ /* 0x0007620000300800 */
[----:B--2---:R-:W-:Y:S03]  /*57c0*/  HMMA.16816.F32.BF16 R12, R8, R20, RZ ;  /* 0x00000014080c723c */ /* 0x004fe600000418ff */
[----:B------:R-:W-:Y:S04]  /*57d0*/  LDSM.16.MT88.4 R152, [R237+0x1100] ;  /* 0x00110000ed98783b */ /* 0x000fe80000004200 */
[----:B------:R-:W-:Y:S01]  /*57e0*/  FADD.FTZ R20, R79, R0 ;  /* 0x000000004f147221 */ /* 0x000fe20000010000 */
[----:B------:R-:W-:Y:S01]  /*57f0*/  MOV R79, R33 ;  /* 0x00000021004f7202 */ /* 0x000fe20000000f00 */
[----:B------:R-:W-:-:S02]  /*5800*/  IMAD.MOV.U32 R33, RZ, RZ, R63 ;  /* 0x000000ffff217224 */ /* 0x000fc400078e003f */
[----:B------:R-:W-:Y:S11]  /*5810*/  FFMA.FTZ R21, R89, c[0x0][0x2d0], -R3 ;  /* 0x0000b40059157a23 */ /* 0x000ff60000010803 */
[----:B------:R-:W-:Y:S02]  /*5820*/  @!UPT UIADD3 URZ, URZ, URZ, URZ ;  /* 0x0000003f3f3ff290 */ /* 0x000fe4000fffe03f */
[----:B-1----:R-:W-:Y:S01]  /*5830*/  HMMA.16816.F32.BF16 R168, R4, R16, R12 ;  /* 0x0000001004a8723c */ /* 0x002fe2000004180c */
[----:B------:R-:W-:Y:S02]  /*5840*/  FFMA.FTZ R0, R84, c[0x0][0x2d0], -R2 ;  /* 0x0000b40054007a23 */ /* 0x000fe40000010802 */
[----:B------:R-:W-:Y:S02]  /*5850*/  IMAD.MOV.U32 R63, RZ, RZ, R41 ;  /* 0x000000ffff3f7224 */ /* 0x000fe400078e0029 */
[----:B------:R-:W-:Y:S01]  /*5860*/  IMAD.MOV.U32 R89, RZ, RZ, R33 ;  /* 0x000000ffff597224 */ /* 0x000fe200078e0021 */
[----:B------:R-:W-:Y:S02]  /*5870*/  MUFU.EX2 R21, R21 ;  /* 0x0000001500157308 */ /* 0x000fe40000000800 */
[----:B------:R-:W-:Y:S01]  /*5880*/  HMMA.16816.F32.BF16 R12, R8, R22, RZ ;  /* 0x00000016080c723c */ /* 0x000fe200000418ff */
[----:B------:R-:W-:Y:S01]  /*5890*/  IMAD.MOV.U32 R33, RZ, RZ, R39 ;  /* 0x000000ffff217224 */ /* 0x000fe200078e0027 */
[----:B------:R-:W-:-:S05]  /*58a0*/  MOV R41, R59 ;  /* 0x0000003b00297202 */ /* 0x000fca0000000f00 */
[--C-:B------:R-:W-:Y:S02]  /*58b0*/  FFMA.FTZ R22, R90, c[0x0][0x2d0], -R3.reuse ;  /* 0x0000b4005a167a23 */ /* 0x100fe40000010803 */
[--C-:B------:R-:W-:Y:S11]  /*58c0*/  FFMA.FTZ R23, R91, c[0x0][0x2d0], -R3.reuse ;  /* 0x0000b4005b177a23 */ /* 0x100ff60000010803 */
[----:B------:R-:W-:Y:S04]  /*58d0*/  @!UPT UIADD3 URZ, URZ, URZ, URZ ;  /* 0x0000003f3f3ff290 */ /* 0x000fe8000fffe03f */
[----:B------:R-:W-:Y:S01]  /*58e0*/  HMMA.16816.F32.BF16 R124, R4, R18, R12 ;  /* 0x00000012047c723c */ /* 0x000fe2000004180c */
[----:B------:R-:W1:Y:S01]  /*58f0*/  LDSM.16.MT88.4 R12, [R240+0x4900] ;  /* 0x00490000f00c783b */ /* 0x000e620000004200 */
[----:B------:R-:W-:Y:S01]  /*5900*/  MOV R39, R144 ;  /* 0x0000009000277202 */ /* 0x000fe20000000f00 */
[----:B------:R-:W-:-:S05]  /*5910*/  FFMA.FTZ R3, R87, c[0x0][0x2d0], -R3 ;  /* 0x0000b40057037a23 */ /* 0x000fca0000010803 */
[C---:B-1----:R-:W-:Y:S08]  /*5920*/  HMMA.16816.F32.BF16 R16, R8.reuse, R12, RZ ;  /* 0x0000000c0810723c */ /* 0x042ff000000418ff */
[----:B------:R-:W-:Y:S01]  /*5930*/  HMMA.16816.F32.BF16 R8, R8, R14, RZ ;  /* 0x0000000e0808723c */ /* 0x000fe200000418ff */
[----:B------:R-:W1:Y:S01]  /*5940*/  LDSM.16.MT88.4 R12, [R240+0x5100] ;  /* 0x00510000f00c783b */ /* 0x000e620000004200 */
[----:B------:R-:W-:Y:S01]  /*5950*/  IMAD.MOV.U32 R90, RZ, RZ, R62 ;  /* 0x000000ffff5a7224 */ /* 0x000fe200078e003e */
[----:B------:R-:W-:Y:S01]  /*5960*/  MOV R91, R63 ;  /* 0x0000003f005b7202 */ /* 0x000fe20000000f00 */
[----:B------:R-:W-:Y:S11]  /*5970*/  IMAD.MOV.U32 R62, RZ, RZ, R40 ;  /* 0x000000ffff3e7224 */ /* 0x000ff600078e0028 */
[----:B------:R-:W-:Y:S01]  /*5980*/  @!UPT UIADD3 URZ, URZ, URZ, URZ ;  /* 0x0000003f3f3ff290 */ /* 0x000fe2000fffe03f */
[C---:B-1----:R-:W-:Y:S08]  /*5990*/  HMMA.16816.F32.BF16 R16, R4.reuse, R12, R16 ;  /* 0x0000000c0410723c */ /* 0x042ff00000041810 */
[----:B------:R-:W-:Y:S07]  /*59a0*/  HMMA.16816.F32.BF16 R12, R4, R14, R8 ;  /* 0x0000000e040c723c */ /* 0x000fee0000041808 */
[----:B------:R-:W-:Y:S01]  /*59b0*/  FFMA.FTZ R4, R88, c[0x0][0x2d0], -R2 ;  /* 0x0000b40058047a23 */ /* 0x000fe20000010802 */
[----:B------:R-:W-:-:S02]  /*59c0*/  MOV R88, R32 ;  /* 0x0000002000587202 */ /* 0x000fc40000000f00 */
[----:B------:R-:W-:Y:S01]  /*59d0*/  MOV R32, R38 ;  /* 0x0000002600207202 */ /* 0x000fe20000000f00 */
[----:B------:R-:W-:Y:S02]  /*59e0*/  IMAD.MOV.U32 R38, RZ, RZ, R145 ;  /* 0x000000ffff267224 */ /* 0x000fe400078e0091 */
[----:B------:R-:W1:Y:S01]  /*59f0*/  LDSM.16.MT88.4 R144, [R238+0x1100] ;  /* 0x00110000ee90783b */ /* 0x000e620000004200 */
[----:B------:R2:W-:Y:S08]  /*5a00*/  MUFU.EX2 R7, R0 ;  /* 0x0000000000077308 */ /* 0x0005f00000000800 */
[----:B------:R-:W-:Y:S01]  /*5a10*/  MUFU.EX2 R8, R22 ;  /* 0x0000001600087308 */ /* 0x000fe20000000800 */
[----:B--2---:R-:W-:-:S02]  /*5a20*/  FFMA.FTZ R0, R86, c[0x0][0x2d0], -R2 ;  /* 0x0000b40056007a23 */ /* 0x004fc40000010802 */
[----:B------:R-:W-:-:S05]  /*5a30*/  FFMA.FTZ R2, R85, c[0x0][0x2d0], -R2 ;  /* 0x0000b40055027a23 */ /* 0x000fca0000010802 */
[----:B------:R-:W-:Y:S08]  /*5a40*/  MUFU.EX2 R5, R4 ;  /* 0x0000000400057308 */ /* 0x000ff00000000800 */
[----:B------:R-:W2:Y:S08]  /*5a50*/  MUFU.EX2 R9, R23 ;  /* 0x0000001700097308 */ /* 0x000eb00000000800 */
[----:B------:R4:W1:Y:S08]  /*5a60*/  MUFU.EX2 R22, R3 ;  /* 0x0000000300167308 */ /* 0x0008700000000800 */
[----:B------:R-:W1:Y:S08]  /*5a70*/  MUFU.EX2 R6, R0 ;  /* 0x0000000000067308 */ /* 0x000e700000000800 */
[----:B------:R-:W3:Y:S01]  /*5a80*/  MUFU.EX2 R4, R2 ;  /* 0x0000000200047308 */ /* 0x000ee20000000800 */
[----:B------:R-:W-:-:S02]  /*5a90*/  IMAD.MOV.U32 R63, RZ, RZ, R41 ;  /* 0x000000ffff3f7224 */ /* 0x000fc400078e0029 */
[----:B------:R-:W-:Y:S02]  /*5aa0*/  IMAD.MOV.U32 R40, RZ, RZ, R66 ;  /* 0x000000ffff287224 */ /* 0x000fe400078e0042 */
[----:B------:R-:W-:Y:S01]  /*5ab0*/  IMAD.MOV.U32 R41, RZ, RZ, R67 ;  /* 0x000000ffff297224 */ /* 0x000fe200078e0043 */
[----:B------:R-:W-:Y:S01]  /*5ac0*/  MOV R67, R130 ;  /* 0x0000008200437202 */ /* 0x000fe20000000f00 */
[----:B------:R-:W-:Y:S01]  /*5ad0*/  IMAD.MOV.U32 R66, RZ, RZ, R131 ;  /* 0x000000ffff427224 */ /* 0x000fe200078e0083 */
[----:B--2---:R-:W-:Y:S01]  /*5ae0*/  F2FP.BF16.PACK_AB R128, R8, R9 ;  /* 0x000000090880723e */ /* 0x004fe200000010ff */
[----:B----4-:R-:W-:Y:S01]  /*5af0*/  FADD.FTZ R3, R129, R24 ;  /* 0x0000001881037221 */ /* 0x010fe20000010000 */
[----:B-1----:R-:W-:Y:S02]  /*5b00*/  F2FP.BF16.PACK_AB R130, R22, R21 ;  /* 0x000000151682723e */ /* 0x002fe400000010ff */
[----:B------:R-:W-:Y:S02]  /*5b10*/  F2FP.BF16.PACK_AB R129, R6, R7 ;  /* 0x000000070681723e */ /* 0x000fe400000010ff */
[----:B---3--:R-:W-:-:S07]  /*5b20*/  F2FP.BF16.PACK_AB R131, R4, R5 ;  /* 0x000000050483723e */ /* 0x008fce00000010ff */
[C---:B------:R-:W-:Y:S08]  /*5b30*/  HMMA.16816.F32.BF16 R148, R128.reuse, R144, R148 ;  /* 0x000000908094723c */ /* 0x040ff00000041894 */
[C---:B------:R-:W-:Y:S01]  /*5b40*/  HMMA.16816.F32.BF16 R144, R128.reuse, R146, R136 ;  /* 0x000000928090723c */ /* 0x040fe20000041888 */
[----:B------:R-:W1:Y:S07]  /*5b50*/  LDSM.16.MT88.4 R136, [R241+0x1100] ;  /* 0x00110000f188783b */ /* 0x000e6e0000004200 */
[C---:B------:R-:W-:Y:S08]  /*5b60*/  HMMA.16816.F32.BF16 R156, R128.reuse, R152, R156 ;  /* 0x00000098809c723c */ /* 0x040ff0000004189c */
[C---:B------:R-:W-:Y:S01]  /*5b70*/  HMMA.16816.F32.BF16 R152, R128.reuse, R154, R32 ;  /* 0x0000009a8098723c */ /* 0x040fe20000041820 */
[----:B------:R-:W2:Y:S07]  /*5b80*/  LDSM.16.MT88.4 R32, [R240+0x1100] ;  /* 0x00110000f020783b */ /* 0x000eae0000004200 */
[C---:B-1----:R-:W-:Y:S08]  /*5b90*/  HMMA.16816.F32.BF16 R140, R128.reuse, R136, R140 ;  /* 0x00000088808c723c */ /* 0x042ff0000004188c */
[C---:B------:R-:W-:Y:S08]  /*5ba0*/  HMMA.16816.F32.BF16 R136, R128.reuse, R138, R28 ;  /* 0x0000008a8088723c */ /* 0x040ff0000004181c */
[C---:B--2---:R-:W-:Y:S01]  /*5bb0*/  HMMA.16816.F32.BF16 R28, R128.reuse, R32, R40 ;  /* 0x00000020801c723c */ /* 0x044fe20000041828 */
[----:B------:R-:W1:Y:S07]  /*5bc0*/  LDSM.16.MT88.4 R40, [R237+0x2900] ;  /* 0x00290000ed28783b */ /* 0x000e6e0000004200 */
[----:B------:R-:W-:Y:S01]  /*5bd0*/  HMMA.16816.F32.BF16 R32, R128, R34, R48 ;  /* 0x000000228020723c */ /* 0x000fe20000041830 */
[----:B------:R-:W2:Y:S01]  /*5be0*/  LDSM.16.MT88.4 R48, [R238+0x2900] ;  /* 0x00290000ee30783b */ /* 0x000ea20000004200 */
[----:B------:R-:W-:-:S02]  /*5bf0*/  IMAD.MOV.U32 R59, RZ, RZ, R160 ;  /* 0x000000ffff3b7224 */ /* 0x000fc400078e00a0 */
[----:B------:R-:W-:Y:S01]  /*5c00*/  IMAD.MOV.U32 R64, RZ, RZ, R135 ;  /* 0x000000ffff407224 */ /* 0x000fe200078e0087 */
[----:B------:R3:W5:Y:S03]  /*5c10*/  LDL.LU R160, [R1+0x70] ;  /* 0x0000700001a07983 */ /* 0x0007660000300800 */
[C---:B-1----:R-:W-:Y:S08]  /*5c20*/  HMMA.16816.F32.BF16 R36, R128.reuse, R40, R36 ;  /* 0x000000288024723c */ /* 0x042ff00000041824 */
[C---:B------:R-:W-:Y:S08]  /*5c30*/  HMMA.16816.F32.BF16 R40, R128.reuse, R42, R44 ;  /* 0x0000002a8028723c */ /* 0x040ff0000004182c */
[C---:B--2---:R-:W-:Y:S01]  /*5c40*/  HMMA.16816.F32.BF16 R44, R128.reuse, R48, R56 ;  /* 0x00000030802c723c */ /* 0x044fe20000041838 */
[----:B------:R-:W1:Y:S07]  /*5c50*/  LDSM.16.MT88.4 R56, [R241+0x2900] ;  /* 0x00290000f138783b */ /* 0x000e6e0000004200 */
[----:B------:R-:W-:Y:S01]  /*5c60*/  HMMA.16816.F32.BF16 R48, R128, R50, R64 ;  /* 0x000000328030723c */ /* 0x000fe20000041840 */
[----:B------:R-:W2:Y:S01]  /*5c70*/  LDSM.16.MT88.4 R64, [R240+0x2900] ;  /* 0x00290000f040783b */ /* 0x000ea20000004200 */
[----:B------:R-:W-:-:S04]  /*5c80*/  FADD.FTZ R0, R80, R20 ;  /* 0x0000001450007221 */ /* 0x000fc80000010000 */
[----:B------:R-:W-:-:S04]  /*5c90*/  FADD.FTZ R0, R81, R0 ;  /* 0x0000000051007221 */ /* 0x000fc80000010000 */
[----:B------:R-:W-:-:S04]  /*5ca0*/  FADD.FTZ R2, R83, R0 ;  /* 0x0000000053027221 */ /* 0x000fc80000010000 */
[----:B------:R-:W-:Y:S02]  /*5cb0*/  FADD.FTZ R2, R82, R2 ;  /* 0x0000000252027221 */ /* 0x000fe40000010000 */
[----:B------:R-:W-:Y:S01]  /*5cc0*/  LDSM.16.MT88.4 R80, [R238+0x4100] ;  /* 0x00410000ee50783b */ /* 0x000fe20000004200 */
[C---:B-1----:R-:W-:Y:S08]  /*5cd0*/  HMMA.16816.F32.BF16 R52, R128.reuse, R56, R52 ;  /* 0x000000388034723c */ /* 0x042ff00000041834 */
[C---:B------:R-:W-:Y:S08]  /*5ce0*/  HMMA.16816.F32.BF16 R56, R128.reuse, R58, R60 ;  /* 0x0000003a8038723c */ /* 0x040ff0000004183c */
[C---:B--2---:R-:W-:Y:S01]  /*5cf0*/  HMMA.16816.F32.BF16 R60, R128.reuse, R64, R72 ;  /* 0x00000040803c723c */ /* 0x044fe20000041848 */
[----:B------:R-:W1:Y:S07]  /*5d00*/  LDSM.16.MT88.4 R72, [R237+0x4100] ;  /* 0x00410000ed48783b */ /* 0x000e6e0000004200 */
[C---:B------:R-:W-:Y:S08]  /*5d10*/  HMMA.16816.F32.BF16 R64, R128.reuse, R66, R68 ;  /* 0x000000428040723c */ /* 0x040ff00000041844 */
[C---:B-1----:R-:W-:Y:S01]  /*5d20*/  HMMA.16816.F32.BF16 R68, R128.reuse, R72, R88 ;  /* 0x000000488044723c */ /* 0x042fe20000041858 */
[----:B------:R-:W-:Y:S07]  /*5d30*/  LDSM.16.MT88.4 R88, [R241+0x4100] ;  /* 0x00410000f158783b */ /* 0x000fee0000004200 */
[C---:B------:R-:W-:Y:S08]  /*5d40*/  HMMA.16816.F32.BF16 R72, R128.reuse, R74, R76 ;  /* 0x0000004a8048723c */ /* 0x040ff0000004184c */
[C---:B------:R-:W-:Y:S01]  /*5d50*/  HMMA.16816.F32.BF16 R76, R128.reuse, R80, R96 ;  /* 0x00000050804c723c */ /* 0x040fe20000041860 */
[----:B------:R-:W1:Y:S07]  /*5d60*/  LDSM.16.MT88.4 R96, [R240+0x4100] ;  /* 0x00410000f060783b */ /* 0x000e6e0000004200 */
[C---:B------:R-:W-:Y:S08]  /*5d70*/  HMMA.16816.F32.BF16 R80, R128.reuse, R82, R92 ;  /* 0x000000528050723c */ /* 0x040ff0000004185c */
[----:B-1----:R-:W-:Y:S01]  /*5d80*/  HMMA.16816.F32.BF16 R92, R128, R96, R104 ;  /* 0x00000060805c723c */ /* 0x002fe20000041868 */
[----:B------:R-:W1:Y:S01]  /*5d90*/  LDSM.16.MT88.4 R104, [R237+0x5900] ;  /* 0x00590000ed68783b */ /* 0x000e620000004200 */
[----:B------:R-:W-:-:S06]  /*5da0*/  FADD.FTZ R0, R9, R3 ;  /* 0x0000000309007221 */ /* 0x000fcc0000010000 */
[C---:B------:R-:W-:Y:S01]  /*5db0*/  HMMA.16816.F32.BF16 R84, R128.reuse, R88, R176 ;  /* 0x000000588054723c */ /* 0x040fe200000418b0 */
[----:B------:R-:W-:Y:S02]  /*5dc0*/  FADD.FTZ R0, R8, R0 ;  /* 0x0000000008007221 */ /* 0x000fe40000010000 */
[----:B------:R-:W-:Y:S05]  /*5dd0*/  LDSM.16.MT88.4 R8, [R240+0x5900] ;  /* 0x00590000f008783b */ /* 0x000fea0000004200 */
[C---:B------:R-:W-:Y:S01]  /*5de0*/  HMMA.16816.F32.BF16 R88, R128.reuse, R90, R112 ;  /* 0x0000005a8058723c */ /* 0x040fe20000041870 */
[----:B------:R-:W2:Y:S07]  /*5df0*/  LDSM.16.MT88.4 R112, [R238+0x5900] ;  /* 0x00590000ee70783b */ /* 0x000eae0000004200 */
[----:B------:R-:W-:Y:S01]  /*5e00*/  HMMA.16816.F32.BF16 R96, R128, R98, R100 ;  /* 0x000000628060723c */ /* 0x000fe20000041864 */
[----:B------:R-:W-:-:S07]  /*5e10*/  FADD.FTZ R7, R7, R2 ;  /* 0x0000000207077221 */ /* 0x000fce0000010000 */
[C---:B-1----:R-:W-:Y:S08]  /*5e20*/  HMMA.16816.F32.BF16 R100, R128.reuse, R104, R172 ;  /* 0x000000688064723c */ /* 0x042ff000000418ac */
[----:B------:R-:W-:Y:S01]  /*5e30*/  HMMA.16816.F32.BF16 R104, R128, R106, R120 ;  /* 0x0000006a8068723c */ /* 0x000fe20000041878 */
[----:B------:R-:W1:Y:S01]  /*5e40*/  LDSM.16.MT88.4 R120, [R241+0x5900] ;  /* 0x00590000f178783b */ /* 0x000e620000004200 */
[----:B------:R-:W-:-:S02]  /*5e50*/  FADD.FTZ R6, R6, R7 ;  /* 0x0000000706067221 */ /* 0x000fc40000010000 */
[----:B------:R-:W-:Y:S02]  /*5e60*/  FADD.FTZ R0, R21, R0 ;  /* 0x0000000015007221 */ /* 0x000fe40000010000 */
[----:B------:R-:W-:Y:S02]  /*5e70*/  FADD.FTZ R5, R5, R6 ;  /* 0x0000000605057221 */ /* 0x000fe40000010000 */
[----:B------:R-:W-:Y:S02]  /*5e80*/  FADD.FTZ R2, R22, R0 ;  /* 0x0000000016027221 */ /* 0x000fe40000010000 */
[----:B------:R-:W-:Y:S01]  /*5e90*/  FADD.FTZ R0, R4, R5 ;  /* 0x0000000504007221 */ /* 0x000fe20000010000 */
[----:B------:R-:W-:Y:S02]  /*5ea0*/  UIMAD.WIDE.U32 UR28, UR26, UR4, URZ ;  /* 0x000000041a1c72a5 */ /* 0x000fe4000f8e003f */
[----:B------:R3:W-:Y:S04]  /*5eb0*/  STL [R1+0x44], R2 ;  /* 0x0000440201007387 */ /* 0x0007e80000100800 */
[----:B------:R3:W-:Y:S01]  /*5ec0*/  STL [R1+0x4c], R0 ;  /* 0x00004c0001007387 */ /* 0x0007e20000100800 */
[----:B------:R-:W-:Y:S01]  /*5ed0*/  PLOP3.LUT P0, PT, PT, PT, UP6, 0x40, 0x0 ;  /* 0x000000000000781c */ /* 0x000fe20003f0e868 */
[----:B------:R-:W-:-:S02]  /*5ee0*/  @UP5 UMOV UR27, UR29 ;  /* 0x0000001d001b5c82 */ /* 0x000fc40008000000 */
[----:B------:R-:W-:Y:S01]  /*5ef0*/  @UP5 USHF.R.U32.HI UR26, URZ, UR5, UR27 ;  /* 0x000000053f1a5299 */ /* 0x000fe2000801161b */
[----:B--2---:R-:W-:Y:S03]  /*5f00*/  HMMA.16816.F32.BF16 R108, R128, R112, R108 ;  /* 0x00000070806c723c */ /* 0x004fe6000004186c */
[----:B------:R-:W-:-:S03]  /*5f10*/  UIADD3 UR4, UR25, UR26, URZ ;  /* 0x0000001a19047290 */ /* 0x000fc6000fffe03f */
[----:B------:R-:W-:Y:S02]  /*5f20*/  ULDC UR25, c[0x0][0x328] ;  /* 0x0000ca0000197ab9 */ /* 0x000fe40000000800 */
[----:B------:R-:W-:Y:S01]  /*5f30*/  HMMA.16816.F32.BF16 R112, R128, R114, R116 ;  /* 0x000000728070723c */ /* 0x000fe20000041874 */
[----:B------:R-:W-:Y:S02]  /*5f40*/  UIADD3 UR24, UR24, -0x2, URZ ;  /* 0xfffffffe18187890 */ /* 0x000fe4000fffe03f */
[----:B------:R-:W-:-:S05]  /*5f50*/  UIADD3 UR25, UR4, UR25, URZ ;  /* 0x0000001904197290 */ /* 0x000fca000fffe03f */
[C---:B-1----:R-:W-:Y:S08]  /*5f60*/  HMMA.16816.F32.BF16 R116, R128.reuse, R120, R168 ;  /* 0x000000788074723c */ /* 0x042ff000000418a8 */
[C---:B------:R-:W-:Y:S08]  /*5f70*/  HMMA.16816.F32.BF16 R120, R128.reuse, R122, R124 ;  /* 0x0000007a8078723c */ /* 0x040ff0000004187c */
[C---:B------:R-:W-:Y:S08]  /*5f80*/  HMMA.16816.F32.BF16 R124, R128.reuse, R8, R16 ;  /* 0x00000008807c723c */ /* 0x040ff00000041810 */
[----:B------:R-:W-:Y:S01]  /*5f90*/  HMMA.16816.F32.BF16 R128, R128, R10, R12 ;  /* 0x0000000a8080723c */ /* 0x000fe2000004180c */
[----:B------:R-:W-:Y:S07]  /*5fa0*/  @P0 BRA `(.L_x_402) ;  /* 0x0000018000000947 */ /* 0x000fee0003800000 */
[----:B---3--:R-:W-:Y:S01]  /*5fb0*/  ISETP.LT.AND P0, PT, RZ, UR4, PT ;  /* 0x00000004ff007c0c */ /* 0x008fe2000bf01270 */
[----:B------:R-:W-:-:S12]  /*5fc0*/  UIADD3 UR26, UR4, -0x1, URZ ;  /* 0xffffffff041a7890 */ /* 0x000fd8000fffe03f */
[----:B------:R-:W-:Y:S05]  /*5fd0*/  @P0 BRA `(.L_x_403) ;  /* 0x000000a000000947 */ /* 0x000fea0003800000 */
[----:B------:R-:W-:Y:S02]  /*5fe0*/  UMOV UR26, 0x1 ;  /* 0x00000001001a7882 */ /* 0x000fe40000000000 */
        /* <DEDUP_REMOVED lines=9> */
.L_x_403:
[----:B------:R-:W-:Y:S02]  /*6080*/  UMOV UR5, 0x1 ;  /* 0x0000000100057882 */ /* 0x000fe40000000000 */
[----:B------:R-:W-:Y:S02]  /*6090*/  ULDC UR4, c[0x0][0x32c] ;  /* 0x0000cb0000047ab9 */ /* 0x000fe40000000800 */
[----:B------:R-:W-:-:S03]  /*60a0*/  UISETP.NE.AND UP0, UPT, UR5, UR4, UPT ;  /* 0x000000040500728c */ /* 0x000fc6000bf05270 */
[----:B------:R-:W-:Y:S02]  /*60b0*/  ULDC.64 UR4, c[0x0][0x330] ;  /* 0x0000cc0000047ab9 */ /* 0x000fe40000000a00 */
[----:B------:R-:W-:-:S07]  /*60c0*/  UIMAD.WIDE.U32 UR28, UR26, UR4, URZ ;  /* 0x000000041a1c72a5 */ /* 0x000fce000f8e003f */
[----:B------:R-:W-:Y:S02]  /*60d0*/  @UP0 UMOV UR27, UR29 ;  /* 0x0000001d001b0c82 */ /* 0x000fe40008000000 */
[----:B------:R-:W-:Y:S02]  /*60e0*/  @UP0 USHF.R.U32.HI UR26, URZ, UR5, UR27 ;  /* 0x000000053f1a0299 */ /* 0x000fe4000801161b */
.L_x_404:
[----:B------:R-:W-:Y:S02]  /*60f0*/  ULDC UR4, c[0x0][0x32c] ;  /* 0x0000cb0000047ab9 */ /* 0x000fe40000000800 */
[----:B------:R-:W-:-:S04]  /*6100*/  UIMAD UR4, UR26, UR4, UR4 ;  /* 0x000000041a0472a4 */ /* 0x000fc8000f8e0204 */
[----:B------:R-:W-:-:S04]  /*6110*/  UISETP.LT.AND UP0, UPT, UR25, UR4, UPT ;  /* 0x000000041900728c */ /* 0x000fc8000bf01270 */
[----:B------:R-:W-:-:S04]  /*6120*/  USEL UR25, UR25, UR4, UP0 ;  /* 0x0000000419197287 */ /* 0x000fc80008000000 */
.L_x_402:
[----:B---3--:R-:W-:-:S04]  /*6130*/  UIMAD.WIDE UR4, UR25, 0x2aaaaaab, URZ ;  /* 0x2aaaaaab190478a5 */ /* 0x008fc8000f8e023f */
[----:B------:R-:W-:-:S04]  /*6140*/  USHF.R.U32.HI UR4, URZ, 0x1f, UR5 ;  /* 0x0000001f3f047899 */ /* 0x000fc80008011605 */
[----:B------:R-:W-:-:S04]  /*6150*/  ULEA.HI.SX32 UR4, UR5, UR4, 0x1d ;  /* 0x0000000405047291 */ /* 0x000fc8000f8fea3f */
[----:B------:R-:W-:-:S04]  /*6160*/  UISETP.LT.AND UP0, UPT, UR8, UR4, UPT ;  /* 0x000000040800728c */ /* 0x000fc8000bf01270 */
[----:B------:R-:W-:-:S04]  /*6170*/  USEL UR4, UR8, UR4, !UP0 ;  /* 0x0000000408047287 */ /* 0x000fc8000c000000 */
[----:B------:R-:W-:-:S06]  /*6180*/  UISETP.GE.AND UP0, UPT, UR24, UR4, UPT ;  /* 0x000000041800728c */ /* 0x000fcc000bf06270 */
[----:B------:R-:W-:-:S13]  /*6190*/  PLOP3.LUT P0, PT, PT, PT, UP0, 0x40, 0x0 ;  /* 0x000000000000781c */ /* 0x000fda0003f0e808 */
[----:B------:R-:W-:Y:S05]  /*61a0*/  @P0 BRA `(.L_x_405) ;  /* 0x00003cc000000947 */ /* 0x000fea0003800000 */
[----:B------:R-:W2:Y:S04]  /*61b0*/  LDL R3, [R1+0x30] ;  /* 0x0000300001037983 */ /* 0x000ea80000100800 */
[----:B------:R-:W2:Y:S04]  /*61c0*/  LDL R4, [R1+0x6c] ;  /* 0x00006c0001047983 */ /* 0x000ea80000100800 */
[----:B------:R-:W3:Y:S04]  /*61d0*/  LDL R2, [R1+0x68] ;  /* 0x0000680001027983 */ /* 0x000ee80000100800 */
[----:B------:R-:W3:Y:S01]  /*61e0*/  LDL R0, [R1+0x60] ;  /* 0x0000600001007983 */ /* 0x000ee20000100800 */
[----:B------:R-:W-:-:S02]  /*61f0*/  IMAD.MOV.U32 R135, RZ, RZ, R132 ;  /* 0x000000ffff877224 */ /* 0x000fc400078e0084 */
[----:B------:R-:W-:Y:S01]  /*6200*/  IMAD.MOV.U32 R134, RZ, RZ, R133 ;  /* 0x000000ffff867224 */ /* 0x000fe200078e0085 */
[----:B------:R-:W-:Y:S01]  /*6210*/  UMOV UR5, UR24 ;  /* 0x0000001800057c82 */ /* 0x000fe20008000000 */
[C---:B--2---:R-:W-:Y:S02]  /*6220*/  SHF.L.U64.HI R4, R3.reuse, 0x1, R4 ;  /* 0x0000000103047819 */ /* 0x044fe40000010204 */
[----:B------:R-:W-:-:S03]  /*6230*/  SHF.L.U32 R3, R3, 0x1, RZ ;  /* 0x0000000103037819 */ /* 0x000fc600000006ff */
[----:B------:R1:W-:Y:S01]  /*6240*/  STL [R1+0x1c], R4 ;  /* 0x00001c0401007387 */ /* 0x0003e20000100800 */
[C---:B---3--:R-:W-:Y:S01]  /*6250*/  SHF.L.U64.HI R2, R0.reuse, 0x1, R2 ;  /* 0x0000000100027819 */ /* 0x048fe20000010202 */
[----:B------:R-:W-:Y:S02]  /*6260*/  IMAD.SHL.U32 R0, R0, 0x2, RZ ;  /* 0x0000000200007824 */ /* 0x000fe400078e00ff */
[----:B------:R1:W-:Y:S04]  /*6270*/  STL [R1+0x64], R3 ;  /* 0x0000640301007387 */ /* 0x0003e80000100800 */
[----:B------:R1:W-:Y:S04]  /*6280*/  STL [R1+0x20], R2 ;  /* 0x0000200201007387 */ /* 0x0003e80000100800 */
[----:B------:R1:W-:Y:S02]  /*6290*/  STL [R1+0x2c], R0 ;  /* 0x00002c0001007387 */ /* 0x0003e40000100800 */
.L_x_418:
[----:B-1----:R-:W2:Y:S01]  /*62a0*/  LDL R2, [R1+0x4] ;  /* 0x0000040001027983 */ /* 0x002ea20000100800 */
[----:B------:R-:W-:Y:S04]  /*62b0*/  DEPBAR.LE SB0, 0x0 ;  /* 0x000080000000791a */ /* 0x000fe80000000000 */
[----:B------:R-:W3:Y:S01]  /*62c0*/  LDL R0, [R1] ;  /* 0x0000000001007983 */ /* 0x000ee20000100800 */
[----:B------:R-:W-:Y:S03]  /*62d0*/  UISETP.GT.AND UP0, UPT, UR8, UR5, UPT ;  /* 0x000000050800728c */ /* 0x000fe6000bf04270 */
[----:B------:R-:W-:Y:S03]  /*62e0*/  BAR.SYNC.DEFER_BLOCKING 0x0 ;  /* 0x0000000000007b1d */ /* 0x000fe60000010000 */
[----:B------:R-:W-:Y:S03]  /*62f0*/  PLOP3.LUT P0, PT, PT, PT, UP0, 0x80, 0x0 ;  /* 0x000000000000781c */ /* 0x000fe60003f0f008 */
[----:B------:R1:W4:Y:S04]  /*6300*/  LDSM.16.M88.4 R8, [R236+0x10100] ;  /* 0x01010000ec08783b */ /* 0x0003280000000200 */
[----:B------:R1:W1:Y:S04]  /*6310*/  LDSM.16.M88.4 R16, [R236+0x10900] ;  /* 0x01090000ec10783b */ /* 0x0002680000000200 */
[----:B------:R1:W1:Y:S04]  /*6320*/  LDSM.16.M88.4 R24, [R236+0x11100] ;  /* 0x01110000ec18783b */ /* 0x0002680000000200 */
[----:B------:R1:W1:Y:S04]  /*6330*/  LDSM.16.M88.4 R168, [R243] ;  /* 0x00000000f3a8783b */ /* 0x0002680000000200 */
[----:B--2---:R2:W1:Y:S04]  /*6340*/  LDSM.16.M88.4 R172, [R2] ;  /* 0x0000000002ac783b */ /* 0x0044680000000200 */
[----:B---3--:R2:W3:Y:S01]  /*6350*/  LDSM.16.M88.4 R176, [R0] ;  /* 0x0000000000b0783b */ /* 0x0084e20000000200 */
[----:B------:R-:W-:-:S05]  /*6360*/  @P0 BRA `(.L_x_406) ;  /* 0x000004b000000947 */ /* 0x000fca0003800000 */
[----:B----4-:R-:W4:Y:S01]  /*6370*/  LDL R4, [R1+0x28] ;  /* 0x0000280001047983 */ /* 0x010f220000100800 */
[----:B------:R-:W-:Y:S03]  /*6380*/  BSSY B0, `(.L_x_406) ;  /* 0x0000049000007945 */ /* 0x000fe60003800000 */
[----:B--2---:R-:W2:Y:S04]  /*6390*/  LDL R6, [R1+0x24] ;  /* 0x0000240001067983 */ /* 0x004ea80000100800 */
[----:B---3--:R-:W3:Y:S04]  /*63a0*/  LDL R23, [R1+0x30] ;  /* 0x0000300001177983 */ /* 0x008ee80000100800 */
[----:B------:R-:W2:Y:S04]  /*63b0*/  LDL R5, [R1+0x64] ;  /* 0x0000640001057983 */ /* 0x000ea80000100800 */
[----:B------:R-:W2:Y:S04]  /*63c0*/  LDL R22, [R1+0x1c] ;  /* 0x00001c0001167983 */ /* 0x000ea80000100800 */
[----:B------:R-:W2:Y:S04]  /*63d0*/  LDL R15, [R1+0x8] ;  /* 0x00000800010f7983 */ /* 0x000ea80000100800 */
[----:B------:R-:W2:Y:S04]  /*63e0*/  LDL R20, [R1+0x2c] ;  /* 0x00002c0001147983 */ /* 0x000ea80000100800 */
[----:B------:R-:W2:Y:S04]  /*63f0*/  LDL R7, [R1+0x20] ;  /* 0x0000200001077983 */ /* 0x000ea80000100800 */
[----:B------:R-:W2:Y:S04]  /*6400*/  LDL R12, [R1+0x38] ;  /* 0x00003800010c7983 */ /* 0x000ea80000100800 */
[----:B------:R-:W2:Y:S04]  /*6410*/  LDL R13, [R1+0x54] ;  /* 0x00005400010d7983 */ /* 0x000ea80000100800 */
[----:B------:R-:W2:Y:S04]  /*6420*/  LDL R14, [R1+0x34] ;  /* 0x00003400010e7983 */ /* 0x000ea80000100800 */
[----:B------:R-:W2:Y:S01]  /*6430*/  LDL R21, [R1+0x50] ;  /* 0x0000500001157983 */ /* 0x000ea20000100800 */
[----:B----4-:R-:W-:Y:S01]  /*6440*/  IMAD.WIDE.U32 R2, R4, c[0x0][0x208], RZ ;  /* 0x0000820004027a25 */ /* 0x010fe200078e00ff */
[----:B------:R-:W-:Y:S05]  /*6450*/  SHF.R.S32.HI R0, RZ, 0x1f, R4 ;  /* 0x0000001fff007819 */ /* 0x000fea0000011404 */
[----:B------:R-:W-:Y:S01]  /*6460*/  IMAD R0, R0, c[0x0][0x208], RZ ;  /* 0x0000820000007a24 */ /* 0x000fe200078e02ff */
[----:B---3--:R-:W-:Y:S03]  /*6470*/  ISETP.GE.AND P1, PT, R23, c[0x0][0x1d4], PT ;  /* 0x0000750017007a0c */ /* 0x008fe60003f26270 */
[----:B------:R-:W-:Y:S01]  /*6480*/  IMAD R0, R4, c[0x0][0x20c], R0 ;  /* 0x0000830004007a24 */ /* 0x000fe200078e0200 */
[----:B--2---:R-:W-:Y:S03]  /*6490*/  SHF.R.S32.HI R4, RZ, 0x1f, R6 ;  /* 0x0000001fff047819 */ /* 0x004fe60000011406 */
[----:B------:R-:W-:Y:S02]  /*64a0*/  IMAD.IADD R3, R3, 0x1, R0 ;  /* 0x0000000103037824 */ /* 0x000fe400078e0200 */
[----:B------:R-:W-:Y:S02]  /*64b0*/  IMAD R4, R4, c[0x0][0x218], RZ ;  /* 0x0000860004047a24 */ /* 0x000fe400078e02ff */
[C---:B------:R-:W-:Y:S04]  /*64c0*/  IMAD.WIDE.U32 R2, R6.reuse, c[0x0][0x218], R2 ;  /* 0x0000860006027a25 */ /* 0x040fe800078e0002 */
[----:B------:R-:W-:Y:S01]  /*64d0*/  IMAD R4, R6, c[0x0][0x21c], R4 ;  /* 0x0000870006047a24 */ /* 0x000fe200078e0204 */
[----:B------:R-:W-:Y:S04]  /*64e0*/  IADD3 R0, P0, R2, UR14, RZ ;  /* 0x0000000e02007c10 */ /* 0x000fe8000ff1e0ff */
[----:B------:R-:W-:Y:S02]  /*64f0*/  IADD3.X R3, R3, UR16, R4, P0, !PT ;  /* 0x0000001003037c10 */ /* 0x000fe400087fe404 */
[C---:B------:R-:W-:Y:S04]  /*6500*/  LEA R6, P0, R0.reuse, c[0x0][0x1f8], 0x1 ;  /* 0x00007e0000067a11 */ /* 0x040fe800078008ff */
[----:B------:R-:W-:Y:S02]  /*6510*/  LEA.HI.X R3, R0, c[0x0][0x1fc], R3, 0x1, P0 ;  /* 0x00007f0000037a11 */ /* 0x000fe400000f0c03 */
[----:B------:R-:W2:Y:S01]  /*6520*/  SHFL.IDX PT, R0, R6, RZ, 0x181f ;  /* 0x00181fff06007589 */ /* 0x000ea200000e0000 */
[----:B------:R-:W-:Y:S03]  /*6530*/  SHF.L.U64.HI R13, R12, 0x1, R13 ;  /* 0x000000010c0d7819 */ /* 0x000fe6000001020d */
[----:B------:R-:W3:Y:S01]  /*6540*/  SHFL.IDX PT, R2, R3, RZ, 0x181f ;  /* 0x00181fff03027589 */ /* 0x000ee200000e0000 */
[----:B--2---:R-:W-:Y:S05]  /*6550*/  IADD3 R4, P0, R0, R5, RZ ;  /* 0x0000000500047210 */ /* 0x004fea0007f1e0ff */
[----:B---3--:R-:W-:Y:S05]  /*6560*/  IMAD.X R5, R2, 0x1, R22, P0 ;  /* 0x0000000102057824 */ /* 0x008fea00000e0616 */
[----:B------:R-:W-:Y:S01]  /*6570*/  @!PT LDS RZ, [RZ] ;  /* 0x00000000fffff984 */ /* 0x000fe20000000800 */
[----:B------:R2:W-:Y:S02]  /*6580*/  LDGSTS.E.BYPASS.LTC128B.128 [R15+0x100], [R4.64], !P1 ;  /* 0x00100000040f7fae */ /* 0x0005e4000c901d56 */
[----:B--2---:R-:W-:Y:S02]  /*6590*/  IADD3 R4, P0, R0, R20, RZ ;  /* 0x0000001400047210 */ /* 0x004fe40007f1e0ff */
[----:B------:R-:W2:Y:S03]  /*65a0*/  S2R R20, SR_TID.X ;  /* 0x0000000000147919 */ /* 0x000ea60000002100 */
[----:B------:R-:W-:Y:S02]  /*65b0*/  IMAD.X R5, R2, 0x1, R7, P0 ;  /* 0x0000000102057824 */ /* 0x000fe400000e0607 */
[----:B------:R-:W-:Y:S02]  /*65c0*/  IMAD.SHL.U32 R7, R12, 0x2, RZ ;  /* 0x000000020c077824 */ /* 0x000fe400078e00ff */
[C---:B------:R-:W-:Y:S01]  /*65d0*/  IMAD.SHL.U32 R12, R14.reuse, 0x2, RZ ;  /* 0x000000020e0c7824 */ /* 0x040fe200078e00ff */
[----:B------:R3:W-:Y:S01]  /*65e0*/  LDGSTS.E.BYPASS.LTC128B.128 [R15+0x1900], [R4.64], !P6 ;  /* 0x01900000040f7fae */ /* 0x0007e2000f101d56 */
[----:B------:R-:W-:Y:S02]  /*65f0*/  SHF.L.U64.HI R14, R14, 0x1, R21 ;  /* 0x000000010e0e7819 */ /* 0x000fe40000010215 */
[----:B--2---:R-:W-:Y:S02]  /*6600*/  ISETP.GT.AND P1, PT, R20, 0x7f, PT ;  /* 0x0000007f1400780c */ /* 0x004fe40003f24270 */
[----:B---3--:R-:W-:Y:S05]  /*6610*/  IADD3 R4, P0, R0, R7, RZ ;  /* 0x0000000700047210 */ /* 0x008fea0007f1e0ff */
[----:B------:R-:W-:Y:S05]  /*6620*/  IMAD.X R5, R2, 0x1, R13, P0 ;  /* 0x0000000102057824 */ /* 0x000fea00000e060d */
[----:B------:R2:W-:Y:S02]  /*6630*/  LDGSTS.E.BYPASS.LTC128B.128 [R15+0x3100], [R4.64], !P5 ;  /* 0x03100000040f7fae */ /* 0x0005e4000e901d56 */
[----:B--2---:R-:W-:Y:S05]  /*6640*/  IADD3 R4, P0, R0, R12, RZ ;  /* 0x0000000c00047210 */ /* 0x004fea0007f1e0ff */
[----:B------:R-:W-:Y:S05]  /*6650*/  IMAD.X R5, R2, 0x1, R14, P0 ;  /* 0x0000000102057824 */ /* 0x000fea00000e060e */
[----:B------:R2:W-:Y:S01]  /*6660*/  LDGSTS.E.BYPASS.LTC128B.128 [R15+0x4900], [R4.64], !P4 ;  /* 0x04900000040f7fae */ /* 0x0005e2000e101d56 */
[----:B------:R-:W-:-:S05]  /*6670*/  @P1 BRA `(.L_x_407) ;  /* 0x0000019000001947 */ /* 0x000fca0003800000 */
[----:B------:R-:W-:-:S05]  /*6680*/  BRA.DIV ~URZ, `(.L_x_408) ;  /* 0x0000d3c27f007947 */ /* 0x000fca000b800000 */
[----:B--2---:R2:W3:Y:S04]  /*6690*/  SHFL.IDX PT, R4, R3, 0x1, 0x181f ;  /* 0x00381f0003047f89 */ /* 0x0044e800000e0000 */
[----:B------:R2:W4:Y:S02]  /*66a0*/  SHFL.IDX PT, R0, R6, 0x1, 0x181f ;  /* 0x00381f0006007f89 */ /* 0x00052400000e0000 */
.L_x_446:
[----:B--2---:R-:W2:Y:S04]  /*66b0*/  LDL R3, [R1+0x30] ;  /* 0x0000300001037983 */ /* 0x004ea80000100800 */
[----:B----4-:R-:W4:Y:S04]  /*66c0*/  LDL R2, [R1+0x64] ;  /* 0x0000640001027983 */ /* 0x010f280000100800 */
[----:B---3--:R-:W3:Y:S04]  /*66d0*/  LDL R20, [R1+0x1c] ;  /* 0x00001c0001147983 */ /* 0x008ee80000100800 */
[----:B------:R-:W3:Y:S04]  /*66e0*/  LDL R5, [R1+0x8] ;  /* 0x0000080001057983 */ /* 0x000ee80000100800 */
[----:B------:R-:W3:Y:S04]  /*66f0*/  LDL R15, [R1+0x2c] ;  /* 0x00002c00010f7983 */ /* 0x000ee80000100800 */
[----:B------:R-:W3:Y:S01]  /*6700*/  LDL R6, [R1+0x20] ;  /* 0x0000200001067983 */ /* 0x000ee20000100800 */
[----:B--2---:R-:W-:Y:S02]  /*6710*/  ISETP.GE.AND P1, PT, R3, c[0x0][0x1d4], PT ;  /* 0x0000750003007a0c */ /* 0x004fe40003f26270 */
[----:B----4-:R-:W-:Y:S05]  /*6720*/  IADD3 R2, P0, R0, R2, RZ ;  /* 0x0000000200027210 */ /* 0x010fea0007f1e0ff */
[----:B---3--:R-:W-:Y:S06]  /*6730*/  IMAD.X R3, R4, 0x1, R20, P0 ;  /* 0x0000000104037824 */ /* 0x008fec00000e0614 */
[----:B------:R-:W-:Y:S01]  /*6740*/  @!PT LDS RZ, [RZ] ;  /* 0x00000000fffff984 */ /* 0x000fe20000000800 */
[----:B------:R-:W-:Y:S01]  /*6750*/  @!PT LDS RZ, [RZ] ;  /* 0x00000000fffff984 */ /* 0x000fe20000000800 */
[----:B------:R-:W-:Y:S01]  /*6760*/  @!PT LDS RZ, [RZ] ;  /* 0x00000000fffff984 */ /* 0x000fe20000000800 */
[----:B------:R2:W-:Y:S02]  /*6770*/  LDGSTS.E.BYPASS.LTC128B.128 [R5+0x1100], [R2.64], !P1 ;  /* 0x0110000002057fae */ /* 0x0005e4000c901d56 */
[----:B--2---:R-:W-:Y:S05]  /*6780*/  IADD3 R2, P0, R0, R15, RZ ;  /* 0x0000000f00027210 */ /* 0x004fea0007f1e0ff */
[----:B------:R-:W-:Y:S01]  /*6790*/  IMAD.X R3, R4, 0x1, R6, P0 ;  /* 0x0000000104037824 */ /* 0x000fe200000e0606 */
[----:B------:R-:W-:Y:S04]  /*67a0*/  IADD3 R6, P0, R0, R7, RZ ;  /* 0x0000000700067210 */ /* 0x000fe80007f1e0ff */
[----:B------:R2:W-:Y:S01]  /*67b0*/  LDGSTS.E.BYPASS.LTC128B.128 [R5+0x2900], [R2.64], !P6 ;  /* 0x0290000002057fae */ /* 0x0005e2000f101d56 */
[----:B------:R-:W-:Y:S05]  /*67c0*/  IMAD.X R7, R4, 0x1, R13, P0 ;  /* 0x0000000104077824 */ /* 0x000fea00000e060d */
[----:B------:R3:W-:Y:S01]  /*67d0*/  LDGSTS.E.BYPASS.LTC128B.128 [R5+0x4100], [R6.64], !P5 ;  /* 0x0410000006057fae */ /* 0x0007e2000e901d56 */
[----:B--2---:R-:W-:Y:S05]  /*67e0*/  IADD3 R2, P0, R0, R12, RZ ;  /* 0x0000000c00027210 */ /* 0x004fea0007f1e0ff */
[----:B------:R-:W-:Y:S05]  /*67f0*/  IMAD.X R3, R4, 0x1, R14, P0 ;  /* 0x0000000104037824 */ /* 0x000fea00000e060e */
[----:B------:R3:W-:Y:S03]  /*6800*/  LDGSTS.E.BYPASS.LTC128B.128 [R5+0x5900], [R2.64], !P4 ;  /* 0x0590000002057fae */ /* 0x0007e6000e101d56 */
.L_x_407:
[----:B------:R-:W-:Y:S05]  /*6810*/  BSYNC B0 ;  /* 0x0000000000007941 */ /* 0x000fea0003800000 */
.L_x_406:
[----:B----4-:R-:W0:Y:S01]  /*6820*/  LDGDEPBAR ;  /* 0x00000000000079af */ /* 0x010e220000000000 */
[----:B------:R-:W-:Y:S01]  /*6830*/  WARPSYNC 0xffffffff ;  /* 0xffffffff00007948 */ /* 0x000fe20003800000 */
[C---:B--23-5:R-:W-:Y:S01]  /*6840*/  HMMA.16816.F32.BF16 R4, R160.reuse, R8, RZ ;  /* 0x00000008a004723c */ /* 0x06cfe200000418ff */
[----:B------:R-:W-:Y:S06]  /*6850*/  UISETP.GT.AND UP0, UPT, UR5, UR8, UPT ;  /* 0x000000080500728c */ /* 0x000fec000bf04270 */
[----:B------:R-:W-:Y:S01]  /*6860*/  PLOP3.LUT P0, PT, PT, PT, UP0, 0x40, 0x0 ;  /* 0x000000000000781c */ /* 0x000fe20003f0e808 */
[C---:B------:R-:W-:Y:S08]  /*6870*/  HMMA.16816.F32.BF16 R8, R160.reuse, R10, RZ ;  /* 0x0000000aa008723c */ /* 0x040ff000000418ff */
[C---:B-1----:R-:W-:Y:S08]  /*6880*/  HMMA.16816.F32.BF16 R12, R160.reuse, R16, RZ ;  /* 0x00000010a00c723c */ /* 0x042ff000000418ff */
[C---:B------:R-:W-:Y:S08]  /*6890*/  HMMA.16816.F32.BF16 R16, R160.reuse, R18, RZ ;  /* 0x00000012a010723c */ /* 0x040ff000000418ff */
[C---:B------:R-:W-:Y:S08]  /*68a0*/  HMMA.16816.F32.BF16 R20, R160.reuse, R24, RZ ;  /* 0x00000018a014723c */ /* 0x040ff000000418ff */
        /* <DEDUP_REMOVED lines=35> */
[----:B------:R-:W1:Y:S07]  /*6ae0*/  LDSM.16.M88.4 R168, [R251] ;  /* 0x00000000fba8783b */ /* 0x000e6e0000000200 */
[C---:B--2---:R-:W-:Y:S08]  /*6af0*/  HMMA.16816.F32.BF16 R4, R192.reuse, R172, R4 ;  /* 0x000000acc004723c */ /* 0x044ff00000041804 */
[C---:B------:R-:W-:Y:S01]  /*6b00*/  HMMA.16816.F32.BF16 R8, R192.reuse, R174, R8 ;  /* 0x000000aec008723c */ /* 0x040fe20000041808 */
[----:B------:R-:W2:Y:S07]  /*6b10*/  LDSM.16.M88.4 R172, [R250] ;  /* 0x00000000faac783b */ /* 0x000eae0000000200 */
        /* <DEDUP_REMOVED lines=89> */
[----:B------:R-:W2:Y:S01]  /*70b0*/  LDSM.16.M88.4 R172, [R239+0x5800] ;  /* 0x00580000efac783b */ /* 0x000ea20000000200 */
[----:B------:R-:W-:Y:S06]  /*70c0*/  DEPBAR.LE SB0, 0x0 ;  /* 0x000080000000791a */ /* 0x000fec0000000000 */
[----:B------:R-:W-:Y:S01]  /*70d0*/  BAR.SYNC.DEFER_BLOCKING 0x0 ;  /* 0x0000000000007b1d */ /* 0x000fe20000010000 */
[C---:B-1----:R-:W-:Y:S08]  /*70e0*/  HMMA.16816.F32.BF16 R12, R232.reuse, R168, R12 ;  /* 0x000000a8e80c723c */ /* 0x042ff0000004180c */
[C---:B------:R-:W-:Y:S08]  /*70f0*/  HMMA.16816.F32.BF16 R16, R232.reuse, R170, R16 ;  /* 0x000000aae810723c */ /* 0x040ff00000041810 */
[C---:B--2---:R-:W-:Y:S08]  /*7100*/  HMMA.16816.F32.BF16 R20, R232.reuse, R172, R20 ;  /* 0x000000ace814723c */ /* 0x044ff00000041814 */
[----:B------:R-:W-:Y:S01]  /*7110*/  HMMA.16816.F32.BF16 R24, R232, R174, R24 ;  /* 0x000000aee818723c */ /* 0x000fe20000041818 */
[----:B------:R-:W-:-:S07]  /*7120*/  @P0 BRA `(.L_x_409) ;  /* 0x0000053000000947 */ /* 0x000fce0003800000 */
[----:B------:R-:W2:Y:S01]  /*7130*/  LDL R0, [R1+0x48] ;  /* 0x0000480001007983 */ /* 0x000ea20000100800 */
[----:B------:R-:W-:Y:S01]  /*7140*/  IMAD.MOV.U32 R2, RZ, RZ, c[0x0][0x2b8] ;  /* 0x0000ae00ff027624 */ /* 0x000fe200078e00ff */
[----:B------:R-:W-:Y:S01]  /*7150*/  UIMAD UR24, UR5, 0x30, UR10 ;  /* 0x00000030051878a4 */ /* 0x000fe2000f8e020a */
[----:B------:R-:W-:Y:S01]  /*7160*/  IMAD.MOV.U32 R168, RZ, RZ, RZ ;  /* 0x000000ffffa87224 */ /* 0x000fe200078e00ff */
[----:B------:R1:W-:Y:S02]  /*7170*/  STL [R1+0x70], R4 ;  /* 0x0000700401007387 */ /* 0x0003e40000100800 */
[----:B------:R-:W-:Y:S02]  /*7180*/  ISETP.NE.AND P1, PT, R2, 0x1, PT ;  /* 0x000000010200780c */ /* 0x000fe40003f25270 */
[----:B------:R-:W3:Y:S01]  /*7190*/  LDL R169, [R1+0x30] ;  /* 0x0000300001a97983 */ /* 0x000ee20000100800 */
[----:B------:R-:W-:Y:S03]  /*71a0*/  IMAD.U32 R2, RZ, RZ, UR24 ;  /* 0x00000018ff027e24 */ /* 0x000fe6000f8e00ff */
[----:B------:R-:W4:Y:S04]  /*71b0*/  LDL R178, [R1+0x1c] ;  /* 0x00001c0001b27983 */ /* 0x000f280000100800 */
[----:B------:R-:W4:Y:S04]  /*71c0*/  LDL R177, [R1+0x8] ;  /* 0x0000080001b17983 */ /* 0x000f280000100800 */
[----:B------:R-:W4:Y:S04]  /*71d0*/  LDL R179, [R1+0x2c] ;  /* 0x00002c0001b37983 */ /* 0x000f280000100800 */
[----:B------:R-:W4:Y:S04]  /*71e0*/  LDL R176, [R1+0x20] ;  /* 0x0000200001b07983 */ /* 0x000f280000100800 */
[----:B-1----:R-:W4:Y:S01]  /*71f0*/  LDL R4, [R1+0x64] ;  /* 0x0000640001047983 */ /* 0x002f220000100800 */
[----:B--2---:R-:W-:Y:S05]  /*7200*/  IADD3 R2, R2, -0x30, R0 ;  /* 0xffffffd002027810 */ /* 0x004fea0007ffe000 */
[----:B------:R-:W-:Y:S01]  /*7210*/  @P1 IMAD.HI.U32 R3, R2, c[0x0][0x2bc], RZ ;  /* 0x0000af0002031a27 */ /* 0x000fe200078e00ff */
[----:B---3--:R-:W-:Y:S03]  /*7220*/  ISETP.GE.AND P2, PT, R169, c[0x0][0x1d4], PT ;  /* 0x00007500a9007a0c */ /* 0x008fe60003f46270 */
[----:B------:R-:W-:Y:S01]  /*7230*/  IMAD.MOV.U32 R0, RZ, RZ, R2 ;  /* 0x000000ffff007224 */ /* 0x000fe200078e0002 */
[----:B------:R-:W-:Y:S04]  /*7240*/  @P1 SHF.R.U32.HI R0, RZ, c[0x0][0x2c0], R3 ;  /* 0x0000b000ff001a19 */ /* 0x000fe80000011603 */
[C---:B------:R-:W-:Y:S04]  /*7250*/  @!P3 IADD3 R3, P0, R0.reuse, UR20, RZ ;  /* 0x000000140003bc10 */ /* 0x040fe8000ff1e0ff */
[----:B------:R-:W-:Y:S01]  /*7260*/  @!P3 LEA.HI.X.SX32 R133, R0, UR7, 0x1, P0 ;  /* 0x000000070085bc11 */ /* 0x000fe200080f0eff */
[----:B------:R-:W-:Y:S01]  /*7270*/  IMAD.MOV R0, RZ, RZ, -R0 ;  /* 0x000000ffff007224 */ /* 0x000fe200078e0a00 */
[C---:B------:R-:W-:Y:S03]  /*7280*/  @!P3 LEA R132, P0, R3.reuse, c[0x0][0x2a0], 0x2 ;  /* 0x0000a8000384ba11 */ /* 0x040fe600078010ff */
[----:B------:R-:W-:Y:S01]  /*7290*/  IMAD R170, R0, c[0x0][0x2b8], R2 ;  /* 0x0000ae0000aa7a24 */ /* 0x000fe200078e0202 */
[----:B------:R-:W-:Y:S03]  /*72a0*/  @!P3 LEA.HI.X R133, R3, c[0x0][0x2a4], R133, 0x2, P0 ;  /* 0x0000a9000385ba11 */ /* 0x000fe600000f1485 */
[----:B------:R-:W-:Y:S01]  /*72b0*/  IMAD.WIDE.U32 R2, R170, c[0x0][0x1e0], RZ ;  /* 0x00007800aa027a25 */ /* 0x000fe200078e00ff */
[----:B------:R1:W-:Y:S01]  /*72c0*/  STL [R1+0x28], R170 ;  /* 0x000028aa01007387 */ /* 0x0003e20000100800 */
[----:B------:R-:W-:Y:S03]  /*72d0*/  SHF.R.S32.HI R0, RZ, 0x1f, R170 ;  /* 0x0000001fff007819 */ /* 0x000fe600000114aa */
[----:B------:R2:W3:Y:S02]  /*72e0*/  @!P3 LDG.E R168, [R132.64] ;  /* 0x0000001684a8b981 */ /* 0x0004e4000c1e1900 */
[----:B------:R-:W-:Y:S04]  /*72f0*/  IMAD R0, R0, c[0x0][0x1e0], RZ ;  /* 0x0000780000007a24 */ /* 0x000fe800078e02ff */
[----:B------:R-:W-:Y:S04]  /*7300*/  IMAD R0, R170, c[0x0][0x1e4], R0 ;  /* 0x00007900aa007a24 */ /* 0x000fe800078e0200 */
[----:B------:R-:W-:Y:S01]  /*7310*/  IMAD.IADD R3, R3, 0x1, R0 ;  /* 0x0000000103037824 */ /* 0x000fe200078e0200 */
[----:B--2---:R-:W2:Y:S04]  /*7320*/  S2R R133, SR_TID.X ;  /* 0x0000000000857919 */ /* 0x004ea80000002100 */
[----:B---3--:R2:W-:Y:S01]  /*7330*/  STL [R1+0x24], R168 ;  /* 0x000024a801007387 */ /* 0x0085e20000100800 */
[----:B-1----:R-:W-:Y:S01]  /*7340*/  SHF.R.S32.HI R170, RZ, 0x1f, R168 ;  /* 0x0000001fffaa7819 */ /* 0x002fe200000114a8 */
[----:B------:R-:W-:Y:S02]  /*7350*/  IMAD.WIDE.U32 R2, R168, c[0x0][0x1f0], R2 ;  /* 0x00007c00a8027a25 */ /* 0x000fe400078e0002 */
[----:B------:R-:W3:Y:S02]  /*7360*/  LDL R174, [R1+0x38] ;  /* 0x0000380001ae7983 */ /* 0x000ee40000100800 */
[----:B------:R-:W-:Y:S01]  /*7370*/  IMAD R170, R170, c[0x0][0x1f0], RZ ;  /* 0x00007c00aaaa7a24 */ /* 0x000fe200078e02ff */
[----:B------:R-:W-:Y:S01]  /*7380*/  IADD3 R0, P0, R2, UR18, RZ ;  /* 0x0000001202007c10 */ /* 0x000fe2000ff1e0ff */
[----:B------:R-:W3:Y:S02]  /*7390*/  LDL R175, [R1+0x54] ;  /* 0x0000540001af7983 */ /* 0x000ee40000100800 */
[----:B------:R-:W-:Y:S02]  /*73a0*/  IMAD R170, R168, c[0x0][0x1f4], R170 ;  /* 0x00007d00a8aa7a24 */ /* 0x000fe400078e02aa */
[----:B------:R-:W3:Y:S03]  /*73b0*/  LDL R172, [R1+0x34] ;  /* 0x0000340001ac7983 */ /* 0x000ee60000100800 */
[----:B------:R-:W-:Y:S01]  /*73c0*/  IADD3.X R170, R3, UR6, R170, P0, !PT ;  /* 0x0000000603aa7c10 */ /* 0x000fe200087fe4aa */
[----:B------:R-:W3:Y:S01]  /*73d0*/  LDL R173, [R1+0x50] ;  /* 0x0000500001ad7983 */ /* 0x000ee20000100800 */
[C---:B------:R-:W-:Y:S04]  /*73e0*/  LEA R171, P0, R0.reuse, c[0x0][0x1c8], 0x1 ;  /* 0x0000720000ab7a11 */ /* 0x040fe800078008ff */
[----:B------:R-:W-:Y:S02]  /*73f0*/  LEA.HI.X R170, R0, c[0x0][0x1cc], R170, 0x1, P0 ;  /* 0x0000730000aa7a11 */ /* 0x000fe400000f0caa */
[----:B------:R-:W4:Y:S01]  /*7400*/  SHFL.IDX PT, R0, R171, RZ, 0x181f ;  /* 0x00181fffab007589 */ /* 0x000f2200000e0000 */
[----:B--2---:R-:W-:Y:S03]  /*7410*/  SHF.R.S32.HI R168, RZ, 0x1f, R133 ;  /* 0x0000001fffa87819 */ /* 0x004fe60000011485 */
[----:B------:R-:W1:Y:S01]  /*7420*/  SHFL.IDX PT, R2, R170, RZ, 0x181f ;  /* 0x00181fffaa027589 */ /* 0x000e6200000e0000 */
[----:B------:R-:W-:Y:S04]  /*7430*/  LEA.HI R168, R168, R133, RZ, 0x3 ;  /* 0x00000085a8a87211 */ /* 0x000fe800078f18ff */
[----:B------:R-:W-:Y:S04]  /*7440*/  SHF.R.S32.HI R168, RZ, 0x3, R168 ;  /* 0x00000003ffa87819 */ /* 0x000fe800000114a8 */
[----:B------:R-:W-:Y:S04]  /*7450*/  IADD3 R3, -R168, 0x30, RZ ;  /* 0x00000030a8037810 */ /* 0x000fe80007ffe1ff */
[C---:B------:R-:W-:Y:S11]  /*7460*/  ISETP.GE.AND P0, PT, R3.reuse, 0x1, PT ;  /* 0x000000010300780c */ /* 0x040ff60003f06270 */
[----:B------:R-:W-:Y:S02]  /*7470*/  @!UPT UIADD3 URZ, URZ, URZ, URZ ;  /* 0x0000003f3f3ff290 */ /* 0x000fe4000fffe03f */
[----:B----4-:R-:W-:Y:S05]  /*7480*/  @P0 IADD3 R132, P1, R0, R4, RZ ;  /* 0x0000000400840210 */ /* 0x010fea0007f3e0ff */
[----:B-1----:R-:W-:Y:S01]  /*7490*/  @P0 IMAD.X R133, R2, 0x1, R178, P1 ;  /* 0x0000000102850824 */ /* 0x002fe200008e06b2 */
[-C--:B------:R-:W-:Y:S04]  /*74a0*/  @P0 IADD3 R168, P1, R0, R179.reuse, RZ ;  /* 0x000000b300a80210 */ /* 0x080fe80007f3e0ff */
[----:B------:R-:W-:Y:S01]  /*74b0*/  @!PT LDS RZ, [RZ] ;  /* 0x00000000fffff984 */ /* 0x000fe20000000800 */
[----:B------:R3:W-:Y:S01]  /*74c0*/  @P0 LDGSTS.E.BYPASS.LTC128B.128 [R177+0x10100], [R132.64], !P2 ;  /* 0x1010000084b10fae */ /* 0x0007e2000d101d56 */
[----:B------:R-:W-:Y:S05]  /*74d0*/  @P0 IMAD.X R169, R2, 0x1, R176, P1 ;  /* 0x0000000102a90824 */ /* 0x000fea00008e06b0 */
[----:B------:R1:W-:Y:S01]  /*74e0*/  @P0 LDGSTS.E.BYPASS.LTC128B.128 [R177+0x11900], [R168.64], !P6 ;  /* 0x11900000a8b10fae */ /* 0x0003e2000f101d56 */
[C---:B---3--:R-:W-:Y:S04]  /*74f0*/  @P0 LEA R132, P1, R174.reuse, R0, 0x1 ;  /* 0x00000000ae840211 */ /* 0x048fe800078208ff */
[----:B------:R-:W-:Y:S05]  /*7500*/  @P0 LEA.HI.X R133, R174, R2, R175, 0x1, P1 ;  /* 0x00000002ae850211 */ /* 0x000fea00008f0caf */
[----:B------:R2:W-:Y:S02]  /*7510*/  @P0 LDGSTS.E.BYPASS.LTC128B.128 [R177+0x13100], [R132.64], !P5 ;  /* 0x1310000084b10fae */ /* 0x0005e4000e901d56 */
[C---:B--2---:R-:W-:Y:S02]  /*7520*/  @P0 LEA R132, P1, R172.reuse, R0, 0x1 ;  /* 0x00000000ac840211 */ /* 0x044fe400078208ff */
[----:B------:R-:W2:Y:S02]  /*7530*/  SHFL.IDX PT, R0, R171, 0x1, 0x181f ;  /* 0x00381f00ab007f89 */ /* 0x000ea400000e0000 */
[----:B------:R-:W-:Y:S02]  /*7540*/  @P0 LEA.HI.X R133, R172, R2, R173, 0x1, P1 ;  /* 0x00000002ac850211 */ /* 0x000fe400008f0cad */
[----:B------:R-:W3:Y:S04]  /*7550*/  SHFL.IDX PT, R2, R170, 0x1, 0x181f ;  /* 0x00381f00aa027f89 */ /* 0x000ee800000e0000 */
[----:B------:R2:W-:Y:S01]  /*7560*/  @P0 LDGSTS.E.BYPASS.LTC128B.128 [R177+0x14900], [R132.64], !P4 ;  /* 0x1490000084b10fae */ /* 0x0005e2000e101d56 */
[----:B------:R-:W-:Y:S11]  /*7570*/  ISETP.GE.AND P0, PT, R3, 0x21, PT ;  /* 0x000000210300780c */ /* 0x000ff60003f06270 */
[----:B------:R-:W-:Y:S02]  /*7580*/  @!UPT UIADD3 URZ, URZ, URZ, URZ ;  /* 0x0000003f3f3ff290 */ /* 0x000fe4000fffe03f */
[----:B--2---:R-:W-:Y:S02]  /*7590*/  @P0 IADD3 R132, P1, R0, R4, RZ ;  /* 0x0000000400840210 */ /* 0x004fe40007f3e0ff */
[----:B------:R2:W5:Y:S03]  /*75a0*/  LDL.LU R4, [R1+0x70] ;  /* 0x0000700001047983 */ /* 0x0005660000300800 */
[----:B---3--:R-:W-:Y:S05]  /*75b0*/  @P0 IMAD.X R133, R2, 0x1, R178, P1 ;  /* 0x0000000102850824 */ /* 0x008fea00008e06b2 */
[----:B------:R3:W-:Y:S02]  /*75c0*/  @P0 LDGSTS.E.BYPASS.LTC128B.128 [R177+0x11100], [R132.64], !P2 ;  /* 0x1110000084b10fae */ /* 0x0007e4000d101d56 */
[----:B---3--:R-:W-:Y:S05]  /*75d0*/  @P0 IADD3 R132, P1, R0, R179, RZ ;  /* 0x000000b300840210 */ /* 0x008fea0007f3e0ff */
[----:B------:R-:W-:Y:S01]  /*75e0*/  @P0 IMAD.X R133, R2, 0x1, R176, P1 ;  /* 0x0000000102850824 */ /* 0x000fe200008e06b0 */
[C---:B-1----:R-:W-:Y:S04]  /*75f0*/  @P0 LEA R168, P1, R174.reuse, R0, 0x1 ;  /* 0x00000000aea80211 */ /* 0x042fe800078208ff */
[----:B------:R1:W-:Y:S01]  /*7600*/  @P0 LDGSTS.E.BYPASS.LTC128B.128 [R177+0x12900], [R132.64], !P6 ;  /* 0x1290000084b10fae */ /* 0x0003e2000f101d56 */
[----:B------:R-:W-:Y:S05]  /*7610*/  @P0 LEA.HI.X R169, R174, R2, R175, 0x1, P1 ;  /* 0x00000002aea90211 */ /* 0x000fea00008f0caf */
[----:B------:R2:W-:Y:S01]  /*7620*/  @P0 LDGSTS.E.BYPASS.LTC128B.128 [R177+0x14100], [R168.64], !P5 ;  /* 0x14100000a8b10fae */ /* 0x0005e2000e901d56 */
[C---:B-1----:R-:W-:Y:S04]  /*7630*/  @P0 LEA R132, P1, R172.reuse, R0, 0x1 ;  /* 0x00000000ac840211 */ /* 0x042fe800078208ff */
[----:B------:R-:W-:Y:S05]  /*7640*/  @P0 LEA.HI.X R133, R172, R2, R173, 0x1, P1 ;  /* 0x00000002ac850211 */ /* 0x000fea00008f0cad */
[----:B------:R2:W-:Y:S04]  /*7650*/  @P0 LDGSTS.E.BYPASS.LTC128B.128 [R177+0x15900], [R132.64], !P4 ;  /* 0x1590000084b10fae */ /* 0x0005e8000e101d56 */
.L_x_409:
[----:B------:R-:W3:Y:S01]  /*7660*/  LDL R2, [R1+0x5c] ;  /* 0x00005c0001027983 */ /* 0x000ee20000100800 */
[----:B------:R-:W-:Y:S02]  /*7670*/  UISETP.NE.AND UP1, UPT, UR13, URZ, UPT ;  /* 0x0000003f0d00728c */ /* 0x000fe4000bf25270 */
[----:B------:R-:W-:Y:S01]  /*7680*/  UIMAD UR24, UR5, -0x30, URZ ;  /* 0xffffffd0051878a4 */ /* 0x000fe2000f8e023f */
[----:B------:R-:W4:Y:S01]  /*7690*/  LDL R170, [R1+0x58] ;  /* 0x0000580001aa7983 */ /* 0x000f220000100800 */
[----:B------:R-:W-:Y:S02]  /*76a0*/  UISETP.NE.AND UP0, UPT, UR12, URZ, UPT ;  /* 0x0000003f0c00728c */ /* 0x000fe4000bf05270 */
[----:B------:R-:W-:Y:S01]  /*76b0*/  PLOP3.LUT P0, PT, PT, PT, UP1, 0x80, 0x0 ;  /* 0x000000000000781c */ /* 0x000fe20003f0f018 */
[----:B------:R-:W0:Y:S11]  /*76c0*/  LDGDEPBAR ;  /* 0x00000000000079af */ /* 0x000e360000000000 */
[----:B------:R-:W-:Y:S01]  /*76d0*/  @!UPT UIADD3 URZ, URZ, URZ, URZ ;  /* 0x0000003f3f3ff290 */ /* 0x000fe2000fffe03f */
[----:B---3--:R-:W-:Y:S01]  /*76e0*/  @P0 IMAD.HI.U32 R0, R2, c[0x0][0x2c8], RZ ;  /* 0x0000b20002000a27 */ /* 0x008fe200078e00ff */
[----:B------:R-:W-:Y:S03]  /*76f0*/  PLOP3.LUT P0, PT, PT, PT, UP1, 0x80, 0x0 ;  /* 0x000000000000781c */ /* 0x000fe60003f0f018 */
[----:B--2---:R-:W-:Y:S02]  /*7700*/  IMAD.MOV.U32 R132, RZ, RZ, R2 ;  /* 0x000000ffff847224 */ /* 0x004fe400078e0002 */
[----:B------:R-:W-:Y:S08]  /*7710*/  IMAD.MOV.U32 R2, RZ, RZ, c[0x0][0x2ac] ;  /* 0x0000ab00ff027624 */ /* 0x000ff000078e00ff */
[----:B------:R-:W-:Y:S01]  /*7720*/  @P0 SHF.R.U32.HI R132, RZ, c[0x0][0x2cc], R0 ;  /* 0x0000b300ff840a19 */ /* 0x000fe20000011600 */
[----:B------:R-:W-:Y:S01]  /*7730*/  IMAD.U32 R0, RZ, RZ, UR24 ;  /* 0x00000018ff007e24 */ /* 0x000fe2000f8e00ff */
[----:B------:R-:W-:Y:S03]  /*7740*/  PLOP3.LUT P0, PT, PT, PT, UP0, 0x40, 0x0 ;  /* 0x000000000000781c */ /* 0x000fe60003f0e808 */
[----:B------:R-:W1:Y:S01]  /*7750*/  SHFL.IDX PT, R3, R132, RZ, 0x1c1f ;  /* 0x001c1fff84037589 */ /* 0x000e6200000e0000 */
[----:B----4-:R-:W-:Y:S05]  /*7760*/  IADD3 R0, -R170, 0x1, R0 ;  /* 0x00000001aa007810 */ /* 0x010fea0007ffe100 */
[----:B------:R-:W-:Y:S05]  /*7770*/  IMAD R0, R2, c[0x0][0x1d0], R0 ;  /* 0x0000740002007a24 */ /* 0x000fea00078e0200 */
[----:B------:R-:W-:Y:S04]  /*7780*/  IADD3 R0, R0, -c[0x0][0x168], RZ ;  /* 0x80005a0000007a10 */ /* 0x000fe80007ffe0ff */
[C---:B------:R-:W-:Y:S02]  /*7790*/  IADD3 R169, R0.reuse, c[0x0][0x328], RZ ;  /* 0x0000ca0000a97a10 */ /* 0x040fe40007ffe0ff */
[----:B------:R-:W-:Y:S03]  /*77a0*/  IADD3 R133, R0, UR17, RZ ;  /* 0x0000001100857c10 */ /* 0x000fe6000fffe0ff */
[--C-:B-1----:R-:W-:Y:S02]  /*77b0*/  IMAD.IADD R2, R169, 0x1, R3.reuse ;  /* 0x00000001a9027824 */ /* 0x102fe400078e0203 */
[----:B------:R-:W-:Y:S01]  /*77c0*/  IMAD.IADD R0, R133, 0x1, R3 ;  /* 0x0000000185007824 */ /* 0x000fe200078e0203 */
[----:B------:R-:W-:-:S05]  /*77d0*/  @P0 BRA `(.L_x_410) ;  /* 0x000001a000000947 */ /* 0x000fca0003800000 */
[----:B------:R-:W-:Y:S01]  /*77e0*/  MOV R168, c[0x0][0x2ac] ;  /* 0x0000ab0000a87a02 */ /* 0x000fe20000000f00 */
[----:B------:R-:W-:Y:S04]  /*77f0*/  BSSY B0, `(.L_x_411) ;  /* 0x0000013000007945 */ /* 0x000fe80003800000 */
[----:B------:R-:W-:Y:S05]  /*7800*/  IMAD R3, R168, c[0x0][0x1d0], R3 ;  /* 0x00007400a8037a24 */ /* 0x000fea00078e0203 */
[----:B------:R-:W-:Y:S04]  /*7810*/  IADD3 R3, R3, -c[0x0][0x168], RZ ;  /* 0x80005a0003037a10 */ /* 0x000fe80007ffe0ff */
[----:B------:R-:W-:Y:S11]  /*7820*/  ISETP.GT.AND P0, PT, R3, -0x1, PT ;  /* 0xffffffff0300780c */ /* 0x000ff60003f04270 */
[----:B------:R-:W-:Y:S02]  /*7830*/  @!UPT UIADD3 URZ, URZ, URZ, URZ ;  /* 0x0000003f3f3ff290 */ /* 0x000fe4000fffe03f */
[----:B------:R-:W-:-:S05]  /*7840*/  @P0 BRA `(.L_x_412) ;  /* 0x0000008000000947 */ /* 0x000fca0003800000 */
[----:B------:R-:W-:Y:S01]  /*7850*/  LOP3.LUT R3, RZ, R3, RZ, 0x33, !PT ;  /* 0x00000003ff037212 */ /* 0x000fe200078e33ff */
[----:B------:R-:W-:Y:S05]  /*7860*/  IMAD.MOV.U32 R168, RZ, RZ, c[0x0][0x32c] ;  /* 0x0000cb00ffa87624 */ /* 0x000fea00078e00ff */
[----:B------:R-:W-:Y:S11]  /*7870*/  ISETP.NE.AND P0, PT, R168, 0x1, PT ;  /* 0x00000001a800780c */ /* 0x000ff60003f05270 */
[----:B------:R-:W-:Y:S02]  /*7880*/  @!UPT UIADD3 URZ, URZ, URZ, URZ ;  /* 0x0000003f3f3ff290 */ /* 0x000fe4000fffe03f */
[----:B------:R-:W-:Y:S05]  /*7890*/  @P0 IMAD.HI.U32 R168, R3, c[0x0][0x330], RZ ;  /* 0x0000cc0003a80a27 */ /* 0x000fea00078e00ff */
[----:B------:R-:W-:Y:S04]  /*78a0*/  @P0 SHF.R.U32.HI R3, RZ, c[0x0][0x334], R168 ;  /* 0x0000cd00ff030a19 */ /* 0x000fe800000116a8 */
[----:B------:R-:W-:Y:S01]  /*78b0*/  LOP3.LUT R3, RZ, R3, RZ, 0x33, !PT ;  /* 0x00000003ff037212 */ /* 0x000fe200078e33ff */
[----:B------:R-:W-:-:S05]  /*78c0*/  BRA `(.L_x_413) ;  /* 0x0000005000007947 */ /* 0x000fca0003800000 */
.L_x_412:
[----:B------:R-:W-:Y:S04]  /*78d0*/  MOV R168, c[0x0][0x32c] ;  /* 0x0000cb0000a87a02 */ /* 0x000fe80000000f00 */
[----:B------:R-:W-:Y:S11]  /*78e0*/  ISETP.NE.AND P0, PT, R168, 0x1, PT ;  /* 0x00000001a800780c */ /* 0x000ff60003f05270 */
[----:B------:R-:W-:Y:S02]  /*78f0*/  @!UPT UIADD3 URZ, URZ, URZ, URZ ;  /* 0x0000003f3f3ff290 */ /* 0x000fe4000fffe03f */
[----:B------:R-:W-:Y:S05]  /*7900*/  @P0 IMAD.HI.U32 R168, R3, c[0x0][0x330], RZ ;  /* 0x0000cc0003a80a27 */ /* 0x000fea00078e00ff */
[----:B------:R-:W-:Y:S02]  /*7910*/  @P0 SHF.R.U32.HI R3, RZ, c[0x0][0x334], R168 ;  /* 0x0000cd00ff030a19 */ /* 0x000fe400000116a8 */
.L_x_413:
[----:B------:R-:W-:Y:S05]  /*7920*/  BSYNC B0 ;  /* 0x0000000000007941 */ /* 0x000fea0003800000 */
.L_x_411:
[----:B------:R-:W-:Y:S05]  /*7930*/  IADD3 R168, -R170, UR24, RZ ;  /* 0x00000018aaa87c10 */ /* 0x000fea000fffe1ff */
[----:B------:R-:W-:Y:S05]  /*7940*/  IMAD R3, R3, c[0x0][0x32c], R168 ;  /* 0x0000cb0003037a24 */ /* 0x000fea00078e02a8 */
[----:B------:R-:W-:Y:S02]  /*7950*/  IMNMX R0, R0, R3, !PT ;  /* 0x0000000300007217 */ /* 0x000fe40007800200 */
[----:B------:R-:W-:Y:S04]  /*7960*/  IADD3 R3, R3, c[0x0][0x32c], RZ ;  /* 0x0000cb0003037a10 */ /* 0x000fe80007ffe0ff */
[----:B------:R-:W-:Y:S02]  /*7970*/  IMNMX R2, R2, R3, PT ;  /* 0x0000000302027217 */ /* 0x000fe40003800200 */
.L_x_410:
[----:B------:R-:W-:Y:S02]  /*7980*/  UISETP.GE.AND UP0, UPT, UR24, 0x1, UPT ;  /* 0x000000011800788c */ /* 0x000fe4000bf06270 */
[----:B------:R-:W-:Y:S02]  /*7990*/  UISETP.GE.AND UP6, UPT, UR24, 0x12, UPT ;  /* 0x000000121800788c */ /* 0x000fe4000bfc6270 */
[----:B------:R-:W-:Y:S02]  /*79a0*/  UP2UR UR29, UPR, URZ, 0x1 ;  /* 0x000000013f1d7883 */ /* 0x000fe40008000000 */
[----:B------:R-:W-:Y:S01]  /*79b0*/  PLOP3.LUT P0, PT, PT, PT, UP0, 0x40, 0x0 ;  /* 0x000000000000781c */ /* 0x000fe20003f0e808 */
[----:B------:R-:W-:Y:S02]  /*79c0*/  UISETP.GE.AND UP0, UPT, UR24, 0x2, UPT ;  /* 0x000000021800788c */ /* 0x000fe4000bf06270 */
[----:B------:R-:W-:Y:S01]  /*79d0*/  UISETP.GE.AND UP5, UPT, UR24, 0x19, UPT ;  /* 0x000000191800788c */ /* 0x000fe2000bfa6270 */
[----:B------:R-:W-:Y:S01]  /*79e0*/  ISETP.GT.AND P0, PT, R0, RZ, P0 ;  /* 0x000000ff0000720c */ /* 0x000fe20000704270 */
[----:B------:R-:W-:Y:S02]  /*79f0*/  UP2UR UR28, UPR, URZ, 0x1 ;  /* 0x000000013f1c7883 */ /* 0x000fe40008000000 */
[----:B------:R-:W-:Y:S01]  /*7a00*/  UISETP.GE.AND UP4, UPT, UR24, 0x1a, UPT ;  /* 0x0000001a1800788c */ /* 0x000fe2000bf86270 */
[----:B------:R-:W-:Y:S01]  /*7a10*/  ISETP.LT.OR P0, PT, R2, 0x1, P0 ;  /* 0x000000010200780c */ /* 0x000fe20000701670 */
[----:B------:R-:W-:Y:S02]  /*7a20*/  UISETP.GE.AND UP3, UPT, UR24, 0x21, UPT ;  /* 0x000000211800788c */ /* 0x000fe4000bf66270 */
[----:B------:R-:W-:Y:S01]  /*7a30*/  UISETP.GE.AND UP2, UPT, UR24, 0x22, UPT ;  /* 0x000000221800788c */ /* 0x000fe2000bf46270 */
[----:B-----5:R-:W-:Y:S01]  /*7a40*/  FSEL R168, R4, -INF , !P0 ;  /* 0xff80000004a87808 */ /* 0x020fe20004000000 */
[----:B------:R-:W-:Y:S01]  /*7a50*/  UISETP.GE.AND UP1, UPT, UR24, 0x29, UPT ;  /* 0x000000291800788c */ /* 0x000fe2000bf26270 */
[----:B------:R-:W-:Y:S01]  /*7a60*/  PLOP3.LUT P0, PT, PT, PT, UP0, 0x40, 0x0 ;  /* 0x000000000000781c */ /* 0x000fe20003f0e808 */
[----:B------:R-:W-:Y:S02]  /*7a70*/  UISETP.GE.AND UP0, UPT, UR24, 0x9, UPT ;  /* 0x000000091800788c */ /* 0x000fe4000bf06270 */
[----:B------:R-:W-:Y:S01]  /*7a80*/  UP2UR UR30, UPR, URZ, 0x40 ;  /* 0x000000403f1e7883 */ /* 0x000fe20008000000 */
[----:B------:R-:W-:Y:S01]  /*7a90*/  ISETP.GT.AND P0, PT, R0, 0x1, P0 ;  /* 0x000000010000780c */ /* 0x000fe20000704270 */
[----:B------:R-:W-:Y:S03]  /*7aa0*/  UP2UR UR27, UPR, URZ, 0x1 ;  /* 0x000000013f1b7883 */ /* 0x000fe60008000000 */
[----:B------:R-:W-:Y:S04]  /*7ab0*/  ISETP.LT.OR P0, PT, R2, 0x2, P0 ;  /* 0x000000020200780c */ /* 0x000fe80000701670 */
[----:B------:R-:W-:Y:S02]  /*7ac0*/  FSEL R5, R5, -INF , !P0 ;  /* 0xff80000005057808 */ /* 0x000fe40004000000 */
[----:B------:R-:W-:Y:S01]  /*7ad0*/  PLOP3.LUT P0, PT, PT, PT, UP0, 0x40, 0x0 ;  /* 0x000000000000781c */ /* 0x000fe20003f0e808 */
[----:B------:R-:W-:Y:S03]  /*7ae0*/  UISETP.GE.AND UP0, UPT, UR24, 0xa, UPT ;  /* 0x0000000a1800788c */ /* 0x000fe6000bf06270 */
        /* <DEDUP_REMOVED lines=12> */
[----:B------:R-:W-:Y:S04]  /*7bb0*/  ISETP.GT.AND P0, PT, R0, 0x10, P0 ;  /* 0x000000100000780c */ /* 0x000fe80000704270 */
[----:B------:R-:W-:Y:S04]  /*7bc0*/  ISETP.LT.OR P0, PT, R2, 0x11, P0 ;  /* 0x000000110200780c */ /* 0x000fe80000701670 */
[----:B------:R-:W-:Y:S02]  /*7bd0*/  FSEL R12, R12, -INF , !P0 ;  /* 0xff8000000c0c7808 */ /* 0x000fe40004000000 */
[----:B------:R-:W-:Y:S01]  /*7be0*/  PLOP3.LUT P0, PT, PT, PT, UP6, 0x40, 0x0 ;  /* 0x000000000000781c */ /* 0x000fe20003f0e868 */
[----:B------:R-:W-:Y:S03]  /*7bf0*/  UISETP.NE.AND UP6, UPT, UR12, URZ, UPT ;  /* 0x0000003f0c00728c */ /* 0x000fe6000bfc5270 */
[----:B------:R-:W-:Y:S04]  /*7c00*/  ISETP.GT.AND P0, PT, R0, 0x11, P0 ;  /* 0x000000110000780c */ /* 0x000fe80000704270 */
[----:B------:R-:W-:Y:S04]  /*7c10*/  ISETP.LT.OR P0, PT, R2, 0x12, P0 ;  /* 0x000000120200780c */ /* 0x000fe80000701670 */
[----:B------:R-:W-:Y:S02]  /*7c20*/  FSEL R13, R13, -INF , !P0 ;  /* 0xff8000000d0d7808 */ /* 0x000fe40004000000 */
[----:B------:R-:W-:Y:S04]  /*7c30*/  PLOP3.LUT P0, PT, PT, PT, UP5, 0x40, 0x0 ;  /* 0x000000000000781c */ /* 0x000fe80003f0e858 */
        /* <DEDUP_REMOVED lines=20> */
[----:B------:R-:W-:Y:S02]  /*7d80*/  ISETP.GT.AND P0, PT, R0, 0x29, P0 ;  /* 0x000000290000780c */ /* 0x000fe40000704270 */
[----:B------:R-:W1:Y:S02]  /*7d90*/  SHFL.IDX PT, R0, R132, 0x1, 0x1c1f ;  /* 0x003c1f0084007f89 */ /* 0x000e6400000e0000 */
[----:B------:R-:W-:Y:S04]  /*7da0*/  ISETP.LT.OR P0, PT, R2, 0x2a, P0 ;  /* 0x0000002a0200780c */ /* 0x000fe80000701670 */
[----:B------:R-:W-:Y:S02]  /*7db0*/  FSEL R25, R25, -INF , !P0 ;  /* 0xff80000019197808 */ /* 0x000fe40004000000 */
[----:B------:R-:W-:Y:S01]  /*7dc0*/  PLOP3.LUT P0, PT, PT, PT, UP6, 0x40, 0x0 ;  /* 0x000000000000781c */ /* 0x000fe20003f0e868 */
[----:B------:R-:W-:Y:S01]  /*7dd0*/  UISETP.NE.AND UP6, UPT, UR30, URZ, UPT ;  /* 0x0000003f1e00728c */ /* 0x000fe2000bfc5270 */
[--C-:B-1----:R-:W-:Y:S02]  /*7de0*/  IMAD.IADD R3, R169, 0x1, R0.reuse ;  /* 0x00000001a9037824 */ /* 0x102fe400078e0200 */
[----:B------:R-:W-:Y:S09]  /*7df0*/  IMAD.IADD R2, R133, 0x1, R0 ;  /* 0x0000000185027824 */ /* 0x000ff200078e0200 */
        /* <DEDUP_REMOVED lines=9> */
[----:B------:R-:W-:Y:S05]  /*7e90*/  IMAD.MOV.U32 R4, RZ, RZ, 0x1 ;  /* 0x00000001ff047424 */ /* 0x000fea00078e00ff */
[----:B------:R-:W-:Y:S11]  /*7ea0*/  ISETP.NE.AND P0, PT, R4, c[0x0][0x32c], PT ;  /* 0x0000cb0004007a0c */ /* 0x000ff60003f05270 */
[----:B------:R-:W-:Y:S02]  /*7eb0*/  @!UPT UIADD3 URZ, URZ, URZ, URZ ;  /* 0x0000003f3f3ff290 */ /* 0x000fe4000fffe03f */
[----:B------:R-:W-:Y:S05]  /*7ec0*/  @P0 IMAD.HI.U32 R4, R0, c[0x0][0x330], RZ ;  /* 0x0000cc0000040a27 */ /* 0x000fea00078e00ff */
[----:B------:R-:W-:Y:S04]  /*7ed0*/  @P0 SHF.R.U32.HI R0, RZ, c[0x0][0x334], R4 ;  /* 0x0000cd00ff000a19 */ /* 0x000fe80000011604 */
[----:B------:R-:W-:Y:S01]  /*7ee0*/  LOP3.LUT R0, RZ, R0, RZ, 0x33, !PT ;  /* 0x00000000ff007212 */ /* 0x000fe200078e33ff */
[----:B------:R-:W-:-:S05]  /*7ef0*/  BRA `(.L_x_417) ;  /* 0x0000005000007947 */ /* 0x000fca0003800000 */
.L_x_416:
[----:B------:R-:W-:Y:S04]  /*7f00*/  MOV R4, 0x1 ;  /* 0x0000000100047802 */ /* 0x000fe80000000f00 */
[----:B------:R-:W-:Y:S11]  /*7f10*/  ISETP.NE.AND P0, PT, R4, c[0x0][0x32c], PT ;  /* 0x0000cb0004007a0c */ /* 0x000ff60003f05270 */
[----:B------:R-:W-:Y:S02]  /*7f20*/  @!UPT UIADD3 URZ, URZ, URZ, URZ ;  /* 0x0000003f3f3ff290 */ /* 0x000fe4000fffe03f */
[----:B------:R-:W-:Y:S05]  /*7f30*/  @P0 IMAD.HI.U32 R4, R0, c[0x0][0x330], RZ ;  /* 0x0000cc0000040a27 */ /* 0x000fea00078e00ff */
[----:B------:R-:W-:Y:S02]  /*7f40*/  @P0 SHF.R.U32.HI R0, RZ, c[0x0][0x334], R4 ;  /* 0x0000cd00ff000a19 */ /* 0x000fe40000011604 */
.L_x_417:
[----:B------:R-:W-:Y:S05]  /*7f50*/  BSYNC B0 ;  /* 0x0000000000007941 */ /* 0x000fea0003800000 */
.L_x_415:
[----:B------:R-:W-:Y:S05]  /*7f60*/  IADD3 R4, -R170, UR24, RZ ;  /* 0x00000018aa047c10 */ /* 0x000fea000fffe1ff */
[----:B------:R-:W-:Y:S05]  /*7f70*/  IMAD R0, R0, c[0x0][0x32c], R4 ;  /* 0x0000cb0000007a24 */ /* 0x000fea00078e0204 */
[----:B------:R-:W-:Y:S02]  /*7f80*/  IMNMX R2, R2, R0, !PT ;  /* 0x0000000002027217 */ /* 0x000fe40007800200 */
[----:B------:R-:W-:Y:S04]  /*7f90*/  IADD3 R0, R0, c[0x0][0x32c], RZ ;  /* 0x0000cb0000007a10 */ /* 0x000fe80007ffe0ff */
[----:B------:R-:W-:Y:S02]  /*7fa0*/  IMNMX R3, R3, R0, PT ;  /* 0x0000000003037217 */ /* 0x000fe40003800200 */
.L_x_414:
[----:B------:R-:W-:Y:S01]  /*7fb0*/  FMNMX.FTZ R133, R168, R134, !PT ;  /* 0x00000086a8857209 */ /* 0x000fe20007810000 */
[----:B------:R-:W-:Y:S02]  /*7fc0*/  UP2UR UR24, UPR, URZ, 0x10 ;  /* 0x000000103f187883 */ /* 0x000fe40008000000 */
[----:B------:R-:W-:Y:S01]  /*7fd0*/  UISETP.NE.AND UP4, UPT, UR29, URZ, UPT ;  /* 0x0000003f1d00728c */ /* 0x000fe2000bf85270 */
        /* <DEDUP_REMOVED lines=22> */
[----:B-1----:R-:W-:Y:S04]  /*8140*/  FMNMX.FTZ R133, R133, R0, !PT ;  /* 0x0000000085857209 */ /* 0x002fe80007810000 */
[C---:B------:R-:W-:Y:S01]  /*8150*/  FSETP.NEU.FTZ.AND P0, PT, R133.reuse, -INF , PT ;  /* 0xff8000008500780b */ /* 0x040fe20003f1d000 */
[C---:B------:R-:W-:Y:S03]  /*8160*/  FMUL.FTZ R4, R133.reuse, c[0x0][0x2d0] ;  /* 0x0000b40085047a20 */ /* 0x040fe60000410000 */
[----:B------:R-:W-:Y:S02]  /*8170*/  FSEL R0, R133, RZ, P0 ;  /* 0x000000ff85007208 */ /* 0x000fe40000000000 */
[----:B------:R-:W-:Y:S02]  /*8180*/  FSEL R4, R4, RZ, P0 ;  /* 0x000000ff04047208 */ /* 0x000fe40000000000 */
[----:B------:R-:W-:Y:S01]  /*8190*/  PLOP3.LUT P0, PT, PT, PT, UP4, 0x40, 0x0 ;  /* 0x000000000000781c */ /* 0x000fe20003f0e848 */
[----:B------:R-:W-:Y:S01]  /*81a0*/  FADD.FTZ R0, -R0, R134 ;  /* 0x0000008600007221 */ /* 0x000fe20000010100 */
[----:B------:R-:W-:Y:S01]  /*81b0*/  UISETP.NE.AND UP4, UPT, UR24, URZ, UPT ;  /* 0x0000003f1800728c */ /* 0x000fe2000bf85270 */
[----:B------:R-:W2:Y:S01]  /*81c0*/  LDL.LU R134, [R1+0x44] ;  /* 0x0000440001867983 */ /* 0x000ea20000300800 */
[----:B------:R-:W-:Y:S01]  /*81d0*/  ISETP.GT.AND P0, PT, R2, RZ, P0 ;  /* 0x000000ff0200720c */ /* 0x000fe20000704270 */
[--C-:B------:R-:W-:Y:S01]  /*81e0*/  FFMA.FTZ R168, R168, c[0x0][0x2d0], -R4.reuse ;  /* 0x0000b400a8a87a23 */ /* 0x100fe20000010804 */
[----:B------:R-:W-:Y:S01]  /*81f0*/  UIADD3 UR24, UR5, -0x1, URZ ;  /* 0xffffffff05187890 */ /* 0x000fe2000fffe03f */
[----:B------:R-:W-:Y:S01]  /*8200*/  FMUL.FTZ R0, R0, c[0x0][0x2d0] ;  /* 0x0000b40000007a20 */ /* 0x000fe20000410000 */
[----:B------:R-:W-:Y:S01]  /*8210*/  ISETP.LT.OR P0, PT, R3, 0x1, P0 ;  /* 0x000000010300780c */ /* 0x000fe20000701670 */
[--C-:B------:R-:W-:Y:S02]  /*8220*/  FFMA.FTZ R5, R5, c[0x0][0x2d0], -R4.reuse ;  /* 0x0000b40005057a23 */ /* 0x100fe40000010804 */
[----:B------:R-:W-:Y:S01]  /*8230*/  MUFU.EX2 R168, R168 ;  /* 0x000000a800a87308 */ /* 0x000fe20000000800 */
[----:B------:R-:W-:Y:S01]  /*8240*/  FSEL R6, R6, -INF , !P0 ;  /* 0xff80000006067808 */ /* 0x000fe20004000000 */
[--C-:B------:R-:W-:Y:S01]  /*8250*/  FFMA.FTZ R8, R8, c[0x0][0x2d0], -R4.reuse ;  /* 0x0000b40008087a23 */ /* 0x100fe20000010804 */
[----:B------:R-:W-:Y:S01]  /*8260*/  PLOP3.LUT P0, PT, PT, PT, UP3, 0x40, 0x0 ;  /* 0x000000000000781c */ /* 0x000fe20003f0e838 */
[----:B------:R-:W-:Y:S01]  /*8270*/  UISETP.NE.AND UP3, UPT, UR29, URZ, UPT ;  /* 0x0000003f1d00728c */ /* 0x000fe2000bf65270 */
[--C-:B------:R-:W-:Y:S02]  /*8280*/  FFMA.FTZ R9, R9, c[0x0][0x2d0], -R4.reuse ;  /* 0x0000b40009097a23 */ /* 0x100fe40000010804 */
[----:B------:R-:W-:Y:S01]  /*8290*/  ISETP.GT.AND P0, PT, R2, 0x1, P0 ;  /* 0x000000010200780c */ /* 0x000fe20000704270 */
[--C-:B------:R-:W-:Y:S02]  /*82a0*/  FFMA.FTZ R17, R17, c[0x0][0x2d0], -R4.reuse ;  /* 0x0000b40011117a23 */ /* 0x100fe40000010804 */
[----:B------:R-:W-:Y:S01]  /*82b0*/  MUFU.EX2 R5, R5 ;  /* 0x0000000500057308 */ /* 0x000fe20000000800 */
[----:B------:R-:W-:Y:S01]  /*82c0*/  ISETP.LT.OR P0, PT, R3, 0x2, P0 ;  /* 0x000000020300780c */ /* 0x000fe20000701670 */
[--C-:B------:R-:W-:Y:S02]  /*82d0*/  FFMA.FTZ R21, R21, c[0x0][0x2d0], -R4.reuse ;  /* 0x0000b40015157a23 */ /* 0x100fe40000010804 */
[--C-:B------:R-:W-:Y:S01]  /*82e0*/  FFMA.FTZ R24, R24, c[0x0][0x2d0], -R4.reuse ;  /* 0x0000b40018187a23 */ /* 0x100fe20000010804 */
[----:B------:R-:W-:Y:S01]  /*82f0*/  FSEL R7, R7, -INF , !P0 ;  /* 0xff80000007077808 */ /* 0x000fe20004000000 */
[--C-:B------:R-:W-:Y:S01]  /*8300*/  FFMA.FTZ R25, R25, c[0x0][0x2d0], -R4.reuse ;  /* 0x0000b40019197a23 */ /* 0x100fe20000010804 */
[----:B------:R-:W-:Y:S01]  /*8310*/  PLOP3.LUT P0, PT, PT, PT, UP2, 0x40, 0x0 ;  /* 0x000000000000781c */ /* 0x000fe20003f0e828 */
[----:B------:R-:W-:Y:S01]  /*8320*/  UISETP.NE.AND UP2, UPT, UR28, URZ, UPT ;  /* 0x0000003f1c00728c */ /* 0x000fe2000bf45270 */
[--C-:B------:R-:W-:Y:S01]  /*8330*/  FFMA.FTZ R170, R12, c[0x0][0x2d0], -R4.reuse ;  /* 0x0000b4000caa7a23 */ /* 0x100fe20000010804 */
[----:B------:R-:W-:Y:S01]  /*8340*/  MUFU.EX2 R8, R8 ;  /* 0x0000000800087308 */ /* 0x000fe20000000800 */
[----:B------:R-:W-:Y:S01]  /*8350*/  ISETP.GT.AND P0, PT, R2, 0x8, P0 ;  /* 0x000000080200780c */ /* 0x000fe20000704270 */
[--C-:B------:R-:W-:Y:S02]  /*8360*/  FFMA.FTZ R179, R13, c[0x0][0x2d0], -R4.reuse ;  /* 0x0000b4000db37a23 */ /* 0x100fe40000010804 */
[--C-:B------:R-:W-:Y:S01]  /*8370*/  FFMA.FTZ R16, R16, c[0x0][0x2d0], -R4.reuse ;  /* 0x0000b40010107a23 */ /* 0x100fe20000010804 */
[C---:B------:R-:W-:Y:S01]  /*8380*/  ISETP.LT.OR P0, PT, R3.reuse, 0x9, P0 ;  /* 0x000000090300780c */ /* 0x040fe20000701670 */
[----:B------:R-:W-:Y:S01]  /*8390*/  FFMA.FTZ R169, R20, c[0x0][0x2d0], -R4 ;  /* 0x0000b40014a97a23 */ /* 0x000fe20000010804 */
[----:B------:R-:W-:Y:S02]  /*83a0*/  MOV R20, R17 ;  /* 0x0000001100147202 */ /* 0x000fe40000000f00 */
[----:B------:R-:W-:Y:S01]  /*83b0*/  FSEL R10, R10, -INF , !P0 ;  /* 0xff8000000a0a7808 */ /* 0x000fe20004000000 */
[----:B------:R-:W1:Y:S01]  /*83c0*/  MUFU.EX2 R9, R9 ;  /* 0x0000000900097308 */ /* 0x000e620000000800 */
[----:B------:R-:W-:Y:S01]  /*83d0*/  PLOP3.LUT P0, PT, PT, PT, UP1, 0x40, 0x0 ;  /* 0x000000000000781c */ /* 0x000fe20003f0e818 */
[----:B------:R-:W-:Y:S03]  /*83e0*/  UISETP.NE.AND UP1, UPT, UR27, URZ, UPT ;  /* 0x0000003f1b00728c */ /* 0x000fe6000bf25270 */
[C---:B------:R-:W-:Y:S04]  /*83f0*/  ISETP.GT.AND P0, PT, R2.reuse, 0x9, P0 ;  /* 0x000000090200780c */ /* 0x040fe80000704270 */
[----:B------:R-:W-:Y:S04]  /*8400*/  ISETP.LT.OR P0, PT, R3, 0xa, P0 ;  /* 0x0000000a0300780c */ /* 0x000fe80000701670 */
[----:B------:R-:W-:Y:S02]  /*8410*/  FSEL R171, R11, -INF , !P0 ;  /* 0xff8000000bab7808 */ /* 0x000fe40004000000 */
[----:B------:R-:W-:Y:S01]  /*8420*/  PLOP3.LUT P0, PT, PT, PT, UP0, 0x40, 0x0 ;  /* 0x000000000000781c */ /* 0x000fe20003f0e808 */
[----:B------:R-:W-:Y:S01]  /*8430*/  UISETP.NE.AND UP0, UPT, UR26, URZ, UPT ;  /* 0x0000003f1a00728c */ /* 0x000fe2000bf05270 */
[----:B------:R-:W-:Y:S02]  /*8440*/  MOV R11, R16 ;  /* 0x00000010000b7202 */ /* 0x000fe40000000f00 */
[----:B------:R-:W-:Y:S04]  /*8450*/  ISETP.GT.AND P0, PT, R2, 0x10, P0 ;  /* 0x000000100200780c */ /* 0x000fe80000704270 */
[C---:B------:R-:W-:Y:S04]  /*8460*/  ISETP.LT.OR P0, PT, R3.reuse, 0x11, P0 ;  /* 0x000000110300780c */ /* 0x040fe80000701670 */
[----:B------:R-:W-:Y:S02]  /*8470*/  FSEL R172, R14, -INF , !P0 ;  /* 0xff8000000eac7808 */ /* 0x000fe40004000000 */
[----:B------:R-:W-:Y:S02]  /*8480*/  PLOP3.LUT P0, PT, PT, PT, UP6, 0x40, 0x0 ;  /* 0x000000000000781c */ /* 0x000fe40003f0e868 */
[----:B------:R-:W-:Y:S02]  /*8490*/  MOV R14, R179 ;  /* 0x000000b3000e7202 */ /* 0x000fe40000000f00 */
[C---:B------:R-:W-:Y:S04]  /*84a0*/  ISETP.GT.AND P0, PT, R2.reuse, 0x11, P0 ;  /* 0x000000110200780c */ /* 0x040fe80000704270 */
[----:B------:R-:W-:Y:S04]  /*84b0*/  ISETP.LT.OR P0, PT, R3, 0x12, P0 ;  /* 0x000000120300780c */ /* 0x000fe80000701670 */
[----:B------:R-:W-:Y:S02]  /*84c0*/  FSEL R173, R15, -INF , !P0 ;  /* 0xff8000000fad7808 */ /* 0x000fe40004000000 */
[----:B------:R-:W-:Y:S02]  /*84d0*/  PLOP3.LUT P0, PT, PT, PT, UP5, 0x40, 0x0 ;  /* 0x000000000000781c */ /* 0x000fe40003f0e858 */
[----:B------:R-:W-:Y:S02]  /*84e0*/  MOV R15, R170 ;  /* 0x000000aa000f7202 */ /* 0x000fe40000000f00 */
[----:B------:R-:W-:Y:S02]  /*84f0*/  ISETP.GT.AND P0, PT, R2, 0x18, P0 ;  /* 0x000000180200780c */ /* 0x000fe40000704270 */
[----:B-1----:R-:W-:Y:S02]  /*8500*/  F2FP.BF16.PACK_AB R170, R9, R8 ;  /* 0x0000000809aa723e */ /* 0x002fe400000010ff */
[C---:B------:R-:W-:Y:S04]  /*8510*/  ISETP.LT.OR P0, PT, R3.reuse, 0x19, P0 ;  /* 0x000000190300780c */ /* 0x040fe80000701670 */
[----:B------:R-:W-:Y:S02]  /*8520*/  FSEL R174, R18, -INF , !P0 ;  /* 0xff80000012ae7808 */ /* 0x000fe40004000000 */
[----:B------:R-:W-:Y:S04]  /*8530*/  PLOP3.LUT P0, PT, PT, PT, UP4, 0x40, 0x0 ;  /* 0x000000000000781c */ /* 0x000fe80003f0e848 */
[C---:B------:R-:W-:Y:S04]  /*8540*/  ISETP.GT.AND P0, PT, R2.reuse, 0x19, P0 ;  /* 0x000000190200780c */ /* 0x040fe80000704270 */
[----:B------:R-:W-:Y:S04]  /*8550*/  ISETP.LT.OR P0, PT, R3, 0x1a, P0 ;  /* 0x0000001a0300780c */ /* 0x000fe80000701670 */
[----:B------:R-:W-:Y:S02]  /*8560*/  FSEL R175, R19, -INF , !P0 ;  /* 0xff80000013af7808 */ /* 0x000fe40004000000 */
[----:B------:R-:W-:Y:S04]  /*8570*/  PLOP3.LUT P0, PT, PT, PT, UP3, 0x40, 0x0 ;  /* 0x000000000000781c */ /* 0x000fe80003f0e838 */
[----:B------:R-:W-:Y:S04]  /*8580*/  ISETP.GT.AND P0, PT, R2, 0x20, P0 ;  /* 0x000000200200780c */ /* 0x000fe80000704270 */
        /* <DEDUP_REMOVED lines=10> */
[----:B------:R-:W-:Y:S01]  /*8630*/  PLOP3.LUT P0, PT, PT, PT, UP0, 0x40, 0x0 ;  /* 0x000000000000781c */ /* 0x000fe20003f0e808 */
[----:B------:R-:W-:Y:S03]  /*8640*/  UISETP.GT.AND UP0, UPT, UR5, UR4, UPT ;  /* 0x000000040500728c */ /* 0x000fe6000bf04270 */
[----:B------:R-:W-:Y:S01]  /*8650*/  ISETP.GT.AND P0, PT, R2, 0x29, P0 ;  /* 0x000000290200780c */ /* 0x000fe20000704270 */
[----:B------:R-:W-:Y:S01]  /*8660*/  UMOV UR5, UR24 ;  /* 0x0000001800057c82 */ /* 0x000fe20008000000 */
[----:B------:R-:W1:Y:S02]  /*8670*/  MUFU.EX2 R2, R0 ;  /* 0x0000000000027308 */ /* 0x000e640000000800 */
[----:B------:R-:W-:Y:S04]  /*8680*/  ISETP.LT.OR P0, PT, R3, 0x2a, P0 ;  /* 0x0000002a0300780c */ /* 0x000fe80000701670 */
[----:B------:R-:W-:Y:S01]  /*8690*/  FSEL R132, R27, -INF , !P0 ;  /* 0xff8000001b847808 */ /* 0x000fe20004000000 */
[C---:B-1----:R-:W-:Y:S02]  /*86a0*/  FMUL.FTZ R16, R2.reuse, R144 ;  /* 0x0000009002107220 */ /* 0x042fe40000410000 */
[C---:B------:R-:W-:Y:S01]  /*86b0*/  FMUL.FTZ R12, R2.reuse, R148 ;  /* 0x00000094020c7220 */ /* 0x040fe20000410000 */
[----:B------:R-:W-:Y:S01]  /*86c0*/  MOV R148, R11 ;  /* 0x0000000b00947202 */ /* 0x000fe20000000f00 */
[C---:B------:R-:W-:Y:S01]  /*86d0*/  FMUL.FTZ R13, R2.reuse, R149 ;  /* 0x00000095020d7220 */ /* 0x040fe20000410000 */
[----:B------:R-:W-:Y:S01]  /*86e0*/  MOV R149, R14 ;  /* 0x0000000e00957202 */ /* 0x000fe20000000f00 */
[C---:B------:R-:W-:Y:S01]  /*86f0*/  FMUL.FTZ R17, R2.reuse, R145 ;  /* 0x0000009102117220 */ /* 0x040fe20000410000 */
[----:B------:R-:W-:Y:S01]  /*8700*/  MOV R145, R15 ;  /* 0x0000000f00917202 */ /* 0x000fe20000000f00 */
        /* <DEDUP_REMOVED lines=52> */
[----:B--2---:R-:W-:Y:S01]  /*8a50*/  FFMA.FTZ R0, R2, R134, R168 ;  /* 0x0000008602007223 */ /* 0x004fe200000100a8 */
[C---:B------:R-:W-:Y:S03]  /*8a60*/  F2FP.BF16.PACK_AB R168, R5.reuse, R168 ;  /* 0x000000a805a8723e */ /* 0x040fe600000010ff */
[----:B------:R-:W-:Y:S01]  /*8a70*/  FADD.FTZ R4, R5, R0 ;  /* 0x0000000005047221 */ /* 0x000fe20000010000 */
[----:B------:R-:W-:Y:S01]  /*8a80*/  FMNMX.FTZ R0, R6, R135, !PT ;  /* 0x0000008706007209 */ /* 0x000fe20007810000 */
[----:B------:R-:W-:Y:S01]  /*8a90*/  FMUL.FTZ R5, R2, R157 ;  /* 0x0000009d02057220 */ /* 0x000fe20000410000 */
[----:B------:R-:W-:Y:S01]  /*8aa0*/  MOV R157, R25 ;  /* 0x00000019009d7202 */ /* 0x000fe20000000f00 */
[----:B------:R-:W-:Y:S01]  /*8ab0*/  FADD.FTZ R4, R8, R4 ;  /* 0x0000000408047221 */ /* 0x000fe20000010000 */
[----:B------:R-:W-:Y:S01]  /*8ac0*/  FMNMX.FTZ R0, R7, R0, !PT ;  /* 0x0000000007007209 */ /* 0x000fe20007810000 */
[----:B------:R-:W-:Y:S02]  /*8ad0*/  FMUL.FTZ R25, R2, R137 ;  /* 0x0000008902197220 */ /* 0x000fe40000410000 */
[----:B------:R-:W-:Y:S01]  /*8ae0*/  FADD.FTZ R179, R9, R4 ;  /* 0x0000000409b37221 */ /* 0x000fe20000010000 */
[----:B------:R-:W-:Y:S01]  /*8af0*/  FMNMX.FTZ R0, R10, R0, !PT ;  /* 0x000000000a007209 */ /* 0x000fe20007810000 */
[C---:B------:R-:W-:Y:S01]  /*8b00*/  FMUL.FTZ R4, R2.reuse, R156 ;  /* 0x0000009c02047220 */ /* 0x040fe20000410000 */
[----:B------:R-:W-:Y:S01]  /*8b10*/  MOV R156, R20 ;  /* 0x00000014009c7202 */ /* 0x000fe20000000f00 */
[C---:B------:R-:W-:Y:S01]  /*8b20*/  FMUL.FTZ R20, R2.reuse, R140 ;  /* 0x0000008c02147220 */ /* 0x040fe20000410000 */
[----:B------:R-:W-:Y:S01]  /*8b30*/  FMNMX.FTZ R0, R171, R0, !PT ;  /* 0x00000000ab007209 */ /* 0x000fe20007810000 */
[----:B------:R-:W2:Y:S01]  /*8b40*/  LDL.LU R140, [R1+0x4c] ;  /* 0x00004c00018c7983 */ /* 0x000ea20000300800 */
[C---:B------:R-:W-:Y:S01]  /*8b50*/  FMUL.FTZ R8, R2.reuse, R152 ;  /* 0x0000009802087220 */ /* 0x040fe20000410000 */
[----:B------:R-:W-:Y:S01]  /*8b60*/  MOV R152, R24 ;  /* 0x0000001800987202 */ /* 0x000fe20000000f00 */
[----:B------:R-:W-:Y:S01]  /*8b70*/  FMUL.FTZ R24, R2, R136 ;  /* 0x0000008802187220 */ /* 0x000fe20000410000 */
[----:B------:R-:W-:Y:S01]  /*8b80*/  FMNMX.FTZ R0, R172, R0, !PT ;  /* 0x00000000ac007209 */ /* 0x000fe20007810000 */
[C---:B------:R-:W-:Y:S01]  /*8b90*/  FMUL.FTZ R9, R2.reuse, R153 ;  /* 0x0000009902097220 */ /* 0x040fe20000410000 */
[----:B------:R-:W-:Y:S01]  /*8ba0*/  MOV R153, R21 ;  /* 0x0000001500997202 */ /* 0x000fe20000000f00 */
[----:B------:R-:W-:Y:S01]  /*8bb0*/  FMUL.FTZ R21, R2, R141 ;  /* 0x0000008d02157220 */ /* 0x000fe20000410000 */
[----:B------:R-:W-:Y:S01]  /*8bc0*/  FMNMX.FTZ R0, R173, R0, !PT ;  /* 0x00000000ad007209 */ /* 0x000fe20007810000 */
[----:B------:R-:W-:Y:S03]  /*8bd0*/  MUFU.EX2 R156, R156 ;  /* 0x0000009c009c7308 */ /* 0x000fe60000000800 */
[----:B------:R-:W-:Y:S04]  /*8be0*/  FMNMX.FTZ R0, R174, R0, !PT ;  /* 0x00000000ae007209 */ /* 0x000fe80007810000 */
[----:B------:R-:W-:Y:S03]  /*8bf0*/  FMNMX.FTZ R0, R175, R0, !PT ;  /* 0x00000000af007209 */ /* 0x000fe60007810000 */
[----:B------:R-:W-:Y:S01]  /*8c00*/  MUFU.EX2 R152, R152 ;  /* 0x0000009800987308 */ /* 0x000fe20000000800 */
        /* <DEDUP_REMOVED lines=14> */
[----:B------:R-:W-:Y:S01]  /*8cf0*/  MOV R135, R169 ;  /* 0x000000a900877202 */ /* 0x000fe20000000f00 */
[--C-:B------:R-:W-:Y:S02]  /*8d00*/  FFMA.FTZ R169, R6, c[0x0][0x2d0], -R134.reuse ;  /* 0x0000b40006a97a23 */ /* 0x100fe40000010886 */
[----:B------:R-:W-:Y:S02]  /*8d10*/  FMUL.FTZ R0, R0, c[0x0][0x2d0] ;  /* 0x0000b40000007a20 */ /* 0x000fe40000410000 */
[--C-:B------:R-:W-:Y:S02]  /*8d20*/  FFMA.FTZ R7, R7, c[0x0][0x2d0], -R134.reuse ;  /* 0x0000b40007077a23 */ /* 0x100fe40000010886 */
[----:B------:R-:W-:Y:S01]  /*8d30*/  MUFU.EX2 R169, R169 ;  /* 0x000000a900a97308 */ /* 0x000fe20000000800 */
[--C-:B------:R-:W-:Y:S09]  /*8d40*/  FFMA.FTZ R2, R10, c[0x0][0x2d0], -R134.reuse ;  /* 0x0000b4000a027a23 */ /* 0x100ff20000010886 */
[----:B------:R-:W1:Y:S10]  /*8d50*/  MUFU.EX2 R0, R0 ;  /* 0x0000000000007308 */ /* 0x000e740000000800 */
[----:B------:R3:W4:Y:S01]  /*8d60*/  MUFU.EX2 R144, R7 ;  /* 0x0000000700907308 */ /* 0x0007220000000800 */
[C---:B-1----:R-:W-:Y:S02]  /*8d70*/  FMUL.FTZ R26, R0.reuse, R138 ;  /* 0x0000008a001a7220 */ /* 0x042fe40000410000 */
[C---:B------:R-:W-:Y:S02]  /*8d80*/  FMUL.FTZ R27, R0.reuse, R139 ;  /* 0x0000008b001b7220 */ /* 0x040fe40000410000 */
[----:B------:R-:W1:Y:S01]  /*8d90*/  LDSM.16.MT88.4 R136, [R237+0x100] ;  /* 0x00010000ed88783b */ /* 0x000e620000004200 */
[C---:B------:R-:W-:Y:S02]  /*8da0*/  FMUL.FTZ R10, R0.reuse, R154 ;  /* 0x0000009a000a7220 */ /* 0x040fe40000410000 */
[C---:B------:R-:W-:Y:S02]  /*8db0*/  FMUL.FTZ R11, R0.reuse, R155 ;  /* 0x0000009b000b7220 */ /* 0x040fe40000410000 */
[C---:B------:R-:W-:Y:S02]  /*8dc0*/  FMUL.FTZ R22, R0.reuse, R142 ;  /* 0x0000008e00167220 */ /* 0x040fe40000410000 */
[C---:B------:R-:W-:Y:S02]  /*8dd0*/  FMUL.FTZ R23, R0.reuse, R143 ;  /* 0x0000008f00177220 */ /* 0x040fe40000410000 */
[C---:B------:R-:W-:Y:S01]  /*8de0*/  FMUL.FTZ R6, R0.reuse, R158 ;  /* 0x0000009e00067220 */ /* 0x040fe20000410000 */
[----:B------:R-:W-:Y:S01]  /*8df0*/  MOV R158, R135 ;  /* 0x00000087009e7202 */ /* 0x000fe20000000f00 */
[C---:B---3--:R-:W-:Y:S02]  /*8e00*/  FMUL.FTZ R7, R0.reuse, R159 ;  /* 0x0000009f00077220 */ /* 0x048fe40000410000 */
        /* <DEDUP_REMOVED lines=61> */
[C---:B----4-:R-:W-:Y:S01]  /*91e0*/  F2FP.BF16.PACK_AB R169, R144.reuse, R169 ;  /* 0x000000a990a9723e */ /* 0x050fe200000010ff */
[----:B------:R-:W-:Y:S01]  /*91f0*/  FFMA.FTZ R0, R171, c[0x0][0x2d0], -R134 ;  /* 0x0000b400ab007a23 */ /* 0x000fe20000010886 */
[----:B------:R-:W-:Y:S01]  /*9200*/  LDSM.16.MT88.4 R140, [R237+0x900] ;  /* 0x00090000ed8c783b */ /* 0x000fe20000004200 */
[----:B------:R-:W-:Y:S02]  /*9210*/  FADD.FTZ R144, R144, R150 ;  /* 0x0000009690907221 */ /* 0x000fe40000010000 */
[----:B------:R-:W2:Y:S02]  /*9220*/  MUFU.EX2 R146, R0 ;  /* 0x0000000000927308 */ /* 0x000ea40000000800 */
[----:B--2---:R-:W-:Y:S01]  /*9230*/  F2FP.BF16.PACK_AB R171, R146, R147 ;  /* 0x0000009392ab723e */ /* 0x004fe200000010ff */
[--C-:B------:R-:W-:Y:S07]  /*9240*/  FFMA.FTZ R0, R172, c[0x0][0x2d0], -R134.reuse ;  /* 0x0000b400ac007a23 */ /* 0x100fee0000010886 */
[----:B------:R2:W-:Y:S01]  /*9250*/  MUFU.EX2 R148, R0 ;  /* 0x0000000000947308 */ /* 0x0005e20000000800 */
[C---:B-1----:R-:W-:Y:S08]  /*9260*/  HMMA.16816.F32.BF16 R4, R168.reuse, R136, R4 ;  /* 0x00000088a804723c */ /* 0x042ff00000041804 */
[C---:B------:R-:W-:Y:S01]  /*9270*/  HMMA.16816.F32.BF16 R8, R168.reuse, R138, R8 ;  /* 0x0000008aa808723c */ /* 0x040fe20000041808 */
[----:B------:R-:W1:Y:S03]  /*9280*/  LDSM.16.MT88.4 R136, [R238+0x100] ;  /* 0x00010000ee88783b */ /* 0x000e660000004200 */
[--C-:B--2---:R-:W-:Y:S04]  /*9290*/  FFMA.FTZ R0, R173, c[0x0][0x2d0], -R134.reuse ;  /* 0x0000b400ad007a23 */ /* 0x104fe80000010886 */
[----:B------:R2:W3:Y:S01]  /*92a0*/  MUFU.EX2 R149, R0 ;  /* 0x0000000000957308 */ /* 0x0004e20000000800 */
[C---:B-1----:R-:W-:Y:S03]  /*92b0*/  HMMA.16816.F32.BF16 R12, R168.reuse, R136, R12 ;  /* 0x00000088a80c723c */ /* 0x042fe6000004180c */
[--C-:B--2---:R-:W-:Y:S06]  /*92c0*/  FFMA.FTZ R0, R174, c[0x0][0x2d0], -R134.reuse ;  /* 0x0000b400ae007a23 */ /* 0x104fec0000010886 */
[----:B------:R1:W-:Y:S01]  /*92d0*/  MUFU.EX2 R135, R0 ;  /* 0x0000000000877308 */ /* 0x0003e20000000800 */
[C---:B------:R-:W-:Y:S01]  /*92e0*/  HMMA.16816.F32.BF16 R16, R168.reuse, R138, R16 ;  /* 0x0000008aa810723c */ /* 0x040fe20000041810 */
[----:B------:R-:W2:Y:S02]  /*92f0*/  LDSM.16.MT88.4 R136, [R241+0x100] ;  /* 0x00010000f188783b */ /* 0x000ea40000004200 */
[----:B-1----:R-:W-:Y:S06]  /*9300*/  FFMA.FTZ R0, R175, c[0x0][0x2d0], -R134 ;  /* 0x0000b400af007a23 */ /* 0x002fec0000010886 */
[----:B------:R-:W-:Y:S10]  /*9310*/  MUFU.EX2 R175, R158 ;  /* 0x0000009e00af7308 */ /* 0x000ff40000000800 */
[----:B------:R1:W4:Y:S01]  /*9320*/  MUFU.EX2 R174, R0 ;  /* 0x0000000000ae7308 */ /* 0x0003220000000800 */
[C---:B--2---:R-:W-:Y:S08]  /*9330*/  HMMA.16816.F32.BF16 R20, R168.reuse, R136, R20 ;  /* 0x00000088a814723c */ /* 0x044ff00000041814 */
[C---:B------:R-:W-:Y:S01]  /*9340*/  HMMA.16816.F32.BF16 R24, R168.reuse, R138, R24 ;  /* 0x0000008aa818723c */ /* 0x040fe20000041818 */
[----:B------:R-:W2:Y:S03]  /*9350*/  LDSM.16.MT88.4 R136, [R240+0x100] ;  /* 0x00010000f088783b */ /* 0x000ea60000004200 */
[----:B-1----:R-:W-:Y:S02]  /*9360*/  FADD.FTZ R0, R2, R179 ;  /* 0x000000b302007221 */ /* 0x002fe40000010000 */
[----:B------:R-:W-:Y:S02]  /*9370*/  MUFU.EX2 R179, R153 ;  /* 0x0000009900b37308 */ /* 0x000fe40000000800 */
[----:B------:R-:W-:Y:S04]  /*9380*/  FADD.FTZ R150, R145, R0 ;  /* 0x0000000091967221 */ /* 0x000fe80000010000 */
[----:B------:R-:W-:Y:S04]  /*9390*/  FADD.FTZ R0, R147, R144 ;  /* 0x0000009093007221 */ /* 0x000fe80000010000 */
[----:B------:R-:W1:Y:S01]  /*93a0*/  MUFU.EX2 R153, R157 ;  /* 0x0000009d00997308 */ /* 0x000e620000000800 */
[C---:B--2---:R-:W-:Y:S08]  /*93b0*/  HMMA.16816.F32.BF16 R28, R168.reuse, R136, R28 ;  /* 0x00000088a81c723c */ /* 0x044ff0000004181c */
[C---:B------:R-:W-:Y:S01]  /*93c0*/  HMMA.16816.F32.BF16 R32, R168.reuse, R138, R32 ;  /* 0x0000008aa820723c */ /* 0x040fe20000041820 */
[----:B------:R-:W2:Y:S07]  /*93d0*/  LDSM.16.MT88.4 R136, [R237+0x1900] ;  /* 0x00190000ed88783b */ /* 0x000eae0000004200 */
        /* <DEDUP_REMOVED lines=33> */
[C---:B--2---:R-:W-:Y:S07]  /*95f0*/  HMMA.16816.F32.BF16 R124, R168.reuse, R136, R124 ;  /* 0x00000088a87c723c */ /* 0x044fee000004187c */
[----:B------:R-:W-:Y:S01]  /*9600*/  F2FP.BF16.PACK_AB R136, R145, R2 ;  /* 0x000000029188723e */ /* 0x000fe200000010ff */
[----:B------:R-:W-:Y:S04]  /*9610*/  HMMA.16816.F32.BF16 R128, R168, R138, R128 ;  /* 0x0000008aa880723c */ /* 0x000fe80000041880 */
[----:B---3--:R-:W-:Y:S01]  /*9620*/  F2FP.BF16.PACK_AB R137, R149, R148 ;  /* 0x000000949589723e */ /* 0x008fe200000010ff */
[----:B------:R-:W-:Y:S02]  /*9630*/  FADD.FTZ R2, R146, R0 ;  /* 0x0000000092027221 */ /* 0x000fe40000010000 */
[----:B------:R-:W-:Y:S01]  /*9640*/  F2FP.BF16.PACK_AB R138, R156, R151 ;  /* 0x000000979c8a723e */ /* 0x000fe200000010ff */
[----:B------:R-:W-:Y:S01]  /*9650*/  LDSM.16.MT88.4 R144, [R240+0x5100] ;  /* 0x00510000f090783b */ /* 0x000fe20000004200 */
[----:B----4-:R-:W-:Y:S03]  /*9660*/  F2FP.BF16.PACK_AB R139, R174, R135 ;  /* 0x00000087ae8b723e */ /* 0x010fe600000010ff */
[----:B------:R-:W-:Y:S01]  /*9670*/  FFMA.FTZ R0, R176, c[0x0][0x2d0], -R134 ;  /* 0x0000b400b0007a23 */ /* 0x000fe20000010886 */
[----:B-1----:R-:W-:Y:S01]  /*9680*/  MOV R176, R153 ;  /* 0x0000009900b07202 */ /* 0x002fe20000000f00 */
[----:B------:R-:W-:Y:S01]  /*9690*/  FADD.FTZ R2, R148, R2 ;  /* 0x0000000294027221 */ /* 0x000fe20000010000 */
[----:B------:R-:W-:Y:S01]  /*96a0*/  F2FP.BF16.PACK_AB R168, R179, R175 ;  /* 0x000000afb3a8723e */ /* 0x000fe200000010ff */
[C---:B------:R-:W-:Y:S01]  /*96b0*/  HMMA.16816.F32.BF16 R4, R136.reuse, R140, R4 ;  /* 0x0000008c8804723c */ /* 0x040fe20000041804 */
[----:B------:R1:W2:Y:S04]  /*96c0*/  MUFU.EX2 R172, R0 ;  /* 0x0000000000ac7308 */ /* 0x0002a80000000800 */
[----:B------:R-:W-:Y:S03]  /*96d0*/  FADD.FTZ R2, R149, R2 ;  /* 0x0000000295027221 */ /* 0x000fe60000010000 */
[C---:B------:R-:W-:Y:S01]  /*96e0*/  HMMA.16816.F32.BF16 R8, R136.reuse, R142, R8 ;  /* 0x0000008e8808723c */ /* 0x040fe20000041808 */
[----:B------:R-:W3:Y:S03]  /*96f0*/  LDSM.16.MT88.4 R140, [R238+0x900] ;  /* 0x00090000ee8c783b */ /* 0x000ee60000004200 */
[----:B------:R-:W-:Y:S01]  /*9700*/  FADD.FTZ R2, R135, R2 ;  /* 0x0000000287027221 */ /* 0x000fe20000010000 */
[----:B------:R-:W-:Y:S03]  /*9710*/  MOV R135, R3 ;  /* 0x0000000300877202 */ /* 0x000fe60000000f00 */
[----:B------:R-:W-:Y:S04]  /*9720*/  FADD.FTZ R2, R174, R2 ;  /* 0x00000002ae027221 */ /* 0x000fe80000010000 */
[----:B-1----:R-:W-:Y:S01]  /*9730*/  FFMA.FTZ R0, R177, c[0x0][0x2d0], -R134 ;  /* 0x0000b400b1007a23 */ /* 0x002fe20000010886 */
[----:B------:R-:W-:Y:S01]  /*9740*/  MOV R177, R152 ;  /* 0x0000009800b17202 */ /* 0x000fe20000000f00 */
[----:B--2---:R-:W-:Y:S01]  /*9750*/  FADD.FTZ R2, R172, R2 ;  /* 0x00000002ac027221 */ /* 0x004fe20000010000 */
[----:B------:R-:W-:Y:S01]  /*9760*/  LDSM.16.MT88.4 R152, [R237+0x1100] ;  /* 0x00110000ed98783b */ /* 0x000fe20000004200 */
[----:B------:R-:W1:Y:S01]  /*9770*/  MUFU.EX2 R173, R0 ;  /* 0x0000000000ad7308 */ /* 0x000e620000000800 */
[----:B------:R-:W-:Y:S01]  /*9780*/  F2FP.BF16.PACK_AB R170, R176, R177 ;  /* 0x000000b1b0aa723e */ /* 0x000fe200000010ff */
[C---:B---3--:R-:W-:Y:S03]  /*9790*/  HMMA.16816.F32.BF16 R12, R136.reuse, R140, R12 ;  /* 0x0000008c880c723c */ /* 0x048fe6000004180c */
[----:B-1----:R-:W-:Y:S01]  /*97a0*/  F2FP.BF16.PACK_AB R169, R173, R172 ;  /* 0x000000acada9723e */ /* 0x002fe200000010ff */
[--C-:B------:R-:W-:Y:S02]  /*97b0*/  FFMA.FTZ R0, R178, c[0x0][0x2d0], -R134.reuse ;  /* 0x0000b400b2007a23 */ /* 0x100fe40000010886 */
[----:B------:R-:W-:Y:S02]  /*97c0*/  FFMA.FTZ R134, R132, c[0x0][0x2d0], -R134 ;  /* 0x0000b40084867a23 */ /* 0x000fe40000010886 */
[C---:B------:R-:W-:Y:S01]  /*97d0*/  HMMA.16816.F32.BF16 R16, R136.reuse, R142, R16 ;  /* 0x0000008e8810723c */ /* 0x040fe20000041810 */
[----:B------:R-:W1:Y:S01]  /*97e0*/  LDSM.16.MT88.4 R140, [R241+0x900] ;  /* 0x00090000f18c783b */ /* 0x000e620000004200 */
[----:B------:R2:W-:Y:S10]  /*97f0*/  MUFU.EX2 R132, R0 ;  /* 0x0000000000847308 */ /* 0x0005f40000000800 */
[----:B------:R-:W3:Y:S01]  /*9800*/  MUFU.EX2 R134, R134 ;  /* 0x0000008600867308 */ /* 0x000ee20000000800 */
[----:B--2---:R-:W-:Y:S04]  /*9810*/  FADD.FTZ R0, R151, R150 ;  /* 0x0000009697007221 */ /* 0x004fe80000010000 */
[----:B------:R-:W-:Y:S04]  /*9820*/  FADD.FTZ R0, R156, R0 ;  /* 0x000000009c007221 */ /* 0x000fe80000010000 */
[----:B------:R-:W-:Y:S01]  /*9830*/  FADD.FTZ R0, R175, R0 ;  /* 0x00000000af007221 */ /* 0x000fe20000010000 */
[----:B---3--:R-:W-:Y:S03]  /*9840*/  F2FP.BF16.PACK_AB R171, R134, R132 ;  /* 0x0000008486ab723e */ /* 0x008fe600000010ff */
        /* <DEDUP_REMOVED lines=38> */
[C---:B------:R-:W-:Y:S08]  /*9ab0*/  HMMA.16816.F32.BF16 R120, R136.reuse, R142, R120 ;  /* 0x0000008e8878723c */ /* 0x040ff00000041878 */
[C---:B------:R-:W-:Y:S08]  /*9ac0*/  HMMA.16816.F32.BF16 R124, R136.reuse, R144, R124 ;  /* 0x00000090887c723c */ /* 0x040ff0000004187c */
        /* <DEDUP_REMOVED lines=46> */
[C---:B--2---:R-:W-:Y:S07]  /*9db0*/  HMMA.16816.F32.BF16 R124, R168.reuse, R4, R124 ;  /* 0x00000004a87c723c */ /* 0x044fee000004187c */
[----:B------:R-:W-:Y:S01]  /*9dc0*/  FADD.FTZ R4, R177, R0 ;  /* 0x00000000b1047221 */ /* 0x000fe20000010000 */
[----:B------:R-:W-:Y:S04]  /*9dd0*/  HMMA.16816.F32.BF16 R128, R168, R6, R128 ;  /* 0x00000006a880723c */ /* 0x000fe80000041880 */
[----:B------:R-:W-:Y:S02]  /*9de0*/  FADD.FTZ R0, R173, R2 ;  /* 0x00000002ad007221 */ /* 0x000fe40000010000 */
[----:B------:R-:W-:Y:S02]  /*9df0*/  FADD.FTZ R2, R176, R4 ;  /* 0x00000004b0027221 */ /* 0x000fe40000010000 */
[----:B------:R-:W-:Y:S01]  /*9e00*/  FADD.FTZ R0, R132, R0 ;  /* 0x0000000084007221 */ /* 0x000fe20000010000 */
[----:B------:R-:W-:Y:S02]  /*9e10*/  MOV R132, R3 ;  /* 0x0000000300847202 */ /* 0x000fe40000000f00 */
[----:B------:R1:W-:Y:S01]  /*9e20*/  STL [R1+0x44], R2 ;  /* 0x0000440201007387 */ /* 0x0003e20000100800 */
[----:B------:R-:W-:Y:S01]  /*9e30*/  FADD.FTZ R0, R134, R0 ;  /* 0x0000000086007221 */ /* 0x000fe20000010000 */
[----:B------:R-:W-:Y:S04]  /*9e40*/  MOV R134, R133 ;  /* 0x0000008500867202 */ /* 0x000fe80000000f00 */
[----:B------:R1:W-:Y:S02]  /*9e50*/  STL [R1+0x4c], R0 ;  /* 0x00004c0001007387 */ /* 0x0003e40000100800 */
[----:B-1----:R-:W-:-:S05]  /*9e60*/  @P0 BRA `(.L_x_418) ;  /* 0xffffc43000000947 */ /* 0x002fca000383ffff */
.L_x_405:
[----:B------:R-:W1:Y:S01]  /*9e70*/  S2UR UR28, SR_CTAID.X ;  /* 0x00000000001c79c3 */ /* 0x000e620000002500 */
[----:B------:R-:W-:-:S02]  /*9e80*/  UISETP.NE.AND UP1, UPT, UR13, URZ, UPT ;  /* 0x0000003f0d00728c */ /* 0x000fc4000bf25270 */
[----:B------:R-:W-:Y:S02]  /*9e90*/  UISETP.NE.AND UP0, UPT, UR12, URZ, UPT ;  /* 0x0000003f0c00728c */ /* 0x000fe4000bf05270 */
[----:B------:R-:W-:Y:S02]  /*9ea0*/  UMOV UR27, 0x1 ;  /* 0x00000001001b7882 */ /* 0x000fe40000000000 */
[----:B------:R-:W-:Y:S02]  /*9eb0*/  ULDC UR25, c[0x0][0x168] ;  /* 0x00005a0000197ab9 */ /* 0x000fe40000000800 */
[----:B------:R-:W-:Y:S01]  /*9ec0*/  ULDC.64 UR4, c[0x0][0x2c8] ;  /* 0x0000b20000047ab9 */ /* 0x000fe20000000a00 */
[----:B------:R-:W-:Y:S01]  /*9ed0*/  PLOP3.LUT P0, PT, PT, PT, UP0, 0x40, 0x0 ;  /* 0x000000000000781c */ /* 0x000fe20003f0e808 */
[----:B------:R-:W-:Y:S02]  /*9ee0*/  UIADD3 UR25, UR27, -UR25, URZ ;  /* 0x800000191b197290 */ /* 0x000fe4000fffe03f */
[----:B------:R-:W-:-:S02]  /*9ef0*/  ULDC UR26, c[0x0][0x2ac] ;  /* 0x0000ab00001a7ab9 */ /* 0x000fc40000000800 */
[----:B-1----:R-:W-:-:S04]  /*9f00*/  ULEA UR28, UR28, 0x7f, 0x7 ;  /* 0x0000007f1c1c7891 */ /* 0x002fc8000f8e383f */
[----:B------:R-:W-:-:S03]  /*9f10*/  UIMAD.WIDE.U32 UR30, UR28, UR4, URZ ;  /* 0x000000041c1e72a5 */ /* 0x000fc6000f8e003f */
[----:B------:R-:W-:Y:S02]  /*9f20*/  ULDC UR4, c[0x0][0x1d0] ;  /* 0x0000740000047ab9 */ /* 0x000fe40000000800 */
[----:B------:R-:W-:Y:S02]  /*9f30*/  UIMAD UR4, UR26, UR4, UR25 ;  /* 0x000000041a0472a4 */ /* 0x000fe4000f8e0219 */
[----:B------:R-:W-:Y:S02]  /*9f40*/  @UP1 USHF.R.U32.HI UR28, URZ, UR5, UR31 ;  /* 0x000000053f1c1299 */ /* 0x000fe4000801161f */
[----:B------:R-:W-:Y:S02]  /*9f50*/  ULDC UR25, c[0x0][0x324] ;  /* 0x0000c90000197ab9 */ /* 0x000fe40000000800 */
[----:B------:R-:W-:-:S04]  /*9f60*/  UIADD3 UR26, UR4, UR28, URZ ;  /* 0x0000001c041a7290 */ /* 0x000fc8000fffe03f */
[----:B------:R-:W-:Y:S01]  /*9f70*/  UIADD3 UR25, UR26, -UR25, URZ ;  /* 0x800000191a197290 */ /* 0x000fe2000fffe03f */
[----:B------:R-:W-:Y:S05]  /*9f80*/  @P0 BRA `(.L_x_419) ;  /* 0x0000016000000947 */ /* 0x000fea0003800000 */
[----:B------:R-:W-:-:S06]  /*9f90*/  UISETP.GT.AND UP0, UPT, UR26, -0x1, UPT ;  /* 0xffffffff1a00788c */ /* 0x000fcc000bf04270 */
[----:B------:R-:W-:-:S13]  /*9fa0*/  PLOP3.LUT P0, PT, PT, PT, UP0, 0x80, 0x0 ;  /* 0x000000000000781c */ /* 0x000fda0003f0f008 */
[----:B------:R-:W-:Y:S05]  /*9fb0*/  @P0 BRA `(.L_x_420) ;  /* 0x0000009000000947 */ /* 0x000fea0003800000 */
[----:B------:R-:W-:Y:S02]  /*9fc0*/  ULDC UR4, c[0x0][0x32c] ;  /* 0x0000cb0000047ab9 */ /* 0x000fe40000000800 */
[----:B------:R-:W-:Y:S02]  /*9fd0*/  UISETP.NE.AND UP0, UPT, UR27, UR4, UPT ;  /* 0x000000041b00728c */ /* 0x000fe4000bf05270 */
[----:B------:R-:W-:Y:S02]  /*9fe0*/  ULOP3.LUT UR26, URZ, UR26, URZ, 0x33, !UPT ;  /* 0x0000001a3f1a7292 */ /* 0x000fe4000f8e333f */
[----:B------:R-:W-:Y:S02]  /*9ff0*/  ULDC.64 UR4, c[0x0][0x330] ;  /* 0x0000cc0000047ab9 */ /* 0x000fe40000000a00 */
[----:B------:R-:W-:-:S07]  /*a000*/  UIMAD.WIDE.U32 UR28, UR26, UR4, URZ ;  /* 0x000000041a1c72a5 */ /* 0x000fce000f8e003f */
[----:B------:R-:W-:Y:S02]  /*a010*/  @UP0 UMOV UR27, UR29 ;  /* 0x0000001d001b0c82 */ /* 0x000fe40008000000 */
[----:B------:R-:W-:-:S04]  /*a020*/  @UP0 USHF.R.U32.HI UR26, URZ, UR5, UR27 ;  /* 0x000000053f1a0299 */ /* 0x000fc8000801161b */
[----:B------:R-:W-:Y:S01]  /*a030*/  ULOP3.LUT UR26, URZ, UR26, URZ, 0x33, !UPT ;  /* 0x0000001a3f1a7292 */ /* 0x000fe2000f8e333f */
[----:B------:R-:W-:Y:S05]  /*a040*/  BRA `(.L_x_421) ;  /* 0x0000006000007947 */ /* 0x000fea0003800000 */
.L_x_420:
[----:B------:R-:W-:Y:S02]  /*a050*/  ULDC UR4, c[0x0][0x32c] ;  /* 0x0000cb0000047ab9 */ /* 0x000fe40000000800 */
[----:B------:R-:W-:-:S03]  /*a060*/  UISETP.NE.AND UP0, UPT, UR27, UR4, UPT ;  /* 0x000000041b00728c */ /* 0x000fc6000bf05270 */
[----:B------:R-:W-:Y:S02]  /*a070*/  ULDC.64 UR4, c[0x0][0x330] ;  /* 0x0000cc0000047ab9 */ /* 0x000fe40000000a00 */
[----:B------:R-:W-:-:S07]  /*a080*/  UIMAD.WIDE.U32 UR28, UR26, UR4, URZ ;  /* 0x000000041a1c72a5 */ /* 0x000fce000f8e003f */
[----:B------:R-:W-:Y:S02]  /*a090*/  @UP0 UMOV UR27, UR29 ;  /* 0x0000001d001b0c82 */ /* 0x000fe40008000000 */
[----:B------:R-:W-:Y:S02]  /*a0a0*/  @UP0 USHF.R.U32.HI UR26, URZ, UR5, UR27 ;  /* 0x000000053f1a0299 */ /* 0x000fe4000801161b */
.L_x_421:
[----:B------:R-:W-:Y:S02]  /*a0b0*/  ULDC UR4, c[0x0][0x32c] ;  /* 0x0000cb0000047ab9 */ /* 0x000fe40000000800 */
[----:B------:R-:W-:-:S04]  /*a0c0*/  UIMAD UR4, UR26, UR4, URZ ;  /* 0x000000041a0472a4 */ /* 0x000fc8000f8e023f */
[----:B------:R-:W-:-:S04]  /*a0d0*/  UISETP.LT.AND UP0, UPT, UR25, UR4, UPT ;  /* 0x000000041900728c */ /* 0x000fc8000bf01270 */
[----:B------:R-:W-:-:S04]  /*a0e0*/  USEL UR25, UR25, UR4, !UP0 ;  /* 0x0000000419197287 */ /* 0x000fc8000c000000 */
.L_x_419:
[----:B------:R-:W-:-:S04]  /*a0f0*/  UIADD3 UR25, UR25, 0x2f, URZ ;  /* 0x0000002f19197890 */ /* 0x000fc8000fffe03f */
[----:B------:R-:W-:-:S04]  /*a100*/  UIMAD.WIDE UR4, UR25, 0x2aaaaaab, URZ ;  /* 0x2aaaaaab190478a5 */ /* 0x000fc8000f8e023f */
        /* <DEDUP_REMOVED lines=11> */
[C---:B--2---:R-:W-:Y:S01]  /*a1c0*/  SHF.L.U64.HI R4, R3.reuse, 0x1, R4 ;  /* 0x0000000103047819 */ /* 0x044fe20000010204 */
[----:B------:R-:W-:-:S04]  /*a1d0*/  IMAD.SHL.U32 R3, R3, 0x2, RZ ;  /* 0x0000000203037824 */ /* 0x000fc800078e00ff */
[----:B------:R1:W-:Y:S01]  /*a1e0*/  STL [R1+0x1c], R4 ;  /* 0x00001c0401007387 */ /* 0x0003e20000100800 */
[C---:B---3--:R-:W-:Y:S01]  /*a1f0*/  SHF.L.U64.HI R2, R0.reuse, 0x1, R2 ;  /* 0x0000000100027819 */ /* 0x048fe20000010202 */
[----:B------:R-:W-:Y:S02]  /*a200*/  IMAD.SHL.U32 R0, R0, 0x2, RZ ;  /* 0x0000000200007824 */ /* 0x000fe400078e00ff */
[----:B------:R1:W-:Y:S04]  /*a210*/  STL [R1+0x64], R3 ;  /* 0x0000640301007387 */ /* 0x0003e80000100800 */
[----:B------:R1:W-:Y:S04]  /*a220*/  STL [R1+0x14], R0 ;  /* 0x0000140001007387 */ /* 0x0003e80000100800 */
[----:B------:R1:W-:Y:S02]  /*a230*/  STL [R1+0x18], R2 ;  /* 0x0000180201007387 */ /* 0x0003e40000100800 */
.L_x_427:
[----:B-1----:R-:W2:Y:S01]  /*a240*/  LDL R2, [R1+0x4] ;  /* 0x0000040001027983 */ /* 0x002ea20000100800 */
[----:B------:R-:W-:Y:S04]  /*a250*/  DEPBAR.LE SB0, 0x0 ;  /* 0x000080000000791a */ /* 0x000fe80000000000 */
[----:B------:R-:W3:Y:S01]  /*a260*/  LDL R0, [R1] ;  /* 0x0000000001007983 */ /* 0x000ee20000100800 */
[----:B------:R-:W-:Y:S03]  /*a270*/  UISETP.GT.AND UP0, UPT, UR8, UR24, UPT ;  /* 0x000000180800728c */ /* 0x000fe6000bf04270 */
[----:B------:R-:W-:Y:S03]  /*a280*/  BAR.SYNC.DEFER_BLOCKING 0x0 ;  /* 0x0000000000007b1d */ /* 0x000fe60000010000 */
[----:B------:R-:W-:Y:S03]  /*a290*/  PLOP3.LUT P0, PT, PT, PT, UP0, 0x80, 0x0 ;  /* 0x000000000000781c */ /* 0x000fe60003f0f008 */
[----:B------:R-:W1:Y:S04]  /*a2a0*/  LDSM.16.M88.4 R8, [R236+0x10100] ;  /* 0x01010000ec08783b */ /* 0x000e680000000200 */
[----:B------:R-:W4:Y:S04]  /*a2b0*/  LDSM.16.M88.4 R16, [R236+0x10900] ;  /* 0x01090000ec10783b */ /* 0x000f280000000200 */
[----:B------:R-:W1:Y:S04]  /*a2c0*/  LDSM.16.M88.4 R24, [R236+0x11100] ;  /* 0x01110000ec18783b */ /* 0x000e680000000200 */
[----:B------:R-:W1:Y:S04]  /*a2d0*/  LDSM.16.M88.4 R168, [R243] ;  /* 0x00000000f3a8783b */ /* 0x000e680000000200 */
[----:B--2---:R-:W2:Y:S04]  /*a2e0*/  LDSM.16.M88.4 R172, [R2] ;  /* 0x0000000002ac783b */ /* 0x004ea80000000200 */
[----:B---3--:R3:W1:Y:S02]  /*a2f0*/  LDSM.16.M88.4 R176, [R0] ;  /* 0x0000000000b0783b */ /* 0x0086640000000200 */
[----:B---3--:R-:W-:Y:S01]  /*a300*/  MOV R0, R133 ;  /* 0x0000008500007202 */ /* 0x008fe20000000f00 */
[----:B------:R-:W-:-:S05]  /*a310*/  @P0 BRA `(.L_x_423) ;  /* 0x000004b000000947 */ /* 0x000fca0003800000 */
[----:B----4-:R-:W3:Y:S01]  /*a320*/  LDL R5, [R1+0x28] ;  /* 0x0000280001057983 */ /* 0x010ee20000100800 */
[----:B------:R-:W-:Y:S03]  /*a330*/  BSSY B0, `(.L_x_423) ;  /* 0x0000049000007945 */ /* 0x000fe60003800000 */
[----:B------:R-:W4:Y:S04]  /*a340*/  LDL R7, [R1+0x24] ;  /* 0x0000240001077983 */ /* 0x000f280000100800 */
[----:B--2---:R-:W2:Y:S04]  /*a350*/  LDL R134, [R1+0x30] ;  /* 0x0000300001867983 */ /* 0x004ea80000100800 */
        /* <DEDUP_REMOVED lines=8> */
[----:B---3--:R-:W-:Y:S02]  /*a3e0*/  SHF.R.S32.HI R2, RZ, 0x1f, R5 ;  /* 0x0000001fff027819 */ /* 0x008fe40000011405 */
[----:B----4-:R-:W-:Y:S03]  /*a3f0*/  SHF.R.S32.HI R6, RZ, 0x1f, R7 ;  /* 0x0000001fff067819 */ /* 0x010fe60000011407 */
[----:B------:R-:W-:Y:S02]  /*a400*/  IMAD R4, R2, c[0x0][0x208], RZ ;  /* 0x0000820002047a24 */ /* 0x000fe400078e02ff */
[C---:B------:R-:W-:Y:S01]  /*a410*/  IMAD.WIDE.U32 R2, R5.reuse, c[0x0][0x208], RZ ;  /* 0x0000820005027a25 */ /* 0x040fe200078e00ff */
[----:B--2---:R-:W-:Y:S03]  /*a420*/  ISETP.GE.AND P1, PT, R134, c[0x0][0x1d4], PT ;  /* 0x0000750086007a0c */ /* 0x004fe60003f26270 */
[----:B------:R-:W-:Y:S02]  /*a430*/  IMAD R4, R5, c[0x0][0x20c], R4 ;  /* 0x0000830005047a24 */ /* 0x000fe400078e0204 */
[----:B------:R-:W2:Y:S01]  /*a440*/  LDL R5, [R1+0x64] ;  /* 0x0000640001057983 */ /* 0x000ea20000100800 */
[----:B------:R-:W-:Y:S02]  /*a450*/  IMAD R6, R6, c[0x0][0x218], RZ ;  /* 0x0000860006067a24 */ /* 0x000fe400078e02ff */
[----:B------:R-:W-:Y:S02]  /*a460*/  IMAD.IADD R3, R3, 0x1, R4 ;  /* 0x0000000103037824 */ /* 0x000fe400078e0204 */
[C---:B------:R-:W-:Y:S02]  /*a470*/  IMAD R6, R7.reuse, c[0x0][0x21c], R6 ;  /* 0x0000870007067a24 */ /* 0x040fe400078e0206 */
[----:B------:R-:W-:Y:S05]  /*a480*/  IMAD.WIDE.U32 R2, R7, c[0x0][0x218], R2 ;  /* 0x0000860007027a25 */ /* 0x000fea00078e0002 */
[----:B------:R-:W-:Y:S04]  /*a490*/  IADD3 R2, P0, R2, UR14, RZ ;  /* 0x0000000e02027c10 */ /* 0x000fe8000ff1e0ff */
[----:B------:R-:W-:Y:S02]  /*a4a0*/  IADD3.X R6, R3, UR16, R6, P0, !PT ;  /* 0x0000001003067c10 */ /* 0x000fe400087fe406 */
[C---:B------:R-:W-:Y:S04]  /*a4b0*/  LEA R7, P0, R2.reuse, c[0x0][0x1f8], 0x1 ;  /* 0x00007e0002077a11 */ /* 0x040fe800078008ff */
[----:B------:R-:W-:Y:S02]  /*a4c0*/  LEA.HI.X R6, R2, c[0x0][0x1fc], R6, 0x1, P0 ;  /* 0x00007f0002067a11 */ /* 0x000fe400000f0c06 */
[----:B------:R-:W2:Y:S04]  /*a4d0*/  SHFL.IDX PT, R2, R7, RZ, 0x181f ;  /* 0x00181fff07027589 */ /* 0x000ea800000e0000 */
[----:B------:R-:W3:Y:S01]  /*a4e0*/  SHFL.IDX PT, R3, R6, RZ, 0x181f ;  /* 0x00181fff06037589 */ /* 0x000ee200000e0000 */
[C---:B--2---:R-:W-:Y:S05]  /*a4f0*/  IADD3 R4, P0, R2.reuse, R5, RZ ;  /* 0x0000000502047210 */ /* 0x044fea0007f1e0ff */
[C---:B---3--:R-:W-:Y:S05]  /*a500*/  IMAD.X R5, R3.reuse, 0x1, R23, P0 ;  /* 0x0000000103057824 */ /* 0x048fea00000e0617 */
[----:B------:R-:W-:Y:S01]  /*a510*/  @!PT LDS RZ, [RZ] ;  /* 0x00000000fffff984 */ /* 0x000fe20000000800 */
[----:B------:R2:W-:Y:S02]  /*a520*/  LDGSTS.E.BYPASS.LTC128B.128 [R15+0x100], [R4.64], !P1 ;  /* 0x00100000040f7fae */ /* 0x0005e4000c901d56 */
[C---:B--2---:R-:W-:Y:S05]  /*a530*/  IADD3 R4, P0, R2.reuse, R22, RZ ;  /* 0x0000001602047210 */ /* 0x044fea0007f1e0ff */
[----:B------:R-:W-:Y:S02]  /*a540*/  IMAD.X R5, R3, 0x1, R12, P0 ;  /* 0x0000000103057824 */ /* 0x000fe400000e060c */
[C---:B------:R-:W-:Y:S01]  /*a550*/  IMAD.SHL.U32 R12, R13.reuse, 0x2, RZ ;  /* 0x000000020d0c7824 */ /* 0x040fe200078e00ff */
[----:B------:R-:W-:Y:S02]  /*a560*/  SHF.L.U64.HI R13, R13, 0x1, R20 ;  /* 0x000000010d0d7819 */ /* 0x000fe40000010214 */
[----:B------:R2:W-:Y:S04]  /*a570*/  LDGSTS.E.BYPASS.LTC128B.128 [R15+0x1900], [R4.64], !P6 ;  /* 0x01900000040f7fae */ /* 0x0005e8000f101d56 */
[----:B------:R-:W3:Y:S01]  /*a580*/  S2R R20, SR_TID.X ;  /* 0x0000000000147919 */ /* 0x000ee20000002100 */
[----:B--2---:R-:W-:Y:S02]  /*a590*/  IADD3 R4, P0, R2, R12, RZ ;  /* 0x0000000c02047210 */ /* 0x004fe40007f1e0ff */
[----:B---3--:R-:W-:Y:S03]  /*a5a0*/  ISETP.GT.AND P1, PT, R20, 0x7f, PT ;  /* 0x0000007f1400780c */ /* 0x008fe60003f24270 */
[C---:B------:R-:W-:Y:S05]  /*a5b0*/  IMAD.X R5, R3.reuse, 0x1, R13, P0 ;  /* 0x0000000103057824 */ /* 0x040fea00000e060d */
[----:B------:R2:W-:Y:S02]  /*a5c0*/  LDGSTS.E.BYPASS.LTC128B.128 [R15+0x3100], [R4.64], !P5 ;  /* 0x03100000040f7fae */ /* 0x0005e4000e901d56 */
[C---:B--2---:R-:W-:Y:S01]  /*a5d0*/  IMAD.SHL.U32 R5, R14.reuse, 0x2, RZ ;  /* 0x000000020e057824 */ /* 0x044fe200078e00ff */
[----:B------:R-:W-:Y:S04]  /*a5e0*/  SHF.L.U64.HI R14, R14, 0x1, R21 ;  /* 0x000000010e0e7819 */ /* 0x000fe80000010215 */
[----:B------:R-:W-:Y:S05]  /*a5f0*/  IADD3 R2, P0, R2, R5, RZ ;  /* 0x0000000502027210 */ /* 0x000fea0007f1e0ff */
[----:B------:R-:W-:Y:S05]  /*a600*/  IMAD.X R3, R3, 0x1, R14, P0 ;  /* 0x0000000103037824 */ /* 0x000fea00000e060e */
[----:B------:R2:W-:Y:S01]  /*a610*/  LDGSTS.E.BYPASS.LTC128B.128 [R15+0x4900], [R2.64], !P4 ;  /* 0x04900000020f7fae */ /* 0x0005e2000e101d56 */
[----:B------:R-:W-:-:S05]  /*a620*/  @P1 BRA `(.L_x_424) ;  /* 0x0000019000001947 */ /* 0x000fca0003800000 */
[----:B------:R-:W-:-:S05]  /*a630*/  BRA.DIV ~URZ, `(.L_x_425) ;  /* 0x000094b27f007947 */ /* 0x000fca000b800000 */
[----:B------:R3:W4:Y:S04]  /*a640*/  SHFL.IDX PT, R4, R6, 0x1, 0x181f ;  /* 0x00381f0006047f89 */ /* 0x00072800000e0000 */
[----:B--2---:R3:W2:Y:S02]  /*a650*/  SHFL.IDX PT, R2, R7, 0x1, 0x181f ;  /* 0x00381f0007027f89 */ /* 0x0046a400000e0000 */
.L_x_447:
[----:B---3--:R-:W3:Y:S04]  /*a660*/  LDL R7, [R1+0x30] ;  /* 0x0000300001077983 */ /* 0x008ee80000100800 */
[----:B----4-:R-:W4:Y:S04]  /*a670*/  LDL R6, [R1+0x64] ;  /* 0x0000640001067983 */ /* 0x010f280000100800 */
[----:B--2---:R-:W2:Y:S04]  /*a680*/  LDL R21, [R1+0x1c] ;  /* 0x00001c0001157983 */ /* 0x004ea80000100800 */
[----:B------:R-:W2:Y:S04]  /*a690*/  LDL R15, [R1+0x8] ;  /* 0x00000800010f7983 */ /* 0x000ea80000100800 */
[----:B------:R-:W2:Y:S04]  /*a6a0*/  LDL R20, [R1+0x14] ;  /* 0x0000140001147983 */ /* 0x000ea80000100800 */
[----:B------:R-:W2:Y:S01]  /*a6b0*/  LDL R3, [R1+0x18] ;  /* 0x0000180001037983 */ /* 0x000ea20000100800 */
[----:B---3--:R-:W-:Y:S02]  /*a6c0*/  ISETP.GE.AND P1, PT, R7, c[0x0][0x1d4], PT ;  /* 0x0000750007007a0c */ /* 0x008fe40003f26270 */
[----:B----4-:R-:W-:Y:S05]  /*a6d0*/  IADD3 R6, P0, R2, R6, RZ ;  /* 0x0000000602067210 */ /* 0x010fea0007f1e0ff */
[----:B--2---:R-:W-:Y:S06]  /*a6e0*/  IMAD.X R7, R4, 0x1, R21, P0 ;  /* 0x0000000104077824 */ /* 0x004fec00000e0615 */
        /* <DEDUP_REMOVED lines=8> */
[----:B------:R-:W-:Y:S01]  /*a770*/  IMAD.X R13, R4, 0x1, R13, P0 ;  /* 0x00000001040d7824 */ /* 0x000fe200000e060d */
[----:B------:R-:W-:Y:S04]  /*a780*/  IADD3 R2, P0, R2, R5, RZ ;  /* 0x0000000502027210 */ /* 0x000fe80007f1e0ff */
[----:B------:R2:W-:Y:S01]  /*a790*/  LDGSTS.E.BYPASS.LTC128B.128 [R15+0x4100], [R12.64], !P5 ;  /* 0x041000000c0f7fae */ /* 0x0005e2000e901d56 */
[----:B------:R-:W-:Y:S05]  /*a7a0*/  IMAD.X R3, R4, 0x1, R14, P0 ;  /* 0x0000000104037824 */ /* 0x000fea00000e060e */
[----:B------:R2:W-:Y:S03]  /*a7b0*/  LDGSTS.E.BYPASS.LTC128B.128 [R15+0x5900], [R2.64], !P4 ;  /* 0x05900000020f7fae */ /* 0x0005e6000e101d56 */
.L_x_424:
[----:B------:R-:W-:Y:S05]  /*a7c0*/  BSYNC B0 ;  /* 0x0000000000007941 */ /* 0x000fea0003800000 */
.L_x_423:
[----:B----4-:R-:W0:Y:S01]  /*a7d0*/  LDGDEPBAR ;  /* 0x00000000000079af */ /* 0x010e220000000000 */
[----:B------:R-:W-:Y:S01]  /*a7e0*/  WARPSYNC 0xffffffff ;  /* 0xffffffff00007948 */ /* 0x000fe20003800000 */
[C---:B-12--5:R-:W-:Y:S01]  /*a7f0*/  HMMA.16816.F32.BF16 R4, R160.reuse, R8, RZ ;  /* 0x00000008a004723c */ /* 0x066fe200000418ff */
[----:B------:R-:W-:Y:S06]  /*a800*/  UISETP.GT.AND UP0, UPT, UR24, UR8, UPT ;  /* 0x000000081800728c */ /* 0x000fec000bf04270 */
[----:B------:R-:W-:Y:S01]  /*a810*/  PLOP3.LUT P0, PT, PT, PT, UP0, 0x40, 0x0 ;  /* 0x000000000000781c */ /* 0x000fe20003f0e808 */
[C---:B------:R-:W-:Y:S08]  /*a820*/  HMMA.16816.F32.BF16 R8, R160.reuse, R10, RZ ;  /* 0x0000000aa008723c */ /* 0x040ff000000418ff */
[C---:B------:R-:W-:Y:S08]  /*a830*/  HMMA.16816.F32.BF16 R12, R160.reuse, R16, RZ ;  /* 0x00000010a00c723c */ /* 0x040ff000000418ff */
        /* <DEDUP_REMOVED lines=142> */
[----:B------:R-:W3:Y:S02]  /*b120*/  LDL R169, [R1+0x30] ;  /* 0x0000300001a97983 */ /* 0x000ee40000100800 */
[----:B------:R-:W-:Y:S02]  /*b130*/  ISETP.NE.AND P1, PT, R3, 0x1, PT ;  /* 0x000000010300780c */ /* 0x000fe40003f25270 */
[----:B------:R-:W4:Y:S01]  /*b140*/  LDL R175, [R1+0x64] ;  /* 0x0000640001af7983 */ /* 0x000f220000100800 */
[----:B------:R-:W-:Y:S03]  /*b150*/  IMAD.U32 R3, RZ, RZ, UR5 ;  /* 0x00000005ff037e24 */ /* 0x000fe6000f8e00ff */
[----:B------:R-:W5:Y:S04]  /*b160*/  LDL R178, [R1+0x1c] ;  /* 0x00001c0001b27983 */ /* 0x000f680000100800 */
[----:B------:R-:W4:Y:S04]  /*b170*/  LDL R177, [R1+0x8] ;  /* 0x0000080001b17983 */ /* 0x000f280000100800 */
[----:B------:R-:W4:Y:S04]  /*b180*/  LDL R179, [R1+0x14] ;  /* 0x0000140001b37983 */ /* 0x000f280000100800 */
[----:B------:R-:W4:Y:S01]  /*b190*/  LDL R176, [R1+0x18] ;  /* 0x0000180001b07983 */ /* 0x000f220000100800 */
[----:B--2---:R-:W-:Y:S02]  /*b1a0*/  IADD3 R3, R3, -0x30, R2 ;  /* 0xffffffd003037810 */ /* 0x004fe40007ffe002 */
[----:B---3--:R-:W-:Y:S03]  /*b1b0*/  ISETP.GE.AND P2, PT, R169, c[0x0][0x1d4], PT ;  /* 0x00007500a9007a0c */ /* 0x008fe60003f46270 */
[----:B------:R-:W-:Y:S04]  /*b1c0*/  @P1 IMAD.HI.U32 R134, R3, c[0x0][0x2bc], RZ ;  /* 0x0000af0003861a27 */ /* 0x000fe800078e00ff */
[--C-:B------:R-:W-:Y:S01]  /*b1d0*/  IMAD.MOV.U32 R2, RZ, RZ, R3.reuse ;  /* 0x000000ffff027224 */ /* 0x100fe200078e0003 */
[----:B------:R-:W-:Y:S04]  /*b1e0*/  @P1 SHF.R.U32.HI R2, RZ, c[0x0][0x2c0], R134 ;  /* 0x0000b000ff021a19 */ /* 0x000fe80000011686 */
[C---:B------:R-:W-:Y:S04]  /*b1f0*/  @!P3 IADD3 R135, P0, R2.reuse, UR20, RZ ;  /* 0x000000140287bc10 */ /* 0x040fe8000ff1e0ff */
[----:B------:R-:W-:Y:S01]  /*b200*/  @!P3 LEA.HI.X.SX32 R168, R2, UR7, 0x1, P0 ;  /* 0x0000000702a8bc11 */ /* 0x000fe200080f0eff */
[----:B------:R-:W-:Y:S01]  /*b210*/  IMAD.MOV R2, RZ, RZ, -R2 ;  /* 0x000000ffff027224 */ /* 0x000fe200078e0a02 */
[C---:B------:R-:W-:Y:S03]  /*b220*/  @!P3 LEA R134, P0, R135.reuse, c[0x0][0x2a0], 0x2 ;  /* 0x0000a8008786ba11 */ /* 0x040fe600078010ff */
[----:B------:R-:W-:Y:S01]  /*b230*/  IMAD R171, R2, c[0x0][0x2b8], R3 ;  /* 0x0000ae0002ab7a24 */ /* 0x000fe200078e0203 */
[----:B------:R-:W-:Y:S04]  /*b240*/  @!P3 LEA.HI.X R135, R135, c[0x0][0x2a4], R168, 0x2, P0 ;  /* 0x0000a9008787ba11 */ /* 0x000fe800000f14a8 */
[----:B------:R1:W-:Y:S01]  /*b250*/  STL [R1+0x28], R171 ;  /* 0x000028ab01007387 */ /* 0x0003e20000100800 */
[----:B------:R-:W-:Y:S03]  /*b260*/  SHF.R.S32.HI R2, RZ, 0x1f, R171 ;  /* 0x0000001fff027819 */ /* 0x000fe600000114ab */
[----:B------:R2:W3:Y:S02]  /*b270*/  @!P3 LDG.E R170, [R134.64] ;  /* 0x0000001686aab981 */ /* 0x0004e4000c1e1900 */
[----:B--2---:R-:W-:Y:S02]  /*b280*/  IMAD R134, R2, c[0x0][0x1e0], RZ ;  /* 0x0000780002867a24 */ /* 0x004fe400078e02ff */
[C---:B------:R-:W-:Y:S04]  /*b290*/  IMAD.WIDE.U32 R2, R171.reuse, c[0x0][0x1e0], RZ ;  /* 0x00007800ab027a25 */ /* 0x040fe800078e00ff */
[----:B------:R-:W-:Y:S04]  /*b2a0*/  IMAD R134, R171, c[0x0][0x1e4], R134 ;  /* 0x00007900ab867a24 */ /* 0x000fe800078e0286 */
[----:B------:R-:W-:Y:S02]  /*b2b0*/  IMAD.IADD R3, R3, 0x1, R134 ;  /* 0x0000000103037824 */ /* 0x000fe400078e0286 */
[----:B------:R-:W2:Y:S02]  /*b2c0*/  S2R R134, SR_TID.X ;  /* 0x0000000000867919 */ /* 0x000ea40000002100 */
[----:B--2---:R-:W-:Y:S04]  /*b2d0*/  SHF.R.S32.HI R168, RZ, 0x1f, R134 ;  /* 0x0000001fffa87819 */ /* 0x004fe80000011486 */
[----:B------:R-:W-:Y:S04]  /*b2e0*/  LEA.HI R168, R168, R134, RZ, 0x3 ;  /* 0x00000086a8a87211 */ /* 0x000fe800078f18ff */
[----:B------:R-:W-:Y:S04]  /*b2f0*/  SHF.R.S32.HI R168, RZ, 0x3, R168 ;  /* 0x00000003ffa87819 */ /* 0x000fe800000114a8 */
[----:B------:R-:W-:Y:S01]  /*b300*/  IADD3 R134, -R168, 0x30, RZ ;  /* 0x00000030a8867810 */ /* 0x000fe20007ffe1ff */
[----:B---3--:R2:W-:Y:S01]  /*b310*/  STL [R1+0x24], R170 ;  /* 0x000024aa01007387 */ /* 0x0085e20000100800 */
[----:B------:R-:W-:Y:S01]  /*b320*/  SHF.R.S32.HI R135, RZ, 0x1f, R170 ;  /* 0x0000001fff877819 */ /* 0x000fe200000114aa */
[----:B------:R-:W-:Y:S02]  /*b330*/  IMAD.WIDE.U32 R2, R170, c[0x0][0x1f0], R2 ;  /* 0x00007c00aa027a25 */ /* 0x000fe400078e0002 */
[----:B------:R-:W3:Y:S02]  /*b340*/  LDL R173, [R1+0x38] ;  /* 0x0000380001ad7983 */ /* 0x000ee40000100800 */
[----:B------:R-:W-:Y:S01]  /*b350*/  IMAD R135, R135, c[0x0][0x1f0], RZ ;  /* 0x00007c0087877a24 */ /* 0x000fe200078e02ff */
[----:B------:R-:W-:Y:S01]  /*b360*/  IADD3 R2, P0, R2, UR18, RZ ;  /* 0x0000001202027c10 */ /* 0x000fe2000ff1e0ff */
[----:B------:R-:W3:Y:S02]  /*b370*/  LDL R174, [R1+0x54] ;  /* 0x0000540001ae7983 */ /* 0x000ee40000100800 */
[----:B------:R-:W-:Y:S02]  /*b380*/  IMAD R135, R170, c[0x0][0x1f4], R135 ;  /* 0x00007d00aa877a24 */ /* 0x000fe400078e0287 */
[----:B-1----:R-:W3:Y:S03]  /*b390*/  LDL R171, [R1+0x34] ;  /* 0x0000340001ab7983 */ /* 0x002ee60000100800 */
[----:B------:R-:W-:Y:S01]  /*b3a0*/  IADD3.X R135, R3, UR6, R135, P0, !PT ;  /* 0x0000000603877c10 */ /* 0x000fe200087fe487 */
[----:B------:R-:W3:Y:S01]  /*b3b0*/  LDL R172, [R1+0x50] ;  /* 0x0000500001ac7983 */ /* 0x000ee20000100800 */
[C---:B--2---:R-:W-:Y:S04]  /*b3c0*/  LEA R170, P0, R2.reuse, c[0x0][0x1c8], 0x1 ;  /* 0x0000720002aa7a11 */ /* 0x044fe800078008ff */
[----:B------:R-:W-:Y:S02]  /*b3d0*/  LEA.HI.X R135, R2, c[0x0][0x1cc], R135, 0x1, P0 ;  /* 0x0000730002877a11 */ /* 0x000fe400000f0c87 */
[----:B------:R-:W4:Y:S01]  /*b3e0*/  SHFL.IDX PT, R2, R170, RZ, 0x181f ;  /* 0x00181fffaa027589 */ /* 0x000f2200000e0000 */
[----:B------:R-:W-:Y:S03]  /*b3f0*/  ISETP.GE.AND P0, PT, R134, 0x1, PT ;  /* 0x000000018600780c */ /* 0x000fe60003f06270 */
[----:B------:R-:W5:Y:S10]  /*b400*/  SHFL.IDX PT, R3, R135, RZ, 0x181f ;  /* 0x00181fff87037589 */ /* 0x000f7400000e0000 */
[C---:B----4-:R-:W-:Y:S05]  /*b410*/  @P0 IADD3 R168, P1, R2.reuse, R175, RZ ;  /* 0x000000af02a80210 */ /* 0x050fea0007f3e0ff */
[C---:B-----5:R-:W-:Y:S05]  /*b420*/  @P0 IMAD.X R169, R3.reuse, 0x1, R178, P1 ;  /* 0x0000000103a90824 */ /* 0x060fea00008e06b2 */
[----:B------:R-:W-:Y:S01]  /*b430*/  @!PT LDS RZ, [RZ] ;  /* 0x00000000fffff984 */ /* 0x000fe20000000800 */
[----:B------:R1:W-:Y:S02]  /*b440*/  @P0 LDGSTS.E.BYPASS.LTC128B.128 [R177+0x10100], [R168.64], !P2 ;  /* 0x10100000a8b10fae */ /* 0x0003e4000d101d56 */
[----:B-1----:R-:W-:Y:S05]  /*b450*/  @P0 IADD3 R168, P1, R2, R179, RZ ;  /* 0x000000b302a80210 */ /* 0x002fea0007f3e0ff */
[----:B------:R-:W-:Y:S05]  /*b460*/  @P0 IMAD.X R169, R3, 0x1, R176, P1 ;  /* 0x0000000103a90824 */ /* 0x000fea00008e06b0 */
[----:B------:R3:W-:Y:S02]  /*b470*/  @P0 LDGSTS.E.BYPASS.LTC128B.128 [R177+0x11900], [R168.64], !P6 ;  /* 0x11900000a8b10fae */ /* 0x0007e4000f101d56 */
[CC--:B---3--:R-:W-:Y:S04]  /*b480*/  @P0 LEA R168, P1, R173.reuse, R2.reuse, 0x1 ;  /* 0x00000002ada80211 */ /* 0x0c8fe800078208ff */
[-C--:B------:R-:W-:Y:S02]  /*b490*/  @P0 LEA.HI.X R169, R173, R3.reuse, R174, 0x1, P1 ;  /* 0x00000003ada90211 */ /* 0x080fe400008f0cae */
[C---:B------:R-:W-:Y:S03]  /*b4a0*/  @P0 LEA R2, P1, R171.reuse, R2, 0x1 ;  /* 0x00000002ab020211 */ /* 0x040fe600078208ff */
[----:B------:R1:W-:Y:S01]  /*b4b0*/  @P0 LDGSTS.E.BYPASS.LTC128B.128 [R177+0x13100], [R168.64], !P5 ;  /* 0x13100000a8b10fae */ /* 0x0003e2000e901d56 */
[----:B------:R-:W-:Y:S05]  /*b4c0*/  @P0 LEA.HI.X R3, R171, R3, R172, 0x1, P1 ;  /* 0x00000003ab030211 */ /* 0x000fea00008f0cac */
[----:B------:R2:W-:Y:S01]  /*b4d0*/  @P0 LDGSTS.E.BYPASS.LTC128B.128 [R177+0x14900], [R2.64], !P4 ;  /* 0x1490000002b10fae */ /* 0x0005e2000e101d56 */
[----:B------:R-:W-:Y:S03]  /*b4e0*/  ISETP.GE.AND P0, PT, R134, 0x21, PT ;  /* 0x000000218600780c */ /* 0x000fe60003f06270 */
[----:B--2---:R-:W2:Y:S04]  /*b4f0*/  SHFL.IDX PT, R2, R170, 0x1, 0x181f ;  /* 0x00381f00aa027f89 */ /* 0x004ea800000e0000 */
[----:B------:R-:W3:Y:S06]  /*b500*/  SHFL.IDX PT, R3, R135, 0x1, 0x181f ;  /* 0x00381f0087037f89 */ /* 0x000eec00000e0000 */
[C---:B--2---:R-:W-:Y:S05]  /*b510*/  @P0 IADD3 R134, P1, R2.reuse, R175, RZ ;  /* 0x000000af02860210 */ /* 0x044fea0007f3e0ff */
[C---:B---3--:R-:W-:Y:S05]  /*b520*/  @P0 IMAD.X R135, R3.reuse, 0x1, R178, P1 ;  /* 0x0000000103870824 */ /* 0x048fea00008e06b2 */
[----:B------:R2:W-:Y:S02]  /*b530*/  @P0 LDGSTS.E.BYPASS.LTC128B.128 [R177+0x11100], [R134.64], !P2 ;  /* 0x1110000086b10fae */ /* 0x0005e4000d101d56 */
[----:B--2---:R-:W-:Y:S05]  /*b540*/  @P0 IADD3 R134, P1, R2, R179, RZ ;  /* 0x000000b302860210 */ /* 0x004fea0007f3e0ff */
[----:B------:R-:W-:Y:S05]  /*b550*/  @P0 IMAD.X R135, R3, 0x1, R176, P1 ;  /* 0x0000000103870824 */ /* 0x000fea00008e06b0 */
[----:B------:R2:W-:Y:S02]  /*b560*/  @P0 LDGSTS.E.BYPASS.LTC128B.128 [R177+0x12900], [R134.64], !P6 ;  /* 0x1290000086b10fae */ /* 0x0005e4000f101d56 */
[CC--:B--2---:R-:W-:Y:S04]  /*b570*/  @P0 LEA R134, P1, R173.reuse, R2.reuse, 0x1 ;  /* 0x00000002ad860211 */ /* 0x0c4fe800078208ff */
[-C--:B------:R-:W-:Y:S02]  /*b580*/  @P0 LEA.HI.X R135, R173, R3.reuse, R174, 0x1, P1 ;  /* 0x00000003ad870211 */ /* 0x080fe400008f0cae */
[C---:B------:R-:W-:Y:S03]  /*b590*/  @P0 LEA R2, P1, R171.reuse, R2, 0x1 ;  /* 0x00000002ab020211 */ /* 0x040fe600078208ff */
[----:B------:R1:W-:Y:S01]  /*b5a0*/  @P0 LDGSTS.E.BYPASS.LTC128B.128 [R177+0x14100], [R134.64], !P5 ;  /* 0x1410000086b10fae */ /* 0x0003e2000e901d56 */
[----:B------:R-:W-:Y:S05]  /*b5b0*/  @P0 LEA.HI.X R3, R171, R3, R172, 0x1, P1 ;  /* 0x00000003ab030211 */ /* 0x000fea00008f0cac */
[----:B------:R1:W-:Y:S04]  /*b5c0*/  @P0 LDGSTS.E.BYPASS.LTC128B.128 [R177+0x15900], [R2.64], !P4 ;  /* 0x1590000002b10fae */ /* 0x0003e8000e101d56 */
.L_x_426:
[----:B-1----:R-:W2:Y:S01]  /*b5d0*/  LDL.LU R134, [R1+0x44] ;  /* 0x0000440001867983 */ /* 0x002ea20000300800 */
[----:B------:R-:W-:Y:S01]  /*b5e0*/  FMNMX.FTZ R133, R4, R133, !PT ;  /* 0x0000008504857209 */ /* 0x000fe20007810000 */
[----:B------:R-:W-:Y:S02]  /*b5f0*/  UISETP.GT.AND UP0, UPT, UR24, UR4, UPT ;  /* 0x000000041800728c */ /* 0x000fe4000bf04270 */
[----:B------:R-:W3:Y:S01]  /*b600*/  LDL.LU R169, [R1+0x4c] ;  /* 0x00004c0001a97983 */ /* 0x000ee20000300800 */
[----:B------:R-:W-:Y:S01]  /*b610*/  FMNMX.FTZ R133, R5, R133, !PT ;  /* 0x0000008505857209 */ /* 0x000fe20007810000 */
[----:B------:R-:W-:Y:S02]  /*b620*/  UIADD3 UR5, UR24, -0x1, URZ ;  /* 0xffffffff18057890 */ /* 0x000fe4000fffe03f */
[----:B------:R-:W0:Y:S01]  /*b630*/  LDGDEPBAR ;  /* 0x00000000000079af */ /* 0x000e220000000000 */
[----:B------:R-:W-:Y:S02]  /*b640*/  FMNMX.FTZ R133, R8, R133, !PT ;  /* 0x0000008508857209 */ /* 0x000fe40007810000 */
[----:B------:R-:W-:Y:S02]  /*b650*/  PLOP3.LUT P0, PT, PT, PT, UP0, 0x80, 0x0 ;  /* 0x000000000000781c */ /* 0x000fe40003f0f008 */
[----:B------:R-:W-:Y:S01]  /*b660*/  FMNMX.FTZ R133, R9, R133, !PT ;  /* 0x0000008509857209 */ /* 0x000fe20007810000 */
[----:B------:R-:W-:Y:S03]  /*b670*/  UMOV UR24, UR5 ;  /* 0x0000000500187c82 */ /* 0x000fe60008000000 */
        /* <DEDUP_REMOVED lines=17> */
[----:B------:R-:W1:Y:S01]  /*b790*/  MUFU.EX2 R3, R0 ;  /* 0x0000000000037308 */ /* 0x000e620000000800 */
        /* <DEDUP_REMOVED lines=10> */
[----:B------:R-:W-:Y:S01]  /*b840*/  FFMA.FTZ R176, R17, c[0x0][0x2d0], -R2 ;  /* 0x0000b40011b07a23 */ /* 0x000fe20000010802 */
[----:B------:R-:W4:Y:S01]  /*b850*/  MUFU.EX2 R5, R5 ;  /* 0x0000000500057308 */ /* 0x000f220000000800 */
[C---:B-1----:R-:W-:Y:S02]  /*b860*/  FMUL.FTZ R28, R3.reuse, R28 ;  /* 0x0000001c031c7220 */ /* 0x042fe40000410000 */
[C---:B------:R-:W-:Y:S02]  /*b870*/  FMUL.FTZ R29, R3.reuse, R29 ;  /* 0x0000001d031d7220 */ /* 0x040fe40000410000 */
[C---:B------:R-:W-:Y:S05]  /*b880*/  FMUL.FTZ R32, R3.reuse, R32 ;  /* 0x0000002003207220 */ /* 0x040fea0000410000 */
[----:B------:R-:W-:Y:S01]  /*b890*/  MUFU.EX2 R8, R8 ;  /* 0x0000000800087308 */ /* 0x000fe20000000800 */
[C---:B------:R-:W-:Y:S02]  /*b8a0*/  FMUL.FTZ R33, R3.reuse, R33 ;  /* 0x0000002103217220 */ /* 0x040fe40000410000 */
[C---:B------:R-:W-:Y:S02]  /*b8b0*/  FMUL.FTZ R36, R3.reuse, R36 ;  /* 0x0000002403247220 */ /* 0x040fe40000410000 */
[C---:B------:R-:W-:Y:S02]  /*b8c0*/  FMUL.FTZ R37, R3.reuse, R37 ;  /* 0x0000002503257220 */ /* 0x040fe40000410000 */
[C---:B------:R-:W-:Y:S02]  /*b8d0*/  FMUL.FTZ R40, R3.reuse, R40 ;  /* 0x0000002803287220 */ /* 0x040fe40000410000 */
[C---:B------:R-:W-:Y:S01]  /*b8e0*/  FMUL.FTZ R41, R3.reuse, R41 ;  /* 0x0000002903297220 */ /* 0x040fe20000410000 */
[----:B------:R-:W1:Y:S01]  /*b8f0*/  MUFU.EX2 R9, R9 ;  /* 0x0000000900097308 */ /* 0x000e620000000800 */
[C---:B------:R-:W-:Y:S02]  /*b900*/  FMUL.FTZ R44, R3.reuse, R44 ;  /* 0x0000002c032c7220 */ /* 0x040fe40000410000 */
[----:B------:R-:W-:Y:S01]  /*b910*/  FMUL.FTZ R45, R3, R45 ;  /* 0x0000002d032d7220 */ /* 0x000fe20000410000 */
[----:B----4-:R-:W-:Y:S01]  /*b920*/  F2FP.BF16.PACK_AB R168, R5, R4 ;  /* 0x0000000405a8723e */ /* 0x010fe200000010ff */
        /* <DEDUP_REMOVED lines=10> */
[----:B------:R-:W-:Y:S01]  /*b9d0*/  FMUL.FTZ R65, R3, R65 ;  /* 0x0000004103417220 */ /* 0x000fe20000410000 */
[----:B-1----:R-:W-:Y:S01]  /*b9e0*/  F2FP.BF16.PACK_AB R170, R9, R8 ;  /* 0x0000000809aa723e */ /* 0x002fe200000010ff */
        /* <DEDUP_REMOVED lines=32> */
[----:B--2---:R-:W-:Y:S04]  /*bbf0*/  FFMA.FTZ R0, R3, R134, R4 ;  /* 0x0000008603007223 */ /* 0x004fe80000010004 */
[----:B------:R-:W-:Y:S02]  /*bc00*/  FADD.FTZ R0, R5, R0 ;  /* 0x0000000005007221 */ /* 0x000fe40000010000 */
[C---:B------:R-:W-:Y:S02]  /*bc10*/  FMUL.FTZ R5, R3.reuse, R157 ;  /* 0x0000009d03057220 */ /* 0x040fe40000410000 */
[----:B------:R-:W-:Y:S02]  /*bc20*/  FADD.FTZ R0, R8, R0 ;  /* 0x0000000008007221 */ /* 0x000fe40000010000 */
[----:B------:R-:W-:Y:S02]  /*bc30*/  FMUL.FTZ R8, R3, R152 ;  /* 0x0000009803087220 */ /* 0x000fe40000410000 */
[----:B------:R-:W-:Y:S01]  /*bc40*/  FADD.FTZ R179, R9, R0 ;  /* 0x0000000009b37221 */ /* 0x000fe20000010000 */
[----:B------:R-:W-:Y:S01]  /*bc50*/  FMNMX.FTZ R0, R6, R132, !PT ;  /* 0x0000008406007209 */ /* 0x000fe20007810000 */
[----:B------:R-:W-:Y:S03]  /*bc60*/  FMUL.FTZ R9, R3, R153 ;  /* 0x0000009903097220 */ /* 0x000fe60000410000 */
        /* <DEDUP_REMOVED lines=15> */
[C---:B------:R-:W-:Y:S02]  /*bd60*/  FADD.FTZ R0, -R2.reuse, R132 ;  /* 0x0000008402007221 */ /* 0x040fe40000010100 */
[----:B------:R-:W-:Y:S02]  /*bd70*/  FMUL.FTZ R4, R2, c[0x0][0x2d0] ;  /* 0x0000b40002047a20 */ /* 0x000fe40000410000 */
[----:B------:R-:W-:Y:S02]  /*bd80*/  FMUL.FTZ R0, R0, c[0x0][0x2d0] ;  /* 0x0000b40000007a20 */ /* 0x000fe40000410000 */
[--C-:B------:R-:W-:Y:S02]  /*bd90*/  FFMA.FTZ R6, R6, c[0x0][0x2d0], -R4.reuse ;  /* 0x0000b40006067a23 */ /* 0x100fe40000010804 */
[--C-:B------:R-:W-:Y:S02]  /*bda0*/  FFMA.FTZ R7, R7, c[0x0][0x2d0], -R4.reuse ;  /* 0x0000b40007077a23 */ /* 0x100fe40000010804 */
[----:B------:R-:W1:Y:S01]  /*bdb0*/  MUFU.EX2 R0, R0 ;  /* 0x0000000000007308 */ /* 0x000e620000000800 */
[--C-:B------:R-:W-:Y:S01]  /*bdc0*/  FFMA.FTZ R172, R15, c[0x0][0x2d0], -R4.reuse ;  /* 0x0000b4000fac7a23 */ /* 0x100fe20000010804 */
[----:B------:R-:W-:Y:S01]  /*bdd0*/  MOV R15, R25 ;  /* 0x00000019000f7202 */ /* 0x000fe20000000f00 */
[----:B------:R-:W-:Y:S02]  /*bde0*/  FMUL.FTZ R25, R3, R137 ;  /* 0x0000008903197220 */ /* 0x000fe40000410000 */
[--C-:B------:R-:W-:Y:S02]  /*bdf0*/  FFMA.FTZ R16, R26, c[0x0][0x2d0], -R4.reuse ;  /* 0x0000b4001a107a23 */ /* 0x100fe40000010804 */
[--C-:B------:R-:W-:Y:S02]  /*be00*/  FFMA.FTZ R17, R27, c[0x0][0x2d0], -R4.reuse ;  /* 0x0000b4001b117a23 */ /* 0x100fe40000010804 */
[--C-:B------:R-:W-:Y:S01]  /*be10*/  FFMA.FTZ R171, R10, c[0x0][0x2d0], -R4.reuse ;  /* 0x0000b4000aab7a23 */ /* 0x100fe20000010804 */
[----:B------:R-:W3:Y:S01]  /*be20*/  MUFU.EX2 R6, R6 ;  /* 0x0000000600067308 */ /* 0x000ee20000000800 */
[----:B------:R-:W-:Y:S01]  /*be30*/  MOV R10, R24 ;  /* 0x00000018000a7202 */ /* 0x000fe20000000f00 */
[----:B------:R-:W-:Y:S01]  /*be40*/  FMUL.FTZ R24, R3, R136 ;  /* 0x0000008803187220 */ /* 0x000fe20000410000 */
[----:B------:R-:W-:Y:S01]  /*be50*/  MOV R157, R16 ;  /* 0x00000010009d7202 */ /* 0x000fe20000000f00 */
[--C-:B------:R-:W-:Y:S01]  /*be60*/  FFMA.FTZ R173, R14, c[0x0][0x2d0], -R4.reuse ;  /* 0x0000b4000ead7a23 */ /* 0x100fe20000010804 */
[----:B------:R-:W-:Y:S01]  /*be70*/  MOV R14, R20 ;  /* 0x00000014000e7202 */ /* 0x000fe20000000f00 */
[--C-:B------:R-:W-:Y:S02]  /*be80*/  FFMA.FTZ R174, R18, c[0x0][0x2d0], -R4.reuse ;  /* 0x0000b40012ae7a23 */ /* 0x100fe40000010804 */
[--C-:B------:R-:W-:Y:S02]  /*be90*/  FFMA.FTZ R175, R19, c[0x0][0x2d0], -R4.reuse ;  /* 0x0000b40013af7a23 */ /* 0x100fe40000010804 */
[----:B------:R-:W2:Y:S01]  /*bea0*/  MUFU.EX2 R7, R7 ;  /* 0x0000000700077308 */ /* 0x000ea20000000800 */
[--C-:B------:R-:W-:Y:S02]  /*beb0*/  FFMA.FTZ R12, R22, c[0x0][0x2d0], -R4.reuse ;  /* 0x0000b400160c7a23 */ /* 0x100fe40000010804 */
[--C-:B------:R-:W-:Y:S02]  /*bec0*/  FFMA.FTZ R13, R23, c[0x0][0x2d0], -R4.reuse ;  /* 0x0000b400170d7a23 */ /* 0x100fe40000010804 */
[C---:B-1----:R-:W-:Y:S01]  /*bed0*/  FMUL.FTZ R26, R0.reuse, R138 ;  /* 0x0000008a001a7220 */ /* 0x042fe20000410000 */
[----:B------:R-:W-:Y:S01]  /*bee0*/  MOV R153, R12 ;  /* 0x0000000c00997202 */ /* 0x000fe20000000f00 */
[C---:B------:R-:W-:Y:S01]  /*bef0*/  FMUL.FTZ R27, R0.reuse, R139 ;  /* 0x0000008b001b7220 */ /* 0x040fe20000410000 */
[----:B------:R-:W-:Y:S01]  /*bf00*/  MOV R152, R13 ;  /* 0x0000000d00987202 */ /* 0x000fe20000000f00 */
[----:B------:R-:W1:Y:S01]  /*bf10*/  LDSM.16.MT88.4 R136, [R237+0x100] ;  /* 0x00010000ed88783b */ /* 0x000e620000004200 */
[----:B------:R-:W-:Y:S01]  /*bf20*/  FFMA.FTZ R134, R11, c[0x0][0x2d0], -R4 ;  /* 0x0000b4000b867a23 */ /* 0x000fe20000010804 */
[----:B------:R-:W-:Y:S01]  /*bf30*/  MOV R11, R21 ;  /* 0x00000015000b7202 */ /* 0x000fe20000000f00 */
[----:B------:R-:W4:Y:S01]  /*bf40*/  MUFU.EX2 R171, R171 ;  /* 0x000000ab00ab7308 */ /* 0x000f220000000800 */
[C---:B------:R-:W-:Y:S02]  /*bf50*/  FMUL.FTZ R12, R3.reuse, R148 ;  /* 0x00000094030c7220 */ /* 0x040fe40000410000 */
[C---:B---3--:R-:W-:Y:S02]  /*bf60*/  FFMA.FTZ R4, R0.reuse, R169, R6 ;  /* 0x000000a900047223 */ /* 0x048fe40000010006 */
[C---:B------:R-:W-:Y:S02]  /*bf70*/  FMUL.FTZ R13, R3.reuse, R149 ;  /* 0x00000095030d7220 */ /* 0x040fe40000410000 */
[----:B------:R-:W-:Y:S02]  /*bf80*/  FMUL.FTZ R16, R3, R144 ;  /* 0x0000009003107220 */ /* 0x000fe40000410000 */
[C---:B------:R-:W-:Y:S01]  /*bf90*/  FMUL.FTZ R18, R0.reuse, R146 ;  /* 0x0000009200127220 */ /* 0x040fe20000410000 */
[----:B------:R-:W-:Y:S01]  /*bfa0*/  MUFU.EX2 R149, R173 ;  /* 0x000000ad00957308 */ /* 0x000fe20000000800 */
[C---:B------:R-:W-:Y:S01]  /*bfb0*/  FMUL.FTZ R19, R0.reuse, R147 ;  /* 0x0000009300137220 */ /* 0x040fe20000410000 */
[C---:B--2---:R-:W-:Y:S01]  /*bfc0*/  F2FP.BF16.PACK_AB R169, R7.reuse, R6 ;  /* 0x0000000607a9723e */ /* 0x044fe200000010ff */
[----:B------:R-:W-:Y:S02]  /*bfd0*/  FADD.FTZ R132, R7, R4 ;  /* 0x0000000407847221 */ /* 0x000fe40000010000 */
[C---:B------:R-:W-:Y:S01]  /*bfe0*/  FMUL.FTZ R7, R0.reuse, R159 ;  /* 0x0000009f00077220 */ /* 0x040fe20000410000 */
[----:B------:R-:W-:Y:S01]  /*bff0*/  MOV R159, R10 ;  /* 0x0000000a009f7202 */ /* 0x000fe20000000f00 */
[C---:B------:R-:W-:Y:S01]  /*c000*/  FMUL.FTZ R10, R0.reuse, R154 ;  /* 0x0000009a000a7220 */ /* 0x040fe20000410000 */
[----:B------:R-:W-:Y:S01]  /*c010*/  MOV R154, R11 ;  /* 0x0000000b009a7202 */ /* 0x000fe20000000f00 */
[C---:B------:R-:W-:Y:S01]  /*c020*/  FMUL.FTZ R11, R0.reuse, R155 ;  /* 0x0000009b000b7220 */ /* 0x040fe20000410000 */
[----:B------:R-:W-:Y:S01]  /*c030*/  MOV R155, R14 ;  /* 0x0000000e009b7202 */ /* 0x000fe20000000f00 */
[C---:B------:R-:W-:Y:S01]  /*c040*/  FMUL.FTZ R14, R0.reuse, R150 ;  /* 0x00000096000e7220 */ /* 0x040fe20000410000 */
[----:B------:R-:W-:Y:S01]  /*c050*/  MUFU.EX2 R173, R152 ;  /* 0x0000009800ad7308 */ /* 0x000fe20000000800 */
[----:B------:R-:W-:Y:S01]  /*c060*/  FMUL.FTZ R4, R3, R156 ;  /* 0x0000009c03047220 */ /* 0x000fe20000410000 */
[----:B------:R-:W-:Y:S01]  /*c070*/  MOV R156, R17 ;  /* 0x00000011009c7202 */ /* 0x000fe20000000f00 */
[C---:B------:R-:W-:Y:S01]  /*c080*/  FMUL.FTZ R6, R0.reuse, R158 ;  /* 0x0000009e00067220 */ /* 0x040fe20000410000 */
[----:B------:R-:W-:Y:S01]  /*c090*/  MOV R158, R15 ;  /* 0x0000000f009e7202 */ /* 0x000fe20000000f00 */
[----:B----4-:R-:W-:Y:S02]  /*c0a0*/  FADD.FTZ R148, R171, R132 ;  /* 0x00000084ab947221 */ /* 0x010fe40000010000 */
[C---:B------:R-:W-:Y:S02]  /*c0b0*/  FMUL.FTZ R15, R0.reuse, R151 ;  /* 0x00000097000f7220 */ /* 0x040fe40000410000 */
[C---:B------:R-:W-:Y:S01]  /*c0c0*/  FMUL.FTZ R17, R3.reuse, R145 ;  /* 0x0000009103117220 */ /* 0x040fe20000410000 */
[----:B------:R-:W2:Y:S01]  /*c0d0*/  MUFU.EX2 R150, R134 ;  /* 0x0000008600967308 */ /* 0x000ea20000000800 */
[C---:B------:R-:W-:Y:S01]  /*c0e0*/  FMUL.FTZ R20, R3.reuse, R140 ;  /* 0x0000008c03147220 */ /* 0x040fe20000410000 */
[----:B------:R-:W-:Y:S01]  /*c0f0*/  LDSM.16.MT88.4 R144, [R238+0x900] ;  /* 0x00090000ee90783b */ /* 0x000fe20000004200 */
[----:B------:R-:W-:Y:S02]  /*c100*/  FMUL.FTZ R21, R3, R141 ;  /* 0x0000008d03157220 */ /* 0x000fe40000410000 */
[C---:B------:R-:W-:Y:S02]  /*c110*/  FMUL.FTZ R22, R0.reuse, R142 ;  /* 0x0000008e00167220 */ /* 0x040fe40000410000 */
[C---:B------:R-:W-:Y:S02]  /*c120*/  FMUL.FTZ R23, R0.reuse, R143 ;  /* 0x0000008f00177220 */ /* 0x040fe40000410000 */
[C---:B------:R-:W-:Y:S01]  /*c130*/  FMUL.FTZ R30, R0.reuse, R30 ;  /* 0x0000001e001e7220 */ /* 0x040fe20000410000 */
[----:B------:R-:W-:Y:S01]  /*c140*/  LDSM.16.MT88.4 R140, [R237+0x900] ;  /* 0x00090000ed8c783b */ /* 0x000fe20000004200 */
[C---:B------:R-:W-:Y:S01]  /*c150*/  FMUL.FTZ R31, R0.reuse, R31 ;  /* 0x0000001f001f7220 */ /* 0x040fe20000410000 */
[----:B------:R-:W3:Y:S01]  /*c160*/  MUFU.EX2 R132, R178 ;  /* 0x000000b200847308 */ /* 0x000ee20000000800 */
[C---:B------:R-:W-:Y:S02]  /*c170*/  FMUL.FTZ R34, R0.reuse, R34 ;  /* 0x0000002200227220 */ /* 0x040fe40000410000 */
[C---:B------:R-:W-:Y:S02]  /*c180*/  FMUL.FTZ R35, R0.reuse, R35 ;  /* 0x0000002300237220 */ /* 0x040fe40000410000 */
[C---:B------:R-:W-:Y:S02]  /*c190*/  FMUL.FTZ R38, R0.reuse, R38 ;  /* 0x0000002600267220 */ /* 0x040fe40000410000 */
[C---:B------:R-:W-:Y:S02]  /*c1a0*/  FMUL.FTZ R39, R0.reuse, R39 ;  /* 0x0000002700277220 */ /* 0x040fe40000410000 */
[C---:B------:R-:W-:Y:S01]  /*c1b0*/  FMUL.FTZ R42, R0.reuse, R42 ;  /* 0x0000002a002a7220 */ /* 0x040fe20000410000 */
[----:B------:R-:W4:Y:S01]  /*c1c0*/  MUFU.EX2 R3, R177 ;  /* 0x000000b100037308 */ /* 0x000f220000000800 */
[----:B------:R-:W-:Y:S01]  /*c1d0*/  FMUL.FTZ R43, R0, R43 ;  /* 0x0000002b002b7220 */ /* 0x000fe20000410000 */
[----:B--2---:R-:W-:Y:S01]  /*c1e0*/  F2FP.BF16.PACK_AB R171, R150, R171 ;  /* 0x000000ab96ab723e */ /* 0x004fe200000010ff */
[C---:B------:R-:W-:Y:S02]  /*c1f0*/  FMUL.FTZ R46, R0.reuse, R46 ;  /* 0x0000002e002e7220 */ /* 0x040fe40000410000 */
[C---:B------:R-:W-:Y:S02]  /*c200*/  FMUL.FTZ R47, R0.reuse, R47 ;  /* 0x0000002f002f7220 */ /* 0x040fe40000410000 */
[C---:B------:R-:W-:Y:S02]  /*c210*/  FMUL.FTZ R50, R0.reuse, R50 ;  /* 0x0000003200327220 */ /* 0x040fe40000410000 */
[C---:B-1----:R-:W-:Y:S01]  /*c220*/  HMMA.16816.F32.BF16 R4, R168.reuse, R136, R4 ;  /* 0x00000088a804723c */ /* 0x042fe20000041804 */
[----:B------:R-:W1:Y:S04]  /*c230*/  MUFU.EX2 R134, R176 ;  /* 0x000000b000867308 */ /* 0x000e680000000800 */
[C---:B------:R-:W-:Y:S02]  /*c240*/  FMUL.FTZ R51, R0.reuse, R51 ;  /* 0x0000003300337220 */ /* 0x040fe40000410000 */
[C---:B------:R-:W-:Y:S01]  /*c250*/  FMUL.FTZ R54, R0.reuse, R54 ;  /* 0x0000003600367220 */ /* 0x040fe20000410000 */
[C---:B------:R-:W-:Y:S01]  /*c260*/  HMMA.16816.F32.BF16 R8, R168.reuse, R138, R8 ;  /* 0x0000008aa808723c */ /* 0x040fe20000041808 */
[----:B------:R-:W2:Y:S02]  /*c270*/  LDSM.16.MT88.4 R136, [R238+0x100] ;  /* 0x00010000ee88783b */ /* 0x000ea40000004200 */
[----:B------:R-:W5:Y:S01]  /*c280*/  MUFU.EX2 R176, R172 ;  /* 0x000000ac00b07308 */ /* 0x000f620000000800 */
[C---:B------:R-:W-:Y:S02]  /*c290*/  FMUL.FTZ R55, R0.reuse, R55 ;  /* 0x0000003700377220 */ /* 0x040fe40000410000 */
[C---:B------:R-:W-:Y:S02]  /*c2a0*/  FMUL.FTZ R58, R0.reuse, R58 ;  /* 0x0000003a003a7220 */ /* 0x040fe40000410000 */
[C---:B------:R-:W-:Y:S04]  /*c2b0*/  FMUL.FTZ R59, R0.reuse, R59 ;  /* 0x0000003b003b7220 */ /* 0x040fe80000410000 */
        /* <DEDUP_REMOVED lines=15> */
[C---:B------:R-:W-:Y:S02]  /*c3b0*/  FMUL.FTZ R86, R0.reuse, R86 ;  /* 0x0000005600567220 */ /* 0x040fe40000410000 */
[C---:B------:R-:W-:Y:S02]  /*c3c0*/  FMUL.FTZ R87, R0.reuse, R87 ;  /* 0x0000005700577220 */ /* 0x040fe40000410000 */
[C---:B------:R-:W-:Y:S01]  /*c3d0*/  FMUL.FTZ R90, R0.reuse, R90 ;  /* 0x0000005a005a7220 */ /* 0x040fe20000410000 */
[C---:B--2---:R-:W-:Y:S03]  /*c3e0*/  HMMA.16816.F32.BF16 R12, R168.reuse, R136, R12 ;  /* 0x00000088a80c723c */ /* 0x044fe6000004180c */
[C---:B------:R-:W-:Y:S02]  /*c3f0*/  FMUL.FTZ R91, R0.reuse, R91 ;  /* 0x0000005b005b7220 */ /* 0x040fe40000410000 */
[C---:B------:R-:W-:Y:S02]  /*c400*/  FMUL.FTZ R94, R0.reuse, R94 ;  /* 0x0000005e005e7220 */ /* 0x040fe40000410000 */
[C---:B------:R-:W-:Y:S01]  /*c410*/  FMUL.FTZ R95, R0.reuse, R95 ;  /* 0x0000005f005f7220 */ /* 0x040fe20000410000 */
[C---:B------:R-:W-:Y:S01]  /*c420*/  HMMA.16816.F32.BF16 R16, R168.reuse, R138, R16 ;  /* 0x0000008aa810723c */ /* 0x040fe20000041810 */
[----:B------:R-:W2:Y:S03]  /*c430*/  LDSM.16.MT88.4 R136, [R241+0x100] ;  /* 0x00010000f188783b */ /* 0x000ea60000004200 */
[C---:B------:R-:W-:Y:S02]  /*c440*/  FMUL.FTZ R98, R0.reuse, R98 ;  /* 0x0000006200627220 */ /* 0x040fe40000410000 */
[C---:B------:R-:W-:Y:S02]  /*c450*/  FMUL.FTZ R99, R0.reuse, R99 ;  /* 0x0000006300637220 */ /* 0x040fe40000410000 */
[C---:B------:R-:W-:Y:S04]  /*c460*/  FMUL.FTZ R102, R0.reuse, R102 ;  /* 0x0000006600667220 */ /* 0x040fe80000410000 */
        /* <DEDUP_REMOVED lines=14> */
[----:B------:R-:W-:Y:S01]  /*c550*/  FMUL.FTZ R131, R0, R131 ;  /* 0x0000008300837220 */ /* 0x000fe20000410000 */
[C---:B--2---:R-:W-:Y:S03]  /*c560*/  HMMA.16816.F32.BF16 R20, R168.reuse, R136, R20 ;  /* 0x00000088a814723c */ /* 0x044fe60000041814 */
[----:B---3--:R-:W-:Y:S04]  /*c570*/  FADD.FTZ R0, R132, R179 ;  /* 0x000000b384007221 */ /* 0x008fe80000010000 */
[----:B----4-:R-:W-:Y:S01]  /*c580*/  FADD.FTZ R0, R3, R0 ;  /* 0x0000000003007221 */ /* 0x010fe20000010000 */
[C---:B------:R-:W-:Y:S01]  /*c590*/  HMMA.16816.F32.BF16 R24, R168.reuse, R138, R24 ;  /* 0x0000008aa818723c */ /* 0x040fe20000041818 */
[----:B------:R-:W2:Y:S03]  /*c5a0*/  LDSM.16.MT88.4 R136, [R240+0x100] ;  /* 0x00010000f088783b */ /* 0x000ea60000004200 */
[----:B------:R-:W-:Y:S04]  /*c5b0*/  FADD.FTZ R0, R135, R0 ;  /* 0x0000000087007221 */ /* 0x000fe80000010000 */
[----:B-1----:R-:W-:Y:S01]  /*c5c0*/  FADD.FTZ R0, R134, R0 ;  /* 0x0000000086007221 */ /* 0x002fe20000010000 */
[C---:B--2---:R-:W-:Y:S08]  /*c5d0*/  HMMA.16816.F32.BF16 R28, R168.reuse, R136, R28 ;  /* 0x00000088a81c723c */ /* 0x044ff0000004181c */
        /* <DEDUP_REMOVED lines=41> */
[----:B------:R-:W-:Y:S02]  /*c870*/  F2FP.BF16.PACK_AB R139, R175, R174 ;  /* 0x000000aeaf8b723e */ /* 0x000fe400000010ff */
[----:B------:R2:W3:Y:S01]  /*c880*/  MUFU.EX2 R168, R154 ;  /* 0x0000009a00a87308 */ /* 0x0004e20000000800 */
[----:B------:R-:W-:Y:S04]  /*c890*/  F2FP.BF16.PACK_AB R169, R173, R172 ;  /* 0x000000acada9723e */ /* 0x000fe800000010ff */
[C---:B------:R-:W-:Y:S05]  /*c8a0*/  HMMA.16816.F32.BF16 R4, R136.reuse, R140, R4 ;  /* 0x0000008c8804723c */ /* 0x040fea0000041804 */
[----:B------:R-:W4:Y:S03]  /*c8b0*/  MUFU.EX2 R132, R159 ;  /* 0x0000009f00847308 */ /* 0x000f260000000800 */
[C---:B------:R-:W-:Y:S01]  /*c8c0*/  HMMA.16816.F32.BF16 R8, R136.reuse, R142, R8 ;  /* 0x0000008e8808723c */ /* 0x040fe20000041808 */
[----:B------:R-:W5:Y:S03]  /*c8d0*/  LDSM.16.MT88.4 R140, [R241+0x900] ;  /* 0x00090000f18c783b */ /* 0x000f660000004200 */
[----:B-1----:R-:W-:Y:S03]  /*c8e0*/  FADD.FTZ R0, R3, R0 ;  /* 0x0000000003007221 */ /* 0x002fe60000010000 */
[----:B------:R-:W-:Y:S01]  /*c8f0*/  MUFU.EX2 R170, R158 ;  /* 0x0000009e00aa7308 */ /* 0x000fe20000000800 */
[C---:B------:R-:W-:Y:S01]  /*c900*/  HMMA.16816.F32.BF16 R12, R136.reuse, R144, R12 ;  /* 0x00000090880c723c */ /* 0x040fe2000004180c */
[----:B--2---:R-:W-:Y:S03]  /*c910*/  LDSM.16.MT88.4 R152, [R237+0x1100] ;  /* 0x00110000ed98783b */ /* 0x004fe60000004200 */
[C---:B---3--:R-:W-:Y:S01]  /*c920*/  FADD.FTZ R0, R168.reuse, R0 ;  /* 0x00000000a8007221 */ /* 0x048fe20000010000 */
[----:B------:R-:W-:Y:S01]  /*c930*/  F2FP.BF16.PACK_AB R168, R168, R3 ;  /* 0x00000003a8a8723e */ /* 0x000fe200000010ff */
[----:B------:R-:W-:Y:S02]  /*c940*/  FADD.FTZ R3, R150, R148 ;  /* 0x0000009496037221 */ /* 0x000fe40000010000 */
[C---:B------:R-:W-:Y:S01]  /*c950*/  HMMA.16816.F32.BF16 R16, R136.reuse, R146, R16 ;  /* 0x000000928810723c */ /* 0x040fe20000041810 */
[----:B------:R-:W-:Y:S01]  /*c960*/  MUFU.EX2 R134, R157 ;  /* 0x0000009d00867308 */ /* 0x000fe20000000800 */
[----:B------:R-:W1:Y:S02]  /*c970*/  LDSM.16.MT88.4 R144, [R240+0x900] ;  /* 0x00090000f090783b */ /* 0x000e640000004200 */
[----:B----4-:R-:W-:Y:S07]  /*c980*/  FADD.FTZ R0, R132, R0 ;  /* 0x0000000084007221 */ /* 0x010fee0000010000 */
[----:B------:R-:W2:Y:S01]  /*c990*/  MUFU.EX2 R135, R156 ;  /* 0x0000009c00877308 */ /* 0x000ea20000000800 */
[C---:B-----5:R-:W-:Y:S08]  /*c9a0*/  HMMA.16816.F32.BF16 R20, R136.reuse, R140, R20 ;  /* 0x0000008c8814723c */ /* 0x060ff00000041814 */
[C---:B------:R-:W-:Y:S01]  /*c9b0*/  HMMA.16816.F32.BF16 R24, R136.reuse, R142, R24 ;  /* 0x0000008e8818723c */ /* 0x040fe20000041818 */
[----:B------:R-:W3:Y:S03]  /*c9c0*/  LDSM.16.MT88.4 R140, [R237+0x2100] ;  /* 0x00210000ed8c783b */ /* 0x000ee60000004200 */
[----:B--2---:R-:W-:Y:S04]  /*c9d0*/  F2FP.BF16.PACK_AB R171, R135, R134 ;  /* 0x0000008687ab723e */ /* 0x004fe800000010ff */
        /* <DEDUP_REMOVED lines=33> */
[C---:B--2---:R-:W-:Y:S07]  /*cbf0*/  HMMA.16816.F32.BF16 R116, R136.reuse, R140, R116 ;  /* 0x0000008c8874723c */ /* 0x044fee0000041874 */
[C---:B------:R-:W-:Y:S01]  /*cc00*/  FADD.FTZ R140, R170.reuse, R0 ;  /* 0x00000000aa8c7221 */ /* 0x040fe20000010000 */
[C---:B------:R-:W-:Y:S04]  /*cc10*/  HMMA.16816.F32.BF16 R120, R136.reuse, R142, R120 ;  /* 0x0000008e8878723c */ /* 0x040fe80000041878 */
[----:B------:R-:W-:Y:S01]  /*cc20*/  STL [R1+0x44], R140 ;  /* 0x0000448c01007387 */ /* 0x000fe20000100800 */
[----:B------:R-:W-:Y:S01]  /*cc30*/  F2FP.BF16.PACK_AB R170, R170, R132 ;  /* 0x00000084aaaa723e */ /* 0x000fe200000010ff */
[----:B------:R-:W-:Y:S01]  /*cc40*/  FADD.FTZ R0, R149, R3 ;  /* 0x0000000395007221 */ /* 0x000fe20000010000 */
[----:B------:R-:W-:Y:S01]  /*cc50*/  MOV R132, R2 ;  /* 0x0000000200847202 */ /* 0x000fe20000000f00 */
[C---:B-1----:R-:W-:Y:S04]  /*cc60*/  HMMA.16816.F32.BF16 R124, R136.reuse, R144, R124 ;  /* 0x00000090887c723c */ /* 0x042fe8000004187c */
[----:B------:R-:W-:Y:S04]  /*cc70*/  FADD.FTZ R0, R176, R0 ;  /* 0x00000000b0007221 */ /* 0x000fe80000010000 */
[----:B------:R-:W-:Y:S01]  /*cc80*/  FADD.FTZ R0, R174, R0 ;  /* 0x00000000ae007221 */ /* 0x000fe20000010000 */
[----:B------:R-:W-:Y:S01]  /*cc90*/  HMMA.16816.F32.BF16 R128, R136, R146, R128 ;  /* 0x000000928880723c */ /* 0x000fe20000041880 */
[----:B------:R-:W1:Y:S02]  /*cca0*/  LDSM.16.MT88.4 R144, [R238+0x1100] ;  /* 0x00110000ee90783b */ /* 0x000e640000004200 */
[----:B------:R-:W-:Y:S05]  /*ccb0*/  FADD.FTZ R0, R175, R0 ;  /* 0x00000000af007221 */ /* 0x000fea0000010000 */
[C---:B------:R-:W-:Y:S01]  /*ccc0*/  HMMA.16816.F32.BF16 R156, R168.reuse, R152, R4 ;  /* 0x00000098a89c723c */ /* 0x040fe20000041804 */
[----:B------:R-:W2:Y:S04]  /*ccd0*/  LDSM.16.MT88.4 R136, [R241+0x1100] ;  /* 0x00110000f188783b */ /* 0x000ea80000004200 */
[----:B------:R-:W-:Y:S03]  /*cce0*/  FADD.FTZ R0, R172, R0 ;  /* 0x00000000ac007221 */ /* 0x000fe60000010000 */
[C---:B------:R-:W-:Y:S01]  /*ccf0*/  HMMA.16816.F32.BF16 R152, R168.reuse, R154, R8 ;  /* 0x0000009aa898723c */ /* 0x040fe20000041808 */
[----:B------:R-:W3:Y:S03]  /*cd00*/  LDSM.16.MT88.4 R4, [R240+0x1100] ;  /* 0x00110000f004783b */ /* 0x000ee60000004200 */
[----:B------:R-:W-:Y:S04]  /*cd10*/  FADD.FTZ R0, R173, R0 ;  /* 0x00000000ad007221 */ /* 0x000fe80000010000 */
[----:B------:R-:W-:Y:S01]  /*cd20*/  FADD.FTZ R0, R134, R0 ;  /* 0x0000000086007221 */ /* 0x000fe20000010000 */
[----:B------:R-:W4:Y:S03]  /*cd30*/  LDSM.16.MT88.4 R8, [R237+0x2900] ;  /* 0x00290000ed08783b */ /* 0x000f260000004200 */
[----:B------:R-:W-:Y:S05]  /*cd40*/  FADD.FTZ R0, R135, R0 ;  /* 0x0000000087007221 */ /* 0x000fea0000010000 */
[----:B------:R-:W-:Y:S01]  /*cd50*/  STL [R1+0x4c], R0 ;  /* 0x00004c0001007387 */ /* 0x000fe20000100800 */
[C---:B-1----:R-:W-:Y:S03]  /*cd60*/  HMMA.16816.F32.BF16 R148, R168.reuse, R144, R12 ;  /* 0x00000090a894723c */ /* 0x042fe6000004180c */
[----:B------:R-:W1:Y:S05]  /*cd70*/  LDSM.16.MT88.4 R12, [R238+0x2900] ;  /* 0x00290000ee0c783b */ /* 0x000e6a0000004200 */
        /* <DEDUP_REMOVED lines=39> */
[----:B------:R-:W-:-:S07]  /*cff0*/  @P0 BRA `(.L_x_427) ;  /* 0xffffd24000000947 */ /* 0x000fce000383ffff */
.L_x_422:
[----:B------:R-:W-:-:S06]  /*d000*/  UISETP.GE.AND UP0, UPT, UR24, UR8, UPT ;  /* 0x000000081800728c */ /* 0x000fcc000bf06270 */
[----:B------:R-:W-:-:S13]  /*d010*/  PLOP3.LUT P0, PT, PT, PT, UP0, 0x40, 0x0 ;  /* 0x000000000000781c */ /* 0x000fda0003f0e808 */
[----:B------:R-:W-:Y:S05]  /*d020*/  @P0 BRA `(.L_x_428) ;  /* 0x00003cf000000947 */ /* 0x000fea0003800000 */
[----:B------:R-:W1:Y:S04]  /*d030*/  S2R R0, SR_TID.X ;  /* 0x0000000000007919 */ /* 0x000e680000002100 */
[----:B------:R-:W2:Y:S01]  /*d040*/  LDL.LU R2, [R1+0x6c] ;  /* 0x00006c0001027983 */ /* 0x000ea20000300800 */
[----:B-1----:R-:W-:-:S04]  /*d050*/  SHF.R.S32.HI R3, RZ, 0x1f, R0 ;  /* 0x0000001fff037819 */ /* 0x002fc80000011400 */
[----:B------:R-:W-:Y:S02]  /*d060*/  LEA.HI R3, R3, R0, RZ, 0x3 ;  /* 0x0000000003037211 */ /* 0x000fe400078f18ff */
[----:B------:R-:W2:Y:S02]  /*d070*/  LDL R0, [R1+0x30] ;  /* 0x0000300001007983 */ /* 0x000ea40000100800 */
[----:B------:R-:W-:Y:S01]  /*d080*/  SHF.R.S32.HI R3, RZ, 0x3, R3 ;  /* 0x00000003ff037819 */ /* 0x000fe20000011403 */
[----:B------:R-:W-:Y:S02]  /*d090*/  IMAD.MOV.U32 R135, RZ, RZ, R132 ;  /* 0x000000ffff877224 */ /* 0x000fe400078e0084 */
[----:B------:R-:W-:Y:S01]  /*d0a0*/  IMAD.MOV.U32 R134, RZ, RZ, R133 ;  /* 0x000000ffff867224 */ /* 0x000fe200078e0085 */
[----:B------:R-:W-:Y:S02]  /*d0b0*/  IADD3 R3, -R3, 0x30, RZ ;  /* 0x0000003003037810 */ /* 0x000fe40007ffe1ff */
[C---:B--2---:R-:W-:Y:S01]  /*d0c0*/  SHF.L.U64.HI R2, R0.reuse, 0x1, R2 ;  /* 0x0000000100027819 */ /* 0x044fe20000010202 */
[----:B------:R-:W-:-:S04]  /*d0d0*/  IMAD.SHL.U32 R0, R0, 0x2, RZ ;  /* 0x0000000200007824 */ /* 0x000fc800078e00ff */
[----:B------:R1:W-:Y:S04]  /*d0e0*/  STL [R1+0x3c], R2 ;  /* 0x00003c0201007387 */ /* 0x0003e80000100800 */
[----:B------:R1:W-:Y:S02]  /*d0f0*/  STL [R1+0x40], R0 ;  /* 0x0000400001007387 */ /* 0x0003e40000100800 */
.L_x_441:
[----:B------:R-:W2:Y:S01]  /*d100*/  LDL R4, [R1+0x28] ;  /* 0x0000280001047983 */ /* 0x000ea20000100800 */
[----:B------:R-:W-:Y:S04]  /*d110*/  DEPBAR.LE SB0, 0x0 ;  /* 0x000080000000791a */ /* 0x000fe80000000000 */
[----:B------:R-:W3:Y:S01]  /*d120*/  LDL R8, [R1+0x3c] ;  /* 0x00003c0001087983 */ /* 0x000ee20000100800 */
[----:B------:R-:W-:Y:S03]  /*d130*/  BSSY B0, `(.L_x_429) ;  /* 0x000005f000007945 */ /* 0x000fe60003800000 */
[----:B------:R-:W4:Y:S04]  /*d140*/  LDL R6, [R1+0x24] ;  /* 0x0000240001067983 */ /* 0x000f280000100800 */
[----:B------:R-:W2:Y:S04]  /*d150*/  LDL R132, [R1+0x4] ;  /* 0x0000040001847983 */ /* 0x000ea80000100800 */
[----:B------:R-:W3:Y:S04]  /*d160*/  LDL R133, [R1+0x30] ;  /* 0x0000300001857983 */ /* 0x000ee80000100800 */
[----:B------:R-:W4:Y:S04]  /*d170*/  LDL R23, [R1] ;  /* 0x0000000001177983 */ /* 0x000f280000100800 */
        /* <DEDUP_REMOVED lines=8> */
[----:B------:R-:W-:Y:S06]  /*d200*/  BAR.SYNC.DEFER_BLOCKING 0x0 ;  /* 0x0000000000007b1d */ /* 0x000fec0000010000 */
[----:B------:R-:W-:Y:S04]  /*d210*/  LDSM.16.M88.4 R16, [R236+0x10900] ;  /* 0x01090000ec10783b */ /* 0x000fe80000000200 */
[----:B------:R-:W-:Y:S04]  /*d220*/  LDSM.16.M88.4 R24, [R236+0x11100] ;  /* 0x01110000ec18783b */ /* 0x000fe80000000200 */
[----:B------:R-:W-:Y:S04]  /*d230*/  LDSM.16.M88.4 R168, [R243] ;  /* 0x00000000f3a8783b */ /* 0x000fe80000000200 */
[----:B--2---:R-:W-:Y:S01]  /*d240*/  LDSM.16.M88.4 R172, [R132] ;  /* 0x0000000084ac783b */ /* 0x004fe20000000200 */
[----:B-1----:R-:W-:Y:S01]  /*d250*/  SHF.R.S32.HI R0, RZ, 0x1f, R4 ;  /* 0x0000001fff007819 */ /* 0x002fe20000011404 */
[----:B------:R-:W-:Y:S01]  /*d260*/  IMAD.WIDE.U32 R2, R4, c[0x0][0x208], RZ ;  /* 0x0000820004027a25 */ /* 0x000fe200078e00ff */
[----:B---3--:R-:W-:Y:S03]  /*d270*/  ISETP.GE.AND P1, PT, R133, c[0x0][0x1d4], PT ;  /* 0x0000750085007a0c */ /* 0x008fe60003f26270 */
[----:B------:R-:W-:Y:S01]  /*d280*/  IMAD R0, R0, c[0x0][0x208], RZ ;  /* 0x0000820000007a24 */ /* 0x000fe200078e02ff */
[----:B----4-:R-:W-:Y:S03]  /*d290*/  LDSM.16.M88.4 R176, [R23] ;  /* 0x0000000017b0783b */ /* 0x010fe60000000200 */
[----:B------:R-:W-:Y:S01]  /*d2a0*/  IMAD R0, R4, c[0x0][0x20c], R0 ;  /* 0x0000830004007a24 */ /* 0x000fe200078e0200 */
[----:B------:R-:W-:Y:S03]  /*d2b0*/  SHF.R.S32.HI R4, RZ, 0x1f, R6 ;  /* 0x0000001fff047819 */ /* 0x000fe60000011406 */
[----:B------:R-:W-:Y:S02]  /*d2c0*/  IMAD.IADD R3, R3, 0x1, R0 ;  /* 0x0000000103037824 */ /* 0x000fe400078e0200 */
[----:B------:R-:W-:Y:S02]  /*d2d0*/  IMAD R4, R4, c[0x0][0x218], RZ ;  /* 0x0000860004047a24 */ /* 0x000fe400078e02ff */
[C---:B------:R-:W-:Y:S04]  /*d2e0*/  IMAD.WIDE.U32 R2, R6.reuse, c[0x0][0x218], R2 ;  /* 0x0000860006027a25 */ /* 0x040fe800078e0002 */
[----:B------:R-:W-:Y:S01]  /*d2f0*/  IMAD R4, R6, c[0x0][0x21c], R4 ;  /* 0x0000870006047a24 */ /* 0x000fe200078e0204 */
[----:B------:R-:W-:Y:S01]  /*d300*/  IADD3 R0, P0, R2, UR14, RZ ;  /* 0x0000000e02007c10 */ /* 0x000fe2000ff1e0ff */
[C---:B------:R-:W-:Y:S01]  /*d310*/  IMAD.SHL.U32 R21, R14.reuse, 0x2, RZ ;  /* 0x000000020e157824 */ /* 0x040fe200078e00ff */
[----:B------:R-:W-:Y:S02]  /*d320*/  SHF.L.U64.HI R14, R14, 0x1, R22 ;  /* 0x000000010e0e7819 */ /* 0x000fe40000010216 */
[----:B------:R-:W-:Y:S02]  /*d330*/  IADD3.X R3, R3, UR16, R4, P0, !PT ;  /* 0x0000001003037c10 */ /* 0x000fe400087fe404 */
[----:B------:R-:W-:Y:S01]  /*d340*/  STL [R1+0x18], R21 ;  /* 0x0000181501007387 */ /* 0x000fe20000100800 */
[C---:B------:R-:W-:Y:S03]  /*d350*/  LEA R6, P0, R0.reuse, c[0x0][0x1f8], 0x1 ;  /* 0x00007e0000067a11 */ /* 0x040fe600078008ff */
[----:B------:R-:W-:Y:S01]  /*d360*/  STL [R1+0x1c], R14 ;  /* 0x00001c0e01007387 */ /* 0x000fe20000100800 */
[----:B------:R-:W-:Y:S03]  /*d370*/  LEA.HI.X R3, R0, c[0x0][0x1fc], R3, 0x1, P0 ;  /* 0x00007f0000037a11 */ /* 0x000fe600000f0c03 */
[----:B------:R-:W1:Y:S04]  /*d380*/  SHFL.IDX PT, R0, R6, RZ, 0x181f ;  /* 0x00181fff06007589 */ /* 0x000e6800000e0000 */
[----:B------:R-:W2:Y:S01]  /*d390*/  SHFL.IDX PT, R2, R3, RZ, 0x181f ;  /* 0x00181fff03027589 */ /* 0x000ea200000e0000 */
[----:B-1----:R-:W-:Y:S05]  /*d3a0*/  IADD3 R4, P0, R0, R5, RZ ;  /* 0x0000000500047210 */ /* 0x002fea0007f1e0ff */
[----:B--2---:R-:W-:Y:S02]  /*d3b0*/  IMAD.X R5, R2, 0x1, R8, P0 ;  /* 0x0000000102057824 */ /* 0x004fe400000e0608 */
[----:B------:R-:W1:Y:S04]  /*d3c0*/  LDSM.16.M88.4 R8, [R236+0x10100] ;  /* 0x01010000ec08783b */ /* 0x000e680000000200 */
[----:B------:R-:W-:Y:S01]  /*d3d0*/  @!PT LDS RZ, [RZ] ;  /* 0x00000000fffff984 */ /* 0x000fe20000000800 */
[----:B------:R-:W-:Y:S01]  /*d3e0*/  @!PT LDS RZ, [RZ] ;  /* 0x00000000fffff984 */ /* 0x000fe20000000800 */
[----:B------:R-:W-:Y:S01]  /*d3f0*/  @!PT LDS RZ, [RZ] ;  /* 0x00000000fffff984 */ /* 0x000fe20000000800 */
[----:B------:R2:W-:Y:S02]  /*d400*/  LDGSTS.E.BYPASS.LTC128B.128 [R7+0x100], [R4.64], !P1 ;  /* 0x0010000004077fae */ /* 0x0005e4000c901d56 */
[----:B--2---:R-:W-:Y:S05]  /*d410*/  IADD3 R4, P0, R0, R21, RZ ;  /* 0x0000001500047210 */ /* 0x004fea0007f1e0ff */
[----:B------:R-:W-:Y:S02]  /*d420*/  IMAD.X R5, R2, 0x1, R14, P0 ;  /* 0x0000000102057824 */ /* 0x000fe400000e060e */
[C---:B------:R-:W-:Y:S01]  /*d430*/  IMAD.SHL.U32 R14, R13.reuse, 0x2, RZ ;  /* 0x000000020d0e7824 */ /* 0x040fe200078e00ff */
[----:B------:R-:W-:Y:S02]  /*d440*/  SHF.L.U64.HI R13, R13, 0x1, R20 ;  /* 0x000000010d0d7819 */ /* 0x000fe40000010214 */
[----:B------:R2:W-:Y:S04]  /*d450*/  LDGSTS.E.BYPASS.LTC128B.128 [R7+0x1900], [R4.64], !P6 ;  /* 0x0190000004077fae */ /* 0x0005e8000f101d56 */
[----:B------:R3:W-:Y:S04]  /*d460*/  STL [R1+0xc], R14 ;  /* 0x00000c0e01007387 */ /* 0x0007e80000100800 */
[----:B------:R4:W-:Y:S01]  /*d470*/  STL [R1+0x14], R13 ;  /* 0x0000140d01007387 */ /* 0x0009e20000100800 */
[----:B--2---:R-:W-:Y:S01]  /*d480*/  IADD3 R4, P0, R0, R14, RZ ;  /* 0x0000000e00047210 */ /* 0x004fe20007f1e0ff */
[C---:B---3--:R-:W-:Y:S01]  /*d490*/  IMAD.SHL.U32 R14, R12.reuse, 0x2, RZ ;  /* 0x000000020c0e7824 */ /* 0x048fe200078e00ff */
[----:B------:R-:W-:Y:S03]  /*d4a0*/  SHF.L.U64.HI R12, R12, 0x1, R15 ;  /* 0x000000010c0c7819 */ /* 0x000fe6000001020f */
[----:B------:R-:W-:Y:S02]  /*d4b0*/  IMAD.X R5, R2, 0x1, R13, P0 ;  /* 0x0000000102057824 */ /* 0x000fe400000e060d */
[----:B----4-:R-:W2:Y:S04]  /*d4c0*/  S2R R13, SR_TID.X ;  /* 0x00000000000d7919 */ /* 0x010ea80000002100 */
[----:B------:R3:W-:Y:S04]  /*d4d0*/  LDGSTS.E.BYPASS.LTC128B.128 [R7+0x3100], [R4.64], !P5 ;  /* 0x0310000004077fae */ /* 0x0007e8000e901d56 */
[----:B------:R4:W-:Y:S04]  /*d4e0*/  STL [R1+0x10], R14 ;  /* 0x0000100e01007387 */ /* 0x0009e80000100800 */
[----:B------:R4:W-:Y:S01]  /*d4f0*/  STL [R1+0x20], R12 ;  /* 0x0000200c01007387 */ /* 0x0009e20000100800 */
[----:B--2---:R-:W-:Y:S02]  /*d500*/  ISETP.GT.AND P1, PT, R13, 0x7f, PT ;  /* 0x0000007f0d00780c */ /* 0x004fe40003f24270 */
[----:B---3--:R-:W-:Y:S05]  /*d510*/  IADD3 R4, P0, R0, R14, RZ ;  /* 0x0000000e00047210 */ /* 0x008fea0007f1e0ff */
[----:B------:R-:W-:Y:S05]  /*d520*/  IMAD.X R5, R2, 0x1, R12, P0 ;  /* 0x0000000102057824 */ /* 0x000fea00000e060c */
[----:B------:R4:W-:Y:S01]  /*d530*/  LDGSTS.E.BYPASS.LTC128B.128 [R7+0x4900], [R4.64], !P4 ;  /* 0x0490000004077fae */ /* 0x0009e2000e101d56 */
[----:B------:R-:W-:-:S05]  /*d540*/  @P1 BRA `(.L_x_430) ;  /* 0x000001d000001947 */ /* 0x000fca0003800000 */
[----:B-1----:R-:W-:-:S05]  /*d550*/  BRA.DIV ~URZ, `(.L_x_431) ;  /* 0x000066427f007947 */ /* 0x002fca000b800000 */
[----:B----4-:R1:W2:Y:S04]  /*d560*/  SHFL.IDX PT, R4, R3, 0x1, 0x181f ;  /* 0x00381f0003047f89 */ /* 0x0102a800000e0000 */
[----:B------:R1:W3:Y:S02]  /*d570*/  SHFL.IDX PT, R0, R6, 0x1, 0x181f ;  /* 0x00381f0006007f89 */ /* 0x0002e400000e0000 */
.L_x_448:
[----:B------:R-:W4:Y:S04]  /*d580*/  LDL R7, [R1+0x30] ;  /* 0x0000300001077983 */ /* 0x000f280000100800 */
[----:B-1-3--:R-:W3:Y:S04]  /*d590*/  LDL R6, [R1+0x40] ;  /* 0x0000400001067983 */ /* 0x00aee80000100800 */
[----:B--2---:R-:W2:Y:S04]  /*d5a0*/  LDL R3, [R1+0x3c] ;  /* 0x00003c0001037983 */ /* 0x004ea80000100800 */
[----:B------:R-:W2:Y:S04]  /*d5b0*/  LDL R2, [R1+0x18] ;  /* 0x0000180001027983 */ /* 0x000ea80000100800 */
[----:B------:R-:W2:Y:S04]  /*d5c0*/  LDL R20, [R1+0x1c] ;  /* 0x00001c0001147983 */ /* 0x000ea80000100800 */
[----:B------:R-:W2:Y:S04]  /*d5d0*/  LDL R5, [R1+0x8] ;  /* 0x0000080001057983 */ /* 0x000ea80000100800 */
[----:B------:R-:W2:Y:S04]  /*d5e0*/  LDL R15, [R1+0xc] ;  /* 0x00000c00010f7983 */ /* 0x000ea80000100800 */
[----:B------:R-:W2:Y:S04]  /*d5f0*/  LDL R14, [R1+0x14] ;  /* 0x00001400010e7983 */ /* 0x000ea80000100800 */
[----:B------:R-:W2:Y:S04]  /*d600*/  LDL R13, [R1+0x10] ;  /* 0x00001000010d7983 */ /* 0x000ea80000100800 */
[----:B------:R-:W2:Y:S01]  /*d610*/  LDL R12, [R1+0x20] ;  /* 0x00002000010c7983 */ /* 0x000ea20000100800 */
[----:B----4-:R-:W-:Y:S02]  /*d620*/  ISETP.GE.AND P1, PT, R7, c[0x0][0x1d4], PT ;  /* 0x0000750007007a0c */ /* 0x010fe40003f26270 */
[----:B---3--:R-:W-:Y:S05]  /*d630*/  IADD3 R6, P0, R0, R6, RZ ;  /* 0x0000000600067210 */ /* 0x008fea0007f1e0ff */
[----:B--2---:R-:W-:Y:S01]  /*d640*/  IMAD.X R7, R4, 0x1, R3, P0 ;  /* 0x0000000104077824 */ /* 0x004fe200000e0603 */
[----:B------:R-:W-:Y:S05]  /*d650*/  IADD3 R2, P0, R0, R2, RZ ;  /* 0x0000000200027210 */ /* 0x000fea0007f1e0ff */
[----:B------:R-:W-:Y:S01]  /*d660*/  IMAD.X R3, R4, 0x1, R20, P0 ;  /* 0x0000000104037824 */ /* 0x000fe200000e0614 */
[----:B------:R-:W-:Y:S01]  /*d670*/  @!PT LDS RZ, [RZ] ;  /* 0x00000000fffff984 */ /* 0x000fe20000000800 */
[----:B------:R-:W-:Y:S01]  /*d680*/  @!PT LDS RZ, [RZ] ;  /* 0x00000000fffff984 */ /* 0x000fe20000000800 */
[----:B------:R-:W-:Y:S01]  /*d690*/  @!PT LDS RZ, [RZ] ;  /* 0x00000000fffff984 */ /* 0x000fe20000000800 */
[----:B------:R1:W-:Y:S04]  /*d6a0*/  LDGSTS.E.BYPASS.LTC128B.128 [R5+0x1100], [R6.64], !P1 ;  /* 0x0110000006057fae */ /* 0x0003e8000c901d56 */
[----:B------:R2:W-:Y:S02]  /*d6b0*/  LDGSTS.E.BYPASS.LTC128B.128 [R5+0x2900], [R2.64], !P6 ;  /* 0x0290000002057fae */ /* 0x0005e4000f101d56 */
[----:B--2---:R-:W-:Y:S05]  /*d6c0*/  IADD3 R2, P0, R0, R15, RZ ;  /* 0x0000000f00027210 */ /* 0x004fea0007f1e0ff */
[----:B------:R-:W-:Y:S05]  /*d6d0*/  IMAD.X R3, R4, 0x1, R14, P0 ;  /* 0x0000000104037824 */ /* 0x000fea00000e060e */
[----:B------:R2:W-:Y:S02]  /*d6e0*/  LDGSTS.E.BYPASS.LTC128B.128 [R5+0x4100], [R2.64], !P5 ;  /* 0x0410000002057fae */ /* 0x0005e4000e901d56 */
[----:B--2---:R-:W-:Y:S05]  /*d6f0*/  IADD3 R2, P0, R0, R13, RZ ;  /* 0x0000000d00027210 */ /* 0x004fea0007f1e0ff */
[----:B------:R-:W-:Y:S05]  /*d700*/  IMAD.X R3, R4, 0x1, R12, P0 ;  /* 0x0000000104037824 */ /* 0x000fea00000e060c */
[----:B------:R1:W-:Y:S03]  /*d710*/  LDGSTS.E.BYPASS.LTC128B.128 [R5+0x5900], [R2.64], !P4 ;  /* 0x0590000002057fae */ /* 0x0003e6000e101d56 */
.L_x_430:
[----:B-1----:R-:W-:Y:S05]  /*d720*/  BSYNC B0 ;  /* 0x0000000000007941 */ /* 0x002fea0003800000 */
.L_x_429:
[----:B------:R-:W0:Y:S01]  /*d730*/  LDGDEPBAR ;  /* 0x00000000000079af */ /* 0x000e220000000000 */
[----:B------:R-:W-:Y:S01]  /*d740*/  WARPSYNC 0xffffffff ;  /* 0xffffffff00007948 */ /* 0x000fe20003800000 */
[C---:B----45:R-:W-:Y:S01]  /*d750*/  HMMA.16816.F32.BF16 R4, R160.reuse, R8, RZ ;  /* 0x00000008a004723c */ /* 0x070fe200000418ff */
        /* <DEDUP_REMOVED lines=146> */
[----:B------:R-:W3:Y:S02]  /*e080*/  LDL.LU R173, [R1+0x18] ;  /* 0x0000180001ad7983 */ /* 0x000ee40000300800 */
[----:B------:R-:W-:Y:S02]  /*e090*/  ISETP.NE.AND P1, PT, R2, 0x1, PT ;  /* 0x000000010200780c */ /* 0x000fe40003f25270 */
[----:B------:R-:W4:Y:S01]  /*e0a0*/  LDL.LU R170, [R1+0x1c] ;  /* 0x00001c0001aa7983 */ /* 0x000f220000300800 */
[----:B------:R-:W-:Y:S03]  /*e0b0*/  IMAD.U32 R2, RZ, RZ, UR4 ;  /* 0x00000004ff027e24 */ /* 0x000fe6000f8e00ff */
[----:B------:R-:W5:Y:S04]  /*e0c0*/  LDL.LU R171, [R1+0xc] ;  /* 0x00000c0001ab7983 */ /* 0x000f680000300800 */
[----:B------:R-:W3:Y:S04]  /*e0d0*/  LDL.LU R174, [R1+0x14] ;  /* 0x0000140001ae7983 */ /* 0x000ee80000300800 */
[----:B------:R-:W3:Y:S04]  /*e0e0*/  LDL R175, [R1+0x30] ;  /* 0x0000300001af7983 */ /* 0x000ee80000100800 */
[----:B------:R-:W4:Y:S04]  /*e0f0*/  LDL R169, [R1+0x40] ;  /* 0x0000400001a97983 */ /* 0x000f280000100800 */
[----:B------:R-:W4:Y:S04]  /*e100*/  LDL R178, [R1+0x3c] ;  /* 0x00003c0001b27983 */ /* 0x000f280000100800 */
[----:B------:R-:W4:Y:S04]  /*e110*/  LDL.LU R179, [R1+0x10] ;  /* 0x0000100001b37983 */ /* 0x000f280000300800 */
[----:B------:R-:W4:Y:S04]  /*e120*/  LDL.LU R176, [R1+0x20] ;  /* 0x0000200001b07983 */ /* 0x000f280000300800 */
[----:B------:R-:W4:Y:S01]  /*e130*/  LDL R177, [R1+0x8] ;  /* 0x0000080001b17983 */ /* 0x000f220000100800 */
[----:B--2---:R-:W-:Y:S05]  /*e140*/  IADD3 R2, R2, -0x30, R0 ;  /* 0xffffffd002027810 */ /* 0x004fea0007ffe000 */
[----:B------:R-:W-:Y:S04]  /*e150*/  @P1 IMAD.HI.U32 R3, R2, c[0x0][0x2bc], RZ ;  /* 0x0000af0002031a27 */ /* 0x000fe800078e00ff */
[----:B------:R-:W-:Y:S01]  /*e160*/  IMAD.MOV.U32 R0, RZ, RZ, R2 ;  /* 0x000000ffff007224 */ /* 0x000fe200078e0002 */
[----:B------:R-:W-:Y:S04]  /*e170*/  @P1 SHF.R.U32.HI R0, RZ, c[0x0][0x2c0], R3 ;  /* 0x0000b000ff001a19 */ /* 0x000fe80000011603 */
[C---:B------:R-:W-:Y:S04]  /*e180*/  @!P3 IADD3 R3, P0, R0.reuse, UR20, RZ ;  /* 0x000000140003bc10 */ /* 0x040fe8000ff1e0ff */
[----:B------:R-:W-:Y:S01]  /*e190*/  @!P3 LEA.HI.X.SX32 R133, R0, UR7, 0x1, P0 ;  /* 0x000000070085bc11 */ /* 0x000fe200080f0eff */
[----:B------:R-:W-:Y:S01]  /*e1a0*/  IMAD.MOV R0, RZ, RZ, -R0 ;  /* 0x000000ffff007224 */ /* 0x000fe200078e0a00 */
[----:B------:R-:W-:Y:S02]  /*e1b0*/  @!P3 LEA R132, P0, R3, c[0x0][0x2a0], 0x2 ;  /* 0x0000a8000384ba11 */ /* 0x000fe400078010ff */
[----:B---3--:R-:W-:Y:S01]  /*e1c0*/  ISETP.GE.AND P2, PT, R175, c[0x0][0x1d4], PT ;  /* 0x00007500af007a0c */ /* 0x008fe20003f46270 */
        /* <DEDUP_REMOVED lines=9> */
[----:B--2---:R-:W1:Y:S02]  /*e260*/  S2R R133, SR_TID.X ;  /* 0x0000000000857919 */ /* 0x004e640000002100 */
[----:B-1----:R-:W-:Y:S04]  /*e270*/  SHF.R.S32.HI R172, RZ, 0x1f, R133 ;  /* 0x0000001fffac7819 */ /* 0x002fe80000011485 */
[----:B------:R-:W-:Y:S04]  /*e280*/  LEA.HI R172, R172, R133, RZ, 0x3 ;  /* 0x00000085acac7211 */ /* 0x000fe800078f18ff */
[----:B------:R-:W-:Y:S04]  /*e290*/  SHF.R.S32.HI R172, RZ, 0x3, R172 ;  /* 0x00000003ffac7819 */ /* 0x000fe800000114ac */
[----:B------:R-:W-:Y:S04]  /*e2a0*/  IADD3 R172, -R172, 0x30, RZ ;  /* 0x00000030acac7810 */ /* 0x000fe80007ffe1ff */
[----:B------:R-:W-:Y:S01]  /*e2b0*/  ISETP.GE.AND P1, PT, R172, 0x1, PT ;  /* 0x00000001ac00780c */ /* 0x000fe20003f26270 */
[----:B---3--:R1:W-:Y:S01]  /*e2c0*/  STL [R1+0x24], R168 ;  /* 0x000024a801007387 */ /* 0x0083e20000100800 */
[----:B------:R-:W-:Y:S01]  /*e2d0*/  SHF.R.S32.HI R132, RZ, 0x1f, R168 ;  /* 0x0000001fff847819 */ /* 0x000fe200000114a8 */
[----:B------:R-:W-:Y:S04]  /*e2e0*/  IMAD.WIDE.U32 R2, R168, c[0x0][0x1f0], R2 ;  /* 0x00007c00a8027a25 */ /* 0x000fe800078e0002 */
[----:B------:R-:W-:Y:S01]  /*e2f0*/  IMAD R132, R132, c[0x0][0x1f0], RZ ;  /* 0x00007c0084847a24 */ /* 0x000fe200078e02ff */
[----:B------:R-:W-:Y:S03]  /*e300*/  IADD3 R0, P0, R2, UR18, RZ ;  /* 0x0000001202007c10 */ /* 0x000fe6000ff1e0ff */
[----:B------:R-:W-:Y:S05]  /*e310*/  IMAD R132, R168, c[0x0][0x1f4], R132 ;  /* 0x00007d00a8847a24 */ /* 0x000fea00078e0284 */
[----:B------:R-:W-:Y:S02]  /*e320*/  IADD3.X R3, R3, UR6, R132, P0, !PT ;  /* 0x0000000603037c10 */ /* 0x000fe400087fe484 */
[C---:B-1----:R-:W-:Y:S04]  /*e330*/  LEA R168, P0, R0.reuse, c[0x0][0x1c8], 0x1 ;  /* 0x0000720000a87a11 */ /* 0x042fe800078008ff */
[----:B------:R-:W-:Y:S02]  /*e340*/  LEA.HI.X R3, R0, c[0x0][0x1cc], R3, 0x1, P0 ;  /* 0x0000730000037a11 */ /* 0x000fe400000f0c03 */
[----:B------:R-:W4:Y:S04]  /*e350*/  SHFL.IDX PT, R0, R168, RZ, 0x181f ;  /* 0x00181fffa8007589 */ /* 0x000f2800000e0000 */
[----:B------:R-:W1:Y:S01]  /*e360*/  SHFL.IDX PT, R2, R3, RZ, 0x181f ;  /* 0x00181fff03027589 */ /* 0x000e6200000e0000 */
[----:B----4-:R-:W-:Y:S05]  /*e370*/  @P1 IADD3 R132, P0, R0, R169, RZ ;  /* 0x000000a900841210 */ /* 0x010fea0007f1e0ff */
[----:B-1----:R-:W-:Y:S05]  /*e380*/  @P1 IMAD.X R133, R2, 0x1, R178, P0 ;  /* 0x0000000102851824 */ /* 0x002fea00000e06b2 */
[----:B------:R-:W-:Y:S01]  /*e390*/  @!PT LDS RZ, [RZ] ;  /* 0x00000000fffff984 */ /* 0x000fe20000000800 */
[----:B------:R1:W-:Y:S02]  /*e3a0*/  @P1 LDGSTS.E.BYPASS.LTC128B.128 [R177+0x10100], [R132.64], !P2 ;  /* 0x1010000084b11fae */ /* 0x0003e4000d101d56 */
[----:B-1----:R-:W-:Y:S05]  /*e3b0*/  @P1 IADD3 R132, P0, R0, R173, RZ ;  /* 0x000000ad00841210 */ /* 0x002fea0007f1e0ff */
[----:B------:R-:W-:Y:S05]  /*e3c0*/  @P1 IMAD.X R133, R2, 0x1, R170, P0 ;  /* 0x0000000102851824 */ /* 0x000fea00000e06aa */
[----:B------:R5:W-:Y:S02]  /*e3d0*/  @P1 LDGSTS.E.BYPASS.LTC128B.128 [R177+0x11900], [R132.64], !P6 ;  /* 0x1190000084b11fae */ /* 0x000be4000f101d56 */
[----:B-----5:R-:W-:Y:S05]  /*e3e0*/  @P1 IADD3 R132, P0, R0, R171, RZ ;  /* 0x000000ab00841210 */ /* 0x020fea0007f1e0ff */
[----:B------:R-:W-:Y:S05]  /*e3f0*/  @P1 IMAD.X R133, R2, 0x1, R174, P0 ;  /* 0x0000000102851824 */ /* 0x000fea00000e06ae */
[----:B------:R1:W-:Y:S02]  /*e400*/  @P1 LDGSTS.E.BYPASS.LTC128B.128 [R177+0x13100], [R132.64], !P5 ;  /* 0x1310000084b11fae */ /* 0x0003e4000e901d56 */
[----:B-1----:R-:W-:Y:S02]  /*e410*/  @P1 IADD3 R132, P0, R0, R179, RZ ;  /* 0x000000b300841210 */ /* 0x002fe40007f1e0ff */
[----:B------:R-:W1:Y:S03]  /*e420*/  SHFL.IDX PT, R0, R168, 0x1, 0x181f ;  /* 0x00381f00a8007f89 */ /* 0x000e6600000e0000 */
[----:B------:R-:W-:Y:S01]  /*e430*/  @P1 IMAD.X R133, R2, 0x1, R176, P0 ;  /* 0x0000000102851824 */ /* 0x000fe200000e06b0 */
[----:B------:R-:W-:Y:S01]  /*e440*/  ISETP.GE.AND P0, PT, R172, 0x21, PT ;  /* 0x00000021ac00780c */ /* 0x000fe20003f06270 */
[----:B------:R-:W2:Y:S04]  /*e450*/  SHFL.IDX PT, R2, R3, 0x1, 0x181f ;  /* 0x00381f0003027f89 */ /* 0x000ea800000e0000 */
[----:B------:R3:W-:Y:S08]  /*e460*/  @P1 LDGSTS.E.BYPASS.LTC128B.128 [R177+0x14900], [R132.64], !P4 ;  /* 0x1490000084b11fae */ /* 0x0007f0000e101d56 */
[C---:B-1----:R-:W-:Y:S02]  /*e470*/  @P0 IADD3 R172, P2, R0.reuse, R173, RZ ;  /* 0x000000ad00ac0210 */ /* 0x042fe40007f5e0ff */
[----:B------:R-:W-:Y:S03]  /*e480*/  @P0 IADD3 R168, P1, R0, R169, RZ ;  /* 0x000000a900a80210 */ /* 0x000fe60007f3e0ff */
[----:B--2---:R-:W-:Y:S01]  /*e490*/  @P0 IMAD.X R173, R2, 0x1, R170, P2 ;  /* 0x0000000102ad0824 */ /* 0x004fe200010e06aa */
[----:B------:R-:W-:Y:S01]  /*e4a0*/  @P0 IADD3 R170, P2, R0, R171, RZ ;  /* 0x000000ab00aa0210 */ /* 0x000fe20007f5e0ff */
[C---:B------:R-:W-:Y:S04]  /*e4b0*/  @P0 IMAD.X R169, R2.reuse, 0x1, R178, P1 ;  /* 0x0000000102a90824 */ /* 0x040fe800008e06b2 */
[----:B------:R-:W-:Y:S01]  /*e4c0*/  @P0 IMAD.X R171, R2, 0x1, R174, P2 ;  /* 0x0000000102ab0824 */ /* 0x000fe200010e06ae */
[----:B------:R-:W-:Y:S02]  /*e4d0*/  ISETP.GE.AND P2, PT, R175, c[0x0][0x1d4], PT ;  /* 0x00007500af007a0c */ /* 0x000fe40003f46270 */
[----:B---3--:R-:W-:Y:S05]  /*e4e0*/  @P0 IADD3 R132, P1, R0, R179, RZ ;  /* 0x000000b300840210 */ /* 0x008fea0007f3e0ff */
[----:B------:R-:W-:Y:S06]  /*e4f0*/  @P0 IMAD.X R133, R2, 0x1, R176, P1 ;  /* 0x0000000102850824 */ /* 0x000fec00008e06b0 */
[----:B------:R1:W-:Y:S04]  /*e500*/  @P0 LDGSTS.E.BYPASS.LTC128B.128 [R177+0x11100], [R168.64], !P2 ;  /* 0x11100000a8b10fae */ /* 0x0003e8000d101d56 */
[----:B------:R1:W-:Y:S04]  /*e510*/  @P0 LDGSTS.E.BYPASS.LTC128B.128 [R177+0x12900], [R172.64], !P6 ;  /* 0x12900000acb10fae */ /* 0x0003e8000f101d56 */
[----:B------:R1:W-:Y:S04]  /*e520*/  @P0 LDGSTS.E.BYPASS.LTC128B.128 [R177+0x14100], [R170.64], !P5 ;  /* 0x14100000aab10fae */ /* 0x0003e8000e901d56 */
[----:B------:R1:W-:Y:S02]  /*e530*/  @P0 LDGSTS.E.BYPASS.LTC128B.128 [R177+0x15900], [R132.64], !P4 ;  /* 0x1590000084b10fae */ /* 0x0003e4000e101d56 */
.L_x_432:
[----:B------:R-:W2:Y:S01]  /*e540*/  LDL R2, [R1+0x5c] ;  /* 0x00005c0001027983 */ /* 0x000ea20000100800 */
[----:B------:R-:W-:Y:S02]  /*e550*/  UISETP.NE.AND UP1, UPT, UR13, URZ, UPT ;  /* 0x0000003f0d00728c */ /* 0x000fe4000bf25270 */
[----:B------:R-:W-:Y:S01]  /*e560*/  UIMAD UR4, UR24, -0x30, URZ ;  /* 0xffffffd0180478a4 */ /* 0x000fe2000f8e023f */
[----:B-1----:R-:W3:Y:S01]  /*e570*/  LDL R168, [R1+0x58] ;  /* 0x0000580001a87983 */ /* 0x002ee20000100800 */
[----:B------:R-:W-:Y:S02]  /*e580*/  UISETP.NE.AND UP0, UPT, UR12, URZ, UPT ;  /* 0x0000003f0c00728c */ /* 0x000fe4000bf05270 */
[----:B------:R-:W-:Y:S01]  /*e590*/  PLOP3.LUT P0, PT, PT, PT, UP1, 0x80, 0x0 ;  /* 0x000000000000781c */ /* 0x000fe20003f0f018 */
[----:B------:R-:W0:Y:S01]  /*e5a0*/  LDGDEPBAR ;  /* 0x00000000000079af */ /* 0x000e220000000000 */
[----:B---3--:R-:W-:Y:S11]  /*e5b0*/  IADD3 R170, -R168, UR4, RZ ;  /* 0x00000004a8aa7c10 */ /* 0x008ff6000fffe1ff */
[----:B--2---:R-:W-:Y:S01]  /*e5c0*/  @P0 IMAD.HI.U32 R0, R2, c[0x0][0x2c8], RZ ;  /* 0x0000b20002000a27 */ /* 0x004fe200078e00ff */
[----:B------:R-:W-:Y:S03]  /*e5d0*/  PLOP3.LUT P0, PT, PT, PT, UP1, 0x80, 0x0 ;  /* 0x000000000000781c */ /* 0x000fe60003f0f018 */
[----:B------:R-:W-:Y:S02]  /*e5e0*/  IMAD.MOV.U32 R132, RZ, RZ, R2 ;  /* 0x000000ffff847224 */ /* 0x000fe400078e0002 */
[----:B------:R-:W-:Y:S08]  /*e5f0*/  IMAD.U32 R2, RZ, RZ, UR9 ;  /* 0x00000009ff027e24 */ /* 0x000ff0000f8e00ff */
[----:B------:R-:W-:Y:S01]  /*e600*/  @P0 SHF.R.U32.HI R132, RZ, c[0x0][0x2cc], R0 ;  /* 0x0000b300ff840a19 */ /* 0x000fe20000011600 */
[----:B------:R-:W-:Y:S01]  /*e610*/  IMAD.U32 R0, RZ, RZ, UR4 ;  /* 0x00000004ff007e24 */ /* 0x000fe2000f8e00ff */
[----:B------:R-:W-:Y:S03]  /*e620*/  PLOP3.LUT P0, PT, PT, PT, UP0, 0x40, 0x0 ;  /* 0x000000000000781c */ /* 0x000fe60003f0e808 */
[----:B------:R-:W1:Y:S01]  /*e630*/  SHFL.IDX PT, R3, R132, RZ, 0x1c1f ;  /* 0x001c1fff84037589 */ /* 0x000e6200000e0000 */
[----:B------:R-:W-:Y:S04]  /*e640*/  IADD3 R0, -R168, 0x1, R0 ;  /* 0x00000001a8007810 */ /* 0x000fe80007ffe100 */
[----:B------:R-:W-:Y:S04]  /*e650*/  IADD3 R0, R0, -c[0x0][0x168], R2 ;  /* 0x80005a0000007a10 */ /* 0x000fe80007ffe002 */
        /* <DEDUP_REMOVED lines=20> */
.L_x_435:
[----:B------:R-:W-:Y:S04]  /*e7a0*/  MOV R168, c[0x0][0x32c] ;  /* 0x0000cb0000a87a02 */ /* 0x000fe80000000f00 */
[----:B------:R-:W-:Y:S11]  /*e7b0*/  ISETP.NE.AND P0, PT, R168, 0x1, PT ;  /* 0x00000001a800780c */ /* 0x000ff60003f05270 */
[----:B------:R-:W-:Y:S02]  /*e7c0*/  @!UPT UIADD3 URZ, URZ, URZ, URZ ;  /* 0x0000003f3f3ff290 */ /* 0x000fe4000fffe03f */
[----:B------:R-:W-:Y:S05]  /*e7d0*/  @P0 IMAD.HI.U32 R168, R3, c[0x0][0x330], RZ ;  /* 0x0000cc0003a80a27 */ /* 0x000fea00078e00ff */
[----:B------:R-:W-:Y:S02]  /*e7e0*/  @P0 SHF.R.U32.HI R3, RZ, c[0x0][0x334], R168 ;  /* 0x0000cd00ff030a19 */ /* 0x000fe400000116a8 */
.L_x_436:
[----:B------:R-:W-:Y:S05]  /*e7f0*/  BSYNC B0 ;  /* 0x0000000000007941 */ /* 0x000fea0003800000 */
.L_x_434:
[----:B------:R-:W-:Y:S05]  /*e800*/  IMAD R3, R3, c[0x0][0x32c], R170 ;  /* 0x0000cb0003037a24 */ /* 0x000fea00078e02aa */
[----:B------:R-:W-:Y:S02]  /*e810*/  IMNMX R0, R0, R3, !PT ;  /* 0x0000000300007217 */ /* 0x000fe40007800200 */
[----:B------:R-:W-:Y:S04]  /*e820*/  IADD3 R3, R3, c[0x0][0x32c], RZ ;  /* 0x0000cb0003037a10 */ /* 0x000fe80007ffe0ff */
[----:B------:R-:W-:Y:S02]  /*e830*/  IMNMX R2, R2, R3, PT ;  /* 0x0000000302027217 */ /* 0x000fe40003800200 */
.L_x_433:
        /* <DEDUP_REMOVED lines=88> */
.L_x_439:
[----:B------:R-:W-:Y:S04]  /*edc0*/  MOV R4, 0x1 ;  /* 0x0000000100047802 */ /* 0x000fe80000000f00 */
[----:B------:R-:W-:Y:S11]  /*edd0*/  ISETP.NE.AND P0, PT, R4, c[0x0][0x32c], PT ;  /* 0x0000cb0004007a0c */ /* 0x000ff60003f05270 */
[----:B------:R-:W-:Y:S02]  /*ede0*/  @!UPT UIADD3 URZ, URZ, URZ, URZ ;  /* 0x0000003f3f3ff290 */ /* 0x000fe4000fffe03f */
[----:B------:R-:W-:Y:S05]  /*edf0*/  @P0 IMAD.HI.U32 R4, R0, c[0x0][0x330], RZ ;  /* 0x0000cc0000040a27 */ /* 0x000fea00078e00ff */
[----:B------:R-:W-:Y:S02]  /*ee00*/  @P0 SHF.R.U32.HI R0, RZ, c[0x0][0x334], R4 ;  /* 0x0000cd00ff000a19 */ /* 0x000fe40000011604 */
.L_x_440:
[----:B------:R-:W-:Y:S05]  /*ee10*/  BSYNC B0 ;  /* 0x0000000000007941 */ /* 0x000fea0003800000 */
.L_x_438:
[----:B------:R-:W-:Y:S05]  /*ee20*/  IMAD R0, R0, c[0x0][0x32c], R170 ;  /* 0x0000cb0000007a24 */ /* 0x000fea00078e02aa */
[----:B------:R-:W-:Y:S02]  /*ee30*/  IMNMX R2, R2, R0, !PT ;  /* 0x0000000002027217 */ /* 0x000fe40007800200 */
[----:B------:R-:W-:Y:S04]  /*ee40*/  IADD3 R0, R0, c[0x0][0x32c], RZ ;  /* 0x0000cb0000007a10 */ /* 0x000fe80007ffe0ff */
[----:B------:R-:W-:Y:S02]  /*ee50*/  IMNMX R3, R3, R0, PT ;  /* 0x0000000003037217 */ /* 0x000fe40003800200 */
.L_x_437:
        /* <DEDUP_REMOVED lines=492> */
.L_x_428:
[----:B------:R-:W2:Y:S04]  /*10d20*/  LDL.LU R2, [R1+0x44] ;  /* 0x0000440001027983 */ /* 0x000ea80000300800 */
        /* <DEDUP_REMOVED lines=156> */
.L_x_386:
[----:B------:R-:W-:Y:S05]  /*116f0*/  @P2 BRA `(.L_x_442) ;  /* 0x00001f8000002947 */ /* 0x000fea0003800000 */
[----:B------:R-:W3:Y:S01]  /*11700*/  S2R R7, SR_TID.X ;  /* 0x0000000000077919 */ /* 0x000ee20000002100 */
[----:B------:R-:W-:Y:S01]  /*11710*/  IMAD R0, RZ, RZ, -UR11 ;  /* 0x8000000bff007e24 */ /* 0x000fe2000f8e02ff */
[----:B------:R-:W-:Y:S01]  /*11720*/  ULDC.64 UR4, c[0x0][0x4d0] ;  /* 0x0001340000047ab9 */ /* 0x000fe20000000a00 */
[----:B------:R-:W-:Y:S01]  /*11730*/  MOV R18, c[0x0][0x4e8] ;  /* 0x00013a0000127a02 */ /* 0x000fe20000000f00 */
[----:B------:R-:W4:Y:S01]  /*11740*/  S2R R9, SR_CTAID.Y ;  /* 0x0000000000097919 */ /* 0x000f220000002600 */
[----:B------:R-:W-:Y:S01]  /*11750*/  UIMAD.WIDE.U32 UR8, UR11, UR4, URZ ;  /* 0x000000040b0872a5 */ /* 0x000fe2000f8e003f */
[----:B------:R-:W-:Y:S01]  /*11760*/  BSSY B0, `(.L_x_443) ;  /* 0x000012e000007945 */ /* 0x000fe20003800000 */
[----:B------:R-:W-:Y:S01]  /*11770*/  USHF.R.S32.HI UR6, URZ, 0x1f, UR11 ;  /* 0x0000001f3f067899 */ /* 0x000fe2000801140b */
[----:B------:R-:W1:Y:S01]  /*11780*/  S2R R10, SR_CTAID.Z ;  /* 0x00000000000a7919 */ /* 0x000e620000002700 */
[----:B------:R-:W-:-:S02]  /*11790*/  ISETP.NE.AND P1, PT, R18, 0x1, PT ;  /* 0x000000011200780c */ /* 0x000fc40003f25270 */
[----:B-1----:R-:W-:Y:S01]  /*117a0*/  IMAD.U32 R2, RZ, RZ, UR8 ;  /* 0x00000008ff027e24 */ /* 0x002fe2000f8e00ff */
[----:B------:R-:W-:Y:S01]  /*117b0*/  MOV R3, UR9 ;  /* 0x0000000900037c02 */ /* 0x000fe20008000f00 */
[----:B------:R-:W-:Y:S01]  /*117c0*/  UIMAD UR7, UR6, UR4, URZ ;  /* 0x00000004060772a4 */ /* 0x000fe2000f8e023f */
[----:B------:R-:W1:Y:S03]  /*117d0*/  S2R R17, SR_CTAID.X ;  /* 0x0000000000117919 */ /* 0x000e660000002500 */
[----:B------:R-:W-:-:S03]  /*117e0*/  UIMAD UR7, UR11, UR5, UR7 ;  /* 0x000000050b0772a4 */ /* 0x000fc6000f8e0207 */
[----:B------:R-:W-:Y:S02]  /*117f0*/  ULDC.64 UR4, c[0x0][0x438] ;  /* 0x00010e0000047ab9 */ /* 0x000fe40000000a00 */
[----:B------:R-:W-:Y:S01]  /*11800*/  UIMAD.WIDE.U32 UR12, UR11, UR4, URZ ;  /* 0x000000040b0c72a5 */ /* 0x000fe2000f8e003f */
[----:B---3--:R-:W-:Y:S01]  /*11810*/  SHF.R.S32.HI R5, RZ, 0x1f, R7 ;  /* 0x0000001fff057819 */ /* 0x008fe20000011407 */
[----:B------:R-:W-:Y:S02]  /*11820*/  UIMAD UR4, UR6, UR4, URZ ;  /* 0x00000004060472a4 */ /* 0x000fe4000f8e023f */
[----:B------:R-:W-:Y:S01]  /*11830*/  UIADD3 UR7, UR9, UR7, URZ ;  /* 0x0000000709077290 */ /* 0x000fe2000fffe03f */
[----:B----4-:R-:W-:Y:S01]  /*11840*/  IMAD R9, R0, c[0x0][0x550], R9 ;  /* 0x0001540000097a24 */ /* 0x010fe200078e0209 */
        /* <DEDUP_REMOVED lines=15> */
[----:B------:R-:W-:Y:S01]  /*11940*/  IMAD.WIDE.U32 R4, R10, c[0x0][0x4d8], R4 ;  /* 0x000136000a047a25 */ /* 0x000fe200078e0004 */
        /* <DEDUP_REMOVED lines=15> */
[C---:B------:R-:W-:Y:S02]  /*11a40*/  IMAD R7, R10.reuse, c[0x0][0x444], R7 ;  /* 0x000111000a077a24 */ /* 0x040fe400078e0207 */
[----:B-1----:R-:W-:Y:S01]  /*11a50*/  IMAD R6, R17, 0x80, R0 ;  /* 0x0000008011067824 */ /* 0x002fe200078e0200 */
[----:B------:R-:W-:Y:S01]  /*11a60*/  SHF.R.S32.HI R0, RZ, 0x1f, R9 ;  /* 0x0000001fff007819 */ /* 0x000fe20000011409 */
[----:B------:R-:W-:-:S04]  /*11a70*/  IMAD.WIDE.U32 R2, R10, c[0x0][0x440], R2 ;  /* 0x000110000a027a25 */ /* 0x000fc800078e0002 */
[----:B------:R-:W-:Y:S01]  /*11a80*/  @P1 IMAD.HI.U32 R10, R6, c[0x0][0x4ec], RZ ;  /* 0x00013b00060a1a27 */ /* 0x000fe200078e00ff */
[----:B------:R-:W-:-:S03]  /*11a90*/  IADD3 R3, R3, R7, RZ ;  /* 0x0000000703037210 */ /* 0x000fc60007ffe0ff */
[----:B------:R-:W-:Y:S02]  /*11aa0*/  IMAD.IADD R5, R5, 0x1, R8 ;  /* 0x0000000105057824 */ /* 0x000fe400078e0208 */
[----:B------:R-:W-:Y:S01]  /*11ab0*/  IMAD.MOV.U32 R8, RZ, RZ, R6 ;  /* 0x000000ffff087224 */ /* 0x000fe200078e0006 */
[----:B------:R-:W-:Y:S01]  /*11ac0*/  @P1 SHF.R.U32.HI R8, RZ, c[0x0][0x4f0], R10 ;  /* 0x00013c00ff081a19 */ /* 0x000fe2000001160a */
[C---:B------:R-:W-:Y:S02]  /*11ad0*/  IMAD R7, R0.reuse, c[0x0][0x4e0], RZ ;  /* 0x0001380000077a24 */ /* 0x040fe400078e02ff */
[----:B------:R-:W-:Y:S02]  /*11ae0*/  IMAD R0, R0, c[0x0][0x448], RZ ;  /* 0x0001120000007a24 */ /* 0x000fe400078e02ff */
[----:B------:R-:W-:Y:S02]  /*11af0*/  IMAD R11, R9, c[0x0][0x4e4], R7 ;  /* 0x00013900090b7a24 */ /* 0x000fe400078e0207 */
[----:B------:R-:W-:-:S02]  /*11b00*/  IMAD.MOV R7, RZ, RZ, -R8 ;  /* 0x000000ffff077224 */ /* 0x000fc400078e0a08 */
[C---:B------:R-:W-:Y:S01]  /*11b10*/  IMAD R10, R9.reuse, c[0x0][0x44c], R0 ;  /* 0x00011300090a7a24 */ /* 0x040fe200078e0200 */
[----:B------:R-:W-:Y:S01]  /*11b20*/  MOV R0, R6 ;  /* 0x0000000600007202 */ /* 0x000fe20000000f00 */
[----:B------:R-:W-:-:S04]  /*11b30*/  IMAD.WIDE.U32 R2, R9, c[0x0][0x448], R2 ;  /* 0x0001120009027a25 */ /* 0x000fc800078e0002 */
[----:B------:R-:W-:-:S04]  /*11b40*/  IMAD.WIDE.U32 R4, R9, c[0x0][0x4e0], R4 ;  /* 0x0001380009047a25 */ /* 0x000fc800078e0004 */
[----:B------:R-:W-:Y:S01]  /*11b50*/  @P1 IMAD.HI.U32 R9, R6, c[0x0][0x4ec], RZ ;  /* 0x00013b0006091a27 */ /* 0x000fe200078e00ff */
[----:B------:R-:W-:Y:S01]  /*11b60*/  BAR.SYNC.DEFER_BLOCKING 0x1, 0x100 ;  /* 0x0044000000007b1d */ /* 0x000fe20000010000 */
[----:B------:R-:W-:Y:S02]  /*11b70*/  IADD3 R4, P0, R8, R4, RZ ;  /* 0x0000000408047210 */ /* 0x000fe40007f1e0ff */
[----:B------:R-:W-:Y:S01]  /*11b80*/  IMAD R7, R7, c[0x0][0x4e8], R6 ;  /* 0x00013a0007077a24 */ /* 0x000fe200078e0206 */
[----:B------:R-:W-:Y:S01]  /*11b90*/  @P1 SHF.R.U32.HI R0, RZ, c[0x0][0x4f0], R9 ;  /* 0x00013c00ff001a19 */ /* 0x000fe20000011609 */
[----:B------:R-:W-:Y:S01]  /*11ba0*/  IMAD.IADD R3, R3, 0x1, R10 ;  /* 0x0000000103037824 */ /* 0x000fe200078e020a */
[----:B------:R-:W-:Y:S02]  /*11bb0*/  SHF.R.S32.HI R10, RZ, 0x1f, R8 ;  /* 0x0000001fff0a7819 */ /* 0x000fe40000011408 */
[----:B------:R-:W-:Y:S01]  /*11bc0*/  SHF.R.S32.HI R9, RZ, 0x1f, R7 ;  /* 0x0000001fff097819 */ /* 0x000fe20000011407 */
[----:B------:R-:W-:Y:S01]  /*11bd0*/  IMAD.WIDE.U32 R2, R0, c[0x0][0x430], R2 ;  /* 0x00010c0000027a25 */ /* 0x000fe200078e0002 */
[----:B------:R-:W-:-:S02]  /*11be0*/  IADD3.X R5, R10, R5, R11, P0, !PT ;  /* 0x000000050a057210 */ /* 0x000fc400007fe40b */
[----:B------:R-:W-:Y:S01]  /*11bf0*/  IADD3 R8, -R0, RZ, RZ ;  /* 0x000000ff00087210 */ /* 0x000fe20007ffe1ff */
[----:B------:R-:W-:Y:S01]  /*11c00*/  IMAD R9, R9, c[0x0][0x4c8], RZ ;  /* 0x0001320009097a24 */ /* 0x000fe200078e02ff */
[----:B------:R-:W-:Y:S01]  /*11c10*/  SHF.R.S32.HI R10, RZ, 0x1f, R0 ;  /* 0x0000001fff0a7819 */ /* 0x000fe20000011400 */
[----:B------:R-:W-:-:S04]  /*11c20*/  IMAD.WIDE.U32 R4, R7, c[0x0][0x4c8], R4 ;  /* 0x0001320007047a25 */ /* 0x000fc800078e0004 */
[----:B------:R-:W-:Y:S01]  /*11c30*/  IMAD R7, R7, c[0x0][0x4cc], R9 ;  /* 0x0001330007077a24 */ /* 0x000fe200078e0209 */
[----:B------:R-:W-:Y:S01]  /*11c40*/  LEA R9, P0, R4, c[0x0][0x4a8], 0x2 ;  /* 0x00012a0004097a11 */ /* 0x000fe200078010ff */
[----:B------:R-:W-:Y:S02]  /*11c50*/  IMAD R8, R8, c[0x0][0x4e8], R6 ;  /* 0x00013a0008087a24 */ /* 0x000fe400078e0206 */
[----:B------:R-:W-:Y:S01]  /*11c60*/  IMAD R6, R10, c[0x0][0x430], RZ ;  /* 0x00010c000a067a24 */ /* 0x000fe200078e02ff */
[----:B------:R-:W-:Y:S01]  /*11c70*/  LEA R10, R17, R13, 0x7 ;  /* 0x0000000d110a7211 */ /* 0x000fe200078e38ff */
[----:B------:R-:W-:Y:S02]  /*11c80*/  IMAD.IADD R5, R5, 0x1, R7 ;  /* 0x0000000105057824 */ /* 0x000fe400078e0207 */
[----:B------:R-:W-:Y:S01]  /*11c90*/  IMAD R0, R0, c[0x0][0x434], R6 ;  /* 0x00010d0000007a24 */ /* 0x000fe200078e0206 */
[----:B------:R-:W-:Y:S02]  /*11ca0*/  SHF.R.S32.HI R6, RZ, 0x1f, R8 ;  /* 0x0000001fff067819 */ /* 0x000fe40000011408 */
[----:B------:R-:W-:Y:S01]  /*11cb0*/  LEA.HI.X R5, R4, c[0x0][0x4ac], R5, 0x2, P0 ;  /* 0x00012b0004057a11 */ /* 0x000fe200000f1405 */
[----:B------:R-:W-:Y:S01]  /*11cc0*/  IMAD.IADD R3, R3, 0x1, R0 ;  /* 0x0000000103037824 */ /* 0x000fe200078e0200 */
[----:B------:R-:W-:Y:S01]  /*11cd0*/  SHFL.IDX PT, R4, R9, 0x1, 0x1c1f ;  /* 0x003c1f0009047f89 */ /* 0x000fe200000e0000 */
[----:B------:R-:W-:Y:S01]  /*11ce0*/  IMAD R0, R6, c[0x0][0x428], RZ ;  /* 0x00010a0006007a24 */ /* 0x000fe200078e02ff */
[----:B------:R-:W-:Y:S01]  /*11cf0*/  LOP3.LUT P0, RZ, R12, 0x3, RZ, 0xc0, !PT ;  /* 0x000000030cff7812 */ /* 0x000fe2000780c0ff */
[C---:B------:R-:W-:Y:S01]  /*11d00*/  IMAD.WIDE.U32 R2, R8.reuse, c[0x0][0x428], R2 ;  /* 0x00010a0008027a25 */ /* 0x040fe200078e0002 */
[----:B------:R1:W-:Y:S03]  /*11d10*/  SHFL.IDX PT, R6, R9, RZ, 0x1c1f ;  /* 0x001c1fff09067589 */ /* 0x0003e600000e0000 */
[----:B------:R-:W-:Y:S01]  /*11d20*/  IMAD R0, R8, c[0x0][0x42c], R0 ;  /* 0x00010b0008007a24 */ /* 0x000fe200078e0200 */
[----:B------:R-:W3:Y:S01]  /*11d30*/  SHFL.IDX PT, R7, R5, RZ, 0x1c1f ;  /* 0x001c1fff05077589 */ /* 0x000ee200000e0000 */
[----:B------:R-:W-:-:S03]  /*11d40*/  IADD3 R8, R10, 0x8, RZ ;  /* 0x000000080a087810 */ /* 0x000fc60007ffe0ff */
[----:B------:R-:W4:Y:S01]  /*11d50*/  SHFL.IDX PT, R5, R5, 0x1, 0x1c1f ;  /* 0x003c1f0005057f89 */ /* 0x000f2200000e0000 */
[----:B------:R-:W-:Y:S01]  /*11d60*/  IADD3 R0, R3, R0, RZ ;  /* 0x0000000003007210 */ /* 0x000fe20007ffe0ff */
[----:B-1----:R-:W-:Y:S01]  /*11d70*/  IMAD R9, R18, c[0x0][0x388], RZ ;  /* 0x0000e20012097a24 */ /* 0x002fe200078e02ff */
[----:B------:R-:W-:-:S04]  /*11d80*/  LEA R18, P1, R2, c[0x0][0x400], 0x2 ;  /* 0x0001000002127a11 */ /* 0x000fc800078210ff */
[-C--:B------:R-:W-:Y:S02]  /*11d90*/  ISETP.GE.OR P2, PT, R10, R9.reuse, P0 ;  /* 0x000000090a00720c */ /* 0x080fe40000746670 */
[-C--:B------:R-:W-:Y:S02]  /*11da0*/  ISETP.GE.OR P0, PT, R8, R9.reuse, P0 ;  /* 0x000000090800720c */ /* 0x080fe40000706670 */
[----:B------:R-:W-:Y:S02]  /*11db0*/  LEA.HI.X R17, R2, c[0x0][0x404], R0, 0x2, P1 ;  /* 0x0001010002117a11 */ /* 0x000fe400008f1400 */
[----:B------:R-:W-:Y:S01]  /*11dc0*/  LOP3.LUT R0, R16, 0x7ffffffc, RZ, 0xc0, !PT ;  /* 0x7ffffffc10007812 */ /* 0x000fe200078ec0ff */
[----:B------:R1:W2:Y:S01]  /*11dd0*/  SHFL.IDX PT, R2, R18, RZ, 0x1c1f ;  /* 0x001c1fff12027589 */ /* 0x0002a200000e0000 */
[----:B------:R-:W-:-:S03]  /*11de0*/  ISETP.GE.AND P1, PT, R8, R9, PT ;  /* 0x000000090800720c */ /* 0x000fc60003f26270 */
[----:B------:R-:W-:Y:S01]  /*11df0*/  IMAD.IADD R0, R12, 0x1, -R0 ;  /* 0x000000010c007824 */ /* 0x000fe200078e0a00 */
[----:B------:R1:W1:Y:S01]  /*11e00*/  SHFL.IDX PT, R3, R17, RZ, 0x1c1f ;  /* 0x001c1fff11037589 */ /* 0x00026200000e0000 */
[----:B------:R-:W-:-:S03]  /*11e10*/  P2R R16, PR, RZ, 0x2 ;  /* 0x00000002ff107803 */ /* 0x000fc60000000000 */
[----:B---3--:R3:W-:Y:S01]  /*11e20*/  @!P2 ST.E [R6.64], R14 ;  /* 0x0000000e0600a985 */ /* 0x0087e2000c101916 */
[----:B------:R-:W-:-:S03]  /*11e30*/  SHF.L.U32 R0, R0, 0x1, RZ ;  /* 0x0000000100007819 */ /* 0x000fc600000006ff */
[----:B----4-:R3:W-:Y:S01]  /*11e40*/  @!P0 ST.E [R4.64], R15 ;  /* 0x0000000f04008985 */ /* 0x0107e2000c101916 */
[----:B------:R-:W-:-:S13]  /*11e50*/  ISETP.GE.AND P0, PT, R10, R9, PT ;  /* 0x000000090a00720c */ /* 0x000fda0003f06270 */
[----:B------:R-:W-:Y:S05]  /*11e60*/  @P0 BRA `(.L_x_444) ;  /* 0x00000bd000000947 */ /* 0x000fea0003800000 */
[C---:B--2---:R-:W-:Y:S02]  /*11e70*/  ISETP.GE.AND P0, PT, R0.reuse, c[0x0][0x3c8], PT ;  /* 0x0000f20000007a0c */ /* 0x044fe40003f06270 */
[C---:B---3--:R-:W-:Y:S02]  /*11e80*/  IADD3 R5, R0.reuse, 0x8, RZ ;  /* 0x0000000800057810 */ /* 0x048fe40007ffe0ff */
[----:B------:R-:W-:Y:S02]  /*11e90*/  IADD3 R4, R0, 0x10, RZ ;  /* 0x0000001000047810 */ /* 0x000fe40007ffe0ff */
[----:B------:R-:W-:Y:S02]  /*11ea0*/  ISETP.GE.AND P5, PT, R5, c[0x0][0x3c8], PT ;  /* 0x0000f20005007a0c */ /* 0x000fe40003fa6270 */
[----:B------:R-:W-:Y:S02]  /*11eb0*/  ISETP.GE.AND P4, PT, R4, c[0x0][0x3c8], PT ;  /* 0x0000f20004007a0c */ /* 0x000fe40003f86270 */
[----:B------:R-:W-:-:S02]  /*11ec0*/  IADD3 R8, R0, 0x18, RZ ;  /* 0x0000001800087810 */ /* 0x000fc40007ffe0ff */
[C---:B------:R-:W-:Y:S01]  /*11ed0*/  IADD3 R10, R0.reuse, 0x20, RZ ;  /* 0x00000020000a7810 */ /* 0x040fe20007ffe0ff */
[C---:B-1----:R-:W-:Y:S01]  /*11ee0*/  @!P0 IMAD.WIDE R6, R0.reuse, 0x4, R2 ;  /* 0x0000000400068825 */ /* 0x042fe200078e0202 */
        /* <DEDUP_REMOVED lines=181> */
.L_x_444:
[----:B--2---:R-:W-:Y:S05]  /*12a40*/  BSYNC B0 ;  /* 0x0000000000007941 */ /* 0x004fea0003800000 */
.L_x_443:
[----:B------:R-:W-:Y:S01]  /*12a50*/  ISETP.NE.AND P0, PT, R16, RZ, PT ;  /* 0x000000ff1000720c */ /* 0x000fe20003f05270 */
[----:B-1----:R1:W2:Y:S04]  /*12a60*/  SHFL.IDX PT, R3, R17, 0x1, 0x1c1f ;  /* 0x003c1f0011037f89 */ /* 0x0022a800000e0000 */
[----:B------:R1:W4:Y:S08]  /*12a70*/  SHFL.IDX PT, R2, R18, 0x1, 0x1c1f ;  /* 0x003c1f0012027f89 */ /* 0x00033000000e0000 */
[----:B------:R-:W-:Y:S05]  /*12a80*/  @P0 EXIT ;  /* 0x000000000000094d */ /* 0x000fea0003800000 */
[C---:B---3--:R-:W-:Y:S02]  /*12a90*/  IADD3 R5, R0.reuse, 0x8, RZ ;  /* 0x0000000800057810 */ /* 0x048fe40007ffe0ff */
        /* <DEDUP_REMOVED lines=10> */
[--C-:B--2-4-:R-:W-:Y:S01]  /*12b40*/  @!P2 IMAD.WIDE R8, R0, 0x4, R2.reuse ;  /* 0x000000040008a825 */ /* 0x114fe200078e0202 */
[----:B------:R-:W-:Y:S02]  /*12b50*/  @!P1 LOP3.LUT R5, R5, 0xfffffffe, RZ, 0xc0, !PT ;  /* 0xfffffffe05059812 */ /* 0x000fe400078ec0ff */
[----:B------:R-:W-:Y:S02]  /*12b60*/  @!P0 LOP3.LUT R4, R4, 0xfffffffe, RZ, 0xc0, !PT ;  /* 0xfffffffe04048812 */ /* 0x000fe400078ec0ff */
[----:B------:R2:W-:Y:S01]  /*12b70*/  @!P2 ST.E.64 [R8.64], R158 ;  /* 0x0000009e0800a985 */ /* 0x0005e2000c101b16 */
[----:B------:R-:W-:Y:S01]  /*12b80*/  @!P1 IMAD.WIDE R6, R5, 0x4, R2 ;  /* 0x0000000405069825 */ /* 0x000fe200078e0202 */
        /* <DEDUP_REMOVED lines=11> */
[C---:B--2---:R-:W-:Y:S02]  /*12c40*/  IADD3 R8, R0.reuse, 0x28, RZ ;  /* 0x0000002800087810 */ /* 0x044fe40007ffe0ff */
[----:B------:R-:W-:Y:S02]  /*12c50*/  IADD3 R9, R0, 0x30, RZ ;  /* 0x0000003000097810 */ /* 0x000fe40007ffe0ff */
[----:B------:R-:W-:Y:S02]  /*12c60*/  ISETP.GE.AND P4, PT, R8, c[0x0][0x3c8], PT ;  /* 0x0000f20008007a0c */ /* 0x000fe40003f86270 */
[----:B------:R-:W-:Y:S02]  /*12c70*/  ISETP.GE.AND P3, PT, R9, c[0x0][0x3c8], PT ;  /* 0x0000f20009007a0c */ /* 0x000fe40003f66270 */
[----:B---3--:R-:W-:-:S02]  /*12c80*/  @!P6 LEA.HI R4, R11, R11, RZ, 0x1 ;  /* 0x0000000b0b04e211 */ /* 0x008fc400078f08ff */
        /* <DEDUP_REMOVED lines=159> */
.L_x_442:
[----:B------:R-:W3:Y:S02]  /*13680*/  S2R R0, SR_TID.X ;  /* 0x0000000000007919 */ /* 0x000ee40000002100 */
[----:B---3--:R-:W-:-:S13]  /*13690*/  ISETP.GT.AND P0, PT, R0, 0x7f, PT ;  /* 0x0000007f0000780c */ /* 0x008fda0003f04270 */
[----:B------:R-:W-:Y:S05]  /*136a0*/  @P0 EXIT ;  /* 0x000000000000094d */ /* 0x000fea0003800000 */
[----:B------:R-:W3:Y:S01]  /*136b0*/  S2R R8, SR_CTAID.X ;  /* 0x0000000000087919 */ /* 0x000ee20000002500 */
[----:B------:R-:W-:-:S05]  /*136c0*/  MOV R3, c[0x0][0x4e8] ;  /* 0x00013a0000037a02 */ /* 0x000fca0000000f00 */
[----:B-1----:R-:W-:Y:S01]  /*136d0*/  IMAD R2, R3, c[0x0][0x388], RZ ;  /* 0x0000e20003027a24 */ /* 0x002fe200078e02ff */
[----:B---3--:R-:W-:-:S04]  /*136e0*/  LEA R8, R8, R0, 0x7 ;  /* 0x0000000008087211 */ /* 0x008fc800078e38ff */
[----:B------:R-:W-:-:S13]  /*136f0*/  ISETP.GE.AND P0, PT, R8, R2, PT ;  /* 0x000000020800720c */ /* 0x000fda0003f06270 */
[----:B------:R-:W-:Y:S05]  /*13700*/  @P0 EXIT ;  /* 0x000000000000094d */ /* 0x000fea0003800000 */
[----:B------:R-:W1:Y:S01]  /*13710*/  S2R R7, SR_CTAID.Z ;  /* 0x0000000000077919 */ /* 0x000e620000002700 */
[----:B------:R-:W-:Y:S01]  /*13720*/  USHF.R.S32.HI UR6, URZ, 0x1f, UR11 ;  /* 0x0000001f3f067899 */ /* 0x000fe2000801140b */
[----:B------:R-:W-:Y:S01]  /*13730*/  ISETP.NE.AND P0, PT, R3, 0x1, PT ;  /* 0x000000010300780c */ /* 0x000fe20003f05270 */
[----:B------:R-:W-:Y:S01]  /*13740*/  ULDC.64 UR4, c[0x0][0x4d0] ;  /* 0x0001340000047ab9 */ /* 0x000fe20000000a00 */
[----:B------:R-:W3:Y:S01]  /*13750*/  S2R R9, SR_CTAID.Y ;  /* 0x0000000000097919 */ /* 0x000ee20000002600 */
        /* <DEDUP_REMOVED lines=14> */
[----:B---3--:R-:W-:Y:S02]  /*13840*/  IMAD R4, R4, c[0x0][0x550], R9 ;  /* 0x0001540004047a24 */ /* 0x008fe400078e0209 */
        /* <DEDUP_REMOVED lines=21> */
.L_x_389:
[----:B-1----:R-:W-:Y:S01]  /*139a0*/  IMAD.MOV.U32 R3, RZ, RZ, R12 ;  /* 0x000000ffff037224 */ /* 0x002fe200078e000c */
[----:B------:R-:W-:Y:S02]  /*139b0*/  MOV R15, 0x181f ;  /* 0x0000181f000f7802 */ /* 0x000fe40000000f00 */
[----:B------:R-:W-:Y:S02]  /*139c0*/  MOV R2, 0x139e0 ;  /* 0x000139e000027802 */ /* 0x000fe40000000f00 */
[----:B------:R-:W-:Y:S05]  /*139d0*/  CALL.REL.NOINC `($__internal_8_$__cuda_sm70_shflsync_idx_p) ;  /* 0x0000026000007944 */ /* 0x000fea0003c00000 */
[----:B------:R-:W-:Y:S01]  /*139e0*/  IMAD.MOV.U32 R7, RZ, RZ, R15 ;  /* 0x000000ffff077224 */ /* 0x000fe200078e000f */
[----:B------:R-:W-:Y:S01]  /*139f0*/  MOV R3, R17 ;  /* 0x0000001100037202 */ /* 0x000fe20000000f00 */
[----:B------:R-:W-:Y:S01]  /*13a00*/  IMAD.MOV.U32 R15, RZ, RZ, 0x181f ;  /* 0x0000181fff0f7424 */ /* 0x000fe200078e00ff */
[----:B------:R-:W-:Y:S02]  /*13a10*/  MOV R2, 0x13a30 ;  /* 0x00013a3000027802 */ /* 0x000fe40000000f00 */
[----:B-1---5:R-:W-:Y:S05]  /*13a20*/  CALL.REL.NOINC `($__internal_8_$__cuda_sm70_shflsync_idx_p) ;  /* 0x0000021000007944 */ /* 0x022fea0003c00000 */
[----:B------:R-:W-:Y:S01]  /*13a30*/  MOV R2, R15 ;  /* 0x0000000f00027202 */ /* 0x000fe20000000f00 */
[----:B-1---5:R-:W-:Y:S05]  /*13a40*/  BRA `(.L_x_445) ;  /* 0xfffeeb5000007947 */ /* 0x022fea000383ffff */
.L_x_408:
[----:B--2---:R-:W-:Y:S02]  /*13a50*/  MOV R15, 0x181f ;  /* 0x0000181f000f7802 */ /* 0x004fe40000000f00 */
[----:B------:R-:W-:Y:S02]  /*13a60*/  MOV R2, 0x13a80 ;  /* 0x00013a8000027802 */ /* 0x000fe40000000f00 */
[----:B-1---5:R-:W-:Y:S05]  /*13a70*/  CALL.REL.NOINC `($__internal_8_$__cuda_sm70_shflsync_idx_p) ;  /* 0x000001c000007944 */ /* 0x022fea0003c00000 */
[----:B------:R-:W-:Y:S01]  /*13a80*/  MOV R3, R6 ;  /* 0x0000000600037202 */ /* 0x000fe20000000f00 */
[----:B-----5:R-:W-:Y:S01]  /*13a90*/  IMAD.MOV.U32 R4, RZ, RZ, R15 ;  /* 0x000000ffff047224 */ /* 0x020fe200078e000f */
[----:B------:R-:W-:Y:S01]  /*13aa0*/  MOV R2, 0x13ad0 ;  /* 0x00013ad000027802 */ /* 0x000fe20000000f00 */
[----:B------:R-:W-:Y:S02]  /*13ab0*/  IMAD.MOV.U32 R15, RZ, RZ, 0x181f ;  /* 0x0000181fff0f7424 */ /* 0x000fe400078e00ff */
[----:B-1----:R-:W-:Y:S05]  /*13ac0*/  CALL.REL.NOINC `($__internal_8_$__cuda_sm70_shflsync_idx_p) ;  /* 0x0000017000007944 */ /* 0x002fea0003c00000 */
[----:B-----5:R-:W-:Y:S01]  /*13ad0*/  MOV R0, R15 ;  /* 0x0000000f00007202 */ /* 0x020fe20000000f00 */
[----:B-1----:R-:W-:-:S05]  /*13ae0*/  BRA `(.L_x_446) ;  /* 0xffff2bc000007947 */ /* 0x002fca000383ffff */
.L_x_425:
[----:B--2---:R-:W-:Y:S01]  /*13af0*/  MOV R15, 0x181f ;  /* 0x0000181f000f7802 */ /* 0x004fe20000000f00 */
[----:B------:R-:W-:Y:S01]  /*13b00*/  IMAD.MOV.U32 R3, RZ, RZ, R6 ;  /* 0x000000ffff037224 */ /* 0x000fe200078e0006 */
[----:B------:R-:W-:Y:S02]  /*13b10*/  MOV R2, 0x13b30 ;  /* 0x00013b3000027802 */ /* 0x000fe40000000f00 */
[----:B-1---5:R-:W-:Y:S05]  /*13b20*/  CALL.REL.NOINC `($__internal_8_$__cuda_sm70_shflsync_idx_p) ;  /* 0x0000011000007944 */ /* 0x022fea0003c00000 */
[----:B------:R-:W-:Y:S01]  /*13b30*/  MOV R3, R7 ;  /* 0x0000000700037202 */ /* 0x000fe20000000f00 */
[----:B-----5:R-:W-:Y:S01]  /*13b40*/  IMAD.MOV.U32 R4, RZ, RZ, R15 ;  /* 0x000000ffff047224 */ /* 0x020fe200078e000f */
[----:B------:R-:W-:Y:S01]  /*13b50*/  MOV R2, 0x13b80 ;  /* 0x00013b8000027802 */ /* 0x000fe20000000f00 */
[----:B------:R-:W-:Y:S02]  /*13b60*/  IMAD.MOV.U32 R15, RZ, RZ, 0x181f ;  /* 0x0000181fff0f7424 */ /* 0x000fe400078e00ff */
[----:B-1----:R-:W-:Y:S05]  /*13b70*/  CALL.REL.NOINC `($__internal_8_$__cuda_sm70_shflsync_idx_p) ;  /* 0x000000c000007944 */ /* 0x002fea0003c00000 */
[----:B------:R-:W-:Y:S01]  /*13b80*/  MOV R2, R15 ;  /* 0x0000000f00027202 */ /* 0x000fe20000000f00 */
[----:B-1---5:R-:W-:-:S05]  /*13b90*/  BRA `(.L_x_447) ;  /* 0xffff6ac000007947 */ /* 0x022fca000383ffff */
.L_x_431:
[----:B------:R-:W-:Y:S02]  /*13ba0*/  MOV R15, 0x181f ;  /* 0x0000181f000f7802 */ /* 0x000fe40000000f00 */
[----:B------:R-:W-:Y:S02]  /*13bb0*/  MOV R2, 0x13bd0 ;  /* 0x00013bd000027802 */ /* 0x000fe40000000f00 */
[----:B----45:R-:W-:Y:S05]  /*13bc0*/  CALL.REL.NOINC `($__internal_8_$__cuda_sm70_shflsync_idx_p) ;  /* 0x0000007000007944 */ /* 0x030fea0003c00000 */
[----:B------:R-:W-:Y:S01]  /*13bd0*/  MOV R3, R6 ;  /* 0x0000000600037202 */ /* 0x000fe20000000f00 */
[----:B-----5:R-:W-:Y:S01]  /*13be0*/  IMAD.MOV.U32 R4, RZ, RZ, R15 ;  /* 0x000000ffff047224 */ /* 0x020fe200078e000f */
[----:B------:R-:W-:Y:S01]  /*13bf0*/  MOV R2, 0x13c20 ;  /* 0x00013c2000027802 */ /* 0x000fe20000000f00 */
[----:B------:R-:W-:Y:S02]  /*13c00*/  IMAD.MOV.U32 R15, RZ, RZ, 0x181f ;  /* 0x0000181fff0f7424 */ /* 0x000fe400078e00ff */
[----:B-1----:R-:W-:Y:S05]  /*13c10*/  CALL.REL.NOINC `($__internal_8_$__cuda_sm70_shflsync_idx_p) ;  /* 0x0000002000007944 */ /* 0x002fea0003c00000 */
[----:B-----5:R-:W-:Y:S01]  /*13c20*/  MOV R0, R15 ;  /* 0x0000000f00007202 */ /* 0x020fe20000000f00 */
[----:B-1----:R-:W-:-:S05]  /*13c30*/  BRA `(.L_x_448) ;  /* 0xffff994000007947 */ /* 0x002fca000383ffff */
        .weak           $__internal_8_$__cuda_sm70_shflsync_idx_p
        .type           $__internal_8_$__cuda_sm70_shflsync_idx_p,@function
        .size           $__internal_8_$__cuda_sm70_shflsync_idx_p,(.L_x_3239 - $__internal_8_$__cuda_sm70_shflsync_idx_p)
$__internal_8_$__cuda_sm70_shflsync_idx_p:
[----:B------:R1:W-:Y:S04]  /*13c40*/  STL [R1+0x74], R4 ;  /* 0x0000740401007387 */ /* 0x0003e80000100800 */
[----:B------:R2:W-:Y:S01]  /*13c50*/  STL [R1+0x70], R0 ;  /* 0x0000700001007387 */ /* 0x0005e20000100800 */
[----:B-1----:R-:W-:-:S02]  /*13c60*/  MOV R4, 0xffffffff ;  /* 0xffffffff00047802 */ /* 0x002fc40000000f00 */
[----:B--2---:R-:W-:Y:S02]  /*13c70*/  MOV R0, 0x1 ;  /* 0x0000000100007802 */ /* 0x004fe40000000f00 */
[----:B------:R-:W-:Y:S04]  /*13c80*/  WARPSYNC R4 ;  /* 0x0000000400007348 */ /* 0x000fe80003800000 */
[----:B------:R1:W2:Y:S04]  /*13c90*/  SHFL.IDX PT, R15, R3, R0, R15 ;  /* 0x00000000030f7389 */ /* 0x0002a800000e000f */
[----:B-1----:R1:W5:Y:S04]  /*13ca0*/  LDL.LU R4, [R1+0x74] ;  /* 0x0000740001047983 */ /* 0x0023680000300800 */
[----:B------:R1:W5:Y:S01]  /*13cb0*/  LDL.LU R0, [R1+0x70] ;  /* 0x0000700001007983 */ /* 0x0003620000300800 */
[----:B------:R-:W-:-:S04]  /*13cc0*/  MOV R3, 0x0 ;  /* 0x0000000000037802 */ /* 0x000fc80000000f00 */
[----:B--2---:R-:W-:Y:S05]  /*13cd0*/  RET.REL.NODEC R2 `(_ZN7cutlass13device_kernelIN5flash19enable_sm80_to_sm89INS1_16FlashAttnFwdSm80INS1_25CollectiveMainloopFwdSm80ILi8ELi1ELb1EN4cute5tupleIJNS5_1CILi128EEENS7_ILi48EEENS7_ILi256EEEEEELi256ENS_10bfloat16_tEfNS_4arch4Sm80ELb0ELb1ELb0ELb0ELb1ELb0ELb1ELb1EEENS1_21CollectiveEpilogueFwdINS6_IJS8_SA_S9_EEENS6_IJNS7_ILi1EEESI_SI_EEESC_SE_Li256ELb0ELb1ELb1ELb0EEENS1_19SingleTileSchedulerILb0ELb1ELb1ELi128EEEEEEEEEvNT_6ParamsE) ;  /* 0xfffec32002007950 */ /* 0x004fea0003c3ffff */
.L_x_449:
        /* <DEDUP_REMOVED lines=10> */
.L_x_3239:


//--------------------- .text._ZN7cutlass13device_kernelIN5flash19enable_sm80_to_sm89INS1_16FlashAttnFwdSm80INS1_25CollectiveMainloopFwdSm80ILi8ELi1ELb1EN4cute5tupleIJNS5_1CILi128EEENS7_ILi48EEENS7_ILi256EEEEEELi256ENS_10bfloat16_tEfNS_4arch4Sm80ELb0ELb1ELb0ELb1ELb1ELb0ELb1ELb1EEENS1_21CollectiveEpilogueFwdINS6_IJS8_SA_S9_EEENS6_IJNS7_ILi1EEESI_SI_EEESC_SE_Li256ELb1ELb1ELb1ELb0EEENS1_36VarlenDynamicPersistentTileSchedulerILi128ELi48ELi256ELi256ELb1ELb1ELb0ELb1ELb0ELb1EEEEEEEEEvNT_6ParamsE --------------------------
	.section	.text._ZN7cutlass13device_kernelIN5flash19enable_sm80_to_sm89INS1_16FlashAttnFwdSm80INS1_25CollectiveMainloopFwdSm80ILi8ELi1ELb1EN4cute5tupleIJNS5_1CILi128EEENS7_ILi48EEENS7_ILi256EEEEEELi256ENS_10bfloat16_tEfNS_4arch4Sm80ELb0ELb1ELb0ELb1ELb1ELb0ELb1ELb1EEENS1_21CollectiveEpilogueFwdINS6_IJS8_SA_S9_EEENS6_IJNS7_ILi1EEESI_SI_EEESC_SE_Li256ELb1ELb1ELb1ELb0EEENS1_36VarlenDynamicPersistentTileSchedulerILi128ELi48ELi256ELi256ELb1ELb1ELb0ELb1ELb0ELb1EEEEEEEEEvNT_6ParamsE,"ax",@progbits
	.sectioninfo	@"SHI_REGISTERS=255"
	.align	128
.text._ZN7cutlass13device_kernelIN5flash19enable_sm80_to_sm89INS1_16FlashAttnFwdSm80INS1_25CollectiveMainloopFwdSm80ILi8ELi1ELb1EN4cute5tupleIJNS5_1CILi128EEENS7_ILi48EEENS7_ILi256EEEEEELi256ENS_10bfloat16_tEfNS_4arch4Sm80ELb0ELb1ELb0ELb1ELb1ELb0ELb1ELb1EEENS1_21CollectiveEpilogueFwdINS6_IJS8_SA_S9_EEENS6_IJNS7_ILi1EEESI_SI_EEESC_SE_Li256ELb1ELb1ELb1ELb0EEENS1_36VarlenDynamicPersistentTileSchedulerILi128ELi48ELi256ELi256ELb1ELb1ELb0ELb1ELb0ELb1EEEEEEEEEvNT_6ParamsE:
        .type           _ZN7cutlass13device_kernelIN5flash19enable_sm80_to_sm89INS1_16FlashAttnFwdSm80INS1_25CollectiveMainloopFwdSm80ILi8ELi1ELb1EN4cute5tupleIJNS5_1CILi128EEENS7_ILi48EEENS7_ILi256EEEEEELi256ENS_10bfloat16_tEfNS_4arch4Sm80ELb0ELb1ELb0ELb1ELb1ELb0ELb1ELb1EEENS1_21CollectiveEpilogueFwdINS6_IJS8_SA_S9_EEENS6_IJNS7_ILi1EEESI_SI_EEESC_SE_Li256ELb1ELb1ELb1ELb0EEENS1_36VarlenDynamicPersistentTileSchedulerILi128ELi48ELi256ELi256ELb1ELb1ELb0ELb1ELb0ELb1EEEEEEEEEvNT_6ParamsE,@function
        .size           _ZN7cutlass13device_kernelIN5flash19enable_sm80_to_sm89INS1_16FlashAttnFwdSm80INS1_25CollectiveMainloopFwdSm80ILi8ELi1ELb1EN4cute5tupleIJNS5_1CILi128EEENS7_ILi48EEENS7_ILi256EEEEEELi256ENS_10bfloat16_tEfNS_4arch4Sm80ELb0ELb1ELb0ELb1ELb1ELb0ELb1ELb1EEENS1_21CollectiveEpilogueFwdINS6_IJS8_SA_S9_EEENS6_IJNS7_ILi1EEESI_SI_EEESC_SE_Li256ELb1ELb1ELb1ELb0EEENS1_36VarlenDynamicPersistentTileSchedulerILi128ELi48ELi256ELi256ELb1ELb1ELb0ELb1ELb0ELb1EEEEEEEEEvNT_6ParamsE,(.L_x_3241 - _ZN7cutlass13device_kernelIN5flash19enable_sm80_to_sm89INS1_16FlashAttnFwdSm80INS1_25CollectiveMainloopFwdSm80ILi8ELi1ELb1EN4cute5tupleIJNS5_1CILi128EEENS7_ILi48EEENS7_ILi256EEEEEELi256ENS_10bfloat16_tEfNS_4arch4Sm80ELb0ELb1ELb0ELb1ELb1ELb0ELb1ELb1EEENS1_21CollectiveEpilogueFwdINS6_IJS8_SA_S9_EEENS6_IJNS7_ILi1EEESI_SI_EEESC_SE_Li256ELb1ELb1ELb1ELb0EEENS1_36VarlenDynamicPersistentTileSchedulerILi128ELi48ELi256ELi256ELb1ELb1ELb0ELb1ELb0ELb1EEEEEEEEEvNT_6ParamsE)
        .other          _ZN7cutlass13device_kernelIN5flash19enable_sm80_to_sm89INS1_16FlashAttnFwdSm80INS1_25CollectiveMainloopFwdSm80ILi8ELi1ELb1EN4cute5tupleIJNS5_1CILi128EEENS7_ILi48EEENS7_ILi256EEEEEELi256ENS_10bfloat16_tEfNS_4arch4Sm80ELb0ELb1ELb0ELb1ELb1ELb0ELb1ELb1EEENS1_21CollectiveEpilogueFwdINS6_IJS8_SA_S9_EEENS6_IJNS7_ILi1EEESI_SI_EEESC_SE_Li256ELb1ELb1ELb1ELb0EEENS1_36VarlenDynamicPersistentTileSchedulerILi128ELi48ELi256ELi256ELb1ELb1ELb0ELb1ELb0ELb1EEEEEEEEEvNT_6ParamsE,@"STO_CUDA_ENTRY STV_DEFAULT"
_ZN7cutlass13device_kernelIN5flash19enable_sm80_to_sm89INS1_16FlashAttnFwdSm80INS1_25CollectiveMainloopFwdSm80ILi8ELi1ELb1EN4cute5tupleIJNS5_1CILi128EEENS7_ILi48EEENS7_ILi256EEEEEELi256ENS_10bfloat16_tEfNS_4arch4Sm80ELb0ELb1ELb0ELb1ELb1ELb0ELb1ELb1EEENS1_21CollectiveEpilogueFwdINS6_IJS8_SA_S9_EEENS6_IJNS7_ILi1EEESI_SI_EEESC_SE_Li256ELb1ELb1ELb1ELb0EEENS1_36VarlenDynamicPersistentTileSchedulerILi128ELi48ELi256ELi256ELb1ELb1ELb0ELb1ELb0ELb1EEEEEEEEEvNT_6ParamsE:
        /* <DEDUP_REMOVED lines=15> */
[----:B------:R-:W-:-:S03]  /*00f0*/  CS2R R8, SRZ ;  /* 0x0000000000087805 */ /* 0x000fc6000001ff00 */
[----:B------:R-:W-:-:S04]  /*0100*/  ISETP.NE.AND P6, PT, R13, 0x1f, PT ;  /* 0x0000001f0d00780c */ /* 0x000fc80003fc5270 */
[----:B------:R-:W-:-:S13]  /*0110*/  ISETP.GE.OR P0, PT, R13, c[0x0][0x53c], !P6 ;  /* 0x00014f000d007a0c */ /* 0x000fda0007706670 */
[----:B-1----:R-:W-:Y:S02]  /*0120*/  @!P0 IMAD.MOV.U32 R4, RZ, RZ, 0x4 ;  /* 0x00000004ff048424 */ /* 0x002fe400078e00ff */
[----:B------:R-:W-:Y:S02]  /*0130*/  @!P0 IMAD.MOV.U32 R2, RZ, RZ, 0x4 ;  /* 0x00000004ff028424 */ /* 0x000fe400078e00ff */
[----:B------:R-:W-:-:S04]  /*0140*/  @!P0 IMAD.WIDE.U32 R4, R13, R4, c[0x0][0x580] ;  /* 0x000160000d048625 */ /* 0x000fc800078e0004 */
[C---:B------:R-:W-:Y:S01]  /*0150*/  @!P0 IMAD.WIDE.U32 R2, R13.reuse, R2, c[0x0][0x578] ;  /* 0x00015e000d028625 */ /* 0x040fe200078e0002 */
[----:B------:R-:W2:Y:S04]  /*0160*/  @!P0 LDG.E R9, [R4.64] ;  /* 0x0000000604098981 */ /* 0x000ea8000c1e1900 */
[----:B------:R-:W2:Y:S01]  /*0170*/  @!P0 LDG.E R8, [R2.64] ;  /* 0x0000000602088981 */ /* 0x000ea2000c1e1900 */
[C---:B------:R-:W-:Y:S01]  /*0180*/  ISETP.NE.AND P5, PT, R13.reuse, RZ, PT ;  /* 0x000000ff0d00720c */ /* 0x040fe20003fa5270 */
[----:B------:R-:W1:Y:S01]  /*0190*/  S2UR UR4, SR_CTAID.X ;  /* 0x00000000000479c3 */ /* 0x000e620000002500 */
[C---:B------:R-:W-:Y:S01]  /*01a0*/  ISETP.GE.U32.AND P4, PT, R13.reuse, 0x2, PT ;  /* 0x000000020d00780c */ /* 0x040fe20003f86070 */
[----:B------:R-:W-:Y:S01]  /*01b0*/  IMAD.MOV.U32 R7, RZ, RZ, RZ ;  /* 0x000000ffff077224 */ /* 0x000fe200078e00ff */
        /* <DEDUP_REMOVED lines=26> */
.L_x_455:
[----:B------:R-:W-:-:S04]  /*0360*/  IADD3 R0, R7, 0x1f, RZ ;  /* 0x0000001f07007810 */ /* 0x000fc80007ffe0ff */
[----:B------:R-:W-:-:S13]  /*0370*/  ISETP.GE.AND P0, PT, R0, c[0x0][0x53c], PT ;  /* 0x00014f0000007a0c */ /* 0x000fda0003f06270 */
[----:B------:R-:W-:Y:S05]  /*0380*/  @P0 BRA `(.L_x_452) ;  /* 0x00000c4000000947 */ /* 0x000fea0003800000 */
[----:B------:R-:W-:Y:S01]  /*0390*/  MOV R7, R0 ;  /* 0x0000000000077202 */ /* 0x000fe20000000f00 */
[----:B------:R-:W-:-:S03]  /*03a0*/  CS2R R8, SRZ ;  /* 0x0000000000087805 */ /* 0x000fc6000001ff00 */
[----:B------:R-:W-:-:S04]  /*03b0*/  IADD3 R0, R13, R7, RZ ;  /* 0x000000070d007210 */ /* 0x000fc80007ffe0ff */
[----:B------:R-:W-:-:S13]  /*03c0*/  ISETP.GE.OR P0, PT, R0, c[0x0][0x53c], !P6 ;  /* 0x00014f0000007a0c */ /* 0x000fda0007706670 */
[----:B------:R-:W-:Y:S02]  /*03d0*/  @!P0 MOV R2, 0x4 ;  /* 0x0000000400028802 */ /* 0x000fe40000000f00 */
[----:B------:R-:W-:-:S03]  /*03e0*/  @!P0 MOV R3, 0x4 ;  /* 0x0000000400038802 */ /* 0x000fc60000000f00 */
[----:B------:R-:W-:-:S04]  /*03f0*/  @!P0 IMAD.WIDE R4, R0, R2, c[0x0][0x580] ;  /* 0x0001600000048625 */ /* 0x000fc800078e0202 */
[----:B------:R-:W-:Y:S01]  /*0400*/  @!P0 IMAD.WIDE R2, R0, R3, c[0x0][0x578] ;  /* 0x00015e0000028625 */ /* 0x000fe200078e0203 */
[----:B------:R-:W2:Y:S04]  /*0410*/  @!P0 LDG.E R9, [R4.64] ;  /* 0x0000000604098981 */ /* 0x000ea8000c1e1900 */
[----:B------:R-:W2:Y:S02]  /*0420*/  @!P0 LDG.E R8, [R2.64] ;  /* 0x0000000602088981 */ /* 0x000ea4000c1e1900 */
[----:B--2---:R-:W-:Y:S01]  /*0430*/  IMAD R5, R9, R8, RZ ;  /* 0x0000000809057224 */ /* 0x004fe200078e02ff */
[----:B------:R-:W-:Y:S05]  /*0440*/  BRA.DIV ~URZ, `(.L_x_453) ;  /* 0x00018ab27f007947 */ /* 0x000fea000b800000 */
[----:B------:R1:W2:Y:S02]  /*0450*/  SHFL.UP PT, R0, R5, 0x1, RZ ;  /* 0x0420000005007989 */ /* 0x0002a400000e00ff */
.L_x_633:
        /* <DEDUP_REMOVED lines=16> */
.L_x_634:
[----:B--2---:R-:W-:-:S05]  /*0560*/  IMAD R0, R0, c[0x0][0x538], RZ ;  /* 0x00014e0000007a24 */ /* 0x004fca00078e02ff */
[----:B------:R-:W-:-:S04]  /*0570*/  IADD3 R6, R0, R6, RZ ;  /* 0x0000000600067210 */ /* 0x000fc80007ffe0ff */
[----:B------:R-:W-:-:S13]  /*0580*/  ISETP.GT.AND P0, PT, R6, UR4, PT ;  /* 0x0000000406007c0c */ /* 0x000fda000bf04270 */
[----:B-1----:R-:W-:Y:S05]  /*0590*/  @!P0 BRA `(.L_x_455) ;  /* 0xfffffdc000008947 */ /* 0x002fea000383ffff */
.L_x_451:
[----:B------:R-:W-:-:S05]  /*05a0*/  IADD3 R10, -R0, R6, RZ ;  /* 0x00000006000a7210 */ /* 0x000fca0007ffe1ff */
[----:B------:R-:W-:-:S05]  /*05b0*/  IMAD R0, R4, c[0x0][0x538], R10 ;  /* 0x00014e0004007a24 */ /* 0x000fca00078e020a */
[----:B------:R-:W-:Y:S01]  /*05c0*/  ISETP.GT.AND P0, PT, R0, UR4, PT ;  /* 0x0000000400007c0c */ /* 0x000fe2000bf04270 */
[----:B------:R-:W-:-:S12]  /*05d0*/  BRA.DIV ~URZ, `(.L_x_456) ;  /* 0x00018b627f007947 */ /* 0x000fd8000b800000 */
[----:B------:R-:W-:-:S04]  /*05e0*/  VOTE.ANY R6, PT, !P0 ;  /* 0x0000000000067806 */ /* 0x000fc800040e0100 */
.L_x_635:
[----:B------:R-:W1:Y:S02]  /*05f0*/  POPC R0, R6 ;  /* 0x0000000600007309 */ /* 0x000e640000000000 */
[----:B-1----:R-:W-:-:S05]  /*0600*/  IADD3 R2, R0, R7, RZ ;  /* 0x0000000700027210 */ /* 0x002fca0007ffe0ff */
[----:B------:R1:W-:Y:S01]  /*0610*/  STL [R1+0xbc], R2 ;  /* 0x0000bc0201007387 */ /* 0x0003e20000100800 */
[----:B------:R-:W-:Y:S05]  /*0620*/  BRA.DIV ~URZ, `(.L_x_457) ;  /* 0x00018b627f007947 */ /* 0x000fea000b800000 */
[----:B------:R2:W3:Y:S01]  /*0630*/  SHFL.IDX PT, R12, R9, R0, 0x1f ;  /* 0x00001f00090c7589 */ /* 0x0004e200000e0000 */
[----:B------:R-:W-:-:S03]  /*0640*/  MOV R5, RZ ;  /* 0x000000ff00057202 */ /* 0x000fc60000000f00 */
[----:B------:R2:W4:Y:S04]  /*0650*/  SHFL.IDX PT, R9, R8, R0, 0x1f ;  /* 0x00001f0008097589 */ /* 0x00052800000e0000 */
.L_x_636:
[----:B------:R-:W-:Y:S01]  /*0660*/  ISETP.NE.AND P0, PT, R6, RZ, PT ;  /* 0x000000ff0600720c */ /* 0x000fe20003f05270 */
[----:B------:R-:W-:-:S12]  /*0670*/  BSSY B0, `(.L_x_458) ;  /* 0x0000005000007945 */ /* 0x000fd80003800000 */
[----:B------:R-:W-:Y:S05]  /*0680*/  @!P0 BRA `(.L_x_459) ;  /* 0x0000003000008947 */ /* 0x000fea0003800000 */
[----:B--2---:R-:W-:Y:S01]  /*0690*/  IADD3 R0, R0, -0x1, RZ ;  /* 0xffffffff00007810 */ /* 0x004fe20007ffe0ff */
[----:B------:R-:W-:Y:S05]  /*06a0*/  BRA.DIV ~URZ, `(.L_x_460) ;  /* 0x00018c027f007947 */ /* 0x000fea000b800000 */
[----:B------:R2:W1:Y:S02]  /*06b0*/  SHFL.IDX PT, R5, R4, R0, 0x1f ;  /* 0x00001f0004057589 */ /* 0x00046400000e0000 */
.L_x_459:
[----:B------:R-:W-:Y:S05]  /*06c0*/  BSYNC B0 ;  /* 0x0000000000007941 */ /* 0x000fea0003800000 */
.L_x_458:
[----:B-12---:R-:W-:Y:S01]  /*06d0*/  IMAD R0, R5, c[0x0][0x538], R10 ;  /* 0x00014e0005007a24 */ /* 0x006fe200078e020a */
[----:B----4-:R-:W-:Y:S01]  /*06e0*/  ISETP.NE.AND P0, PT, R9, 0x1, PT ;  /* 0x000000010900780c */ /* 0x010fe20003f05270 */
[----:B------:R-:W-:Y:S03]  /*06f0*/  BSSY B0, `(.L_x_461) ;  /* 0x0000089000007945 */ /* 0x000fe60003800000 */
[----:B------:R1:W-:Y:S01]  /*0700*/  STL [R1+0xb0], R0 ;  /* 0x0000b00001007387 */ /* 0x0003e20000100800 */
[----:B------:R-:W-:-:S08]  /*0710*/  IADD3 R11, -R0, UR4, RZ ;  /* 0x00000004000b7c10 */ /* 0x000fd0000fffe1ff */
[----:B------:R-:W-:Y:S05]  /*0720*/  @!P0 BRA `(.L_x_462) ;  /* 0x000003f000008947 */ /* 0x000fea0003800000 */
[-C--:B-1-3--:R-:W-:Y:S02]  /*0730*/  IABS R0, R12.reuse ;  /* 0x0000000c00007213 */ /* 0x08afe40000000000 */
[----:B------:R-:W-:-:S03]  /*0740*/  IABS R6, R12 ;  /* 0x0000000c00067213 */ /* 0x000fc60000000000 */
[----:B------:R-:W-:Y:S01]  /*0750*/  IMAD.MOV.U32 R5, RZ, RZ, R0 ;  /* 0x000000ffff057224 */ /* 0x000fe200078e0000 */
[----:B------:R-:W-:-:S03]  /*0760*/  IABS R0, R9 ;  /* 0x0000000900007213 */ /* 0x000fc60000000000 */
[----:B------:R-:W1:Y:S02]  /*0770*/  I2F.RP R2, R5 ;  /* 0x0000000500027306 */ /* 0x000e640000209400 */
[----:B------:R-:W-:Y:S01]  /*0780*/  IMAD.MOV.U32 R8, RZ, RZ, R0 ;  /* 0x000000ffff087224 */ /* 0x000fe200078e0000 */
[----:B------:R-:W-:-:S05]  /*0790*/  IABS R0, R11 ;  /* 0x0000000b00007213 */ /* 0x000fca0000000000 */
[----:B------:R-:W-:Y:S08]  /*07a0*/  I2F.RP R7, R8 ;  /* 0x0000000800077306 */ /* 0x000ff00000209400 */
[----:B-1----:R-:W1:Y:S02]  /*07b0*/  MUFU.RCP R2, R2 ;  /* 0x0000000200027308 */ /* 0x002e640000001000 */
[----:B-1----:R-:W-:-:S06]  /*07c0*/  IADD3 R2, R2, 0xffffffe, RZ ;  /* 0x0ffffffe02027810 */ /* 0x002fcc0007ffe0ff */
[----:B------:R-:W1:Y:S02]  /*07d0*/  F2I.FTZ.U32.TRUNC.NTZ R3, R2 ;  /* 0x0000000200037305 */ /* 0x000e64000021f000 */
[----:B-1----:R-:W-:-:S04]  /*07e0*/  IMAD.MOV R2, RZ, RZ, -R3 ;  /* 0x000000ffff027224 */ /* 0x002fc800078e0a03 */
[----:B------:R-:W-:Y:S02]  /*07f0*/  IMAD R4, R2, R5, RZ ;  /* 0x0000000502047224 */ /* 0x000fe400078e02ff */
[----:B------:R-:W-:-:S04]  /*0800*/  IMAD.MOV.U32 R2, RZ, RZ, RZ ;  /* 0x000000ffff027224 */ /* 0x000fc800078e00ff */
[----:B------:R-:W-:Y:S01]  /*0810*/  IMAD.HI.U32 R2, R3, R4, R2 ;  /* 0x0000000403027227 */ /* 0x000fe200078e0002 */
[----:B------:R-:W-:-:S03]  /*0820*/  MOV R3, R0 ;  /* 0x0000000000037202 */ /* 0x000fc60000000f00 */
[----:B------:R-:W-:Y:S02]  /*0830*/  IMAD.MOV R0, RZ, RZ, -R6 ;  /* 0x000000ffff007224 */ /* 0x000fe400078e0a06 */
        /* <DEDUP_REMOVED lines=28> */
[----:B------:R-:W-:-:S03]  /*0a00*/  IMAD.MOV R5, RZ, RZ, -R4 ;  /* 0x000000ffff057224 */ /* 0x000fc600078e0a04 */
        /* <DEDUP_REMOVED lines=10> */
[----:B------:R-:W-:-:S04]  /*0ab0*/  IMAD.MOV R2, RZ, RZ, -R0 ;  /* 0x000000ffff027224 */ /* 0x000fc800078e0a00 */
[C---:B------:R-:W-:Y:S01]  /*0ac0*/  IMAD R3, R9.reuse, R2, R4 ;  /* 0x0000000209037224 */ /* 0x040fe200078e0204 */
[----:B------:R-:W-:Y:S01]  /*0ad0*/  LEA R2, R9, R0, 0x18 ;  /* 0x0000000009027211 */ /* 0x000fe200078ec0ff */
[----:B------:R-:W-:-:S04]  /*0ae0*/  IMAD R0, R12, R5, R11 ;  /* 0x000000050c007224 */ /* 0x000fc800078e020b */
[----:B------:R-:W-:-:S05]  /*0af0*/  IMAD R2, R3, 0x10000, R2 ;  /* 0x0001000003027824 */ /* 0x000fca00078e0202 */
[----:B------:R1:W-:Y:S01]  /*0b00*/  STL [R1+0xb8], R2 ;  /* 0x0000b80201007387 */ /* 0x0003e20000100800 */
[----:B------:R-:W-:Y:S05]  /*0b10*/  BRA `(.L_x_463) ;  /* 0x0000046000007947 */ /* 0x000fea0003800000 */
.L_x_462:
[----:B------:R-:W2:Y:S01]  /*0b20*/  LDL R3, [R1+0xbc] ;  /* 0x0000bc0001037983 */ /* 0x000ea20000100800 */
[----:B------:R-:W-:-:S04]  /*0b30*/  IMAD.MOV.U32 R2, RZ, RZ, 0x4 ;  /* 0x00000004ff027424 */ /* 0x000fc800078e00ff */
[----:B--2---:R-:W-:-:S05]  /*0b40*/  IMAD.WIDE R2, R3, R2, c[0x0][0x590] ;  /* 0x0001640003027625 */ /* 0x004fca00078e0202 */
[----:B------:R-:W2:Y:S02]  /*0b50*/  LDG.E R7, [R2.64] ;  /* 0x0000000602077981 */ /* 0x000ea4000c1e1900 */
[----:B--23--:R-:W-:-:S05]  /*0b60*/  IMAD R9, R7, R12, RZ ;  /* 0x0000000c07097224 */ /* 0x00cfca00078e02ff */
[-C--:B-1----:R-:W-:Y:S02]  /*0b70*/  IABS R0, R9.reuse ;  /* 0x0000000900007213 */ /* 0x082fe40000000000 */
[----:B------:R-:W-:-:S03]  /*0b80*/  IABS R8, R9 ;  /* 0x0000000900087213 */ /* 0x000fc60000000000 */
[----:B------:R-:W-:-:S04]  /*0b90*/  IMAD.MOV.U32 R6, RZ, RZ, R0 ;  /* 0x000000ffff067224 */ /* 0x000fc800078e0000 */
[----:B------:R-:W1:Y:S08]  /*0ba0*/  I2F.RP R2, R6 ;  /* 0x0000000600027306 */ /* 0x000e700000209400 */
[----:B-1----:R-:W1:Y:S02]  /*0bb0*/  MUFU.RCP R2, R2 ;  /* 0x0000000200027308 */ /* 0x002e640000001000 */
[----:B-1----:R-:W-:-:S06]  /*0bc0*/  IADD3 R2, R2, 0xffffffe, RZ ;  /* 0x0ffffffe02027810 */ /* 0x002fcc0007ffe0ff */
[----:B------:R-:W1:Y:S02]  /*0bd0*/  F2I.FTZ.U32.TRUNC.NTZ R3, R2 ;  /* 0x0000000200037305 */ /* 0x000e64000021f000 */
[----:B-1----:R-:W-:-:S04]  /*0be0*/  IMAD.MOV R0, RZ, RZ, -R3 ;  /* 0x000000ffff007224 */ /* 0x002fc800078e0a03 */
[----:B------:R-:W-:Y:S01]  /*0bf0*/  IMAD.MOV.U32 R2, RZ, RZ, R0 ;  /* 0x000000ffff027224 */ /* 0x000fe200078e0000 */
[----:B------:R-:W-:-:S03]  /*0c00*/  IABS R0, R11 ;  /* 0x0000000b00007213 */ /* 0x000fc60000000000 */
[----:B------:R-:W-:Y:S01]  /*0c10*/  IMAD R4, R2, R6, RZ ;  /* 0x0000000602047224 */ /* 0x000fe200078e02ff */
[----:B------:R-:W-:Y:S01]  /*0c20*/  MOV R5, R0 ;  /* 0x0000000000057202 */ /* 0x000fe20000000f00 */
[----:B------:R-:W-:-:S04]  /*0c30*/  IMAD.MOV.U32 R2, RZ, RZ, RZ ;  /* 0x000000ffff027224 */ /* 0x000fc800078e00ff */
[----:B------:R-:W-:-:S04]  /*0c40*/  IMAD.HI.U32 R0, R3, R4, R2 ;  /* 0x0000000403007227 */ /* 0x000fc800078e0002 */
[----:B------:R-:W-:Y:S02]  /*0c50*/  IMAD.MOV R2, RZ, RZ, -R8 ;  /* 0x000000ffff027224 */ /* 0x000fe400078e0a08 */
        /* <DEDUP_REMOVED lines=9> */
[----:B------:R-:W-:-:S04]  /*0cf0*/  @P2 IADD3 R0, R0, 0x1, RZ ;  /* 0x0000000100002810 */ /* 0x000fc80007ffe0ff */
[----:B------:R-:W-:-:S05]  /*0d00*/  MOV R4, R0 ;  /* 0x0000000000047202 */ /* 0x000fca0000000f00 */
[----:B------:R-:W-:Y:S01]  /*0d10*/  @!P1 IMAD.MOV R4, RZ, RZ, -R4 ;  /* 0x000000ffff049224 */ /* 0x000fe200078e0a04 */
[----:B------:R-:W-:-:S05]  /*0d20*/  @!P0 LOP3.LUT R4, RZ, R9, RZ, 0x33, !PT ;  /* 0x00000009ff048212 */ /* 0x000fca00078e33ff */
[----:B------:R-:W-:-:S05]  /*0d30*/  IMAD R10, R7, R4, RZ ;  /* 0x00000004070a7224 */ /* 0x000fca00078e02ff */
[----:B------:R-:W-:-:S04]  /*0d40*/  IADD3 R0, -R10, c[0x0][0x538], RZ ;  /* 0x00014e000a007a10 */ /* 0x000fc80007ffe1ff */
[----:B------:R-:W-:-:S04]  /*0d50*/  IMNMX R6, R7, R0, PT ;  /* 0x0000000007067217 */ /* 0x000fc80003800200 */
[----:B------:R-:W-:-:S05]  /*0d60*/  IABS R0, R6 ;  /* 0x0000000600007213 */ /* 0x000fca0000000000 */
[----:B------:R-:W-:-:S04]  /*0d70*/  IMAD.MOV.U32 R5, RZ, RZ, R0 ;  /* 0x000000ffff057224 */ /* 0x000fc800078e0000 */
[----:B------:R-:W1:Y:S08]  /*0d80*/  I2F.RP R2, R5 ;  /* 0x0000000500027306 */ /* 0x000e700000209400 */
[----:B-1----:R-:W1:Y:S02]  /*0d90*/  MUFU.RCP R2, R2 ;  /* 0x0000000200027308 */ /* 0x002e640000001000 */
[----:B-1----:R-:W-:-:S06]  /*0da0*/  IADD3 R2, R2, 0xffffffe, RZ ;  /* 0x0ffffffe02027810 */ /* 0x002fcc0007ffe0ff */
[----:B------:R1:W2:Y:S02]  /*0db0*/  F2I.FTZ.U32.TRUNC.NTZ R3, R2 ;  /* 0x0000000200037305 */ /* 0x0002a4000021f000 */
[----:B-1----:R-:W-:Y:S01]  /*0dc0*/  IMAD.MOV R2, RZ, RZ, -R4 ;  /* 0x000000ffff027224 */ /* 0x002fe200078e0a04 */
[----:B--2---:R-:W-:-:S03]  /*0dd0*/  IADD3 R0, RZ, -R3, RZ ;  /* 0x80000003ff007210 */ /* 0x004fc60007ffe0ff */
[----:B------:R-:W-:Y:S01]  /*0de0*/  IMAD R8, R9, R2, R11 ;  /* 0x0000000209087224 */ /* 0x000fe200078e020b */
[----:B------:R-:W-:Y:S01]  /*0df0*/  IABS R9, R6 ;  /* 0x0000000600097213 */ /* 0x000fe20000000000 */
[----:B------:R-:W-:-:S03]  /*0e00*/  IMAD.MOV.U32 R2, RZ, RZ, R0 ;  /* 0x000000ffff027224 */ /* 0x000fc600078e0000 */
[----:B------:R-:W-:Y:S01]  /*0e10*/  IABS R0, R8 ;  /* 0x0000000800007213 */ /* 0x000fe20000000000 */
[----:B------:R-:W-:Y:S02]  /*0e20*/  IMAD R7, R2, R5, RZ ;  /* 0x0000000502077224 */ /* 0x000fe400078e02ff */
[----:B------:R-:W-:Y:S02]  /*0e30*/  IMAD.MOV.U32 R2, RZ, RZ, RZ ;  /* 0x000000ffff027224 */ /* 0x000fe400078e00ff */
[----:B------:R-:W-:Y:S01]  /*0e40*/  IMAD.MOV.U32 R4, RZ, RZ, R0 ;  /* 0x000000ffff047224 */ /* 0x000fe200078e0000 */
[----:B------:R-:W-:Y:S01]  /*0e50*/  IADD3 R0, RZ, -R9, RZ ;  /* 0x80000009ff007210 */ /* 0x000fe20007ffe0ff */
[----:B------:R-:W-:-:S04]  /*0e60*/  IMAD.HI.U32 R3, R3, R7, R2 ;  /* 0x0000000703037227 */ /* 0x000fc800078e0002 */
[----:B------:R-:W-:Y:S02]  /*0e70*/  IMAD.MOV.U32 R2, RZ, RZ, R0 ;  /* 0x000000ffff027224 */ /* 0x000fe400078e0000 */
[----:B------:R-:W-:Y:S01]  /*0e80*/  IMAD.HI.U32 R0, R3, R4, RZ ;  /* 0x0000000403007227 */ /* 0x000fe200078e00ff */
[----:B------:R-:W-:-:S03]  /*0e90*/  IADD3 R3, R10, 0x1000000, R8 ;  /* 0x010000000a037810 */ /* 0x000fc60007ffe008 */
[----:B------:R-:W-:-:S05]  /*0ea0*/  IMAD R2, R0, R2, R4 ;  /* 0x0000000200027224 */ /* 0x000fca00078e0204 */
[----:B------:R-:W-:-:S13]  /*0eb0*/  ISETP.GT.U32.AND P0, PT, R5, R2, PT ;  /* 0x000000020500720c */ /* 0x000fda0003f04070 */
[----:B------:R-:W-:Y:S01]  /*0ec0*/  @!P0 IMAD.IADD R2, R2, 0x1, -R5 ;  /* 0x0000000102028824 */ /* 0x000fe200078e0a05 */
[----:B------:R-:W-:Y:S02]  /*0ed0*/  @!P0 IADD3 R0, R0, 0x1, RZ ;  /* 0x0000000100008810 */ /* 0x000fe40007ffe0ff */
[----:B------:R-:W-:Y:S02]  /*0ee0*/  ISETP.NE.AND P0, PT, R6, RZ, PT ;  /* 0x000000ff0600720c */ /* 0x000fe40003f05270 */
[----:B------:R-:W-:Y:S02]  /*0ef0*/  ISETP.GE.U32.AND P2, PT, R2, R5, PT ;  /* 0x000000050200720c */ /* 0x000fe40003f46070 */
[----:B------:R-:W-:-:S04]  /*0f00*/  LOP3.LUT R2, R8, R6, RZ, 0x3c, !PT ;  /* 0x0000000608027212 */ /* 0x000fc800078e3cff */
[----:B------:R-:W-:Y:S01]  /*0f10*/  ISETP.GE.AND P1, PT, R2, RZ, PT ;  /* 0x000000ff0200720c */ /* 0x000fe20003f26270 */
[----:B------:R-:W-:-:S06]  /*0f20*/  IMAD.MOV R2, RZ, RZ, -R6 ;  /* 0x000000ffff027224 */ /* 0x000fcc00078e0a06 */
[----:B------:R-:W-:-:S06]  /*0f30*/  @P2 IADD3 R0, R0, 0x1, RZ ;  /* 0x0000000100002810 */ /* 0x000fcc0007ffe0ff */
[----:B------:R-:W-:Y:S02]  /*0f40*/  @!P1 IADD3 R0, -R0, RZ, RZ ;  /* 0x000000ff00009210 */ /* 0x000fe40007ffe1ff */
[----:B------:R-:W-:-:S05]  /*0f50*/  @!P0 LOP3.LUT R0, RZ, R6, RZ, 0x33, !PT ;  /* 0x00000006ff008212 */ /* 0x000fca00078e33ff */
[----:B------:R-:W-:-:S05]  /*0f60*/  IMAD R2, R0, R2, R3 ;  /* 0x0000000200027224 */ /* 0x000fca00078e0203 */
[----:B------:R1:W-:Y:S02]  /*0f70*/  STL [R1+0xb8], R2 ;  /* 0x0000b80201007387 */ /* 0x0003e40000100800 */
.L_x_463:
[----:B------:R-:W-:Y:S05]  /*0f80*/  BSYNC B0 ;  /* 0x0000000000007941 */ /* 0x000fea0003800000 */
.L_x_461:
[----:B------:R-:W-:-:S04]  /*0f90*/  LOP3.LUT R0, RZ, R0, RZ, 0x33, !PT ;  /* 0x00000000ff007212 */ /* 0x000fc800078e33ff */
[----:B------:R-:W-:-:S05]  /*0fa0*/  IADD3 R0, R0, R12, RZ ;  /* 0x0000000c00007210 */ /* 0x000fca0007ffe0ff */
[----:B------:R2:W-:Y:S01]  /*0fb0*/  STL [R1+0xb4], R0 ;  /* 0x0000b40001007387 */ /* 0x0005e20000100800 */
[----:B------:R-:W-:Y:S05]  /*0fc0*/  BRA `(.L_x_464) ;  /* 0x0000006000007947 */ /* 0x000fea0003800000 */
.L_x_452:
[----:B------:R-:W-:Y:S01]  /*0fd0*/  MOV R0, UR4 ;  /* 0x0000000400007c02 */ /* 0x000fe20008000f00 */
[----:B------:R-:W-:Y:S04]  /*0fe0*/  STL [R1+0xb4], RZ ;  /* 0x0000b4ff01007387 */ /* 0x000fe80000100800 */
[----:B------:R-:W-:Y:S04]  /*0ff0*/  STL [R1+0xb8], RZ ;  /* 0x0000b8ff01007387 */ /* 0x000fe80000100800 */
[----:B------:R1:W-:Y:S02]  /*1000*/  STL [R1+0xb0], R0 ;  /* 0x0000b00001007387 */ /* 0x0003e40000100800 */
[----:B-1----:R-:W-:-:S05]  /*1010*/  MOV R0, c[0x0][0x53c] ;  /* 0x00014f0000007a02 */ /* 0x002fca0000000f00 */
[----:B------:R1:W-:Y:S02]  /*1020*/  STL [R1+0xbc], R0 ;  /* 0x0000bc0001007387 */ /* 0x0003e40000100800 */
.L_x_464:
[----:B------:R-:W3:Y:S04]  /*1030*/  LDL R4, [R1+0xb0] ;  /* 0x0000b00001047983 */ /* 0x000ee80000100800 */
[----:B------:R-:W3:Y:S04]  /*1040*/  LDL R5, [R1+0xb4] ;  /* 0x0000b40001057983 */ /* 0x000ee80000100800 */
[----:B------:R-:W3:Y:S04]  /*1050*/  LDL R6, [R1+0xb8] ;  /* 0x0000b80001067983 */ /* 0x000ee80000100800 */
[----:B------:R-:W3:Y:S01]  /*1060*/  LDL R7, [R1+0xbc] ;  /* 0x0000bc0001077983 */ /* 0x000ee20000100800 */
[----:B------:R-:W-:Y:S01]  /*1070*/  ISETP.NE.AND P0, PT, R13, RZ, PT ;  /* 0x000000ff0d00720c */ /* 0x000fe20003f05270 */
[----:B------:R-:W-:-:S12]  /*1080*/  WARPSYNC 0xffffffff ;  /* 0xffffffff00007948 */ /* 0x000fd80003800000 */
[----:B---3--:R3:W-:Y:S04]  /*1090*/  @!P0 STS.128 [0x1a080], R4 ;  /* 0x01a08004ff008388 */ /* 0x0087e80000000c00 */
[----:B------:R-:W-:Y:S06]  /*10a0*/  BAR.ARV 0x5, 0x100 ;  /* 0x0144000000007b1d */ /* 0x000fec0000002000 */
.L_x_450:
[----:B-12---:R-:W2:Y:S02]  /*10b0*/  LDL R0, [R1+0xbc] ;  /* 0x0000bc0001007983 */ /* 0x006ea40000100800 */
[----:B--2---:R-:W-:-:S13]  /*10c0*/  ISETP.GE.AND P0, PT, R0, c[0x0][0x53c], PT ;  /* 0x00014f0000007a0c */ /* 0x004fda0003f06270 */
[----:B------:R-:W-:Y:S05]  /*10d0*/  @P0 EXIT ;  /* 0x000000000000094d */ /* 0x000fea0003800000 */
[----:B------:R-:W1:Y:S01]  /*10e0*/  S2R R16, SR_TID.X ;  /* 0x0000000000107919 */ /* 0x000e620000002100 */
[----:B------:R-:W-:Y:S02]  /*10f0*/  ULDC UR5, c[0x0][0x2ac] ;  /* 0x0000ab0000057ab9 */ /* 0x000fe40000000800 */
[----:B------:R-:W-:Y:S02]  /*1100*/  ULDC UR4, c[0x0][0x1d0] ;  /* 0x0000740000047ab9 */ /* 0x000fe40000000800 */
[----:B------:R-:W-:Y:S01]  /*1110*/  UIMAD UR5, UR5, UR4, URZ ;  /* 0x00000004050572a4 */ /* 0x000fe2000f8e023f */
[----:B-1-3--:R-:W-:-:S04]  /*1120*/  SHF.R.S32.HI R7, RZ, 0x1f, R16 ;  /* 0x0000001fff077819 */ /* 0x00afc80000011410 */
        /* <DEDUP_REMOVED lines=17> */
[----:B------:R-:W-:Y:S01]  /*1240*/  LEA.HI R7, R7, R16, RZ, 0x6 ;  /* 0x0000001007077211 */ /* 0x000fe200078f30ff */
[----:B------:R-:W-:Y:S01]  /*1250*/  IMAD.IADD R20, R16, 0x1, -R4 ;  /* 0x0000000110147824 */ /* 0x000fe200078e0a04 */
[----:B------:R-:W-:Y:S01]  /*1260*/  SHF.R.S32.HI R4, RZ, 0x1f, R2 ;  /* 0x0000001fff047819 */ /* 0x000fe20000011402 */
[----:B------:R-:W-:Y:S01]  /*1270*/  IMAD.IADD R8, R8, 0x1, -R0 ;  /* 0x0000000108087824 */ /* 0x000fe200078e0a00 */
[----:B------:R-:W-:Y:S01]  /*1280*/  LOP3.LUT R0, R3, 0x1c0, RZ, 0xc0, !PT ;  /* 0x000001c003007812 */ /* 0x000fe200078ec0ff */
[----:B------:R-:W-:Y:S01]  /*1290*/  IMAD.SHL.U32 R19, R20, 0x8, RZ ;  /* 0x0000000814137824 */ /* 0x000fe200078e00ff */
[----:B------:R-:W-:Y:S01]  /*12a0*/  LEA.HI R14, R4, R2, RZ, 0x3 ;  /* 0x00000002040e7211 */ /* 0x000fe200078f18ff */
[----:B------:R-:W-:Y:S01]  /*12b0*/  IMAD.SHL.U32 R6, R20, 0x40, RZ ;  /* 0x0000004014067824 */ /* 0x000fe200078e00ff */
[----:B------:R-:W-:Y:S01]  /*12c0*/  SHF.R.U32.HI R5, RZ, 0x3, R0 ;  /* 0x00000003ff057819 */ /* 0x000fe20000011600 */
[----:B------:R-:W-:Y:S01]  /*12d0*/  IMAD.SHL.U32 R7, R7, 0x8, RZ ;  /* 0x0000000807077824 */ /* 0x000fe200078e00ff */
[----:B------:R-:W-:Y:S01]  /*12e0*/  LOP3.LUT R3, R0, 0x38, R19, 0xf8, !PT ;  /* 0x0000003800037812 */ /* 0x000fe200078ef813 */
[----:B------:R-:W-:Y:S01]  /*12f0*/  STL [R1+0x3c], R19 ;  /* 0x00003c1301007387 */ /* 0x000fe20000100800 */
[----:B------:R-:W-:-:S02]  /*1300*/  LOP3.LUT R4, R14, 0xfffffff8, RZ, 0xc0, !PT ;  /* 0xfffffff80e047812 */ /* 0x000fc400078ec0ff */
[----:B------:R-:W-:Y:S02]  /*1310*/  LOP3.LUT R12, R3, R5, RZ, 0x3c, !PT ;  /* 0x00000005030c7212 */ /* 0x000fe400078e3cff */
[----:B------:R-:W-:Y:S01]  /*1320*/  LOP3.LUT R3, R10, 0xffffffe0, RZ, 0xc0, !PT ;  /* 0xffffffe00a037812 */ /* 0x000fe200078ec0ff */
[----:B------:R-:W-:Y:S01]  /*1330*/  IMAD.IADD R5, R2, 0x1, -R4 ;  /* 0x0000000102057824 */ /* 0x000fe200078e0a04 */
[----:B------:R-:W-:Y:S02]  /*1340*/  LOP3.LUT R0, R6, 0x1c0, RZ, 0xc0, !PT ;  /* 0x000001c006007812 */ /* 0x000fe400078ec0ff */
[----:B------:R-:W-:Y:S01]  /*1350*/  LOP3.LUT R6, R8, 0x1, RZ, 0xc0, !PT ;  /* 0x0000000108067812 */ /* 0x000fe200078ec0ff */
[----:B------:R-:W-:Y:S01]  /*1360*/  IMAD.IADD R18, R16, 0x1, -R3 ;  /* 0x0000000110127824 */ /* 0x000fe200078e0a03 */
[----:B------:R-:W-:Y:S02]  /*1370*/  LOP3.LUT R4, R0, 0x8, R9, 0xf8, !PT ;  /* 0x0000000800047812 */ /* 0x000fe400078ef809 */
[----:B------:R-:W-:-:S02]  /*1380*/  SHF.R.U32.HI R2, RZ, 0x3, R0 ;  /* 0x00000003ff027819 */ /* 0x000fc40000011600 */
[--C-:B------:R-:W-:Y:S02]  /*1390*/  SHF.R.S32.HI R9, RZ, 0x5, R10.reuse ;  /* 0x00000005ff097819 */ /* 0x100fe4000001140a */
[----:B------:R-:W-:Y:S02]  /*13a0*/  SHF.R.S32.HI R0, RZ, 0x1f, R10 ;  /* 0x0000001fff007819 */ /* 0x000fe4000001140a */
[----:B------:R-:W-:Y:S02]  /*13b0*/  SHF.R.S32.HI R11, RZ, 0x1f, R18 ;  /* 0x0000001fff0b7819 */ /* 0x000fe40000011412 */
[----:B------:R-:W-:Y:S02]  /*13c0*/  LEA.HI R0, R0, R9, RZ, 0x3 ;  /* 0x0000000900007211 */ /* 0x000fe400078f18ff */
[----:B------:R-:W-:Y:S01]  /*13d0*/  LOP3.LUT R3, R15, 0xfffffffc, RZ, 0xc0, !PT ;  /* 0xfffffffc0f037812 */ /* 0x000fe200078ec0ff */
[----:B------:R-:W-:Y:S01]  /*13e0*/  IMAD.MOV.U32 R15, RZ, RZ, 0x20 ;  /* 0x00000020ff0f7424 */ /* 0x000fe200078e00ff */
[----:B------:R-:W-:-:S02]  /*13f0*/  LOP3.LUT R0, R0, 0xffffff8, RZ, 0xc0, !PT ;  /* 0x0ffffff800007812 */ /* 0x000fc400078ec0ff */
[----:B------:R-:W-:Y:S01]  /*1400*/  LEA.HI R11, R11, R18, RZ, 0x2 ;  /* 0x000000120b0b7211 */ /* 0x000fe200078f10ff */
[----:B------:R-:W-:Y:S01]  /*1410*/  IMAD.IADD R3, R16, 0x1, -R3 ;  /* 0x0000000110037824 */ /* 0x000fe200078e0a03 */
[----:B------:R-:W-:Y:S01]  /*1420*/  LOP3.LUT R10, R4, R2, RZ, 0x3c, !PT ;  /* 0x00000002040a7212 */ /* 0x000fe200078e3cff */
[----:B------:R-:W-:Y:S01]  /*1430*/  IMAD.IADD R4, R9, 0x1, -R0 ;  /* 0x0000000109047824 */ /* 0x000fe200078e0a00 */
[----:B------:R-:W-:Y:S01]  /*1440*/  SHF.R.S32.HI R2, RZ, 0x2, R11 ;  /* 0x00000002ff027819 */ /* 0x000fe2000001140b */
[----:B------:R-:W-:Y:S01]  /*1450*/  IMAD.MOV.U32 R16, RZ, RZ, 0x10 ;  /* 0x00000010ff107424 */ /* 0x000fe200078e00ff */
[----:B------:R-:W-:Y:S02]  /*1460*/  ISETP.NE.U32.AND P4, PT, R6, 0x1, PT ;  /* 0x000000010600780c */ /* 0x000fe40003f85070 */
[----:B------:R-:W-:Y:S01]  /*1470*/  LEA.HI R0, R3, R3, RZ, 0x1 ;  /* 0x0000000303007211 */ /* 0x000fe200078f08ff */
[----:B------:R-:W-:Y:S01]  /*1480*/  IMAD R17, R4, 0x10, R2 ;  /* 0x0000001004117824 */ /* 0x000fe200078e0202 */
[----:B------:R-:W-:Y:S01]  /*1490*/  R2P PR, R8, 0x6 ;  /* 0x0000000608007804 */ /* 0x000fe20000000000 */
[C---:B------:R-:W-:Y:S01]  /*14a0*/  IMAD.SHL.U32 R2, R5.reuse, 0x40, RZ ;  /* 0x0000004005027824 */ /* 0x040fe200078e00ff */
[----:B------:R-:W-:Y:S01]  /*14b0*/  LOP3.LUT R6, R0, 0x1ffffffe, RZ, 0xc0, !PT ;  /* 0x1ffffffe00067812 */ /* 0x000fe200078ec0ff */
[----:B------:R-:W-:Y:S01]  /*14c0*/  IMAD.SHL.U32 R4, R8, 0x40, RZ ;  /* 0x0000004008047824 */ /* 0x000fe200078e00ff */
[C---:B------:R-:W-:Y:S01]  /*14d0*/  LOP3.LUT P3, RZ, R5.reuse, 0x2, RZ, 0xc0, !PT ;  /* 0x0000000205ff7812 */ /* 0x040fe2000786c0ff */
[----:B------:R-:W-:Y:S01]  /*14e0*/  STL [R1+0x1f8], R17 ;  /* 0x0001f81101007387 */ /* 0x000fe20000100800 */
[----:B------:R-:W-:Y:S01]  /*14f0*/  LOP3.LUT P0, RZ, R5, 0x4, RZ, 0xc0, !PT ;  /* 0x0000000405ff7812 */ /* 0x000fe2000780c0ff */
[----:B------:R-:W-:Y:S01]  /*1500*/  IMAD.SHL.U32 R5, R13, 0x8, RZ ;  /* 0x000000080d057824 */ /* 0x000fe200078e00ff */
[----:B------:R-:W-:Y:S01]  /*1510*/  LOP3.LUT R2, R2, 0x1c0, RZ, 0xc0, !PT ;  /* 0x000001c002027812 */ /* 0x000fe200078ec0ff */
[----:B------:R-:W-:Y:S01]  /*1520*/  IMAD.IADD R8, R3, 0x1, -R6 ;  /* 0x0000000103087824 */ /* 0x000fe200078e0a06 */
[----:B------:R-:W-:Y:S01]  /*1530*/  LOP3.LUT R4, R4, 0x1c0, RZ, 0xc0, !PT ;  /* 0x000001c004047812 */ /* 0x000fe200078ec0ff */
[----:B------:R-:W-:Y:S01]  /*1540*/  IMAD R0, R13, 0x200, R10 ;  /* 0x000002000d007824 */ /* 0x000fe200078e020a */
[----:B------:R-:W-:Y:S01]  /*1550*/  LOP3.LUT R12, R12, 0x7ffffe00, R7, 0xf8, !PT ;  /* 0x7ffffe000c0c7812 */ /* 0x000fe200078ef807 */
[----:B------:R-:W-:Y:S01]  /*1560*/  IMAD R7, R9, 0x200, R3 ;  /* 0x0000020009077824 */ /* 0x000fe200078e0203 */
[----:B------:R-:W-:Y:S01]  /*1570*/  LOP3.LUT R6, R2, 0x8, R5, 0xf8, !PT ;  /* 0x0000000802067812 */ /* 0x000fe200078ef805 */
[----:B------:R-:W-:Y:S01]  /*1580*/  IMAD R8, R8, 0x8, R17 ;  /* 0x0000000808087824 */ /* 0x000fe200078e0211 */
[----:B------:R-:W-:Y:S01]  /*1590*/  SHF.R.U32.HI R3, RZ, 0x3, R2 ;  /* 0x00000003ff037819 */ /* 0x000fe20000011602 */
[----:B------:R-:W-:Y:S01]  /*15a0*/  IMAD.SHL.U32 R12, R12, 0x2, RZ ;  /* 0x000000020c0c7824 */ /* 0x000fe200078e00ff */
[----:B------:R-:W-:Y:S01]  /*15b0*/  LEA.HI R2, R4, R4, RZ, 0x1d ;  /* 0x0000000404027211 */ /* 0x000fe200078fe8ff */
[----:B------:R-:W-:Y:S01]  /*15c0*/  IMAD.MOV.U32 R10, RZ, RZ, 0x40 ;  /* 0x00000040ff0a7424 */ /* 0x000fe200078e00ff */
[----:B------:R-:W-:Y:S01]  /*15d0*/  LOP3.LUT R3, R6, R3, RZ, 0x3c, !PT ;  /* 0x0000000306037212 */ /* 0x000fe200078e3cff */
[----:B------:R-:W-:Y:S01]  /*15e0*/  IMAD.SHL.U32 R6, R14, 0x40, RZ ;  /* 0x000000400e067824 */ /* 0x000fe200078e00ff */
[----:B------:R-:W-:Y:S01]  /*15f0*/  SEL R5, R16, 0xfffffff0, !P3 ;  /* 0xfffffff010057807 */ /* 0x000fe20005800000 */
[----:B------:R-:W-:Y:S01]  /*1600*/  IMAD.U32 R7, R7, 0x2, R2 ;  /* 0x0000000207077824 */ /* 0x000fe200078e0002 */
[----:B------:R-:W-:Y:S01]  /*1610*/  SEL R4, R15, 0xffffffe0, !P0 ;  /* 0xffffffe00f047807 */ /* 0x000fe20004000000 */
[----:B------:R-:W-:Y:S01]  /*1620*/  IMAD R2, R20, 0x20, R21 ;  /* 0x0000002014027824 */ /* 0x000fe200078e0215 */
[----:B------:R-:W-:-:S02]  /*1630*/  IADD3 R13, R19, 0x40, RZ ;  /* 0x00000040130d7810 */ /* 0x000fc40007ffe0ff */
[----:B------:R-:W-:Y:S01]  /*1640*/  LOP3.LUT R3, R3, 0x7ffffe00, R6, 0xf8, !PT ;  /* 0x7ffffe0003037812 */ /* 0x000fe200078ef806 */
[----:B------:R-:W-:Y:S01]  /*1650*/  IMAD.IADD R4, R5, 0x1, R4 ;  /* 0x0000000105047824 */ /* 0x000fe200078e0204 */
[----:B------:R1:W-:Y:S01]  /*1660*/  STL [R1+0x174], R2 ;  /* 0x0001740201007387 */ /* 0x0003e20000100800 */
[----:B------:R-:W-:Y:S02]  /*1670*/  SHF.R.S32.HI R14, RZ, 0x1f, R19 ;  /* 0x0000001fff0e7819 */ /* 0x000fe40000011413 */
[C---:B------:R-:W-:Y:S01]  /*1680*/  IADD3 R6, R19.reuse, 0x80, RZ ;  /* 0x0000008013067810 */ /* 0x040fe20007ffe0ff */
[----:B------:R-:W-:Y:S01]  /*1690*/  STL [R1+0x68], R13 ;  /* 0x0000680d01007387 */ /* 0x000fe20000100800 */
[----:B------:R-:W-:Y:S02]  /*16a0*/  IADD3 R5, R19, 0xc0, RZ ;  /* 0x000000c013057810 */ /* 0x000fe40007ffe0ff */
[----:B------:R-:W-:Y:S01]  /*16b0*/  LEA R240, R0, 0x14080, 0x1 ;  /* 0x0001408000f07811 */ /* 0x000fe200078e08ff */
[----:B------:R-:W-:Y:S01]  /*16c0*/  STL [R1+0x208], R14 ;  /* 0x0002080e01007387 */ /* 0x000fe20000100800 */
[----:B------:R-:W-:-:S02]  /*16d0*/  SEL R0, R10, 0xffffffc0, !P0 ;  /* 0xffffffc00a007807 */ /* 0x000fc40004000000 */
[----:B------:R-:W-:Y:S01]  /*16e0*/  LEA R243, R3, 0x4080, 0x1 ;  /* 0x0000408003f37811 */ /* 0x000fe200078e08ff */
[----:B------:R2:W-:Y:S04]  /*16f0*/  STL [R1+0x64], R6 ;  /* 0x0000640601007387 */ /* 0x0005e80000100800 */
[----:B------:R3:W-:Y:S01]  /*1700*/  STL [R1+0x6c], R5 ;  /* 0x00006c0501007387 */ /* 0x0007e20000100800 */
[----:B------:R-:W-:Y:S01]  /*1710*/  IMAD.IADD R244, R243, 0x1, R0 ;  /* 0x00000001f3f47824 */ /* 0x000fe200078e0200 */
[----:B-1----:R-:W-:Y:S02]  /*1720*/  LOP3.LUT R2, R11, 0x7ffffffc, RZ, 0xc0, !PT ;  /* 0x7ffffffc0b027812 */ /* 0x002fe400078ec0ff */
[----:B------:R-:W-:-:S03]  /*1730*/  SHF.R.S32.HI R11, RZ, 0x1f, R13 ;  /* 0x0000001fff0b7819 */ /* 0x000fc6000001140d */
[----:B------:R-:W-:Y:S02]  /*1740*/  IMAD.IADD R2, R18, 0x1, -R2 ;  /* 0x0000000112027824 */ /* 0x000fe400078e0a02 */
[----:B------:R1:W-:Y:S01]  /*1750*/  STL [R1+0x204], R11 ;  /* 0x0002040b01007387 */ /* 0x0003e20000100800 */
[----:B--2---:R-:W-:Y:S02]  /*1760*/  SHF.R.S32.HI R6, RZ, 0x1f, R6 ;  /* 0x0000001fff067819 */ /* 0x004fe40000011406 */
[----:B---3--:R-:W-:-:S03]  /*1770*/  SHF.R.S32.HI R5, RZ, 0x1f, R5 ;  /* 0x0000001fff057819 */ /* 0x008fc60000011405 */
[----:B------:R-:W-:Y:S04]  /*1780*/  STL [R1+0x200], R6 ;  /* 0x0002000601007387 */ /* 0x000fe80000100800 */
[----:B------:R2:W-:Y:S04]  /*1790*/  STL [R1+0x1fc], R5 ;  /* 0x0001fc0501007387 */ /* 0x0005e80000100800 */
[----:B------:R3:W-:Y:S04]  /*17a0*/  STL [R1+0x2c], R12 ;  /* 0x00002c0c01007387 */ /* 0x0007e80000100800 */
[----:B------:R-:W-:Y:S01]  /*17b0*/  STL [R1+0xc0], R8 ;  /* 0x0000c00801007387 */ /* 0x000fe20000100800 */
[----:B-1----:R-:W-:Y:S01]  /*17c0*/  IMAD.SHL.U32 R11, R2, 0x2, RZ ;  /* 0x00000002020b7824 */ /* 0x002fe200078e00ff */
[----:B------:R-:W-:-:S04]  /*17d0*/  SEL R2, R15, 0xffffffe0, !P3 ;  /* 0xffffffe00f027807 */ /* 0x000fc80005800000 */
[C---:B------:R-:W-:Y:S01]  /*17e0*/  IADD3 R42, R11.reuse, 0x8, RZ ;  /* 0x000000080b2a7810 */ /* 0x040fe20007ffe0ff */
[----:B------:R1:W-:Y:S01]  /*17f0*/  STL [R1+0x7c], R11 ;  /* 0x00007c0b01007387 */ /* 0x0003e20000100800 */
[----:B------:R-:W-:Y:S01]  /*1800*/  IADD3 R41, R11, 0x10, RZ ;  /* 0x000000100b297810 */ /* 0x000fe20007ffe0ff */
[----:B------:R-:W-:Y:S01]  /*1810*/  IMAD.IADD R245, R243, 0x1, R2 ;  /* 0x00000001f3f57824 */ /* 0x000fe200078e0202 */
[C---:B------:R-:W-:Y:S01]  /*1820*/  IADD3 R40, R11.reuse, 0x18, RZ ;  /* 0x000000180b287810 */ /* 0x040fe20007ffe0ff */
[----:B------:R-:W-:Y:S01]  /*1830*/  STL [R1+0x170], R42 ;  /* 0x0001702a01007387 */ /* 0x000fe20000100800 */
[C---:B------:R-:W-:Y:S02]  /*1840*/  IADD3 R39, R11.reuse, 0x20, RZ ;  /* 0x000000200b277810 */ /* 0x040fe40007ffe0ff */
        /* <DEDUP_REMOVED lines=36> */
[----:B--2---:R-:W-:Y:S01]  /*1a90*/  SEL R5, R10, 0xffffffc0, !P2 ;  /* 0xffffffc00a057807 */ /* 0x004fe20005000000 */
[----:B------:R-:W-:Y:S01]  /*1aa0*/  STL [R1+0x144], R29 ;  /* 0x0001441d01007387 */ /* 0x000fe20000100800 */
[----:B------:R-:W-:-:S02]  /*1ab0*/  IADD3 R13, R11, 0xe8, RZ ;  /* 0x000000e80b0d7810 */ /* 0x000fc40007ffe0ff */
[----:B---3--:R-:W-:Y:S01]  /*1ac0*/  IADD3 R12, R11, 0xf0, RZ ;  /* 0x000000f00b0c7810 */ /* 0x008fe20007ffe0ff */
[----:B------:R-:W-:Y:S01]  /*1ad0*/  STL [R1+0x140], R28 ;  /* 0x0001401c01007387 */ /* 0x000fe20000100800 */
[----:B------:R-:W-:Y:S02]  /*1ae0*/  LEA R10, R7, 0x80, 0x1 ;  /* 0x00000080070a7811 */ /* 0x000fe400078e08ff */
[----:B------:R-:W-:Y:S01]  /*1af0*/  SHF.R.S32.HI R7, RZ, 0x1f, R42 ;  /* 0x0000001fff077819 */ /* 0x000fe2000001142a */
[----:B------:R-:W-:Y:S01]  /*1b00*/  STL [R1+0x13c], R27 ;  /* 0x00013c1b01007387 */ /* 0x000fe20000100800 */
[----:B-1----:R-:W-:Y:S02]  /*1b10*/  IADD3 R11, R11, 0xf8, RZ ;  /* 0x000000f80b0b7810 */ /* 0x002fe40007ffe0ff */
[----:B------:R-:W-:Y:S01]  /*1b20*/  SHF.R.S32.HI R8, RZ, 0x1f, R41 ;  /* 0x0000001fff087819 */ /* 0x000fe20000011429 */
[----:B------:R-:W-:Y:S01]  /*1b30*/  STL [R1+0x138], R26 ;  /* 0x0001381a01007387 */ /* 0x000fe20000100800 */
[----:B------:R-:W-:-:S02]  /*1b40*/  SEL R6, R15, 0xffffffe0, !P1 ;  /* 0xffffffe00f067807 */ /* 0x000fc40004800000 */
[----:B------:R-:W-:Y:S01]  /*1b50*/  SHF.R.S32.HI R15, RZ, 0x1f, R39 ;  /* 0x0000001fff0f7819 */ /* 0x000fe20000011427 */
[----:B------:R-:W-:Y:S01]  /*1b60*/  STL [R1+0x134], R25 ;  /* 0x0001341901007387 */ /* 0x000fe20000100800 */
[----:B------:R-:W-:-:S03]  /*1b70*/  IADD3 R246, R0, R243, R2 ;  /* 0x000000f300f67210 */ /* 0x000fc60007ffe002 */
[----:B------:R-:W-:Y:S04]  /*1b80*/  STL [R1+0x130], R24 ;  /* 0x0001301801007387 */ /* 0x000fe80000100800 */
        /* <DEDUP_REMOVED lines=8> */
[----:B------:R1:W-:Y:S04]  /*1c10*/  STL [R1+0x10c], R14 ;  /* 0x00010c0e01007387 */ /* 0x0003e80000100800 */
[----:B------:R-:W-:Y:S04]  /*1c20*/  STL [R1+0x108], R13 ;  /* 0x0001080d01007387 */ /* 0x000fe80000100800 */
[----:B------:R2:W-:Y:S04]  /*1c30*/  STL [R1+0x104], R12 ;  /* 0x0001040c01007387 */ /* 0x0005e80000100800 */
[----:B------:R3:W-:Y:S04]  /*1c40*/  STL [R1+0x1f0], R7 ;  /* 0x0001f00701007387 */ /* 0x0007e80000100800 */
[----:B------:R4:W-:Y:S04]  /*1c50*/  STL [R1+0x100], R11 ;  /* 0x0001000b01007387 */ /* 0x0009e80000100800 */
[----:B------:R5:W-:Y:S04]  /*1c60*/  STL [R1+0x1ec], R8 ;  /* 0x0001ec0801007387 */ /* 0x000be80000100800 */
[----:B------:R-:W-:Y:S01]  /*1c70*/  STL [R1+0xd0], R10 ;  /* 0x0000d00a01007387 */ /* 0x000fe20000100800 */
[----:B-1----:R-:W-:-:S02]  /*1c80*/  SHF.R.S32.HI R14, RZ, 0x1f, R14 ;  /* 0x0000001fff0e7819 */ /* 0x002fc4000001140e */
[----:B--2---:R-:W-:Y:S02]  /*1c90*/  SHF.R.S32.HI R12, RZ, 0x1f, R12 ;  /* 0x0000001fff0c7819 */ /* 0x004fe4000001140c */
[----:B---3--:R-:W-:Y:S02]  /*1ca0*/  SHF.R.S32.HI R7, RZ, 0x1f, R40 ;  /* 0x0000001fff077819 */ /* 0x008fe40000011428 */
[----:B----4-:R-:W-:-:S03]  /*1cb0*/  SHF.R.S32.HI R11, RZ, 0x1f, R11 ;  /* 0x0000001fff0b7819 */ /* 0x010fc6000001140b */
[----:B------:R1:W-:Y:S01]  /*1cc0*/  STL [R1+0x1e8], R7 ;  /* 0x0001e80701007387 */ /* 0x0003e20000100800 */
[----:B-----5:R-:W-:-:S03]  /*1cd0*/  SHF.R.S32.HI R8, RZ, 0x1f, R37 ;  /* 0x0000001fff087819 */ /* 0x020fc60000011425 */
[----:B------:R2:W-:Y:S01]  /*1ce0*/  STL [R1+0x1e4], R15 ;  /* 0x0001e40f01007387 */ /* 0x0005e20000100800 */
[----:B-1----:R-:W-:Y:S02]  /*1cf0*/  SHF.R.S32.HI R7, RZ, 0x1f, R38 ;  /* 0x0000001fff077819 */ /* 0x002fe40000011426 */
[----:B--2---:R-:W-:-:S03]  /*1d00*/  SHF.R.S32.HI R15, RZ, 0x1f, R36 ;  /* 0x0000001fff0f7819 */ /* 0x004fc60000011424 */
[----:B------:R1:W-:Y:S04]  /*1d10*/  STL [R1+0x1e0], R7 ;  /* 0x0001e00701007387 */ /* 0x0003e80000100800 */
[----:B------:R2:W-:Y:S04]  /*1d20*/  STL [R1+0x1dc], R8 ;  /* 0x0001dc0801007387 */ /* 0x0005e80000100800 */
[----:B------:R3:W-:Y:S01]  /*1d30*/  STL [R1+0x1d8], R15 ;  /* 0x0001d80f01007387 */ /* 0x0007e20000100800 */
[----:B-1----:R-:W-:Y:S02]  /*1d40*/  SHF.R.S32.HI R7, RZ, 0x1f, R35 ;  /* 0x0000001fff077819 */ /* 0x002fe40000011423 */
[----:B--2---:R-:W-:-:S03]  /*1d50*/  SHF.R.S32.HI R8, RZ, 0x1f, R34 ;  /* 0x0000001fff087819 */ /* 0x004fc60000011422 */
[----:B------:R1:W-:Y:S01]  /*1d60*/  STL [R1+0x1d4], R7 ;  /* 0x0001d40701007387 */ /* 0x0003e20000100800 */
[----:B---3--:R-:W-:-:S03]  /*1d70*/  SHF.R.S32.HI R15, RZ, 0x1f, R33 ;  /* 0x0000001fff0f7819 */ /* 0x008fc60000011421 */
        /* <DEDUP_REMOVED lines=31> */
[----:B------:R-:W-:Y:S01]  /*1f70*/  STL [R1+0x190], R15 ;  /* 0x0001900f01007387 */ /* 0x000fe20000100800 */
[----:B-1----:R-:W-:Y:S02]  /*1f80*/  SHF.R.S32.HI R7, RZ, 0x1f, R17 ;  /* 0x0000001fff077819 */ /* 0x002fe40000011411 */
[----:B--2---:R-:W-:-:S03]  /*1f90*/  SHF.R.S32.HI R8, RZ, 0x1f, R16 ;  /* 0x0000001fff087819 */ /* 0x004fc60000011410 */
[----:B------:R1:W-:Y:S04]  /*1fa0*/  STL [R1+0x18c], R7 ;  /* 0x00018c0701007387 */ /* 0x0003e80000100800 */
[----:B------:R2:W-:Y:S04]  /*1fb0*/  STL [R1+0x188], R8 ;  /* 0x0001880801007387 */ /* 0x0005e80000100800 */
[----:B------:R-:W-:Y:S01]  /*1fc0*/  STL [R1+0x184], R14 ;  /* 0x0001840e01007387 */ /* 0x000fe20000100800 */
[----:B-1----:R-:W-:Y:S02]  /*1fd0*/  SHF.R.S32.HI R7, RZ, 0x1f, R13 ;  /* 0x0000001fff077819 */ /* 0x002fe4000001140d */
[----:B--2---:R-:W-:-:S03]  /*1fe0*/  IADD3 R8, R10, -0x10, RZ ;  /* 0xfffffff00a087810 */ /* 0x004fc60007ffe0ff */
[----:B------:R1:W-:Y:S01]  /*1ff0*/  STL [R1+0x180], R7 ;  /* 0x0001800701007387 */ /* 0x0003e20000100800 */
[----:B------:R-:W-:-:S03]  /*2000*/  @P4 IADD3 R8, R10, 0x10, RZ ;  /* 0x000000100a084810 */ /* 0x000fc60007ffe0ff */
[----:B------:R-:W-:Y:S04]  /*2010*/  STL [R1+0x17c], R12 ;  /* 0x00017c0c01007387 */ /* 0x000fe80000100800 */
[----:B------:R-:W-:Y:S01]  /*2020*/  STL [R1+0x178], R11 ;  /* 0x0001780b01007387 */ /* 0x000fe20000100800 */
[C---:B-1----:R-:W-:Y:S02]  /*2030*/  IMAD.IADD R7, R10.reuse, 0x1, R6 ;  /* 0x000000010a077824 */ /* 0x042fe400078e0206 */
[--C-:B------:R-:W-:Y:S02]  /*2040*/  IMAD.IADD R10, R10, 0x1, R5.reuse ;  /* 0x000000010a0a7824 */ /* 0x100fe400078e0205 */
[----:B------:R-:W-:Y:S01]  /*2050*/  IMAD.IADD R3, R7, 0x1, R5 ;  /* 0x0000000107037824 */ /* 0x000fe200078e0205 */
[----:B------:R1:W-:Y:S04]  /*2060*/  STL [R1+0xdc], R7 ;  /* 0x0000dc0701007387 */ /* 0x0003e80000100800 */
[----:B------:R-:W-:Y:S04]  /*2070*/  STL [R1+0xf0], R10 ;  /* 0x0000f00a01007387 */ /* 0x000fe80000100800 */
[----:B------:R2:W-:Y:S04]  /*2080*/  STL [R1+0xd4], R8 ;  /* 0x0000d40801007387 */ /* 0x0005e80000100800 */
[----:B------:R3:W-:Y:S01]  /*2090*/  STL [R1+0xec], R3 ;  /* 0x0000ec0301007387 */ /* 0x0007e20000100800 */
[----:B-1----:R-:W-:-:S02]  /*20a0*/  IMAD.IADD R7, R6, 0x1, R8 ;  /* 0x0000000106077824 */ /* 0x002fc400078e0208 */
[--C-:B------:R-:W-:Y:S02]  /*20b0*/  IMAD R6, R9, 0x800, R243.reuse ;  /* 0x0000080009067824 */ /* 0x100fe400078e02f3 */
[----:B--2---:R-:W-:Y:S02]  /*20c0*/  IMAD.IADD R8, R5, 0x1, R8 ;  /* 0x0000000105087824 */ /* 0x004fe400078e0208 */
[----:B---3--:R-:W-:-:S03]  /*20d0*/  IMAD R3, R4, 0x2, R243 ;  /* 0x0000000204037824 */ /* 0x008fc600078e02f3 */
[----:B------:R-:W-:Y:S01]  /*20e0*/  STL [R1+0xe8], R8 ;  /* 0x0000e80801007387 */ /* 0x000fe20000100800 */
[----:B------:R-:W-:-:S03]  /*20f0*/  IMAD.IADD R4, R7, 0x1, R5 ;  /* 0x0000000107047824 */ /* 0x000fc600078e0205 */
[----:B------:R-:W-:Y:S04]  /*2100*/  STL [R1+0xd8], R7 ;  /* 0x0000d80701007387 */ /* 0x000fe80000100800 */
[----:B------:R1:W-:Y:S04]  /*2110*/  STL [R1+0x10], R3 ;  /* 0x0000100301007387 */ /* 0x0003e80000100800 */
[----:B------:R2:W-:Y:S01]  /*2120*/  STL [R1+0xe4], R4 ;  /* 0x0000e40401007387 */ /* 0x0005e20000100800 */
[--C-:B-1----:R-:W-:Y:S02]  /*2130*/  IMAD.IADD R3, R2, 0x1, R6.reuse ;  /* 0x0000000102037824 */ /* 0x102fe400078e0206 */
[----:B------:R-:W-:-:S02]  /*2140*/  IMAD.IADD R2, R0, 0x1, R6 ;  /* 0x0000000100027824 */ /* 0x000fc400078e0206 */
[----:B------:R-:W-:Y:S01]  /*2150*/  IMAD.IADD R0, R0, 0x1, R3 ;  /* 0x0000000100007824 */ /* 0x000fe200078e0203 */
[----:B------:R2:W-:Y:S04]  /*2160*/  STL [R1+0x1c], R3 ;  /* 0x00001c0301007387 */ /* 0x0005e80000100800 */
[----:B------:R2:W-:Y:S04]  /*2170*/  STL [R1+0x24], R2 ;  /* 0x0000240201007387 */ /* 0x0005e80000100800 */
[----:B------:R2:W-:Y:S02]  /*2180*/  STL [R1+0x20], R0 ;  /* 0x0000200001007387 */ /* 0x0005e40000100800 */
.L_x_632:
[----:B------:R-:W3:Y:S01]  /*2190*/  LDL R106, [R1+0xbc] ;  /* 0x0000bc00016a7983 */ /* 0x000ee20000100800 */
[----:B------:R-:W-:Y:S01]  /*21a0*/  ISETP.NE.U32.AND P0, PT, RZ, c[0x0][0x370], PT ;  /* 0x0000dc00ff007a0c */ /* 0x000fe20003f05070 */
[----:B------:R-:W-:Y:S01]  /*21b0*/  IMAD.MOV.U32 R13, RZ, RZ, 0x4 ;  /* 0x00000004ff0d7424 */ /* 0x000fe200078e00ff */
[----:B------:R-:W-:Y:S01]  /*21c0*/  ISETP.NE.U32.AND P2, PT, RZ, c[0x0][0x360], PT ;  /* 0x0000d800ff007a0c */ /* 0x000fe20003f45070 */
[----:B------:R-:W-:Y:S01]  /*21d0*/  IMAD.MOV.U32 R17, RZ, RZ, RZ ;  /* 0x000000ffff117224 */ /* 0x000fe200078e00ff */
[----:B------:R-:W-:Y:S01]  /*21e0*/  ISETP.NE.AND.EX P1, PT, RZ, c[0x0][0x374], PT, P0 ;  /* 0x0000dd00ff007a0c */ /* 0x000fe20003f25300 */
[----:B------:R-:W-:Y:S01]  /*21f0*/  IMAD.MOV.U32 R12, RZ, RZ, RZ ;  /* 0x000000ffff0c7224 */ /* 0x000fe200078e00ff */
[----:B------:R-:W-:-:S02]  /*2200*/  ISETP.NE.AND.EX P0, PT, RZ, c[0x0][0x364], PT, P2 ;  /* 0x0000d900ff007a0c */ /* 0x000fc40003f05320 */
[----:B------:R-:W-:-:S04]  /*2210*/  ISETP.NE.U32.AND P3, PT, RZ, c[0x0][0x348], PT ;  /* 0x0000d200ff007a0c */ /* 0x000fc80003f65070 */
[----:B------:R-:W-:-:S05]  /*2220*/  ISETP.NE.AND.EX P3, PT, RZ, c[0x0][0x34c], PT, P3 ;  /* 0x0000d300ff007a0c */ /* 0x000fca0003f65330 */
[----:B---3--:R-:W-:-:S04]  /*2230*/  @P1 IMAD.WIDE R6, R106, R13, c[0x0][0x370] ;  /* 0x0000dc006a061625 */ /* 0x008fc800078e020d */
[CC--:B--2---:R-:W-:Y:S01]  /*2240*/  @P0 IMAD.WIDE R4, R106.reuse, R13.reuse, c[0x0][0x360] ;  /* 0x0000d8006a040625 */ /* 0x0c4fe200078e020d */
[----:B------:R-:W2:Y:S03]  /*2250*/  @P1 LDG.E R17, [R6.64] ;  /* 0x0000000606111981 */ /* 0x000ea6000c1e1900 */
[----:B------:R-:W-:Y:S01]  /*2260*/  IMAD.WIDE R2, R106, R13, c[0x0][0x348] ;  /* 0x0000d2006a027625 */ /* 0x000fe200078e020d */
[----:B------:R-:W3:Y:S04]  /*2270*/  @P0 LDG.E R0, [R4.64] ;  /* 0x0000000604000981 */ /* 0x000ee8000c1e1900 */
[----:B------:R1:W5:Y:S01]  /*2280*/  @P3 LDG.E R12, [R2.64] ;  /* 0x00000006020c3981 */ /* 0x000362000c1e1900 */
[----:B------:R-:W-:Y:S03]  /*2290*/  YIELD ;  /* 0x0000000000007946 */ /* 0x000fe60003800000 */
[----:B--2---:R1:W-:Y:S04]  /*22a0*/  STL [R1+0x84], R17 ;  /* 0x0000841101007387 */ /* 0x0043e80000100800 */
[----:B---3--:R1:W-:Y:S01]  /*22b0*/  @P0 STL [R1+0x74], R0 ;  /* 0x0000740001000387 */ /* 0x0083e20000100800 */
[----:B------:R-:W-:Y:S05]  /*22c0*/  @P0 BRA `(.L_x_465) ;  /* 0x0000007000000947 */ /* 0x000fea0003800000 */
[----:B-1----:R-:W-:-:S05]  /*22d0*/  MOV R0, c[0x0][0x168] ;  /* 0x00005a0000007a02 */ /* 0x002fca0000000f00 */
[----:B------:R1:W-:Y:S01]  /*22e0*/  STL [R1+0x74], R0 ;  /* 0x0000740001007387 */ /* 0x0003e20000100800 */
[----:B------:R-:W-:Y:S05]  /*22f0*/  @!P3 BRA `(.L_x_465) ;  /* 0x000000400000b947 */ /* 0x000fea0003800000 */
[----:B-1----:R1:W2:Y:S04]  /*2300*/  LDG.E R0, [R2.64] ;  /* 0x0000000602007981 */ /* 0x0022a8000c1e1900 */
[----:B-1----:R-:W2:Y:S02]  /*2310*/  LDG.E R2, [R2.64+0x4] ;  /* 0x0000040602027981 */ /* 0x002ea4000c1e1900 */
[----:B--2---:R-:W-:-:S05]  /*2320*/  IADD3 R0, -R0, R2, RZ ;  /* 0x0000000200007210 */ /* 0x004fca0007ffe1ff */
[----:B------:R1:W-:Y:S02]  /*2330*/  STL [R1+0x74], R0 ;  /* 0x0000740001007387 */ /* 0x0003e40000100800 */
.L_x_465:
[----:B------:R-:W-:-:S04]  /*2340*/  ISETP.NE.U32.AND P0, PT, RZ, c[0x0][0x368], PT ;  /* 0x0000da00ff007a0c */ /* 0x000fc80003f05070 */
[----:B------:R-:W-:-:S13]  /*2350*/  ISETP.NE.AND.EX P0, PT, RZ, c[0x0][0x36c], PT, P0 ;  /* 0x0000db00ff007a0c */ /* 0x000fda0003f05300 */
[----:B------:R-:W-:Y:S05]  /*2360*/  @!P0 BRA `(.L_x_466) ;  /* 0x0000003000008947 */ /* 0x000fea0003800000 */
[----:B-1----:R-:W-:-:S05]  /*2370*/  IMAD.WIDE R2, R106, R13, c[0x0][0x368] ;  /* 0x0000da006a027625 */ /* 0x002fca00078e020d */
[----:B------:R1:W5:Y:S01]  /*2380*/  LDG.E R0, [R2.64] ;  /* 0x0000000602007981 */ /* 0x000362000c1e1900 */
[----:B------:R-:W-:Y:S05]  /*2390*/  BRA `(.L_x_467) ;  /* 0x0000008000007947 */ /* 0x000fea0003800000 */
.L_x_466:
[----:B------:R-:W-:Y:S01]  /*23a0*/  ISETP.NE.U32.AND P0, PT, RZ, c[0x0][0x350], PT ;  /* 0x0000d400ff007a0c */ /* 0x000fe20003f05070 */
[----:B-1----:R-:W-:-:S03]  /*23b0*/  IMAD.U32 R0, RZ, RZ, UR5 ;  /* 0x00000005ff007e24 */ /* 0x002fc6000f8e00ff */
[----:B------:R-:W-:-:S13]  /*23c0*/  ISETP.NE.AND.EX P0, PT, RZ, c[0x0][0x354], PT, P0 ;  /* 0x0000d500ff007a0c */ /* 0x000fda0003f05300 */
[----:B------:R-:W-:Y:S05]  /*23d0*/  @!P0 BRA `(.L_x_467) ;  /* 0x0000004000008947 */ /* 0x000fea0003800000 */
[----:B------:R-:W-:-:S05]  /*23e0*/  IMAD.WIDE R2, R106, R13, c[0x0][0x350] ;  /* 0x0000d4006a027625 */ /* 0x000fca00078e020d */
[----:B------:R-:W2:Y:S04]  /*23f0*/  LDG.E R4, [R2.64] ;  /* 0x0000000602047981 */ /* 0x000ea8000c1e1900 */
[----:B------:R-:W2:Y:S02]  /*2400*/  LDG.E R0, [R2.64+0x4] ;  /* 0x0000040602007981 */ /* 0x000ea4000c1e1900 */
[----:B--2---:R-:W-:Y:S02]  /*2410*/  IADD3 R0, -R4, R0, RZ ;  /* 0x0000000004007210 */ /* 0x004fe40007ffe1ff */
.L_x_467:
[----:B-1----:R-:W2:Y:S04]  /*2420*/  LDL R3, [R1+0x74] ;  /* 0x0000740001037983 */ /* 0x002ea80000100800 */
[----:B------:R-:W3:Y:S04]  /*2430*/  LDL.LU R2, [R1+0xb4] ;  /* 0x0000b40001027983 */ /* 0x000ee80000300800 */
[----:B------:R-:W4:Y:S01]  /*2440*/  LDL.LU R19, [R1+0x28] ;  /* 0x0000280001137983 */ /* 0x000f220000300800 */
[----:B------:R-:W-:-:S02]  /*2450*/  IMAD.MOV.U32 R6, RZ, RZ, c[0x0][0x32c] ;  /* 0x0000cb00ff067624 */ /* 0x000fc400078e00ff */
[----:B-----5:R-:W-:-:S03]  /*2460*/  IMAD.IADD R111, R0, 0x1, -R17 ;  /* 0x00000001006f7824 */ /* 0x020fc600078e0a11 */
[----:B------:R-:W-:Y:S01]  /*2470*/  ISETP.GE.AND P1, PT, R6, 0x1, PT ;  /* 0x000000010600780c */ /* 0x000fe20003f26270 */
[----:B--2---:R-:W-:Y:S02]  /*2480*/  IMAD.MOV.U32 R114, RZ, RZ, R3 ;  /* 0x000000ffff727224 */ /* 0x004fe400078e0003 */
[----:B------:R-:W-:Y:S02]  /*2490*/  IMAD.MOV.U32 R3, RZ, RZ, c[0x0][0x2c4] ;  /* 0x0000b100ff037624 */ /* 0x000fe400078e00ff */
[----:B---3--:R-:W-:-:S03]  /*24a0*/  IMAD.SHL.U32 R14, R2, 0x80, RZ ;  /* 0x00000080020e7824 */ /* 0x008fc600078e00ff */
[----:B------:R-:W-:Y:S02]  /*24b0*/  ISETP.NE.AND P4, PT, R3, 0x1, PT ;  /* 0x000000010300780c */ /* 0x000fe40003f85270 */
[----:B----4-:R-:W-:Y:S01]  /*24c0*/  LOP3.LUT R19, R19, 0xfffffeff, RZ, 0xc0, !PT ;  /* 0xfffffeff13137812 */ /* 0x010fe200078ec0ff */
[----:B------:R1:W-:Y:S01]  /*24d0*/  STL [R1+0xac], R14 ;  /* 0x0000ac0e01007387 */ /* 0x0003e20000100800 */
[----:B------:R-:W-:-:S03]  /*24e0*/  IADD3 R2, R14, 0x7f, RZ ;  /* 0x0000007f0e027810 */ /* 0x000fc60007ffe0ff */
[----:B------:R1:W-:Y:S02]  /*24f0*/  STL [R1+0x78], R111 ;  /* 0x0000786f01007387 */ /* 0x0003e40000100800 */
[----:B------:R-:W-:-:S04]  /*2500*/  IMAD.MOV.U32 R0, RZ, RZ, R2 ;  /* 0x000000ffff007224 */ /* 0x000fc800078e0002 */
[----:B------:R-:W-:Y:S01]  /*2510*/  @P4 LOP3.LUT R19, R19, 0x100, RZ, 0xfc, !PT ;  /* 0x0000010013134812 */ /* 0x000fe200078efcff */
[----:B------:R-:W-:Y:S01]  /*2520*/  @P4 IMAD.HI.U32 R3, R2, c[0x0][0x2c8], RZ ;  /* 0x0000b20002034a27 */ /* 0x000fe200078e00ff */
[----:B------:R-:W-:Y:S02]  /*2530*/  IADD3 R2, R111, 0x1, -R114 ;  /* 0x000000016f027810 */ /* 0x000fe40007ffe872 */
[----:B------:R-:W-:Y:S02]  /*2540*/  LOP3.LUT R19, R19, 0xfffffdff, RZ, 0xc0, !PT ;  /* 0xfffffdff13137812 */ /* 0x000fe400078ec0ff */
[----:B------:R-:W-:Y:S02]  /*2550*/  @P4 SHF.R.U32.HI R0, RZ, c[0x0][0x2cc], R3 ;  /* 0x0000b300ff004a19 */ /* 0x000fe40000011603 */
[----:B------:R-:W-:-:S03]  /*2560*/  @P1 LOP3.LUT R19, R19, 0x200, RZ, 0xfc, !PT ;  /* 0x0000020013131812 */ /* 0x000fc600078efcff */
[----:B------:R-:W-:Y:S02]  /*2570*/  IMAD.IADD R0, R2, 0x1, R0 ;  /* 0x0000000102007824 */ /* 0x000fe400078e0200 */
[----:B------:R1:W-:Y:S03]  /*2580*/  STL [R1+0x28], R19 ;  /* 0x0000281301007387 */ /* 0x0003e60000100800 */
[----:B------:R-:W-:Y:S01]  /*2590*/  IADD3 R3, R0, c[0x0][0x328], RZ ;  /* 0x0000ca0000037a10 */ /* 0x000fe20007ffe0ff */
[----:B------:R-:W-:Y:S05]  /*25a0*/  @!P1 BRA `(.L_x_468) ;  /* 0x0000010000009947 */ /* 0x000fea0003800000 */
[C---:B------:R-:W-:Y:S01]  /*25b0*/  ISETP.GT.AND P0, PT, R0.reuse, RZ, PT ;  /* 0x000000ff0000720c */ /* 0x040fe20003f04270 */
[----:B------:R-:W-:Y:S01]  /*25c0*/  BSSY B0, `(.L_x_469) ;  /* 0x000000c000007945 */ /* 0x000fe20003800000 */
[----:B------:R-:W-:-:S11]  /*25d0*/  IADD3 R2, R0, -0x1, RZ ;  /* 0xffffffff00027810 */ /* 0x000fd60007ffe0ff */
[----:B------:R-:W-:Y:S05]  /*25e0*/  @P0 BRA `(.L_x_470) ;  /* 0x0000006000000947 */ /* 0x000fea0003800000 */
[----:B------:R-:W-:Y:S01]  /*25f0*/  ISETP.NE.AND P0, PT, R6, 0x1, PT ;  /* 0x000000010600780c */ /* 0x000fe20003f05270 */
[----:B------:R-:W-:-:S12]  /*2600*/  IMAD.MOV R0, RZ, RZ, -R0 ;  /* 0x000000ffff007224 */ /* 0x000fd800078e0a00 */
[----:B------:R-:W-:-:S05]  /*2610*/  @P0 IMAD.HI.U32 R2, R0, c[0x0][0x330], RZ ;  /* 0x0000cc0000020a27 */ /* 0x000fca00078e00ff */
[----:B------:R-:W-:-:S04]  /*2620*/  @P0 SHF.R.U32.HI R0, RZ, c[0x0][0x334], R2 ;  /* 0x0000cd00ff000a19 */ /* 0x000fc80000011602 */
[----:B------:R-:W-:Y:S01]  /*2630*/  LOP3.LUT R2, RZ, R0, RZ, 0x33, !PT ;  /* 0x00000000ff027212 */ /* 0x000fe200078e33ff */
[----:B------:R-:W-:Y:S05]  /*2640*/  BRA `(.L_x_471) ;  /* 0x0000003000007947 */ /* 0x000fea0003800000 */
.L_x_470:
[----:B------:R-:W-:-:S13]  /*2650*/  ISETP.NE.AND P0, PT, R6, 0x1, PT ;  /* 0x000000010600780c */ /* 0x000fda0003f05270 */
[----:B------:R-:W-:-:S05]  /*2660*/  @P0 IMAD.HI.U32 R0, R2, c[0x0][0x330], RZ ;  /* 0x0000cc0002000a27 */ /* 0x000fca00078e00ff */
[----:B------:R-:W-:Y:S02]  /*2670*/  @P0 SHF.R.U32.HI R2, RZ, c[0x0][0x334], R0 ;  /* 0x0000cd00ff020a19 */ /* 0x000fe40000011600 */
.L_x_471:
[----:B------:R-:W-:Y:S05]  /*2680*/  BSYNC B0 ;  /* 0x0000000000007941 */ /* 0x000fea0003800000 */
.L_x_469:
[----:B------:R-:W-:-:S05]  /*2690*/  IMAD R2, R2, R6, c[0x0][0x32c] ;  /* 0x0000cb0002027624 */ /* 0x000fca00078e0206 */
[----:B------:R-:W-:-:S03]  /*26a0*/  IMNMX R3, R3, R2, PT ;  /* 0x0000000203037217 */ /* 0x000fc60003800200 */
.L_x_468:
[----:B------:R-:W-:Y:S01]  /*26b0*/  IMAD.IADD R7, R111, 0x1, -R114 ;  /* 0x000000016f077824 */ /* 0x000fe200078e0a72 */
[----:B------:R-:W-:Y:S01]  /*26c0*/  IADD3 R3, R3, 0x2f, RZ ;  /* 0x0000002f03037810 */ /* 0x000fe20007ffe0ff */
[----:B------:R-:W-:Y:S01]  /*26d0*/  @P4 IMAD.HI.U32 R4, R14, c[0x0][0x2c8], RZ ;  /* 0x0000b2000e044a27 */ /* 0x000fe200078e00ff */
[----:B------:R-:W-:Y:S02]  /*26e0*/  IADD3 R2, R111, 0x2f, RZ ;  /* 0x0000002f6f027810 */ /* 0x000fe40007ffe0ff */
[----:B------:R2:W-:Y:S01]  /*26f0*/  STL [R1+0x58], R7 ;  /* 0x0000580701007387 */ /* 0x0005e20000100800 */
[----:B------:R-:W-:-:S04]  /*2700*/  IMAD.HI R5, R3, 0x2aaaaaab, RZ ;  /* 0x2aaaaaab03057827 */ /* 0x000fc800078e02ff */
[----:B------:R-:W-:-:S04]  /*2710*/  IMAD.HI R2, R2, 0x2aaaaaab, RZ ;  /* 0x2aaaaaab02027827 */ /* 0x000fc800078e02ff */
[----:B------:R-:W-:Y:S01]  /*2720*/  IMAD.MOV.U32 R0, RZ, RZ, R14 ;  /* 0x000000ffff007224 */ /* 0x000fe200078e000e */
[----:B------:R-:W-:Y:S02]  /*2730*/  @P4 SHF.R.U32.HI R0, RZ, c[0x0][0x2cc], R4 ;  /* 0x0000b300ff004a19 */ /* 0x000fe40000011604 */
[----:B------:R-:W-:Y:S02]  /*2740*/  SHF.R.U32.HI R4, RZ, 0x1f, R5 ;  /* 0x0000001fff047819 */ /* 0x000fe40000011605 */
[----:B------:R-:W-:Y:S01]  /*2750*/  SHF.R.U32.HI R3, RZ, 0x1f, R2 ;  /* 0x0000001fff037819 */ /* 0x000fe20000011602 */
[----:B------:R-:W-:Y:S01]  /*2760*/  IMAD.IADD R0, R7, 0x1, R0 ;  /* 0x0000000107007824 */ /* 0x000fe200078e0200 */
[----:B------:R-:W-:Y:S02]  /*2770*/  LEA.HI.SX32 R4, R5, R4, 0x1d ;  /* 0x0000000405047211 */ /* 0x000fe400078feaff */
[----:B------:R-:W-:Y:S02]  /*2780*/  LEA.HI.SX32 R3, R2, R3, 0x1d ;  /* 0x0000000302037211 */ /* 0x000fe400078feaff */
[----:B------:R-:W-:-:S02]  /*2790*/  IADD3 R2, R0, -c[0x0][0x324], RZ ;  /* 0x8000c90000027a10 */ /* 0x000fc40007ffe0ff */
[----:B------:R-:W-:Y:S01]  /*27a0*/  IMNMX R11, R3, R4, PT ;  /* 0x00000004030b7217 */ /* 0x000fe20003800200 */
[----:B------:R-:W-:Y:S05]  /*27b0*/  @!P1 BRA `(.L_x_472) ;  /* 0x000000f000009947 */ /* 0x000fea0003800000 */
[----:B------:R-:W-:Y:S01]  /*27c0*/  ISETP.GT.AND P0, PT, R0, -0x1, PT ;  /* 0xffffffff0000780c */ /* 0x000fe20003f04270 */
[----:B------:R-:W-:-:S12]  /*27d0*/  BSSY B0, `(.L_x_473) ;  /* 0x000000b000007945 */ /* 0x000fd80003800000 */
[----:B------:R-:W-:Y:S05]  /*27e0*/  @P0 BRA `(.L_x_474) ;  /* 0x0000006000000947 */ /* 0x000fea0003800000 */
[----:B------:R-:W-:Y:S02]  /*27f0*/  ISETP.NE.AND P0, PT, R6, 0x1, PT ;  /* 0x000000010600780c */ /* 0x000fe40003f05270 */
[----:B------:R-:W-:-:S11]  /*2800*/  LOP3.LUT R0, RZ, R0, RZ, 0x33, !PT ;  /* 0x00000000ff007212 */ /* 0x000fd600078e33ff */
[----:B------:R-:W-:-:S05]  /*2810*/  @P0 IMAD.HI.U32 R3, R0, c[0x0][0x330], RZ ;  /* 0x0000cc0000030a27 */ /* 0x000fca00078e00ff */
[----:B------:R-:W-:-:S04]  /*2820*/  @P0 SHF.R.U32.HI R0, RZ, c[0x0][0x334], R3 ;  /* 0x0000cd00ff000a19 */ /* 0x000fc80000011603 */
[----:B------:R-:W-:Y:S01]  /*2830*/  LOP3.LUT R0, RZ, R0, RZ, 0x33, !PT ;  /* 0x00000000ff007212 */ /* 0x000fe200078e33ff */
[----:B------:R-:W-:Y:S05]  /*2840*/  BRA `(.L_x_475) ;  /* 0x0000003000007947 */ /* 0x000fea0003800000 */
.L_x_474:
[----:B------:R-:W-:-:S13]  /*2850*/  ISETP.NE.AND P0, PT, R6, 0x1, PT ;  /* 0x000000010600780c */ /* 0x000fda0003f05270 */
[----:B------:R-:W-:-:S05]  /*2860*/  @P0 IMAD.HI.U32 R3, R0, c[0x0][0x330], RZ ;  /* 0x0000cc0000030a27 */ /* 0x000fca00078e00ff */
[----:B------:R-:W-:Y:S02]  /*2870*/  @P0 SHF.R.U32.HI R0, RZ, c[0x0][0x334], R3 ;  /* 0x0000cd00ff000a19 */ /* 0x000fe40000011603 */
.L_x_475:
[----:B------:R-:W-:Y:S05]  /*2880*/  BSYNC B0 ;  /* 0x0000000000007941 */ /* 0x000fea0003800000 */
.L_x_473:
[----:B------:R-:W-:-:S05]  /*2890*/  IMAD R0, R0, c[0x0][0x32c], RZ ;  /* 0x0000cb0000007a24 */ /* 0x000fca00078e02ff */
[----:B------:R-:W-:-:S04]  /*28a0*/  IMNMX R2, R2, R0, !PT ;  /* 0x0000000002027217 */ /* 0x000fc80007800200 */
.L_x_472:
[----:B------:R-:W3:Y:S01]  /*28b0*/  LDL R16, [R1+0xb8] ;  /* 0x0000b80001107983 */ /* 0x000ee20000100800 */
[----:B------:R-:W-:Y:S01]  /*28c0*/  IMAD.HI R2, R2, 0x2aaaaaab, RZ ;  /* 0x2aaaaaab02027827 */ /* 0x000fe200078e02ff */
[----:B------:R-:W-:Y:S04]  /*28d0*/  BSSY B0, `(.L_x_476) ;  /* 0x000002e000007945 */ /* 0x000fe80003800000 */
[----:B------:R-:W-:-:S04]  /*28e0*/  SHF.R.U32.HI R0, RZ, 0x1f, R2 ;  /* 0x0000001fff007819 */ /* 0x000fc80000011602 */
[----:B------:R-:W-:-:S04]  /*28f0*/  LEA.HI.SX32 R2, R2, R0, 0x1d ;  /* 0x0000000002027211 */ /* 0x000fc800078feaff */
[----:B------:R-:W-:Y:S01]  /*2900*/  IMNMX R6, RZ, R2, !PT ;  /* 0x00000002ff067217 */ /* 0x000fe20007800200 */
[----:B------:R-:W-:-:S03]  /*2910*/  IMAD.MOV.U32 R2, RZ, RZ, RZ ;  /* 0x000000ffff027224 */ /* 0x000fc600078e00ff */
[----:B------:R-:W-:Y:S02]  /*2920*/  ISETP.GT.AND P0, PT, R11, R6, PT ;  /* 0x000000060b00720c */ /* 0x000fe40003f04270 */
[C---:B---3--:R-:W-:Y:S02]  /*2930*/  LOP3.LUT R0, R16.reuse, 0xff000000, RZ, 0xc0, !PT ;  /* 0xff00000010007812 */ /* 0x048fe400078ec0ff */
        /* <DEDUP_REMOVED lines=8> */
[----:B------:R-:W-:-:S04]  /*29c0*/  ISETP.NE.AND P0, PT, R5, RZ, PT ;  /* 0x000000ff0500720c */ /* 0x000fc80003f05270 */
[----:B------:R-:W-:-:S04]  /*29d0*/  SEL R0, R5, c[0x0][0x338], P0 ;  /* 0x0000ce0005007a07 */ /* 0x000fc80000000000 */
[----:B------:R-:W-:Y:S02]  /*29e0*/  IABS R3, R0 ;  /* 0x0000000000037213 */ /* 0x000fe40000000000 */
[----:B--2---:R-:W-:Y:S02]  /*29f0*/  IADD3 R7, R0, -0x1, R11 ;  /* 0xffffffff00077810 */ /* 0x004fe40007ffe00b */
[----:B------:R-:W2:Y:S03]  /*2a00*/  I2F.RP R2, R3 ;  /* 0x0000000300027306 */ /* 0x000ea60000209400 */
[----:B------:R-:W-:-:S05]  /*2a10*/  IMAD.IADD R7, R7, 0x1, -R6 ;  /* 0x0000000107077824 */ /* 0x000fca00078e0a06 */
[----:B------:R-:W-:Y:S01]  /*2a20*/  IABS R10, R7 ;  /* 0x00000007000a7213 */ /* 0x000fe20000000000 */
[----:B--2---:R-:W2:Y:S02]  /*2a30*/  MUFU.RCP R2, R2 ;  /* 0x0000000200027308 */ /* 0x004ea40000001000 */
[----:B--2---:R-:W-:-:S06]  /*2a40*/  IADD3 R2, R2, 0xffffffe, RZ ;  /* 0x0ffffffe02027810 */ /* 0x004fcc0007ffe0ff */
[----:B---3--:R-:W2:Y:S02]  /*2a50*/  F2I.FTZ.U32.TRUNC.NTZ R5, R2 ;  /* 0x0000000200057305 */ /* 0x008ea4000021f000 */
[----:B--2---:R-:W-:-:S04]  /*2a60*/  IMAD.MOV R2, RZ, RZ, -R5 ;  /* 0x000000ffff027224 */ /* 0x004fc800078e0a05 */
        /* <DEDUP_REMOVED lines=20> */
.L_x_477:
[----:B------:R-:W-:Y:S05]  /*2bb0*/  BSYNC B0 ;  /* 0x0000000000007941 */ /* 0x000fea0003800000 */
.L_x_476:
[----:B------:R-:W-:Y:S01]  /*2bc0*/  IMAD R3, R15, R2, R6 ;  /* 0x000000020f037224 */ /* 0x000fe200078e0206 */
[----:B------:R-:W-:Y:S01]  /*2bd0*/  PRMT R0, RZ, 0x7610, R0 ;  /* 0x00007610ff007816 */ /* 0x000fe20000000000 */
[----:B---3--:R-:W-:Y:S01]  /*2be0*/  IMAD.MOV.U32 R15, RZ, RZ, RZ ;  /* 0x000000ffff0f7224 */ /* 0x008fe200078e00ff */
[----:B------:R-:W-:Y:S01]  /*2bf0*/  MOV R18, RZ ;  /* 0x000000ff00127202 */ /* 0x000fe20000000f00 */
        /* <DEDUP_REMOVED lines=10> */
[----:B------:R3:W-:Y:S01]  /*2ca0*/  STL [R1+0x38], R110 ;  /* 0x0000386e01007387 */ /* 0x0007e20000100800 */
        /* <DEDUP_REMOVED lines=59> */
[----:B---3--:R-:W-:-:S04]  /*3060*/  ISETP.NE.U32.AND P0, PT, RZ, c[0x0][0x340], PT ;  /* 0x0000d000ff007a0c */ /* 0x008fc80003f05070 */
[----:B------:R-:W-:-:S13]  /*3070*/  ISETP.NE.AND.EX P0, PT, RZ, c[0x0][0x344], PT, P0 ;  /* 0x0000d100ff007a0c */ /* 0x000fda0003f05300 */
[----:B------:R-:W-:-:S05]  /*3080*/  @P0 IMAD.WIDE R2, R106, R13, c[0x0][0x340] ;  /* 0x0000d0006a020625 */ /* 0x000fca00078e020d */
[----:B------:R3:W5:Y:S01]  /*3090*/  @P0 LDG.E R0, [R2.64] ;  /* 0x0000000602000981 */ /* 0x000762000c1e1900 */
[----:B------:R-:W-:Y:S01]  /*30a0*/  WARPSYNC 0xffffffff ;  /* 0xffffffff00007948 */ /* 0x000fe20003800000 */
[----:B--2---:R-:W-:Y:S02]  /*30b0*/  SEL R7, R106, RZ, !P3 ;  /* 0x000000ff6a077207 */ /* 0x004fe40005800000 */
[----:B---3--:R-:W-:-:S04]  /*30c0*/  SHF.R.S32.HI R2, RZ, 0x1f, R106 ;  /* 0x0000001fff027819 */ /* 0x008fc8000001146a */
[----:B------:R-:W-:Y:S01]  /*30d0*/  SEL R5, R2, RZ, !P3 ;  /* 0x000000ff02057207 */ /* 0x000fe20005800000 */
[----:B------:R-:W-:-:S03]  /*30e0*/  @!P0 IMAD.MOV.U32 R0, RZ, RZ, R106 ;  /* 0x000000ffff008224 */ /* 0x000fc600078e006a */
[----:B------:R-:W2:Y:S01]  /*30f0*/  LDL R107, [R1+0x174] ;  /* 0x00017400016b7983 */ /* 0x000ea20000100800 */
[----:B------:R-:W-:Y:S01]  /*3100*/  IMAD.MOV.U32 R23, RZ, RZ, 0x30 ;  /* 0x00000030ff177424 */ /* 0x000fe200078e00ff */
[----:B-----5:R-:W-:Y:S01]  /*3110*/  SHF.R.S32.HI R3, RZ, 0x1f, R0 ;  /* 0x0000001fff037819 */ /* 0x020fe20000011400 */
[----:B------:R-:W-:Y:S02]  /*3120*/  IMAD.MOV.U32 R2, RZ, RZ, c[0x0][0x2b8] ;  /* 0x0000ae00ff027624 */ /* 0x000fe400078e00ff */
[----:B------:R-:W-:Y:S02]  /*3130*/  IMAD R57, R110, R23, -0x30 ;  /* 0xffffffd06e397424 */ /* 0x000fe400078e0217 */
[----:B------:R-:W-:Y:S01]  /*3140*/  IMAD.WIDE.U32 R8, R0, c[0x0][0x2b0], RZ ;  /* 0x0000ac0000087a25 */ /* 0x000fe200078e00ff */
[----:B------:R-:W-:-:S03]  /*3150*/  ISETP.NE.AND P1, PT, R2, 0x1, PT ;  /* 0x000000010200780c */ /* 0x000fc60003f25270 */
[----:B------:R-:W-:Y:S01]  /*3160*/  IMAD.MOV.U32 R106, RZ, RZ, R19 ;  /* 0x000000ffff6a7224 */ /* 0x000fe200078e0013 */
[----:B------:R-:W-:Y:S01]  /*3170*/  STL.64 [R1+0x90], R8 ;  /* 0x0000900801007387 */ /* 0x000fe20000100a00 */
[----:B------:R-:W-:-:S03]  /*3180*/  IMAD.MOV.U32 R27, RZ, RZ, RZ ;  /* 0x000000ffff1b7224 */ /* 0x000fc600078e00ff */
[----:B------:R-:W-:-:S05]  /*3190*/  LOP3.LUT R106, R106, 0xffffff7f, RZ, 0xc0, !PT ;  /* 0xffffff7f6a6a7812 */ /* 0x000fca00078ec0ff */
[----:B------:R-:W-:Y:S02]  /*31a0*/  @P1 LOP3.LUT R106, R106, 0x80, RZ, 0xfc, !PT ;  /* 0x000000806a6a1812 */ /* 0x000fe400078efcff */
[----:B------:R-:W-:Y:S01]  /*31b0*/  LOP3.LUT R22, R16, 0xffff, RZ, 0xc0, !PT ;  /* 0x0000ffff10167812 */ /* 0x000fe200078ec0ff */
[----:B------:R-:W-:Y:S01]  /*31c0*/  IMAD R5, R5, c[0x0][0x1c0], RZ ;  /* 0x0000700005057a24 */ /* 0x000fe200078e02ff */
[----:B------:R-:W-:Y:S01]  /*31d0*/  BAR.SYNC.DEFER_BLOCKING 0x0 ;  /* 0x0000000000007b1d */ /* 0x000fe20000010000 */
[----:B--2---:R-:W-:-:S04]  /*31e0*/  IMAD.IADD R2, R107, 0x1, R57 ;  /* 0x000000016b027824 */ /* 0x004fc800078e0239 */
[C---:B------:R-:W-:Y:S01]  /*31f0*/  IMAD.IADD R21, R2.reuse, 0x1, R17 ;  /* 0x0000000102157824 */ /* 0x040fe200078e0211 */
[----:B------:R-:W-:Y:S01]  /*3200*/  ISETP.GE.AND P0, PT, R2, R111, PT ;  /* 0x0000006f0200720c */ /* 0x000fe20003f06270 */
[----:B------:R-:W-:Y:S02]  /*3210*/  IMAD R2, R3, c[0x0][0x2b0], RZ ;  /* 0x0000ac0003027a24 */ /* 0x000fe400078e02ff */
[----:B------:R-:W-:Y:S01]  /*3220*/  @P1 IMAD.HI.U32 R3, R21, c[0x0][0x2bc], RZ ;  /* 0x0000af0015031a27 */ /* 0x000fe200078e00ff */
[----:B------:R-:W-:-:S03]  /*3230*/  ISETP.GT.OR P0, PT, R107, 0x2f, P0 ;  /* 0x0000002f6b00780c */ /* 0x000fc60000704670 */
[----:B------:R-:W-:Y:S02]  /*3240*/  IMAD R2, R0, c[0x0][0x2b4], R2 ;  /* 0x0000ad0000027a24 */ /* 0x000fe400078e0202 */
[----:B-1----:R-:W-:Y:S01]  /*3250*/  IMAD.MOV.U32 R19, RZ, RZ, R21 ;  /* 0x000000ffff137224 */ /* 0x002fe200078e0015 */
[----:B------:R-:W-:Y:S01]  /*3260*/  @P1 SHF.R.U32.HI R19, RZ, c[0x0][0x2c0], R3 ;  /* 0x0000b000ff131a19 */ /* 0x000fe20000011603 */
[----:B------:R-:W-:-:S05]  /*3270*/  IMAD.IADD R4, R9, 0x1, R2 ;  /* 0x0000000109047824 */ /* 0x000fca00078e0202 */
[----:B------:R1:W-:Y:S01]  /*3280*/  STL [R1+0xa8], R4 ;  /* 0x0000a80401007387 */ /* 0x0003e20000100800 */
[----:B------:R-:W-:-:S03]  /*3290*/  @!P0 IADD3 R0, P1, R19, R8, RZ ;  /* 0x0000000813008210 */ /* 0x000fc60007f3e0ff */
[----:B------:R-:W2:Y:S01]  /*32a0*/  LDL R45, [R1+0x68] ;  /* 0x00006800012d7983 */ /* 0x000ea20000100800 */
[----:B------:R-:W-:Y:S02]  /*32b0*/  @!P0 LEA.HI.X.SX32 R3, R19, R4, 0x1, P1 ;  /* 0x0000000413038211 */ /* 0x000fe400008f0eff */
[C---:B------:R-:W-:Y:S01]  /*32c0*/  @!P0 LEA R2, P1, R0.reuse, c[0x0][0x2a0], 0x2 ;  /* 0x0000a80000028a11 */ /* 0x040fe200078210ff */
[----:B------:R-:W3:Y:S03]  /*32d0*/  LDL R25, [R1+0x3c] ;  /* 0x00003c0001197983 */ /* 0x000ee60000100800 */
[----:B------:R-:W-:Y:S01]  /*32e0*/  @!P0 LEA.HI.X R3, R0, c[0x0][0x2a4], R3, 0x2, P1 ;  /* 0x0000a90000038a11 */ /* 0x000fe200008f1403 */
[----:B------:R-:W4:Y:S04]  /*32f0*/  LDL R46, [R1+0x204] ;  /* 0x00020400012e7983 */ /* 0x000f280000100800 */
[----:B------:R-:W4:Y:S04]  /*3300*/  LDL R35, [R1+0x64] ;  /* 0x0000640001237983 */ /* 0x000f280000100800 */
[----:B------:R-:W4:Y:S04]  /*3310*/  LDL R26, [R1+0x208] ;  /* 0x00020800011a7983 */ /* 0x000f280000100800 */
[----:B------:R-:W4:Y:S04]  /*3320*/  LDL R33, [R1+0x6c] ;  /* 0x00006c0001217983 */ /* 0x000f280000100800 */
[----:B------:R-:W4:Y:S04]  /*3330*/  LDL R44, [R1+0x200] ;  /* 0x00020000012c7983 */ /* 0x000f280000100800 */
[----:B------:R-:W4:Y:S04]  /*3340*/  LDL R34, [R1+0x1fc] ;  /* 0x0001fc0001227983 */ /* 0x000f280000100800 */
[----:B------:R-:W4:Y:S04]  /*3350*/  LDL R32, [R1+0x2c] ;  /* 0x00002c0001207983 */ /* 0x000f280000100800 */
[----:B------:R1:W4:Y:S01]  /*3360*/  @!P0 LDG.E R27, [R2.64] ;  /* 0x00000006021b8981 */ /* 0x000322000c1e1900 */
[----:B------:R-:W-:-:S05]  /*3370*/  SHF.R.S32.HI R0, RZ, 0x1f, R12 ;  /* 0x0000001fff007819 */ /* 0x000fca000001140c */
[----:B------:R-:W-:-:S04]  /*3380*/  IMAD R0, R0, c[0x0][0x178], RZ ;  /* 0x00005e0000007a24 */ /* 0x000fc800078e02ff */
[----:B------:R-:W-:Y:S02]  /*3390*/  IMAD R0, R12, c[0x0][0x17c], R0 ;  /* 0x00005f000c007a24 */ /* 0x000fe400078e0200 */
[----:B-1----:R-:W-:-:S04]  /*33a0*/  IMAD.IADD R4, R107, 0x1, R14 ;  /* 0x000000016b047824 */ /* 0x002fc800078e020e */
[----:B------:R-:W-:-:S04]  /*33b0*/  @P4 IMAD.HI.U32 R6, R4, c[0x0][0x2c8], RZ ;  /* 0x0000b20004064a27 */ /* 0x000fc800078e00ff */
[----:B------:R-:W-:-:S04]  /*33c0*/  IMAD.WIDE.U32 R2, R12, c[0x0][0x178], RZ ;  /* 0x00005e000c027a25 */ /* 0x000fc800078e00ff */
[----:B------:R-:W-:-:S04]  /*33d0*/  IMAD.IADD R3, R3, 0x1, R0 ;  /* 0x0000000103037824 */ /* 0x000fc800078e0200 */
[----:B------:R-:W-:-:S04]  /*33e0*/  IMAD.WIDE.U32 R2, R22, c[0x0][0x1b8], R2 ;  /* 0x00006e0016027a25 */ /* 0x000fc800078e0002 */
[----:B------:R-:W-:Y:S01]  /*33f0*/  IMAD.MOV.U32 R0, RZ, RZ, R4 ;  /* 0x000000ffff007224 */ /* 0x000fe200078e0004 */
[----:B------:R-:W-:Y:S01]  /*3400*/  @P4 SHF.R.U32.HI R0, RZ, c[0x0][0x2cc], R6 ;  /* 0x0000b300ff004a19 */ /* 0x000fe20000011606 */
[----:B------:R-:W-:Y:S01]  /*3410*/  IMAD R3, R22, c[0x0][0x1bc], R3 ;  /* 0x00006f0016037a24 */ /* 0x000fe200078e0203 */
[----:B------:R-:W1:Y:S01]  /*3420*/  S2R R8, SR_TID.X ;  /* 0x0000000000087919 */ /* 0x000e620000002100 */
[C---:B------:R-:W-:Y:S02]  /*3430*/  IMAD R6, R7.reuse, c[0x0][0x1c4], R5 ;  /* 0x0000710007067a24 */ /* 0x040fe400078e0205 */
[----:B------:R-:W-:Y:S01]  /*3440*/  IMAD.WIDE.U32 R2, R7, c[0x0][0x1c0], R2 ;  /* 0x0000700007027a25 */ /* 0x000fe200078e0002 */
[----:B------:R-:W-:-:S03]  /*3450*/  SHF.R.S32.HI R7, RZ, 0x1f, R0 ;  /* 0x0000001fff077819 */ /* 0x000fc60000011400 */
        /* <DEDUP_REMOVED lines=10> */
[----:B------:R-:W-:Y:S01]  /*3500*/  IMAD.WIDE.U32 R2, R4, c[0x0][0x1a8], R2 ;  /* 0x00006a0004027a25 */ /* 0x000fe200078e0002 */
[----:B-1----:R-:W-:-:S03]  /*3510*/  SHF.R.S32.HI R24, RZ, 0x1f, R8 ;  /* 0x0000001fff187819 */ /* 0x002fc60000011408 */
[----:B------:R-:W-:Y:S01]  /*3520*/  IMAD.IADD R0, R3, 0x1, R0 ;  /* 0x0000000103007824 */ /* 0x000fe200078e0200 */
[----:B------:R-:W-:Y:S02]  /*3530*/  LEA R17, P0, R2, c[0x0][0x160], 0x1 ;  /* 0x0000580002117a11 */ /* 0x000fe400078008ff */
[----:B------:R-:W-:Y:S02]  /*3540*/  LEA.HI R24, R24, R8, RZ, 0x3 ;  /* 0x0000000818187211 */ /* 0x000fe400078f18ff */
[----:B------:R-:W-:Y:S01]  /*3550*/  LEA.HI.X R16, R2, c[0x0][0x164], R0, 0x1, P0 ;  /* 0x0000590002107a11 */ /* 0x000fe200000f0c00 */
[----:B------:R-:W2:Y:S01]  /*3560*/  SHFL.IDX PT, R3, R17, RZ, 0x181f ;  /* 0x00181fff11037589 */ /* 0x000ea200000e0000 */
[----:B------:R-:W-:Y:S01]  /*3570*/  SHF.R.S32.HI R24, RZ, 0x3, R24 ;  /* 0x00000003ff187819 */ /* 0x000fe20000011418 */
[----:B------:R-:W-:Y:S02]  /*3580*/  IMAD R20, R114, c[0x0][0x2c4], RZ ;  /* 0x0000b10072147a24 */ /* 0x000fe400078e02ff */
[----:B------:R-:W4:Y:S02]  /*3590*/  SHFL.IDX PT, R4, R16, RZ, 0x181f ;  /* 0x00181fff10047589 */ /* 0x000f2400000e0000 */
[----:B------:R-:W-:-:S05]  /*35a0*/  IMAD.IADD R18, R24, 0x1, R14 ;  /* 0x0000000118127824 */ /* 0x000fca00078e020e */
[C---:B------:R-:W-:Y:S01]  /*35b0*/  ISETP.GE.AND P0, PT, R18.reuse, R20, PT ;  /* 0x000000141200720c */ /* 0x040fe20003f06270 */
[----:B------:R-:W1:Y:S01]  /*35c0*/  SHFL.IDX PT, R0, R17, 0x1, 0x181f ;  /* 0x00381f0011007f89 */ /* 0x000e6200000e0000 */
[----:B------:R-:W-:-:S03]  /*35d0*/  IADD3 R5, R18, 0x20, RZ ;  /* 0x0000002012057810 */ /* 0x000fc60007ffe0ff */
[----:B------:R-:W1:Y:S01]  /*35e0*/  SHFL.IDX PT, R2, R16, 0x1, 0x181f ;  /* 0x00381f0010027f89 */ /* 0x000e6200000e0000 */
[----:B------:R-:W-:-:S04]  /*35f0*/  IMAD.WIDE.U32 R30, R22, c[0x0][0x1e8], RZ ;  /* 0x00007a00161e7a25 */ /* 0x000fc800078e00ff */
[----:B------:R-:W-:-:S03]  /*3600*/  IMAD R28, R22, c[0x0][0x1ec], R31 ;  /* 0x00007b00161c7a24 */ /* 0x000fc600078e021f */
[CC--:B--2---:R-:W-:Y:S02]  /*3610*/  @!P0 LEA R10, P2, R45.reuse, R3.reuse, 0x1 ;  /* 0x000000032d0a8211 */ /* 0x0c4fe400078408ff */
[----:B------:R-:W-:Y:S02]  /*3620*/  ISETP.GE.AND P3, PT, R45, c[0x0][0x198], PT ;  /* 0x000066002d007a0c */ /* 0x000fe40003f66270 */
[CC--:B---3--:R-:W-:Y:S02]  /*3630*/  @!P0 LEA R12, P1, R25.reuse, R3.reuse, 0x1 ;  /* 0x00000003190c8211 */ /* 0x0c8fe400078208ff */
[----:B------:R-:W-:Y:S02]  /*3640*/  ISETP.GE.AND P4, PT, R25, c[0x0][0x198], PT ;  /* 0x0000660019007a0c */ /* 0x000fe40003f86270 */
[----:B----4-:R-:W-:Y:S02]  /*3650*/  @!P0 LEA.HI.X R11, R45, R4, R46, 0x1, P2 ;  /* 0x000000042d0b8211 */ /* 0x010fe400010f0c2e */
[----:B------:R-:W-:-:S02]  /*3660*/  @!P0 LEA R8, P2, R35, R3, 0x1 ;  /* 0x0000000323088211 */ /* 0x000fc400078408ff */
[----:B------:R-:W-:Y:S02]  /*3670*/  ISETP.GE.AND P5, PT, R35, c[0x0][0x198], PT ;  /* 0x0000660023007a0c */ /* 0x000fe40003fa6270 */
[----:B------:R-:W-:Y:S02]  /*3680*/  @!P0 LEA.HI.X R13, R25, R4, R26, 0x1, P1 ;  /* 0x00000004190d8211 */ /* 0x000fe400008f0c1a */
[----:B------:R-:W-:Y:S02]  /*3690*/  ISETP.GE.AND P1, PT, R5, R20, PT ;  /* 0x000000140500720c */ /* 0x000fe40003f26270 */
[----:B------:R-:W-:Y:S02]  /*36a0*/  ISETP.GE.AND P6, PT, R33, c[0x0][0x198], PT ;  /* 0x0000660021007a0c */ /* 0x000fe40003fc6270 */
[----:B------:R-:W-:Y:S02]  /*36b0*/  @!P0 LEA.HI.X R9, R35, R4, R44, 0x1, P2 ;  /* 0x0000000423098211 */ /* 0x000fe400010f0c2c */
[----:B------:R-:W-:-:S04]  /*36c0*/  @!P0 LEA R6, P2, R33, R3, 0x1 ;  /* 0x0000000321068211 */ /* 0x000fc800078408ff */
[----:B------:R-:W-:Y:S01]  /*36d0*/  @!P0 LEA.HI.X R7, R33, R4, R34, 0x1, P2 ;  /* 0x0000000421078211 */ /* 0x000fe200010f0c22 */
[----:B------:R2:W-:Y:S04]  /*36e0*/  @!P0 LDGSTS.E.BYPASS.LTC128B.128 [R32+0x4080], [R12.64], !P4 ;  /* 0x040800000c208fae */ /* 0x0005e8000e101d46 */
[----:B------:R3:W-:Y:S04]  /*36f0*/  @!P0 LDGSTS.E.BYPASS.LTC128B.128 [R32+0x8080], [R10.64], !P3 ;  /* 0x080800000a208fae */ /* 0x0007e8000d901d46 */
[----:B------:R4:W-:Y:S04]  /*3700*/  @!P0 LDGSTS.E.BYPASS.LTC128B.128 [R32+0xc080], [R8.64], !P5 ;  /* 0x0c08000008208fae */ /* 0x0009e8000e901d46 */
[----:B------:R2:W-:Y:S01]  /*3710*/  @!P0 LDGSTS.E.BYPASS.LTC128B.128 [R32+0x10080], [R6.64], !P6 ;  /* 0x1008000006208fae */ /* 0x0005e2000f101d46 */
[----:B-1----:R-:W-:-:S04]  /*3720*/  @!P1 LEA R14, P2, R25, R0, 0x1 ;  /* 0x00000000190e9211 */ /* 0x002fc800078408ff */
[----:B------:R-:W-:Y:S02]  /*3730*/  @!P1 LEA.HI.X R15, R25, R2, R26, 0x1, P2 ;  /* 0x00000002190f9211 */ /* 0x000fe400010f0c1a */
[----:B------:R-:W-:-:S03]  /*3740*/  IADD3 R3, R18, 0x40, RZ ;  /* 0x0000004012037810 */ /* 0x000fc60007ffe0ff */
[----:B------:R1:W-:Y:S01]  /*3750*/  @!P1 LDGSTS.E.BYPASS.LTC128B.128 [R32+0x5080], [R14.64], !P4 ;  /* 0x050800000e209fae */ /* 0x0003e2000e101d46 */
[----:B----4-:R-:W-:-:S04]  /*3760*/  @!P1 LEA R8, P0, R45, R0, 0x1 ;  /* 0x000000002d089211 */ /* 0x010fc800078008ff */
[----:B------:R-:W-:Y:S02]  /*3770*/  @!P1 LEA.HI.X R9, R45, R2, R46, 0x1, P0 ;  /* 0x000000022d099211 */ /* 0x000fe400000f0c2e */
[----:B--2---:R-:W-:-:S03]  /*3780*/  @!P1 LEA R6, P0, R35, R0, 0x1 ;  /* 0x0000000023069211 */ /* 0x004fc600078008ff */
[----:B------:R2:W-:Y:S01]  /*3790*/  @!P1 LDGSTS.E.BYPASS.LTC128B.128 [R32+0x9080], [R8.64], !P3 ;  /* 0x0908000008209fae */ /* 0x0005e2000d901d46 */
[----:B------:R-:W-:Y:S02]  /*37a0*/  @!P1 LEA.HI.X R7, R35, R2, R44, 0x1, P0 ;  /* 0x0000000223079211 */ /* 0x000fe400000f0c2c */
[C---:B------:R-:W-:Y:S02]  /*37b0*/  @!P1 LEA R4, P0, R33.reuse, R0, 0x1 ;  /* 0x0000000021049211 */ /* 0x040fe400078008ff */
[----:B------:R-:W2:Y:S02]  /*37c0*/  SHFL.IDX PT, R0, R17, 0x2, 0x181f ;  /* 0x00581f0011007f89 */ /* 0x000ea400000e0000 */
[----:B------:R-:W-:Y:S02]  /*37d0*/  @!P1 LEA.HI.X R5, R33, R2, R34, 0x1, P0 ;  /* 0x0000000221059211 */ /* 0x000fe400000f0c22 */
[----:B------:R-:W4:Y:S01]  /*37e0*/  SHFL.IDX PT, R2, R16, 0x2, 0x181f ;  /* 0x00581f0010027f89 */ /* 0x000f2200000e0000 */
[----:B------:R-:W-:-:S03]  /*37f0*/  ISETP.GE.AND P0, PT, R3, R20, PT ;  /* 0x000000140300720c */ /* 0x000fc60003f06270 */
[----:B------:R1:W-:Y:S04]  /*3800*/  @!P1 LDGSTS.E.BYPASS.LTC128B.128 [R32+0xd080], [R6.64], !P5 ;  /* 0x0d08000006209fae */ /* 0x0003e8000e901d46 */
[----:B------:R1:W-:Y:S04]  /*3810*/  @!P1 LDGSTS.E.BYPASS.LTC128B.128 [R32+0x11080], [R4.64], !P6 ;  /* 0x1108000004209fae */ /* 0x0003e8000f101d46 */
[----:B---3--:R-:W3:Y:S02]  /*3820*/  SHFL.IDX PT, R10, R17, 0x3, 0x181f ;  /* 0x00781f00110a7f89 */ /* 0x008ee400000e0000 */
[----:B--2---:R-:W-:-:S04]  /*3830*/  @!P0 LEA R8, P1, R45, R0, 0x1 ;  /* 0x000000002d088211 */ /* 0x004fc800078208ff */
[----:B----4-:R-:W-:Y:S01]  /*3840*/  @!P0 LEA.HI.X R9, R45, R2, R46, 0x1, P1 ;  /* 0x000000022d098211 */ /* 0x010fe200008f0c2e */
[----:B------:R-:W2:Y:S01]  /*3850*/  SHFL.IDX PT, R11, R16, 0x3, 0x181f ;  /* 0x00781f00100b7f89 */ /* 0x000ea200000e0000 */
[-C--:B------:R-:W-:Y:S02]  /*3860*/  @!P0 LEA R12, P2, R25, R0.reuse, 0x1 ;  /* 0x00000000190c8211 */ /* 0x080fe400078408ff */
[----:B-1----:R-:W-:-:S04]  /*3870*/  @!P0 LEA R6, P1, R35, R0, 0x1 ;  /* 0x0000000023068211 */ /* 0x002fc800078208ff */
[----:B------:R-:W-:Y:S02]  /*3880*/  @!P0 LEA.HI.X R7, R35, R2, R44, 0x1, P1 ;  /* 0x0000000223078211 */ /* 0x000fe400008f0c2c */
[----:B------:R-:W-:Y:S02]  /*3890*/  @!P0 LEA R4, P1, R33, R0, 0x1 ;  /* 0x0000000021048211 */ /* 0x000fe400078208ff */
[----:B------:R-:W-:Y:S02]  /*38a0*/  IADD3 R0, R18, 0x60, RZ ;  /* 0x0000006012007810 */ /* 0x000fe40007ffe0ff */
[----:B------:R-:W-:Y:S02]  /*38b0*/  @!P0 LEA.HI.X R13, R25, R2, R26, 0x1, P2 ;  /* 0x00000002190d8211 */ /* 0x000fe400010f0c1a */
[----:B------:R-:W-:Y:S01]  /*38c0*/  ISETP.GE.AND P2, PT, R0, R20, PT ;  /* 0x000000140000720c */ /* 0x000fe20003f46270 */
[----:B------:R-:W-:Y:S01]  /*38d0*/  IMAD.MOV R0, RZ, RZ, -R19 ;  /* 0x000000ffff007224 */ /* 0x000fe200078e0a13 */
[----:B------:R-:W-:Y:S01]  /*38e0*/  @!P0 LEA.HI.X R5, R33, R2, R34, 0x1, P1 ;  /* 0x0000000221058211 */ /* 0x000fe200008f0c22 */
[----:B------:R1:W-:Y:S02]  /*38f0*/  @!P0 LDGSTS.E.BYPASS.LTC128B.128 [R32+0x6080], [R12.64], !P4 ;  /* 0x060800000c208fae */ /* 0x0003e4000e101d46 */
[----:B------:R-:W-:-:S02]  /*3900*/  IMAD R21, R0, c[0x0][0x2b8], R21 ;  /* 0x0000ae0000157a24 */ /* 0x000fc400078e0215 */
[----:B------:R4:W-:Y:S04]  /*3910*/  @!P0 LDGSTS.E.BYPASS.LTC128B.128 [R32+0xa080], [R8.64], !P3 ;  /* 0x0a08000008208fae */ /* 0x0009e8000d901d46 */
[----:B------:R1:W-:Y:S02]  /*3920*/  @!P0 LDGSTS.E.BYPASS.LTC128B.128 [R32+0xe080], [R6.64], !P5 ;  /* 0x0e08000006208fae */ /* 0x0003e4000e901d46 */
[C---:B---3--:R-:W-:Y:S02]  /*3930*/  @!P2 LEA R2, P1, R25.reuse, R10, 0x1 ;  /* 0x0000000a1902a211 */ /* 0x048fe400078208ff */
[----:B------:R3:W-:Y:S02]  /*3940*/  @!P0 LDGSTS.E.BYPASS.LTC128B.128 [R32+0x12080], [R4.64], !P6 ;  /* 0x1208000004208fae */ /* 0x0007e4000f101d46 */
[----:B--2---:R-:W-:-:S05]  /*3950*/  @!P2 LEA.HI.X R3, R25, R11, R26, 0x1, P1 ;  /* 0x0000000b1903a211 */ /* 0x004fca00008f0c1a */
[----:B------:R2:W-:Y:S01]  /*3960*/  @!P2 LDGSTS.E.BYPASS.LTC128B.128 [R32+0x7080], [R2.64], !P4 ;  /* 0x070800000220afae */ /* 0x0005e2000e101d46 */
[----:B------:R-:W-:Y:S02]  /*3970*/  SHF.R.S32.HI R14, RZ, 0x1f, R27 ;  /* 0x0000001fff0e7819 */ /* 0x000fe4000001141b */
[----:B-1----:R-:W-:-:S05]  /*3980*/  SHF.R.S32.HI R7, RZ, 0x1f, R21 ;  /* 0x0000001fff077819 */ /* 0x002fca0000011415 */
[----:B------:R-:W-:Y:S01]  /*3990*/  IMAD R0, R7, c[0x0][0x1e0], RZ ;  /* 0x0000780007007a24 */ /* 0x000fe200078e02ff */
[----:B---3--:R-:W-:-:S03]  /*39a0*/  @!P2 LEA R4, P0, R45, R10, 0x1 ;  /* 0x0000000a2d04a211 */ /* 0x008fc600078008ff */
[C---:B------:R-:W-:Y:S02]  /*39b0*/  IMAD R0, R21.reuse, c[0x0][0x1e4], R0 ;  /* 0x0000790015007a24 */ /* 0x040fe400078e0200 */
[----:B--2---:R-:W-:Y:S01]  /*39c0*/  IMAD.WIDE.U32 R2, R21, c[0x0][0x1e0], RZ ;  /* 0x0000780015027a25 */ /* 0x004fe200078e00ff */
[----:B------:R-:W-:-:S03]  /*39d0*/  @!P2 LEA.HI.X R5, R45, R11, R46, 0x1, P0 ;  /* 0x0000000b2d05a211 */ /* 0x000fc600000f0c2e */
[----:B------:R-:W-:Y:S02]  /*39e0*/  IMAD.IADD R3, R3, 0x1, R0 ;  /* 0x0000000103037824 */ /* 0x000fe400078e0200 */
[----:B------:R-:W-:Y:S01]  /*39f0*/  IMAD R0, R14, c[0x0][0x1f0], RZ ;  /* 0x00007c000e007a24 */ /* 0x000fe200078e02ff */
[----:B------:R1:W-:Y:S01]  /*3a00*/  @!P2 LDGSTS.E.BYPASS.LTC128B.128 [R32+0xb080], [R4.64], !P3 ;  /* 0x0b0800000420afae */ /* 0x0003e2000d901d46 */
[----:B------:R-:W-:-:S04]  /*3a10*/  IMAD.WIDE.U32 R2, R27, c[0x0][0x1f0], R2 ;  /* 0x00007c001b027a25 */ /* 0x000fc800078e0002 */
[----:B------:R-:W-:-:S04]  /*3a20*/  IMAD R12, R110, -0x30, R23 ;  /* 0xffffffd06e0c7824 */ /* 0x000fc800078e0217 */
[----:B------:R-:W-:Y:S02]  /*3a30*/  IMAD.IADD R56, R111, 0x1, R12 ;  /* 0x000000016f387824 */ /* 0x000fe400078e020c */
[----:B-1----:R-:W-:Y:S01]  /*3a40*/  IMAD R4, R27, c[0x0][0x1f4], R0 ;  /* 0x00007d001b047a24 */ /* 0x002fe200078e0200 */
[----:B------:R-:W-:-:S04]  /*3a50*/  IADD3 R0, P0, R2, R30, RZ ;  /* 0x0000001e02007210 */ /* 0x000fc80007f1e0ff */
[----:B------:R-:W-:Y:S02]  /*3a60*/  IADD3.X R2, R28, R3, R4, P0, !PT ;  /* 0x000000031c027210 */ /* 0x000fe400007fe404 */
[----:B------:R-:W-:Y:S02]  /*3a70*/  LEA R6, P0, R0, c[0x0][0x1c8], 0x1 ;  /* 0x0000720000067a11 */ /* 0x000fe400078008ff */
[----:B------:R-:W-:Y:S02]  /*3a80*/  IMNMX R3, R56, 0x30, PT ;  /* 0x0000003038037817 */ /* 0x000fe40003800200 */
[----:B------:R-:W-:Y:S02]  /*3a90*/  LEA.HI.X R15, R0, c[0x0][0x1cc], R2, 0x1, P0 ;  /* 0x00007300000f7a11 */ /* 0x000fe400000f0c02 */
[----:B------:R-:W1:Y:S01]  /*3aa0*/  SHFL.IDX PT, R0, R6, RZ, 0x181f ;  /* 0x00181fff06007589 */ /* 0x000e6200000e0000 */
[----:B------:R-:W-:Y:S01]  /*3ab0*/  @!P2 LEA R2, P0, R35, R10, 0x1 ;  /* 0x0000000a2302a211 */ /* 0x000fe200078008ff */
[----:B------:R-:W-:-:S02]  /*3ac0*/  IMAD.IADD R13, R3, 0x1, -R24 ;  /* 0x00000001030d7824 */ /* 0x000fc400078e0a18 */
[----:B----4-:R-:W2:Y:S01]  /*3ad0*/  SHFL.IDX PT, R8, R15, RZ, 0x181f ;  /* 0x00181fff0f087589 */ /* 0x010ea200000e0000 */
[----:B------:R-:W-:Y:S02]  /*3ae0*/  @!P2 LEA.HI.X R3, R35, R11, R44, 0x1, P0 ;  /* 0x0000000b2303a211 */ /* 0x000fe400000f0c2c */
[----:B------:R-:W-:-:S03]  /*3af0*/  ISETP.GE.AND P1, PT, R13, 0x1, PT ;  /* 0x000000010d00780c */ /* 0x000fc60003f26270 */
[----:B------:R3:W-:Y:S02]  /*3b00*/  @!P2 LDGSTS.E.BYPASS.LTC128B.128 [R32+0xf080], [R2.64], !P5 ;  /* 0x0f0800000220afae */ /* 0x0007e4000e901d46 */
[----:B---3--:R-:W-:-:S04]  /*3b10*/  @!P2 LEA R2, P0, R33, R10, 0x1 ;  /* 0x0000000a2102a211 */ /* 0x008fc800078008ff */
[----:B------:R-:W-:-:S05]  /*3b20*/  @!P2 LEA.HI.X R3, R33, R11, R34, 0x1, P0 ;  /* 0x0000000b2103a211 */ /* 0x000fca00000f0c22 */
[----:B------:R1:W-:Y:S01]  /*3b30*/  @!P2 LDGSTS.E.BYPASS.LTC128B.128 [R32+0x13080], [R2.64], !P6 ;  /* 0x130800000220afae */ /* 0x0003e2000f101d46 */
[----:B------:R-:W-:Y:S02]  /*3b40*/  @P1 ISETP.GE.AND P2, PT, R25, c[0x0][0x1d4], PT ;  /* 0x0000750019001a0c */ /* 0x000fe40003f46270 */
[----:B------:R-:W-:Y:S01]  /*3b50*/  @P1 ISETP.GE.AND P3, PT, R45, c[0x0][0x1d4], PT ;  /* 0x000075002d001a0c */ /* 0x000fe20003f66270 */
[----:B------:R-:W0:Y:S01]  /*3b60*/  LDGDEPBAR ;  /* 0x00000000000079af */ /* 0x000e220000000000 */
[----:B------:R-:W-:Y:S01]  /*3b70*/  IMAD.WIDE.U32 R16, R22, c[0x0][0x210], RZ ;  /* 0x0000840016107a25 */ /* 0x000fe200078e00ff */
[----:B-1----:R-:W-:-:S04]  /*3b80*/  @P1 LEA R2, P0, R25, R0, 0x1 ;  /* 0x0000000019021211 */ /* 0x002fc800078008ff */
[----:B--2---:R-:W-:Y:S02]  /*3b90*/  @P1 LEA.HI.X R3, R25, R8, R26, 0x1, P0 ;  /* 0x0000000819031211 */ /* 0x004fe400000f0c1a */
[----:B------:R-:W-:-:S03]  /*3ba0*/  @P1 LEA R4, P0, R45, R0, 0x1 ;  /* 0x000000002d041211 */ /* 0x000fc600078008ff */
[----:B------:R1:W-:Y:S01]  /*3bb0*/  @P1 LDGSTS.E.BYPASS.LTC128B.128 [R32+0x14080], [R2.64], !P2 ;  /* 0x1408000002201fae */ /* 0x0003e2000d101d46 */
[----:B------:R-:W-:Y:S02]  /*3bc0*/  @P1 ISETP.GE.AND P2, PT, R35, c[0x0][0x1d4], PT ;  /* 0x0000750023001a0c */ /* 0x000fe40003f46270 */
[----:B------:R-:W-:Y:S01]  /*3bd0*/  @P1 LEA.HI.X R5, R45, R8, R46, 0x1, P0 ;  /* 0x000000082d051211 */ /* 0x000fe200000f0c2e */
[----:B------:R-:W-:Y:S01]  /*3be0*/  STL [R1+0x30], R27 ;  /* 0x0000301b01007387 */ /* 0x000fe20000100800 */
[----:B------:R-:W-:-:S03]  /*3bf0*/  IMAD R11, R22, c[0x0][0x214], R17 ;  /* 0x00008500160b7a24 */ /* 0x000fc600078e0211 */
[----:B------:R2:W-:Y:S04]  /*3c00*/  @P1 LDGSTS.E.BYPASS.LTC128B.128 [R32+0x15880], [R4.64], !P3 ;  /* 0x1588000004201fae */ /* 0x0005e8000d901d46 */
[----:B------:R-:W-:Y:S04]  /*3c10*/  STL [R1+0x34], R21 ;  /* 0x0000341501007387 */ /* 0x000fe80000100800 */
[----:B------:R-:W-:Y:S01]  /*3c20*/  STL.64 [R1+0x88], R30 ;  /* 0x0000881e01007387 */ /* 0x000fe20000100a00 */
[----:B-1----:R-:W-:-:S04]  /*3c30*/  @P1 LEA R2, P0, R35, R0, 0x1 ;  /* 0x0000000023021211 */ /* 0x002fc800078008ff */
[----:B------:R-:W-:Y:S01]  /*3c40*/  @P1 LEA.HI.X R3, R35, R8, R44, 0x1, P0 ;  /* 0x0000000823031211 */ /* 0x000fe200000f0c2c */
[----:B--2---:R-:W-:Y:S01]  /*3c50*/  IMAD R4, R7, c[0x0][0x208], RZ ;  /* 0x0000820007047a24 */ /* 0x004fe200078e02ff */
[----:B------:R-:W-:Y:S01]  /*3c60*/  STL [R1+0xa0], R28 ;  /* 0x0000a01c01007387 */ /* 0x000fe20000100800 */
[----:B------:R-:W-:Y:S02]  /*3c70*/  ISETP.GE.AND P0, PT, R13, 0x21, PT ;  /* 0x000000210d00780c */ /* 0x000fe40003f06270 */
[----:B------:R-:W-:Y:S01]  /*3c80*/  IMAD R5, R21, c[0x0][0x20c], R4 ;  /* 0x0000830015057a24 */ /* 0x000fe200078e0204 */
[----:B------:R1:W-:Y:S01]  /*3c90*/  @P1 LDGSTS.E.BYPASS.LTC128B.128 [R32+0x17080], [R2.64], !P2 ;  /* 0x1708000002201fae */ /* 0x0003e2000d101d46 */
[C---:B------:R-:W-:Y:S01]  /*3ca0*/  @P1 LEA R4, P2, R33.reuse, R0, 0x1 ;  /* 0x0000000021041211 */ /* 0x040fe200078408ff */
[----:B------:R-:W-:Y:S02]  /*3cb0*/  IMAD R0, R14, c[0x0][0x218], RZ ;  /* 0x000086000e007a24 */ /* 0x000fe400078e02ff */
[----:B------:R-:W-:Y:S04]  /*3cc0*/  STL.64 [R1+0x98], R16 ;  /* 0x0000981001007387 */ /* 0x000fe80000100a00 */
[----:B------:R2:W-:Y:S04]  /*3cd0*/  SHFL.IDX PT, R10, R15, 0x1, 0x181f ;  /* 0x00381f000f0a7f89 */ /* 0x0005e800000e0000 */
[----:B------:R-:W-:Y:S04]  /*3ce0*/  STL [R1+0xa4], R11 ;  /* 0x0000a40b01007387 */ /* 0x000fe80000100800 */
[----:B------:R-:W3:Y:S04]  /*3cf0*/  LDL R14, [R1+0x24] ;  /* 0x00002400010e7983 */ /* 0x000ee80000100800 */
[----:B------:R-:W4:Y:S04]  /*3d00*/  LDL R13, [R1+0x20] ;  /* 0x00002000010d7983 */ /* 0x000f280000100800 */
[----:B--2---:R-:W2:Y:S04]  /*3d10*/  LDL R15, [R1+0x1c] ;  /* 0x00001c00010f7983 */ /* 0x004ea80000100800 */
[----:B------:R1:W1:Y:S01]  /*3d20*/  SHFL.IDX PT, R9, R6, 0x1, 0x181f ;  /* 0x00381f0006097f89 */ /* 0x00026200000e0000 */
[----:B------:R-:W-:Y:S01]  /*3d30*/  @P1 ISETP.GE.AND P3, PT, R33, c[0x0][0x1d4], PT ;  /* 0x0000750021001a0c */ /* 0x000fe20003f66270 */
[----:B-1----:R-:W-:-:S04]  /*3d40*/  IMAD.WIDE.U32 R6, R21, c[0x0][0x208], RZ ;  /* 0x0000820015067a25 */ /* 0x002fc800078e00ff */
[----:B------:R-:W-:Y:S01]  /*3d50*/  IMAD.IADD R3, R7, 0x1, R5 ;  /* 0x0000000107037824 */ /* 0x000fe200078e0205 */
[----:B------:R-:W-:Y:S01]  /*3d60*/  @P1 LEA.HI.X R5, R33, R8, R34, 0x1, P2 ;  /* 0x0000000821051211 */ /* 0x000fe200010f0c22 */
[----:B------:R-:W-:-:S06]  /*3d70*/  IMAD.MOV.U32 R2, RZ, RZ, R6 ;  /* 0x000000ffff027224 */ /* 0x000fcc00078e0006 */
[----:B------:R1:W-:Y:S01]  /*3d80*/  @P1 LDGSTS.E.BYPASS.LTC128B.128 [R32+0x18880], [R4.64], !P3 ;  /* 0x1888000004201fae */ /* 0x0003e2000d901d46 */
[----:B------:R-:W-:Y:S01]  /*3d90*/  IMAD.WIDE.U32 R2, R27, c[0x0][0x218], R2 ;  /* 0x000086001b027a25 */ /* 0x000fe200078e0002 */
[----:B------:R-:W-:Y:S02]  /*3da0*/  @P0 ISETP.GE.AND P3, PT, R25, c[0x0][0x1d4], PT ;  /* 0x0000750019000a0c */ /* 0x000fe40003f66270 */
[----:B------:R-:W-:Y:S01]  /*3db0*/  @P0 LEA R6, P2, R45, R9, 0x1 ;  /* 0x000000092d060211 */ /* 0x000fe200078408ff */
[----:B------:R-:W-:-:S03]  /*3dc0*/  IMAD R8, R27, c[0x0][0x21c], R0 ;  /* 0x000087001b087a24 */ /* 0x000fc600078e0200 */
[C---:B------:R-:W-:Y:S02]  /*3dd0*/  @P0 LEA.HI.X R7, R45.reuse, R10, R46, 0x1, P2 ;  /* 0x0000000a2d070211 */ /* 0x040fe400010f0c2e */
[----:B------:R-:W-:Y:S02]  /*3de0*/  @P0 ISETP.GE.AND P2, PT, R45, c[0x0][0x1d4], PT ;  /* 0x000075002d000a0c */ /* 0x000fe40003f46270 */
[----:B-1----:R-:W-:-:S04]  /*3df0*/  @P0 LEA R4, P1, R25, R9, 0x1 ;  /* 0x0000000919040211 */ /* 0x002fc800078208ff */
[----:B------:R-:W-:Y:S02]  /*3e00*/  @P0 LEA.HI.X R5, R25, R10, R26, 0x1, P1 ;  /* 0x0000000a19050211 */ /* 0x000fe400008f0c1a */
[----:B------:R-:W-:-:S03]  /*3e10*/  IADD3 R0, P1, R2, R16, RZ ;  /* 0x0000001002007210 */ /* 0x000fc60007f3e0ff */
[----:B------:R1:W-:Y:S01]  /*3e20*/  @P0 LDGSTS.E.BYPASS.LTC128B.128 [R32+0x15080], [R4.64], !P3 ;  /* 0x1508000004200fae */ /* 0x0003e2000d901d46 */
[----:B------:R-:W-:Y:S02]  /*3e30*/  IADD3.X R2, R11, R3, R8, P1, !PT ;  /* 0x000000030b027210 */ /* 0x000fe40000ffe408 */
[C---:B------:R-:W-:Y:S01]  /*3e40*/  LEA R11, P1, R0.reuse, c[0x0][0x1f8], 0x1 ;  /* 0x00007e00000b7a11 */ /* 0x040fe200078208ff */
[----:B------:R-:W1:Y:S03]  /*3e50*/  S2R R17, SR_TID.X ;  /* 0x0000000000117919 */ /* 0x000e660000002100 */
[----:B------:R-:W-:Y:S01]  /*3e60*/  LEA.HI.X R8, R0, c[0x0][0x1fc], R2, 0x1, P1 ;  /* 0x00007f0000087a11 */ /* 0x000fe200008f0c02 */
[----:B------:R1:W-:Y:S01]  /*3e70*/  @P0 LDGSTS.E.BYPASS.LTC128B.128 [R32+0x16880], [R6.64], !P2 ;  /* 0x1688000006200fae */ /* 0x0003e2000d101d46 */
[----:B------:R-:W-:Y:S02]  /*3e80*/  @P0 ISETP.GE.AND P3, PT, R35, c[0x0][0x1d4], PT ;  /* 0x0000750023000a0c */ /* 0x000fe40003f66270 */
[----:B------:R-:W-:-:S02]  /*3e90*/  @P0 LEA R2, P2, R33, R9, 0x1 ;  /* 0x0000000921020211 */ /* 0x000fc400078408ff */
[----:B-1----:R-:W-:-:S04]  /*3ea0*/  @P0 LEA R4, P1, R35, R9, 0x1 ;  /* 0x0000000923040211 */ /* 0x002fc800078208ff */
[-C--:B------:R-:W-:Y:S02]  /*3eb0*/  @P0 LEA.HI.X R5, R35, R10.reuse, R44, 0x1, P1 ;  /* 0x0000000a23050211 */ /* 0x080fe400008f0c2c */
[C---:B------:R-:W-:Y:S02]  /*3ec0*/  @P0 ISETP.GE.AND P1, PT, R33.reuse, c[0x0][0x1d4], PT ;  /* 0x0000750021000a0c */ /* 0x040fe40003f26270 */
[----:B------:R-:W-:Y:S01]  /*3ed0*/  @P0 LEA.HI.X R3, R33, R10, R34, 0x1, P2 ;  /* 0x0000000a21030211 */ /* 0x000fe200010f0c22 */
[----:B------:R1:W-:Y:S10]  /*3ee0*/  @P0 LDGSTS.E.BYPASS.LTC128B.128 [R32+0x18080], [R4.64], !P3 ;  /* 0x1808000004200fae */ /* 0x0003f4000d901d46 */
[----:B------:R1:W-:Y:S04]  /*3ef0*/  @P0 LDGSTS.E.BYPASS.LTC128B.128 [R32+0x19880], [R2.64], !P1 ;  /* 0x1988000002200fae */ /* 0x0003e8000c901d46 */
[----:B------:R-:W0:Y:S01]  /*3f00*/  LDGDEPBAR ;  /* 0x00000000000079af */ /* 0x000e220000000000 */
[----:B------:R-:W-:-:S04]  /*3f10*/  SHF.R.S32.HI R16, RZ, 0x1f, R17 ;  /* 0x0000001fff107819 */ /* 0x000fc80000011411 */
[----:B------:R-:W-:-:S04]  /*3f20*/  LEA.HI R16, R16, R17, RZ, 0x3 ;  /* 0x0000001110107211 */ /* 0x000fc800078f18ff */
[----:B------:R-:W-:-:S05]  /*3f30*/  LOP3.LUT R16, R16, 0xfffffff8, RZ, 0xc0, !PT ;  /* 0xfffffff810107812 */ /* 0x000fca00078ec0ff */
[----:B------:R-:W-:Y:S01]  /*3f40*/  IMAD.IADD R16, R17, 0x1, -R16 ;  /* 0x0000000111107824 */ /* 0x000fe200078e0a10 */
[----:B------:R-:W-:-:S04]  /*3f50*/  DEPBAR.LE SB0, 0x1 ;  /* 0x000080400000791a */ /* 0x000fc80000000000 */
[----:B------:R-:W-:Y:S01]  /*3f60*/  BAR.SYNC.DEFER_BLOCKING 0x0 ;  /* 0x0000000000007b1d */ /* 0x000fe20000010000 */
[----:B------:R-:W-:Y:S02]  /*3f70*/  LOP3.LUT P1, RZ, R16, 0x2, RZ, 0xc0, !PT ;  /* 0x0000000210ff7812 */ /* 0x000fe4000782c0ff */
[----:B------:R-:W-:-:S04]  /*3f80*/  SHF.R.S32.HI R16, RZ, 0x1f, R17 ;  /* 0x0000001fff107819 */ /* 0x000fc80000011411 */
[----:B------:R-:W-:-:S04]  /*3f90*/  LEA.HI R16, R16, R17, RZ, 0x5 ;  /* 0x0000001110107211 */ /* 0x000fc800078f28ff */
[----:B------:R-:W-:-:S05]  /*3fa0*/  SHF.R.S32.HI R16, RZ, 0x5, R16 ;  /* 0x00000005ff107819 */ /* 0x000fca0000011410 */
[----:B------:R-:W-:-:S05]  /*3fb0*/  IMAD R16, R16, 0x800, R243 ;  /* 0x0000080010107824 */ /* 0x000fca00078e02f3 */
[----:B------:R-:W-:Y:S04]  /*3fc0*/  LDSM.16.M88.4 R164, [R16] ;  /* 0x0000000010a4783b */ /* 0x000fe80000000200 */
[----:B------:R-:W-:Y:S04]  /*3fd0*/  LDSM.16.M88.4 R192, [R16+0x4000] ;  /* 0x0040000010c0783b */ /* 0x000fe80000000200 */
[----:B------:R-:W-:Y:S04]  /*3fe0*/  LDSM.16.M88.4 R208, [R16+0x8000] ;  /* 0x0080000010d0783b */ /* 0x000fe80000000200 */
[----:B------:R-:W-:Y:S04]  /*3ff0*/  LDSM.16.M88.4 R224, [R16+0xc000] ;  /* 0x00c0000010e0783b */ /* 0x000fe80000000200 */
[----:B------:R-:W1:Y:S04]  /*4000*/  SHFL.IDX PT, R7, R11, RZ, 0x181f ;  /* 0x00181fff0b077589 */ /* 0x000e6800000e0000 */
[----:B------:R-:W1:Y:S01]  /*4010*/  SHFL.IDX PT, R6, R8, RZ, 0x181f ;  /* 0x00181fff08067589 */ /* 0x000e6200000e0000 */
[C---:B------:R-:W-:Y:S01]  /*4020*/  IMAD.SHL.U32 R0, R25.reuse, 0x2, RZ ;  /* 0x0000000219007824 */ /* 0x040fe200078e00ff */
[----:B-1----:R-:W-:-:S02]  /*4030*/  SHF.L.U64.HI R4, R25, 0x1, R26 ;  /* 0x0000000119047819 */ /* 0x002fc4000001021a */
[----:B------:R-:W-:Y:S02]  /*4040*/  ISETP.GE.AND P3, PT, R25, c[0x0][0x1d4], PT ;  /* 0x0000750019007a0c */ /* 0x000fe40003f66270 */
[----:B------:R1:W-:Y:S01]  /*4050*/  STL [R1+0xc8], R0 ;  /* 0x0000c80001007387 */ /* 0x0003e20000100800 */
[----:B------:R-:W-:Y:S02]  /*4060*/  IADD3 R247, R240, 0x20, RZ ;  /* 0x00000020f0f77810 */ /* 0x000fe40007ffe0ff */
[----:B------:R-:W-:-:S05]  /*4070*/  IADD3 R2, P0, R7, R0, RZ ;  /* 0x0000000007027210 */ /* 0x000fca0007f1e0ff */
[----:B------:R-:W-:Y:S02]  /*4080*/  IMAD.X R3, R6, 0x1, R4, P0 ;  /* 0x0000000106037824 */ /* 0x000fe400000e0604 */
[----:B-1----:R-:W-:-:S05]  /*4090*/  IMAD.IADD R0, R56, 0x1, -R24 ;  /* 0x0000000138007824 */ /* 0x002fca00078e0a18 */
[----:B------:R-:W-:Y:S01]  /*40a0*/  ISETP.LT.OR P0, PT, R0, 0x1, P3 ;  /* 0x000000010000780c */ /* 0x000fe20001f01670 */
[----:B------:R1:W-:Y:S01]  /*40b0*/  STL [R1+0x40], R4 ;  /* 0x0000400401007387 */ /* 0x0003e20000100800 */
[C---:B------:R-:W-:Y:S02]  /*40c0*/  ISETP.GE.AND P4, PT, R45.reuse, c[0x0][0x1d4], PT ;  /* 0x000075002d007a0c */ /* 0x040fe40003f86270 */
[----:B------:R-:W-:Y:S01]  /*40d0*/  @P1 IADD3 R247, R240, -0x20, RZ ;  /* 0xffffffe0f0f71810 */ /* 0x000fe20007ffe0ff */
[----:B---3--:R-:W3:Y:S04]  /*40e0*/  LDSM.16.M88.4 R184, [R14] ;  /* 0x000000000eb8783b */ /* 0x008ee80000000200 */
[----:B----4-:R-:W4:Y:S04]  /*40f0*/  LDSM.16.M88.4 R188, [R13] ;  /* 0x000000000dbc783b */ /* 0x010f280000000200 */
[----:B------:R-:W1:Y:S04]  /*4100*/  LDSM.16.M88.4 R200, [R14+0x4000] ;  /* 0x004000000ec8783b */ /* 0x000e680000000200 */
[----:B------:R-:W3:Y:S04]  /*4110*/  LDSM.16.M88.4 R204, [R13+0x4000] ;  /* 0x004000000dcc783b */ /* 0x000ee80000000200 */
[----:B--2---:R-:W2:Y:S04]  /*4120*/  LDSM.16.M88.4 R168, [R15] ;  /* 0x000000000fa8783b */ /* 0x004ea80000000200 */
[----:B------:R-:W2:Y:S04]  /*4130*/  LDSM.16.M88.4 R196, [R15+0x4000] ;  /* 0x004000000fc4783b */ /* 0x000ea80000000200 */
[----:B------:R-:W2:Y:S04]  /*4140*/  LDSM.16.M88.4 R212, [R15+0x8000] ;  /* 0x008000000fd4783b */ /* 0x000ea80000000200 */
[----:B------:R-:W2:Y:S04]  /*4150*/  LDSM.16.M88.4 R216, [R14+0x8000] ;  /* 0x008000000ed8783b */ /* 0x000ea80000000200 */
[----:B------:R-:W2:Y:S04]  /*4160*/  LDSM.16.M88.4 R220, [R13+0x8000] ;  /* 0x008000000ddc783b */ /* 0x000ea80000000200 */
[----:B------:R-:W2:Y:S04]  /*4170*/  LDSM.16.M88.4 R228, [R15+0xc000] ;  /* 0x00c000000fe4783b */ /* 0x000ea80000000200 */
[----:B------:R-:W2:Y:S04]  /*4180*/  LDSM.16.M88.4 R232, [R14+0xc000] ;  /* 0x00c000000ee8783b */ /* 0x000ea80000000200 */
[----:B------:R-:W2:Y:S04]  /*4190*/  LDSM.16.M88.4 R236, [R13+0xc000] ;  /* 0x00c000000dec783b */ /* 0x000ea80000000200 */
[----:B------:R-:W-:Y:S01]  /*41a0*/  BAR.SYNC.DEFER_BLOCKING 0x0 ;  /* 0x0000000000007b1d */ /* 0x000fe20000010000 */
[----:B-1----:R-:W-:-:S05]  /*41b0*/  IMAD.SHL.U32 R4, R45, 0x2, RZ ;  /* 0x000000022d047824 */ /* 0x002fca00078e00ff */
[----:B------:R-:W-:-:S04]  /*41c0*/  DEPBAR.LE SB0, 0x0 ;  /* 0x000080000000791a */ /* 0x000fc80000000000 */
[----:B------:R-:W-:Y:S01]  /*41d0*/  BAR.SYNC.DEFER_BLOCKING 0x0 ;  /* 0x0000000000007b1d */ /* 0x000fe20000010000 */
[----:B------:R-:W-:Y:S02]  /*41e0*/  ISETP.LT.OR P1, PT, R0, 0x1, P4 ;  /* 0x000000010000780c */ /* 0x000fe40002721670 */
[----:B------:R-:W-:-:S03]  /*41f0*/  SHF.L.U64.HI R5, R45, 0x1, R46 ;  /* 0x000000012d057819 */ /* 0x000fc6000001022e */
[----:B------:R1:W-:Y:S01]  /*4200*/  STL [R1+0xcc], R4 ;  /* 0x0000cc0401007387 */ /* 0x0003e20000100800 */
[----:B------:R-:W-:-:S03]  /*4210*/  SHF.L.U64.HI R9, R35, 0x1, R44 ;  /* 0x0000000123097819 */ /* 0x000fc6000001022c */
[----:B------:R-:W-:Y:S04]  /*4220*/  STL [R1+0x44], R5 ;  /* 0x0000440501007387 */ /* 0x000fe80000100800 */
[----:B------:R-:W1:Y:S04]  /*4230*/  LDSM.16.M88.4 R16, [R240] ;  /* 0x00000000f010783b */ /* 0x000e680000000200 */
[----:B------:R-:W1:Y:S04]  /*4240*/  LDSM.16.M88.4 R28, [R240+0x800] ;  /* 0x00080000f01c783b */ /* 0x000e680000000200 */
[----:B------:R-:W1:Y:S04]  /*4250*/  LDSM.16.M88.4 R40, [R240+0x1000] ;  /* 0x00100000f028783b */ /* 0x000e680000000200 */
[----:B------:R-:W1:Y:S04]  /*4260*/  LDSM.16.M88.4 R24, [R247] ;  /* 0x00000000f718783b */ /* 0x000e680000000200 */
[----:B------:R-:W2:Y:S04]  /*4270*/  LDSM.16.M88.4 R36, [R247+0x800] ;  /* 0x00080000f724783b */ /* 0x000ea80000000200 */
[----:B------:R-:W2:Y:S04]  /*4280*/  LDSM.16.M88.4 R48, [R247+0x1000] ;  /* 0x00100000f730783b */ /* 0x000ea80000000200 */
[----:B------:R-:W-:Y:S01]  /*4290*/  @!PT LDS RZ, [RZ] ;  /* 0x00000000fffff984 */ /* 0x000fe20000000800 */
[----:B------:R-:W-:Y:S01]  /*42a0*/  @!PT LDS RZ, [RZ] ;  /* 0x00000000fffff984 */ /* 0x000fe20000000800 */
[----:B------:R-:W-:Y:S01]  /*42b0*/  @!PT LDS RZ, [RZ] ;  /* 0x00000000fffff984 */ /* 0x000fe20000000800 */
[----:B------:R3:W-:Y:S02]  /*42c0*/  LDGSTS.E.BYPASS.LTC128B.128 [R32+0x4080], [R2.64], !P0 ;  /* 0x0408000002207fae */ /* 0x0007e4000c101d46 */
[----:B---3--:R-:W-:Y:S01]  /*42d0*/  IADD3 R2, P0, R7, R4, RZ ;  /* 0x0000000407027210 */ /* 0x008fe20007f1e0ff */
[----:B-1----:R-:W-:-:S04]  /*42e0*/  IMAD.SHL.U32 R4, R35, 0x2, RZ ;  /* 0x0000000223047824 */ /* 0x002fc800078e00ff */
[----:B------:R-:W-:Y:S01]  /*42f0*/  IMAD.X R3, R6, 0x1, R5, P0 ;  /* 0x0000000106037824 */ /* 0x000fe200000e0605 */
[----:B------:R1:W-:Y:S04]  /*4300*/  STL [R1+0xc4], R4 ;  /* 0x0000c40401007387 */ /* 0x0003e80000100800 */
[----:B------:R3:W-:Y:S01]  /*4310*/  LDGSTS.E.BYPASS.LTC128B.128 [R32+0x5880], [R2.64], !P1 ;  /* 0x0588000002207fae */ /* 0x0007e2000c901d46 */
[----:B------:R-:W-:Y:S02]  /*4320*/  ISETP.GE.AND P1, PT, R35, c[0x0][0x1d4], PT ;  /* 0x0000750023007a0c */ /* 0x000fe40003f26270 */
[----:B-1----:R-:W-:-:S05]  /*4330*/  IADD3 R4, P0, R7, R4, RZ ;  /* 0x0000000407047210 */ /* 0x002fca0007f1e0ff */
[----:B------:R-:W-:Y:S01]  /*4340*/  IMAD.X R5, R6, 0x1, R9, P0 ;  /* 0x0000000106057824 */ /* 0x000fe200000e0609 */
[----:B------:R-:W-:Y:S01]  /*4350*/  ISETP.LT.OR P0, PT, R0, 0x1, P1 ;  /* 0x000000010000780c */ /* 0x000fe20000f01670 */
[C---:B---3--:R-:W-:Y:S01]  /*4360*/  IMAD.SHL.U32 R2, R33.reuse, 0x2, RZ ;  /* 0x0000000221027824 */ /* 0x048fe200078e00ff */
[----:B------:R1:W-:Y:S04]  /*4370*/  STL [R1+0x48], R9 ;  /* 0x0000480901007387 */ /* 0x0003e80000100800 */
[----:B------:R3:W-:Y:S07]  /*4380*/  STL [R1+0xb4], R2 ;  /* 0x0000b40201007387 */ /* 0x0007ee0000100800 */
[----:B------:R2:W-:Y:S01]  /*4390*/  LDGSTS.E.BYPASS.LTC128B.128 [R32+0x7080], [R4.64], !P0 ;  /* 0x0708000004207fae */ /* 0x0005e2000c101d46 */
[----:B------:R-:W-:-:S02]  /*43a0*/  ISETP.GE.AND P2, PT, R33, c[0x0][0x1d4], PT ;  /* 0x0000750021007a0c */ /* 0x000fc40003f46270 */
[----:B-1----:R-:W-:Y:S02]  /*43b0*/  SHF.L.U64.HI R9, R33, 0x1, R34 ;  /* 0x0000000121097819 */ /* 0x002fe40000010222 */
[----:B---3--:R-:W-:-:S03]  /*43c0*/  IADD3 R2, P0, R7, R2, RZ ;  /* 0x0000000207027210 */ /* 0x008fc60007f1e0ff */
[----:B------:R1:W-:Y:S02]  /*43d0*/  STL [R1+0x4c], R9 ;  /* 0x00004c0901007387 */ /* 0x0003e40000100800 */
[----:B------:R-:W-:Y:S01]  /*43e0*/  IMAD.X R3, R6, 0x1, R9, P0 ;  /* 0x0000000106037824 */ /* 0x000fe200000e0609 */
[----:B------:R-:W-:Y:S02]  /*43f0*/  ISETP.LT.OR P0, PT, R0, 0x1, P2 ;  /* 0x000000010000780c */ /* 0x000fe40001701670 */
[----:B------:R-:W-:Y:S02]  /*4400*/  ISETP.GT.AND P5, PT, R107, 0x2f, PT ;  /* 0x0000002f6b00780c */ /* 0x000fe40003fa4270 */
[----:B------:R-:W-:-:S09]  /*4410*/  LOP3.LUT R106, R106, 0xfffffbff, RZ, 0xc0, !PT ;  /* 0xfffffbff6a6a7812 */ /* 0x000fd200078ec0ff */
[----:B------:R3:W-:Y:S04]  /*4420*/  LDGSTS.E.BYPASS.LTC128B.128 [R32+0x8880], [R2.64], !P0 ;  /* 0x0888000002207fae */ /* 0x0007e8000c101d46 */
[----:B-1----:R-:W1:Y:S01]  /*4430*/  S2R R9, SR_TID.X ;  /* 0x0000000000097919 */ /* 0x002e620000002100 */
[----:B------:R-:W-:-:S04]  /*4440*/  LOP3.LUT R106, R106, 0xffffffbf, RZ, 0xc0, !PT ;  /* 0xffffffbf6a6a7812 */ /* 0x000fc800078ec0ff */
[----:B------:R-:W-:Y:S02]  /*4450*/  @P5 LOP3.LUT R106, R106, 0x40, RZ, 0xfc, !PT ;  /* 0x000000406a6a5812 */ /* 0x000fe400078efcff */
[----:B-1----:R-:W-:Y:S02]  /*4460*/  ISETP.GT.AND P0, PT, R9, 0x7f, PT ;  /* 0x0000007f0900780c */ /* 0x002fe40003f04270 */
[C---:B---3--:R-:W-:Y:S02]  /*4470*/  IADD3 R3, R247.reuse, 0x1000, RZ ;  /* 0x00001000f7037810 */ /* 0x048fe40007ffe0ff */
[----:B------:R-:W-:-:S03]  /*4480*/  IADD3 R2, R247, 0x800, RZ ;  /* 0x00000800f7027810 */ /* 0x000fc60007ffe0ff */
[----:B------:R1:W-:Y:S06]  /*4490*/  STL [R1+0x18], R3 ;  /* 0x0000180301007387 */ /* 0x0003ec0000100800 */
[----:B------:R-:W-:Y:S01]  /*44a0*/  @P0 LOP3.LUT R106, R106, 0x400, RZ, 0xfc, !PT ;  /* 0x000004006a6a0812 */ /* 0x000fe200078efcff */
[----:B------:R1:W-:Y:S04]  /*44b0*/  STL [R1+0x14], R2 ;  /* 0x0000140201007387 */ /* 0x0003e80000100800 */
[----:B------:R1:W-:Y:S01]  /*44c0*/  STL [R1+0x28], R106 ;  /* 0x0000286a01007387 */ /* 0x0003e20000100800 */
[----:B------:R-:W-:Y:S01]  /*44d0*/  BSSY B0, `(.L_x_479) ;  /* 0x0000022000007945 */ /* 0x000fe20003800000 */
[----:B------:R-:W-:Y:S01]  /*44e0*/  IADD3 R13, R110, -0x1, RZ ;  /* 0xffffffff6e0d7810 */ /* 0x000fe20007ffe0ff */
[----:B------:R-:W-:Y:S05]  /*44f0*/  @P0 BRA `(.L_x_480) ;  /* 0x000001f000000947 */ /* 0x000fea0003800000 */
[----:B--2-4-:R-:W-:Y:S05]  /*4500*/  BRA.DIV ~URZ, `(.L_x_481) ;  /* 0x00014e327f007947 */ /* 0x014fea000b800000 */
[----:B------:R2:W3:Y:S04]  /*4510*/  SHFL.IDX PT, R4, R8, 0x1, 0x181f ;  /* 0x00381f0008047f89 */ /* 0x0004e800000e0000 */
[----:B-1----:R2:W1:Y:S02]  /*4520*/  SHFL.IDX PT, R2, R11, 0x1, 0x181f ;  /* 0x00381f000b027f89 */ /* 0x00246400000e0000 */
.L_x_637:
[----:B------:R-:W4:Y:S04]  /*4530*/  LDL R6, [R1+0xc8] ;  /* 0x0000c80001067983 */ /* 0x000f280000100800 */
[----:B------:R-:W5:Y:S04]  /*4540*/  LDL R15, [R1+0x40] ;  /* 0x00004000010f7983 */ /* 0x000f680000100800 */
[----:B--2---:R-:W2:Y:S04]  /*4550*/  LDL R5, [R1+0x2c] ;  /* 0x00002c0001057983 */ /* 0x004ea80000100800 */
[----:B---3--:R-:W3:Y:S04]  /*4560*/  LDL R14, [R1+0xcc] ;  /* 0x0000cc00010e7983 */ /* 0x008ee80000100800 */
[----:B------:R-:W2:Y:S04]  /*4570*/  LDL R11, [R1+0x44] ;  /* 0x00004400010b7983 */ /* 0x000ea80000100800 */
[----:B------:R-:W3:Y:S04]  /*4580*/  LDL R10, [R1+0xc4] ;  /* 0x0000c400010a7983 */ /* 0x000ee80000100800 */
[----:B------:R-:W3:Y:S04]  /*4590*/  LDL R9, [R1+0x48] ;  /* 0x0000480001097983 */ /* 0x000ee80000100800 */
[----:B------:R-:W3:Y:S04]  /*45a0*/  LDL R3, [R1+0xb4] ;  /* 0x0000b40001037983 */ /* 0x000ee80000100800 */
[----:B------:R-:W3:Y:S01]  /*45b0*/  LDL R8, [R1+0x4c] ;  /* 0x00004c0001087983 */ /* 0x000ee20000100800 */
[----:B------:R-:W-:-:S02]  /*45c0*/  ISETP.LT.OR P1, PT, R0, 0x21, P1 ;  /* 0x000000210000780c */ /* 0x000fc40000f21670 */
[----:B-1--4-:R-:W-:-:S05]  /*45d0*/  IADD3 R6, P0, R2, R6, RZ ;  /* 0x0000000602067210 */ /* 0x012fca0007f1e0ff */
[----:B-----5:R-:W-:Y:S01]  /*45e0*/  IMAD.X R7, R4, 0x1, R15, P0 ;  /* 0x0000000104077824 */ /* 0x020fe200000e060f */
[----:B------:R-:W-:-:S13]  /*45f0*/  ISETP.LT.OR P0, PT, R0, 0x21, P3 ;  /* 0x000000210000780c */ /* 0x000fda0001f01670 */
[----:B------:R-:W-:Y:S01]  /*4600*/  @!PT LDS RZ, [RZ] ;  /* 0x00000000fffff984 */ /* 0x000fe20000000800 */
[----:B------:R-:W-:Y:S01]  /*4610*/  @!PT LDS RZ, [RZ] ;  /* 0x00000000fffff984 */ /* 0x000fe20000000800 */
[----:B------:R-:W-:Y:S01]  /*4620*/  @!PT LDS RZ, [RZ] ;  /* 0x00000000fffff984 */ /* 0x000fe20000000800 */
[----:B--2---:R3:W-:Y:S02]  /*4630*/  LDGSTS.E.BYPASS.LTC128B.128 [R5+0x5080], [R6.64], !P0 ;  /* 0x0508000006057fae */ /* 0x0047e4000c101d46 */
[----:B---3--:R-:W-:-:S05]  /*4640*/  IADD3 R6, P0, R2, R14, RZ ;  /* 0x0000000e02067210 */ /* 0x008fca0007f1e0ff */
[----:B------:R-:W-:Y:S01]  /*4650*/  IMAD.X R7, R4, 0x1, R11, P0 ;  /* 0x0000000104077824 */ /* 0x000fe200000e060b */
[----:B------:R-:W-:-:S13]  /*4660*/  ISETP.LT.OR P0, PT, R0, 0x21, P4 ;  /* 0x000000210000780c */ /* 0x000fda0002701670 */
[----:B------:R1:W-:Y:S02]  /*4670*/  LDGSTS.E.BYPASS.LTC128B.128 [R5+0x6880], [R6.64], !P0 ;  /* 0x0688000006057fae */ /* 0x0003e4000c101d46 */
[----:B-1----:R-:W-:-:S05]  /*4680*/  IADD3 R6, P0, R2, R10, RZ ;  /* 0x0000000a02067210 */ /* 0x002fca0007f1e0ff */
[----:B------:R-:W-:Y:S01]  /*4690*/  IMAD.X R7, R4, 0x1, R9, P0 ;  /* 0x0000000104077824 */ /* 0x000fe200000e0609 */
[----:B------:R-:W-:-:S04]  /*46a0*/  IADD3 R2, P0, R2, R3, RZ ;  /* 0x0000000302027210 */ /* 0x000fc80007f1e0ff */
[----:B------:R1:W-:Y:S01]  /*46b0*/  LDGSTS.E.BYPASS.LTC128B.128 [R5+0x8080], [R6.64], !P1 ;  /* 0x0808000006057fae */ /* 0x0003e2000c901d46 */
[----:B------:R-:W-:Y:S01]  /*46c0*/  IMAD.X R3, R4, 0x1, R8, P0 ;  /* 0x0000000104037824 */ /* 0x000fe200000e0608 */
[----:B------:R-:W-:-:S13]  /*46d0*/  ISETP.LT.OR P0, PT, R0, 0x21, P2 ;  /* 0x000000210000780c */ /* 0x000fda0001701670 */
[----:B------:R1:W-:Y:S02]  /*46e0*/  LDGSTS.E.BYPASS.LTC128B.128 [R5+0x9880], [R2.64], !P0 ;  /* 0x0988000002057fae */ /* 0x0003e4000c101d46 */
.L_x_480:
[----:B--2-4-:R-:W-:Y:S05]  /*46f0*/  BSYNC B0 ;  /* 0x0000000000007941 */ /* 0x014fea0003800000 */
.L_x_479:
[----:B-1----:R-:W1:Y:S04]  /*4700*/  S2R R2, SR_TID.X ;  /* 0x0000000000027919 */ /* 0x002e680000002100 */
[----:B------:R-:W0:Y:S01]  /*4710*/  LDGDEPBAR ;  /* 0x00000000000079af */ /* 0x000e220000000000 */
[----:B-1----:R-:W-:-:S04]  /*4720*/  SHF.R.S32.HI R0, RZ, 0x1f, R2 ;  /* 0x0000001fff007819 */ /* 0x002fc80000011402 */
[----:B------:R-:W-:-:S04]  /*4730*/  LEA.HI R0, R0, R2, RZ, 0x3 ;  /* 0x0000000200007211 */ /* 0x000fc800078f18ff */
[----:B------:R-:W-:-:S05]  /*4740*/  LOP3.LUT R0, R0, 0xfffffff8, RZ, 0xc0, !PT ;  /* 0xfffffff800007812 */ /* 0x000fca00078ec0ff */
[----:B------:R-:W-:Y:S01]  /*4750*/  IMAD.IADD R0, R2, 0x1, -R0 ;  /* 0x0000000102007824 */ /* 0x000fe200078e0a00 */
[----:B------:R-:W-:Y:S01]  /*4760*/  WARPSYNC 0xffffffff ;  /* 0xffffffff00007948 */ /* 0x000fe20003800000 */
[----:B------:R-:W2:Y:S03]  /*4770*/  LDL R2, [R1+0x70] ;  /* 0x0000700001027983 */ /* 0x000ea60000100800 */
[----:B------:R-:W-:Y:S01]  /*4780*/  LOP3.LUT P0, RZ, R0, 0x4, RZ, 0xc0, !PT ;  /* 0x0000000400ff7812 */ /* 0x000fe2000780c0ff */
[----:B------:R-:W-:Y:S01]  /*4790*/  IMAD.MOV.U32 R0, RZ, RZ, 0x40 ;  /* 0x00000040ff007424 */ /* 0x000fe200078e00ff */
[----:B------:R-:W-:Y:S04]  /*47a0*/  HMMA.16816.F32.BF16 R4, R164, R16, RZ ;  /* 0x00000010a404723c */ /* 0x000fe800000418ff */
[----:B------:R-:W-:-:S05]  /*47b0*/  SEL R0, R0, 0xffffffc0, !P0 ;  /* 0xffffffc000007807 */ /* 0x000fca0004000000 */
[--C-:B------:R-:W-:Y:S01]  /*47c0*/  IMAD.IADD R242, R240, 0x1, R0.reuse ;  /* 0x00000001f0f27824 */ /* 0x100fe200078e0200 */
[----:B------:R-:W-:Y:S04]  /*47d0*/  HMMA.16816.F32.BF16 R8, R164, R18, RZ ;  /* 0x00000012a408723c */ /* 0x000fe800000418ff */
[----:B------:R-:W1:Y:S10]  /*47e0*/  LDSM.16.M88.4 R20, [R242] ;  /* 0x00000000f214783b */ /* 0x000e740000000200 */
[C---:B------:R-:W-:Y:S01]  /*47f0*/  HMMA.16816.F32.BF16 R4, R168.reuse, R24, R4 ;  /* 0x00000018a804723c */ /* 0x040fe20000041804 */
[C---:B------:R-:W-:Y:S01]  /*4800*/  IMAD.IADD R241, R247.reuse, 0x1, R0 ;  /* 0x00000001f7f17824 */ /* 0x040fe200078e0200 */
[----:B------:R-:W-:Y:S08]  /*4810*/  LDSM.16.M88.4 R52, [R242+0x5800] ;  /* 0x00580000f234783b */ /* 0x000ff00000000200 */
[----:B------:R-:W-:Y:S08]  /*4820*/  HMMA.16816.F32.BF16 R8, R168, R26, R8 ;  /* 0x0000001aa808723c */ /* 0x000ff00000041808 */
[----:B------:R-:W-:Y:S08]  /*4830*/  HMMA.16816.F32.BF16 R16, R164, R30, RZ ;  /* 0x0000001ea410723c */ /* 0x000ff000000418ff */
[----:B-1----:R-:W-:Y:S08]  /*4840*/  HMMA.16816.F32.BF16 R24, R184, R20, R4 ;  /* 0x00000014b818723c */ /* 0x002ff00000041804 */
[----:B------:R-:W-:Y:S08]  /*4850*/  HMMA.16816.F32.BF16 R4, R164, R28, RZ ;  /* 0x0000001ca404723c */ /* 0x000ff000000418ff */
[----:B------:R-:W-:Y:S01]  /*4860*/  HMMA.16816.F32.BF16 R32, R184, R22, R8 ;  /* 0x00000016b820723c */ /* 0x000fe20000041808 */
[----:B------:R-:W1:Y:S11]  /*4870*/  LDSM.16.M88.4 R20, [R242+0x800] ;  /* 0x00080000f214783b */ /* 0x000e760000000200 */
[----:B------:R-:W-:Y:S04]  /*4880*/  @!UPT UIADD3 URZ, URZ, URZ, URZ ;  /* 0x0000003f3f3ff290 */ /* 0x000fe8000fffe03f */
[C---:B------:R-:W-:Y:S08]  /*4890*/  HMMA.16816.F32.BF16 R8, R168.reuse, R36, R4 ;  /* 0x00000024a808723c */ /* 0x040ff00000041804 */
[----:B------:R-:W-:Y:S08]  /*48a0*/  HMMA.16816.F32.BF16 R4, R168, R38, R16 ;  /* 0x00000026a804723c */ /* 0x000ff00000041810 */
[----:B------:R-:W-:Y:S08]  /*48b0*/  HMMA.16816.F32.BF16 R16, R164, R40, RZ ;  /* 0x00000028a410723c */ /* 0x000ff000000418ff */
[C---:B-1----:R-:W-:Y:S08]  /*48c0*/  HMMA.16816.F32.BF16 R44, R184.reuse, R20, R8 ;  /* 0x00000014b82c723c */ /* 0x042ff00000041808 */
[----:B------:R-:W-:Y:S01]  /*48d0*/  HMMA.16816.F32.BF16 R36, R184, R22, R4 ;  /* 0x00000016b824723c */ /* 0x000fe20000041804 */
[----:B------:R-:W-:Y:S07]  /*48e0*/  LDSM.16.M88.4 R20, [R241] ;  /* 0x00000000f114783b */ /* 0x000fee0000000200 */
[----:B------:R-:W-:Y:S08]  /*48f0*/  HMMA.16816.F32.BF16 R4, R164, R42, RZ ;  /* 0x0000002aa404723c */ /* 0x000ff000000418ff */
[C---:B------:R-:W-:Y:S01]  /*4900*/  HMMA.16816.F32.BF16 R8, R168.reuse, R48, R16 ;  /* 0x00000030a808723c */ /* 0x040fe20000041810 */
[----:B------:R-:W1:Y:S11]  /*4910*/  LDSM.16.M88.4 R16, [R242+0x1000] ;  /* 0x00100000f210783b */ /* 0x000e760000000200 */
[----:B------:R-:W-:Y:S04]  /*4920*/  @!UPT UIADD3 URZ, URZ, URZ, URZ ;  /* 0x0000003f3f3ff290 */ /* 0x000fe8000fffe03f */
[----:B------:R-:W-:Y:S08]  /*4930*/  HMMA.16816.F32.BF16 R4, R168, R50, R4 ;  /* 0x00000032a804723c */ /* 0x000ff00000041804 */
[C---:B-1----:R-:W-:Y:S11]  /*4940*/  HMMA.16816.F32.BF16 R28, R184.reuse, R16, R8 ;  /* 0x00000010b81c723c */ /* 0x042ff60000041808 */
[----:B------:R-:W-:Y:S05]  /*4950*/  @!UPT UIADD3 URZ, URZ, URZ, URZ ;  /* 0x0000003f3f3ff290 */ /* 0x000fea000fffe03f */
[----:B------:R-:W-:Y:S01]  /*4960*/  HMMA.16816.F32.BF16 R8, R184, R18, R4 ;  /* 0x00000012b808723c */ /* 0x000fe20000041804 */
[----:B------:R-:W1:Y:S04]  /*4970*/  LDSM.16.M88.4 R4, [R241+0x800] ;  /* 0x00080000f104783b */ /* 0x000e680000000200 */
[----:B------:R-:W3:Y:S03]  /*4980*/  LDSM.16.M88.4 R16, [R241+0x1000] ;  /* 0x00100000f110783b */ /* 0x000ee60000000200 */
[C---:B------:R-:W-:Y:S08]  /*4990*/  HMMA.16816.F32.BF16 R24, R188.reuse, R20, R24 ;  /* 0x00000014bc18723c */ /* 0x040ff00000041818 */
[C---:B------:R-:W-:Y:S08]  /*49a0*/  HMMA.16816.F32.BF16 R20, R188.reuse, R22, R32 ;  /* 0x00000016bc14723c */ /* 0x040ff00000041820 */
[C---:B-1----:R-:W-:Y:S08]  /*49b0*/  HMMA.16816.F32.BF16 R44, R188.reuse, R4, R44 ;  /* 0x00000004bc2c723c */ /* 0x042ff0000004182c */
[C---:B------:R-:W-:Y:S01]  /*49c0*/  HMMA.16816.F32.BF16 R36, R188.reuse, R6, R36 ;  /* 0x00000006bc24723c */ /* 0x040fe20000041824 */
[----:B------:R-:W1:Y:S07]  /*49d0*/  LDSM.16.M88.4 R4, [R240+0x1800] ;  /* 0x00180000f004783b */ /* 0x000e6e0000000200 */
[C---:B---3--:R-:W-:Y:S08]  /*49e0*/  HMMA.16816.F32.BF16 R40, R188.reuse, R16, R28 ;  /* 0x00000010bc28723c */ /* 0x048ff0000004181c */
[----:B------:R-:W-:Y:S01]  /*49f0*/  HMMA.16816.F32.BF16 R28, R188, R18, R8 ;  /* 0x00000012bc1c723c */ /* 0x000fe20000041808 */
[----:B------:R-:W3:Y:S04]  /*4a00*/  LDSM.16.M88.4 R8, [R240+0x2000] ;  /* 0x00200000f008783b */ /* 0x000ee80000000200 */
[----:B------:R-:W4:Y:S03]  /*4a10*/  LDSM.16.M88.4 R16, [R240+0x2800] ;  /* 0x00280000f010783b */ /* 0x000f260000000200 */
[C---:B-1----:R-:W-:Y:S08]  /*4a20*/  HMMA.16816.F32.BF16 R32, R192.reuse, R4, R24 ;  /* 0x00000004c020723c */ /* 0x042ff00000041818 */
[C---:B------:R-:W-:Y:S01]  /*4a30*/  HMMA.16816.F32.BF16 R4, R192.reuse, R6, R20 ;  /* 0x00000006c004723c */ /* 0x040fe20000041814 */
[----:B------:R-:W1:Y:S07]  /*4a40*/  LDSM.16.M88.4 R20, [R247+0x2000] ;  /* 0x00200000f714783b */ /* 0x000e6e0000000200 */
[C---:B---3--:R-:W-:Y:S08]  /*4a50*/  HMMA.16816.F32.BF16 R44, R192.reuse, R8, R44 ;  /* 0x00000008c02c723c */ /* 0x048ff0000004182c */
[C---:B------:R-:W-:Y:S01]  /*4a60*/  HMMA.16816.F32.BF16 R24, R192.reuse, R10, R36 ;  /* 0x0000000ac018723c */ /* 0x040fe20000041824 */
[----:B------:R-:W3:Y:S07]  /*4a70*/  LDSM.16.M88.4 R8, [R247+0x1800] ;  /* 0x00180000f708783b */ /* 0x000eee0000000200 */
[C---:B----4-:R-:W-:Y:S08]  /*4a80*/  HMMA.16816.F32.BF16 R36, R192.reuse, R16, R40 ;  /* 0x00000010c024723c */ /* 0x050ff00000041828 */
[----:B------:R-:W-:Y:S01]  /*4a90*/  HMMA.16816.F32.BF16 R28, R192, R18, R28 ;  /* 0x00000012c01c723c */ /* 0x000fe2000004181c */
[----:B------:R-:W4:Y:S07]  /*4aa0*/  LDSM.16.M88.4 R16, [R247+0x2800] ;  /* 0x00280000f710783b */ /* 0x000f2e0000000200 */
        /* <DEDUP_REMOVED lines=46> */
[C---:B------:R-:W-:Y:S08]  /*4d90*/  HMMA.16816.F32.BF16 R24, R216.reuse, R22, R24 ;  /* 0x00000016d818723c */ /* 0x040ff00000041818 */
[C---:B---3--:R-:W-:Y:S08]  /*4da0*/  HMMA.16816.F32.BF16 R32, R216.reuse, R8, R32 ;  /* 0x00000008d820723c */ /* 0x048ff00000041820 */
[C---:B------:R-:W-:Y:S01]  /*4db0*/  HMMA.16816.F32.BF16 R4, R216.reuse, R10, R4 ;  /* 0x0000000ad804723c */ /* 0x040fe20000041804 */
[----:B------:R-:W1:Y:S07]  /*4dc0*/  LDSM.16.M88.4 R8, [R241+0x3000] ;  /* 0x00300000f108783b */ /* 0x000e6e0000000200 */
[C---:B----4-:R-:W-:Y:S08]  /*4dd0*/  HMMA.16816.F32.BF16 R20, R216.reuse, R16, R36 ;  /* 0x00000010d814723c */ /* 0x050ff00000041824 */
[----:B------:R-:W-:Y:S01]  /*4de0*/  HMMA.16816.F32.BF16 R28, R216, R18, R28 ;  /* 0x00000012d81c723c */ /* 0x000fe2000004181c */
[----:B------:R-:W3:Y:S07]  /*4df0*/  LDSM.16.M88.4 R16, [R241+0x3800] ;  /* 0x00380000f110783b */ /* 0x000eee0000000200 */
[C---:B-1----:R-:W-:Y:S08]  /*4e00*/  HMMA.16816.F32.BF16 R32, R220.reuse, R8, R32 ;  /* 0x00000008dc20723c */ /* 0x042ff00000041820 */
[C---:B------:R-:W-:Y:S01]  /*4e10*/  HMMA.16816.F32.BF16 R8, R220.reuse, R10, R4 ;  /* 0x0000000adc08723c */ /* 0x040fe20000041804 */
[----:B------:R-:W1:Y:S07]  /*4e20*/  LDSM.16.M88.4 R4, [R241+0x4000] ;  /* 0x00400000f104783b */ /* 0x000e6e0000000200 */
[C---:B---3--:R-:W-:Y:S08]  /*4e30*/  HMMA.16816.F32.BF16 R40, R220.reuse, R16, R40 ;  /* 0x00000010dc28723c */ /* 0x048ff00000041828 */
[C---:B------:R-:W-:Y:S01]  /*4e40*/  HMMA.16816.F32.BF16 R24, R220.reuse, R18, R24 ;  /* 0x00000012dc18723c */ /* 0x040fe20000041818 */
[----:B------:R-:W3:Y:S07]  /*4e50*/  LDSM.16.M88.4 R16, [R240+0x4800] ;  /* 0x00480000f010783b */ /* 0x000eee0000000200 */
[----:B-1----:R-:W-:Y:S08]  /*4e60*/  HMMA.16816.F32.BF16 R36, R220, R4, R20 ;  /* 0x00000004dc24723c */ /* 0x002ff00000041814 */
[----:B---3--:R-:W-:Y:S01]  /*4e70*/  HMMA.16816.F32.BF16 R20, R224, R18, R8 ;  /* 0x00000012e014723c */ /* 0x008fe20000041808 */
[----:B------:R-:W1:Y:S07]  /*4e80*/  LDSM.16.M88.4 R8, [R240+0x5800] ;  /* 0x00580000f008783b */ /* 0x000e6e0000000200 */
[----:B------:R-:W-:Y:S01]  /*4e90*/  HMMA.16816.F32.BF16 R28, R220, R6, R28 ;  /* 0x00000006dc1c723c */ /* 0x000fe2000004181c */
[----:B------:R-:W3:Y:S07]  /*4ea0*/  LDSM.16.M88.4 R4, [R240+0x5000] ;  /* 0x00500000f004783b */ /* 0x000eee0000000200 */
[C---:B------:R-:W-:Y:S01]  /*4eb0*/  HMMA.16816.F32.BF16 R32, R224.reuse, R16, R32 ;  /* 0x00000010e020723c */ /* 0x040fe20000041820 */
[----:B------:R-:W4:Y:S07]  /*4ec0*/  LDSM.16.M88.4 R16, [R247+0x4800] ;  /* 0x00480000f710783b */ /* 0x000f2e0000000200 */
[C---:B-1----:R-:W-:Y:S08]  /*4ed0*/  HMMA.16816.F32.BF16 R48, R224.reuse, R8, R36 ;  /* 0x00000008e030723c */ /* 0x042ff00000041824 */
[C---:B------:R-:W-:Y:S01]  /*4ee0*/  HMMA.16816.F32.BF16 R44, R224.reuse, R10, R28 ;  /* 0x0000000ae02c723c */ /* 0x040fe2000004181c */
[----:B------:R-:W1:Y:S04]  /*4ef0*/  LDSM.16.M88.4 R8, [R247+0x5000] ;  /* 0x00500000f708783b */ /* 0x000e680000000200 */
[----:B------:R-:W5:Y:S03]  /*4f00*/  LDSM.16.M88.4 R28, [R247+0x5800] ;  /* 0x00580000f71c783b */ /* 0x000f660000000200 */
[C---:B---3--:R-:W-:Y:S08]  /*4f10*/  HMMA.16816.F32.BF16 R40, R224.reuse, R4, R40 ;  /* 0x00000004e028723c */ /* 0x048ff00000041828 */
[----:B------:R-:W-:Y:S08]  /*4f20*/  HMMA.16816.F32.BF16 R4, R224, R6, R24 ;  /* 0x00000006e004723c */ /* 0x000ff00000041818 */
[C---:B----4-:R-:W-:Y:S08]  /*4f30*/  HMMA.16816.F32.BF16 R36, R228.reuse, R16, R32 ;  /* 0x00000010e424723c */ /* 0x050ff00000041820 */
[C---:B------:R-:W-:Y:S01]  /*4f40*/  HMMA.16816.F32.BF16 R32, R228.reuse, R18, R20 ;  /* 0x00000012e420723c */ /* 0x040fe20000041814 */
[----:B------:R-:W3:Y:S04]  /*4f50*/  LDSM.16.M88.4 R20, [R242+0x4800] ;  /* 0x00480000f214783b */ /* 0x000ee80000000200 */
[----:B------:R-:W4:Y:S03]  /*4f60*/  LDSM.16.M88.4 R16, [R242+0x5000] ;  /* 0x00500000f210783b */ /* 0x000f260000000200 */
[C---:B-1----:R-:W-:Y:S08]  /*4f70*/  HMMA.16816.F32.BF16 R24, R228.reuse, R8, R40 ;  /* 0x00000008e418723c */ /* 0x042ff00000041828 */
[C---:B------:R-:W-:Y:S08]  /*4f80*/  HMMA.16816.F32.BF16 R8, R228.reuse, R10, R4 ;  /* 0x0000000ae408723c */ /* 0x040ff00000041804 */
[C---:B-----5:R-:W-:Y:S08]  /*4f90*/  HMMA.16816.F32.BF16 R4, R228.reuse, R28, R48 ;  /* 0x0000001ce404723c */ /* 0x060ff00000041830 */
[----:B------:R-:W-:Y:S08]  /*4fa0*/  HMMA.16816.F32.BF16 R44, R228, R30, R44 ;  /* 0x0000001ee42c723c */ /* 0x000ff0000004182c */
[C---:B---3--:R-:W-:Y:S08]  /*4fb0*/  HMMA.16816.F32.BF16 R40, R232.reuse, R20, R36 ;  /* 0x00000014e828723c */ /* 0x048ff00000041824 */
[C---:B------:R-:W-:Y:S01]  /*4fc0*/  HMMA.16816.F32.BF16 R36, R232.reuse, R22, R32 ;  /* 0x00000016e824723c */ /* 0x040fe20000041820 */
[----:B------:R-:W1:Y:S07]  /*4fd0*/  LDSM.16.M88.4 R20, [R241+0x5000] ;  /* 0x00500000f114783b */ /* 0x000e6e0000000200 */
[C---:B----4-:R-:W-:Y:S01]  /*4fe0*/  HMMA.16816.F32.BF16 R32, R232.reuse, R16, R24 ;  /* 0x00000010e820723c */ /* 0x050fe20000041818 */
[----:B------:R-:W3:Y:S07]  /*4ff0*/  LDSM.16.M88.4 R24, [R241+0x4800] ;  /* 0x00480000f118783b */ /* 0x000eee0000000200 */
[----:B------:R-:W-:Y:S01]  /*5000*/  HMMA.16816.F32.BF16 R28, R232, R18, R8 ;  /* 0x00000012e81c723c */ /* 0x000fe20000041808 */
[----:B------:R-:W4:Y:S01]  /*5010*/  LDSM.16.M88.4 R16, [R241+0x5800] ;  /* 0x00580000f110783b */ /* 0x000f220000000200 */
[----:B------:R-:W-:Y:S01]  /*5020*/  IADD3 R0, R247, 0x4800, RZ ;  /* 0x00004800f7007810 */ /* 0x000fe20007ffe0ff */
[----:B------:R-:W-:-:S04]  /*5030*/  DEPBAR.LE SB0, 0x0 ;  /* 0x000080000000791a */ /* 0x000fc80000000000 */
[----:B--2---:R-:W-:Y:S01]  /*5040*/  ISETP.GT.AND P0, PT, R13, R2, PT ;  /* 0x000000020d00720c */ /* 0x004fe20003f04270 */
[----:B------:R-:W-:Y:S01]  /*5050*/  HMMA.16816.F32.BF16 R8, R232, R52, R4 ;  /* 0x00000034e808723c */ /* 0x000fe20000041804 */
[C---:B------:R-:W-:Y:S01]  /*5060*/  IADD3 R3, R247.reuse, 0x5800, RZ ;  /* 0x00005800f7037810 */ /* 0x040fe20007ffe0ff */
[----:B------:R2:W-:Y:S01]  /*5070*/  STL [R1+0xc], R0 ;  /* 0x00000c0001007387 */ /* 0x0005e20000100800 */
[----:B------:R-:W-:-:S05]  /*5080*/  IADD3 R2, R247, 0x5000, RZ ;  /* 0x00005000f7027810 */ /* 0x000fca0007ffe0ff */
[----:B------:R-:W-:Y:S01]  /*5090*/  HMMA.16816.F32.BF16 R4, R232, R54, R44 ;  /* 0x00000036e804723c */ /* 0x000fe2000004182c */
[----:B------:R3:W-:Y:S04]  /*50a0*/  STL [R1+0x8], R3 ;  /* 0x0000080301007387 */ /* 0x0007e80000100800 */
[----:B------:R3:W-:Y:S01]  /*50b0*/  STL [R1+0x4], R2 ;  /* 0x0000040201007387 */ /* 0x0007e20000100800 */
[----:B--2---:R-:W-:-:S05]  /*50c0*/  IADD3 R0, R247, 0x3000, RZ ;  /* 0x00003000f7007810 */ /* 0x004fca0007ffe0ff */
[----:B------:R2:W-:Y:S01]  /*50d0*/  STL [R1], R0 ;  /* 0x0000000001007387 */ /* 0x0005e20000100800 */
[----:B-1----:R-:W-:Y:S01]  /*50e0*/  HMMA.16816.F32.BF16 R32, R236, R20, R32 ;  /* 0x00000014ec20723c */ /* 0x002fe20000041820 */
[----:B------:R-:W-:Y:S01]  /*50f0*/  BSSY B1, `(.L_x_482) ;  /* 0x0000085000017945 */ /* 0x000fe20003800000 */
[C---:B------:R-:W-:Y:S02]  /*5100*/  IADD3 R252, R247.reuse, 0x4000, RZ ;  /* 0x00004000f7fc7810 */ /* 0x040fe40007ffe0ff */
[----:B------:R-:W-:-:S04]  /*5110*/  IADD3 R251, R247, 0x3800, RZ ;  /* 0x00003800f7fb7810 */ /* 0x000fc80007ffe0ff */
[----:B---3--:R-:W-:Y:S01]  /*5120*/  HMMA.16816.F32.BF16 R40, R236, R24, R40 ;  /* 0x00000018ec28723c */ /* 0x008fe20000041828 */
[C---:B------:R-:W-:Y:S02]  /*5130*/  IADD3 R250, R247.reuse, 0x1800, RZ ;  /* 0x00001800f7fa7810 */ /* 0x040fe40007ffe0ff */
[----:B------:R-:W-:-:S05]  /*5140*/  IADD3 R249, R247, 0x2800, RZ ;  /* 0x00002800f7f97810 */ /* 0x000fca0007ffe0ff */
[----:B------:R-:W-:Y:S01]  /*5150*/  HMMA.16816.F32.BF16 R36, R236, R26, R36 ;  /* 0x0000001aec24723c */ /* 0x000fe20000041824 */
[----:B------:R-:W-:-:S07]  /*5160*/  IADD3 R248, R247, 0x2000, RZ ;  /* 0x00002000f7f87810 */ /* 0x000fce0007ffe0ff */
[C---:B------:R-:W-:Y:S08]  /*5170*/  HMMA.16816.F32.BF16 R20, R236.reuse, R22, R28 ;  /* 0x00000016ec14723c */ /* 0x040ff0000004181c */
[C---:B----4-:R-:W-:Y:S08]  /*5180*/  HMMA.16816.F32.BF16 R24, R236.reuse, R16, R8 ;  /* 0x00000010ec18723c */ /* 0x050ff00000041808 */
[----:B------:R-:W-:Y:S01]  /*5190*/  HMMA.16816.F32.BF16 R28, R236, R18, R4 ;  /* 0x00000012ec1c723c */ /* 0x000fe20000041804 */
[----:B------:R-:W-:Y:S06]  /*51a0*/  BAR.SYNC.DEFER_BLOCKING 0x0 ;  /* 0x0000000000007b1d */ /* 0x000fec0000010000 */
[----:B------:R-:W-:Y:S01]  /*51b0*/  @!UPT UIADD3 URZ, URZ, URZ, URZ ;  /* 0x0000003f3f3ff290 */ /* 0x000fe2000fffe03f */
[----:B------:R-:W-:Y:S11]  /*51c0*/  @!P0 BRA `(.L_x_483) ;  /* 0x0000077000008947 */ /* 0x000ff60003800000 */
[----:B--2---:R-:W2:Y:S04]  /*51d0*/  LDL R2, [R1+0x84] ;  /* 0x0000840001027983 */ /* 0x004ea80000100800 */
[----:B------:R-:W2:Y:S04]  /*51e0*/  LDL R3, [R1+0x174] ;  /* 0x0001740001037983 */ /* 0x000ea80000100800 */
[----:B------:R-:W3:Y:S01]  /*51f0*/  LDL.64 R58, [R1+0x90] ;  /* 0x00009000013a7983 */ /* 0x000ee20000100a00 */
[----:B------:R-:W-:-:S03]  /*5200*/  IMAD.MOV.U32 R15, RZ, RZ, c[0x0][0x2b8] ;  /* 0x0000ae00ff0f7624 */ /* 0x000fc600078e00ff */
[----:B------:R-:W4:Y:S02]  /*5210*/  LDL R14, [R1+0xa8] ;  /* 0x0000a800010e7983 */ /* 0x000f240000100800 */
[----:B------:R-:W-:Y:S01]  /*5220*/  ISETP.NE.AND P2, PT, R15, 0x1, PT ;  /* 0x000000010f00780c */ /* 0x000fe20003f45270 */
[----:B------:R-:W-:Y:S01]  /*5230*/  IMAD.MOV.U32 R10, RZ, RZ, RZ ;  /* 0x000000ffff0a7224 */ /* 0x000fe200078e00ff */
[----:B------:R-:W5:Y:S04]  /*5240*/  LDL.64 R8, [R1+0x88] ;  /* 0x0000880001087983 */ /* 0x000f680000100a00 */
[----:B------:R-:W3:Y:S01]  /*5250*/  LDL R7, [R1+0xa0] ;  /* 0x0000a00001077983 */ /* 0x000ee20000100800 */
[C---:B--2---:R-:W-:Y:S02]  /*5260*/  IADD3 R2, R3.reuse, R57, R2 ;  /* 0x0000003903027210 */ /* 0x044fe40007ffe002 */
[----:B------:R-:W-:-:S02]  /*5270*/  ISETP.GT.AND P1, PT, R3, 0x2f, PT ;  /* 0x0000002f0300780c */ /* 0x000fc40003f24270 */
        /* <DEDUP_REMOVED lines=9> */
[----:B------:R-:W-:-:S03]  /*5310*/  IMAD.MOV R0, RZ, RZ, -R0 ;  /* 0x000000ffff007224 */ /* 0x000fc600078e0a00 */
[----:B------:R-:W1:Y:S01]  /*5320*/  S2R R11, SR_TID.X ;  /* 0x00000000000b7919 */ /* 0x000e620000002100 */
[----:B------:R-:W-:-:S05]  /*5330*/  IMAD R2, R0, c[0x0][0x2b8], R2 ;  /* 0x0000ae0000027a24 */ /* 0x000fca00078e0202 */
[----:B------:R-:W-:Y:S01]  /*5340*/  SHF.R.S32.HI R0, RZ, 0x1f, R2 ;  /* 0x0000001fff007819 */ /* 0x000fe20000011402 */
[----:B------:R3:W-:Y:S04]  /*5350*/  STL [R1+0x34], R2 ;  /* 0x0000340201007387 */ /* 0x0007e80000100800 */
[----:B------:R-:W-:-:S04]  /*5360*/  IMAD R0, R0, c[0x0][0x1e0], RZ ;  /* 0x0000780000007a24 */ /* 0x000fc800078e02ff */
[----:B------:R-:W-:Y:S01]  /*5370*/  IMAD R0, R2, c[0x0][0x1e4], R0 ;  /* 0x0000790002007a24 */ /* 0x000fe200078e0200 */
[----:B-1----:R-:W-:-:S04]  /*5380*/  SHF.R.S32.HI R6, RZ, 0x1f, R11 ;  /* 0x0000001fff067819 */ /* 0x002fc8000001140b */
[----:B------:R-:W-:Y:S01]  /*5390*/  LEA.HI R6, R6, R11, RZ, 0x3 ;  /* 0x0000000b06067211 */ /* 0x000fe200078f18ff */
[----:B---3--:R-:W-:-:S03]  /*53a0*/  IMAD.WIDE.U32 R2, R2, c[0x0][0x1e0], RZ ;  /* 0x0000780002027a25 */ /* 0x008fc600078e00ff */
[----:B------:R-:W-:Y:S01]  /*53b0*/  SHF.R.S32.HI R6, RZ, 0x3, R6 ;  /* 0x00000003ff067819 */ /* 0x000fe20000011406 */
[----:B------:R-:W-:Y:S01]  /*53c0*/  IMAD.IADD R3, R3, 0x1, R0 ;  /* 0x0000000103037824 */ /* 0x000fe200078e0200 */
[----:B--2---:R1:W-:Y:S01]  /*53d0*/  STL [R1+0x30], R10 ;  /* 0x0000300a01007387 */ /* 0x0043e20000100800 */
[----:B------:R-:W-:Y:S02]  /*53e0*/  SHF.R.S32.HI R0, RZ, 0x1f, R10 ;  /* 0x0000001fff007819 */ /* 0x000fe4000001140a */
[----:B------:R-:W-:-:S04]  /*53f0*/  IMAD.WIDE.U32 R2, R10, c[0x0][0x1f0], R2 ;  /* 0x00007c000a027a25 */ /* 0x000fc800078e0002 */
[----:B------:R-:W-:-:S04]  /*5400*/  IMAD R0, R0, c[0x0][0x1f0], RZ ;  /* 0x00007c0000007a24 */ /* 0x000fc800078e02ff */
[----:B------:R-:W-:Y:S01]  /*5410*/  IMAD R4, R10, c[0x0][0x1f4], R0 ;  /* 0x00007d000a047a24 */ /* 0x000fe200078e0200 */
[----:B-----5:R-:W-:-:S04]  /*5420*/  IADD3 R0, P0, R8, R2, RZ ;  /* 0x0000000208007210 */ /* 0x020fc80007f1e0ff */
[----:B------:R-:W-:Y:S02]  /*5430*/  IADD3.X R2, R7, R3, R4, P0, !PT ;  /* 0x0000000307027210 */ /* 0x000fe400007fe404 */
[----:B------:R-:W-:Y:S02]  /*5440*/  IADD3 R7, -R6, 0x30, RZ ;  /* 0x0000003006077810 */ /* 0x000fe40007ffe1ff */
[C---:B------:R-:W-:Y:S02]  /*5450*/  LEA R6, P0, R0.reuse, c[0x0][0x1c8], 0x1 ;  /* 0x0000720000067a11 */ /* 0x040fe400078008ff */
[----:B------:R-:W-:Y:S02]  /*5460*/  ISETP.GE.AND P1, PT, R7, 0x1, PT ;  /* 0x000000010700780c */ /* 0x000fe40003f26270 */
[----:B------:R-:W-:Y:S01]  /*5470*/  LEA.HI.X R5, R0, c[0x0][0x1cc], R2, 0x1, P0 ;  /* 0x0000730000057a11 */ /* 0x000fe200000f0c02 */
[----:B------:R-:W-:Y:S08]  /*5480*/  BRA.DIV ~URZ, `(.L_x_484) ;  /* 0x00013fc27f007947 */ /* 0x000ff0000b800000 */
[----:B------:R2:W3:Y:S02]  /*5490*/  SHFL.IDX PT, R4, R5, RZ, 0x181f ;  /* 0x00181fff05047589 */ /* 0x0004e400000e0000 */
.L_x_638:
[----:B------:R-:W-:Y:S05]  /*54a0*/  BRA.DIV ~URZ, `(.L_x_485) ;  /* 0x000140327f007947 */ /* 0x000fea000b800000 */
[----:B------:R4:W1:Y:S02]  /*54b0*/  SHFL.IDX PT, R0, R6, RZ, 0x181f ;  /* 0x00181fff06007589 */ /* 0x00086400000e0000 */
.L_x_639:
[----:B------:R-:W-:Y:S01]  /*54c0*/  BSSY B0, `(.L_x_486) ;  /* 0x0000022000007945 */ /* 0x000fe20003800000 */
[----:B------:R-:W-:Y:S05]  /*54d0*/  @!P1 BRA `(.L_x_487) ;  /* 0x0000020000009947 */ /* 0x000fea0003800000 */
[----:B------:R-:W5:Y:S04]  /*54e0*/  LDL R3, [R1+0x3c] ;  /* 0x00003c0001037983 */ /* 0x000f680000100800 */
[----:B--2---:R-:W2:Y:S04]  /*54f0*/  LDL R2, [R1+0xc8] ;  /* 0x0000c80001027983 */ /* 0x004ea80000100800 */
[----:B----4-:R-:W4:Y:S04]  /*5500*/  LDL R19, [R1+0x40] ;  /* 0x0000400001137983 */ /* 0x010f280000100800 */
[----:B---3--:R-:W3:Y:S04]  /*5510*/  LDL R8, [R1+0x2c] ;  /* 0x00002c0001087983 */ /* 0x008ee80000100800 */
[----:B------:R-:W3:Y:S04]  /*5520*/  LDL R18, [R1+0x68] ;  /* 0x0000680001127983 */ /* 0x000ee80000100800 */
[----:B------:R-:W3:Y:S04]  /*5530*/  LDL R17, [R1+0xcc] ;  /* 0x0000cc0001117983 */ /* 0x000ee80000100800 */
[----:B------:R-:W3:Y:S04]  /*5540*/  LDL R16, [R1+0x44] ;  /* 0x0000440001107983 */ /* 0x000ee80000100800 */
[----:B------:R-:W3:Y:S04]  /*5550*/  LDL R15, [R1+0x64] ;  /* 0x00006400010f7983 */ /* 0x000ee80000100800 */
[----:B------:R-:W3:Y:S04]  /*5560*/  LDL R14, [R1+0xc4] ;  /* 0x0000c400010e7983 */ /* 0x000ee80000100800 */
[----:B------:R-:W3:Y:S04]  /*5570*/  LDL R13, [R1+0x48] ;  /* 0x00004800010d7983 */ /* 0x000ee80000100800 */
[----:B------:R-:W3:Y:S04]  /*5580*/  LDL R11, [R1+0x6c] ;  /* 0x00006c00010b7983 */ /* 0x000ee80000100800 */
[----:B-1----:R-:W3:Y:S04]  /*5590*/  LDL R10, [R1+0xb4] ;  /* 0x0000b400010a7983 */ /* 0x002ee80000100800 */
[----:B------:R-:W3:Y:S01]  /*55a0*/  LDL R9, [R1+0x4c] ;  /* 0x00004c0001097983 */ /* 0x000ee20000100800 */
[----:B-----5:R-:W-:-:S02]  /*55b0*/  ISETP.GE.AND P0, PT, R3, c[0x0][0x1d4], PT ;  /* 0x0000750003007a0c */ /* 0x020fc40003f06270 */
[----:B--2---:R-:W-:-:S05]  /*55c0*/  IADD3 R2, P1, R0, R2, RZ ;  /* 0x0000000200027210 */ /* 0x004fca0007f3e0ff */
[----:B----4-:R-:W-:-:S06]  /*55d0*/  IMAD.X R3, R4, 0x1, R19, P1 ;  /* 0x0000000104037824 */ /* 0x010fcc00008e0613 */
[----:B------:R-:W-:Y:S01]  /*55e0*/  @!PT LDS RZ, [RZ] ;  /* 0x00000000fffff984 */ /* 0x000fe20000000800 */
[----:B------:R-:W-:Y:S01]  /*55f0*/  @!PT LDS RZ, [RZ] ;  /* 0x00000000fffff984 */ /* 0x000fe20000000800 */
[----:B------:R-:W-:Y:S01]  /*5600*/  @!PT LDS RZ, [RZ] ;  /* 0x00000000fffff984 */ /* 0x000fe20000000800 */
[----:B---3--:R1:W-:Y:S01]  /*5610*/  LDGSTS.E.BYPASS.LTC128B.128 [R8+0x14080], [R2.64], !P0 ;  /* 0x1408000002087fae */ /* 0x0083e2000c101d46 */
[----:B------:R-:W-:Y:S02]  /*5620*/  ISETP.GE.AND P0, PT, R18, c[0x0][0x1d4], PT ;  /* 0x0000750012007a0c */ /* 0x000fe40003f06270 */
[----:B-1----:R-:W-:-:S05]  /*5630*/  IADD3 R2, P1, R0, R17, RZ ;  /* 0x0000001100027210 */ /* 0x002fca0007f3e0ff */
[----:B------:R-:W-:-:S06]  /*5640*/  IMAD.X R3, R4, 0x1, R16, P1 ;  /* 0x0000000104037824 */ /* 0x000fcc00008e0610 */
[----:B------:R1:W-:Y:S01]  /*5650*/  LDGSTS.E.BYPASS.LTC128B.128 [R8+0x15880], [R2.64], !P0 ;  /* 0x1588000002087fae */ /* 0x0003e2000c101d46 */
[----:B------:R-:W-:Y:S02]  /*5660*/  ISETP.GE.AND P0, PT, R15, c[0x0][0x1d4], PT ;  /* 0x000075000f007a0c */ /* 0x000fe40003f06270 */
[----:B-1----:R-:W-:-:S05]  /*5670*/  IADD3 R2, P1, R0, R14, RZ ;  /* 0x0000000e00027210 */ /* 0x002fca0007f3e0ff */
[----:B------:R-:W-:-:S06]  /*5680*/  IMAD.X R3, R4, 0x1, R13, P1 ;  /* 0x0000000104037824 */ /* 0x000fcc00008e060d */
[----:B------:R1:W-:Y:S01]  /*5690*/  LDGSTS.E.BYPASS.LTC128B.128 [R8+0x17080], [R2.64], !P0 ;  /* 0x1708000002087fae */ /* 0x0003e2000c101d46 */
[----:B------:R-:W-:Y:S02]  /*56a0*/  ISETP.GE.AND P0, PT, R11, c[0x0][0x1d4], PT ;  /* 0x000075000b007a0c */ /* 0x000fe40003f06270 */
[----:B-1----:R-:W-:-:S05]  /*56b0*/  IADD3 R2, P1, R0, R10, RZ ;  /* 0x0000000a00027210 */ /* 0x002fca0007f3e0ff */
[----:B------:R-:W-:-:S06]  /*56c0*/  IMAD.X R3, R4, 0x1, R9, P1 ;  /* 0x0000000104037824 */ /* 0x000fcc00008e0609 */
[----:B------:R1:W-:Y:S02]  /*56d0*/  LDGSTS.E.BYPASS.LTC128B.128 [R8+0x18880], [R2.64], !P0 ;  /* 0x1888000002087fae */ /* 0x0003e4000c101d46 */
.L_x_487:
[----:B------:R-:W-:Y:S05]  /*56e0*/  BSYNC B0 ;  /* 0x0000000000007941 */ /* 0x000fea0003800000 */
.L_x_486:
[----:B------:R-:W-:Y:S01]  /*56f0*/  ISETP.GE.AND P0, PT, R7, 0x21, PT ;  /* 0x000000210700780c */ /* 0x000fe20003f06270 */
[----:B------:R-:W-:Y:S06]  /*5700*/  BRA.DIV ~URZ, `(.L_x_488) ;  /* 0x00013e627f007947 */ /* 0x000fec000b800000 */
[----:B---3--:R3:W2:Y:S04]  /*5710*/  SHFL.IDX PT, R4, R5, 0x1, 0x181f ;  /* 0x00381f0005047f89 */ /* 0x0086a800000e0000 */
[----:B-1----:R3:W1:Y:S02]  /*5720*/  SHFL.IDX PT, R0, R6, 0x1, 0x181f ;  /* 0x00381f0006007f89 */ /* 0x00266400000e0000 */
.L_x_640:
[----:B------:R-:W-:Y:S05]  /*5730*/  @!P0 BRA `(.L_x_483) ;  /* 0x0000020000008947 */ /* 0x000fea0003800000 */
[----:B------:R-:W5:Y:S04]  /*5740*/  LDL R3, [R1+0x3c] ;  /* 0x00003c0001037983 */ /* 0x000f680000100800 */
[----:B---3--:R-:W3:Y:S04]  /*5750*/  LDL R2, [R1+0xc8] ;  /* 0x0000c80001027983 */ /* 0x008ee80000100800 */
[----:B----4-:R-:W4:Y:S04]  /*5760*/  LDL R16, [R1+0x40] ;  /* 0x0000400001107983 */ /* 0x010f280000100800 */
        /* <DEDUP_REMOVED lines=10> */
[----:B-----5:R-:W-:-:S02]  /*5810*/  ISETP.GE.AND P0, PT, R3, c[0x0][0x1d4], PT ;  /* 0x0000750003007a0c */ /* 0x020fc40003f06270 */
[----:B-1-3--:R-:W-:-:S05]  /*5820*/  IADD3 R2, P1, R0, R2, RZ ;  /* 0x0000000200027210 */ /* 0x00afca0007f3e0ff */
[----:B----4-:R-:W-:-:S06]  /*5830*/  IMAD.X R3, R4, 0x1, R16, P1 ;  /* 0x0000000104037824 */ /* 0x010fcc00008e0610 */
[----:B------:R-:W-:Y:S01]  /*5840*/  @!PT LDS RZ, [RZ] ;  /* 0x00000000fffff984 */ /* 0x000fe20000000800 */
[----:B------:R-:W-:Y:S01]  /*5850*/  @!PT LDS RZ, [RZ] ;  /* 0x00000000fffff984 */ /* 0x000fe20000000800 */
[----:B------:R-:W-:Y:S01]  /*5860*/  @!PT LDS RZ, [RZ] ;  /* 0x00000000fffff984 */ /* 0x000fe20000000800 */
[----:B--2---:R1:W-:Y:S01]  /*5870*/  LDGSTS.E.BYPASS.LTC128B.128 [R5+0x15080], [R2.64], !P0 ;  /* 0x1508000002057fae */ /* 0x0043e2000c101d46 */
        /* <DEDUP_REMOVED lines=12> */
.L_x_483:
[----:B--2---:R-:W-:Y:S05]  /*5940*/  BSYNC B1 ;  /* 0x0000000000017941 */ /* 0x004fea0003800000 */
.L_x_482:
[----:B-1----:R-:W2:Y:S01]  /*5950*/  LDL R2, [R1+0xac] ;  /* 0x0000ac0001027983 */ /* 0x002ea20000100800 */
[----:B------:R-:W-:-:S03]  /*5960*/  IMAD.MOV.U32 R4, RZ, RZ, c[0x0][0x2c4] ;  /* 0x0000b100ff047624 */ /* 0x000fc600078e00ff */
[----:B------:R-:W2:Y:S04]  /*5970*/  LDL R0, [R1+0xc0] ;  /* 0x0000c00001007983 */ /* 0x000ea80000100800 */
[----:B------:R-:W5:Y:S04]  /*5980*/  LDL R3, [R1+0x7c] ;  /* 0x00007c0001037983 */ /* 0x000f680000100800 */
[----:B---3--:R-:W3:Y:S01]  /*5990*/  LDL R5, [R1+0x74] ;  /* 0x0000740001057983 */ /* 0x008ee20000100800 */
[----:B------:R-:W-:Y:S01]  /*59a0*/  ISETP.NE.AND P0, PT, R4, 0x1, PT ;  /* 0x000000010400780c */ /* 0x000fe20003f05270 */
[----:B------:R-:W-:-:S02]  /*59b0*/  ULDC UR4, c[0x0][0x324] ;  /* 0x0000c90000047ab9 */ /* 0x000fc40000000800 */
[----:B------:R-:W-:Y:S01]  /*59c0*/  ULOP3.LUT UR4, URZ, UR4, URZ, 0x33, !UPT ;  /* 0x000000043f047292 */ /* 0x000fe2000f8e333f */
[----:B------:R-:W0:Y:S01]  /*59d0*/  LDGDEPBAR ;  /* 0x00000000000079af */ /* 0x000e220000000000 */
[----:B--2---:R-:W-:-:S08]  /*59e0*/  IMAD.IADD R0, R0, 0x1, R2 ;  /* 0x0000000100007824 */ /* 0x004fd000078e0202 */
[----:B------:R-:W-:-:S04]  /*59f0*/  @P0 IMAD.HI.U32 R2, R0, c[0x0][0x2c8], RZ ;  /* 0x0000b20000020a27 */ /* 0x000fc800078e00ff */
[----:B------:R-:W-:Y:S01]  /*5a00*/  IMAD.MOV.U32 R4, RZ, RZ, R0 ;  /* 0x000000ffff047224 */ /* 0x000fe200078e0000 */
[----:B-----5:R-:W-:-:S04]  /*5a10*/  IADD3 R0, -R3, 0x1, R56 ;  /* 0x0000000103007810 */ /* 0x020fc80007ffe138 */
[----:B---3--:R-:W-:Y:S01]  /*5a20*/  IADD3 R0, R0, -R5, RZ ;  /* 0x8000000500007210 */ /* 0x008fe20007ffe0ff */
[----:B------:R-:W-:-:S03]  /*5a30*/  IMAD.IADD R7, R56, 0x1, -R3 ;  /* 0x0000000138077824 */ /* 0x000fc600078e0a03 */
[C---:B----4-:R-:W-:Y:S02]  /*5a40*/  IADD3 R6, R0.reuse, UR4, RZ ;  /* 0x0000000400067c10 */ /* 0x050fe4000fffe0ff */
[----:B------:R-:W-:Y:S02]  /*5a50*/  @P0 SHF.R.U32.HI R4, RZ, c[0x0][0x2cc], R2 ;  /* 0x0000b300ff040a19 */ /* 0x000fe40000011602 */
[----:B------:R-:W-:Y:S02]  /*5a60*/  IADD3 R5, R0, c[0x0][0x328], RZ ;  /* 0x0000ca0000057a10 */ /* 0x000fe40007ffe0ff */
[----:B------:R-:W-:Y:S01]  /*5a70*/  IADD3 R8, -R3, R12, RZ ;  /* 0x0000000c03087210 */ /* 0x000fe20007ffe1ff */
[----:B------:R-:W-:Y:S05]  /*5a80*/  BRA.DIV ~URZ, `(.L_x_489) ;  /* 0x00013bf27f007947 */ /* 0x000fea000b800000 */
[----:B------:R1:W2:Y:S02]  /*5a90*/  SHFL.IDX PT, R3, R4, RZ, 0x1c1f ;  /* 0x001c1fff04037589 */ /* 0x0002a400000e0000 */
.L_x_641:
[----:B------:R-:W-:Y:S01]  /*5aa0*/  IMAD.MOV.U32 R0, RZ, RZ, c[0x0][0x32c] ;  /* 0x0000cb00ff007624 */ /* 0x000fe200078e00ff */
[----:B--2---:R-:W-:-:S04]  /*5ab0*/  IADD3 R2, R5, R3, RZ ;  /* 0x0000000305027210 */ /* 0x004fc80007ffe0ff */
[----:B------:R-:W-:Y:S01]  /*5ac0*/  ISETP.GE.AND P0, PT, R0, 0x1, PT ;  /* 0x000000010000780c */ /* 0x000fe20003f06270 */
[----:B------:R-:W-:Y:S01]  /*5ad0*/  IMAD.IADD R0, R6, 0x1, R3 ;  /* 0x0000000106007824 */ /* 0x000fe200078e0203 */
[----:B------:R-:W-:-:S11]  /*5ae0*/  IMNMX R2, R7, R2, PT ;  /* 0x0000000207027217 */ /* 0x000fd60003800200 */
[----:B------:R-:W-:Y:S05]  /*5af0*/  @!P0 BRA `(.L_x_490) ;  /* 0x0000016000008947 */ /* 0x000fea0003800000 */
[----:B------:R-:W2:Y:S04]  /*5b00*/  LDL R10, [R1+0x78] ;  /* 0x00007800010a7983 */ /* 0x000ea80000100800 */
[----:B------:R-:W2:Y:S01]  /*5b10*/  LDL R9, [R1+0x74] ;  /* 0x0000740001097983 */ /* 0x000ea20000100800 */
[----:B------:R-:W-:Y:S01]  /*5b20*/  BSSY B0, `(.L_x_491) ;  /* 0x000000f000007945 */ /* 0x000fe20003800000 */
[----:B--2---:R-:W-:-:S04]  /*5b30*/  IADD3 R3, -R9, R10, R3 ;  /* 0x0000000a09037210 */ /* 0x004fc80007ffe103 */
[----:B------:R-:W-:-:S13]  /*5b40*/  ISETP.GT.AND P0, PT, R3, -0x1, PT ;  /* 0xffffffff0300780c */ /* 0x000fda0003f04270 */
[----:B------:R-:W-:Y:S05]  /*5b50*/  @P0 BRA `(.L_x_492) ;  /* 0x0000007000000947 */ /* 0x000fea0003800000 */
[----:B------:R-:W-:Y:S01]  /*5b60*/  IMAD.MOV.U32 R9, RZ, RZ, 0x1 ;  /* 0x00000001ff097424 */ /* 0x000fe200078e00ff */
[----:B------:R-:W-:-:S04]  /*5b70*/  LOP3.LUT R3, RZ, R3, RZ, 0x33, !PT ;  /* 0x00000003ff037212 */ /* 0x000fc800078e33ff */
[----:B------:R-:W-:-:S13]  /*5b80*/  ISETP.NE.AND P0, PT, R9, c[0x0][0x32c], PT ;  /* 0x0000cb0009007a0c */ /* 0x000fda0003f05270 */
[----:B------:R-:W-:-:S05]  /*5b90*/  @P0 IMAD.HI.U32 R9, R3, c[0x0][0x330], RZ ;  /* 0x0000cc0003090a27 */ /* 0x000fca00078e00ff */
[----:B------:R-:W-:-:S04]  /*5ba0*/  @P0 SHF.R.U32.HI R3, RZ, c[0x0][0x334], R9 ;  /* 0x0000cd00ff030a19 */ /* 0x000fc80000011609 */
[----:B------:R-:W-:Y:S01]  /*5bb0*/  LOP3.LUT R3, RZ, R3, RZ, 0x33, !PT ;  /* 0x00000003ff037212 */ /* 0x000fe200078e33ff */
[----:B------:R-:W-:Y:S05]  /*5bc0*/  BRA `(.L_x_493) ;  /* 0x0000004000007947 */ /* 0x000fea0003800000 */
.L_x_492:
[----:B------:R-:W-:-:S04]  /*5bd0*/  MOV R9, 0x1 ;  /* 0x0000000100097802 */ /* 0x000fc80000000f00 */
[----:B------:R-:W-:-:S13]  /*5be0*/  ISETP.NE.AND P0, PT, R9, c[0x0][0x32c], PT ;  /* 0x0000cb0009007a0c */ /* 0x000fda0003f05270 */
[----:B------:R-:W-:-:S05]  /*5bf0*/  @P0 IMAD.HI.U32 R9, R3, c[0x0][0x330], RZ ;  /* 0x0000cc0003090a27 */ /* 0x000fca00078e00ff */
[----:B------:R-:W-:Y:S02]  /*5c00*/  @P0 SHF.R.U32.HI R3, RZ, c[0x0][0x334], R9 ;  /* 0x0000cd00ff030a19 */ /* 0x000fe40000011609 */
.L_x_493:
[----:B------:R-:W-:Y:S05]  /*5c10*/  BSYNC B0 ;  /* 0x0000000000007941 */ /* 0x000fea0003800000 */
.L_x_491:
[----:B------:R-:W-:-:S05]  /*5c20*/  IMAD R3, R3, c[0x0][0x32c], R8 ;  /* 0x0000cb0003037a24 */ /* 0x000fca00078e0208 */
[----:B------:R-:W-:Y:S02]  /*5c30*/  IADD3 R9, R3, c[0x0][0x32c], RZ ;  /* 0x0000cb0003097a10 */ /* 0x000fe40007ffe0ff */
[----:B------:R-:W-:Y:S02]  /*5c40*/  IMNMX R0, R0, R3, !PT ;  /* 0x0000000300007217 */ /* 0x000fe40007800200 */
[----:B------:R-:W-:Y:S02]  /*5c50*/  IMNMX R2, R2, R9, PT ;  /* 0x0000000902027217 */ /* 0x000fe40003800200 */
.L_x_490:
[----:B------:R-:W2:Y:S01]  /*5c60*/  LDL.LU R3, [R1+0x28] ;  /* 0x0000280001037983 */ /* 0x000ea20000300800 */
[C---:B------:R-:W-:Y:S02]  /*5c70*/  ISETP.GE.AND P0, PT, R12.reuse, 0x2, PT ;  /* 0x000000020c00780c */ /* 0x040fe40003f06270 */
[C---:B------:R-:W-:Y:S02]  /*5c80*/  ISETP.GE.AND P1, PT, R12.reuse, 0x9, PT ;  /* 0x000000090c00780c */ /* 0x040fe40003f26270 */
[C---:B------:R-:W-:Y:S02]  /*5c90*/  ISETP.GE.AND P6, PT, R12.reuse, 0x11, PT ;  /* 0x000000110c00780c */ /* 0x040fe40003fc6270 */
[----:B------:R-:W-:-:S02]  /*5ca0*/  ISETP.GE.AND P5, PT, R12, 0x12, PT ;  /* 0x000000120c00780c */ /* 0x000fc40003fa6270 */
[C---:B------:R-:W-:Y:S02]  /*5cb0*/  ISETP.GE.AND P4, PT, R12.reuse, 0x19, PT ;  /* 0x000000190c00780c */ /* 0x040fe40003f86270 */
[C---:B------:R-:W-:Y:S02]  /*5cc0*/  ISETP.GE.AND P3, PT, R12.reuse, 0x1a, PT ;  /* 0x0000001a0c00780c */ /* 0x040fe40003f66270 */
[----:B------:R-:W-:Y:S02]  /*5cd0*/  ISETP.GE.AND P2, PT, R12, 0x21, PT ;  /* 0x000000210c00780c */ /* 0x000fe40003f46270 */
[----:B--2---:R-:W-:-:S04]  /*5ce0*/  LOP3.LUT R3, R3, 0xffffffdf, RZ, 0xc0, !PT ;  /* 0xffffffdf03037812 */ /* 0x004fc800078ec0ff */
[----:B------:R-:W-:Y:S02]  /*5cf0*/  @P0 LOP3.LUT R3, R3, 0x20, RZ, 0xfc, !PT ;  /* 0x0000002003030812 */ /* 0x000fe400078efcff */
[----:B------:R-:W-:Y:S02]  /*5d00*/  ISETP.GT.AND P0, PT, R0, 0x1, !P0 ;  /* 0x000000010000780c */ /* 0x000fe40004704270 */
[----:B------:R-:W-:Y:S02]  /*5d10*/  LOP3.LUT R3, R3, 0xfffffffd, RZ, 0xc0, !PT ;  /* 0xfffffffd03037812 */ /* 0x000fe400078ec0ff */
[----:B------:R-:W-:Y:S02]  /*5d20*/  ISETP.LT.OR P0, PT, R2, 0x2, P0 ;  /* 0x000000020200780c */ /* 0x000fe40000701670 */
[----:B------:R-:W-:Y:S02]  /*5d30*/  @P1 LOP3.LUT R3, R3, 0x2, RZ, 0xfc, !PT ;  /* 0x0000000203031812 */ /* 0x000fe400078efcff */
[----:B------:R-:W-:-:S02]  /*5d40*/  FSEL R15, R41, -INF , !P0 ;  /* 0xff800000290f7808 */ /* 0x000fc40004000000 */
[----:B------:R-:W-:Y:S02]  /*5d50*/  ISETP.GT.AND P0, PT, R0, 0x8, !P1 ;  /* 0x000000080000780c */ /* 0x000fe40004f04270 */
[----:B------:R-:W-:Y:S02]  /*5d60*/  ISETP.GE.AND P1, PT, R12, 0xa, PT ;  /* 0x0000000a0c00780c */ /* 0x000fe40003f26270 */
[----:B------:R-:W-:Y:S02]  /*5d70*/  ISETP.LT.OR P0, PT, R2, 0x9, P0 ;  /* 0x000000090200780c */ /* 0x000fe40000701670 */
[----:B------:R-:W-:Y:S02]  /*5d80*/  LOP3.LUT R3, R3, 0xfffffffe, RZ, 0xc0, !PT ;  /* 0xfffffffe03037812 */ /* 0x000fe400078ec0ff */
[----:B------:R-:W-:Y:S02]  /*5d90*/  FSEL R16, R36, -INF , !P0 ;  /* 0xff80000024107808 */ /* 0x000fe40004000000 */
[----:B------:R-:W-:-:S04]  /*5da0*/  ISETP.GT.AND P0, PT, R0, 0x9, !P1 ;  /* 0x000000090000780c */ /* 0x000fc80004f04270 */
[----:B------:R-:W-:Y:S02]  /*5db0*/  ISETP.LT.OR P0, PT, R2, 0xa, P0 ;  /* 0x0000000a0200780c */ /* 0x000fe40000701670 */
[----:B------:R-:W-:Y:S02]  /*5dc0*/  @P1 LOP3.LUT R3, R3, 0x1, RZ, 0xfc, !PT ;  /* 0x0000000103031812 */ /* 0x000fe400078efcff */
[----:B------:R-:W-:Y:S02]  /*5dd0*/  FSEL R17, R37, -INF , !P0 ;  /* 0xff80000025117808 */ /* 0x000fe40004000000 */
[----:B------:R-:W-:Y:S02]  /*5de0*/  ISETP.GT.AND P0, PT, R0, 0x10, !P6 ;  /* 0x000000100000780c */ /* 0x000fe40007704270 */
[----:B------:R-:W-:Y:S02]  /*5df0*/  ISETP.GE.AND P1, PT, R12, 0x22, PT ;  /* 0x000000220c00780c */ /* 0x000fe40003f26270 */
[----:B------:R-:W-:-:S02]  /*5e00*/  ISETP.LT.OR P0, PT, R2, 0x11, P0 ;  /* 0x000000110200780c */ /* 0x000fc40000701670 */
[----:B------:R-:W-:Y:S02]  /*5e10*/  LOP3.LUT R3, R3, 0xfffffff7, RZ, 0xc0, !PT ;  /* 0xfffffff703037812 */ /* 0x000fe400078ec0ff */
[----:B------:R-:W-:Y:S02]  /*5e20*/  FSEL R18, R32, -INF , !P0 ;  /* 0xff80000020127808 */ /* 0x000fe40004000000 */
[----:B------:R-:W-:-:S04]  /*5e30*/  ISETP.GT.AND P0, PT, R0, 0x11, !P5 ;  /* 0x000000110000780c */ /* 0x000fc80006f04270 */
[----:B------:R-:W-:-:S04]  /*5e40*/  ISETP.LT.OR P0, PT, R2, 0x12, P0 ;  /* 0x000000120200780c */ /* 0x000fc80000701670 */
        /* <DEDUP_REMOVED lines=13> */
[----:B------:R-:W-:-:S13]  /*5f20*/  ISETP.GE.AND P0, PT, R12, 0x29, PT ;  /* 0x000000290c00780c */ /* 0x000fda0003f06270 */
[----:B------:R-:W-:Y:S02]  /*5f30*/  @P0 LOP3.LUT R3, R3, 0x8, RZ, 0xfc, !PT ;  /* 0x0000000803030812 */ /* 0x000fe400078efcff */
[----:B------:R-:W-:Y:S02]  /*5f40*/  ISETP.GT.AND P0, PT, R0, 0x28, !P0 ;  /* 0x000000280000780c */ /* 0x000fe40004704270 */
[----:B------:R-:W-:Y:S02]  /*5f50*/  LOP3.LUT R3, R3, 0xfffffffb, RZ, 0xc0, !PT ;  /* 0xfffffffb03037812 */ /* 0x000fe400078ec0ff */
[----:B------:R-:W-:-:S04]  /*5f60*/  ISETP.LT.OR P0, PT, R2, 0x29, P0 ;  /* 0x000000290200780c */ /* 0x000fc80000701670 */
[----:B------:R-:W-:Y:S02]  /*5f70*/  FSEL R73, R28, -INF , !P0 ;  /* 0xff8000001c497808 */ /* 0x000fe40004000000 */
[----:B------:R-:W-:-:S13]  /*5f80*/  ISETP.GE.AND P0, PT, R12, 0x1, PT ;  /* 0x000000010c00780c */ /* 0x000fda0003f06270 */
[----:B------:R-:W-:Y:S02]  /*5f90*/  @P0 LOP3.LUT R3, R3, 0x4, RZ, 0xfc, !PT ;  /* 0x0000000403030812 */ /* 0x000fe400078efcff */
[----:B------:R-:W-:Y:S02]  /*5fa0*/  ISETP.GT.AND P0, PT, R0, RZ, !P0 ;  /* 0x000000ff0000720c */ /* 0x000fe40004704270 */
[----:B------:R-:W-:Y:S02]  /*5fb0*/  LOP3.LUT R3, R3, 0xffffffef, RZ, 0xc0, !PT ;  /* 0xffffffef03037812 */ /* 0x000fe400078ec0ff */
[----:B------:R-:W-:-:S04]  /*5fc0*/  ISETP.LT.OR P0, PT, R2, 0x1, P0 ;  /* 0x000000010200780c */ /* 0x000fc80000701670 */
[----:B------:R-:W-:Y:S02]  /*5fd0*/  FSEL R11, R40, -INF , !P0 ;  /* 0xff800000280b7808 */ /* 0x000fe40004000000 */
[----:B------:R-:W-:-:S13]  /*5fe0*/  ISETP.GE.AND P0, PT, R12, 0x2a, PT ;  /* 0x0000002a0c00780c */ /* 0x000fda0003f06270 */
[----:B------:R-:W-:Y:S02]  /*5ff0*/  @P0 LOP3.LUT R3, R3, 0x10, RZ, 0xfc, !PT ;  /* 0x0000001003030812 */ /* 0x000fe400078efcff */
[----:B------:R-:W-:-:S03]  /*6000*/  ISETP.GT.AND P0, PT, R0, 0x29, !P0 ;  /* 0x000000290000780c */ /* 0x000fc60004704270 */
[----:B------:R2:W-:Y:S01]  /*6010*/  STL [R1+0x28], R3 ;  /* 0x0000280301007387 */ /* 0x0005e20000100800 */
[----:B------:R-:W-:-:S04]  /*6020*/  ISETP.LT.OR P0, PT, R2, 0x2a, P0 ;  /* 0x0000002a0200780c */ /* 0x000fc80000701670 */
[----:B------:R-:W-:Y:S01]  /*6030*/  FSEL R72, R29, -INF , !P0 ;  /* 0xff8000001d487808 */ /* 0x000fe20004000000 */
[----:B------:R-:W-:Y:S06]  /*6040*/  BRA.DIV ~URZ, `(.L_x_494) ;  /* 0x000136c27f007947 */ /* 0x000fec000b800000 */
[----:B--2---:R2:W3:Y:S02]  /*6050*/  SHFL.IDX PT, R3, R4, 0x1, 0x1c1f ;  /* 0x003c1f0004037f89 */ /* 0x0044e400000e0000 */
.L_x_642:
[----:B------:R-:W-:Y:S01]  /*6060*/  IMAD.MOV.U32 R0, RZ, RZ, c[0x0][0x32c] ;  /* 0x0000cb00ff007624 */ /* 0x000fe200078e00ff */
[----:B---3--:R-:W-:-:S04]  /*6070*/  IADD3 R2, R5, R3, RZ ;  /* 0x0000000305027210 */ /* 0x008fc80007ffe0ff */
[----:B------:R-:W-:Y:S01]  /*6080*/  ISETP.GE.AND P0, PT, R0, 0x1, PT ;  /* 0x000000010000780c */ /* 0x000fe20003f06270 */
[----:B------:R-:W-:Y:S01]  /*6090*/  IMAD.IADD R0, R6, 0x1, R3 ;  /* 0x0000000106007824 */ /* 0x000fe200078e0203 */
[----:B------:R-:W-:-:S11]  /*60a0*/  IMNMX R2, R7, R2, PT ;  /* 0x0000000207027217 */ /* 0x000fd60003800200 */
[----:B------:R-:W-:Y:S05]  /*60b0*/  @!P0 BRA `(.L_x_495) ;  /* 0x0000016000008947 */ /* 0x000fea0003800000 */
[----:B------:R-:W3:Y:S04]  /*60c0*/  LDL R9, [R1+0x78] ;  /* 0x0000780001097983 */ /* 0x000ee80000100800 */
[----:B-12---:R-:W3:Y:S01]  /*60d0*/  LDL R4, [R1+0x74] ;  /* 0x0000740001047983 */ /* 0x006ee20000100800 */
[----:B------:R-:W-:Y:S01]  /*60e0*/  BSSY B0, `(.L_x_496) ;  /* 0x000000f000007945 */ /* 0x000fe20003800000 */
[----:B---3--:R-:W-:-:S04]  /*60f0*/  IADD3 R3, -R4, R9, R3 ;  /* 0x0000000904037210 */ /* 0x008fc80007ffe103 */
        /* <DEDUP_REMOVED lines=9> */
.L_x_497:
[----:B------:R-:W-:-:S04]  /*6190*/  MOV R4, 0x1 ;  /* 0x0000000100047802 */ /* 0x000fc80000000f00 */
[----:B------:R-:W-:-:S13]  /*61a0*/  ISETP.NE.AND P0, PT, R4, c[0x0][0x32c], PT ;  /* 0x0000cb0004007a0c */ /* 0x000fda0003f05270 */
[----:B------:R-:W-:-:S05]  /*61b0*/  @P0 IMAD.HI.U32 R4, R3, c[0x0][0x330], RZ ;  /* 0x0000cc0003040a27 */ /* 0x000fca00078e00ff */
[----:B------:R-:W-:Y:S02]  /*61c0*/  @P0 SHF.R.U32.HI R3, RZ, c[0x0][0x334], R4 ;  /* 0x0000cd00ff030a19 */ /* 0x000fe40000011604 */
.L_x_498:
[----:B------:R-:W-:Y:S05]  /*61d0*/  BSYNC B0 ;  /* 0x0000000000007941 */ /* 0x000fea0003800000 */
.L_x_496:
[----:B------:R-:W-:-:S05]  /*61e0*/  IMAD R3, R3, c[0x0][0x32c], R8 ;  /* 0x0000cb0003037a24 */ /* 0x000fca00078e0208 */
[----:B------:R-:W-:Y:S02]  /*61f0*/  IADD3 R4, R3, c[0x0][0x32c], RZ ;  /* 0x0000cb0003047a10 */ /* 0x000fe40007ffe0ff */
[----:B------:R-:W-:Y:S02]  /*6200*/  IMNMX R0, R0, R3, !PT ;  /* 0x0000000300007217 */ /* 0x000fe40007800200 */
[----:B------:R-:W-:Y:S02]  /*6210*/  IMNMX R2, R2, R4, PT ;  /* 0x0000000402027217 */ /* 0x000fe40003800200 */
.L_x_495:
[----:B------:R-:W3:Y:S02]  /*6220*/  LDL R3, [R1+0x28] ;  /* 0x0000280001037983 */ /* 0x000ee40000100800 */
[----:B---3--:R-:W-:-:S04]  /*6230*/  LOP3.LUT P0, RZ, R3, 0x2, RZ, 0xc0, !PT ;  /* 0x0000000203ff7812 */ /* 0x008fc8000780c0ff */
[----:B------:R-:W-:-:S04]  /*6240*/  ISETP.GT.AND P0, PT, R0, 0x8, !P0 ;  /* 0x000000080000780c */ /* 0x000fc80004704270 */
[----:B------:R-:W-:-:S04]  /*6250*/  ISETP.LT.OR P0, PT, R2, 0x9, P0 ;  /* 0x000000090200780c */ /* 0x000fc80000701670 */
[----:B------:R-:W-:Y:S02]  /*6260*/  FSEL R10, R38, -INF , !P0 ;  /* 0xff800000260a7808 */ /* 0x000fe40004000000 */
[----:B------:R-:W-:-:S04]  /*6270*/  LOP3.LUT P0, RZ, R3, 0x1, RZ, 0xc0, !PT ;  /* 0x0000000103ff7812 */ /* 0x000fc8000780c0ff */
[----:B------:R-:W-:-:S04]  /*6280*/  ISETP.GT.AND P0, PT, R0, 0x9, !P0 ;  /* 0x000000090000780c */ /* 0x000fc80004704270 */
[----:B------:R-:W-:-:S04]  /*6290*/  ISETP.LT.OR P0, PT, R2, 0xa, P0 ;  /* 0x0000000a0200780c */ /* 0x000fc80000701670 */
[----:B------:R-:W-:Y:S02]  /*62a0*/  FSEL R9, R39, -INF , !P0 ;  /* 0xff80000027097808 */ /* 0x000fe40004000000 */
[----:B------:R-:W-:Y:S02]  /*62b0*/  ISETP.GT.AND P0, PT, R0, 0x10, !P6 ;  /* 0x000000100000780c */ /* 0x000fe40007704270 */
[----:B------:R-:W-:Y:S02]  /*62c0*/  LOP3.LUT P6, RZ, R3, 0x10, RZ, 0xc0, !PT ;  /* 0x0000001003ff7812 */ /* 0x000fe400078cc0ff */
        /* <DEDUP_REMOVED lines=14> */
[----:B------:R-:W-:-:S04]  /*63b0*/  ISETP.GT.AND P0, PT, R0, 0x20, !P2 ;  /* 0x000000200000780c */ /* 0x000fc80005704270 */
[----:B------:R-:W-:-:S04]  /*63c0*/  ISETP.LT.OR P0, PT, R2, 0x21, P0 ;  /* 0x000000210200780c */ /* 0x000fc80000701670 */
[----:B------:R-:W-:Y:S02]  /*63d0*/  FSEL R71, R26, -INF , !P0 ;  /* 0xff8000001a477808 */ /* 0x000fe40004000000 */
[C---:B------:R-:W-:Y:S02]  /*63e0*/  ISETP.GT.AND P0, PT, R0.reuse, 0x21, !P1 ;  /* 0x000000210000780c */ /* 0x040fe40004f04270 */
[----:B------:R-:W-:Y:S02]  /*63f0*/  ISETP.GT.AND P1, PT, R0, 0x28, !P5 ;  /* 0x000000280000780c */ /* 0x000fe40006f24270 */
[C---:B------:R-:W-:Y:S02]  /*6400*/  ISETP.LT.OR P0, PT, R2.reuse, 0x22, P0 ;  /* 0x000000220200780c */ /* 0x040fe40000701670 */
[----:B------:R-:W-:Y:S02]  /*6410*/  ISETP.LT.OR P1, PT, R2, 0x29, P1 ;  /* 0x000000290200780c */ /* 0x000fe40000f21670 */
[----:B------:R-:W-:-:S02]  /*6420*/  FSEL R70, R27, -INF , !P0 ;  /* 0xff8000001b467808 */ /* 0x000fc40004000000 */
[----:B------:R-:W-:Y:S02]  /*6430*/  ISETP.GT.AND P0, PT, R0, 0x1, !P3 ;  /* 0x000000010000780c */ /* 0x000fe40005f04270 */
[----:B------:R-:W-:Y:S02]  /*6440*/  FSEL R69, R30, -INF , !P1 ;  /* 0xff8000001e457808 */ /* 0x000fe40004800000 */
[----:B------:R-:W-:-:S04]  /*6450*/  ISETP.LT.OR P0, PT, R2, 0x2, P0 ;  /* 0x000000020200780c */ /* 0x000fc80000701670 */
[----:B------:R-:W-:Y:S02]  /*6460*/  FSEL R6, R43, -INF , !P0 ;  /* 0xff8000002b067808 */ /* 0x000fe40004000000 */
[----:B------:R-:W-:-:S04]  /*6470*/  ISETP.GT.AND P0, PT, R0, RZ, !P4 ;  /* 0x000000ff0000720c */ /* 0x000fc80006704270 */
[----:B------:R-:W-:-:S04]  /*6480*/  ISETP.LT.OR P0, PT, R2, 0x1, P0 ;  /* 0x000000010200780c */ /* 0x000fc80000701670 */
[----:B------:R-:W-:Y:S02]  /*6490*/  FSEL R7, R42, -INF , !P0 ;  /* 0xff8000002a077808 */ /* 0x000fe40004000000 */
[----:B------:R-:W-:Y:S02]  /*64a0*/  ISETP.GT.AND P0, PT, R0, 0x29, !P6 ;  /* 0x000000290000780c */ /* 0x000fe40007704270 */
[----:B------:R-:W-:Y:S02]  /*64b0*/  FMNMX.FTZ R0, R11, R15, !PT ;  /* 0x0000000f0b007209 */ /* 0x000fe40007810000 */
[----:B------:R-:W-:Y:S02]  /*64c0*/  ISETP.LT.OR P0, PT, R2, 0x2a, P0 ;  /* 0x0000002a0200780c */ /* 0x000fe40000701670 */
[----:B------:R-:W-:Y:S02]  /*64d0*/  FMNMX.FTZ R2, R7, R6, !PT ;  /* 0x0000000607027209 */ /* 0x000fe40007810000 */
[----:B------:R-:W-:-:S02]  /*64e0*/  FMNMX.FTZ R0, R16, R0, !PT ;  /* 0x0000000010007209 */ /* 0x000fc40007810000 */
[----:B------:R-:W-:Y:S02]  /*64f0*/  FMNMX.FTZ R2, R10, R2, !PT ;  /* 0x000000020a027209 */ /* 0x000fe40007810000 */
[----:B------:R-:W-:Y:S02]  /*6500*/  FMNMX.FTZ R0, R17, R0, !PT ;  /* 0x0000000011007209 */ /* 0x000fe40007810000 */
[----:B------:R-:W-:Y:S02]  /*6510*/  FMNMX.FTZ R2, R9, R2, !PT ;  /* 0x0000000209027209 */ /* 0x000fe40007810000 */
[----:B------:R-:W-:Y:S02]  /*6520*/  FMNMX.FTZ R0, R18, R0, !PT ;  /* 0x0000000012007209 */ /* 0x000fe40007810000 */
        /* <DEDUP_REMOVED lines=11> */
[----:B------:R-:W-:Y:S02]  /*65e0*/  FSEL R68, R31, -INF , !P0 ;  /* 0xff8000001f447808 */ /* 0x000fe40004000000 */
[----:B------:R-:W-:Y:S02]  /*65f0*/  FMNMX.FTZ R0, R73, R0, !PT ;  /* 0x0000000049007209 */ /* 0x000fe40007810000 */
[----:B------:R-:W-:-:S02]  /*6600*/  FMNMX.FTZ R2, R69, R2, !PT ;  /* 0x0000000245027209 */ /* 0x000fc40007810000 */
[----:B-12---:R-:W-:Y:S02]  /*6610*/  FMNMX.FTZ R4, R72, R0, !PT ;  /* 0x0000000048047209 */ /* 0x006fe40007810000 */
[----:B------:R-:W-:Y:S01]  /*6620*/  FMNMX.FTZ R5, R68, R2, !PT ;  /* 0x0000000244057209 */ /* 0x000fe20007810000 */
[----:B------:R-:W-:Y:S05]  /*6630*/  BRA.DIV ~URZ, `(.L_x_499) ;  /* 0x000131627f007947 */ /* 0x000fea000b800000 */
[----:B------:R1:W2:Y:S02]  /*6640*/  SHFL.BFLY PT, R0, R4, 0x2, 0x1f ;  /* 0x0c401f0004007f89 */ /* 0x0002a400000e0000 */
.L_x_643:
[----:B-12---:R-:W-:Y:S01]  /*6650*/  FMNMX.FTZ R4, R4, R0, !PT ;  /* 0x0000000004047209 */ /* 0x006fe20007810000 */
[----:B------:R-:W-:Y:S05]  /*6660*/  BRA.DIV ~URZ, `(.L_x_500) ;  /* 0x000131827f007947 */ /* 0x000fea000b800000 */
[----:B------:R-:W1:Y:S02]  /*6670*/  SHFL.BFLY PT, R0, R5, 0x2, 0x1f ;  /* 0x0c401f0005007f89 */ /* 0x000e6400000e0000 */
[----:B-1----:R-:W-:Y:S02]  /*6680*/  FMNMX.FTZ R5, R5, R0, !PT ;  /* 0x0000000005057209 */ /* 0x002fe40007810000 */
[----:B------:R-:W1:Y:S04]  /*6690*/  SHFL.BFLY PT, R0, R4, 0x1, 0x1f ;  /* 0x0c201f0004007f89 */ /* 0x000e6800000e0000 */
[----:B------:R2:W3:Y:S01]  /*66a0*/  SHFL.BFLY PT, R3, R5, 0x1, 0x1f ;  /* 0x0c201f0005037f89 */ /* 0x0004e200000e0000 */
[----:B-1----:R-:W-:-:S04]  /*66b0*/  FMNMX.FTZ R134, R4, R0, !PT ;  /* 0x0000000004867209 */ /* 0x002fc80007810000 */
.L_x_644:
[----:B------:R-:W4:Y:S01]  /*66c0*/  LDL R40, [R1+0x10] ;  /* 0x0000100001287983 */ /* 0x000f220000100800 */
[C---:B------:R-:W-:Y:S01]  /*66d0*/  FMUL.FTZ R2, R134.reuse, c[0x0][0x2d0] ;  /* 0x0000b40086027a20 */ /* 0x040fe20000410000 */
[----:B------:R-:W-:Y:S01]  /*66e0*/  FSETP.NEU.FTZ.AND P0, PT, R134, -INF , PT ;  /* 0xff8000008600780b */ /* 0x000fe20003f1d000 */
[----:B------:R-:W-:Y:S01]  /*66f0*/  WARPSYNC 0xffffffff ;  /* 0xffffffff00007948 */ /* 0x000fe20003800000 */
[----:B---3--:R-:W-:Y:S01]  /*6700*/  FMNMX.FTZ R133, R3, R5, !PT ;  /* 0x0000000503857209 */ /* 0x008fe20007810000 */
[----:B------:R-:W-:Y:S01]  /*6710*/  LDSM.16.MT88.4 R32, [R245+0x800] ;  /* 0x00080000f520783b */ /* 0x000fe20000004200 */
[----:B------:R-:W-:-:S02]  /*6720*/  FSEL R2, R2, RZ, P0 ;  /* 0x000000ff02027208 */ /* 0x000fc40000000000 */
[----:B------:R-:W-:Y:S01]  /*6730*/  FSETP.NEU.FTZ.AND P0, PT, R133, -INF , PT ;  /* 0xff8000008500780b */ /* 0x000fe20003f1d000 */
[----:B------:R-:W-:Y:S02]  /*6740*/  LDSM.16.MT88.4 R36, [R243+0x800] ;  /* 0x00080000f324783b */ /* 0x000fe40000004200 */
[--C-:B------:R-:W-:Y:S02]  /*6750*/  FFMA.FTZ R0, R11, c[0x0][0x2d0], -R2.reuse ;  /* 0x0000b4000b007a23 */ /* 0x100fe40000010802 */
[--C-:B------:R-:W-:Y:S01]  /*6760*/  FFMA.FTZ R3, R19, c[0x0][0x2d0], -R2.reuse ;  /* 0x0000b40013037a23 */ /* 0x100fe20000010802 */
[----:B------:R-:W-:Y:S01]  /*6770*/  LDSM.16.MT88.4 R24, [R244] ;  /* 0x00000000f418783b */ /* 0x000fe20000004200 */
[----:B------:R1:W-:Y:S03]  /*6780*/  MUFU.EX2 R101, R0 ;  /* 0x0000000000657308 */ /* 0x0003e60000000800 */
[----:B------:R-:W-:Y:S04]  /*6790*/  LDSM.16.MT88.4 R60, [R243+0x1800] ;  /* 0x00180000f33c783b */ /* 0x000fe80000004200 */
[----:B------:R-:W-:Y:S01]  /*67a0*/  LDSM.16.MT88.4 R48, [R244+0x800] ;  /* 0x00080000f430783b */ /* 0x000fe20000004200 */
[----:B------:R3:W-:Y:S03]  /*67b0*/  MUFU.EX2 R126, R3 ;  /* 0x00000003007e7308 */ /* 0x0007e60000000800 */
[----:B------:R-:W-:Y:S04]  /*67c0*/  LDSM.16.MT88.4 R56, [R245+0x1800] ;  /* 0x00180000f538783b */ /* 0x000fe80000004200 */
[----:B------:R-:W-:Y:S01]  /*67d0*/  LDSM.16.MT88.4 R64, [R245+0x2000] ;  /* 0x00200000f540783b */ /* 0x000fe20000004200 */
[----:B-1----:R-:W-:-:S03]  /*67e0*/  FFMA.FTZ R0, R15, c[0x0][0x2d0], -R2 ;  /* 0x0000b4000f007a23 */ /* 0x002fc60000010802 */
[----:B------:R-:W-:Y:S01]  /*67f0*/  LDSM.16.MT88.4 R52, [R246+0x1800] ;  /* 0x00180000f634783b */ /* 0x000fe20000004200 */
[----:B------:R1:W-:Y:S01]  /*6800*/  MUFU.EX2 R100, R0 ;  /* 0x0000000000647308 */ /* 0x0003e20000000800 */
[----:B---3--:R-:W-:-:S07]  /*6810*/  FFMA.FTZ R3, R20, c[0x0][0x2d0], -R2 ;  /* 0x0000b40014037a23 */ /* 0x008fce0000010802 */
[----:B------:R-:W-:Y:S01]  /*6820*/  MUFU.EX2 R127, R3 ;  /* 0x00000003007f7308 */ /* 0x000fe20000000800 */
[----:B-1----:R-:W-:-:S07]  /*6830*/  FFMA.FTZ R0, R16, c[0x0][0x2d0], -R2 ;  /* 0x0000b40010007a23 */ /* 0x002fce0000010802 */
[----:B------:R1:W-:Y:S02]  /*6840*/  MUFU.EX2 R116, R0 ;  /* 0x0000000000747308 */ /* 0x0003e40000000800 */
[----:B-1----:R-:W-:-:S06]  /*6850*/  FFMA.FTZ R0, R17, c[0x0][0x2d0], -R2 ;  /* 0x0000b40011007a23 */ /* 0x002fcc0000010802 */
[----:B------:R1:W3:Y:S02]  /*6860*/  MUFU.EX2 R111, R0 ;  /* 0x00000000006f7308 */ /* 0x0002e40000000800 */
[----:B-1----:R-:W-:Y:S02]  /*6870*/  FFMA.FTZ R0, R18, c[0x0][0x2d0], -R2 ;  /* 0x0000b40012007a23 */ /* 0x002fe40000010802 */
[----:B------:R-:W1:Y:S04]  /*6880*/  LDSM.16.MT88.4 R16, [R243] ;  /* 0x00000000f310783b */ /* 0x000e680000004200 */
[----:B------:R5:W-:Y:S02]  /*6890*/  MUFU.EX2 R117, R0 ;  /* 0x0000000000757308 */ /* 0x000be40000000800 */
[----:B-----5:R-:W-:-:S05]  /*68a0*/  FMUL.FTZ R0, R133, c[0x0][0x2d0] ;  /* 0x0000b40085007a20 */ /* 0x020fca0000410000 */
[----:B------:R-:W-:-:S05]  /*68b0*/  FSEL R0, R0, RZ, P0 ;  /* 0x000000ff00007208 */ /* 0x000fca0000000000 */
[----:B------:R-:W-:-:S04]  /*68c0*/  FFMA.FTZ R3, R7, c[0x0][0x2d0], -R0 ;  /* 0x0000b40007037a23 */ /* 0x000fc80000010800 */
[----:B------:R5:W-:Y:S02]  /*68d0*/  MUFU.EX2 R109, R3 ;  /* 0x00000003006d7308 */ /* 0x000be40000000800 */
[--C-:B-----5:R-:W-:Y:S02]  /*68e0*/  FFMA.FTZ R3, R6, c[0x0][0x2d0], -R0.reuse ;  /* 0x0000b40006037a23 */ /* 0x120fe40000010800 */
[----:B--2---:R-:W2:Y:S04]  /*68f0*/  LDSM.16.MT88.4 R4, [R245] ;  /* 0x00000000f504783b */ /* 0x004ea80000004200 */
[----:B------:R5:W1:Y:S02]  /*6900*/  MUFU.EX2 R108, R3 ;  /* 0x00000003006c7308 */ /* 0x000a640000000800 */
[----:B-----5:R-:W-:Y:S01]  /*6910*/  FFMA.FTZ R3, R10, c[0x0][0x2d0], -R0 ;  /* 0x0000b4000a037a23 */ /* 0x020fe20000010800 */
[----:B---3--:R-:W-:-:S05]  /*6920*/  F2FP.BF16.PACK_AB R10, R111, R116 ;  /* 0x000000746f0a723e */ /* 0x008fca00000010ff */
[----:B------:R3:W-:Y:S02]  /*6930*/  MUFU.EX2 R110, R3 ;  /* 0x00000003006e7308 */ /* 0x0007e40000000800 */
[----:B---3--:R-:W-:Y:S01]  /*6940*/  FFMA.FTZ R3, R9, c[0x0][0x2d0], -R0 ;  /* 0x0000b40009037a23 */ /* 0x008fe20000010800 */
[----:B-1----:R-:W-:-:S05]  /*6950*/  F2FP.BF16.PACK_AB R9, R108, R109 ;  /* 0x0000006d6c09723e */ /* 0x002fca00000010ff */
[----:B------:R1:W3:Y:S02]  /*6960*/  MUFU.EX2 R118, R3 ;  /* 0x0000000300767308 */ /* 0x0002e40000000800 */
[----:B-1----:R-:W-:Y:S01]  /*6970*/  FFMA.FTZ R3, R21, c[0x0][0x2d0], -R2 ;  /* 0x0000b40015037a23 */ /* 0x002fe20000010802 */
[----:B---3--:R-:W-:-:S05]  /*6980*/  F2FP.BF16.PACK_AB R11, R118, R110 ;  /* 0x0000006e760b723e */ /* 0x008fca00000010ff */
[----:B------:R1:W-:Y:S02]  /*6990*/  MUFU.EX2 R125, R3 ;  /* 0x00000003007d7308 */ /* 0x0003e40000000800 */
[----:B-1----:R-:W-:Y:S01]  /*69a0*/  FFMA.FTZ R3, R8, c[0x0][0x2d0], -R0 ;  /* 0x0000b40008037a23 */ /* 0x002fe20000010800 */
[----:B------:R-:W-:-:S05]  /*69b0*/  F2FP.BF16.PACK_AB R8, R100, R101 ;  /* 0x000000656408723e */ /* 0x000fca00000010ff */
[----:B------:R1:W-:Y:S02]  /*69c0*/  MUFU.EX2 R119, R3 ;  /* 0x0000000300777308 */ /* 0x0003e40000000800 */
[C---:B------:R-:W-:Y:S08]  /*69d0*/  HMMA.16816.F32.BF16 R28, R8.reuse, R16, RZ ;  /* 0x00000010081c723c */ /* 0x040ff000000418ff */
[----:B------:R-:W-:Y:S01]  /*69e0*/  HMMA.16816.F32.BF16 R20, R8, R18, RZ ;  /* 0x000000120814723c */ /* 0x000fe200000418ff */
[----:B-1----:R-:W-:-:S04]  /*69f0*/  FFMA.FTZ R3, R14, c[0x0][0x2d0], -R0 ;  /* 0x0000b4000e037a23 */ /* 0x002fc80000010800 */
[----:B------:R1:W3:Y:S03]  /*6a00*/  MUFU.EX2 R124, R3 ;  /* 0x00000003007c7308 */ /* 0x0002e60000000800 */
[----:B--2---:R-:W-:Y:S07]  /*6a10*/  HMMA.16816.F32.BF16 R16, R8, R4, RZ ;  /* 0x000000040810723c */ /* 0x004fee00000418ff */
[----:B------:R-:W-:Y:S01]  /*6a20*/  F2FP.BF16.PACK_AB R4, R126, R117 ;  /* 0x000000757e04723e */ /* 0x000fe200000010ff */
[----:B-1----:R-:W-:Y:S01]  /*6a30*/  FFMA.FTZ R3, R13, c[0x0][0x2d0], -R0 ;  /* 0x0000b4000d037a23 */ /* 0x002fe20000010800 */
[----:B---3--:R-:W-:-:S03]  /*6a40*/  F2FP.BF16.PACK_AB R5, R124, R119 ;  /* 0x000000777c05723e */ /* 0x008fc600000010ff */
[----:B------:R1:W-:Y:S02]  /*6a50*/  MUFU.EX2 R129, R3 ;  /* 0x0000000300817308 */ /* 0x0003e40000000800 */
[----:B-1----:R-:W-:Y:S02]  /*6a60*/  FFMA.FTZ R3, R12, c[0x0][0x2d0], -R0 ;  /* 0x0000b4000c037a23 */ /* 0x002fe40000010800 */
[----:B------:R-:W-:Y:S04]  /*6a70*/  HMMA.16816.F32.BF16 R12, R8, R6, RZ ;  /* 0x00000006080c723c */ /* 0x000fe800000418ff */
[----:B------:R-:W1:Y:S03]  /*6a80*/  MUFU.EX2 R128, R3 ;  /* 0x0000000300807308 */ /* 0x000e660000000800 */
[----:B------:R-:W-:Y:S01]  /*6a90*/  F2FP.BF16.PACK_AB R6, R125, R127 ;  /* 0x0000007f7d06723e */ /* 0x000fe200000010ff */
[----:B----4-:R2:W3:Y:S01]  /*6aa0*/  LDSM.16.MT88.4 R44, [R40] ;  /* 0x00000000282c783b */ /* 0x0104e20000004200 */
[----:B-1----:R-:W-:-:S07]  /*6ab0*/  F2FP.BF16.PACK_AB R7, R128, R129 ;  /* 0x000000818007723e */ /* 0x002fce00000010ff */
[C---:B------:R-:W-:Y:S08]  /*6ac0*/  HMMA.16816.F32.BF16 R160, R4.reuse, R36, R28 ;  /* 0x0000002404a0723c */ /* 0x040ff0000004181c */
[C---:B------:R-:W-:Y:S01]  /*6ad0*/  HMMA.16816.F32.BF16 R140, R4.reuse, R38, R20 ;  /* 0x00000026048c723c */ /* 0x040fe20000041814 */
[----:B------:R-:W1:Y:S07]  /*6ae0*/  LDSM.16.MT88.4 R36, [R246+0x800] ;  /* 0x00080000f624783b */ /* 0x000e6e0000004200 */
[C---:B--2---:R-:W-:Y:S08]  /*6af0*/  HMMA.16816.F32.BF16 R40, R4.reuse, R34, R12 ;  /* 0x000000220428723c */ /* 0x044ff0000004180c */
[----:B------:R-:W-:Y:S01]  /*6b00*/  HMMA.16816.F32.BF16 R152, R4, R32, R16 ;  /* 0x000000200498723c */ /* 0x000fe20000041810 */
[----:B------:R-:W2:Y:S07]  /*6b10*/  LDSM.16.MT88.4 R32, [R243+0x2000] ;  /* 0x00200000f320783b */ /* 0x000eae0000004200 */
[C---:B------:R-:W-:Y:S08]  /*6b20*/  HMMA.16816.F32.BF16 R28, R8.reuse, R26, RZ ;  /* 0x0000001a081c723c */ /* 0x040ff000000418ff */
[----:B------:R-:W-:Y:S01]  /*6b30*/  MOV R159, R40 ;  /* 0x00000028009f7202 */ /* 0x000fe20000000f00 */
[----:B------:R-:W-:Y:S01]  /*6b40*/  IMAD.MOV.U32 R157, RZ, RZ, R42 ;  /* 0x000000ffff9d7224 */ /* 0x000fe200078e002a */
[----:B------:R-:W-:Y:S01]  /*6b50*/  MOV R158, R41 ;  /* 0x00000029009e7202 */ /* 0x000fe20000000f00 */
[----:B---3--:R-:W-:Y:S01]  /*6b60*/  HMMA.16816.F32.BF16 R20, R8, R46, RZ ;  /* 0x0000002e0814723c */ /* 0x008fe200000418ff */
[----:B------:R-:W-:-:S07]  /*6b70*/  MOV R156, R43 ;  /* 0x0000002b009c7202 */ /* 0x000fce0000000f00 */
[C---:B------:R-:W-:Y:S08]  /*6b80*/  HMMA.16816.F32.BF16 R40, R8.reuse, R24, RZ ;  /* 0x000000180828723c */ /* 0x040ff000000418ff */
[C---:B------:R-:W-:Y:S01]  /*6b90*/  HMMA.16816.F32.BF16 R24, R8.reuse, R44, RZ ;  /* 0x0000002c0818723c */ /* 0x040fe200000418ff */
[----:B------:R-:W3:Y:S07]  /*6ba0*/  LDSM.16.MT88.4 R44, [R244+0x1800] ;  /* 0x00180000f42c783b */ /* 0x000eee0000004200 */
[C---:B------:R-:W-:Y:S08]  /*6bb0*/  HMMA.16816.F32.BF16 R16, R8.reuse, R60, RZ ;  /* 0x0000003c0810723c */ /* 0x040ff000000418ff */
[----:B------:R-:W-:Y:S01]  /*6bc0*/  HMMA.16816.F32.BF16 R12, R8, R62, RZ ;  /* 0x0000003e080c723c */ /* 0x000fe200000418ff */
[----:B------:R-:W4:Y:S07]  /*6bd0*/  LDSM.16.MT88.4 R60, [R244+0x2000] ;  /* 0x00200000f43c783b */ /* 0x000f2e0000004200 */
[C---:B------:R-:W-:Y:S08]  /*6be0*/  HMMA.16816.F32.BF16 R76, R4.reuse, R50, R28 ;  /* 0x00000032044c723c */ /* 0x040ff0000004181c */
[C---:B-1----:R-:W-:Y:S08]  /*6bf0*/  HMMA.16816.F32.BF16 R24, R4.reuse, R36, R24 ;  /* 0x000000240418723c */ /* 0x042ff00000041818 */
[C---:B------:R-:W-:Y:S01]  /*6c00*/  HMMA.16816.F32.BF16 R20, R4.reuse, R38, R20 ;  /* 0x000000260414723c */ /* 0x040fe20000041814 */
[----:B------:R-:W1:Y:S07]  /*6c10*/  LDSM.16.MT88.4 R36, [R243+0x3000] ;  /* 0x00300000f324783b */ /* 0x000e6e0000004200 */
[----:B------:R-:W-:Y:S01]  /*6c20*/  HMMA.16816.F32.BF16 R144, R4, R48, R40 ;  /* 0x000000300490723c */ /* 0x000fe20000041828 */
[----:B------:R-:W-:Y:S01]  /*6c30*/  MOV R151, R76 ;  /* 0x0000004c00977202 */ /* 0x000fe20000000f00 */
[----:B------:R-:W-:Y:S01]  /*6c40*/  IMAD.MOV.U32 R150, RZ, RZ, R77 ;  /* 0x000000ffff967224 */ /* 0x000fe200078e004d */
[----:B------:R-:W-:Y:S01]  /*6c50*/  MOV R149, R78 ;  /* 0x0000004e00957202 */ /* 0x000fe20000000f00 */
[----:B------:R-:W5:Y:S01]  /*6c60*/  LDSM.16.MT88.4 R48, [R246+0x2000] ;  /* 0x00200000f630783b */ /* 0x000f620000004200 */
[----:B------:R-:W-:-:S03]  /*6c70*/  MOV R148, R79 ;  /* 0x0000004f00947202 */ /* 0x000fc60000000f00 */
[----:B------:R-:W-:Y:S01]  /*6c80*/  HMMA.16816.F32.BF16 R40, R8, R56, RZ ;  /* 0x000000380828723c */ /* 0x000fe200000418ff */
[----:B------:R-:W-:Y:S01]  /*6c90*/  IMAD.MOV.U32 R81, RZ, RZ, R26 ;  /* 0x000000ffff517224 */ /* 0x000fe200078e001a */
[----:B------:R-:W-:Y:S01]  /*6ca0*/  MOV R80, R27 ;  /* 0x0000001b00507202 */ /* 0x000fe20000000f00 */
[----:B------:R-:W-:Y:S01]  /*6cb0*/  IMAD.MOV.U32 R78, RZ, RZ, R24 ;  /* 0x000000ffff4e7224 */ /* 0x000fe200078e0018 */
[----:B------:R-:W-:-:S04]  /*6cc0*/  MOV R79, R25 ;  /* 0x00000019004f7202 */ /* 0x000fc80000000f00 */
[----:B--2---:R-:W-:Y:S01]  /*6cd0*/  HMMA.16816.F32.BF16 R16, R4, R32, R16 ;  /* 0x000000200410723c */ /* 0x004fe20000041810 */
[----:B------:R-:W-:Y:S01]  /*6ce0*/  MOV R77, R22 ;  /* 0x00000016004d7202 */ /* 0x000fe20000000f00 */
[----:B------:R-:W-:Y:S01]  /*6cf0*/  IMAD.MOV.U32 R92, RZ, RZ, R21 ;  /* 0x000000ffff5c7224 */ /* 0x000fe200078e0015 */
[----:B------:R-:W-:Y:S02]  /*6d00*/  MOV R76, R23 ;  /* 0x00000017004c7202 */ /* 0x000fe40000000f00 */
[----:B------:R-:W-:-:S03]  /*6d10*/  MOV R87, R20 ;  /* 0x0000001400577202 */ /* 0x000fc60000000f00 */
[----:B------:R-:W-:Y:S01]  /*6d20*/  HMMA.16816.F32.BF16 R12, R4, R34, R12 ;  /* 0x00000022040c723c */ /* 0x000fe2000004180c */
[----:B------:R-:W-:Y:S07]  /*6d30*/  LDSM.16.MT88.4 R32, [R245+0x3800] ;  /* 0x00380000f520783b */ /* 0x000fee0000004200 */
[C---:B------:R-:W-:Y:S08]  /*6d40*/  HMMA.16816.F32.BF16 R28, R8.reuse, R58, RZ ;  /* 0x0000003a081c723c */ /* 0x040ff000000418ff */
[----:B---3--:R-:W-:Y:S01]  /*6d50*/  HMMA.16816.F32.BF16 R24, R8, R44, RZ ;  /* 0x0000002c0818723c */ /* 0x008fe200000418ff */
[----:B------:R-:W-:Y:S01]  /*6d60*/  MOV R135, R16 ;  /* 0x0000001000877202 */ /* 0x000fe20000000f00 */
[----:B------:R-:W-:Y:S01]  /*6d70*/  IMAD.MOV.U32 R132, RZ, RZ, R17 ;  /* 0x000000ffff847224 */ /* 0x000fe200078e0011 */
[----:B------:R-:W-:-:S02]  /*6d80*/  MOV R131, R18 ;  /* 0x0000001200837202 */ /* 0x000fc40000000f00 */
[----:B------:R-:W-:-:S03]  /*6d90*/  MOV R130, R19 ;  /* 0x0000001300827202 */ /* 0x000fc60000000f00 */
[----:B------:R-:W-:Y:S01]  /*6da0*/  HMMA.16816.F32.BF16 R20, R8, R46, RZ ;  /* 0x0000002e0814723c */ /* 0x000fe200000418ff */
[----:B------:R-:W2:Y:S01]  /*6db0*/  LDSM.16.MT88.4 R44, [R245+0x3000] ;  /* 0x00300000f52c783b */ /* 0x000ea20000004200 */
[----:B------:R-:W-:Y:S01]  /*6dc0*/  MOV R86, R13 ;  /* 0x0000000d00567202 */ /* 0x000fe20000000f00 */
[----:B------:R-:W-:Y:S01]  /*6dd0*/  IMAD.MOV.U32 R85, RZ, RZ, R14 ;  /* 0x000000ffff557224 */ /* 0x000fe200078e000e */
[----:B------:R-:W-:Y:S02]  /*6de0*/  MOV R84, R15 ;  /* 0x0000000f00547202 */ /* 0x000fe40000000f00 */
[----:B------:R-:W-:Y:S02]  /*6df0*/  MOV R3, R12 ;  /* 0x0000000c00037202 */ /* 0x000fe40000000f00 */
[----:B------:R-:W-:Y:S01]  /*6e00*/  HMMA.16816.F32.BF16 R56, R4, R64, R40 ;  /* 0x000000400438723c */ /* 0x000fe20000041828 */
[----:B------:R-:W3:Y:S07]  /*6e10*/  LDSM.16.MT88.4 R40, [R243+0x3800] ;  /* 0x00380000f328783b */ /* 0x000eee0000004200 */
[C---:B------:R-:W-:Y:S08]  /*6e20*/  HMMA.16816.F32.BF16 R16, R8.reuse, R52, RZ ;  /* 0x000000340810723c */ /* 0x040ff000000418ff */
[----:B------:R-:W-:Y:S01]  /*6e30*/  HMMA.16816.F32.BF16 R12, R8, R54, RZ ;  /* 0x00000036080c723c */ /* 0x000fe200000418ff */
[----:B------:R-:W2:Y:S07]  /*6e40*/  LDSM.16.MT88.4 R52, [R244+0x3000] ;  /* 0x00300000f434783b */ /* 0x000eae0000004200 */
[C---:B------:R-:W-:Y:S08]  /*6e50*/  HMMA.16816.F32.BF16 R180, R4.reuse, R66, R28 ;  /* 0x0000004204b4723c */ /* 0x040ff0000004181c */
[----:B----4-:R-:W-:Y:S08]  /*6e60*/  HMMA.16816.F32.BF16 R64, R4, R60, R24 ;  /* 0x0000003c0440723c */ /* 0x010ff00000041818 */
[C---:B-1----:R-:W-:Y:S08]  /*6e70*/  HMMA.16816.F32.BF16 R28, R8.reuse, R36, RZ ;  /* 0x00000024081c723c */ /* 0x042ff000000418ff */
[----:B------:R-:W-:Y:S01]  /*6e80*/  HMMA.16816.F32.BF16 R24, R8, R38, RZ ;  /* 0x000000260818723c */ /* 0x000fe200000418ff */
[----:B------:R-:W1:Y:S07]  /*6e90*/  LDSM.16.MT88.4 R36, [R246+0x3000] ;  /* 0x00300000f624783b */ /* 0x000e6e0000004200 */
[C---:B------:R-:W-:Y:S08]  /*6ea0*/  HMMA.16816.F32.BF16 R176, R4.reuse, R62, R20 ;  /* 0x0000003e04b0723c */ /* 0x040ff00000041814 */
[C---:B-----5:R-:W-:Y:S08]  /*6eb0*/  HMMA.16816.F32.BF16 R60, R4.reuse, R48, R16 ;  /* 0x00000030043c723c */ /* 0x060ff00000041810 */
[----:B------:R-:W-:Y:S01]  /*6ec0*/  HMMA.16816.F32.BF16 R172, R4, R50, R12 ;  /* 0x0000003204ac723c */ /* 0x000fe2000004180c */
[----:B------:R-:W4:Y:S07]  /*6ed0*/  LDSM.16.MT88.4 R48, [R244+0x3800] ;  /* 0x00380000f430783b */ /* 0x000f2e0000004200 */
[----:B--2---:R-:W-:Y:S07]  /*6ee0*/  HMMA.16816.F32.BF16 R16, R8, R46, RZ ;  /* 0x0000002e0810723c */ /* 0x004fee00000418ff */
[----:B------:R-:W-:Y:S01]  /*6ef0*/  IMAD.MOV.U32 R46, RZ, RZ, R85 ;  /* 0x000000ffff2e7224 */ /* 0x000fe200078e0055 */
[----:B---3--:R-:W-:Y:S01]  /*6f00*/  HMMA.16816.F32.BF16 R88, R4, R42, R24 ;  /* 0x0000002a0458723c */ /* 0x008fe20000041818 */
[----:B------:R-:W2:Y:S01]  /*6f10*/  LDSM.16.MT88.4 R24, [R246+0x3800] ;  /* 0x00380000f618783b */ /* 0x000ea20000004200 */
[----:B------:R-:W-:-:S05]  /*6f20*/  MOV R47, R84 ;  /* 0x00000054002f7202 */ /* 0x000fca0000000f00 */
[----:B------:R-:W-:Y:S01]  /*6f30*/  MOV R42, R77 ;  /* 0x0000004d002a7202 */ /* 0x000fe20000000f00 */
[----:B------:R-:W-:Y:S01]  /*6f40*/  HMMA.16816.F32.BF16 R20, R8, R44, RZ ;  /* 0x0000002c0814723c */ /* 0x000fe200000418ff */
[----:B------:R-:W-:-:S06]  /*6f50*/  IMAD.MOV.U32 R43, RZ, RZ, R76 ;  /* 0x000000ffff2b7224 */ /* 0x000fcc00078e004c */
[----:B------:R-:W-:Y:S01]  /*6f60*/  MOV R45, R86 ;  /* 0x00000056002d7202 */ /* 0x000fe20000000f00 */
[----:B------:R-:W-:Y:S01]  /*6f70*/  HMMA.16816.F32.BF16 R12, R8, R52, RZ ;  /* 0x00000034080c723c */ /* 0x000fe200000418ff */
[----:B------:R-:W-:Y:S01]  /*6f80*/  MOV R44, R3 ;  /* 0x00000003002c7202 */ /* 0x000fe20000000f00 */
[----:B------:R-:W-:-:S04]  /*6f90*/  FADD.FTZ R3, R101, R100 ;  /* 0x0000006465037221 */ /* 0x000fc80000010000 */
[----:B------:R-:W-:Y:S01]  /*6fa0*/  FADD.FTZ R3, R116, R3 ;  /* 0x0000000374037221 */ /* 0x000fe20000010000 */
[----:B------:R-:W-:Y:S01]  /*6fb0*/  MOV R52, R81 ;  /* 0x0000005100347202 */ /* 0x000fe20000000f00 */
[----:B------:R-:W-:Y:S01]  /*6fc0*/  IMAD.MOV.U32 R53, RZ, RZ, R80 ;  /* 0x000000ffff357224 */ /* 0x000fe200078e0050 */
[----:B------:R-:W-:Y:S01]  /*6fd0*/  HMMA.16816.F32.BF16 R96, R4, R34, R16 ;  /* 0x000000220460723c */ /* 0x000fe20000041810 */
[----:B------:R-:W-:-:S06]  /*6fe0*/  FADD.FTZ R3, R111, R3 ;  /* 0x000000036f037221 */ /* 0x000fcc0000010000 */
[----:B------:R-:W-:Y:S01]  /*6ff0*/  MOV R34, R157 ;  /* 0x0000009d00227202 */ /* 0x000fe20000000f00 */
[----:B------:R-:W-:Y:S01]  /*7000*/  HMMA.16816.F32.BF16 R80, R4, R40, R28 ;  /* 0x000000280450723c */ /* 0x000fe2000004181c */
[----:B------:R-:W3:Y:S01]  /*7010*/  LDSM.16.MT88.4 R28, [R243+0x4800] ;  /* 0x00480000f31c783b */ /* 0x000ee20000004200 */
[----:B------:R-:W-:-:S05]  /*7020*/  IMAD.MOV.U32 R35, RZ, RZ, R156 ;  /* 0x000000ffff237224 */ /* 0x000fca00078e009c */
[----:B------:R-:W-:Y:S01]  /*7030*/  MOV R41, R79 ;  /* 0x0000004f00297202 */ /* 0x000fe20000000f00 */
[----:B-1----:R-:W-:Y:S01]  /*7040*/  HMMA.16816.F32.BF16 R16, R8, R36, RZ ;  /* 0x000000240810723c */ /* 0x002fe200000418ff */
[----:B------:R-:W-:-:S07]  /*7050*/  MOV R40, R78 ;  /* 0x0000004e00287202 */ /* 0x000fce0000000f00 */
[----:B------:R-:W-:Y:S07]  /*7060*/  HMMA.16816.F32.BF16 R76, R4, R32, R20 ;  /* 0x00000020044c723c */ /* 0x000fee0000041814 */
[----:B------:R-:W-:Y:S01]  /*7070*/  MOV R32, R87 ;  /* 0x0000005700207202 */ /* 0x000fe20000000f00 */
[----:B------:R-:W-:Y:S01]  /*7080*/  HMMA.16816.F32.BF16 R20, R8, R54, RZ ;  /* 0x000000360814723c */ /* 0x000fe200000418ff */
[----:B------:R-:W-:Y:S02]  /*7090*/  MOV R33, R92 ;  /* 0x0000005c00217202 */ /* 0x000fe40000000f00 */
[----:B------:R-:W-:-:S02]  /*70a0*/  MOV R36, R32 ;  /* 0x0000002000247202 */ /* 0x000fc40000000f00 */
[----:B------:R-:W-:Y:S01]  /*70b0*/  MOV R32, R159 ;  /* 0x0000009f00207202 */ /* 0x000fe20000000f00 */
[----:B------:R-:W-:Y:S01]  /*70c0*/  IMAD.MOV.U32 R37, RZ, RZ, R33 ;  /* 0x000000ffff257224 */ /* 0x000fe200078e0021 */
[----:B------:R-:W-:Y:S01]  /*70d0*/  MOV R54, R131 ;  /* 0x0000008300367202 */ /* 0x000fe20000000f00 */
[----:B----4-:R-:W-:Y:S01]  /*70e0*/  HMMA.16816.F32.BF16 R84, R4, R48, R12 ;  /* 0x000000300454723c */ /* 0x010fe2000004180c */
[----:B------:R-:W-:Y:S01]  /*70f0*/  IMAD.MOV.U32 R55, RZ, RZ, R130 ;  /* 0x000000ffff377224 */ /* 0x000fe200078e0082 */
[----:B------:R-:W-:Y:S02]  /*7100*/  MOV R33, R158 ;  /* 0x0000009e00217202 */ /* 0x000fe40000000f00 */
[----:B------:R-:W-:Y:S03]  /*7110*/  LDSM.16.MT88.4 R156, [R243+0x1000] ;  /* 0x00100000f39c783b */ /* 0x000fe60000004200 */
[----:B------:R-:W-:Y:S01]  /*7120*/  MOV R48, R151 ;  /* 0x0000009700307202 */ /* 0x000fe20000000f00 */
[----:B------:R-:W-:Y:S01]  /*7130*/  HMMA.16816.F32.BF16 R12, R8, R38, RZ ;  /* 0x00000026080c723c */ /* 0x000fe200000418ff */
[----:B------:R-:W-:-:S06]  /*7140*/  MOV R49, R150 ;  /* 0x0000009600317202 */ /* 0x000fcc0000000f00 */
[----:B------:R-:W-:Y:S01]  /*7150*/  MOV R38, R42 ;  /* 0x0000002a00267202 */ /* 0x000fe20000000f00 */
[C---:B--2---:R-:W-:Y:S01]  /*7160*/  HMMA.16816.F32.BF16 R92, R4.reuse, R24, R16 ;  /* 0x00000018045c723c */ /* 0x044fe20000041810 */
[----:B------:R-:W1:Y:S01]  /*7170*/  LDSM.16.MT88.4 R16, [R243+0x5000] ;  /* 0x00500000f310783b */ /* 0x000e620000004200 */
[----:B------:R-:W-:Y:S01]  /*7180*/  MOV R39, R43 ;  /* 0x0000002b00277202 */ /* 0x000fe20000000f00 */
[----:B------:R-:W-:Y:S01]  /*7190*/  IMAD.MOV.U32 R43, RZ, RZ, R53 ;  /* 0x000000ffff2b7224 */ /* 0x000fe200078e0035 */
[----:B------:R-:W-:Y:S02]  /*71a0*/  MOV R42, R52 ;  /* 0x00000034002a7202 */ /* 0x000fe40000000f00 */
[----:B------:R-:W-:Y:S01]  /*71b0*/  MOV R52, R135 ;  /* 0x0000008700347202 */ /* 0x000fe20000000f00 */
[----:B------:R-:W-:Y:S01]  /*71c0*/  FADD.FTZ R25, R117, R3 ;  /* 0x0000000375197221 */ /* 0x000fe20000010000 */
[----:B------:R-:W-:Y:S01]  /*71d0*/  HMMA.16816.F32.BF16 R104, R4, R50, R20 ;  /* 0x000000320468723c */ /* 0x000fe20000041814 */
[----:B------:R-:W2:Y:S01]  /*71e0*/  LDSM.16.MT88.4 R20, [R245+0x4800] ;  /* 0x00480000f514783b */ /* 0x000ea20000004200 */
[----:B------:R-:W-:-:S05]  /*71f0*/  MOV R53, R132 ;  /* 0x0000008400357202 */ /* 0x000fca0000000f00 */
[----:B------:R-:W-:Y:S01]  /*7200*/  MOV R50, R149 ;  /* 0x0000009500327202 */ /* 0x000fe20000000f00 */
[----:B------:R-:W-:Y:S01]  /*7210*/  HMMA.16816.F32.BF16 R112, R4, R26, R12 ;  /* 0x0000001a0470723c */ /* 0x000fe2000004180c */
[----:B------:R-:W-:Y:S02]  /*7220*/  IMAD.MOV.U32 R51, RZ, RZ, R148 ;  /* 0x000000ffff337224 */ /* 0x000fe400078e0094 */
[----:B------:R-:W-:Y:S04]  /*7230*/  LDSM.16.MT88.4 R148, [R245+0x1000] ;  /* 0x00100000f594783b */ /* 0x000fe80000004200 */
[--C-:B------:R-:W-:Y:S01]  /*7240*/  FFMA.FTZ R27, R74, c[0x0][0x2d0], -R2.reuse ;  /* 0x0000b4004a1b7a23 */ /* 0x100fe20000010802 */
[----:B---3--:R-:W-:Y:S01]  /*7250*/  HMMA.16816.F32.BF16 R12, R8, R28, RZ ;  /* 0x0000001c080c723c */ /* 0x008fe200000418ff */
[----:B------:R-:W-:-:S06]  /*7260*/  FFMA.FTZ R26, R73, c[0x0][0x2d0], -R2 ;  /* 0x0000b400491a7a23 */ /* 0x000fcc0000010802 */
[----:B------:R-:W-:Y:S02]  /*7270*/  FFMA.FTZ R28, R75, c[0x0][0x2d0], -R2 ;  /* 0x0000b4004b1c7a23 */ /* 0x000fe40000010802 */
[----:B------:R-:W-:Y:S11]  /*7280*/  FFMA.FTZ R29, R70, c[0x0][0x2d0], -R0 ;  /* 0x0000b400461d7a23 */ /* 0x000ff60000010800 */
[----:B------:R-:W-:Y:S04]  /*7290*/  @!UPT UIADD3 URZ, URZ, URZ, URZ ;  /* 0x0000003f3f3ff290 */ /* 0x000fe8000fffe03f */
[----:B-1----:R-:W-:Y:S07]  /*72a0*/  HMMA.16816.F32.BF16 R100, R4, R16, R12 ;  /* 0x000000100464723c */ /* 0x002fee000004180c */
[----:B------:R-:W-:Y:S01]  /*72b0*/  FADD.FTZ R16, R109, R108 ;  /* 0x0000006c6d107221 */ /* 0x000fe20000010000 */
[----:B------:R-:W-:Y:S03]  /*72c0*/  HMMA.16816.F32.BF16 R12, R8, R30, RZ ;  /* 0x0000001e080c723c */ /* 0x000fe600000418ff */
[----:B------:R-:W-:-:S04]  /*72d0*/  FADD.FTZ R24, R110, R16 ;  /* 0x000000106e187221 */ /* 0x000fc80000010000 */
[----:B------:R-:W-:Y:S02]  /*72e0*/  FADD.FTZ R3, R118, R24 ;  /* 0x0000001876037221 */ /* 0x000fe40000010000 */
[----:B------:R-:W-:Y:S02]  /*72f0*/  FFMA.FTZ R24, R72, c[0x0][0x2d0], -R2 ;  /* 0x0000b40048187a23 */ /* 0x000fe40000010802 */
[----:B------:R-:W-:Y:S01]  /*7300*/  FADD.FTZ R3, R119, R3 ;  /* 0x0000000377037221 */ /* 0x000fe20000010000 */
[----:B------:R-:W-:Y:S01]  /*7310*/  LDSM.16.MT88.4 R72, [R243+0x4000] ;  /* 0x00400000f348783b */ /* 0x000fe20000004200 */
[----:B------:R-:W-:Y:S02]  /*7320*/  FADD.FTZ R2, R126, R25 ;  /* 0x000000197e027221 */ /* 0x000fe40000010000 */
[----:B------:R-:W-:Y:S02]  /*7330*/  FFMA.FTZ R30, R71, c[0x0][0x2d0], -R0 ;  /* 0x0000b400471e7a23 */ /* 0x000fe40000010800 */
[----:B------:R-:W-:-:S02]  /*7340*/  FADD.FTZ R2, R127, R2 ;  /* 0x000000027f027221 */ /* 0x000fc40000010000 */
[--C-:B------:R-:W-:Y:S02]  /*7350*/  FFMA.FTZ R25, R69, c[0x0][0x2d0], -R0.reuse ;  /* 0x0000b40045197a23 */ /* 0x100fe40000010800 */
[----:B------:R-:W-:Y:S02]  /*7360*/  FFMA.FTZ R31, R68, c[0x0][0x2d0], -R0 ;  /* 0x0000b400441f7a23 */ /* 0x000fe40000010800 */
[----:B------:R-:W-:Y:S01]  /*7370*/  FADD.FTZ R3, R124, R3 ;  /* 0x000000037c037221 */ /* 0x000fe20000010000 */
[----:B------:R-:W-:Y:S01]  /*7380*/  HMMA.16816.F32.BF16 R120, R4, R18, R12 ;  /* 0x000000120478723c */ /* 0x000fe2000004180c */
[----:B------:R-:W1:Y:S01]  /*7390*/  LDSM.16.MT88.4 R16, [R245+0x5000] ;  /* 0x00500000f510783b */ /* 0x000e620000004200 */
[----:B------:R-:W-:Y:S02]  /*73a0*/  FADD.FTZ R0, R125, R2 ;  /* 0x000000027d007221 */ /* 0x000fe40000010000 */
[----:B------:R-:W-:Y:S02]  /*73b0*/  FADD.FTZ R2, R129, R3 ;  /* 0x0000000381027221 */ /* 0x000fe40000010000 */
[----:B------:R-:W-:Y:S02]  /*73c0*/  MUFU.EX2 R3, R31 ;  /* 0x0000001f00037308 */ /* 0x000fe40000000800 */
[----:B--2---:R-:W-:Y:S01]  /*73d0*/  HMMA.16816.F32.BF16 R12, R8, R20, RZ ;  /* 0x00000014080c723c */ /* 0x004fe200000418ff */
[----:B------:R-:W-:Y:S11]  /*73e0*/  FADD.FTZ R2, R128, R2 ;  /* 0x0000000280027221 */ /* 0x000ff60000010000 */
[----:B------:R-:W-:Y:S11]  /*73f0*/  @!UPT UIADD3 URZ, URZ, URZ, URZ ;  /* 0x0000003f3f3ff290 */ /* 0x000ff6000fffe03f */
[----:B------:R-:W-:Y:S01]  /*7400*/  @!UPT UIADD3 URZ, URZ, URZ, URZ ;  /* 0x0000003f3f3ff290 */ /* 0x000fe2000fffe03f */
        /* <DEDUP_REMOVED lines=16> */
[----:B------:R-:W2:Y:S01]  /*7510*/  MUFU.EX2 R17, R26 ;  /* 0x0000001a00117308 */ /* 0x000ea20000000800 */
[C---:B-1----:R-:W-:Y:S01]  /*7520*/  FADD.FTZ R0, R16.reuse, R0 ;  /* 0x0000000010007221 */ /* 0x042fe20000010000 */
[----:B------:R-:W-:-:S06]  /*7530*/  F2FP.BF16.PACK_AB R128, R16, R20 ;  /* 0x000000141080723e */ /* 0x000fcc00000010ff */
[----:B------:R-:W-:Y:S01]  /*7540*/  MUFU.EX2 R22, R30 ;  /* 0x0000001e00167308 */ /* 0x000fe20000000800 */
[----:B--2---:R-:W-:-:S07]  /*7550*/  FADD.FTZ R0, R17, R0 ;  /* 0x0000000011007221 */ /* 0x004fce0000010000 */
[----:B------:R-:W1:Y:S07]  /*7560*/  MUFU.EX2 R20, R29 ;  /* 0x0000001d00147308 */ /* 0x000e6e0000000800 */
[----:B------:R-:W-:Y:S01]  /*7570*/  HMMA.16816.F32.BF16 R124, R4, R18, R12 ;  /* 0x00000012047c723c */ /* 0x000fe2000004180c */
[----:B------:R-:W2:Y:S01]  /*7580*/  MUFU.EX2 R12, R24 ;  /* 0x00000018000c7308 */ /* 0x000ea20000000800 */
[----:B-1----:R-:W-:Y:S01]  /*7590*/  F2FP.BF16.PACK_AB R129, R20, R22 ;  /* 0x000000161481723e */ /* 0x002fe200000010ff */
[C---:B--2---:R-:W-:Y:S01]  /*75a0*/  FADD.FTZ R0, R12.reuse, R0 ;  /* 0x000000000c007221 */ /* 0x044fe20000010000 */
[----:B------:R-:W-:-:S02]  /*75b0*/  F2FP.BF16.PACK_AB R130, R12, R17 ;  /* 0x000000110c82723e */ /* 0x000fc400000010ff */
[----:B------:R-:W1:Y:S04]  /*75c0*/  LDSM.16.MT88.4 R12, [R246+0x4800] ;  /* 0x00480000f60c783b */ /* 0x000e680000004200 */
[----:B------:R2:W-:Y:S01]  /*75d0*/  STL [R1+0x60], R0 ;  /* 0x0000600001007387 */ /* 0x0005e20000100800 */
[C---:B------:R-:W-:Y:S08]  /*75e0*/  HMMA.16816.F32.BF16 R152, R128.reuse, R148, R152 ;  /* 0x000000948098723c */ /* 0x040ff00000041898 */
[C---:B------:R-:W-:Y:S08]  /*75f0*/  HMMA.16816.F32.BF16 R160, R128.reuse, R156, R160 ;  /* 0x0000009c80a0723c */ /* 0x040ff000000418a0 */
[----:B------:R-:W-:Y:S01]  /*7600*/  HMMA.16816.F32.BF16 R148, R128, R150, R32 ;  /* 0x000000968094723c */ /* 0x000fe20000041820 */
[----:B------:R-:W3:Y:S01]  /*7610*/  LDSM.16.MT88.4 R32, [R246+0x1000] ;  /* 0x00100000f620783b */ /* 0x000ee20000004200 */
[----:B--2---:R-:W-:-:S06]  /*7620*/  FADD.FTZ R0, R22, R2 ;  /* 0x0000000216007221 */ /* 0x004fcc0000010000 */
        /* <DEDUP_REMOVED lines=9> */
[C---:B------:R-:W-:Y:S01]  /*76c0*/  HMMA.16816.F32.BF16 R68, R128.reuse, R72, R80 ;  /* 0x000000488044723c */ /* 0x040fe20000041850 */
[----:B------:R-:W-:Y:S07]  /*76d0*/  LDSM.16.MT88.4 R80, [R245+0x4000] ;  /* 0x00400000f550783b */ /* 0x000fee0000004200 */
[C---:B---3--:R-:W-:Y:S01]  /*76e0*/  HMMA.16816.F32.BF16 R28, R128.reuse, R32, R40 ;  /* 0x00000020801c723c */ /* 0x048fe20000041828 */
[----:B------:R-:W3:Y:S04]  /*76f0*/  LDSM.16.MT88.4 R40, [R243+0x2800] ;  /* 0x00280000f328783b */ /* 0x000ee80000004200 */
[----:B-1----:R-:W5:Y:S03]  /*7700*/  LDL R0, [R1+0xac] ;  /* 0x0000ac0001007983 */ /* 0x002f660000100800 */
[----:B--2---:R-:W-:Y:S08]  /*7710*/  HMMA.16816.F32.BF16 R144, R128, R140, R144 ;  /* 0x0000008c8090723c */ /* 0x004ff00000041890 */
[----:B----4-:R-:W-:Y:S01]  /*7720*/  HMMA.16816.F32.BF16 R16, R4, R8, R16 ;  /* 0x000000080410723c */ /* 0x010fe20000041810 */
[----:B------:R-:W2:Y:S04]  /*7730*/  LDL.LU R8, [R1+0x58] ;  /* 0x0000580001087983 */ /* 0x000ea80000300800 */
[----:B------:R-:W4:Y:S03]  /*7740*/  LDL.LU R3, [R1+0x38] ;  /* 0x0000380001037983 */ /* 0x000f260000300800 */
[C---:B------:R-:W-:Y:S01]  /*7750*/  HMMA.16816.F32.BF16 R72, R128.reuse, R74, R88 ;  /* 0x0000004a8048723c */ /* 0x040fe20000041858 */
[----:B------:R-:W1:Y:S07]  /*7760*/  LDSM.16.MT88.4 R88, [R244+0x4000] ;  /* 0x00400000f458783b */ /* 0x000e6e0000004200 */
[C---:B------:R-:W-:Y:S01]  /*7770*/  HMMA.16816.F32.BF16 R140, R128.reuse, R142, R48 ;  /* 0x0000008e808c723c */ /* 0x040fe20000041830 */
[----:B------:R-:W1:Y:S07]  /*7780*/  LDSM.16.MT88.4 R48, [R245+0x2800] ;  /* 0x00280000f530783b */ /* 0x000e6e0000004200 */
[C---:B------:R-:W-:Y:S08]  /*7790*/  HMMA.16816.F32.BF16 R32, R128.reuse, R34, R36 ;  /* 0x000000228020723c */ /* 0x040ff00000041824 */
[C---:B---3--:R-:W-:Y:S08]  /*77a0*/  HMMA.16816.F32.BF16 R36, R128.reuse, R40, R52 ;  /* 0x000000288024723c */ /* 0x048ff00000041834 */
[C---:B------:R-:W-:Y:S08]  /*77b0*/  HMMA.16816.F32.BF16 R76, R128.reuse, R80, R76 ;  /* 0x00000050804c723c */ /* 0x040ff0000004184c */
[C---:B------:R-:W-:Y:S08]  /*77c0*/  HMMA.16816.F32.BF16 R40, R128.reuse, R42, R44 ;  /* 0x0000002a8028723c */ /* 0x040ff0000004182c */
[C---:B-1----:R-:W-:Y:S08]  /*77d0*/  HMMA.16816.F32.BF16 R84, R128.reuse, R88, R84 ;  /* 0x000000588054723c */ /* 0x042ff00000041854 */
[C---:B------:R-:W-:Y:S01]  /*77e0*/  HMMA.16816.F32.BF16 R88, R128.reuse, R90, R104 ;  /* 0x0000005a8058723c */ /* 0x040fe20000041868 */
[----:B------:R-:W1:Y:S07]  /*77f0*/  LDSM.16.MT88.4 R104, [R243+0x5800] ;  /* 0x00580000f368783b */ /* 0x000e6e0000004200 */
[C---:B------:R-:W-:Y:S01]  /*7800*/  HMMA.16816.F32.BF16 R80, R128.reuse, R82, R96 ;  /* 0x000000528050723c */ /* 0x040fe20000041860 */
[----:B------:R-:W3:Y:S07]  /*7810*/  LDSM.16.MT88.4 R96, [R246+0x4000] ;  /* 0x00400000f660783b */ /* 0x000eee0000004200 */
[----:B------:R-:W-:Y:S01]  /*7820*/  HMMA.16816.F32.BF16 R44, R128, R48, R56 ;  /* 0x00000030802c723c */ /* 0x000fe20000041838 */
[----:B------:R-:W3:Y:S07]  /*7830*/  LDSM.16.MT88.4 R56, [R244+0x2800] ;  /* 0x00280000f438783b */ /* 0x000eee0000004200 */
[----:B------:R-:W-:Y:S01]  /*7840*/  HMMA.16816.F32.BF16 R12, R4, R10, R12 ;  /* 0x0000000a040c723c */ /* 0x000fe2000004180c */
[----:B------:R-:W-:Y:S07]  /*7850*/  LDSM.16.MT88.4 R4, [R246+0x5800] ;  /* 0x00580000f604783b */ /* 0x000fee0000004200 */
[C---:B-1----:R-:W-:Y:S08]  /*7860*/  HMMA.16816.F32.BF16 R100, R128.reuse, R104, R100 ;  /* 0x000000688064723c */ /* 0x042ff00000041864 */
[C---:B------:R-:W-:Y:S01]  /*7870*/  HMMA.16816.F32.BF16 R104, R128.reuse, R106, R120 ;  /* 0x0000006a8068723c */ /* 0x040fe20000041878 */
[----:B------:R-:W1:Y:S07]  /*7880*/  LDSM.16.MT88.4 R120, [R244+0x5800] ;  /* 0x00580000f478783b */ /* 0x000e6e0000004200 */
[C---:B---3--:R-:W-:Y:S08]  /*7890*/  HMMA.16816.F32.BF16 R92, R128.reuse, R96, R92 ;  /* 0x00000060805c723c */ /* 0x048ff0000004185c */
[C---:B------:R-:W-:Y:S01]  /*78a0*/  HMMA.16816.F32.BF16 R52, R128.reuse, R56, R64 ;  /* 0x000000388034723c */ /* 0x040fe20000041840 */
[----:B------:R-:W3:Y:S07]  /*78b0*/  LDSM.16.MT88.4 R64, [R246+0x2800] ;  /* 0x00280000f640783b */ /* 0x000eee0000004200 */
[----:B------:R-:W-:Y:S01]  /*78c0*/  HMMA.16816.F32.BF16 R96, R128, R98, R112 ;  /* 0x000000628060723c */ /* 0x000fe20000041870 */
[----:B------:R-:W3:Y:S01]  /*78d0*/  LDSM.16.MT88.4 R112, [R245+0x5800] ;  /* 0x00580000f570783b */ /* 0x000ee20000004200 */
[----:B------:R-:W-:-:S04]  /*78e0*/  MOV R2, c[0x0][0x2c4] ;  /* 0x0000b10000027a02 */ /* 0x000fc80000000f00 */
[----:B------:R-:W-:Y:S02]  /*78f0*/  ISETP.NE.AND P1, PT, R2, 0x1, PT ;  /* 0x000000010200780c */ /* 0x000fe40003f25270 */
[----:B------:R-:W-:Y:S01]  /*7900*/  MOV R9, c[0x0][0x32c] ;  /* 0x0000cb0000097a02 */ /* 0x000fe20000000f00 */
[C---:B-1----:R-:W-:Y:S08]  /*7910*/  HMMA.16816.F32.BF16 R116, R128.reuse, R120, R116 ;  /* 0x000000788074723c */ /* 0x042ff00000041874 */
[C---:B------:R-:W-:Y:S08]  /*7920*/  HMMA.16816.F32.BF16 R120, R128.reuse, R122, R124 ;  /* 0x0000007a8078723c */ /* 0x040ff0000004187c */
[C---:B------:R-:W-:Y:S08]  /*7930*/  HMMA.16816.F32.BF16 R124, R128.reuse, R4, R16 ;  /* 0x00000004807c723c */ /* 0x040ff00000041810 */
[C---:B---3--:R-:W-:Y:S08]  /*7940*/  HMMA.16816.F32.BF16 R60, R128.reuse, R64, R60 ;  /* 0x00000040803c723c */ /* 0x048ff0000004183c */
[C---:B------:R-:W-:Y:S08]  /*7950*/  HMMA.16816.F32.BF16 R108, R128.reuse, R112, R108 ;  /* 0x00000070806c723c */ /* 0x040ff0000004186c */
[C---:B------:R-:W-:Y:S08]  /*7960*/  HMMA.16816.F32.BF16 R48, R128.reuse, R50, R180 ;  /* 0x000000328030723c */ /* 0x040ff000000418b4 */
[C---:B------:R-:W-:Y:S08]  /*7970*/  HMMA.16816.F32.BF16 R56, R128.reuse, R58, R176 ;  /* 0x0000003a8038723c */ /* 0x040ff000000418b0 */
[C---:B------:R-:W-:Y:S08]  /*7980*/  HMMA.16816.F32.BF16 R64, R128.reuse, R66, R172 ;  /* 0x000000428040723c */ /* 0x040ff000000418ac */
[C---:B------:R-:W-:Y:S08]  /*7990*/  HMMA.16816.F32.BF16 R112, R128.reuse, R114, R136 ;  /* 0x000000728070723c */ /* 0x040ff00000041888 */
[----:B------:R-:W-:Y:S01]  /*79a0*/  HMMA.16816.F32.BF16 R128, R128, R6, R12 ;  /* 0x000000068080723c */ /* 0x000fe2000004180c */
[----:B-----5:R-:W-:-:S05]  /*79b0*/  @P1 IMAD.HI.U32 R2, R0, c[0x0][0x2c8], RZ ;  /* 0x0000b20000021a27 */ /* 0x020fca00078e00ff */
[----:B------:R-:W-:Y:S02]  /*79c0*/  @P1 SHF.R.U32.HI R0, RZ, c[0x0][0x2cc], R2 ;  /* 0x0000b300ff001a19 */ /* 0x000fe40000011602 */
[----:B------:R-:W-:Y:S02]  /*79d0*/  ISETP.GE.AND P1, PT, R9, 0x1, PT ;  /* 0x000000010900780c */ /* 0x000fe40003f26270 */
[----:B----4-:R-:W-:-:S05]  /*79e0*/  IADD3 R4, R3, -0x2, RZ ;  /* 0xfffffffe03047810 */ /* 0x010fca0007ffe0ff */
[----:B------:R1:W-:Y:S01]  /*79f0*/  STL [R1+0x38], R4 ;  /* 0x0000380401007387 */ /* 0x0003e20000100800 */
[----:B--2---:R-:W-:-:S04]  /*7a00*/  IADD3 R0, R8, R0, RZ ;  /* 0x0000000008007210 */ /* 0x004fc80007ffe0ff */
[----:B------:R-:W-:Y:S01]  /*7a10*/  IADD3 R3, R0, c[0x0][0x328], RZ ;  /* 0x0000ca0000037a10 */ /* 0x000fe20007ffe0ff */
[----:B------:R-:W-:Y:S05]  /*7a20*/  @!P1 BRA `(.L_x_501) ;  /* 0x0000013000009947 */ /* 0x000fea0003800000 */
[C---:B------:R-:W-:Y:S01]  /*7a30*/  ISETP.GT.AND P0, PT, R0.reuse, RZ, PT ;  /* 0x000000ff0000720c */ /* 0x040fe20003f04270 */
[----:B------:R-:W-:Y:S01]  /*7a40*/  BSSY B0, `(.L_x_502) ;  /* 0x000000e000007945 */ /* 0x000fe20003800000 */
[----:B------:R-:W-:-:S11]  /*7a50*/  IADD3 R2, R0, -0x1, RZ ;  /* 0xffffffff00027810 */ /* 0x000fd60007ffe0ff */
[----:B------:R-:W-:Y:S05]  /*7a60*/  @P0 BRA `(.L_x_503) ;  /* 0x0000007000000947 */ /* 0x000fea0003800000 */
[----:B------:R-:W-:Y:S02]  /*7a70*/  IMAD.MOV.U32 R2, RZ, RZ, 0x1 ;  /* 0x00000001ff027424 */ /* 0x000fe400078e00ff */
[----:B------:R-:W-:-:S03]  /*7a80*/  IMAD.MOV R0, RZ, RZ, -R0 ;  /* 0x000000ffff007224 */ /* 0x000fc600078e0a00 */
[----:B------:R-:W-:-:S13]  /*7a90*/  ISETP.NE.AND P0, PT, R2, c[0x0][0x32c], PT ;  /* 0x0000cb0002007a0c */ /* 0x000fda0003f05270 */
[----:B------:R-:W-:-:S05]  /*7aa0*/  @P0 IMAD.HI.U32 R2, R0, c[0x0][0x330], RZ ;  /* 0x0000cc0000020a27 */ /* 0x000fca00078e00ff */
[----:B------:R-:W-:-:S04]  /*7ab0*/  @P0 SHF.R.U32.HI R0, RZ, c[0x0][0x334], R2 ;  /* 0x0000cd00ff000a19 */ /* 0x000fc80000011602 */
[----:B------:R-:W-:Y:S01]  /*7ac0*/  LOP3.LUT R2, RZ, R0, RZ, 0x33, !PT ;  /* 0x00000000ff027212 */ /* 0x000fe200078e33ff */
[----:B------:R-:W-:Y:S05]  /*7ad0*/  BRA `(.L_x_504) ;  /* 0x0000004000007947 */ /* 0x000fea0003800000 */
.L_x_503:
[----:B------:R-:W-:-:S04]  /*7ae0*/  MOV R0, 0x1 ;  /* 0x0000000100007802 */ /* 0x000fc80000000f00 */
[----:B------:R-:W-:-:S13]  /*7af0*/  ISETP.NE.AND P0, PT, R0, c[0x0][0x32c], PT ;  /* 0x0000cb0000007a0c */ /* 0x000fda0003f05270 */
[----:B------:R-:W-:-:S05]  /*7b00*/  @P0 IMAD.HI.U32 R0, R2, c[0x0][0x330], RZ ;  /* 0x0000cc0002000a27 */ /* 0x000fca00078e00ff */
[----:B------:R-:W-:Y:S02]  /*7b10*/  @P0 SHF.R.U32.HI R2, RZ, c[0x0][0x334], R0 ;  /* 0x0000cd00ff020a19 */ /* 0x000fe40000011600 */
.L_x_504:
[----:B------:R-:W-:Y:S05]  /*7b20*/  BSYNC B0 ;  /* 0x0000000000007941 */ /* 0x000fea0003800000 */
.L_x_502:
[----:B------:R-:W-:-:S05]  /*7b30*/  MOV R0, c[0x0][0x32c] ;  /* 0x0000cb0000007a02 */ /* 0x000fca0000000f00 */
[----:B------:R-:W-:-:S05]  /*7b40*/  IMAD R2, R2, R0, c[0x0][0x32c] ;  /* 0x0000cb0002027624 */ /* 0x000fca00078e0200 */
[----:B------:R-:W-:-:S04]  /*7b50*/  IMNMX R3, R3, R2, PT ;  /* 0x0000000203037217 */ /* 0x000fc80003800200 */
.L_x_501:
[----:B------:R-:W2:Y:S01]  /*7b60*/  LDL R2, [R1+0x70] ;  /* 0x0000700001027983 */ /* 0x000ea20000100800 */
[----:B------:R-:W-:-:S05]  /*7b70*/  IMAD.HI R3, R3, 0x2aaaaaab, RZ ;  /* 0x2aaaaaab03037827 */ /* 0x000fca00078e02ff */
[----:B------:R-:W-:-:S04]  /*7b80*/  SHF.R.U32.HI R0, RZ, 0x1f, R3 ;  /* 0x0000001fff007819 */ /* 0x000fc80000011603 */
[----:B------:R-:W-:-:S04]  /*7b90*/  LEA.HI.SX32 R3, R3, R0, 0x1d ;  /* 0x0000000003037211 */ /* 0x000fc800078feaff */
[----:B--2---:R-:W-:-:S04]  /*7ba0*/  IMNMX R2, R2, R3, !PT ;  /* 0x0000000302027217 */ /* 0x004fc80007800200 */
[----:B------:R-:W-:Y:S01]  /*7bb0*/  ISETP.GE.AND P0, PT, R4, R2, PT ;  /* 0x000000020400720c */ /* 0x000fe20003f06270 */
[----:B------:R2:W-:-:S12]  /*7bc0*/  STL [R1+0x80], R2 ;  /* 0x0000800201007387 */ /* 0x0005d80000100800 */
[----:B------:R-:W-:Y:S05]  /*7bd0*/  @!P0 BRA `(.L_x_505) ;  /* 0x00003f0000008947 */ /* 0x000fea0003800000 */
[----:B------:R-:W-:Y:S02]  /*7be0*/  MOV R0, R4 ;  /* 0x0000000400007202 */ /* 0x000fe40000000f00 */
[----:B------:R-:W-:Y:S02]  /*7bf0*/  MOV R136, R133 ;  /* 0x0000008500887202 */ /* 0x000fe40000000f00 */
[----:B------:R-:W-:Y:S01]  /*7c00*/  MOV R135, R134 ;  /* 0x0000008600877202 */ /* 0x000fe20000000f00 */
[----:B------:R3:W-:Y:S04]  /*7c10*/  STL [R1+0x38], R0 ;  /* 0x0000380001007387 */ /* 0x0007e80000100800 */
.L_x_528:
[----:B-1----:R-:W4:Y:S01]  /*7c20*/  LDL R4, [R1+0x14] ;  /* 0x0000140001047983 */ /* 0x002f220000100800 */
[----:B------:R-:W-:Y:S04]  /*7c30*/  DEPBAR.LE SB0, 0x0 ;  /* 0x000080000000791a */ /* 0x000fe80000000000 */
[----:B--2---:R-:W2:Y:S01]  /*7c40*/  LDL R2, [R1+0x38] ;  /* 0x0000380001027983 */ /* 0x004ea20000100800 */
[----:B------:R-:W-:Y:S01]  /*7c50*/  WARPSYNC 0xffffffff ;  /* 0xffffffff00007948 */ /* 0x000fe20003800000 */
[----:B------:R-:W-:Y:S02]  /*7c60*/  BSSY B0, `(.L_x_506) ;  /* 0x0000060000007945 */ /* 0x000fe40003800000 */
[----:B------:R-:W5:Y:S04]  /*7c70*/  LDL R3, [R1+0x18] ;  /* 0x0000180001037983 */ /* 0x000f680000100800 */
[----:B---3--:R-:W2:Y:S04]  /*7c80*/  LDL R0, [R1+0x70] ;  /* 0x0000700001007983 */ /* 0x008ea80000100800 */
[----:B------:R-:W-:Y:S06]  /*7c90*/  BAR.SYNC.DEFER_BLOCKING 0x0 ;  /* 0x0000000000007b1d */ /* 0x000fec0000010000 */
[----:B------:R1:W3:Y:S04]  /*7ca0*/  LDSM.16.M88.4 R8, [R240] ;  /* 0x00000000f008783b */ /* 0x0002e80000000200 */
[----:B------:R1:W1:Y:S04]  /*7cb0*/  LDSM.16.M88.4 R16, [R240+0x800] ;  /* 0x00080000f010783b */ /* 0x0002680000000200 */
[----:B------:R1:W1:Y:S04]  /*7cc0*/  LDSM.16.M88.4 R24, [R240+0x1000] ;  /* 0x00100000f018783b */ /* 0x0002680000000200 */
[----:B------:R1:W1:Y:S04]  /*7cd0*/  LDSM.16.M88.4 R172, [R247] ;  /* 0x00000000f7ac783b */ /* 0x0002680000000200 */
[----:B----4-:R4:W1:Y:S04]  /*7ce0*/  LDSM.16.M88.4 R176, [R4] ;  /* 0x0000000004b0783b */ /* 0x0108680000000200 */
[----:B-----5:R4:W1:Y:S01]  /*7cf0*/  LDSM.16.M88.4 R180, [R3] ;  /* 0x0000000003b4783b */ /* 0x0208620000000200 */
[----:B--2---:R-:W-:Y:S11]  /*7d00*/  ISETP.GT.AND P0, PT, R0, R2, PT ;  /* 0x000000020000720c */ /* 0x004ff60003f04270 */
[----:B------:R-:W-:Y:S02]  /*7d10*/  @!UPT UIADD3 URZ, URZ, URZ, URZ ;  /* 0x0000003f3f3ff290 */ /* 0x000fe4000fffe03f */
[----:B------:R-:W-:-:S05]  /*7d20*/  @P0 BRA `(.L_x_507) ;  /* 0x0000053000000947 */ /* 0x000fca0003800000 */
[----:B---34-:R-:W2:Y:S04]  /*7d30*/  LDL R4, [R1+0x34] ;  /* 0x0000340001047983 */ /* 0x018ea80000100800 */
[----:B------:R-:W3:Y:S04]  /*7d40*/  LDL R12, [R1+0x30] ;  /* 0x00003000010c7983 */ /* 0x000ee80000100800 */
[----:B------:R-:W4:Y:S04]  /*7d50*/  LDL.64 R6, [R1+0x98] ;  /* 0x0000980001067983 */ /* 0x000f280000100a00 */
[----:B------:R-:W5:Y:S01]  /*7d60*/  LDL R5, [R1+0xa4] ;  /* 0x0000a40001057983 */ /* 0x000f620000100800 */
[----:B--2---:R-:W-:Y:S01]  /*7d70*/  IMAD.WIDE.U32 R2, R4, c[0x0][0x208], RZ ;  /* 0x0000820004027a25 */ /* 0x004fe200078e00ff */
[----:B------:R-:W-:Y:S05]  /*7d80*/  SHF.R.S32.HI R0, RZ, 0x1f, R4 ;  /* 0x0000001fff007819 */ /* 0x000fea0000011404 */
[----:B------:R-:W-:Y:S04]  /*7d90*/  IMAD R0, R0, c[0x0][0x208], RZ ;  /* 0x0000820000007a24 */ /* 0x000fe800078e02ff */
[----:B------:R-:W-:Y:S05]  /*7da0*/  IMAD R0, R4, c[0x0][0x20c], R0 ;  /* 0x0000830004007a24 */ /* 0x000fea00078e0200 */
[----:B------:R-:W-:Y:S02]  /*7db0*/  IADD3 R3, R3, R0, RZ ;  /* 0x0000000003037210 */ /* 0x000fe40007ffe0ff */
[----:B---3--:R-:W-:Y:S03]  /*7dc0*/  SHF.R.S32.HI R0, RZ, 0x1f, R12 ;  /* 0x0000001fff007819 */ /* 0x008fe6000001140c */
[----:B------:R-:W-:Y:S04]  /*7dd0*/  IMAD.WIDE.U32 R2, R12, c[0x0][0x218], R2 ;  /* 0x000086000c027a25 */ /* 0x000fe800078e0002 */
[----:B------:R-:W-:Y:S01]  /*7de0*/  IMAD R4, R0, c[0x0][0x218], RZ ;  /* 0x0000860000047a24 */ /* 0x000fe200078e02ff */
[----:B----4-:R-:W-:Y:S03]  /*7df0*/  IADD3 R0, P0, R6, R2, RZ ;  /* 0x0000000206007210 */ /* 0x010fe60007f1e0ff */
[----:B------:R-:W-:Y:S05]  /*7e00*/  IMAD R4, R12, c[0x0][0x21c], R4 ;  /* 0x000087000c047a24 */ /* 0x000fea00078e0204 */
[----:B-----5:R-:W-:Y:S02]  /*7e10*/  IADD3.X R2, R5, R3, R4, P0, !PT ;  /* 0x0000000305027210 */ /* 0x020fe400007fe404 */
[C---:B------:R-:W-:Y:S04]  /*7e20*/  LEA R12, P0, R0.reuse, c[0x0][0x1f8], 0x1 ;  /* 0x00007e00000c7a11 */ /* 0x040fe800078008ff */
[----:B------:R-:W-:Y:S01]  /*7e30*/  LEA.HI.X R5, R0, c[0x0][0x1fc], R2, 0x1, P0 ;  /* 0x00007f0000057a11 */ /* 0x000fe200000f0c02 */
[----:B------:R-:W-:-:S06]  /*7e40*/  BRA.DIV ~URZ, `(.L_x_508) ;  /* 0x00011aa27f007947 */ /* 0x000fcc000b800000 */
[----:B------:R2:W3:Y:S02]  /*7e50*/  SHFL.IDX PT, R4, R5, RZ, 0x181f ;  /* 0x00181fff05047589 */ /* 0x0004e400000e0000 */
.L_x_645:
[----:B------:R-:W-:-:S05]  /*7e60*/  BRA.DIV ~URZ, `(.L_x_509) ;  /* 0x00011b127f007947 */ /* 0x000fca000b800000 */
[----:B------:R4:W2:Y:S02]  /*7e70*/  SHFL.IDX PT, R0, R12, RZ, 0x181f ;  /* 0x00181fff0c007589 */ /* 0x0008a400000e0000 */
.L_x_646:
[----:B------:R-:W5:Y:S04]  /*7e80*/  LDL R7, [R1+0x3c] ;  /* 0x00003c0001077983 */ /* 0x000f680000100800 */
[----:B----4-:R-:W4:Y:S04]  /*7e90*/  LDL R6, [R1+0xc8] ;  /* 0x0000c80001067983 */ /* 0x010f280000100800 */
[----:B---3--:R-:W3:Y:S04]  /*7ea0*/  LDL R132, [R1+0x68] ;  /* 0x0000680001847983 */ /* 0x008ee80000100800 */
        /* <DEDUP_REMOVED lines=10> */
[----:B-----5:R-:W-:Y:S02]  /*7f50*/  ISETP.GE.AND P4, PT, R7, c[0x0][0x1d4], PT ;  /* 0x0000750007007a0c */ /* 0x020fe40003f86270 */
[----:B----4-:R-:W-:Y:S02]  /*7f60*/  IADD3 R6, P0, R0, R6, RZ ;  /* 0x0000000600067210 */ /* 0x010fe40007f1e0ff */
[----:B---3--:R-:W-:Y:S03]  /*7f70*/  ISETP.GE.AND P3, PT, R132, c[0x0][0x1d4], PT ;  /* 0x0000750084007a0c */ /* 0x008fe60003f66270 */
[----:B--2---:R-:W-:Y:S01]  /*7f80*/  IMAD.X R7, R4, 0x1, R3, P0 ;  /* 0x0000000104077824 */ /* 0x004fe200000e0603 */
[----:B------:R-:W-:Y:S05]  /*7f90*/  IADD3 R2, P0, R0, R2, RZ ;  /* 0x0000000200027210 */ /* 0x000fea0007f1e0ff */
[----:B------:R-:W-:Y:S01]  /*7fa0*/  IMAD.X R3, R4, 0x1, R133, P0 ;  /* 0x0000000104037824 */ /* 0x000fe200000e0685 */
[----:B------:R-:W-:Y:S01]  /*7fb0*/  @!PT LDS RZ, [RZ] ;  /* 0x00000000fffff984 */ /* 0x000fe20000000800 */
[----:B------:R-:W-:Y:S01]  /*7fc0*/  @!PT LDS RZ, [RZ] ;  /* 0x00000000fffff984 */ /* 0x000fe20000000800 */
[----:B------:R-:W-:Y:S01]  /*7fd0*/  @!PT LDS RZ, [RZ] ;  /* 0x00000000fffff984 */ /* 0x000fe20000000800 */
[----:B------:R2:W-:Y:S04]  /*7fe0*/  LDGSTS.E.BYPASS.LTC128B.128 [R13+0x4080], [R6.64], !P4 ;  /* 0x04080000060d7fae */ /* 0x0005e8000e101d46 */
[----:B------:R3:W-:Y:S01]  /*7ff0*/  LDGSTS.E.BYPASS.LTC128B.128 [R13+0x5880], [R2.64], !P3 ;  /* 0x05880000020d7fae */ /* 0x0007e2000d901d46 */
[----:B------:R-:W-:Y:S02]  /*8000*/  ISETP.GE.AND P2, PT, R22, c[0x0][0x1d4], PT ;  /* 0x0000750016007a0c */ /* 0x000fe40003f46270 */
[----:B------:R-:W-:Y:S02]  /*8010*/  ISETP.GE.AND P1, PT, R14, c[0x0][0x1d4], PT ;  /* 0x000075000e007a0c */ /* 0x000fe40003f26270 */
[----:B---3--:R-:W-:Y:S05]  /*8020*/  IADD3 R2, P0, R0, R23, RZ ;  /* 0x0000001700027210 */ /* 0x008fea0007f1e0ff */
[----:B------:R-:W-:Y:S02]  /*8030*/  IMAD.X R3, R4, 0x1, R20, P0 ;  /* 0x0000000104037824 */ /* 0x000fe400000e0614 */
[----:B------:R-:W3:Y:S04]  /*8040*/  S2R R20, SR_TID.X ;  /* 0x0000000000147919 */ /* 0x000ee80000002100 */
[----:B------:R4:W-:Y:S01]  /*8050*/  LDGSTS.E.BYPASS.LTC128B.128 [R13+0x7080], [R2.64], !P2 ;  /* 0x07080000020d7fae */ /* 0x0009e2000d101d46 */
[----:B---3--:R-:W-:Y:S02]  /*8060*/  ISETP.GT.AND P5, PT, R20, 0x7f, PT ;  /* 0x0000007f1400780c */ /* 0x008fe40003fa4270 */
[----:B----4-:R-:W-:Y:S05]  /*8070*/  IADD3 R2, P0, R0, R21, RZ ;  /* 0x0000001500027210 */ /* 0x010fea0007f1e0ff */
[----:B------:R-:W-:Y:S05]  /*8080*/  IMAD.X R3, R4, 0x1, R15, P0 ;  /* 0x0000000104037824 */ /* 0x000fea00000e060f */
[----:B------:R2:W-:Y:S01]  /*8090*/  LDGSTS.E.BYPASS.LTC128B.128 [R13+0x8880], [R2.64], !P1 ;  /* 0x08880000020d7fae */ /* 0x0005e2000c901d46 */
[----:B------:R-:W-:-:S05]  /*80a0*/  @P5 BRA `(.L_x_507) ;  /* 0x000001b000005947 */ /* 0x000fca0003800000 */
[----:B------:R-:W-:-:S05]  /*80b0*/  BRA.DIV ~URZ, `(.L_x_510) ;  /* 0x000119527f007947 */ /* 0x000fca000b800000 */
[----:B------:R3:W4:Y:S04]  /*80c0*/  SHFL.IDX PT, R4, R5, 0x1, 0x181f ;  /* 0x00381f0005047f89 */ /* 0x00072800000e0000 */
[----:B------:R3:W2:Y:S02]  /*80d0*/  SHFL.IDX PT, R0, R12, 0x1, 0x181f ;  /* 0x00381f000c007f89 */ /* 0x0006a400000e0000 */
.L_x_647:
[----:B--2---:R-:W2:Y:S04]  /*80e0*/  LDL R6, [R1+0xc8] ;  /* 0x0000c80001067983 */ /* 0x004ea80000100800 */
[----:B------:R-:W5:Y:S04]  /*80f0*/  LDL R3, [R1+0x40] ;  /* 0x0000400001037983 */ /* 0x000f680000100800 */
[----:B---3--:R-:W3:Y:S04]  /*8100*/  LDL R2, [R1+0xcc] ;  /* 0x0000cc0001027983 */ /* 0x008ee80000100800 */
[----:B----4-:R-:W4:Y:S04]  /*8110*/  LDL R20, [R1+0x44] ;  /* 0x0000440001147983 */ /* 0x010f280000100800 */
[----:B------:R-:W4:Y:S04]  /*8120*/  LDL R5, [R1+0x2c] ;  /* 0x00002c0001057983 */ /* 0x000f280000100800 */
[----:B------:R-:W4:Y:S04]  /*8130*/  LDL R15, [R1+0xc4] ;  /* 0x0000c400010f7983 */ /* 0x000f280000100800 */
[----:B------:R-:W4:Y:S04]  /*8140*/  LDL R14, [R1+0x48] ;  /* 0x00004800010e7983 */ /* 0x000f280000100800 */
[----:B------:R-:W4:Y:S04]  /*8150*/  LDL R13, [R1+0xb4] ;  /* 0x0000b400010d7983 */ /* 0x000f280000100800 */
[----:B------:R-:W4:Y:S01]  /*8160*/  LDL R12, [R1+0x4c] ;  /* 0x00004c00010c7983 */ /* 0x000f220000100800 */
[----:B--2---:R-:W-:Y:S05]  /*8170*/  IADD3 R6, P0, R0, R6, RZ ;  /* 0x0000000600067210 */ /* 0x004fea0007f1e0ff */
[----:B-----5:R-:W-:Y:S01]  /*8180*/  IMAD.X R7, R4, 0x1, R3, P0 ;  /* 0x0000000104077824 */ /* 0x020fe200000e0603 */
[----:B---3--:R-:W-:Y:S05]  /*8190*/  IADD3 R2, P0, R0, R2, RZ ;  /* 0x0000000200027210 */ /* 0x008fea0007f1e0ff */
[----:B----4-:R-:W-:Y:S01]  /*81a0*/  IMAD.X R3, R4, 0x1, R20, P0 ;  /* 0x0000000104037824 */ /* 0x010fe200000e0614 */
[----:B------:R-:W-:Y:S01]  /*81b0*/  @!PT LDS RZ, [RZ] ;  /* 0x00000000fffff984 */ /* 0x000fe20000000800 */
[----:B------:R-:W-:Y:S01]  /*81c0*/  @!PT LDS RZ, [RZ] ;  /* 0x00000000fffff984 */ /* 0x000fe20000000800 */
[----:B------:R-:W-:Y:S01]  /*81d0*/  @!PT LDS RZ, [RZ] ;  /* 0x00000000fffff984 */ /* 0x000fe20000000800 */
[----:B------:R2:W-:Y:S04]  /*81e0*/  LDGSTS.E.BYPASS.LTC128B.128 [R5+0x5080], [R6.64], !P4 ;  /* 0x0508000006057fae */ /* 0x0005e8000e101d46 */
[----:B------:R3:W-:Y:S02]  /*81f0*/  LDGSTS.E.BYPASS.LTC128B.128 [R5+0x6880], [R2.64], !P3 ;  /* 0x0688000002057fae */ /* 0x0007e4000d901d46 */
[----:B---3--:R-:W-:Y:S05]  /*8200*/  IADD3 R2, P0, R0, R15, RZ ;  /* 0x0000000f00027210 */ /* 0x008fea0007f1e0ff */
[----:B------:R-:W-:Y:S05]  /*8210*/  IMAD.X R3, R4, 0x1, R14, P0 ;  /* 0x0000000104037824 */ /* 0x000fea00000e060e */
[----:B------:R3:W-:Y:S02]  /*8220*/  LDGSTS.E.BYPASS.LTC128B.128 [R5+0x8080], [R2.64], !P2 ;  /* 0x0808000002057fae */ /* 0x0007e4000d101d46 */
[----:B---3--:R-:W-:Y:S05]  /*8230*/  IADD3 R2, P0, R0, R13, RZ ;  /* 0x0000000d00027210 */ /* 0x008fea0007f1e0ff */
[----:B------:R-:W-:Y:S05]  /*8240*/  IMAD.X R3, R4, 0x1, R12, P0 ;  /* 0x0000000104037824 */ /* 0x000fea00000e060c */
[----:B------:R2:W-:Y:S03]  /*8250*/  LDGSTS.E.BYPASS.LTC128B.128 [R5+0x9880], [R2.64], !P1 ;  /* 0x0988000002057fae */ /* 0x0005e6000c901d46 */
.L_x_507:
[----:B---3--:R-:W-:Y:S05]  /*8260*/  BSYNC B0 ;  /* 0x0000000000007941 */ /* 0x008fea0003800000 */
.L_x_506:
[----:B------:R-:W0:Y:S01]  /*8270*/  LDGDEPBAR ;  /* 0x00000000000079af */ /* 0x000e220000000000 */
[----:B------:R-:W-:Y:S01]  /*8280*/  WARPSYNC 0xffffffff ;  /* 0xffffffff00007948 */ /* 0x000fe20003800000 */
[C---:B--2-4-:R-:W-:Y:S01]  /*8290*/  HMMA.16816.F32.BF16 R4, R164.reuse, R8, RZ ;  /* 0x00000008a404723c */ /* 0x054fe200000418ff */
[----:B------:R-:W-:Y:S03]  /*82a0*/  BSSY B0, `(.L_x_511) ;  /* 0x0000110000007945 */ /* 0x000fe60003800000 */
[----:B------:R-:W2:Y:S04]  /*82b0*/  LDL R2, [R1+0x38] ;  /* 0x0000380001027983 */ /* 0x000ea80000100800 */
[C---:B------:R-:W-:Y:S02]  /*82c0*/  HMMA.16816.F32.BF16 R8, R164.reuse, R10, RZ ;  /* 0x0000000aa408723c */ /* 0x040fe400000418ff */
[----:B------:R-:W3:Y:S06]  /*82d0*/  LDL R0, [R1] ;  /* 0x0000000001007983 */ /* 0x000eec0000100800 */
[C---:B-1----:R-:W-:Y:S01]  /*82e0*/  HMMA.16816.F32.BF16 R12, R164.reuse, R16, RZ ;  /* 0x00000010a40c723c */ /* 0x042fe200000418ff */
[----:B------:R-:W4:Y:S06]  /*82f0*/  LDL R132, [R1+0x4] ;  /* 0x0000040001847983 */ /* 0x000f2c0000100800 */
[----:B------:R-:W5:Y:S01]  /*8300*/  LDL R3, [R1+0x8] ;  /* 0x0000080001037983 */ /* 0x000f620000100800 */
[C---:B------:R-:W-:Y:S08]  /*8310*/  HMMA.16816.F32.BF16 R16, R164.reuse, R18, RZ ;  /* 0x00000012a410723c */ /* 0x040ff000000418ff */
[C---:B------:R-:W-:Y:S08]  /*8320*/  HMMA.16816.F32.BF16 R20, R164.reuse, R24, RZ ;  /* 0x00000018a414723c */ /* 0x040ff000000418ff */
[----:B------:R-:W-:Y:S08]  /*8330*/  HMMA.16816.F32.BF16 R24, R164, R26, RZ ;  /* 0x0000001aa418723c */ /* 0x000ff000000418ff */
[C---:B------:R-:W-:Y:S08]  /*8340*/  HMMA.16816.F32.BF16 R4, R168.reuse, R172, R4 ;  /* 0x000000aca804723c */ /* 0x040ff00000041804 */
[C---:B------:R-:W-:Y:S01]  /*8350*/  HMMA.16816.F32.BF16 R8, R168.reuse, R174, R8 ;  /* 0x000000aea808723c */ /* 0x040fe20000041808 */
[----:B------:R-:W1:Y:S07]  /*8360*/  LDSM.16.M88.4 R172, [R242] ;  /* 0x00000000f2ac783b */ /* 0x000e6e0000000200 */
[C---:B------:R-:W-:Y:S08]  /*8370*/  HMMA.16816.F32.BF16 R12, R168.reuse, R176, R12 ;  /* 0x000000b0a80c723c */ /* 0x040ff0000004180c */
[C---:B------:R-:W-:Y:S01]  /*8380*/  HMMA.16816.F32.BF16 R16, R168.reuse, R178, R16 ;  /* 0x000000b2a810723c */ /* 0x040fe20000041810 */
[----:B------:R-:W1:Y:S07]  /*8390*/  LDSM.16.M88.4 R176, [R242+0x800] ;  /* 0x00080000f2b0783b */ /* 0x000e6e0000000200 */
[C---:B------:R-:W-:Y:S08]  /*83a0*/  HMMA.16816.F32.BF16 R20, R168.reuse, R180, R20 ;  /* 0x000000b4a814723c */ /* 0x040ff00000041814 */
[----:B------:R-:W-:Y:S01]  /*83b0*/  HMMA.16816.F32.BF16 R24, R168, R182, R24 ;  /* 0x000000b6a818723c */ /* 0x000fe20000041818 */
[----:B------:R-:W1:Y:S07]  /*83c0*/  LDSM.16.M88.4 R180, [R242+0x1000] ;  /* 0x00100000f2b4783b */ /* 0x000e6e0000000200 */
[C---:B-1----:R-:W-:Y:S08]  /*83d0*/  HMMA.16816.F32.BF16 R4, R184.reuse, R172, R4 ;  /* 0x000000acb804723c */ /* 0x042ff00000041804 */
        /* <DEDUP_REMOVED lines=10> */
[----:B------:R-:W1:Y:S07]  /*8480*/  LDSM.16.M88.4 R172, [R240+0x1800] ;  /* 0x00180000f0ac783b */ /* 0x000e6e0000000200 */
        /* <DEDUP_REMOVED lines=11> */
[----:B------:R-:W1:Y:S07]  /*8540*/  LDSM.16.M88.4 R176, [R248] ;  /* 0x00000000f8b0783b */ /* 0x000e6e0000000200 */
[C---:B------:R-:W-:Y:S08]  /*8550*/  HMMA.16816.F32.BF16 R20, R192.reuse, R180, R20 ;  /* 0x000000b4c014723c */ /* 0x040ff00000041814 */
[----:B------:R-:W-:Y:S01]  /*8560*/  HMMA.16816.F32.BF16 R24, R192, R182, R24 ;  /* 0x000000b6c018723c */ /* 0x000fe20000041818 */
[----:B------:R-:W1:Y:S07]  /*8570*/  LDSM.16.M88.4 R180, [R249] ;  /* 0x00000000f9b4783b */ /* 0x000e6e0000000200 */
[C---:B-1----:R-:W-:Y:S08]  /*8580*/  HMMA.16816.F32.BF16 R4, R196.reuse, R172, R4 ;  /* 0x000000acc404723c */ /* 0x042ff00000041804 */
[C---:B------:R-:W-:Y:S01]  /*8590*/  HMMA.16816.F32.BF16 R8, R196.reuse, R174, R8 ;  /* 0x000000aec408723c */ /* 0x040fe20000041808 */
[----:B------:R-:W1:Y:S07]  /*85a0*/  LDSM.16.M88.4 R172, [R242+0x1800] ;  /* 0x00180000f2ac783b */ /* 0x000e6e0000000200 */
[C---:B------:R-:W-:Y:S08]  /*85b0*/  HMMA.16816.F32.BF16 R12, R196.reuse, R176, R12 ;  /* 0x000000b0c40c723c */ /* 0x040ff0000004180c */
        /* <DEDUP_REMOVED lines=8> */
[C---:B--2---:R-:W-:Y:S08]  /*8640*/  HMMA.16816.F32.BF16 R12, R200.reuse, R176, R12 ;  /* 0x000000b0c80c723c */ /* 0x044ff0000004180c */
[C---:B------:R-:W-:Y:S01]  /*8650*/  HMMA.16816.F32.BF16 R16, R200.reuse, R178, R16 ;  /* 0x000000b2c810723c */ /* 0x040fe20000041810 */
[----:B------:R-:W2:Y:S07]  /*8660*/  LDSM.16.M88.4 R176, [R241+0x2000] ;  /* 0x00200000f1b0783b */ /* 0x000eae0000000200 */
[C---:B---3--:R-:W-:Y:S08]  /*8670*/  HMMA.16816.F32.BF16 R20, R200.reuse, R180, R20 ;  /* 0x000000b4c814723c */ /* 0x048ff00000041814 */
        /* <DEDUP_REMOVED lines=13> */
[----:B------:R1:W4:Y:S07]  /*8750*/  LDSM.16.M88.4 R172, [R0] ;  /* 0x0000000000ac783b */ /* 0x00032e0000000200 */
[C---:B--2---:R-:W-:Y:S08]  /*8760*/  HMMA.16816.F32.BF16 R12, R208.reuse, R176, R12 ;  /* 0x000000b0d00c723c */ /* 0x044ff0000004180c */
[C---:B------:R-:W-:Y:S01]  /*8770*/  HMMA.16816.F32.BF16 R16, R208.reuse, R178, R16 ;  /* 0x000000b2d010723c */ /* 0x040fe20000041810 */
[----:B------:R-:W2:Y:S07]  /*8780*/  LDSM.16.M88.4 R176, [R251] ;  /* 0x00000000fbb0783b */ /* 0x000eae0000000200 */
[C---:B---3--:R-:W-:Y:S01]  /*8790*/  HMMA.16816.F32.BF16 R20, R208.reuse, R180, R20 ;  /* 0x000000b4d014723c */ /* 0x048fe20000041814 */
[----:B-1----:R-:W3:Y:S07]  /*87a0*/  LDL R0, [R1+0xc] ;  /* 0x00000c0001007983 */ /* 0x002eee0000100800 */
[----:B------:R-:W-:Y:S01]  /*87b0*/  HMMA.16816.F32.BF16 R24, R208, R182, R24 ;  /* 0x000000b6d018723c */ /* 0x000fe20000041818 */
[----:B------:R-:W1:Y:S07]  /*87c0*/  LDSM.16.M88.4 R180, [R252] ;  /* 0x00000000fcb4783b */ /* 0x000e6e0000000200 */
        /* <DEDUP_REMOVED lines=25> */
[----:B------:R-:W-:Y:S08]  /*8960*/  HMMA.16816.F32.BF16 R24, R220, R182, R24 ;  /* 0x000000b6dc18723c */ /* 0x000ff00000041818 */
[C---:B----4-:R-:W-:Y:S08]  /*8970*/  HMMA.16816.F32.BF16 R4, R224.reuse, R172, R4 ;  /* 0x000000ace004723c */ /* 0x050ff00000041804 */
[C---:B------:R-:W-:Y:S01]  /*8980*/  HMMA.16816.F32.BF16 R8, R224.reuse, R174, R8 ;  /* 0x000000aee008723c */ /* 0x040fe20000041808 */
[----:B------:R-:W1:Y:S07]  /*8990*/  LDSM.16.M88.4 R172, [R240+0x5800] ;  /* 0x00580000f0ac783b */ /* 0x000e6e0000000200 */
[C---:B--2---:R-:W-:Y:S08]  /*89a0*/  HMMA.16816.F32.BF16 R12, R224.reuse, R176, R12 ;  /* 0x000000b0e00c723c */ /* 0x044ff0000004180c */
[C---:B------:R-:W-:Y:S01]  /*89b0*/  HMMA.16816.F32.BF16 R16, R224.reuse, R178, R16 ;  /* 0x000000b2e010723c */ /* 0x040fe20000041810 */
[----:B-----5:R-:W-:Y:S07]  /*89c0*/  LDSM.16.M88.4 R176, [R3] ;  /* 0x0000000003b0783b */ /* 0x020fee0000000200 */
[C---:B-1----:R-:W-:Y:S08]  /*89d0*/  HMMA.16816.F32.BF16 R20, R224.reuse, R172, R20 ;  /* 0x000000ace014723c */ /* 0x042ff00000041814 */
[----:B------:R-:W-:Y:S01]  /*89e0*/  HMMA.16816.F32.BF16 R24, R224, R174, R24 ;  /* 0x000000aee018723c */ /* 0x000fe20000041818 */
[----:B------:R-:W-:Y:S06]  /*89f0*/  LDSM.16.M88.4 R172, [R132] ;  /* 0x0000000084ac783b */ /* 0x000fec0000000200 */
[----:B---3--:R1:W2:Y:S06]  /*8a00*/  LDSM.16.M88.4 R180, [R0] ;  /* 0x0000000000b4783b */ /* 0x0082ac0000000200 */
[----:B-1----:R-:W3:Y:S01]  /*8a10*/  LDL R0, [R1+0x70] ;  /* 0x0000700001007983 */ /* 0x002ee20000100800 */
[C---:B--2---:R-:W-:Y:S08]  /*8a20*/  HMMA.16816.F32.BF16 R4, R228.reuse, R180, R4 ;  /* 0x000000b4e404723c */ /* 0x044ff00000041804 */
[C---:B------:R-:W-:Y:S01]  /*8a30*/  HMMA.16816.F32.BF16 R8, R228.reuse, R182, R8 ;  /* 0x000000b6e408723c */ /* 0x040fe20000041808 */
[----:B------:R-:W-:Y:S07]  /*8a40*/  LDSM.16.M88.4 R180, [R242+0x5000] ;  /* 0x00500000f2b4783b */ /* 0x000fee0000000200 */
[C---:B------:R-:W-:Y:S08]  /*8a50*/  HMMA.16816.F32.BF16 R12, R228.reuse, R172, R12 ;  /* 0x000000ace40c723c */ /* 0x040ff0000004180c */
[C---:B------:R-:W-:Y:S01]  /*8a60*/  HMMA.16816.F32.BF16 R16, R228.reuse, R174, R16 ;  /* 0x000000aee410723c */ /* 0x040fe20000041810 */
[----:B------:R-:W1:Y:S07]  /*8a70*/  LDSM.16.M88.4 R172, [R242+0x4800] ;  /* 0x00480000f2ac783b */ /* 0x000e6e0000000200 */
[C---:B------:R-:W-:Y:S08]  /*8a80*/  HMMA.16816.F32.BF16 R20, R228.reuse, R176, R20 ;  /* 0x000000b0e414723c */ /* 0x040ff00000041814 */
[----:B------:R-:W-:Y:S01]  /*8a90*/  HMMA.16816.F32.BF16 R24, R228, R178, R24 ;  /* 0x000000b2e418723c */ /* 0x000fe20000041818 */
[----:B------:R-:W-:Y:S07]  /*8aa0*/  LDSM.16.M88.4 R176, [R241+0x4800] ;  /* 0x00480000f1b0783b */ /* 0x000fee0000000200 */
[C---:B-1----:R-:W-:Y:S08]  /*8ab0*/  HMMA.16816.F32.BF16 R4, R232.reuse, R172, R4 ;  /* 0x000000ace804723c */ /* 0x042ff00000041804 */
[C---:B------:R-:W-:Y:S01]  /*8ac0*/  HMMA.16816.F32.BF16 R8, R232.reuse, R174, R8 ;  /* 0x000000aee808723c */ /* 0x040fe20000041808 */
[----:B------:R-:W1:Y:S07]  /*8ad0*/  LDSM.16.M88.4 R172, [R242+0x5800] ;  /* 0x00580000f2ac783b */ /* 0x000e6e0000000200 */
[C---:B------:R-:W-:Y:S08]  /*8ae0*/  HMMA.16816.F32.BF16 R12, R232.reuse, R180, R12 ;  /* 0x000000b4e80c723c */ /* 0x040ff0000004180c */
        /* <DEDUP_REMOVED lines=12> */
[----:B------:R-:W-:Y:S03]  /*8bb0*/  HMMA.16816.F32.BF16 R24, R236, R182, R24 ;  /* 0x000000b6ec18723c */ /* 0x000fe60000041818 */
[----:B---3--:R-:W-:Y:S11]  /*8bc0*/  ISETP.GT.AND P0, PT, R2, R0, PT ;  /* 0x000000000200720c */ /* 0x008ff60003f04270 */
[----:B------:R-:W-:Y:S02]  /*8bd0*/  @!UPT UIADD3 URZ, URZ, URZ, URZ ;  /* 0x0000003f3f3ff290 */ /* 0x000fe4000fffe03f */
[----:B------:R-:W-:-:S05]  /*8be0*/  @!P0 BRA `(.L_x_512) ;  /* 0x000007b000008947 */ /* 0x000fca0003800000 */
[----:B------:R-:W2:Y:S01]  /*8bf0*/  LDL R3, [R1+0x84] ;  /* 0x0000840001037983 */ /* 0x000ea20000100800 */
[----:B------:R-:W-:Y:S03]  /*8c00*/  IMAD.MOV.U32 R132, RZ, RZ, c[0x0][0x2b8] ;  /* 0x0000ae00ff847624 */ /* 0x000fe600078e00ff */
[----:B------:R-:W3:Y:S02]  /*8c10*/  LDL R0, [R1+0x174] ;  /* 0x0001740001007983 */ /* 0x000ee40000100800 */
[----:B------:R-:W-:Y:S02]  /*8c20*/  ISETP.NE.AND P2, PT, R132, 0x1, PT ;  /* 0x000000018400780c */ /* 0x000fe40003f45270 */
[----:B------:R-:W4:Y:S04]  /*8c30*/  LDL.64 R176, [R1+0x90] ;  /* 0x0000900001b07983 */ /* 0x000f280000100a00 */
[----:B------:R-:W5:Y:S04]  /*8c40*/  LDL R133, [R1+0xa8] ;  /* 0x0000a80001857983 */ /* 0x000f680000100800 */
[----:B------:R-:W4:Y:S04]  /*8c50*/  LDL.64 R138, [R1+0x88] ;  /* 0x00008800018a7983 */ /* 0x000f280000100a00 */
[----:B------:R-:W4:Y:S04]  /*8c60*/  LDL R134, [R1+0xa0] ;  /* 0x0000a00001867983 */ /* 0x000f280000100800 */
[----:B------:R-:W1:Y:S01]  /*8c70*/  S2R R137, SR_TID.X ;  /* 0x0000000000897919 */ /* 0x000e620000002100 */
[----:B---3--:R-:W-:Y:S01]  /*8c80*/  ISETP.GT.AND P1, PT, R0, 0x2f, PT ;  /* 0x0000002f0000780c */ /* 0x008fe20003f24270 */
[----:B--2---:R-:W-:Y:S05]  /*8c90*/  IMAD R2, R2, 0x30, R3 ;  /* 0x0000003002027824 */ /* 0x004fea00078e0203 */
[----:B------:R-:W-:Y:S05]  /*8ca0*/  IADD3 R2, R2, -0x30, R0 ;  /* 0xffffffd002027810 */ /* 0x000fea0007ffe000 */
[----:B------:R-:W-:Y:S04]  /*8cb0*/  @P2 IMAD.HI.U32 R3, R2, c[0x0][0x2bc], RZ ;  /* 0x0000af0002032a27 */ /* 0x000fe800078e00ff */
[----:B------:R-:W-:Y:S01]  /*8cc0*/  IMAD.MOV.U32 R0, RZ, RZ, R2 ;  /* 0x000000ffff007224 */ /* 0x000fe200078e0002 */
[----:B------:R-:W-:Y:S04]  /*8cd0*/  @P2 SHF.R.U32.HI R0, RZ, c[0x0][0x2c0], R3 ;  /* 0x0000b000ff002a19 */ /* 0x000fe80000011603 */
[C---:B----4-:R-:W-:Y:S01]  /*8ce0*/  @!P1 IADD3 R3, P0, R0.reuse, R176, RZ ;  /* 0x000000b000039210 */ /* 0x050fe20007f1e0ff */
[----:B------:R-:W-:Y:S03]  /*8cf0*/  IMAD.MOV R132, RZ, RZ, -R0 ;  /* 0x000000ffff847224 */ /* 0x000fe600078e0a00 */
[----:B-----5:R-:W-:Y:S01]  /*8d00*/  @!P1 LEA.HI.X.SX32 R0, R0, R133, 0x1, P0 ;  /* 0x0000008500009211 */ /* 0x020fe200000f0eff */
[----:B------:R-:W-:Y:S01]  /*8d10*/  IMAD R132, R132, c[0x0][0x2b8], R2 ;  /* 0x0000ae0084847a24 */ /* 0x000fe200078e0202 */
[C---:B------:R-:W-:Y:S01]  /*8d20*/  @!P1 LEA R2, P0, R3.reuse, c[0x0][0x2a0], 0x2 ;  /* 0x0000a80003029a11 */ /* 0x040fe200078010ff */
[----:B------:R-:W-:Y:S03]  /*8d30*/  IMAD.MOV.U32 R133, RZ, RZ, RZ ;  /* 0x000000ffff857224 */ /* 0x000fe600078e00ff */
[----:B------:R-:W-:Y:S01]  /*8d40*/  @!P1 LEA.HI.X R3, R3, c[0x0][0x2a4], R0, 0x2, P0 ;  /* 0x0000a90003039a11 */ /* 0x000fe200000f1400 */
[----:B------:R2:W-:Y:S01]  /*8d50*/  STL [R1+0x34], R132 ;  /* 0x0000348401007387 */ /* 0x0005e20000100800 */
[----:B------:R-:W-:Y:S03]  /*8d60*/  SHF.R.S32.HI R0, RZ, 0x1f, R132 ;  /* 0x0000001fff007819 */ /* 0x000fe60000011484 */
[----:B------:R3:W4:Y:S02]  /*8d70*/  @!P1 LDG.E R133, [R2.64] ;  /* 0x0000000602859981 */ /* 0x000724000c1e1900 */
[----:B------:R-:W-:Y:S04]  /*8d80*/  IMAD R0, R0, c[0x0][0x1e0], RZ ;  /* 0x0000780000007a24 */ /* 0x000fe800078e02ff */
[C---:B------:R-:W-:Y:S02]  /*8d90*/  IMAD R0, R132.reuse, c[0x0][0x1e4], R0 ;  /* 0x0000790084007a24 */ /* 0x040fe400078e0200 */
[----:B---3--:R-:W-:Y:S04]  /*8da0*/  IMAD.WIDE.U32 R2, R132, c[0x0][0x1e0], RZ ;  /* 0x0000780084027a25 */ /* 0x008fe800078e00ff */
[----:B------:R-:W-:Y:S01]  /*8db0*/  IMAD.IADD R3, R3, 0x1, R0 ;  /* 0x0000000103037824 */ /* 0x000fe200078e0200 */
[----:B----4-:R-:W-:Y:S01]  /*8dc0*/  SHF.R.S32.HI R0, RZ, 0x1f, R133 ;  /* 0x0000001fff007819 */ /* 0x010fe20000011485 */
[----:B------:R1:W-:Y:S02]  /*8dd0*/  STL [R1+0x30], R133 ;  /* 0x0000308501007387 */ /* 0x0003e40000100800 */
[C---:B------:R-:W-:Y:S04]  /*8de0*/  IMAD.WIDE.U32 R2, R133.reuse, c[0x0][0x1f0], R2 ;  /* 0x00007c0085027a25 */ /* 0x040fe800078e0002 */
[----:B--2---:R-:W-:Y:S01]  /*8df0*/  IMAD R132, R0, c[0x0][0x1f0], RZ ;  /* 0x00007c0000847a24 */ /* 0x004fe200078e02ff */
[----:B------:R-:W-:Y:S03]  /*8e00*/  IADD3 R0, P0, R138, R2, RZ ;  /* 0x000000028a007210 */ /* 0x000fe60007f1e0ff */
[----:B------:R-:W-:Y:S05]  /*8e10*/  IMAD R132, R133, c[0x0][0x1f4], R132 ;  /* 0x00007d0085847a24 */ /* 0x000fea00078e0284 */
[----:B------:R-:W-:Y:S02]  /*8e20*/  IADD3.X R2, R134, R3, R132, P0, !PT ;  /* 0x0000000386027210 */ /* 0x000fe400007fe484 */
[----:B-1----:R-:W-:Y:S04]  /*8e30*/  SHF.R.S32.HI R133, RZ, 0x1f, R137 ;  /* 0x0000001fff857819 */ /* 0x002fe80000011489 */
[----:B------:R-:W-:Y:S02]  /*8e40*/  LEA.HI R133, R133, R137, RZ, 0x3 ;  /* 0x0000008985857211 */ /* 0x000fe400078f18ff */
[C---:B------:R-:W-:Y:S02]  /*8e50*/  LEA R137, P0, R0.reuse, c[0x0][0x1c8], 0x1 ;  /* 0x0000720000897a11 */ /* 0x040fe400078008ff */
[----:B------:R-:W-:Y:S02]  /*8e60*/  SHF.R.S32.HI R133, RZ, 0x3, R133 ;  /* 0x00000003ff857819 */ /* 0x000fe40000011485 */
[----:B------:R-:W-:Y:S02]  /*8e70*/  LEA.HI.X R134, R0, c[0x0][0x1cc], R2, 0x1, P0 ;  /* 0x0000730000867a11 */ /* 0x000fe400000f0c02 */
[----:B------:R-:W-:Y:S04]  /*8e80*/  IADD3 R133, -R133, 0x30, RZ ;  /* 0x0000003085857810 */ /* 0x000fe80007ffe1ff */
[----:B------:R-:W-:Y:S01]  /*8e90*/  ISETP.GE.AND P0, PT, R133, 0x1, PT ;  /* 0x000000018500780c */ /* 0x000fe20003f06270 */
[----:B------:R-:W-:-:S10]  /*8ea0*/  BRA.DIV ~URZ, `(.L_x_513) ;  /* 0x00010c727f007947 */ /* 0x000fd4000b800000 */
[----:B------:R1:W2:Y:S02]  /*8eb0*/  SHFL.IDX PT, R132, R134, RZ, 0x181f ;  /* 0x00181fff86847589 */ /* 0x0002a400000e0000 */
.L_x_648:
[----:B------:R-:W-:-:S05]  /*8ec0*/  BRA.DIV ~URZ, `(.L_x_514) ;  /* 0x00010ce27f007947 */ /* 0x000fca000b800000 */
[----:B------:R3:W4:Y:S02]  /*8ed0*/  SHFL.IDX PT, R0, R137, RZ, 0x181f ;  /* 0x00181fff89007589 */ /* 0x00072400000e0000 */
.L_x_649:
        /* <DEDUP_REMOVED lines=13> */
[----:B-----5:R-:W-:Y:S05]  /*8fb0*/  @P0 IADD3 R138, P1, R0, R138, RZ ;  /* 0x0000008a008a0210 */ /* 0x020fea0007f3e0ff */
[----:B---3--:R-:W-:Y:S01]  /*8fc0*/  @P0 IMAD.X R139, R132, 0x1, R181, P1 ;  /* 0x00000001848b0824 */ /* 0x008fe200008e06b5 */
[----:B----4-:R-:W-:Y:S11]  /*8fd0*/  @P0 ISETP.GE.AND P1, PT, R3, c[0x0][0x1d4], PT ;  /* 0x0000750003000a0c */ /* 0x010ff60003f26270 */
[----:B------:R-:W-:Y:S02]  /*8fe0*/  @!UPT UIADD3 URZ, URZ, URZ, URZ ;  /* 0x0000003f3f3ff290 */ /* 0x000fe4000fffe03f */
[----:B------:R-:W-:Y:S01]  /*8ff0*/  @!PT LDS RZ, [RZ] ;  /* 0x00000000fffff984 */ /* 0x000fe20000000800 */
[----:B------:R-:W-:Y:S01]  /*9000*/  @!PT LDS RZ, [RZ] ;  /* 0x00000000fffff984 */ /* 0x000fe20000000800 */
[----:B------:R-:W-:Y:S01]  /*9010*/  @!PT LDS RZ, [RZ] ;  /* 0x00000000fffff984 */ /* 0x000fe20000000800 */
[----:B--2---:R2:W-:Y:S01]  /*9020*/  @P0 LDGSTS.E.BYPASS.LTC128B.128 [R172+0x14080], [R138.64], !P1 ;  /* 0x140800008aac0fae */ /* 0x0045e2000c901d46 */
[----:B------:R-:W-:Y:S05]  /*9030*/  @P0 IADD3 R2, P1, R0, R2, RZ ;  /* 0x0000000200020210 */ /* 0x000fea0007f3e0ff */
[----:B------:R-:W-:Y:S01]  /*9040*/  @P0 IMAD.X R3, R132, 0x1, R180, P1 ;  /* 0x0000000184030824 */ /* 0x000fe200008e06b4 */
[----:B------:R-:W-:Y:S11]  /*9050*/  @P0 ISETP.GE.AND P1, PT, R179, c[0x0][0x1d4], PT ;  /* 0x00007500b3000a0c */ /* 0x000ff60003f26270 */
[----:B------:R-:W-:Y:S02]  /*9060*/  @!UPT UIADD3 URZ, URZ, URZ, URZ ;  /* 0x0000003f3f3ff290 */ /* 0x000fe4000fffe03f */
[----:B------:R3:W-:Y:S02]  /*9070*/  @P0 LDGSTS.E.BYPASS.LTC128B.128 [R172+0x15880], [R2.64], !P1 ;  /* 0x1588000002ac0fae */ /* 0x0007e4000c901d46 */
[----:B---3--:R-:W-:Y:S05]  /*9080*/  @P0 IADD3 R2, P1, R0, R178, RZ ;  /* 0x000000b200020210 */ /* 0x008fea0007f3e0ff */
        /* <DEDUP_REMOVED lines=8> */
[----:B------:R2:W-:Y:S01]  /*9110*/  @P0 LDGSTS.E.BYPASS.LTC128B.128 [R172+0x18880], [R2.64], !P1 ;  /* 0x1888000002ac0fae */ /* 0x0005e2000c901d46 */
[----:B------:R-:W-:Y:S01]  /*9120*/  ISETP.GE.AND P0, PT, R133, 0x21, PT ;  /* 0x000000218500780c */ /* 0x000fe20003f06270 */
[----:B------:R-:W-:-:S06]  /*9130*/  BRA.DIV ~URZ, `(.L_x_515) ;  /* 0x00010b027f007947 */ /* 0x000fcc000b800000 */
[----:B------:R3:W4:Y:S04]  /*9140*/  SHFL.IDX PT, R132, R134, 0x1, 0x181f ;  /* 0x00381f0086847f89 */ /* 0x00072800000e0000 */
[----:B------:R3:W1:Y:S02]  /*9150*/  SHFL.IDX PT, R0, R137, 0x1, 0x181f ;  /* 0x00381f0089007f89 */ /* 0x00066400000e0000 */
.L_x_650:
        /* <DEDUP_REMOVED lines=12> */
[----:B-1----:R-:W4:Y:S01]  /*9220*/  LDL R134, [R1+0x6c] ;  /* 0x00006c0001867983 */ /* 0x002f220000100800 */
[----:B--2---:R-:W-:Y:S05]  /*9230*/  @P0 IADD3 R138, P1, R0, R138, RZ ;  /* 0x0000008a008a0210 */ /* 0x004fea0007f3e0ff */
[----:B-----5:R-:W-:Y:S01]  /*9240*/  @P0 IMAD.X R139, R132, 0x1, R178, P1 ;  /* 0x00000001848b0824 */ /* 0x020fe200008e06b2 */
[----:B---3--:R-:W-:Y:S11]  /*9250*/  @P0 ISETP.GE.AND P1, PT, R3, c[0x0][0x1d4], PT ;  /* 0x0000750003000a0c */ /* 0x008ff60003f26270 */
[----:B------:R-:W-:Y:S02]  /*9260*/  @!UPT UIADD3 URZ, URZ, URZ, URZ ;  /* 0x0000003f3f3ff290 */ /* 0x000fe4000fffe03f */
[----:B------:R-:W-:Y:S01]  /*9270*/  @!PT LDS RZ, [RZ] ;  /* 0x00000000fffff984 */ /* 0x000fe20000000800 */
[----:B------:R-:W-:Y:S01]  /*9280*/  @!PT LDS RZ, [RZ] ;  /* 0x00000000fffff984 */ /* 0x000fe20000000800 */
[----:B------:R-:W-:Y:S01]  /*9290*/  @!PT LDS RZ, [RZ] ;  /* 0x00000000fffff984 */ /* 0x000fe20000000800 */
[----:B----4-:R1:W-:Y:S01]  /*92a0*/  @P0 LDGSTS.E.BYPASS.LTC128B.128 [R133+0x15080], [R138.64], !P1 ;  /* 0x150800008a850fae */ /* 0x0103e2000c901d46 */
[----:B------:R-:W-:Y:S05]  /*92b0*/  @P0 IADD3 R2, P1, R0, R2, RZ ;  /* 0x0000000200020210 */ /* 0x000fea0007f3e0ff */
[----:B------:R-:W-:Y:S01]  /*92c0*/  @P0 IMAD.X R3, R132, 0x1, R177, P1 ;  /* 0x0000000184030824 */ /* 0x000fe200008e06b1 */
[----:B------:R-:W-:Y:S11]  /*92d0*/  @P0 ISETP.GE.AND P1, PT, R176, c[0x0][0x1d4], PT ;  /* 0x00007500b0000a0c */ /* 0x000ff60003f26270 */
[----:B------:R-:W-:Y:S02]  /*92e0*/  @!UPT UIADD3 URZ, URZ, URZ, URZ ;  /* 0x0000003f3f3ff290 */ /* 0x000fe4000fffe03f */
[----:B------:R2:W-:Y:S02]  /*92f0*/  @P0 LDGSTS.E.BYPASS.LTC128B.128 [R133+0x16880], [R2.64], !P1 ;  /* 0x1688000002850fae */ /* 0x0005e4000c901d46 */
[----:B--2---:R-:W-:Y:S05]  /*9300*/  @P0 IADD3 R2, P1, R0, R175, RZ ;  /* 0x000000af00020210 */ /* 0x004fea0007f3e0ff */
        /* <DEDUP_REMOVED lines=9> */
.L_x_512:
[----:B------:R-:W-:Y:S05]  /*93a0*/  BSYNC B0 ;  /* 0x0000000000007941 */ /* 0x000fea0003800000 */
.L_x_511:
[----:B-1----:R-:W2:Y:S01]  /*93b0*/  LDL R133, [R1+0xac] ;  /* 0x0000ac0001857983 */ /* 0x002ea20000100800 */
[----:B------:R-:W-:Y:S01]  /*93c0*/  IMAD.MOV.U32 R137, RZ, RZ, c[0x0][0x2c4] ;  /* 0x0000b100ff897624 */ /* 0x000fe200078e00ff */
[----:B------:R-:W-:Y:S02]  /*93d0*/  LOP3.LUT R138, RZ, c[0x0][0x324], RZ, 0x33, !PT ;  /* 0x0000c900ff8a7a12 */ /* 0x000fe400078e33ff */
[----:B------:R-:W2:Y:S02]  /*93e0*/  LDL R2, [R1+0xc0] ;  /* 0x0000c00001027983 */ /* 0x000ea40000100800 */
[----:B------:R-:W-:Y:S02]  /*93f0*/  ISETP.NE.AND P0, PT, R137, 0x1, PT ;  /* 0x000000018900780c */ /* 0x000fe40003f05270 */
[----:B------:R-:W3:Y:S04]  /*9400*/  LDL R0, [R1+0x38] ;  /* 0x0000380001007983 */ /* 0x000ee80000100800 */
[----:B------:R-:W4:Y:S04]  /*9410*/  LDL R134, [R1+0x7c] ;  /* 0x00007c0001867983 */ /* 0x000f280000100800 */
[----:B------:R-:W5:Y:S04]  /*9420*/  LDL R132, [R1+0x78] ;  /* 0x0000780001847983 */ /* 0x000f680000100800 */
[----:B------:R-:W5:Y:S04]  /*9430*/  LDL R3, [R1+0x74] ;  /* 0x0000740001037983 */ /* 0x000f680000100800 */
[----:B------:R-:W0:Y:S01]  /*9440*/  LDGDEPBAR ;  /* 0x00000000000079af */ /* 0x000e220000000000 */
[----:B--2---:R-:W-:Y:S02]  /*9450*/  IMAD.IADD R133, R2, 0x1, R133 ;  /* 0x0000000102857824 */ /* 0x004fe400078e0285 */
[----:B---3--:R-:W-:Y:S02]  /*9460*/  IMAD R0, R0, -0x30, RZ ;  /* 0xffffffd000007824 */ /* 0x008fe400078e02ff */
[----:B------:R-:W-:Y:S05]  /*9470*/  @P0 IMAD.HI.U32 R2, R133, c[0x0][0x2c8], RZ ;  /* 0x0000b20085020a27 */ /* 0x000fea00078e00ff */
[----:B------:R-:W-:Y:S02]  /*9480*/  @P0 SHF.R.U32.HI R133, RZ, c[0x0][0x2cc], R2 ;  /* 0x0000b300ff850a19 */ /* 0x000fe40000011602 */
[----:B----4-:R-:W-:Y:S04]  /*9490*/  IADD3 R2, -R134, 0x1, R0 ;  /* 0x0000000186027810 */ /* 0x010fe80007ffe100 */
[----:B-----5:R-:W-:Y:S04]  /*94a0*/  IADD3 R134, -R3, R2, R132 ;  /* 0x0000000203867210 */ /* 0x020fe80007ffe184 */
[----:B------:R-:W-:Y:S01]  /*94b0*/  IADD3 R137, R134, c[0x0][0x328], RZ ;  /* 0x0000ca0086897a10 */ /* 0x000fe20007ffe0ff */
[----:B------:R-:W-:-:S05]  /*94c0*/  BRA.DIV ~URZ, `(.L_x_516) ;  /* 0x000108827f007947 */ /* 0x000fca000b800000 */
[----:B------:R1:W2:Y:S02]  /*94d0*/  SHFL.IDX PT, R132, R133, RZ, 0x1c1f ;  /* 0x001c1fff85847589 */ /* 0x0002a400000e0000 */
.L_x_651:
[-C--:B--2---:R-:W-:Y:S01]  /*94e0*/  IADD3 R3, R137, R132.reuse, RZ ;  /* 0x0000008489037210 */ /* 0x084fe20007ffe0ff */
[----:B------:R-:W-:Y:S02]  /*94f0*/  IMAD.MOV.U32 R2, RZ, RZ, c[0x0][0x32c] ;  /* 0x0000cb00ff027624 */ /* 0x000fe400078e00ff */
[----:B------:R-:W-:Y:S03]  /*9500*/  IMAD.IADD R134, R138, 0x1, R134 ;  /* 0x000000018a867824 */ /* 0x000fe600078e0286 */
[----:B------:R-:W-:Y:S02]  /*9510*/  ISETP.GE.AND P0, PT, R2, 0x1, PT ;  /* 0x000000010200780c */ /* 0x000fe40003f06270 */
[----:B------:R-:W-:Y:S11]  /*9520*/  IADD3 R2, R134, R132, RZ ;  /* 0x0000008486027210 */ /* 0x000ff60007ffe0ff */
[----:B------:R-:W-:-:S05]  /*9530*/  @!P0 BRA `(.L_x_517) ;  /* 0x000001b000008947 */ /* 0x000fca0003800000 */
[----:B------:R-:W2:Y:S01]  /*9540*/  LDL R172, [R1+0x78] ;  /* 0x0000780001ac7983 */ /* 0x000ea20000100800 */
[----:B------:R-:W-:Y:S03]  /*9550*/  BSSY B0, `(.L_x_518) ;  /* 0x0000013000007945 */ /* 0x000fe60003800000 */
[----:B------:R-:W2:Y:S02]  /*9560*/  LDL R139, [R1+0x74] ;  /* 0x00007400018b7983 */ /* 0x000ea40000100800 */
[----:B--2---:R-:W-:Y:S04]  /*9570*/  IADD3 R132, -R139, R172, R132 ;  /* 0x000000ac8b847210 */ /* 0x004fe80007ffe184 */
        /* <DEDUP_REMOVED lines=11> */
.L_x_519:
[----:B------:R-:W-:Y:S04]  /*9630*/  MOV R138, 0x1 ;  /* 0x00000001008a7802 */ /* 0x000fe80000000f00 */
[----:B------:R-:W-:Y:S11]  /*9640*/  ISETP.NE.AND P0, PT, R138, c[0x0][0x32c], PT ;  /* 0x0000cb008a007a0c */ /* 0x000ff60003f05270 */
[----:B------:R-:W-:Y:S02]  /*9650*/  @!UPT UIADD3 URZ, URZ, URZ, URZ ;  /* 0x0000003f3f3ff290 */ /* 0x000fe4000fffe03f */
[----:B------:R-:W-:Y:S05]  /*9660*/  @P0 IMAD.HI.U32 R138, R132, c[0x0][0x330], RZ ;  /* 0x0000cc00848a0a27 */ /* 0x000fea00078e00ff */
[----:B------:R-:W-:Y:S02]  /*9670*/  @P0 SHF.R.U32.HI R132, RZ, c[0x0][0x334], R138 ;  /* 0x0000cd00ff840a19 */ /* 0x000fe4000001168a */
.L_x_520:
[----:B------:R-:W-:Y:S05]  /*9680*/  BSYNC B0 ;  /* 0x0000000000007941 */ /* 0x000fea0003800000 */
.L_x_518:
[----:B------:R-:W2:Y:S02]  /*9690*/  LDL R138, [R1+0x7c] ;  /* 0x00007c00018a7983 */ /* 0x000ea40000100800 */
[----:B--2---:R-:W-:Y:S04]  /*96a0*/  IMAD.IADD R138, R0, 0x1, -R138 ;  /* 0x00000001008a7824 */ /* 0x004fe800078e0a8a */
[----:B------:R-:W-:Y:S05]  /*96b0*/  IMAD R132, R132, c[0x0][0x32c], R138 ;  /* 0x0000cb0084847a24 */ /* 0x000fea00078e028a */
[----:B------:R-:W-:Y:S02]  /*96c0*/  IMNMX R2, R2, R132, !PT ;  /* 0x0000008402027217 */ /* 0x000fe40007800200 */
[----:B------:R-:W-:Y:S04]  /*96d0*/  IADD3 R132, R132, c[0x0][0x32c], RZ ;  /* 0x0000cb0084847a10 */ /* 0x000fe80007ffe0ff */
[----:B------:R-:W-:Y:S02]  /*96e0*/  IMNMX R3, R3, R132, PT ;  /* 0x0000008403037217 */ /* 0x000fe40003800200 */
.L_x_517:
[C---:B------:R-:W-:Y:S01]  /*96f0*/  ISETP.GE.AND P0, PT, R0.reuse, 0x1, PT ;  /* 0x000000010000780c */ /* 0x040fe20003f06270 */
[----:B------:R-:W2:Y:S01]  /*9700*/  LDL.LU R132, [R1+0x28] ;  /* 0x0000280001847983 */ /* 0x000ea20000300800 */
[C---:B------:R-:W-:Y:S02]  /*9710*/  ISETP.GE.AND P1, PT, R0.reuse, 0x2, PT ;  /* 0x000000020000780c */ /* 0x040fe40003f26270 */
[C---:B------:R-:W-:Y:S02]  /*9720*/  ISETP.GE.AND P6, PT, R0.reuse, 0x12, PT ;  /* 0x000000120000780c */ /* 0x040fe40003fc6270 */
[C---:B------:R-:W-:Y:S02]  /*9730*/  ISETP.GE.AND P5, PT, R0.reuse, 0x19, PT ;  /* 0x000000190000780c */ /* 0x040fe40003fa6270 */
[C---:B------:R-:W-:Y:S02]  /*9740*/  ISETP.GE.AND P4, PT, R0.reuse, 0x1a, PT ;  /* 0x0000001a0000780c */ /* 0x040fe40003f86270 */
[C---:B------:R-:W-:Y:S02]  /*9750*/  ISETP.GE.AND P3, PT, R0.reuse, 0x21, PT ;  /* 0x000000210000780c */ /* 0x040fe40003f66270 */
[----:B------:R-:W-:Y:S02]  /*9760*/  ISETP.GE.AND P2, PT, R0, 0x22, PT ;  /* 0x000000220000780c */ /* 0x000fe40003f46270 */
[----:B--2---:R-:W-:Y:S04]  /*9770*/  LOP3.LUT R132, R132, 0xffffffef, RZ, 0xc0, !PT ;  /* 0xffffffef84847812 */ /* 0x004fe800078ec0ff */
[----:B------:R-:W-:Y:S02]  /*9780*/  @P0 LOP3.LUT R132, R132, 0x10, RZ, 0xfc, !PT ;  /* 0x0000001084840812 */ /* 0x000fe400078efcff */
[----:B------:R-:W-:Y:S02]  /*9790*/  ISETP.GT.AND P0, PT, R2, RZ, !P0 ;  /* 0x000000ff0200720c */ /* 0x000fe40004704270 */
[----:B------:R-:W-:Y:S02]  /*97a0*/  LOP3.LUT R132, R132, 0xfffffff7, RZ, 0xc0, !PT ;  /* 0xfffffff784847812 */ /* 0x000fe400078ec0ff */
[C---:B------:R-:W-:Y:S02]  /*97b0*/  ISETP.LT.OR P0, PT, R3.reuse, 0x1, P0 ;  /* 0x000000010300780c */ /* 0x040fe40000701670 */
[----:B------:R-:W-:Y:S02]  /*97c0*/  @P1 LOP3.LUT R132, R132, 0x8, RZ, 0xfc, !PT ;  /* 0x0000000884841812 */ /* 0x000fe400078efcff */
[----:B------:R-:W-:Y:S02]  /*97d0*/  FSEL R173, R4, -INF , !P0 ;  /* 0xff80000004ad7808 */ /* 0x000fe40004000000 */
[----:B------:R-:W-:Y:S02]  /*97e0*/  ISETP.GT.AND P0, PT, R2, 0x1, !P1 ;  /* 0x000000010200780c */ /* 0x000fe40004f04270 */
[----:B------:R-:W-:Y:S02]  /*97f0*/  ISETP.GE.AND P1, PT, R0, 0x9, PT ;  /* 0x000000090000780c */ /* 0x000fe40003f26270 */
[----:B------:R-:W-:Y:S02]  /*9800*/  ISETP.LT.OR P0, PT, R3, 0x2, P0 ;  /* 0x000000020300780c */ /* 0x000fe40000701670 */
[----:B------:R-:W-:Y:S02]  /*9810*/  LOP3.LUT R132, R132, 0xfffffffb, RZ, 0xc0, !PT ;  /* 0xfffffffb84847812 */ /* 0x000fe400078ec0ff */
[----:B------:R-:W-:Y:S02]  /*9820*/  FSEL R179, R5, -INF , !P0 ;  /* 0xff80000005b37808 */ /* 0x000fe40004000000 */
[----:B------:R-:W-:Y:S04]  /*9830*/  ISETP.GT.AND P0, PT, R2, 0x8, !P1 ;  /* 0x000000080200780c */ /* 0x000fe80004f04270 */
[C---:B------:R-:W-:Y:S02]  /*9840*/  ISETP.LT.OR P0, PT, R3.reuse, 0x9, P0 ;  /* 0x000000090300780c */ /* 0x040fe40000701670 */
[----:B------:R-:W-:Y:S02]  /*9850*/  @P1 LOP3.LUT R132, R132, 0x4, RZ, 0xfc, !PT ;  /* 0x0000000484841812 */ /* 0x000fe400078efcff */
[----:B------:R-:W-:Y:S02]  /*9860*/  ISETP.GE.AND P1, PT, R0, 0xa, PT ;  /* 0x0000000a0000780c */ /* 0x000fe40003f26270 */
[----:B------:R-:W-:Y:S02]  /*9870*/  FSEL R178, R8, -INF , !P0 ;  /* 0xff80000008b27808 */ /* 0x000fe40004000000 */
[----:B------:R-:W-:Y:S02]  /*9880*/  LOP3.LUT R132, R132, 0xfffffffd, RZ, 0xc0, !PT ;  /* 0xfffffffd84847812 */ /* 0x000fe400078ec0ff */
[----:B------:R-:W-:Y:S04]  /*9890*/  ISETP.GT.AND P0, PT, R2, 0x9, !P1 ;  /* 0x000000090200780c */ /* 0x000fe80004f04270 */
[----:B------:R-:W-:Y:S03]  /*98a0*/  ISETP.LT.OR P0, PT, R3, 0xa, P0 ;  /* 0x0000000a0300780c */ /* 0x000fe60000701670 */
[----:B------:R-:W-:Y:S02]  /*98b0*/  @P1 LOP3.LUT R132, R132, 0x2, RZ, 0xfc, !PT ;  /* 0x0000000284841812 */ /* 0x000fe400078efcff */
[----:B------:R-:W-:Y:S02]  /*98c0*/  ISETP.GE.AND P1, PT, R0, 0x11, PT ;  /* 0x000000110000780c */ /* 0x000fe40003f26270 */
[----:B------:R-:W-:Y:S02]  /*98d0*/  FSEL R177, R9, -INF , !P0 ;  /* 0xff80000009b17808 */ /* 0x000fe40004000000 */
[----:B------:R-:W-:Y:S02]  /*98e0*/  ISETP.GT.AND P0, PT, R2, 0x10, !P1 ;  /* 0x000000100200780c */ /* 0x000fe40004f04270 */
[----:B------:R-:W-:Y:S02]  /*98f0*/  LOP3.LUT R132, R132, 0xfffffffe, RZ, 0xc0, !PT ;  /* 0xfffffffe84847812 */ /* 0x000fe400078ec0ff */
[C---:B------:R-:W-:Y:S04]  /*9900*/  ISETP.LT.OR P0, PT, R3.reuse, 0x11, P0 ;  /* 0x000000110300780c */ /* 0x040fe80000701670 */
[----:B------:R-:W-:Y:S02]  /*9910*/  FSEL R176, R12, -INF , !P0 ;  /* 0xff8000000cb07808 */ /* 0x000fe40004000000 */
[----:B------:R-:W-:Y:S02]  /*9920*/  ISETP.GT.AND P0, PT, R2, 0x11, !P6 ;  /* 0x000000110200780c */ /* 0x000fe40007704270 */
[----:B------:R-:W-:Y:S02]  /*9930*/  @P1 LOP3.LUT R132, R132, 0x1, RZ, 0xfc, !PT ;  /* 0x0000000184841812 */ /* 0x000fe400078efcff */
[----:B------:R-:W-:Y:S02]  /*9940*/  ISETP.LT.OR P0, PT, R3, 0x12, P0 ;  /* 0x000000120300780c */ /* 0x000fe40000701670 */
[----:B------:R-:W-:Y:S02]  /*9950*/  ISETP.GE.AND P1, PT, R0, 0x29, PT ;  /* 0x000000290000780c */ /* 0x000fe40003f26270 */
[----:B------:R-:W-:Y:S02]  /*9960*/  FSEL R175, R13, -INF , !P0 ;  /* 0xff8000000daf7808 */ /* 0x000fe40004000000 */
[----:B------:R-:W-:Y:S02]  /*9970*/  ISETP.GT.AND P0, PT, R2, 0x18, !P5 ;  /* 0x000000180200780c */ /* 0x000fe40006f04270 */
[----:B------:R-:W-:Y:S02]  /*9980*/  LOP3.LUT R132, R132, 0xffffffdf, RZ, 0xc0, !PT ;  /* 0xffffffdf84847812 */ /* 0x000fe400078ec0ff */
[C---:B------:R-:W-:Y:S04]  /*9990*/  ISETP.LT.OR P0, PT, R3.reuse, 0x19, P0 ;  /* 0x000000190300780c */ /* 0x040fe80000701670 */
[----:B------:R-:W-:Y:S02]  /*99a0*/  FSEL R174, R16, -INF , !P0 ;  /* 0xff80000010ae7808 */ /* 0x000fe40004000000 */
[C---:B------:R-:W-:Y:S04]  /*99b0*/  ISETP.GT.AND P0, PT, R2.reuse, 0x19, !P4 ;  /* 0x000000190200780c */ /* 0x040fe80006704270 */
[----:B------:R-:W-:Y:S04]  /*99c0*/  ISETP.LT.OR P0, PT, R3, 0x1a, P0 ;  /* 0x0000001a0300780c */ /* 0x000fe80000701670 */
[----:B------:R-:W-:Y:S02]  /*99d0*/  FSEL R172, R17, -INF , !P0 ;  /* 0xff80000011ac7808 */ /* 0x000fe40004000000 */
[----:B------:R-:W-:Y:S04]  /*99e0*/  ISETP.GT.AND P0, PT, R2, 0x20, !P3 ;  /* 0x000000200200780c */ /* 0x000fe80005f04270 */
        /* <DEDUP_REMOVED lines=8> */
[----:B------:R-:W-:Y:S11]  /*9a70*/  ISETP.GE.AND P0, PT, R0, 0x2a, PT ;  /* 0x0000002a0000780c */ /* 0x000ff60003f06270 */
[----:B------:R-:W-:Y:S02]  /*9a80*/  @!UPT UIADD3 URZ, URZ, URZ, URZ ;  /* 0x0000003f3f3ff290 */ /* 0x000fe4000fffe03f */
[----:B------:R-:W-:Y:S02]  /*9a90*/  @P0 LOP3.LUT R132, R132, 0x20, RZ, 0xfc, !PT ;  /* 0x0000002084840812 */ /* 0x000fe400078efcff */
[----:B------:R-:W-:Y:S03]  /*9aa0*/  ISETP.GT.AND P0, PT, R2, 0x29, !P0 ;  /* 0x000000290200780c */ /* 0x000fe60004704270 */
[----:B------:R2:W-:Y:S01]  /*9ab0*/  STL [R1+0x28], R132 ;  /* 0x0000288401007387 */ /* 0x0005e20000100800 */
[----:B------:R-:W-:Y:S04]  /*9ac0*/  ISETP.LT.OR P0, PT, R3, 0x2a, P0 ;  /* 0x0000002a0300780c */ /* 0x000fe80000701670 */
[----:B------:R-:W-:Y:S01]  /*9ad0*/  FSEL R20, R25, -INF , !P0 ;  /* 0xff80000019147808 */ /* 0x000fe20004000000 */
[----:B------:R-:W-:-:S06]  /*9ae0*/  BRA.DIV ~URZ, `(.L_x_521) ;  /* 0x000102f27f007947 */ /* 0x000fcc000b800000 */
[----:B------:R3:W4:Y:S02]  /*9af0*/  SHFL.IDX PT, R4, R133, 0x1, 0x1c1f ;  /* 0x003c1f0085047f89 */ /* 0x00072400000e0000 */
.L_x_652:
[----:B----4-:R-:W-:Y:S01]  /*9b00*/  IADD3 R3, R137, R4, RZ ;  /* 0x0000000489037210 */ /* 0x010fe20007ffe0ff */
[----:B------:R-:W-:Y:S05]  /*9b10*/  IMAD.MOV.U32 R2, RZ, RZ, c[0x0][0x32c] ;  /* 0x0000cb00ff027624 */ /* 0x000fea00078e00ff */
[----:B------:R-:W-:Y:S01]  /*9b20*/  ISETP.GE.AND P0, PT, R2, 0x1, PT ;  /* 0x000000010200780c */ /* 0x000fe20003f06270 */
[----:B------:R-:W-:Y:S11]  /*9b30*/  IMAD.IADD R2, R134, 0x1, R4 ;  /* 0x0000000186027824 */ /* 0x000ff600078e0204 */
[----:B------:R-:W-:Y:S01]  /*9b40*/  @!UPT UIADD3 URZ, URZ, URZ, URZ ;  /* 0x0000003f3f3ff290 */ /* 0x000fe2000fffe03f */
[----:B------:R-:W-:-:S05]  /*9b50*/  @!P0 BRA `(.L_x_522) ;  /* 0x000001b000008947 */ /* 0x000fca0003800000 */
[----:B------:R-:W4:Y:S01]  /*9b60*/  LDL R8, [R1+0x78] ;  /* 0x0000780001087983 */ /* 0x000f220000100800 */
[----:B------:R-:W-:Y:S03]  /*9b70*/  BSSY B0, `(.L_x_523) ;  /* 0x0000013000007945 */ /* 0x000fe60003800000 */
[----:B------:R-:W4:Y:S02]  /*9b80*/  LDL R5, [R1+0x74] ;  /* 0x0000740001057983 */ /* 0x000f240000100800 */
[----:B----4-:R-:W-:Y:S04]  /*9b90*/  IADD3 R4, -R5, R8, R4 ;  /* 0x0000000805047210 */ /* 0x010fe80007ffe104 */
        /* <DEDUP_REMOVED lines=11> */
.L_x_524:
[----:B------:R-:W-:Y:S04]  /*9c50*/  MOV R5, 0x1 ;  /* 0x0000000100057802 */ /* 0x000fe80000000f00 */
[----:B------:R-:W-:Y:S11]  /*9c60*/  ISETP.NE.AND P0, PT, R5, c[0x0][0x32c], PT ;  /* 0x0000cb0005007a0c */ /* 0x000ff60003f05270 */
[----:B------:R-:W-:Y:S02]  /*9c70*/  @!UPT UIADD3 URZ, URZ, URZ, URZ ;  /* 0x0000003f3f3ff290 */ /* 0x000fe4000fffe03f */
[----:B------:R-:W-:Y:S05]  /*9c80*/  @P0 IMAD.HI.U32 R5, R4, c[0x0][0x330], RZ ;  /* 0x0000cc0004050a27 */ /* 0x000fea00078e00ff */
[----:B------:R-:W-:Y:S02]  /*9c90*/  @P0 SHF.R.U32.HI R4, RZ, c[0x0][0x334], R5 ;  /* 0x0000cd00ff040a19 */ /* 0x000fe40000011605 */
.L_x_525:
[----:B------:R-:W-:Y:S05]  /*9ca0*/  BSYNC B0 ;  /* 0x0000000000007941 */ /* 0x000fea0003800000 */
.L_x_523:
[----:B------:R-:W4:Y:S02]  /*9cb0*/  LDL R5, [R1+0x7c] ;  /* 0x00007c0001057983 */ /* 0x000f240000100800 */
[----:B----4-:R-:W-:Y:S04]  /*9cc0*/  IMAD.IADD R0, R0, 0x1, -R5 ;  /* 0x0000000100007824 */ /* 0x010fe800078e0a05 */
[----:B------:R-:W-:Y:S05]  /*9cd0*/  IMAD R0, R4, c[0x0][0x32c], R0 ;  /* 0x0000cb0004007a24 */ /* 0x000fea00078e0200 */
[----:B------:R-:W-:Y:S02]  /*9ce0*/  IMNMX R2, R2, R0, !PT ;  /* 0x0000000002027217 */ /* 0x000fe40007800200 */
[----:B------:R-:W-:Y:S04]  /*9cf0*/  IADD3 R0, R0, c[0x0][0x32c], RZ ;  /* 0x0000cb0000007a10 */ /* 0x000fe80007ffe0ff */
[----:B------:R-:W-:Y:S02]  /*9d00*/  IMNMX R3, R3, R0, PT ;  /* 0x0000000003037217 */ /* 0x000fe40003800200 */
.L_x_522:
[----:B------:R-:W-:Y:S01]  /*9d10*/  ISETP.GT.AND P1, PT, R2, 0x28, !P1 ;  /* 0x000000280200780c */ /* 0x000fe20004f24270 */
[----:B------:R-:W4:Y:S03]  /*9d20*/  LDL R0, [R1+0x28] ;  /* 0x0000280001007983 */ /* 0x000f260000100800 */
[C---:B------:R-:W-:Y:S02]  /*9d30*/  ISETP.LT.OR P1, PT, R3.reuse, 0x29, P1 ;  /* 0x000000290300780c */ /* 0x040fe40000f21670 */
[----:B----4-:R-:W-:Y:S04]  /*9d40*/  LOP3.LUT P0, RZ, R0, 0x10, RZ, 0xc0, !PT ;  /* 0x0000001000ff7812 */ /* 0x010fe8000780c0ff */
[----:B------:R-:W-:Y:S04]  /*9d50*/  ISETP.GT.AND P0, PT, R2, RZ, !P0 ;  /* 0x000000ff0200720c */ /* 0x000fe80004704270 */
[C---:B------:R-:W-:Y:S04]  /*9d60*/  ISETP.LT.OR P0, PT, R3.reuse, 0x1, P0 ;  /* 0x000000010300780c */ /* 0x040fe80000701670 */
[----:B------:R-:W-:Y:S02]  /*9d70*/  FSEL R12, R6, -INF , !P0 ;  /* 0xff800000060c7808 */ /* 0x000fe40004000000 */
[----:B------:R-:W-:Y:S02]  /*9d80*/  LOP3.LUT P0, RZ, R0, 0x8, RZ, 0xc0, !PT ;  /* 0x0000000800ff7812 */ /* 0x000fe4000780c0ff */
[----:B------:R-:W-:Y:S02]  /*9d90*/  FSEL R6, R26, -INF , !P1 ;  /* 0xff8000001a067808 */ /* 0x000fe40004800000 */
[----:B------:R-:W-:Y:S04]  /*9da0*/  ISETP.GT.AND P0, PT, R2, 0x1, !P0 ;  /* 0x000000010200780c */ /* 0x000fe80004704270 */
[----:B------:R-:W-:Y:S04]  /*9db0*/  ISETP.LT.OR P0, PT, R3, 0x2, P0 ;  /* 0x000000020300780c */ /* 0x000fe80000701670 */
[----:B------:R-:W-:Y:S02]  /*9dc0*/  FSEL R17, R7, -INF , !P0 ;  /* 0xff80000007117808 */ /* 0x000fe40004000000 */
[----:B------:R-:W-:Y:S04]  /*9dd0*/  LOP3.LUT P0, RZ, R0, 0x4, RZ, 0xc0, !PT ;  /* 0x0000000400ff7812 */ /* 0x000fe8000780c0ff */
[----:B------:R-:W-:Y:S04]  /*9de0*/  ISETP.GT.AND P0, PT, R2, 0x8, !P0 ;  /* 0x000000080200780c */ /* 0x000fe80004704270 */
[C---:B------:R-:W-:Y:S04]  /*9df0*/  ISETP.LT.OR P0, PT, R3.reuse, 0x9, P0 ;  /* 0x000000090300780c */ /* 0x040fe80000701670 */
[----:B------:R-:W-:Y:S02]  /*9e00*/  FSEL R16, R10, -INF , !P0 ;  /* 0xff8000000a107808 */ /* 0x000fe40004000000 */
[----:B------:R-:W-:Y:S04]  /*9e10*/  LOP3.LUT P0, RZ, R0, 0x2, RZ, 0xc0, !PT ;  /* 0x0000000200ff7812 */ /* 0x000fe8000780c0ff */
[----:B------:R-:W-:Y:S04]  /*9e20*/  ISETP.GT.AND P0, PT, R2, 0x9, !P0 ;  /* 0x000000090200780c */ /* 0x000fe80004704270 */
[----:B------:R-:W-:Y:S04]  /*9e30*/  ISETP.LT.OR P0, PT, R3, 0xa, P0 ;  /* 0x0000000a0300780c */ /* 0x000fe80000701670 */
[----:B------:R-:W-:Y:S02]  /*9e40*/  FSEL R13, R11, -INF , !P0 ;  /* 0xff8000000b0d7808 */ /* 0x000fe40004000000 */
[----:B------:R-:W-:Y:S04]  /*9e50*/  LOP3.LUT P0, RZ, R0, 0x1, RZ, 0xc0, !PT ;  /* 0x0000000100ff7812 */ /* 0x000fe8000780c0ff */
[----:B------:R-:W-:Y:S04]  /*9e60*/  ISETP.GT.AND P0, PT, R2, 0x10, !P0 ;  /* 0x000000100200780c */ /* 0x000fe80004704270 */
[C---:B------:R-:W-:Y:S04]  /*9e70*/  ISETP.LT.OR P0, PT, R3.reuse, 0x11, P0 ;  /* 0x000000110300780c */ /* 0x040fe80000701670 */
[----:B------:R-:W-:Y:S02]  /*9e80*/  FSEL R14, R14, -INF , !P0 ;  /* 0xff8000000e0e7808 */ /* 0x000fe40004000000 */
[----:B------:R-:W-:Y:S02]  /*9e90*/  ISETP.GT.AND P0, PT, R2, 0x11, !P6 ;  /* 0x000000110200780c */ /* 0x000fe40007704270 */
[----:B------:R-:W-:Y:S02]  /*9ea0*/  LOP3.LUT P6, RZ, R0, 0x20, RZ, 0xc0, !PT ;  /* 0x0000002000ff7812 */ /* 0x000fe400078cc0ff */
[----:B------:R-:W-:Y:S02]  /*9eb0*/  ISETP.LT.OR P0, PT, R3, 0x12, P0 ;  /* 0x000000120300780c */ /* 0x000fe40000701670 */
[----:B------:R-:W-:Y:S02]  /*9ec0*/  FMNMX.FTZ R0, R173, R135, !PT ;  /* 0x00000087ad007209 */ /* 0x000fe40007810000 */
[----:B------:R-:W-:Y:S02]  /*9ed0*/  FSEL R11, R15, -INF , !P0 ;  /* 0xff8000000f0b7808 */ /* 0x000fe40004000000 */
[----:B------:R-:W-:Y:S02]  /*9ee0*/  ISETP.GT.AND P0, PT, R2, 0x18, !P5 ;  /* 0x000000180200780c */ /* 0x000fe40006f04270 */
[----:B------:R-:W-:Y:S02]  /*9ef0*/  FMNMX.FTZ R0, R179, R0, !PT ;  /* 0x00000000b3007209 */ /* 0x000fe40007810000 */
        /* <DEDUP_REMOVED lines=10> */
[C---:B------:R-:W-:Y:S02]  /*9fa0*/  ISETP.LT.OR P0, PT, R3.reuse, 0x21, P0 ;  /* 0x000000210300780c */ /* 0x040fe40000701670 */
[----:B------:R-:W-:Y:S02]  /*9fb0*/  FMNMX.FTZ R0, R174, R0, !PT ;  /* 0x00000000ae007209 */ /* 0x000fe40007810000 */
[----:B------:R-:W-:Y:S02]  /*9fc0*/  FSEL R8, R22, -INF , !P0 ;  /* 0xff80000016087808 */ /* 0x000fe40004000000 */
[C---:B------:R-:W-:Y:S04]  /*9fd0*/  ISETP.GT.AND P0, PT, R2.reuse, 0x21, !P2 ;  /* 0x000000210200780c */ /* 0x040fe80005704270 */
[----:B------:R-:W-:Y:S04]  /*9fe0*/  ISETP.LT.OR P0, PT, R3, 0x22, P0 ;  /* 0x000000220300780c */ /* 0x000fe80000701670 */
[----:B------:R-:W-:Y:S02]  /*9ff0*/  FSEL R7, R23, -INF , !P0 ;  /* 0xff80000017077808 */ /* 0x000fe40004000000 */
[----:B------:R-:W-:Y:S02]  /*a000*/  ISETP.GT.AND P0, PT, R2, 0x29, !P6 ;  /* 0x000000290200780c */ /* 0x000fe40007704270 */
[----:B------:R-:W-:Y:S02]  /*a010*/  FMNMX.FTZ R2, R172, R0, !PT ;  /* 0x00000000ac027209 */ /* 0x000fe40007810000 */
[----:B------:R-:W-:Y:S02]  /*a020*/  ISETP.LT.OR P0, PT, R3, 0x2a, P0 ;  /* 0x0000002a0300780c */ /* 0x000fe40000701670 */
[----:B------:R-:W-:Y:S02]  /*a030*/  FMNMX.FTZ R3, R12, R136, !PT ;  /* 0x000000880c037209 */ /* 0x000fe40007810000 */
[----:B------:R-:W-:Y:S02]  /*a040*/  FMNMX.FTZ R2, R139, R2, !PT ;  /* 0x000000028b027209 */ /* 0x000fe40007810000 */
[----:B------:R-:W-:Y:S02]  /*a050*/  FMNMX.FTZ R3, R17, R3, !PT ;  /* 0x0000000311037209 */ /* 0x000fe40007810000 */
[----:B------:R-:W-:Y:S02]  /*a060*/  FSEL R5, R27, -INF , !P0 ;  /* 0xff8000001b057808 */ /* 0x000fe40004000000 */
[----:B------:R-:W-:Y:S04]  /*a070*/  FMNMX.FTZ R3, R16, R3, !PT ;  /* 0x0000000310037209 */ /* 0x000fe80007810000 */
[----:B------:R-:W-:Y:S04]  /*a080*/  FMNMX.FTZ R3, R13, R3, !PT ;  /* 0x000000030d037209 */ /* 0x000fe80007810000 */
[----:B------:R-:W-:Y:S04]  /*a090*/  FMNMX.FTZ R3, R14, R3, !PT ;  /* 0x000000030e037209 */ /* 0x000fe80007810000 */
[----:B------:R-:W-:Y:S04]  /*a0a0*/  FMNMX.FTZ R3, R11, R3, !PT ;  /* 0x000000030b037209 */ /* 0x000fe80007810000 */
[----:B------:R-:W-:Y:S04]  /*a0b0*/  FMNMX.FTZ R3, R10, R3, !PT ;  /* 0x000000030a037209 */ /* 0x000fe80007810000 */
[----:B------:R-:W-:Y:S02]  /*a0c0*/  FMNMX.FTZ R0, R9, R3, !PT ;  /* 0x0000000309007209 */ /* 0x000fe40007810000 */
[----:B------:R-:W-:Y:S02]  /*a0d0*/  FMNMX.FTZ R3, R138, R2, !PT ;  /* 0x000000028a037209 */ /* 0x000fe40007810000 */
[----:B------:R-:W-:Y:S04]  /*a0e0*/  FMNMX.FTZ R0, R8, R0, !PT ;  /* 0x0000000008007209 */ /* 0x000fe80007810000 */
[----:B------:R-:W-:Y:S02]  /*a0f0*/  FMNMX.FTZ R2, R7, R0, !PT ;  /* 0x0000000007027209 */ /* 0x000fe40007810000 */
[----:B------:R-:W-:Y:S02]  /*a100*/  FMNMX.FTZ R0, R21, R3, !PT ;  /* 0x0000000315007209 */ /* 0x000fe40007810000 */
[----:B------:R-:W-:Y:S02]  /*a110*/  FMNMX.FTZ R2, R6, R2, !PT ;  /* 0x0000000206027209 */ /* 0x000fe40007810000 */
[----:B--2---:R-:W-:Y:S02]  /*a120*/  FMNMX.FTZ R132, R20, R0, !PT ;  /* 0x0000000014847209 */ /* 0x004fe40007810000 */
[----:B------:R-:W-:Y:S01]  /*a130*/  FMNMX.FTZ R4, R5, R2, !PT ;  /* 0x0000000205047209 */ /* 0x000fe20007810000 */
[----:B------:R-:W-:-:S05]  /*a140*/  BRA.DIV ~URZ, `(.L_x_526) ;  /* 0x0000fd227f007947 */ /* 0x000fca000b800000 */
[----:B------:R2:W4:Y:S02]  /*a150*/  SHFL.BFLY PT, R0, R132, 0x2, 0x1f ;  /* 0x0c401f0084007f89 */ /* 0x00052400000e0000 */
.L_x_653:
[----:B--2-4-:R-:W-:Y:S01]  /*a160*/  FMNMX.FTZ R132, R132, R0, !PT ;  /* 0x0000000084847209 */ /* 0x014fe20007810000 */
[----:B------:R-:W-:-:S05]  /*a170*/  BRA.DIV ~URZ, `(.L_x_527) ;  /* 0x0000fd327f007947 */ /* 0x000fca000b800000 */
[----:B------:R-:W2:Y:S02]  /*a180*/  SHFL.BFLY PT, R0, R132, 0x1, 0x1f ;  /* 0x0c201f0084007f89 */ /* 0x000ea400000e0000 */
[----:B--2---:R-:W-:Y:S02]  /*a190*/  FMNMX.FTZ R134, R132, R0, !PT ;  /* 0x0000000084867209 */ /* 0x004fe40007810000 */
[----:B------:R-:W2:Y:S02]  /*a1a0*/  SHFL.BFLY PT, R0, R4, 0x2, 0x1f ;  /* 0x0c401f0004007f89 */ /* 0x000ea400000e0000 */
[----:B--2---:R-:W-:Y:S05]  /*a1b0*/  FMNMX.FTZ R132, R4, R0, !PT ;  /* 0x0000000004847209 */ /* 0x004fea0007810000 */
[----:B------:R2:W4:Y:S02]  /*a1c0*/  SHFL.BFLY PT, R0, R132, 0x1, 0x1f ;  /* 0x0c201f0084007f89 */ /* 0x00052400000e0000 */
.L_x_654:
[----:B------:R-:W5:Y:S01]  /*a1d0*/  LDL.LU R22, [R1+0x60] ;  /* 0x0000600001167983 */ /* 0x000f620000300800 */
[C---:B------:R-:W-:Y:S01]  /*a1e0*/  FSETP.NEU.FTZ.AND P0, PT, R134.reuse, -INF , PT ;  /* 0xff8000008600780b */ /* 0x040fe20003f1d000 */
[----:B------:R-:W-:Y:S01]  /*a1f0*/  FMUL.FTZ R2, R134, c[0x0][0x2d0] ;  /* 0x0000b40086027a20 */ /* 0x000fe20000410000 */
[----:B----4-:R-:W-:Y:S01]  /*a200*/  FMNMX.FTZ R3, R0, R132, !PT ;  /* 0x0000008400037209 */ /* 0x010fe20007810000 */
[----:B------:R-:W-:Y:S01]  /*a210*/  WARPSYNC 0xffffffff ;  /* 0xffffffff00007948 */ /* 0x000fe20003800000 */
[----:B------:R-:W-:Y:S02]  /*a220*/  FSEL R0, R134, RZ, P0 ;  /* 0x000000ff86007208 */ /* 0x000fe40000000000 */
[----:B------:R-:W-:Y:S02]  /*a230*/  FSEL R2, R2, RZ, P0 ;  /* 0x000000ff02027208 */ /* 0x000fe40000000000 */
[----:B------:R-:W-:Y:S01]  /*a240*/  FSETP.NEU.FTZ.AND P0, PT, R3, -INF , PT ;  /* 0xff8000000300780b */ /* 0x000fe20003f1d000 */
[----:B------:R-:W-:Y:S02]  /*a250*/  FADD.FTZ R0, -R0, R135 ;  /* 0x0000008700007221 */ /* 0x000fe40000010100 */
[--C-:B------:R-:W-:Y:S02]  /*a260*/  FFMA.FTZ R4, R173, c[0x0][0x2d0], -R2.reuse ;  /* 0x0000b400ad047a23 */ /* 0x100fe40000010802 */
[----:B------:R-:W-:Y:S02]  /*a270*/  FMUL.FTZ R0, R0, c[0x0][0x2d0] ;  /* 0x0000b40000007a20 */ /* 0x000fe40000410000 */
        /* <DEDUP_REMOVED lines=8> */
[----:B------:R-:W5:Y:S01]  /*a300*/  MUFU.EX2 R0, R0 ;  /* 0x0000000000007308 */ /* 0x000f620000000800 */
[--C-:B------:R-:W-:Y:S02]  /*a310*/  FFMA.FTZ R182, R175, c[0x0][0x2d0], -R2.reuse ;  /* 0x0000b400afb67a23 */ /* 0x100fe40000010802 */
[--C-:B------:R-:W-:Y:S02]  /*a320*/  FFMA.FTZ R135, R174, c[0x0][0x2d0], -R2.reuse ;  /* 0x0000b400ae877a23 */ /* 0x100fe40000010802 */
[--C-:B------:R-:W-:Y:S02]  /*a330*/  FFMA.FTZ R181, R172, c[0x0][0x2d0], -R2.reuse ;  /* 0x0000b400acb57a23 */ /* 0x100fe40000010802 */
[----:B------:R-:W-:Y:S03]  /*a340*/  FFMA.FTZ R25, R21, c[0x0][0x2d0], -R2 ;  /* 0x0000b40015197a23 */ /* 0x000fe60000010802 */
[----:B------:R-:W4:Y:S10]  /*a350*/  MUFU.EX2 R4, R15 ;  /* 0x0000000f00047308 */ /* 0x000f340000000800 */
[----:B------:R-:W-:Y:S10]  /*a360*/  MUFU.EX2 R19, R19 ;  /* 0x0000001300137308 */ /* 0x000ff40000000800 */
[----:B------:R-:W-:Y:S01]  /*a370*/  MUFU.EX2 R135, R135 ;  /* 0x0000008700877308 */ /* 0x000fe20000000800 */
[----:B-----5:R-:W-:Y:S01]  /*a380*/  FFMA.FTZ R2, R0, R22, R20 ;  /* 0x0000001600027223 */ /* 0x020fe20000010014 */
[----:B----4-:R-:W-:Y:S01]  /*a390*/  F2FP.BF16.PACK_AB R172, R4, R20 ;  /* 0x0000001404ac723e */ /* 0x010fe200000010ff */
[----:B------:R-:W-:Y:S07]  /*a3a0*/  FMUL.FTZ R21, R0, R145 ;  /* 0x0000009100157220 */ /* 0x000fee0000410000 */
[----:B------:R-:W4:Y:S01]  /*a3b0*/  MUFU.EX2 R20, R18 ;  /* 0x0000001200147308 */ /* 0x000f220000000800 */
[----:B------:R-:W-:Y:S01]  /*a3c0*/  FADD.FTZ R15, R4, R2 ;  /* 0x00000002040f7221 */ /* 0x000fe20000010000 */
[C---:B------:R-:W-:Y:S01]  /*a3d0*/  FSEL R2, R3.reuse, RZ, P0 ;  /* 0x000000ff03027208 */ /* 0x040fe20000000000 */
[----:B------:R-:W-:Y:S01]  /*a3e0*/  FMUL.FTZ R4, R3, c[0x0][0x2d0] ;  /* 0x0000b40003047a20 */ /* 0x000fe20000410000 */
[----:B------:R-:W-:Y:S01]  /*a3f0*/  MOV R145, R24 ;  /* 0x0000001800917202 */ /* 0x000fe20000000f00 */
[----:B------:R-:W-:Y:S01]  /*a400*/  FMUL.FTZ R24, R0, R140 ;  /* 0x0000008c00187220 */ /* 0x000fe20000410000 */
[----:B------:R-:W-:Y:S01]  /*a410*/  MOV R140, R25 ;  /* 0x00000019008c7202 */ /* 0x000fe20000000f00 */
[----:B------:R-:W-:Y:S01]  /*a420*/  FADD.FTZ R2, -R2, R136 ;  /* 0x0000008802027221 */ /* 0x000fe20000010100 */
[----:B------:R-:W-:Y:S01]  /*a430*/  FSEL R4, R4, RZ, P0 ;  /* 0x000000ff04047208 */ /* 0x000fe20000000000 */
[----:B------:R-:W5:Y:S01]  /*a440*/  LDL.LU R136, [R1+0x5c] ;  /* 0x00005c0001887983 */ /* 0x000f620000300800 */
[C---:B------:R-:W-:Y:S01]  /*a450*/  FMUL.FTZ R25, R0.reuse, R141 ;  /* 0x0000008d00197220 */ /* 0x040fe20000410000 */
[----:B------:R-:W-:Y:S01]  /*a460*/  MOV R141, R26 ;  /* 0x0000001a008d7202 */ /* 0x000fe20000000f00 */
[----:B------:R-:W-:Y:S02]  /*a470*/  FMUL.FTZ R28, R0, R28 ;  /* 0x0000001c001c7220 */ /* 0x000fe40000410000 */
[--C-:B------:R-:W-:Y:S02]  /*a480*/  FFMA.FTZ R12, R12, c[0x0][0x2d0], -R4.reuse ;  /* 0x0000b4000c0c7a23 */ /* 0x100fe40000010804 */
[--C-:B--2---:R-:W-:Y:S02]  /*a490*/  FFMA.FTZ R132, R16, c[0x0][0x2d0], -R4.reuse ;  /* 0x0000b40010847a23 */ /* 0x104fe40000010804 */
[----:B------:R2:W-:Y:S01]  /*a4a0*/  MUFU.EX2 R173, R12 ;  /* 0x0000000c00ad7308 */ /* 0x0005e20000000800 */
[--C-:B-1-3--:R-:W-:Y:S02]  /*a4b0*/  FFMA.FTZ R133, R13, c[0x0][0x2d0], -R4.reuse ;  /* 0x0000b4000d857a23 */ /* 0x10afe40000010804 */
[--C-:B------:R-:W-:Y:S02]  /*a4c0*/  FFMA.FTZ R178, R14, c[0x0][0x2d0], -R4.reuse ;  /* 0x0000b4000eb27a23 */ /* 0x100fe40000010804 */
[--C-:B------:R-:W-:Y:S01]  /*a4d0*/  FFMA.FTZ R179, R10, c[0x0][0x2d0], -R4.reuse ;  /* 0x0000b4000ab37a23 */ /* 0x100fe20000010804 */
[----:B----4-:R-:W-:Y:S01]  /*a4e0*/  F2FP.BF16.PACK_AB R174, R19, R20 ;  /* 0x0000001413ae723e */ /* 0x010fe200000010ff */
        /* <DEDUP_REMOVED lines=8> */
[----:B------:R-:W-:Y:S02]  /*a570*/  FADD.FTZ R4, R20, R15 ;  /* 0x0000000f14047221 */ /* 0x000fe40000010000 */
[C---:B------:R-:W-:Y:S01]  /*a580*/  FMUL.FTZ R5, R0.reuse, R161 ;  /* 0x000000a100057220 */ /* 0x040fe20000410000 */
[----:B------:R-:W-:Y:S01]  /*a590*/  MOV R161, R6 ;  /* 0x0000000600a17202 */ /* 0x000fe20000000f00 */
[C---:B------:R-:W-:Y:S01]  /*a5a0*/  FMUL.FTZ R8, R0.reuse, R156 ;  /* 0x0000009c00087220 */ /* 0x040fe20000410000 */
[----:B------:R-:W-:Y:S01]  /*a5b0*/  MOV R156, R7 ;  /* 0x00000007009c7202 */ /* 0x000fe20000000f00 */
[C---:B------:R-:W-:Y:S01]  /*a5c0*/  FMUL.FTZ R9, R0.reuse, R157 ;  /* 0x0000009d00097220 */ /* 0x040fe20000410000 */
[----:B------:R-:W-:Y:S01]  /*a5d0*/  MOV R157, R23 ;  /* 0x00000017009d7202 */ /* 0x000fe20000000f00 */
[C---:B--2---:R-:W-:Y:S02]  /*a5e0*/  FMUL.FTZ R12, R0.reuse, R152 ;  /* 0x00000098000c7220 */ /* 0x044fe40000410000 */
[C---:B------:R-:W-:Y:S01]  /*a5f0*/  FMUL.FTZ R13, R0.reuse, R153 ;  /* 0x00000099000d7220 */ /* 0x040fe20000410000 */
[----:B------:R-:W-:Y:S01]  /*a600*/  MUFU.EX2 R152, R132 ;  /* 0x0000008400987308 */ /* 0x000fe20000000800 */
[C---:B------:R-:W-:Y:S02]  /*a610*/  FMUL.FTZ R16, R0.reuse, R148 ;  /* 0x0000009400107220 */ /* 0x040fe40000410000 */
[C---:B------:R-:W-:Y:S02]  /*a620*/  FMUL.FTZ R17, R0.reuse, R149 ;  /* 0x0000009500117220 */ /* 0x040fe40000410000 */
[C---:B------:R-:W-:Y:S01]  /*a630*/  FMUL.FTZ R20, R0.reuse, R144 ;  /* 0x0000009000147220 */ /* 0x040fe20000410000 */
[----:B------:R-:W-:Y:S01]  /*a640*/  MOV R144, R27 ;  /* 0x0000001b00907202 */ /* 0x000fe20000000f00 */
        /* <DEDUP_REMOVED lines=22> */
[C---:B------:R-:W-:Y:S01]  /*a7b0*/  FMUL.FTZ R65, R0.reuse, R65 ;  /* 0x0000004100417220 */ /* 0x040fe20000410000 */
[----:B-1----:R-:W-:Y:S01]  /*a7c0*/  F2FP.BF16.PACK_AB R175, R153, R152 ;  /* 0x0000009899af723e */ /* 0x002fe200000010ff */
        /* <DEDUP_REMOVED lines=36> */
[----:B------:R-:W-:Y:S02]  /*aa10*/  FADD.FTZ R177, R19, R4 ;  /* 0x0000000413b17221 */ /* 0x000fe40000010000 */
[----:B------:R-:W-:Y:S01]  /*aa20*/  FMUL.FTZ R4, R0, R160 ;  /* 0x000000a000047220 */ /* 0x000fe20000410000 */
[----:B------:R-:W-:Y:S01]  /*aa30*/  MOV R160, R22 ;  /* 0x0000001600a07202 */ /* 0x000fe20000000f00 */
[----:B------:R-:W2:Y:S01]  /*aa40*/  LDL R0, [R1+0x10] ;  /* 0x0000100001007983 */ /* 0x000ea20000100800 */
[----:B------:R-:W-:Y:S06]  /*aa50*/  FMUL.FTZ R2, R2, c[0x0][0x2d0] ;  /* 0x0000b40002027a20 */ /* 0x000fec0000410000 */
[----:B------:R-:W1:Y:S02]  /*aa60*/  MUFU.EX2 R2, R2 ;  /* 0x0000000200027308 */ /* 0x000e640000000800 */
[C---:B-1----:R-:W-:Y:S01]  /*aa70*/  FMUL.FTZ R6, R2.reuse, R162 ;  /* 0x000000a202067220 */ /* 0x042fe20000410000 */
[----:B------:R-:W-:Y:S01]  /*aa80*/  MOV R162, R141 ;  /* 0x0000008d00a27202 */ /* 0x000fe20000000f00 */
        /* <DEDUP_REMOVED lines=12> */
[C---:B------:R-:W-:Y:S01]  /*ab50*/  FMUL.FTZ R26, R2.reuse, R142 ;  /* 0x0000008e021a7220 */ /* 0x040fe20000410000 */
[----:B------:R-:W-:Y:S01]  /*ab60*/  LDSM.16.MT88.4 R144, [R245+0x800] ;  /* 0x00080000f590783b */ /* 0x000fe20000004200 */
        /* <DEDUP_REMOVED lines=48> */
[C---:B-----5:R-:W-:Y:S01]  /*ae70*/  FFMA.FTZ R148, R2.reuse, R136, R173 ;  /* 0x0000008802947223 */ /* 0x060fe200000100ad */
[----:B------:R-:W-:Y:S01]  /*ae80*/  F2FP.BF16.PACK_AB R173, R149, R173 ;  /* 0x000000ad95ad723e */ /* 0x000fe200000010ff */
[----:B------:R-:W1:Y:S01]  /*ae90*/  LDSM.16.MT88.4 R136, [R243] ;  /* 0x00000000f388783b */ /* 0x000e620000004200 */
[C---:B------:R-:W-:Y:S02]  /*aea0*/  FMUL.FTZ R122, R2.reuse, R122 ;  /* 0x0000007a027a7220 */ /* 0x040fe40000410000 */
[C---:B------:R-:W-:Y:S02]  /*aeb0*/  FMUL.FTZ R123, R2.reuse, R123 ;  /* 0x0000007b027b7220 */ /* 0x040fe40000410000 */
[C---:B------:R-:W-:Y:S02]  /*aec0*/  FMUL.FTZ R126, R2.reuse, R126 ;  /* 0x0000007e027e7220 */ /* 0x040fe40000410000 */
[C---:B------:R-:W-:Y:S02]  /*aed0*/  FMUL.FTZ R127, R2.reuse, R127 ;  /* 0x0000007f027f7220 */ /* 0x040fe40000410000 */
[C---:B------:R-:W-:Y:S02]  /*aee0*/  FMUL.FTZ R130, R2.reuse, R130 ;  /* 0x0000008202827220 */ /* 0x040fe40000410000 */
[----:B------:R-:W-:Y:S02]  /*aef0*/  FMUL.FTZ R131, R2, R131 ;  /* 0x0000008302837220 */ /* 0x000fe40000410000 */
[----:B------:R-:W3:Y:S10]  /*af00*/  MUFU.EX2 R2, R182 ;  /* 0x000000b600027308 */ /* 0x000ef40000000800 */
[----:B------:R-:W4:Y:S10]  /*af10*/  MUFU.EX2 R182, R176 ;  /* 0x000000b000b67308 */ /* 0x000f340000000800 */
[----:B------:R-:W-:Y:S01]  /*af20*/  MUFU.EX2 R176, R161 ;  /* 0x000000a100b07308 */ /* 0x000fe20000000800 */
        /* <DEDUP_REMOVED lines=8> */
[----:B--2---:R1:W2:Y:S03]  /*afb0*/  LDSM.16.MT88.4 R136, [R0] ;  /* 0x000000000088783b */ /* 0x0042a60000004200 */
[----:B-1----:R-:W-:Y:S02]  /*afc0*/  FADD.FTZ R0, R132, R177 ;  /* 0x000000b184007221 */ /* 0x002fe40000010000 */
[----:B------:R-:W1:Y:S02]  /*afd0*/  MUFU.EX2 R177, R160 ;  /* 0x000000a000b17308 */ /* 0x000e640000000800 */
[C---:B---3--:R-:W-:Y:S04]  /*afe0*/  FADD.FTZ R0, R2.reuse, R0 ;  /* 0x0000000002007221 */ /* 0x048fe80000010000 */
[----:B------:R-:W-:Y:S04]  /*aff0*/  FADD.FTZ R0, R135, R0 ;  /* 0x0000000087007221 */ /* 0x000fe80000010000 */
[C---:B------:R-:W-:Y:S01]  /*b000*/  FADD.FTZ R0, R133.reuse, R0 ;  /* 0x0000000085007221 */ /* 0x040fe20000010000 */
        /* <DEDUP_REMOVED lines=38> */
[----:B------:R-:W-:Y:S01]  /*b270*/  HMMA.16816.F32.BF16 R128, R172, R138, R128 ;  /* 0x0000008aac80723c */ /* 0x000fe20000041880 */
[----:B------:R-:W2:Y:S03]  /*b280*/  MUFU.EX2 R132, R159 ;  /* 0x0000009f00847308 */ /* 0x000ea60000000800 */
[----:B----4-:R-:W-:Y:S03]  /*b290*/  F2FP.BF16.PACK_AB R137, R182, R183 ;  /* 0x000000b7b689723e */ /* 0x010fe600000010ff */
[----:B------:R-:W-:Y:S02]  /*b2a0*/  F2FP.BF16.PACK_AB R138, R133, R135 ;  /* 0x00000087858a723e */ /* 0x000fe400000010ff */
[----:B------:R-:W-:Y:S02]  /*b2b0*/  F2FP.BF16.PACK_AB R139, R180, R181 ;  /* 0x000000b5b48b723e */ /* 0x000fe400000010ff */
[----:B------:R3:W4:Y:S01]  /*b2c0*/  MUFU.EX2 R2, R158 ;  /* 0x0000009e00027308 */ /* 0x0007220000000800 */
[----:B------:R-:W-:Y:S02]  /*b2d0*/  F2FP.BF16.PACK_AB R173, R179, R178 ;  /* 0x000000b2b3ad723e */ /* 0x000fe400000010ff */
[----:B-1----:R-:W-:Y:S02]  /*b2e0*/  F2FP.BF16.PACK_AB R175, R177, R176 ;  /* 0x000000b0b1af723e */ /* 0x002fe400000010ff */
[C---:B------:R-:W-:Y:S05]  /*b2f0*/  HMMA.16816.F32.BF16 R4, R136.reuse, R140, R4 ;  /* 0x0000008c8804723c */ /* 0x040fea0000041804 */
[----:B------:R-:W1:Y:S03]  /*b300*/  MUFU.EX2 R135, R163 ;  /* 0x000000a300877308 */ /* 0x000e660000000800 */
[C---:B------:R-:W-:Y:S01]  /*b310*/  HMMA.16816.F32.BF16 R8, R136.reuse, R142, R8 ;  /* 0x0000008e8808723c */ /* 0x040fe20000041808 */
[----:B------:R-:W5:Y:S03]  /*b320*/  LDSM.16.MT88.4 R140, [R244+0x800] ;  /* 0x00080000f48c783b */ /* 0x000f660000004200 */
[----:B--2---:R-:W-:Y:S03]  /*b330*/  FADD.FTZ R0, R132, R0 ;  /* 0x0000000084007221 */ /* 0x004fe60000010000 */
[----:B------:R-:W2:Y:S01]  /*b340*/  MUFU.EX2 R133, R162 ;  /* 0x000000a200857308 */ /* 0x000ea20000000800 */
[C---:B------:R-:W-:Y:S01]  /*b350*/  HMMA.16816.F32.BF16 R12, R136.reuse, R144, R12 ;  /* 0x00000090880c723c */ /* 0x040fe2000004180c */
[----:B---3--:R-:W-:Y:S03]  /*b360*/  LDSM.16.MT88.4 R156, [R243+0x1000] ;  /* 0x00100000f39c783b */ /* 0x008fe60000004200 */
[C---:B----4-:R-:W-:Y:S01]  /*b370*/  F2FP.BF16.PACK_AB R172, R2.reuse, R132 ;  /* 0x0000008402ac723e */ /* 0x050fe200000010ff */
[----:B------:R-:W-:Y:S02]  /*b380*/  FADD.FTZ R0, R2, R0 ;  /* 0x0000000002007221 */ /* 0x000fe40000010000 */
[----:B------:R-:W-:Y:S01]  /*b390*/  FADD.FTZ R2, R149, R148 ;  /* 0x0000009495027221 */ /* 0x000fe20000010000 */
[C---:B------:R-:W-:Y:S01]  /*b3a0*/  HMMA.16816.F32.BF16 R16, R136.reuse, R146, R16 ;  /* 0x000000928810723c */ /* 0x040fe20000041810 */
[----:B------:R-:W3:Y:S03]  /*b3b0*/  LDSM.16.MT88.4 R144, [R246+0x800] ;  /* 0x00080000f690783b */ /* 0x000ee60000004200 */
[----:B-1----:R-:W-:Y:S05]  /*b3c0*/  FADD.FTZ R0, R135, R0 ;  /* 0x0000000087007221 */ /* 0x002fea0000010000 */
[----:B------:R-:W-:Y:S03]  /*b3d0*/  LDSM.16.MT88.4 R148, [R245+0x1000] ;  /* 0x00100000f594783b */ /* 0x000fe60000004200 */
[C---:B--2---:R-:W-:Y:S01]  /*b3e0*/  FADD.FTZ R0, R133.reuse, R0 ;  /* 0x0000000085007221 */ /* 0x044fe20000010000 */
[----:B------:R-:W-:Y:S02]  /*b3f0*/  F2FP.BF16.PACK_AB R174, R133, R135 ;  /* 0x0000008785ae723e */ /* 0x000fe400000010ff */
[----:B------:R-:W-:Y:S02]  /*b400*/  MOV R133, R3 ;  /* 0x0000000300857202 */ /* 0x000fe40000000f00 */
[----:B------:R-:W-:Y:S01]  /*b410*/  MOV R135, R134 ;  /* 0x0000008600877202 */ /* 0x000fe20000000f00 */
[C---:B-----5:R-:W-:Y:S08]  /*b420*/  HMMA.16816.F32.BF16 R20, R136.reuse, R140, R20 ;  /* 0x0000008c8814723c */ /* 0x060ff00000041814 */
        /* <DEDUP_REMOVED lines=39> */
[----:B------:R-:W-:Y:S01]  /*b6a0*/  HMMA.16816.F32.BF16 R128, R136, R146, R128 ;  /* 0x000000928880723c */ /* 0x000fe20000041880 */
[----:B------:R-:W2:Y:S04]  /*b6b0*/  LDL R136, [R1+0x80] ;  /* 0x0000800001887983 */ /* 0x000ea80000100800 */
[----:B------:R3:W-:Y:S02]  /*b6c0*/  STL [R1+0x60], R0 ;  /* 0x0000600001007387 */ /* 0x0007e40000100800 */
[----:B------:R-:W-:Y:S01]  /*b6d0*/  MOV R139, R153 ;  /* 0x00000099008b7202 */ /* 0x000fe20000000f00 */
[C---:B------:R-:W-:Y:S01]  /*b6e0*/  HMMA.16816.F32.BF16 R160, R172.reuse, R156, R4 ;  /* 0x0000009caca0723c */ /* 0x040fe20000041804 */
[----:B------:R-:W4:Y:S04]  /*b6f0*/  LDL.LU R132, [R1+0x38] ;  /* 0x0000380001847983 */ /* 0x000f280000300800 */
[----:B------:R-:W5:Y:S03]  /*b700*/  LDSM.16.MT88.4 R4, [R246+0x1000] ;  /* 0x00100000f604783b */ /* 0x000f660000004200 */
[C---:B------:R-:W-:Y:S05]  /*b710*/  HMMA.16816.F32.BF16 R156, R172.reuse, R158, R8 ;  /* 0x0000009eac9c723c */ /* 0x040fea0000041808 */
[----:B------:R-:W5:Y:S01]  /*b720*/  LDSM.16.MT88.4 R8, [R243+0x2800] ;  /* 0x00280000f308783b */ /* 0x000f620000004200 */
[----:B---3--:R-:W-:Y:S02]  /*b730*/  FADD.FTZ R0, R152, R2 ;  /* 0x0000000298007221 */ /* 0x008fe40000010000 */
[C---:B------:R-:W-:Y:S05]  /*b740*/  HMMA.16816.F32.BF16 R152, R172.reuse, R148, R12 ;  /* 0x00000094ac98723c */ /* 0x040fea000004180c */
[----:B------:R-:W3:Y:S01]  /*b750*/  LDSM.16.MT88.4 R12, [R245+0x2800] ;  /* 0x00280000f50c783b */ /* 0x000ee20000004200 */
[----:B------:R-:W-:Y:S06]  /*b760*/  FADD.FTZ R0, R139, R0 ;  /* 0x000000008b007221 */ /* 0x000fec0000010000 */
[----:B------:R-:W-:Y:S01]  /*b770*/  FADD.FTZ R0, R183, R0 ;  /* 0x00000000b7007221 */ /* 0x000fe20000010000 */
[C---:B------:R-:W-:Y:S03]  /*b780*/  HMMA.16816.F32.BF16 R148, R172.reuse, R150, R16 ;  /* 0x00000096ac94723c */ /* 0x040fe60000041810 */
[----:B------:R-:W-:Y:S05]  /*b790*/  FADD.FTZ R0, R182, R0 ;  /* 0x00000000b6007221 */ /* 0x000fea0000010000 */
[C---:B-1----:R-:W-:Y:S04]  /*b7a0*/  HMMA.16816.F32.BF16 R144, R172.reuse, R140, R20 ;  /* 0x0000008cac90723c */ /* 0x042fe80000041814 */
[----:B------:R-:W-:Y:S04]  /*b7b0*/  FADD.FTZ R0, R181, R0 ;  /* 0x00000000b5007221 */ /* 0x000fe80000010000 */
[C---:B------:R-:W-:Y:S04]  /*b7c0*/  HMMA.16816.F32.BF16 R140, R172.reuse, R142, R24 ;  /* 0x0000008eac8c723c */ /* 0x040fe80000041818 */
[----:B------:R-:W-:Y:S04]  /*b7d0*/  FADD.FTZ R0, R180, R0 ;  /* 0x00000000b4007221 */ /* 0x000fe80000010000 */
[C---:B-----5:R-:W-:Y:S04]  /*b7e0*/  HMMA.16816.F32.BF16 R28, R172.reuse, R4, R28 ;  /* 0x00000004ac1c723c */ /* 0x060fe8000004181c */
[----:B------:R-:W-:Y:S04]  /*b7f0*/  FADD.FTZ R0, R178, R0 ;  /* 0x00000000b2007221 */ /* 0x000fe80000010000 */
[C---:B------:R-:W-:Y:S01]  /*b800*/  HMMA.16816.F32.BF16 R32, R172.reuse, R6, R32 ;  /* 0x00000006ac20723c */ /* 0x040fe20000041820 */
[----:B------:R-:W1:Y:S03]  /*b810*/  LDSM.16.MT88.4 R4, [R244+0x2800] ;  /* 0x00280000f404783b */ /* 0x000e660000004200 */
[----:B------:R-:W-:Y:S04]  /*b820*/  FADD.FTZ R0, R179, R0 ;  /* 0x00000000b3007221 */ /* 0x000fe80000010000 */
[C---:B------:R-:W-:Y:S04]  /*b830*/  HMMA.16816.F32.BF16 R36, R172.reuse, R8, R36 ;  /* 0x00000008ac24723c */ /* 0x040fe80000041824 */
[----:B------:R-:W-:Y:S04]  /*b840*/  FADD.FTZ R0, R176, R0 ;  /* 0x00000000b0007221 */ /* 0x000fe80000010000 */
[C---:B------:R-:W-:Y:S01]  /*b850*/  HMMA.16816.F32.BF16 R40, R172.reuse, R10, R40 ;  /* 0x0000000aac28723c */ /* 0x040fe20000041828 */
[----:B------:R-:W5:Y:S03]  /*b860*/  LDSM.16.MT88.4 R8, [R246+0x2800] ;  /* 0x00280000f608783b */ /* 0x000f660000004200 */
[----:B------:R-:W-:Y:S04]  /*b870*/  FADD.FTZ R0, R177, R0 ;  /* 0x00000000b1007221 */ /* 0x000fe80000010000 */
[C---:B---3--:R-:W-:Y:S08]  /*b880*/  HMMA.16816.F32.BF16 R44, R172.reuse, R12, R44 ;  /* 0x0000000cac2c723c */ /* 0x048ff0000004182c */
[C---:B------:R-:W-:Y:S01]  /*b890*/  HMMA.16816.F32.BF16 R48, R172.reuse, R14, R48 ;  /* 0x0000000eac30723c */ /* 0x040fe20000041830 */
[----:B------:R-:W3:Y:S07]  /*b8a0*/  LDSM.16.MT88.4 R12, [R243+0x4000] ;  /* 0x00400000f30c783b */ /* 0x000eee0000004200 */
[C---:B-1----:R-:W-:Y:S08]  /*b8b0*/  HMMA.16816.F32.BF16 R52, R172.reuse, R4, R52 ;  /* 0x00000004ac34723c */ /* 0x042ff00000041834 */
[C---:B------:R-:W-:Y:S01]  /*b8c0*/  HMMA.16816.F32.BF16 R56, R172.reuse, R6, R56 ;  /* 0x00000006ac38723c */ /* 0x040fe20000041838 */
[----:B------:R-:W1:Y:S07]  /*b8d0*/  LDSM.16.MT88.4 R4, [R245+0x4000] ;  /* 0x00400000f504783b */ /* 0x000e6e0000004200 */
[C---:B-----5:R-:W-:Y:S08]  /*b8e0*/  HMMA.16816.F32.BF16 R60, R172.reuse, R8, R60 ;  /* 0x00000008ac3c723c */ /* 0x060ff0000004183c */
[C---:B------:R-:W-:Y:S01]  /*b8f0*/  HMMA.16816.F32.BF16 R64, R172.reuse, R10, R64 ;  /* 0x0000000aac40723c */ /* 0x040fe20000041840 */
[----:B------:R-:W5:Y:S07]  /*b900*/  LDSM.16.MT88.4 R8, [R244+0x4000] ;  /* 0x00400000f408783b */ /* 0x000f6e0000004200 */
        /* <DEDUP_REMOVED lines=16> */
[C---:B------:R-:W-:Y:S08]  /*ba10*/  HMMA.16816.F32.BF16 R112, R172.reuse, R10, R112 ;  /* 0x0000000aac70723c */ /* 0x040ff00000041870 */
[C---:B---3--:R-:W-:Y:S08]  /*ba20*/  HMMA.16816.F32.BF16 R116, R172.reuse, R12, R116 ;  /* 0x0000000cac74723c */ /* 0x048ff00000041874 */
[C---:B------:R-:W-:Y:S08]  /*ba30*/  HMMA.16816.F32.BF16 R120, R172.reuse, R14, R120 ;  /* 0x0000000eac78723c */ /* 0x040ff00000041878 */
[C---:B-1----:R-:W-:Y:S08]  /*ba40*/  HMMA.16816.F32.BF16 R124, R172.reuse, R4, R124 ;  /* 0x00000004ac7c723c */ /* 0x042ff0000004187c */
[----:B------:R-:W-:Y:S04]  /*ba50*/  HMMA.16816.F32.BF16 R128, R172, R6, R128 ;  /* 0x00000006ac80723c */ /* 0x000fe80000041880 */
[C---:B----4-:R-:W-:Y:S02]  /*ba60*/  IADD3 R2, R132.reuse, -0x1, RZ ;  /* 0xffffffff84027810 */ /* 0x050fe40007ffe0ff */
[----:B--2---:R-:W-:Y:S02]  /*ba70*/  ISETP.GT.AND P0, PT, R132, R136, PT ;  /* 0x000000888400720c */ /* 0x004fe40003f04270 */
[----:B------:R-:W-:Y:S01]  /*ba80*/  MOV R136, R3 ;  /* 0x0000000300887202 */ /* 0x000fe20000000f00 */
[----:B------:R-:W-:Y:S04]  /*ba90*/  STL [R1+0x38], R2 ;  /* 0x0000380201007387 */ /* 0x000fe80000100800 */
[----:B------:R1:W-:Y:S02]  /*baa0*/  STL [R1+0x5c], R0 ;  /* 0x00005c0001007387 */ /* 0x0003e40000100800 */
[----:B-1----:R-:W-:Y:S05]  /*bab0*/  MOV R0, R2 ;  /* 0x0000000200007202 */ /* 0x002fea0000000f00 */
[----:B------:R1:W-:Y:S02]  /*bac0*/  STL [R1+0x38], R0 ;  /* 0x0000380001007387 */ /* 0x0003e40000100800 */
[----:B-1----:R-:W-:-:S05]  /*bad0*/  @P0 BRA `(.L_x_528) ;  /* 0xffffc14000000947 */ /* 0x002fca000383ffff */
.L_x_505:
[----:B------:R-:W3:Y:S01]  /*bae0*/  LDL R0, [R1+0xac] ;  /* 0x0000ac0001007983 */ /* 0x000ee20000100800 */
[----:B--2---:R-:W-:-:S03]  /*baf0*/  IMAD.MOV.U32 R2, RZ, RZ, c[0x0][0x2c4] ;  /* 0x0000b100ff027624 */ /* 0x004fc600078e00ff */
[----:B-1----:R-:W2:Y:S04]  /*bb00*/  LDL R4, [R1+0x74] ;  /* 0x0000740001047983 */ /* 0x002ea80000100800 */
[----:B------:R-:W2:Y:S01]  /*bb10*/  LDL R3, [R1+0x78] ;  /* 0x0000780001037983 */ /* 0x000ea20000100800 */
[----:B------:R-:W-:Y:S01]  /*bb20*/  ISETP.NE.AND P0, PT, R2, 0x1, PT ;  /* 0x000000010200780c */ /* 0x000fe20003f05270 */
[----:B------:R-:W-:Y:S01]  /*bb30*/  IMAD.MOV.U32 R5, RZ, RZ, c[0x0][0x32c] ;  /* 0x0000cb00ff057624 */ /* 0x000fe200078e00ff */
[----:B---3--:R-:W-:-:S11]  /*bb40*/  IADD3 R0, R0, 0x7f, RZ ;  /* 0x0000007f00007810 */ /* 0x008fd60007ffe0ff */
[----:B------:R-:W-:-:S05]  /*bb50*/  @P0 IMAD.HI.U32 R2, R0, c[0x0][0x2c8], RZ ;  /* 0x0000b20000020a27 */ /* 0x000fca00078e00ff */
[----:B------:R-:W-:Y:S02]  /*bb60*/  @P0 SHF.R.U32.HI R0, RZ, c[0x0][0x2cc], R2 ;  /* 0x0000b300ff000a19 */ /* 0x000fe40000011602 */
[----:B------:R-:W-:Y:S02]  /*bb70*/  ISETP.GE.AND P0, PT, R5, 0x1, PT ;  /* 0x000000010500780c */ /* 0x000fe40003f06270 */
[----:B--2---:R-:W-:-:S05]  /*bb80*/  IADD3 R2, R3, 0x1, -R4 ;  /* 0x0000000103027810 */ /* 0x004fca0007ffe804 */
[----:B------:R-:W-:-:S05]  /*bb90*/  IMAD.IADD R0, R2, 0x1, R0 ;  /* 0x0000000102007824 */ /* 0x000fca00078e0200 */
[----:B------:R-:W-:Y:S01]  /*bba0*/  IADD3 R2, R0, -c[0x0][0x324], RZ ;  /* 0x8000c90000027a10 */ /* 0x000fe20007ffe0ff */
[----:B------:R-:W-:Y:S05]  /*bbb0*/  @!P0 BRA `(.L_x_529) ;  /* 0x0000011000008947 */ /* 0x000fea0003800000 */
[----:B------:R-:W-:Y:S01]  /*bbc0*/  ISETP.GT.AND P0, PT, R0, -0x1, PT ;  /* 0xffffffff0000780c */ /* 0x000fe20003f04270 */
[----:B------:R-:W-:-:S12]  /*bbd0*/  BSSY B0, `(.L_x_530) ;  /* 0x000000d000007945 */ /* 0x000fd80003800000 */
        /* <DEDUP_REMOVED lines=8> */
.L_x_531:
[----:B------:R-:W-:-:S04]  /*bc60*/  MOV R3, 0x1 ;  /* 0x0000000100037802 */ /* 0x000fc80000000f00 */
[----:B------:R-:W-:-:S13]  /*bc70*/  ISETP.NE.AND P0, PT, R3, c[0x0][0x32c], PT ;  /* 0x0000cb0003007a0c */ /* 0x000fda0003f05270 */
[----:B------:R-:W-:-:S05]  /*bc80*/  @P0 IMAD.HI.U32 R3, R0, c[0x0][0x330], RZ ;  /* 0x0000cc0000030a27 */ /* 0x000fca00078e00ff */
[----:B------:R-:W-:Y:S02]  /*bc90*/  @P0 SHF.R.U32.HI R0, RZ, c[0x0][0x334], R3 ;  /* 0x0000cd00ff000a19 */ /* 0x000fe40000011603 */
.L_x_532:
[----:B------:R-:W-:Y:S05]  /*bca0*/  BSYNC B0 ;  /* 0x0000000000007941 */ /* 0x000fea0003800000 */
.L_x_530:
[----:B------:R-:W-:-:S05]  /*bcb0*/  IMAD R0, R0, c[0x0][0x32c], RZ ;  /* 0x0000cb0000007a24 */ /* 0x000fca00078e02ff */
[----:B------:R-:W-:Y:S02]  /*bcc0*/  IMNMX R2, R2, R0, !PT ;  /* 0x0000000002027217 */ /* 0x000fe40007800200 */
.L_x_529:
[----:B------:R-:W2:Y:S04]  /*bcd0*/  LDL R0, [R1+0x38] ;  /* 0x0000380001007983 */ /* 0x000ea80000100800 */
[----:B------:R-:W3:Y:S01]  /*bce0*/  LDL R4, [R1+0x70] ;  /* 0x0000700001047983 */ /* 0x000ee20000100800 */
[----:B------:R-:W-:-:S05]  /*bcf0*/  IADD3 R2, R2, 0x2f, RZ ;  /* 0x0000002f02027810 */ /* 0x000fca0007ffe0ff */
[----:B------:R-:W-:-:S04]  /*bd00*/  IMAD.HI R2, R2, 0x2aaaaaab, RZ ;  /* 0x2aaaaaab02027827 */ /* 0x000fc800078e02ff */
[----:B--2---:R-:W-:Y:S01]  /*bd10*/  IMAD.MOV.U32 R3, RZ, RZ, R0 ;  /* 0x000000ffff037224 */ /* 0x004fe200078e0000 */
[----:B------:R-:W-:-:S04]  /*bd20*/  SHF.R.U32.HI R0, RZ, 0x1f, R2 ;  /* 0x0000001fff007819 */ /* 0x000fc80000011602 */
[----:B------:R-:W-:-:S04]  /*bd30*/  LEA.HI.SX32 R0, R2, R0, 0x1d ;  /* 0x0000000002007211 */ /* 0x000fc800078feaff */
[----:B---3--:R-:W-:-:S04]  /*bd40*/  IMNMX R4, R4, R0, !PT ;  /* 0x0000000004047217 */ /* 0x008fc80007800200 */
[----:B------:R-:W-:Y:S01]  /*bd50*/  ISETP.GE.AND P0, PT, R3, R4, PT ;  /* 0x000000040300720c */ /* 0x000fe20003f06270 */
[----:B------:R1:W-:-:S12]  /*bd60*/  STL [R1+0x80], R4 ;  /* 0x0000800401007387 */ /* 0x0003d80000100800 */
[----:B------:R-:W-:Y:S05]  /*bd70*/  @!P0 BRA `(.L_x_533) ;  /* 0x0000324000008947 */ /* 0x000fea0003800000 */
.L_x_546:
[----:B-1----:R-:W2:Y:S01]  /*bd80*/  LDL R4, [R1+0x14] ;  /* 0x0000140001047983 */ /* 0x002ea20000100800 */
[----:B------:R-:W-:Y:S04]  /*bd90*/  DEPBAR.LE SB0, 0x0 ;  /* 0x000080000000791a */ /* 0x000fe80000000000 */
[----:B------:R-:W3:Y:S01]  /*bda0*/  LDL R2, [R1+0x38] ;  /* 0x0000380001027983 */ /* 0x000ee20000100800 */
[----:B------:R-:W-:Y:S01]  /*bdb0*/  WARPSYNC 0xffffffff ;  /* 0xffffffff00007948 */ /* 0x000fe20003800000 */
[----:B------:R-:W-:Y:S01]  /*bdc0*/  BSSY B0, `(.L_x_534) ;  /* 0x0000061000007945 */ /* 0x000fe20003800000 */
[----:B------:R-:W-:Y:S01]  /*bdd0*/  MOV R135, R134 ;  /* 0x0000008600877202 */ /* 0x000fe20000000f00 */
[----:B------:R-:W4:Y:S04]  /*bde0*/  LDL R3, [R1+0x18] ;  /* 0x0000180001037983 */ /* 0x000f280000100800 */
[----:B------:R-:W3:Y:S04]  /*bdf0*/  LDL R0, [R1+0x70] ;  /* 0x0000700001007983 */ /* 0x000ee80000100800 */
[----:B------:R-:W-:Y:S06]  /*be00*/  BAR.SYNC.DEFER_BLOCKING 0x0 ;  /* 0x0000000000007b1d */ /* 0x000fec0000010000 */
[----:B------:R1:W1:Y:S04]  /*be10*/  LDSM.16.M88.4 R8, [R240] ;  /* 0x00000000f008783b */ /* 0x0002680000000200 */
[----:B------:R1:W1:Y:S04]  /*be20*/  LDSM.16.M88.4 R16, [R240+0x800] ;  /* 0x00080000f010783b */ /* 0x0002680000000200 */
[----:B------:R1:W1:Y:S04]  /*be30*/  LDSM.16.M88.4 R24, [R240+0x1000] ;  /* 0x00100000f018783b */ /* 0x0002680000000200 */
[----:B------:R1:W1:Y:S04]  /*be40*/  LDSM.16.M88.4 R136, [R247] ;  /* 0x00000000f788783b */ /* 0x0002680000000200 */
[----:B--2---:R2:W1:Y:S04]  /*be50*/  LDSM.16.M88.4 R172, [R4] ;  /* 0x0000000004ac783b */ /* 0x0044680000000200 */
[----:B----4-:R2:W4:Y:S01]  /*be60*/  LDSM.16.M88.4 R176, [R3] ;  /* 0x0000000003b0783b */ /* 0x0105220000000200 */
[----:B---3--:R-:W-:Y:S11]  /*be70*/  ISETP.GT.AND P0, PT, R0, R2, PT ;  /* 0x000000020000720c */ /* 0x008ff60003f04270 */
[----:B------:R-:W-:Y:S02]  /*be80*/  @!UPT UIADD3 URZ, URZ, URZ, URZ ;  /* 0x0000003f3f3ff290 */ /* 0x000fe4000fffe03f */
[----:B------:R-:W-:-:S05]  /*be90*/  @P0 BRA `(.L_x_535) ;  /* 0x0000053000000947 */ /* 0x000fca0003800000 */
[----:B--2---:R-:W2:Y:S04]  /*bea0*/  LDL R4, [R1+0x34] ;  /* 0x0000340001047983 */ /* 0x004ea80000100800 */
[----:B------:R-:W3:Y:S04]  /*beb0*/  LDL R12, [R1+0x30] ;  /* 0x00003000010c7983 */ /* 0x000ee80000100800 */
[----:B------:R-:W5:Y:S04]  /*bec0*/  LDL.64 R6, [R1+0x98] ;  /* 0x0000980001067983 */ /* 0x000f680000100a00 */
[----:B----4-:R-:W4:Y:S01]  /*bed0*/  LDL R5, [R1+0xa4] ;  /* 0x0000a40001057983 */ /* 0x010f220000100800 */
        /* <DEDUP_REMOVED lines=8> */
[----:B-----5:R-:W-:Y:S03]  /*bf60*/  IADD3 R0, P0, R6, R2, RZ ;  /* 0x0000000206007210 */ /* 0x020fe60007f1e0ff */
[----:B------:R-:W-:Y:S05]  /*bf70*/  IMAD R4, R12, c[0x0][0x21c], R4 ;  /* 0x000087000c047a24 */ /* 0x000fea00078e0204 */
[----:B----4-:R-:W-:Y:S02]  /*bf80*/  IADD3.X R2, R5, R3, R4, P0, !PT ;  /* 0x0000000305027210 */ /* 0x010fe400007fe404 */
[C---:B------:R-:W-:Y:S04]  /*bf90*/  LEA R12, P0, R0.reuse, c[0x0][0x1f8], 0x1 ;  /* 0x00007e00000c7a11 */ /* 0x040fe800078008ff */
[----:B------:R-:W-:Y:S01]  /*bfa0*/  LEA.HI.X R5, R0, c[0x0][0x1fc], R2, 0x1, P0 ;  /* 0x00007f0000057a11 */ /* 0x000fe200000f0c02 */
[----:B------:R-:W-:-:S06]  /*bfb0*/  BRA.DIV ~URZ, `(.L_x_536) ;  /* 0x0000dfc27f007947 */ /* 0x000fcc000b800000 */
[----:B------:R2:W3:Y:S02]  /*bfc0*/  SHFL.IDX PT, R4, R5, RZ, 0x181f ;  /* 0x00181fff05047589 */ /* 0x0004e400000e0000 */
.L_x_655:
[----:B------:R-:W-:-:S05]  /*bfd0*/  BRA.DIV ~URZ, `(.L_x_537) ;  /* 0x0000e0327f007947 */ /* 0x000fca000b800000 */
[----:B------:R4:W2:Y:S02]  /*bfe0*/  SHFL.IDX PT, R0, R12, RZ, 0x181f ;  /* 0x00181fff0c007589 */ /* 0x0008a400000e0000 */
.L_x_656:
        /* <DEDUP_REMOVED lines=38> */
.L_x_657:
        /* <DEDUP_REMOVED lines=24> */
.L_x_535:
[----:B------:R-:W-:Y:S05]  /*c3d0*/  BSYNC B0 ;  /* 0x0000000000007941 */ /* 0x000fea0003800000 */
.L_x_534:
[----:B------:R-:W0:Y:S01]  /*c3e0*/  LDGDEPBAR ;  /* 0x00000000000079af */ /* 0x000e220000000000 */
[----:B------:R-:W-:Y:S01]  /*c3f0*/  WARPSYNC 0xffffffff ;  /* 0xffffffff00007948 */ /* 0x000fe20003800000 */
[C---:B-12---:R-:W-:Y:S01]  /*c400*/  HMMA.16816.F32.BF16 R4, R164.reuse, R8, RZ ;  /* 0x00000008a404723c */ /* 0x046fe200000418ff */
[----:B------:R-:W-:Y:S03]  /*c410*/  BSSY B0, `(.L_x_539) ;  /* 0x0000110000007945 */ /* 0x000fe60003800000 */
[----:B------:R-:W2:Y:S04]  /*c420*/  LDL R0, [R1] ;  /* 0x0000000001007983 */ /* 0x000ea80000100800 */
[C---:B------:R-:W-:Y:S02]  /*c430*/  HMMA.16816.F32.BF16 R8, R164.reuse, R10, RZ ;  /* 0x0000000aa408723c */ /* 0x040fe400000418ff */
[----:B------:R-:W3:Y:S06]  /*c440*/  LDL R2, [R1+0x4] ;  /* 0x0000040001027983 */ /* 0x000eec0000100800 */
[C---:B------:R-:W-:Y:S01]  /*c450*/  HMMA.16816.F32.BF16 R12, R164.reuse, R16, RZ ;  /* 0x00000010a40c723c */ /* 0x040fe200000418ff */
[----:B------:R-:W5:Y:S07]  /*c460*/  LDL R3, [R1+0x8] ;  /* 0x0000080001037983 */ /* 0x000f6e0000100800 */
        /* <DEDUP_REMOVED lines=8> */
[----:B------:R-:W4:Y:S07]  /*c4f0*/  LDSM.16.M88.4 R172, [R242+0x800] ;  /* 0x00080000f2ac783b */ /* 0x000f2e0000000200 */
[C---:B----4-:R-:W-:Y:S08]  /*c500*/  HMMA.16816.F32.BF16 R20, R168.reuse, R176, R20 ;  /* 0x000000b0a814723c */ /* 0x050ff00000041814 */
[----:B------:R-:W-:Y:S01]  /*c510*/  HMMA.16816.F32.BF16 R24, R168, R178, R24 ;  /* 0x000000b2a818723c */ /* 0x000fe20000041818 */
[----:B------:R-:W4:Y:S07]  /*c520*/  LDSM.16.M88.4 R176, [R242+0x1000] ;  /* 0x00100000f2b0783b */ /* 0x000f2e0000000200 */
[C---:B-1----:R-:W-:Y:S08]  /*c530*/  HMMA.16816.F32.BF16 R4, R184.reuse, R136, R4 ;  /* 0x00000088b804723c */ /* 0x042ff00000041804 */
[C---:B------:R-:W-:Y:S01]  /*c540*/  HMMA.16816.F32.BF16 R8, R184.reuse, R138, R8 ;  /* 0x0000008ab808723c */ /* 0x040fe20000041808 */
[----:B------:R-:W1:Y:S07]  /*c550*/  LDSM.16.M88.4 R136, [R241] ;  /* 0x00000000f188783b */ /* 0x000e6e0000000200 */
[C---:B------:R-:W-:Y:S08]  /*c560*/  HMMA.16816.F32.BF16 R12, R184.reuse, R172, R12 ;  /* 0x000000acb80c723c */ /* 0x040ff0000004180c */
[C---:B------:R-:W-:Y:S01]  /*c570*/  HMMA.16816.F32.BF16 R16, R184.reuse, R174, R16 ;  /* 0x000000aeb810723c */ /* 0x040fe20000041810 */
[----:B------:R-:W1:Y:S07]  /*c580*/  LDSM.16.M88.4 R172, [R241+0x800] ;  /* 0x00080000f1ac783b */ /* 0x000e6e0000000200 */
[C---:B----4-:R-:W-:Y:S08]  /*c590*/  HMMA.16816.F32.BF16 R20, R184.reuse, R176, R20 ;  /* 0x000000b0b814723c */ /* 0x050ff00000041814 */
[----:B------:R-:W-:Y:S01]  /*c5a0*/  HMMA.16816.F32.BF16 R24, R184, R178, R24 ;  /* 0x000000b2b818723c */ /* 0x000fe20000041818 */
[----:B------:R-:W4:Y:S07]  /*c5b0*/  LDSM.16.M88.4 R176, [R241+0x1000] ;  /* 0x00100000f1b0783b */ /* 0x000f2e0000000200 */
[C---:B-1----:R-:W-:Y:S08]  /*c5c0*/  HMMA.16816.F32.BF16 R4, R188.reuse, R136, R4 ;  /* 0x00000088bc04723c */ /* 0x042ff00000041804 */
[C---:B------:R-:W-:Y:S01]  /*c5d0*/  HMMA.16816.F32.BF16 R8, R188.reuse, R138, R8 ;  /* 0x0000008abc08723c */ /* 0x040fe20000041808 */
[----:B------:R-:W1:Y:S07]  /*c5e0*/  LDSM.16.M88.4 R136, [R240+0x1800] ;  /* 0x00180000f088783b */ /* 0x000e6e0000000200 */
        /* <DEDUP_REMOVED lines=11> */
[----:B------:R-:W1:Y:S07]  /*c6a0*/  LDSM.16.M88.4 R172, [R248] ;  /* 0x00000000f8ac783b */ /* 0x000e6e0000000200 */
[C---:B----4-:R-:W-:Y:S08]  /*c6b0*/  HMMA.16816.F32.BF16 R20, R192.reuse, R176, R20 ;  /* 0x000000b0c014723c */ /* 0x050ff00000041814 */
[----:B------:R-:W-:Y:S01]  /*c6c0*/  HMMA.16816.F32.BF16 R24, R192, R178, R24 ;  /* 0x000000b2c018723c */ /* 0x000fe20000041818 */
[----:B------:R-:W4:Y:S07]  /*c6d0*/  LDSM.16.M88.4 R176, [R249] ;  /* 0x00000000f9b0783b */ /* 0x000f2e0000000200 */
[C---:B-1----:R-:W-:Y:S08]  /*c6e0*/  HMMA.16816.F32.BF16 R4, R196.reuse, R136, R4 ;  /* 0x00000088c404723c */ /* 0x042ff00000041804 */
[C---:B------:R-:W-:Y:S01]  /*c6f0*/  HMMA.16816.F32.BF16 R8, R196.reuse, R138, R8 ;  /* 0x0000008ac408723c */ /* 0x040fe20000041808 */
[----:B------:R-:W1:Y:S07]  /*c700*/  LDSM.16.M88.4 R136, [R242+0x1800] ;  /* 0x00180000f288783b */ /* 0x000e6e0000000200 */
[C---:B------:R-:W-:Y:S08]  /*c710*/  HMMA.16816.F32.BF16 R12, R196.reuse, R172, R12 ;  /* 0x000000acc40c723c */ /* 0x040ff0000004180c */
[C---:B------:R-:W-:Y:S01]  /*c720*/  HMMA.16816.F32.BF16 R16, R196.reuse, R174, R16 ;  /* 0x000000aec410723c */ /* 0x040fe20000041810 */
[----:B------:R-:W2:Y:S07]  /*c730*/  LDSM.16.M88.4 R172, [R242+0x2000] ;  /* 0x00200000f2ac783b */ /* 0x000eae0000000200 */
[C---:B----4-:R-:W-:Y:S08]  /*c740*/  HMMA.16816.F32.BF16 R20, R196.reuse, R176, R20 ;  /* 0x000000b0c414723c */ /* 0x050ff00000041814 */
[----:B------:R-:W-:Y:S01]  /*c750*/  HMMA.16816.F32.BF16 R24, R196, R178, R24 ;  /* 0x000000b2c418723c */ /* 0x000fe20000041818 */
[----:B------:R-:W4:Y:S07]  /*c760*/  LDSM.16.M88.4 R176, [R242+0x2800] ;  /* 0x00280000f2b0783b */ /* 0x000f2e0000000200 */
[C---:B-1----:R-:W-:Y:S08]  /*c770*/  HMMA.16816.F32.BF16 R4, R200.reuse, R136, R4 ;  /* 0x00000088c804723c */ /* 0x042ff00000041804 */
[C---:B------:R-:W-:Y:S01]  /*c780*/  HMMA.16816.F32.BF16 R8, R200.reuse, R138, R8 ;  /* 0x0000008ac808723c */ /* 0x040fe20000041808 */
[----:B------:R-:W1:Y:S07]  /*c790*/  LDSM.16.M88.4 R136, [R241+0x1800] ;  /* 0x00180000f188783b */ /* 0x000e6e0000000200 */
[C---:B--2---:R-:W-:Y:S08]  /*c7a0*/  HMMA.16816.F32.BF16 R12, R200.reuse, R172, R12 ;  /* 0x000000acc80c723c */ /* 0x044ff0000004180c */
        /* <DEDUP_REMOVED lines=16> */
[----:B------:R1:W3:Y:S07]  /*c8b0*/  LDSM.16.M88.4 R136, [R0] ;  /* 0x000000000088783b */ /* 0x0002ee0000000200 */
[C---:B--2---:R-:W-:Y:S08]  /*c8c0*/  HMMA.16816.F32.BF16 R12, R208.reuse, R172, R12 ;  /* 0x000000acd00c723c */ /* 0x044ff0000004180c */
[C---:B------:R-:W-:Y:S01]  /*c8d0*/  HMMA.16816.F32.BF16 R16, R208.reuse, R174, R16 ;  /* 0x000000aed010723c */ /* 0x040fe20000041810 */
[----:B------:R-:W2:Y:S07]  /*c8e0*/  LDSM.16.M88.4 R172, [R251] ;  /* 0x00000000fbac783b */ /* 0x000eae0000000200 */
[C---:B----4-:R-:W-:Y:S01]  /*c8f0*/  HMMA.16816.F32.BF16 R20, R208.reuse, R176, R20 ;  /* 0x000000b0d014723c */ /* 0x050fe20000041814 */
[----:B-1----:R-:W4:Y:S07]  /*c900*/  LDL R0, [R1+0xc] ;  /* 0x00000c0001007983 */ /* 0x002f2e0000100800 */
[----:B------:R-:W-:Y:S01]  /*c910*/  HMMA.16816.F32.BF16 R24, R208, R178, R24 ;  /* 0x000000b2d018723c */ /* 0x000fe20000041818 */
[----:B------:R-:W1:Y:S07]  /*c920*/  LDSM.16.M88.4 R176, [R252] ;  /* 0x00000000fcb0783b */ /* 0x000e6e0000000200 */
[C---:B---3--:R-:W-:Y:S08]  /*c930*/  HMMA.16816.F32.BF16 R4, R212.reuse, R136, R4 ;  /* 0x00000088d404723c */ /* 0x048ff00000041804 */
[C---:B------:R-:W-:Y:S01]  /*c940*/  HMMA.16816.F32.BF16 R8, R212.reuse, R138, R8 ;  /* 0x0000008ad408723c */ /* 0x040fe20000041808 */
[----:B------:R-:W3:Y:S07]  /*c950*/  LDSM.16.M88.4 R136, [R242+0x3000] ;  /* 0x00300000f288783b */ /* 0x000eee0000000200 */
[C---:B--2---:R-:W-:Y:S08]  /*c960*/  HMMA.16816.F32.BF16 R12, R212.reuse, R172, R12 ;  /* 0x000000acd40c723c */ /* 0x044ff0000004180c */
[C---:B------:R-:W-:Y:S01]  /*c970*/  HMMA.16816.F32.BF16 R16, R212.reuse, R174, R16 ;  /* 0x000000aed410723c */ /* 0x040fe20000041810 */
[----:B------:R-:W2:Y:S07]  /*c980*/  LDSM.16.M88.4 R172, [R242+0x3800] ;  /* 0x00380000f2ac783b */ /* 0x000eae0000000200 */
[C---:B-1----:R-:W-:Y:S08]  /*c990*/  HMMA.16816.F32.BF16 R20, R212.reuse, R176, R20 ;  /* 0x000000b0d414723c */ /* 0x042ff00000041814 */
[----:B------:R-:W-:Y:S01]  /*c9a0*/  HMMA.16816.F32.BF16 R24, R212, R178, R24 ;  /* 0x000000b2d418723c */ /* 0x000fe20000041818 */
[----:B------:R-:W1:Y:S07]  /*c9b0*/  LDSM.16.M88.4 R176, [R242+0x4000] ;  /* 0x00400000f2b0783b */ /* 0x000e6e0000000200 */
        /* <DEDUP_REMOVED lines=16> */
[----:B------:R-:W-:Y:S08]  /*cac0*/  HMMA.16816.F32.BF16 R24, R220, R178, R24 ;  /* 0x000000b2dc18723c */ /* 0x000ff00000041818 */
[C---:B---3--:R-:W-:Y:S08]  /*cad0*/  HMMA.16816.F32.BF16 R4, R224.reuse, R136, R4 ;  /* 0x00000088e004723c */ /* 0x048ff00000041804 */
[C---:B------:R-:W-:Y:S01]  /*cae0*/  HMMA.16816.F32.BF16 R8, R224.reuse, R138, R8 ;  /* 0x0000008ae008723c */ /* 0x040fe20000041808 */
[----:B------:R-:W1:Y:S07]  /*caf0*/  LDSM.16.M88.4 R136, [R240+0x5800] ;  /* 0x00580000f088783b */ /* 0x000e6e0000000200 */
[C---:B--2---:R-:W-:Y:S08]  /*cb00*/  HMMA.16816.F32.BF16 R12, R224.reuse, R172, R12 ;  /* 0x000000ace00c723c */ /* 0x044ff0000004180c */
[C---:B------:R-:W-:Y:S01]  /*cb10*/  HMMA.16816.F32.BF16 R16, R224.reuse, R174, R16 ;  /* 0x000000aee010723c */ /* 0x040fe20000041810 */
[----:B-----5:R-:W-:Y:S07]  /*cb20*/  LDSM.16.M88.4 R172, [R3] ;  /* 0x0000000003ac783b */ /* 0x020fee0000000200 */
[C---:B-1----:R-:W-:Y:S08]  /*cb30*/  HMMA.16816.F32.BF16 R20, R224.reuse, R136, R20 ;  /* 0x00000088e014723c */ /* 0x042ff00000041814 */
[----:B------:R-:W-:Y:S01]  /*cb40*/  HMMA.16816.F32.BF16 R24, R224, R138, R24 ;  /* 0x0000008ae018723c */ /* 0x000fe20000041818 */
[----:B------:R1:W-:Y:S06]  /*cb50*/  LDSM.16.M88.4 R136, [R2] ;  /* 0x000000000288783b */ /* 0x0003ec0000000200 */
[----:B-1----:R-:W2:Y:S06]  /*cb60*/  LDL R2, [R1+0x38] ;  /* 0x0000380001027983 */ /* 0x002eac0000100800 */
[----:B----4-:R1:W3:Y:S06]  /*cb70*/  LDSM.16.M88.4 R176, [R0] ;  /* 0x0000000000b0783b */ /* 0x0102ec0000000200 */
[----:B-1----:R-:W2:Y:S01]  /*cb80*/  LDL R0, [R1+0x70] ;  /* 0x0000700001007983 */ /* 0x002ea20000100800 */
[C---:B---3--:R-:W-:Y:S08]  /*cb90*/  HMMA.16816.F32.BF16 R4, R228.reuse, R176, R4 ;  /* 0x000000b0e404723c */ /* 0x048ff00000041804 */
        /* <DEDUP_REMOVED lines=25> */
[----:B--2---:R-:W-:Y:S11]  /*cd30*/  ISETP.GT.AND P0, PT, R2, R0, PT ;  /* 0x000000000200720c */ /* 0x004ff60003f04270 */
[----:B------:R-:W-:Y:S02]  /*cd40*/  @!UPT UIADD3 URZ, URZ, URZ, URZ ;  /* 0x0000003f3f3ff290 */ /* 0x000fe4000fffe03f */
[----:B------:R-:W-:-:S05]  /*cd50*/  @!P0 BRA `(.L_x_540) ;  /* 0x000007b000008947 */ /* 0x000fca0003800000 */
[----:B------:R-:W2:Y:S01]  /*cd60*/  LDL R3, [R1+0x84] ;  /* 0x0000840001037983 */ /* 0x000ea20000100800 */
[----:B------:R-:W-:Y:S02]  /*cd70*/  IMAD.MOV.U32 R132, RZ, RZ, c[0x0][0x2b8] ;  /* 0x0000ae00ff847624 */ /* 0x000fe400078e00ff */
[----:B------:R-:W-:Y:S01]  /*cd80*/  IMAD.MOV.U32 R136, RZ, RZ, RZ ;  /* 0x000000ffff887224 */ /* 0x000fe200078e00ff */
        /* <DEDUP_REMOVED lines=17> */
[C---:B------:R-:W-:Y:S04]  /*cea0*/  @!P1 LEA R2, P0, R3.reuse, c[0x0][0x2a0], 0x2 ;  /* 0x0000a80003029a11 */ /* 0x040fe800078010ff */
        /* <DEDUP_REMOVED lines=10> */
[----:B------:R-:W-:Y:S04]  /*cf50*/  IMAD.WIDE.U32 R2, R136, c[0x0][0x1f0], R2 ;  /* 0x00007c0088027a25 */ /* 0x000fe800078e0002 */
[----:B--2---:R-:W-:Y:S01]  /*cf60*/  IMAD R132, R0, c[0x0][0x1f0], RZ ;  /* 0x00007c0000847a24 */ /* 0x004fe200078e02ff */
[----:B------:R-:W-:Y:S03]  /*cf70*/  IADD3 R0, P0, R172, R2, RZ ;  /* 0x00000002ac007210 */ /* 0x000fe60007f1e0ff */
[----:B------:R-:W-:Y:S05]  /*cf80*/  IMAD R132, R136, c[0x0][0x1f4], R132 ;  /* 0x00007d0088847a24 */ /* 0x000fea00078e0284 */
[----:B------:R-:W-:Y:S02]  /*cf90*/  IADD3.X R2, R137, R3, R132, P0, !PT ;  /* 0x0000000389027210 */ /* 0x000fe400007fe484 */
[C---:B------:R-:W-:Y:S04]  /*cfa0*/  LEA R172, P0, R0.reuse, c[0x0][0x1c8], 0x1 ;  /* 0x0000720000ac7a11 */ /* 0x040fe800078008ff */
[----:B------:R-:W-:Y:S02]  /*cfb0*/  LEA.HI.X R137, R0, c[0x0][0x1cc], R2, 0x1, P0 ;  /* 0x0000730000897a11 */ /* 0x000fe400000f0c02 */
[----:B-1----:R-:W-:Y:S04]  /*cfc0*/  SHF.R.S32.HI R136, RZ, 0x1f, R138 ;  /* 0x0000001fff887819 */ /* 0x002fe8000001148a */
[----:B------:R-:W-:Y:S04]  /*cfd0*/  LEA.HI R136, R136, R138, RZ, 0x3 ;  /* 0x0000008a88887211 */ /* 0x000fe800078f18ff */
[----:B------:R-:W-:Y:S04]  /*cfe0*/  SHF.R.S32.HI R136, RZ, 0x3, R136 ;  /* 0x00000003ff887819 */ /* 0x000fe80000011488 */
[----:B------:R-:W-:Y:S04]  /*cff0*/  IADD3 R136, -R136, 0x30, RZ ;  /* 0x0000003088887810 */ /* 0x000fe80007ffe1ff */
[----:B------:R-:W-:Y:S01]  /*d000*/  ISETP.GE.AND P0, PT, R136, 0x1, PT ;  /* 0x000000018800780c */ /* 0x000fe20003f06270 */
[----:B------:R-:W-:-:S10]  /*d010*/  BRA.DIV ~URZ, `(.L_x_541) ;  /* 0x0000d1927f007947 */ /* 0x000fd4000b800000 */
[----:B------:R1:W2:Y:S02]  /*d020*/  SHFL.IDX PT, R132, R137, RZ, 0x181f ;  /* 0x00181fff89847589 */ /* 0x0002a400000e0000 */
.L_x_658:
[----:B------:R-:W-:-:S05]  /*d030*/  BRA.DIV ~URZ, `(.L_x_542) ;  /* 0x0000d2027f007947 */ /* 0x000fca000b800000 */
[----:B------:R3:W4:Y:S02]  /*d040*/  SHFL.IDX PT, R0, R172, RZ, 0x181f ;  /* 0x00181fffac007589 */ /* 0x00072400000e0000 */
.L_x_659:
        /* <DEDUP_REMOVED lines=40> */
.L_x_660:
[----:B------:R-:W5:Y:S04]  /*d2d0*/  LDL R136, [R1+0xc8] ;  /* 0x0000c80001887983 */ /* 0x000f680000100800 */
[----:B--2---:R-:W2:Y:S04]  /*d2e0*/  LDL R179, [R1+0x40] ;  /* 0x0000400001b37983 */ /* 0x004ea80000100800 */
        /* <DEDUP_REMOVED lines=11> */
[----:B-1---5:R-:W-:Y:S05]  /*d3a0*/  @P0 IADD3 R136, P1, R0, R136, RZ ;  /* 0x0000008800880210 */ /* 0x022fea0007f3e0ff */
[----:B--2---:R-:W-:Y:S01]  /*d3b0*/  @P0 IMAD.X R137, R132, 0x1, R179, P1 ;  /* 0x0000000184890824 */ /* 0x004fe200008e06b3 */
        /* <DEDUP_REMOVED lines=21> */
.L_x_540:
[----:B------:R-:W-:Y:S05]  /*d510*/  BSYNC B0 ;  /* 0x0000000000007941 */ /* 0x000fea0003800000 */
.L_x_539:
[----:B-1----:R-:W-:Y:S01]  /*d520*/  FMNMX.FTZ R2, R4, R134, !PT ;  /* 0x0000008604027209 */ /* 0x002fe20007810000 */
        /* <DEDUP_REMOVED lines=26> */
.L_x_661:
[----:B-12---:R-:W-:Y:S01]  /*d6d0*/  FMNMX.FTZ R132, R132, R0, !PT ;  /* 0x0000000084847209 */ /* 0x006fe20007810000 */
[----:B------:R-:W-:-:S05]  /*d6e0*/  BRA.DIV ~URZ, `(.L_x_545) ;  /* 0x0000cd327f007947 */ /* 0x000fca000b800000 */
[----:B------:R-:W1:Y:S02]  /*d6f0*/  SHFL.BFLY PT, R0, R132, 0x1, 0x1f ;  /* 0x0c201f0084007f89 */ /* 0x000e6400000e0000 */
[----:B-1----:R-:W-:Y:S02]  /*d700*/  FMNMX.FTZ R134, R132, R0, !PT ;  /* 0x0000000084867209 */ /* 0x002fe40007810000 */
[----:B------:R-:W1:Y:S02]  /*d710*/  SHFL.BFLY PT, R0, R136, 0x2, 0x1f ;  /* 0x0c401f0088007f89 */ /* 0x000e6400000e0000 */
[----:B-1----:R-:W-:Y:S05]  /*d720*/  FMNMX.FTZ R132, R136, R0, !PT ;  /* 0x0000000088847209 */ /* 0x002fea0007810000 */
[----:B------:R1:W2:Y:S02]  /*d730*/  SHFL.BFLY PT, R0, R132, 0x1, 0x1f ;  /* 0x0c201f0084007f89 */ /* 0x0002a400000e0000 */
.L_x_662:
[----:B------:R-:W3:Y:S01]  /*d740*/  LDL.LU R137, [R1+0x60] ;  /* 0x0000600001897983 */ /* 0x000ee20000300800 */
[----:B--2---:R-:W-:Y:S01]  /*d750*/  FMNMX.FTZ R3, R0, R132, !PT ;  /* 0x0000008400037209 */ /* 0x004fe20007810000 */
[C---:B-1----:R-:W-:Y:S01]  /*d760*/  FMUL.FTZ R132, R134.reuse, c[0x0][0x2d0] ;  /* 0x0000b40086847a20 */ /* 0x042fe20000410000 */
[----:B------:R-:W-:Y:S01]  /*d770*/  WARPSYNC 0xffffffff ;  /* 0xffffffff00007948 */ /* 0x000fe20003800000 */
[----:B------:R-:W2:Y:S01]  /*d780*/  LDL.LU R139, [R1+0x5c] ;  /* 0x00005c00018b7983 */ /* 0x000ea20000300800 */
        /* <DEDUP_REMOVED lines=15> */
[----:B------:R-:W-:Y:S03]  /*d880*/  FFMA.FTZ R132, R25, c[0x0][0x2d0], -R132 ;  /* 0x0000b40019847a23 */ /* 0x000fe60000010884 */
[----:B------:R-:W1:Y:S10]  /*d890*/  MUFU.EX2 R8, R135 ;  /* 0x0000008700087308 */ /* 0x000e740000000800 */
[----:B------:R-:W-:Y:S10]  /*d8a0*/  MUFU.EX2 R13, R5 ;  /* 0x00000005000d7308 */ /* 0x000ff40000000800 */
[----:B------:R4:W5:Y:S10]  /*d8b0*/  MUFU.EX2 R12, R4 ;  /* 0x00000004000c7308 */ /* 0x0009740000000800 */
[----:B------:R-:W-:Y:S01]  /*d8c0*/  MUFU.EX2 R132, R132 ;  /* 0x0000008400847308 */ /* 0x000fe20000000800 */
[----:B----4-:R-:W-:Y:S04]  /*d8d0*/  FMUL.FTZ R4, R3, c[0x0][0x2d0] ;  /* 0x0000b40003047a20 */ /* 0x010fe80000410000 */
        /* <DEDUP_REMOVED lines=10> */
[----:B------:R-:W-:Y:S01]  /*d980*/  FFMA.FTZ R182, R22, c[0x0][0x2d0], -R4 ;  /* 0x0000b40016b67a23 */ /* 0x000fe20000010804 */
[----:B-1----:R-:W-:Y:S01]  /*d990*/  F2FP.BF16.PACK_AB R136, R8, R9 ;  /* 0x000000090888723e */ /* 0x002fe200000010ff */
[----:B------:R-:W-:Y:S01]  /*d9a0*/  FMUL.FTZ R25, R2, R141 ;  /* 0x0000008d02197220 */ /* 0x000fe20000410000 */
[----:B-----5:R-:W-:Y:S01]  /*d9b0*/  F2FP.BF16.PACK_AB R138, R12, R13 ;  /* 0x0000000d0c8a723e */ /* 0x020fe200000010ff */
[C---:B------:R-:W-:Y:S02]  /*d9c0*/  FMUL.FTZ R17, R2.reuse, R149 ;  /* 0x0000009502117220 */ /* 0x040fe40000410000 */
        /* <DEDUP_REMOVED lines=53> */
[C---:B---3--:R-:W-:Y:S02]  /*dd20*/  FFMA.FTZ R0, R2.reuse, R137, R9 ;  /* 0x0000008902007223 */ /* 0x048fe40000010009 */
[C---:B------:R-:W-:Y:S01]  /*dd30*/  FMUL.FTZ R9, R2.reuse, R157 ;  /* 0x0000009d02097220 */ /* 0x040fe20000410000 */
[----:B------:R-:W-:Y:S01]  /*dd40*/  MOV R157, R20 ;  /* 0x00000014009d7202 */ /* 0x000fe20000000f00 */
[----:B------:R-:W-:Y:S01]  /*dd50*/  FMUL.FTZ R20, R2, R144 ;  /* 0x0000009002147220 */ /* 0x000fe20000410000 */
[----:B------:R-:W-:Y:S01]  /*dd60*/  MUFU.EX2 R137, R6 ;  /* 0x0000000600897308 */ /* 0x000fe20000000800 */
[----:B------:R-:W3:Y:S01]  /*dd70*/  LDL R144, [R1+0x10] ;  /* 0x0000100001907983 */ /* 0x000ee20000100800 */
[----:B------:R-:W-:Y:S02]  /*dd80*/  FADD.FTZ R5, R8, R0 ;  /* 0x0000000008057221 */ /* 0x000fe40000010000 */
[----:B------:R-:W-:Y:S02]  /*dd90*/  FADD.FTZ R0, -R3, R133 ;  /* 0x0000008503007221 */ /* 0x000fe40000010100 */
[----:B------:R-:W-:Y:S02]  /*dda0*/  FADD.FTZ R5, R13, R5 ;  /* 0x000000050d057221 */ /* 0x000fe40000010000 */
[----:B------:R-:W-:Y:S02]  /*ddb0*/  FMUL.FTZ R0, R0, c[0x0][0x2d0] ;  /* 0x0000b40000007a20 */ /* 0x000fe40000410000 */
[----:B------:R-:W-:Y:S02]  /*ddc0*/  FADD.FTZ R180, R12, R5 ;  /* 0x000000050cb47221 */ /* 0x000fe40000010000 */
[C---:B------:R-:W-:Y:S01]  /*ddd0*/  FMUL.FTZ R5, R2.reuse, R161 ;  /* 0x000000a102057220 */ /* 0x040fe20000410000 */
[----:B------:R-:W-:Y:S01]  /*dde0*/  MOV R161, R24 ;  /* 0x0000001800a17202 */ /* 0x000fe20000000f00 */
[----:B------:R-:W1:Y:S01]  /*ddf0*/  MUFU.EX2 R0, R0 ;  /* 0x0000000000007308 */ /* 0x000e620000000800 */
[----:B------:R-:W-:Y:S02]  /*de00*/  FMUL.FTZ R24, R2, R140 ;  /* 0x0000008c02187220 */ /* 0x000fe40000410000 */
[----:B------:R-:W-:Y:S02]  /*de10*/  FFMA.FTZ R133, R10, c[0x0][0x2d0], -R4 ;  /* 0x0000b4000a857a23 */ /* 0x000fe40000010804 */
[C---:B------:R-:W-:Y:S02]  /*de20*/  FMUL.FTZ R12, R2.reuse, R152 ;  /* 0x00000098020c7220 */ /* 0x040fe40000410000 */
[C---:B------:R-:W-:Y:S02]  /*de30*/  FMUL.FTZ R13, R2.reuse, R153 ;  /* 0x00000099020d7220 */ /* 0x040fe40000410000 */
[C---:B------:R-:W-:Y:S01]  /*de40*/  FMUL.FTZ R4, R2.reuse, R160 ;  /* 0x000000a002047220 */ /* 0x040fe20000410000 */
[----:B------:R-:W-:Y:S01]  /*de50*/  MUFU.EX2 R152, R133 ;  /* 0x0000008500987308 */ /* 0x000fe20000000800 */
[----:B------:R-:W-:Y:S01]  /*de60*/  MOV R160, R16 ;  /* 0x0000001000a07202 */ /* 0x000fe20000000f00 */
[C---:B------:R-:W-:Y:S02]  /*de70*/  FMUL.FTZ R16, R2.reuse, R148 ;  /* 0x0000009402107220 */ /* 0x040fe40000410000 */
[C---:B------:R-:W-:Y:S01]  /*de80*/  FMUL.FTZ R8, R2.reuse, R156 ;  /* 0x0000009c02087220 */ /* 0x040fe20000410000 */
[----:B------:R-:W-:Y:S01]  /*de90*/  MOV R156, R21 ;  /* 0x00000015009c7202 */ /* 0x000fe20000000f00 */
[----:B------:R-:W-:Y:S01]  /*dea0*/  FMUL.FTZ R21, R2, R145 ;  /* 0x0000009102157220 */ /* 0x000fe20000410000 */
[----:B------:R-:W-:Y:S02]  /*deb0*/  MOV R145, R157 ;  /* 0x0000009d00917202 */ /* 0x000fe40000000f00 */
[----:B------:R-:W-:Y:S01]  /*dec0*/  MOV R157, R156 ;  /* 0x0000009c009d7202 */ /* 0x000fe20000000f00 */
[----:B------:R-:W4:Y:S01]  /*ded0*/  MUFU.EX2 R153, R135 ;  /* 0x0000008700997308 */ /* 0x000f220000000800 */
[----:B------:R-:W-:Y:S02]  /*dee0*/  MOV R156, R161 ;  /* 0x000000a1009c7202 */ /* 0x000fe40000000f00 */
[----:B------:R-:W-:Y:S01]  /*def0*/  MOV R161, R160 ;  /* 0x000000a000a17202 */ /* 0x000fe20000000f00 */
[C---:B-1----:R-:W-:Y:S02]  /*df00*/  FMUL.FTZ R26, R0.reuse, R142 ;  /* 0x0000008e001a7220 */ /* 0x042fe40000410000 */
[C---:B------:R-:W-:Y:S02]  /*df10*/  FMUL.FTZ R27, R0.reuse, R143 ;  /* 0x0000008f001b7220 */ /* 0x040fe40000410000 */
[----:B------:R-:W1:Y:S01]  /*df20*/  LDSM.16.MT88.4 R140, [R243] ;  /* 0x00000000f38c783b */ /* 0x000e620000004200 */
[C---:B--2---:R-:W-:Y:S01]  /*df30*/  FFMA.FTZ R148, R0.reuse, R139, R137 ;  /* 0x0000008b00947223 */ /* 0x044fe20000010089 */
[----:B------:R-:W-:Y:S01]  /*df40*/  F2FP.BF16.PACK_AB R137, R149, R137 ;  /* 0x000000899589723e */ /* 0x000fe200000010ff */
        /* <DEDUP_REMOVED lines=9> */
[----:B----4-:R-:W-:Y:S01]  /*dfe0*/  F2FP.BF16.PACK_AB R139, R153, R152 ;  /* 0x00000098998b723e */ /* 0x010fe200000010ff */
        /* <DEDUP_REMOVED lines=14> */
[C---:B------:R-:W-:Y:S01]  /*e0d0*/  FMUL.FTZ R46, R0.reuse, R46 ;  /* 0x0000002e002e7220 */ /* 0x040fe20000410000 */
[C---:B-1----:R-:W-:Y:S05]  /*e0e0*/  HMMA.16816.F32.BF16 R4, R136.reuse, R140, R4 ;  /* 0x0000008c8804723c */ /* 0x042fea0000041804 */
[C---:B------:R-:W-:Y:S02]  /*e0f0*/  FMUL.FTZ R47, R0.reuse, R47 ;  /* 0x0000002f002f7220 */ /* 0x040fe40000410000 */
[C---:B------:R-:W-:Y:S01]  /*e100*/  FMUL.FTZ R50, R0.reuse, R50 ;  /* 0x0000003200327220 */ /* 0x040fe20000410000 */
[C---:B------:R-:W-:Y:S01]  /*e110*/  HMMA.16816.F32.BF16 R8, R136.reuse, R142, R8 ;  /* 0x0000008e8808723c */ /* 0x040fe20000041808 */
[----:B------:R-:W1:Y:S01]  /*e120*/  LDSM.16.MT88.4 R140, [R245] ;  /* 0x00000000f58c783b */ /* 0x000e620000004200 */
[----:B------:R-:W-:Y:S02]  /*e130*/  MUFU.EX2 R154, R173 ;  /* 0x000000ad009a7308 */ /* 0x000fe40000000800 */
        /* <DEDUP_REMOVED lines=10> */
[----:B------:R-:W2:Y:S01]  /*e1e0*/  MUFU.EX2 R160, R174 ;  /* 0x000000ae00a07308 */ /* 0x000ea20000000800 */
[C---:B------:R-:W-:Y:S02]  /*e1f0*/  FMUL.FTZ R70, R0.reuse, R70 ;  /* 0x0000004600467220 */ /* 0x040fe40000410000 */
[C---:B------:R-:W-:Y:S02]  /*e200*/  FMUL.FTZ R71, R0.reuse, R71 ;  /* 0x0000004700477220 */ /* 0x040fe40000410000 */
[C---:B------:R-:W-:Y:S02]  /*e210*/  FMUL.FTZ R74, R0.reuse, R74 ;  /* 0x0000004a004a7220 */ /* 0x040fe40000410000 */
[C---:B------:R-:W-:Y:S02]  /*e220*/  FMUL.FTZ R75, R0.reuse, R75 ;  /* 0x0000004b004b7220 */ /* 0x040fe40000410000 */
[C---:B------:R-:W-:Y:S01]  /*e230*/  FMUL.FTZ R78, R0.reuse, R78 ;  /* 0x0000004e004e7220 */ /* 0x040fe20000410000 */
[----:B------:R2:W-:Y:S01]  /*e240*/  MUFU.EX2 R178, R182 ;  /* 0x000000b600b27308 */ /* 0x0005e20000000800 */
[C---:B------:R-:W-:Y:S02]  /*e250*/  FMUL.FTZ R79, R0.reuse, R79 ;  /* 0x0000004f004f7220 */ /* 0x040fe40000410000 */
[C---:B------:R-:W-:Y:S02]  /*e260*/  FMUL.FTZ R82, R0.reuse, R82 ;  /* 0x0000005200527220 */ /* 0x040fe40000410000 */
[C---:B------:R-:W-:Y:S02]  /*e270*/  FMUL.FTZ R83, R0.reuse, R83 ;  /* 0x0000005300537220 */ /* 0x040fe40000410000 */
[C---:B------:R-:W-:Y:S01]  /*e280*/  FMUL.FTZ R86, R0.reuse, R86 ;  /* 0x0000005600567220 */ /* 0x040fe20000410000 */
[C---:B-1----:R-:W-:Y:S02]  /*e290*/  HMMA.16816.F32.BF16 R12, R136.reuse, R140, R12 ;  /* 0x0000008c880c723c */ /* 0x042fe4000004180c */
[----:B------:R-:W1:Y:S01]  /*e2a0*/  MUFU.EX2 R179, R181 ;  /* 0x000000b500b37308 */ /* 0x000e620000000800 */
[C---:B------:R-:W-:Y:S02]  /*e2b0*/  FMUL.FTZ R87, R0.reuse, R87 ;  /* 0x0000005700577220 */ /* 0x040fe40000410000 */
[C---:B------:R-:W-:Y:S02]  /*e2c0*/  FMUL.FTZ R90, R0.reuse, R90 ;  /* 0x0000005a005a7220 */ /* 0x040fe40000410000 */
[C---:B------:R-:W-:Y:S01]  /*e2d0*/  FMUL.FTZ R91, R0.reuse, R91 ;  /* 0x0000005b005b7220 */ /* 0x040fe20000410000 */
[C---:B------:R-:W-:Y:S01]  /*e2e0*/  HMMA.16816.F32.BF16 R16, R136.reuse, R142, R16 ;  /* 0x0000008e8810723c */ /* 0x040fe20000041810 */
[----:B------:R-:W4:Y:S03]  /*e2f0*/  LDSM.16.MT88.4 R140, [R244] ;  /* 0x00000000f48c783b */ /* 0x000f260000004200 */
[C---:B------:R-:W-:Y:S01]  /*e300*/  FMUL.FTZ R94, R0.reuse, R94 ;  /* 0x0000005e005e7220 */ /* 0x040fe20000410000 */
[----:B------:R5:W-:Y:S01]  /*e310*/  MUFU.EX2 R176, R183 ;  /* 0x000000b700b07308 */ /* 0x000be20000000800 */
[C---:B------:R-:W-:Y:S02]  /*e320*/  FMUL.FTZ R95, R0.reuse, R95 ;  /* 0x0000005f005f7220 */ /* 0x040fe40000410000 */
[C---:B------:R-:W-:Y:S01]  /*e330*/  FMUL.FTZ R98, R0.reuse, R98 ;  /* 0x0000006200627220 */ /* 0x040fe20000410000 */
[----:B--2---:R-:W-:Y:S03]  /*e340*/  MOV R182, R160 ;  /* 0x000000a000b67202 */ /* 0x004fe60000000f00 */
[C---:B------:R-:W-:Y:S02]  /*e350*/  FMUL.FTZ R99, R0.reuse, R99 ;  /* 0x0000006300637220 */ /* 0x040fe40000410000 */
[C---:B------:R-:W-:Y:S02]  /*e360*/  FMUL.FTZ R102, R0.reuse, R102 ;  /* 0x0000006600667220 */ /* 0x040fe40000410000 */
[C---:B------:R-:W-:Y:S02]  /*e370*/  FMUL.FTZ R103, R0.reuse, R103 ;  /* 0x0000006700677220 */ /* 0x040fe40000410000 */
[C---:B------:R-:W-:Y:S01]  /*e380*/  FMUL.FTZ R106, R0.reuse, R106 ;  /* 0x0000006a006a7220 */ /* 0x040fe20000410000 */
[----:B-1----:R-:W-:Y:S01]  /*e390*/  F2FP.BF16.PACK_AB R173, R179, R178 ;  /* 0x000000b2b3ad723e */ /* 0x002fe200000010ff */
[C---:B------:R-:W-:Y:S01]  /*e3a0*/  FMUL.FTZ R107, R0.reuse, R107 ;  /* 0x0000006b006b7220 */ /* 0x040fe20000410000 */
[----:B------:R-:W-:Y:S01]  /*e3b0*/  MOV R181, R155 ;  /* 0x0000009b00b57202 */ /* 0x000fe20000000f00 */
[C---:B------:R-:W-:Y:S02]  /*e3c0*/  FMUL.FTZ R110, R0.reuse, R110 ;  /* 0x0000006e006e7220 */ /* 0x040fe40000410000 */
[C---:B------:R-:W-:Y:S02]  /*e3d0*/  FMUL.FTZ R111, R0.reuse, R111 ;  /* 0x0000006f006f7220 */ /* 0x040fe40000410000 */
[C---:B------:R-:W-:Y:S02]  /*e3e0*/  FMUL.FTZ R114, R0.reuse, R114 ;  /* 0x0000007200727220 */ /* 0x040fe40000410000 */
[C---:B------:R-:W-:Y:S01]  /*e3f0*/  FMUL.FTZ R115, R0.reuse, R115 ;  /* 0x0000007300737220 */ /* 0x040fe20000410000 */
[----:B-----5:R-:W-:Y:S01]  /*e400*/  MOV R183, R154 ;  /* 0x0000009a00b77202 */ /* 0x020fe20000000f00 */
[C---:B------:R-:W-:Y:S02]  /*e410*/  FMUL.FTZ R118, R0.reuse, R118 ;  /* 0x0000007600767220 */ /* 0x040fe40000410000 */
[C---:B------:R-:W-:Y:S02]  /*e420*/  FMUL.FTZ R119, R0.reuse, R119 ;  /* 0x0000007700777220 */ /* 0x040fe40000410000 */
[C---:B------:R-:W-:Y:S02]  /*e430*/  FMUL.FTZ R122, R0.reuse, R122 ;  /* 0x0000007a007a7220 */ /* 0x040fe40000410000 */
[C---:B------:R-:W-:Y:S02]  /*e440*/  FMUL.FTZ R123, R0.reuse, R123 ;  /* 0x0000007b007b7220 */ /* 0x040fe40000410000 */
[C---:B------:R-:W-:Y:S02]  /*e450*/  FMUL.FTZ R126, R0.reuse, R126 ;  /* 0x0000007e007e7220 */ /* 0x040fe40000410000 */
[C---:B------:R-:W-:Y:S01]  /*e460*/  FMUL.FTZ R127, R0.reuse, R127 ;  /* 0x0000007f007f7220 */ /* 0x040fe20000410000 */
[C---:B----4-:R-:W-:Y:S03]  /*e470*/  HMMA.16816.F32.BF16 R20, R136.reuse, R140, R20 ;  /* 0x0000008c8814723c */ /* 0x050fe60000041814 */
[C---:B------:R-:W-:Y:S02]  /*e480*/  FMUL.FTZ R130, R0.reuse, R130 ;  /* 0x0000008200827220 */ /* 0x040fe40000410000 */
[----:B------:R-:W-:Y:S02]  /*e490*/  FMUL.FTZ R131, R0, R131 ;  /* 0x0000008300837220 */ /* 0x000fe40000410000 */
[----:B------:R-:W-:Y:S01]  /*e4a0*/  FADD.FTZ R0, R133, R180 ;  /* 0x000000b485007221 */ /* 0x000fe20000010000 */
[C---:B------:R-:W-:Y:S04]  /*e4b0*/  HMMA.16816.F32.BF16 R24, R136.reuse, R142, R24 ;  /* 0x0000008e8818723c */ /* 0x040fe80000041818 */
[----:B------:R-:W-:Y:S01]  /*e4c0*/  FADD.FTZ R0, R2, R0 ;  /* 0x0000000002007221 */ /* 0x000fe20000010000 */
[----:B------:R-:W-:Y:S01]  /*e4d0*/  MOV R180, R146 ;  /* 0x0000009200b47202 */ /* 0x000fe20000000f00 */
[----:B---3--:R1:W2:Y:S02]  /*e4e0*/  LDSM.16.MT88.4 R140, [R144] ;  /* 0x00000000908c783b */ /* 0x0082a40000004200 */
[----:B-1----:R-:W1:Y:S10]  /*e4f0*/  MUFU.EX2 R144, R177 ;  /* 0x000000b100907308 */ /* 0x002e740000000800 */
[----:B------:R-:W3:Y:S01]  /*e500*/  MUFU.EX2 R177, R161 ;  /* 0x000000a100b17308 */ /* 0x000ee20000000800 */
[C---:B--2---:R-:W-:Y:S03]  /*e510*/  HMMA.16816.F32.BF16 R28, R136.reuse, R140, R28 ;  /* 0x0000008c881c723c */ /* 0x044fe6000004181c */
[----:B-1----:R-:W-:Y:S05]  /*e520*/  FADD.FTZ R0, R144, R0 ;  /* 0x0000000090007221 */ /* 0x002fea0000010000 */
[C---:B------:R-:W-:Y:S01]  /*e530*/  HMMA.16816.F32.BF16 R32, R136.reuse, R142, R32 ;  /* 0x0000008e8820723c */ /* 0x040fe20000041820 */
[----:B------:R-:W1:Y:S03]  /*e540*/  LDSM.16.MT88.4 R140, [R243+0x1800] ;  /* 0x00180000f38c783b */ /* 0x000e660000004200 */
[----:B------:R-:W-:Y:S01]  /*e550*/  FADD.FTZ R0, R135, R0 ;  /* 0x0000000087007221 */ /* 0x000fe20000010000 */
[----:B---3--:R-:W-:Y:S03]  /*e560*/  F2FP.BF16.PACK_AB R175, R177, R176 ;  /* 0x000000b0b1af723e */ /* 0x008fe600000010ff */
        /* <DEDUP_REMOVED lines=35> */
[----:B------:R-:W1:Y:S06]  /*e7a0*/  LDSM.16.MT88.4 R140, [R243+0x800] ;  /* 0x00080000f38c783b */ /* 0x000e6c0000004200 */
[----:B------:R-:W-:Y:S02]  /*e7b0*/  F2FP.BF16.PACK_AB R138, R135, R144 ;  /* 0x00000090878a723e */ /* 0x000fe400000010ff */
[----:B------:R-:W2:Y:S01]  /*e7c0*/  LDSM.16.MT88.4 R144, [R245+0x800] ;  /* 0x00080000f590783b */ /* 0x000ea20000004200 */
[----:B------:R-:W3:Y:S02]  /*e7d0*/  MUFU.EX2 R135, R156 ;  /* 0x0000009c00877308 */ /* 0x000ee40000000800 */
[----:B------:R-:W-:Y:S02]  /*e7e0*/  F2FP.BF16.PACK_AB R136, R2, R133 ;  /* 0x000000850288723e */ /* 0x000fe400000010ff */
[----:B------:R-:W-:Y:S02]  /*e7f0*/  F2FP.BF16.PACK_AB R137, R155, R154 ;  /* 0x0000009a9b89723e */ /* 0x000fe400000010ff */
[----:B------:R-:W-:Y:S04]  /*e800*/  F2FP.BF16.PACK_AB R139, R180, R160 ;  /* 0x000000a0b48b723e */ /* 0x000fe800000010ff */
[----:B------:R-:W4:Y:S10]  /*e810*/  MUFU.EX2 R133, R162 ;  /* 0x000000a200857308 */ /* 0x000f340000000800 */
[----:B------:R-:W5:Y:S01]  /*e820*/  MUFU.EX2 R2, R157 ;  /* 0x0000009d00027308 */ /* 0x000f620000000800 */
[----:B---3--:R-:W-:Y:S01]  /*e830*/  F2FP.BF16.PACK_AB R174, R132, R135 ;  /* 0x0000008784ae723e */ /* 0x008fe200000010ff */
[C---:B-1----:R-:W-:Y:S03]  /*e840*/  HMMA.16816.F32.BF16 R4, R136.reuse, R140, R4 ;  /* 0x0000008c8804723c */ /* 0x042fe60000041804 */
[----:B----4-:R-:W-:Y:S05]  /*e850*/  FADD.FTZ R0, R133, R0 ;  /* 0x0000000085007221 */ /* 0x010fea0000010000 */
[C---:B------:R-:W-:Y:S01]  /*e860*/  HMMA.16816.F32.BF16 R8, R136.reuse, R142, R8 ;  /* 0x0000008e8808723c */ /* 0x040fe20000041808 */
[----:B------:R-:W1:Y:S03]  /*e870*/  LDSM.16.MT88.4 R140, [R244+0x800] ;  /* 0x00080000f48c783b */ /* 0x000e660000004200 */
[C---:B-----5:R-:W-:Y:S01]  /*e880*/  F2FP.BF16.PACK_AB R172, R2.reuse, R133 ;  /* 0x0000008502ac723e */ /* 0x060fe200000010ff */
[----:B------:R-:W-:Y:S03]  /*e890*/  FADD.FTZ R0, R2, R0 ;  /* 0x0000000002007221 */ /* 0x000fe60000010000 */
[C---:B--2---:R-:W-:Y:S01]  /*e8a0*/  HMMA.16816.F32.BF16 R12, R136.reuse, R144, R12 ;  /* 0x00000090880c723c */ /* 0x044fe2000004180c */
[----:B------:R-:W-:Y:S03]  /*e8b0*/  LDSM.16.MT88.4 R156, [R243+0x1000] ;  /* 0x00100000f39c783b */ /* 0x000fe60000004200 */
[----:B------:R-:W-:Y:S02]  /*e8c0*/  FADD.FTZ R2, R149, R148 ;  /* 0x0000009495027221 */ /* 0x000fe40000010000 */
[----:B------:R-:W-:Y:S02]  /*e8d0*/  FADD.FTZ R0, R135, R0 ;  /* 0x0000000087007221 */ /* 0x000fe40000010000 */
[C---:B------:R-:W-:Y:S01]  /*e8e0*/  HMMA.16816.F32.BF16 R16, R136.reuse, R146, R16 ;  /* 0x000000928810723c */ /* 0x040fe20000041810 */
[----:B------:R-:W2:Y:S03]  /*e8f0*/  LDSM.16.MT88.4 R144, [R246+0x800] ;  /* 0x00080000f690783b */ /* 0x000ea60000004200 */
[----:B------:R-:W-:Y:S05]  /*e900*/  FADD.FTZ R0, R132, R0 ;  /* 0x0000000084007221 */ /* 0x000fea0000010000 */
[----:B------:R-:W-:Y:S08]  /*e910*/  LDSM.16.MT88.4 R148, [R245+0x1000] ;  /* 0x00100000f594783b */ /* 0x000ff00000004200 */
[----:B------:R3:W-:Y:S01]  /*e920*/  STL [R1+0x60], R0 ;  /* 0x0000600001007387 */ /* 0x0007e20000100800 */
[C---:B-1----:R-:W-:Y:S08]  /*e930*/  HMMA.16816.F32.BF16 R20, R136.reuse, R140, R20 ;  /* 0x0000008c8814723c */ /* 0x042ff00000041814 */
[C---:B------:R-:W-:Y:S01]  /*e940*/  HMMA.16816.F32.BF16 R24, R136.reuse, R142, R24 ;  /* 0x0000008e8818723c */ /* 0x040fe20000041818 */
[----:B------:R-:W1:Y:S07]  /*e950*/  LDSM.16.MT88.4 R140, [R243+0x2000] ;  /* 0x00200000f38c783b */ /* 0x000e6e0000004200 */
[C---:B--2---:R-:W-:Y:S04]  /*e960*/  HMMA.16816.F32.BF16 R28, R136.reuse, R144, R28 ;  /* 0x00000090881c723c */ /* 0x044fe8000004181c */
[----:B---3--:R-:W-:Y:S04]  /*e970*/  FADD.FTZ R0, R152, R2 ;  /* 0x0000000298007221 */ /* 0x008fe80000010000 */
        /* <DEDUP_REMOVED lines=38> */
[----:B------:R-:W3:Y:S02]  /*ebe0*/  LDL.LU R133, [R1+0x38] ;  /* 0x0000380001857983 */ /* 0x000ee40000300800 */
[----:B------:R-:W-:Y:S01]  /*ebf0*/  MOV R139, R153 ;  /* 0x00000099008b7202 */ /* 0x000fe20000000f00 */
[C---:B------:R-:W-:Y:S01]  /*ec00*/  HMMA.16816.F32.BF16 R160, R172.reuse, R156, R4 ;  /* 0x0000009caca0723c */ /* 0x040fe20000041804 */
[----:B------:R-:W4:Y:S04]  /*ec10*/  LDSM.16.MT88.4 R4, [R246+0x1000] ;  /* 0x00100000f604783b */ /* 0x000f280000004200 */
[----:B------:R-:W-:Y:S03]  /*ec20*/  FADD.FTZ R0, R139, R0 ;  /* 0x000000008b007221 */ /* 0x000fe60000010000 */
[C---:B------:R-:W-:Y:S01]  /*ec30*/  HMMA.16816.F32.BF16 R156, R172.reuse, R158, R8 ;  /* 0x0000009eac9c723c */ /* 0x040fe20000041808 */
[----:B------:R-:W5:Y:S03]  /*ec40*/  LDSM.16.MT88.4 R8, [R243+0x2800] ;  /* 0x00280000f308783b */ /* 0x000f660000004200 */
[----:B------:R-:W-:Y:S04]  /*ec50*/  FADD.FTZ R0, R183, R0 ;  /* 0x00000000b7007221 */ /* 0x000fe80000010000 */
[C---:B------:R-:W-:Y:S01]  /*ec60*/  HMMA.16816.F32.BF16 R152, R172.reuse, R148, R12 ;  /* 0x00000094ac98723c */ /* 0x040fe2000004180c */
[----:B------:R-:W5:Y:S03]  /*ec70*/  LDSM.16.MT88.4 R12, [R245+0x2800] ;  /* 0x00280000f50c783b */ /* 0x000f660000004200 */
[----:B------:R-:W-:Y:S04]  /*ec80*/  FADD.FTZ R0, R181, R0 ;  /* 0x00000000b5007221 */ /* 0x000fe80000010000 */
[C---:B------:R-:W-:Y:S04]  /*ec90*/  HMMA.16816.F32.BF16 R148, R172.reuse, R150, R16 ;  /* 0x00000096ac94723c */ /* 0x040fe80000041810 */
[----:B------:R-:W-:Y:S04]  /*eca0*/  FADD.FTZ R0, R182, R0 ;  /* 0x00000000b6007221 */ /* 0x000fe80000010000 */
[C---:B-1----:R-:W-:Y:S04]  /*ecb0*/  HMMA.16816.F32.BF16 R144, R172.reuse, R140, R20 ;  /* 0x0000008cac90723c */ /* 0x042fe80000041814 */
[----:B------:R-:W-:Y:S04]  /*ecc0*/  FADD.FTZ R0, R180, R0 ;  /* 0x00000000b4007221 */ /* 0x000fe80000010000 */
[C---:B------:R-:W-:Y:S04]  /*ecd0*/  HMMA.16816.F32.BF16 R140, R172.reuse, R142, R24 ;  /* 0x0000008eac8c723c */ /* 0x040fe80000041818 */
[----:B------:R-:W-:Y:S04]  /*ece0*/  FADD.FTZ R0, R178, R0 ;  /* 0x00000000b2007221 */ /* 0x000fe80000010000 */
[C---:B----4-:R-:W-:Y:S04]  /*ecf0*/  HMMA.16816.F32.BF16 R28, R172.reuse, R4, R28 ;  /* 0x00000004ac1c723c */ /* 0x050fe8000004181c */
[----:B------:R-:W-:Y:S04]  /*ed00*/  FADD.FTZ R0, R179, R0 ;  /* 0x00000000b3007221 */ /* 0x000fe80000010000 */
[C---:B------:R-:W-:Y:S01]  /*ed10*/  HMMA.16816.F32.BF16 R32, R172.reuse, R6, R32 ;  /* 0x00000006ac20723c */ /* 0x040fe20000041820 */
[----:B------:R-:W1:Y:S03]  /*ed20*/  LDSM.16.MT88.4 R4, [R244+0x2800] ;  /* 0x00280000f404783b */ /* 0x000e660000004200 */
[----:B------:R-:W-:Y:S04]  /*ed30*/  FADD.FTZ R2, R176, R0 ;  /* 0x00000000b0027221 */ /* 0x000fe80000010000 */
[C---:B-----5:R-:W-:Y:S04]  /*ed40*/  HMMA.16816.F32.BF16 R36, R172.reuse, R8, R36 ;  /* 0x00000008ac24723c */ /* 0x060fe80000041824 */
[----:B------:R-:W-:Y:S04]  /*ed50*/  FADD.FTZ R2, R177, R2 ;  /* 0x00000002b1027221 */ /* 0x000fe80000010000 */
[C---:B------:R-:W-:Y:S01]  /*ed60*/  HMMA.16816.F32.BF16 R40, R172.reuse, R10, R40 ;  /* 0x0000000aac28723c */ /* 0x040fe20000041828 */
[----:B------:R-:W4:Y:S07]  /*ed70*/  LDSM.16.MT88.4 R8, [R246+0x2800] ;  /* 0x00280000f608783b */ /* 0x000f2e0000004200 */
[C---:B------:R-:W-:Y:S08]  /*ed80*/  HMMA.16816.F32.BF16 R44, R172.reuse, R12, R44 ;  /* 0x0000000cac2c723c */ /* 0x040ff0000004182c */
[C---:B------:R-:W-:Y:S01]  /*ed90*/  HMMA.16816.F32.BF16 R48, R172.reuse, R14, R48 ;  /* 0x0000000eac30723c */ /* 0x040fe20000041830 */
[----:B------:R-:W5:Y:S07]  /*eda0*/  LDSM.16.MT88.4 R12, [R243+0x4000] ;  /* 0x00400000f30c783b */ /* 0x000f6e0000004200 */
[C---:B-1----:R-:W-:Y:S08]  /*edb0*/  HMMA.16816.F32.BF16 R52, R172.reuse, R4, R52 ;  /* 0x00000004ac34723c */ /* 0x042ff00000041834 */
[C---:B------:R-:W-:Y:S01]  /*edc0*/  HMMA.16816.F32.BF16 R56, R172.reuse, R6, R56 ;  /* 0x00000006ac38723c */ /* 0x040fe20000041838 */
[----:B------:R-:W1:Y:S07]  /*edd0*/  LDSM.16.MT88.4 R4, [R245+0x4000] ;  /* 0x00400000f504783b */ /* 0x000e6e0000004200 */
[C---:B----4-:R-:W-:Y:S08]  /*ede0*/  HMMA.16816.F32.BF16 R60, R172.reuse, R8, R60 ;  /* 0x00000008ac3c723c */ /* 0x050ff0000004183c */
[C---:B------:R-:W-:Y:S01]  /*edf0*/  HMMA.16816.F32.BF16 R64, R172.reuse, R10, R64 ;  /* 0x0000000aac40723c */ /* 0x040fe20000041840 */
[----:B------:R-:W4:Y:S07]  /*ee00*/  LDSM.16.MT88.4 R8, [R244+0x4000] ;  /* 0x00400000f408783b */ /* 0x000f2e0000004200 */
[C---:B-----5:R-:W-:Y:S08]  /*ee10*/  HMMA.16816.F32.BF16 R68, R172.reuse, R12, R68 ;  /* 0x0000000cac44723c */ /* 0x060ff00000041844 */
        /* <DEDUP_REMOVED lines=15> */
[C---:B------:R-:W-:Y:S08]  /*ef10*/  HMMA.16816.F32.BF16 R112, R172.reuse, R10, R112 ;  /* 0x0000000aac70723c */ /* 0x040ff00000041870 */
[C---:B-----5:R-:W-:Y:S08]  /*ef20*/  HMMA.16816.F32.BF16 R116, R172.reuse, R12, R116 ;  /* 0x0000000cac74723c */ /* 0x060ff00000041874 */
[C---:B------:R-:W-:Y:S08]  /*ef30*/  HMMA.16816.F32.BF16 R120, R172.reuse, R14, R120 ;  /* 0x0000000eac78723c */ /* 0x040ff00000041878 */
[C---:B-1----:R-:W-:Y:S08]  /*ef40*/  HMMA.16816.F32.BF16 R124, R172.reuse, R4, R124 ;  /* 0x00000004ac7c723c */ /* 0x042ff0000004187c */
[----:B------:R-:W-:Y:S04]  /*ef50*/  HMMA.16816.F32.BF16 R128, R172, R6, R128 ;  /* 0x00000006ac80723c */ /* 0x000fe80000041880 */
[C---:B---3--:R-:W-:Y:S02]  /*ef60*/  IADD3 R0, R133.reuse, -0x1, RZ ;  /* 0xffffffff85007810 */ /* 0x048fe40007ffe0ff */
[----:B--2---:R-:W-:Y:S02]  /*ef70*/  ISETP.GT.AND P0, PT, R133, R136, PT ;  /* 0x000000888500720c */ /* 0x004fe40003f04270 */
[----:B------:R-:W-:Y:S01]  /*ef80*/  MOV R133, R3 ;  /* 0x0000000300857202 */ /* 0x000fe20000000f00 */
[----:B------:R1:W-:Y:S04]  /*ef90*/  STL [R1+0x38], R0 ;  /* 0x0000380001007387 */ /* 0x0003e80000100800 */
[----:B------:R1:W-:Y:S06]  /*efa0*/  STL [R1+0x5c], R2 ;  /* 0x00005c0201007387 */ /* 0x0003ec0000100800 */
[----:B-1----:R-:W-:-:S05]  /*efb0*/  @P0 BRA `(.L_x_546) ;  /* 0xffffcdc000000947 */ /* 0x002fca000383ffff */
.L_x_533:
[----:B------:R-:W2:Y:S04]  /*efc0*/  LDL R2, [R1+0x70] ;  /* 0x0000700001027983 */ /* 0x000ea80000100800 */
[----:B------:R-:W2:Y:S02]  /*efd0*/  LDL R0, [R1+0x38] ;  /* 0x0000380001007983 */ /* 0x000ea40000100800 */
[----:B--2---:R-:W-:-:S13]  /*efe0*/  ISETP.GE.AND P0, PT, R0, R2, PT ;  /* 0x000000020000720c */ /* 0x004fda0003f06270 */
[----:B------:R-:W-:Y:S05]  /*eff0*/  @!P0 BRA `(.L_x_547) ;  /* 0x00003cd000008947 */ /* 0x000fea0003800000 */
[----:B------:R-:W-:Y:S02]  /*f000*/  MOV R136, R133 ;  /* 0x0000008500887202 */ /* 0x000fe40000000f00 */
[----:B------:R-:W-:Y:S02]  /*f010*/  MOV R135, R134 ;  /* 0x0000008600877202 */ /* 0x000fe40000000f00 */
.L_x_569:
[----:B-1----:R-:W2:Y:S01]  /*f020*/  LDL R4, [R1+0x34] ;  /* 0x0000340001047983 */ /* 0x002ea20000100800 */
[----:B------:R-:W-:Y:S04]  /*f030*/  DEPBAR.LE SB0, 0x0 ;  /* 0x000080000000791a */ /* 0x000fe80000000000 */
[----:B------:R-:W3:Y:S01]  /*f040*/  LDL R6, [R1+0xa4] ;  /* 0x0000a40001067983 */ /* 0x000ee20000100800 */
[----:B------:R-:W-:Y:S03]  /*f050*/  WARPSYNC 0xffffffff ;  /* 0xffffffff00007948 */ /* 0x000fe60003800000 */
[----:B------:R-:W4:Y:S04]  /*f060*/  LDL R7, [R1+0x30] ;  /* 0x0000300001077983 */ /* 0x000f280000100800 */
[----:B------:R-:W5:Y:S04]  /*f070*/  LDL.64 R8, [R1+0x98] ;  /* 0x0000980001087983 */ /* 0x000f680000100a00 */
[----:B------:R-:W3:Y:S04]  /*f080*/  LDL R12, [R1+0x14] ;  /* 0x00001400010c7983 */ /* 0x000ee80000100800 */
[----:B------:R-:W5:Y:S04]  /*f090*/  LDL R5, [R1+0x18] ;  /* 0x0000180001057983 */ /* 0x000f680000100800 */
[----:B------:R-:W-:Y:S06]  /*f0a0*/  BAR.SYNC.DEFER_BLOCKING 0x0 ;  /* 0x0000000000007b1d */ /* 0x000fec0000010000 */
[----:B------:R1:W1:Y:S04]  /*f0b0*/  LDSM.16.M88.4 R16, [R240+0x800] ;  /* 0x00080000f010783b */ /* 0x0002680000000200 */
[----:B------:R1:W1:Y:S04]  /*f0c0*/  LDSM.16.M88.4 R24, [R240+0x1000] ;  /* 0x00100000f018783b */ /* 0x0002680000000200 */
[----:B------:R1:W1:Y:S01]  /*f0d0*/  LDSM.16.M88.4 R172, [R247] ;  /* 0x00000000f7ac783b */ /* 0x0002620000000200 */
[----:B--2---:R-:W-:Y:S01]  /*f0e0*/  IMAD.WIDE.U32 R2, R4, c[0x0][0x208], RZ ;  /* 0x0000820004027a25 */ /* 0x004fe200078e00ff */
[----:B------:R-:W-:Y:S05]  /*f0f0*/  SHF.R.S32.HI R0, RZ, 0x1f, R4 ;  /* 0x0000001fff007819 */ /* 0x000fea0000011404 */
[----:B------:R-:W-:Y:S04]  /*f100*/  IMAD R0, R0, c[0x0][0x208], RZ ;  /* 0x0000820000007a24 */ /* 0x000fe800078e02ff */
[----:B------:R-:W-:Y:S01]  /*f110*/  IMAD R0, R4, c[0x0][0x20c], R0 ;  /* 0x0000830004007a24 */ /* 0x000fe200078e0200 */
[----:B----4-:R-:W-:Y:S04]  /*f120*/  SHF.R.S32.HI R4, RZ, 0x1f, R7 ;  /* 0x0000001fff047819 */ /* 0x010fe80000011407 */
[----:B------:R-:W-:Y:S01]  /*f130*/  IADD3 R3, R3, R0, RZ ;  /* 0x0000000003037210 */ /* 0x000fe20007ffe0ff */
[----:B------:R-:W-:Y:S01]  /*f140*/  IMAD R4, R4, c[0x0][0x218], RZ ;  /* 0x0000860004047a24 */ /* 0x000fe200078e02ff */
[----:B---3--:R2:W3:Y:S03]  /*f150*/  LDSM.16.M88.4 R176, [R12] ;  /* 0x000000000cb0783b */ /* 0x0084e60000000200 */
[C---:B------:R-:W-:Y:S01]  /*f160*/  IMAD.WIDE.U32 R2, R7.reuse, c[0x0][0x218], R2 ;  /* 0x0000860007027a25 */ /* 0x040fe200078e0002 */
[----:B-----5:R2:W4:Y:S03]  /*f170*/  LDSM.16.M88.4 R180, [R5] ;  /* 0x0000000005b4783b */ /* 0x0205260000000200 */
[----:B------:R-:W-:Y:S01]  /*f180*/  IMAD R4, R7, c[0x0][0x21c], R4 ;  /* 0x0000870007047a24 */ /* 0x000fe200078e0204 */
[----:B------:R-:W-:Y:S02]  /*f190*/  IADD3 R0, P0, R8, R2, RZ ;  /* 0x0000000208007210 */ /* 0x000fe40007f1e0ff */
[----:B------:R2:W1:Y:S02]  /*f1a0*/  LDSM.16.M88.4 R8, [R240] ;  /* 0x00000000f008783b */ /* 0x0004640000000200 */
[----:B------:R-:W-:Y:S02]  /*f1b0*/  IADD3.X R2, R6, R3, R4, P0, !PT ;  /* 0x0000000306027210 */ /* 0x000fe400007fe404 */
[C---:B------:R-:W-:Y:S04]  /*f1c0*/  LEA R7, P0, R0.reuse, c[0x0][0x1f8], 0x1 ;  /* 0x00007e0000077a11 */ /* 0x040fe800078008ff */
[----:B------:R-:W-:Y:S01]  /*f1d0*/  LEA.HI.X R6, R0, c[0x0][0x1fc], R2, 0x1, P0 ;  /* 0x00007f0000067a11 */ /* 0x000fe200000f0c02 */
[----:B------:R-:W-:-:S06]  /*f1e0*/  BRA.DIV ~URZ, `(.L_x_548) ;  /* 0x0000b3027f007947 */ /* 0x000fcc000b800000 */
[----:B------:R2:W4:Y:S02]  /*f1f0*/  SHFL.IDX PT, R0, R6, RZ, 0x181f ;  /* 0x00181fff06007589 */ /* 0x00052400000e0000 */
.L_x_663:
[----:B--2---:R-:W2:Y:S01]  /*f200*/  LDL R5, [R1+0x3c] ;  /* 0x00003c0001057983 */ /* 0x004ea20000100800 */
[----:B------:R-:W-:Y:S03]  /*f210*/  BSSY B0, `(.L_x_549) ;  /* 0x000003e000007945 */ /* 0x000fe60003800000 */
[----:B------:R-:W5:Y:S04]  /*f220*/  LDL R4, [R1+0xc8] ;  /* 0x0000c80001047983 */ /* 0x000f680000100800 */
        /* <DEDUP_REMOVED lines=11> */
[----:B------:R-:W5:Y:S01]  /*f2e0*/  SHFL.IDX PT, R2, R7, RZ, 0x181f ;  /* 0x00181fff07027589 */ /* 0x000f6200000e0000 */
[----:B--2---:R-:W-:Y:S02]  /*f2f0*/  ISETP.GE.AND P5, PT, R5, c[0x0][0x1d4], PT ;  /* 0x0000750005007a0c */ /* 0x004fe40003fa6270 */
[----:B-----5:R-:W-:Y:S05]  /*f300*/  IADD3 R4, P0, R2, R4, RZ ;  /* 0x0000000402047210 */ /* 0x020fea0007f1e0ff */
[----:B----4-:R-:W-:Y:S06]  /*f310*/  IMAD.X R5, R0, 0x1, R133, P0 ;  /* 0x0000000100057824 */ /* 0x010fec00000e0685 */
[----:B------:R-:W-:Y:S01]  /*f320*/  @!PT LDS RZ, [RZ] ;  /* 0x00000000fffff984 */ /* 0x000fe20000000800 */
[----:B------:R-:W-:Y:S01]  /*f330*/  @!PT LDS RZ, [RZ] ;  /* 0x00000000fffff984 */ /* 0x000fe20000000800 */
[----:B---3--:R2:W-:Y:S01]  /*f340*/  LDGSTS.E.BYPASS.LTC128B.128 [R12+0x4080], [R4.64], !P5 ;  /* 0x04080000040c7fae */ /* 0x0085e2000e901d46 */
[----:B------:R-:W-:Y:S02]  /*f350*/  ISETP.GE.AND P4, PT, R22, c[0x0][0x1d4], PT ;  /* 0x0000750016007a0c */ /* 0x000fe40003f86270 */
[----:B------:R-:W-:Y:S02]  /*f360*/  ISETP.GE.AND P3, PT, R14, c[0x0][0x1d4], PT ;  /* 0x000075000e007a0c */ /* 0x000fe40003f66270 */
[----:B------:R-:W3:Y:S01]  /*f370*/  S2R R14, SR_TID.X ;  /* 0x00000000000e7919 */ /* 0x000ee20000002100 */
[----:B------:R-:W-:Y:S02]  /*f380*/  ISETP.GE.AND P2, PT, R13, c[0x0][0x1d4], PT ;  /* 0x000075000d007a0c */ /* 0x000fe40003f46270 */
[----:B--2---:R-:W-:Y:S05]  /*f390*/  IADD3 R4, P0, R2, R132, RZ ;  /* 0x0000008402047210 */ /* 0x004fea0007f1e0ff */
[----:B------:R-:W-:Y:S05]  /*f3a0*/  IMAD.X R5, R0, 0x1, R23, P0 ;  /* 0x0000000100057824 */ /* 0x000fea00000e0617 */
[----:B------:R2:W-:Y:S01]  /*f3b0*/  LDGSTS.E.BYPASS.LTC128B.128 [R12+0x5880], [R4.64], !P4 ;  /* 0x05880000040c7fae */ /* 0x0005e2000e101d46 */
[----:B---3--:R-:W-:Y:S02]  /*f3c0*/  ISETP.GT.AND P1, PT, R14, 0x7f, PT ;  /* 0x0000007f0e00780c */ /* 0x008fe40003f24270 */
[----:B--2---:R-:W-:Y:S05]  /*f3d0*/  IADD3 R4, P0, R2, R21, RZ ;  /* 0x0000001502047210 */ /* 0x004fea0007f1e0ff */
[----:B------:R-:W-:Y:S01]  /*f3e0*/  IMAD.X R5, R0, 0x1, R20, P0 ;  /* 0x0000000100057824 */ /* 0x000fe200000e0614 */
[----:B------:R-:W-:Y:S04]  /*f3f0*/  IADD3 R2, P0, R2, R3, RZ ;  /* 0x0000000302027210 */ /* 0x000fe80007f1e0ff */
[----:B------:R2:W-:Y:S01]  /*f400*/  LDGSTS.E.BYPASS.LTC128B.128 [R12+0x7080], [R4.64], !P3 ;  /* 0x07080000040c7fae */ /* 0x0005e2000d901d46 */
[----:B------:R-:W-:Y:S05]  /*f410*/  IMAD.X R3, R0, 0x1, R15, P0 ;  /* 0x0000000100037824 */ /* 0x000fea00000e060f */
[----:B------:R2:W-:Y:S01]  /*f420*/  LDGSTS.E.BYPASS.LTC128B.128 [R12+0x8880], [R2.64], !P2 ;  /* 0x08880000020c7fae */ /* 0x0005e2000d101d46 */
[----:B------:R-:W-:-:S05]  /*f430*/  @P1 BRA `(.L_x_550) ;  /* 0x000001b000001947 */ /* 0x000fca0003800000 */
[----:B------:R-:W-:-:S05]  /*f440*/  BRA.DIV ~URZ, `(.L_x_551) ;  /* 0x0000b1327f007947 */ /* 0x000fca000b800000 */
[----:B--2---:R2:W3:Y:S04]  /*f450*/  SHFL.IDX PT, R4, R6, 0x1, 0x181f ;  /* 0x00381f0006047f89 */ /* 0x0044e800000e0000 */
[----:B------:R2:W4:Y:S02]  /*f460*/  SHFL.IDX PT, R0, R7, 0x1, 0x181f ;  /* 0x00381f0007007f89 */ /* 0x00052400000e0000 */
.L_x_664:
[----:B--2---:R-:W2:Y:S04]  /*f470*/  LDL R6, [R1+0xc8] ;  /* 0x0000c80001067983 */ /* 0x004ea80000100800 */
[----:B------:R-:W5:Y:S04]  /*f480*/  LDL R3, [R1+0x40] ;  /* 0x0000400001037983 */ /* 0x000f680000100800 */
[----:B----4-:R-:W4:Y:S04]  /*f490*/  LDL R2, [R1+0xcc] ;  /* 0x0000cc0001027983 */ /* 0x010f280000100800 */
[----:B---3--:R-:W3:Y:S04]  /*f4a0*/  LDL R20, [R1+0x44] ;  /* 0x0000440001147983 */ /* 0x008ee80000100800 */
[----:B------:R-:W3:Y:S04]  /*f4b0*/  LDL R5, [R1+0x2c] ;  /* 0x00002c0001057983 */ /* 0x000ee80000100800 */
[----:B------:R-:W3:Y:S04]  /*f4c0*/  LDL R15, [R1+0xc4] ;  /* 0x0000c400010f7983 */ /* 0x000ee80000100800 */
[----:B------:R-:W3:Y:S04]  /*f4d0*/  LDL R14, [R1+0x48] ;  /* 0x00004800010e7983 */ /* 0x000ee80000100800 */
[----:B------:R-:W3:Y:S04]  /*f4e0*/  LDL R13, [R1+0xb4] ;  /* 0x0000b400010d7983 */ /* 0x000ee80000100800 */
[----:B------:R-:W3:Y:S01]  /*f4f0*/  LDL R12, [R1+0x4c] ;  /* 0x00004c00010c7983 */ /* 0x000ee20000100800 */
[----:B--2---:R-:W-:Y:S05]  /*f500*/  IADD3 R6, P0, R0, R6, RZ ;  /* 0x0000000600067210 */ /* 0x004fea0007f1e0ff */
[----:B-----5:R-:W-:Y:S01]  /*f510*/  IMAD.X R7, R4, 0x1, R3, P0 ;  /* 0x0000000104077824 */ /* 0x020fe200000e0603 */
[----:B----4-:R-:W-:Y:S05]  /*f520*/  IADD3 R2, P0, R0, R2, RZ ;  /* 0x0000000200027210 */ /* 0x010fea0007f1e0ff */
[----:B---3--:R-:W-:Y:S01]  /*f530*/  IMAD.X R3, R4, 0x1, R20, P0 ;  /* 0x0000000104037824 */ /* 0x008fe200000e0614 */
        /* <DEDUP_REMOVED lines=11> */
.L_x_550:
[----:B------:R-:W-:Y:S05]  /*f5f0*/  BSYNC B0 ;  /* 0x0000000000007941 */ /* 0x000fea0003800000 */
.L_x_549:
[----:B------:R-:W0:Y:S01]  /*f600*/  LDGDEPBAR ;  /* 0x00000000000079af */ /* 0x000e220000000000 */
[----:B------:R-:W-:Y:S01]  /*f610*/  WARPSYNC 0xffffffff ;  /* 0xffffffff00007948 */ /* 0x000fe20003800000 */
[C---:B-12---:R-:W-:Y:S01]  /*f620*/  HMMA.16816.F32.BF16 R4, R164.reuse, R8, RZ ;  /* 0x00000008a404723c */ /* 0x046fe200000418ff */
[----:B------:R-:W-:Y:S03]  /*f630*/  BSSY B0, `(.L_x_552) ;  /* 0x00000f8000007945 */ /* 0x000fe60003800000 */
[----:B------:R-:W2:Y:S04]  /*f640*/  LDL R2, [R1+0x38] ;  /* 0x0000380001027983 */ /* 0x000ea80000100800 */
[C---:B------:R-:W-:Y:S02]  /*f650*/  HMMA.16816.F32.BF16 R8, R164.reuse, R10, RZ ;  /* 0x0000000aa408723c */ /* 0x040fe400000418ff */
[----:B------:R-:W3:Y:S06]  /*f660*/  LDL R0, [R1] ;  /* 0x0000000001007983 */ /* 0x000eec0000100800 */
[C---:B------:R-:W-:Y:S01]  /*f670*/  HMMA.16816.F32.BF16 R12, R164.reuse, R16, RZ ;  /* 0x00000010a40c723c */ /* 0x040fe200000418ff */
        /* <DEDUP_REMOVED lines=152> */
[----:B------:R-:W4:Y:S01]  /*10000*/  LDL R134, [R1+0xa0] ;  /* 0x0000a00001867983 */ /* 0x000f220000100800 */
[----:B---3--:R-:W-:Y:S01]  /*10010*/  ISETP.GT.AND P1, PT, R0, 0x2f, PT ;  /* 0x0000002f0000780c */ /* 0x008fe20003f24270 */
[----:B--2---:R-:W-:Y:S05]  /*10020*/  IMAD R2, R2, 0x30, R3 ;  /* 0x0000003002027824 */ /* 0x004fea00078e0203 */
[----:B------:R-:W-:Y:S05]  /*10030*/  IADD3 R2, R2, -0x30, R0 ;  /* 0xffffffd002027810 */ /* 0x000fea0007ffe000 */
[----:B------:R-:W-:Y:S04]  /*10040*/  @P6 IMAD.HI.U32 R3, R2, c[0x0][0x2bc], RZ ;  /* 0x0000af0002036a27 */ /* 0x000fe800078e00ff */
[----:B------:R-:W-:Y:S01]  /*10050*/  IMAD.MOV.U32 R0, RZ, RZ, R2 ;  /* 0x000000ffff007224 */ /* 0x000fe200078e0002 */
[----:B------:R-:W-:Y:S04]  /*10060*/  @P6 SHF.R.U32.HI R0, RZ, c[0x0][0x2c0], R3 ;  /* 0x0000b000ff006a19 */ /* 0x000fe80000011603 */
[C---:B----4-:R-:W-:Y:S04]  /*10070*/  @!P1 IADD3 R3, P0, R0.reuse, R176, RZ ;  /* 0x000000b000039210 */ /* 0x050fe80007f1e0ff */
[----:B-----5:R-:W-:Y:S01]  /*10080*/  @!P1 LEA.HI.X.SX32 R133, R0, R132, 0x1, P0 ;  /* 0x0000008400859211 */ /* 0x020fe200000f0eff */
[----:B------:R-:W-:Y:S01]  /*10090*/  IMAD.MOV R0, RZ, RZ, -R0 ;  /* 0x000000ffff007224 */ /* 0x000fe200078e0a00 */
[C---:B------:R-:W-:Y:S03]  /*100a0*/  @!P1 LEA R132, P0, R3.reuse, c[0x0][0x2a0], 0x2 ;  /* 0x0000a80003849a11 */ /* 0x040fe600078010ff */
[----:B------:R-:W-:Y:S01]  /*100b0*/  IMAD R137, R0, c[0x0][0x2b8], R2 ;  /* 0x0000ae0000897a24 */ /* 0x000fe200078e0202 */
[----:B------:R-:W-:Y:S03]  /*100c0*/  @!P1 LEA.HI.X R133, R3, c[0x0][0x2a4], R133, 0x2, P0 ;  /* 0x0000a90003859a11 */ /* 0x000fe600000f1485 */
[C---:B------:R-:W-:Y:S01]  /*100d0*/  IMAD.WIDE.U32 R2, R137.reuse, c[0x0][0x1e0], RZ ;  /* 0x0000780089027a25 */ /* 0x040fe200078e00ff */
[----:B------:R-:W-:Y:S01]  /*100e0*/  SHF.R.S32.HI R0, RZ, 0x1f, R137 ;  /* 0x0000001fff007819 */ /* 0x000fe20000011489 */
[----:B------:R-:W2:Y:S04]  /*100f0*/  @!P1 LDG.E R172, [R132.64] ;  /* 0x0000000684ac9981 */ /* 0x000ea8000c1e1900 */
[----:B------:R1:W-:Y:S01]  /*10100*/  STL [R1+0x34], R137 ;  /* 0x0000348901007387 */ /* 0x0003e20000100800 */
[----:B------:R-:W-:Y:S04]  /*10110*/  IMAD R0, R0, c[0x0][0x1e0], RZ ;  /* 0x0000780000007a24 */ /* 0x000fe800078e02ff */
[----:B------:R-:W-:Y:S04]  /*10120*/  IMAD R0, R137, c[0x0][0x1e4], R0 ;  /* 0x0000790089007a24 */ /* 0x000fe800078e0200 */
[----:B------:R-:W-:Y:S01]  /*10130*/  IMAD.IADD R3, R3, 0x1, R0 ;  /* 0x0000000103037824 */ /* 0x000fe200078e0200 */
[----:B-1----:R-:W1:Y:S01]  /*10140*/  S2R R137, SR_TID.X ;  /* 0x0000000000897919 */ /* 0x002e620000002100 */
[----:B--2---:R-:W-:Y:S02]  /*10150*/  SHF.R.S32.HI R0, RZ, 0x1f, R172 ;  /* 0x0000001fff007819 */ /* 0x004fe400000114ac */
[----:B------:R-:W-:Y:S01]  /*10160*/  IMAD.WIDE.U32 R2, R172, c[0x0][0x1f0], R2 ;  /* 0x00007c00ac027a25 */ /* 0x000fe200078e0002 */
[----:B------:R2:W-:Y:S03]  /*10170*/  STL [R1+0x30], R172 ;  /* 0x000030ac01007387 */ /* 0x0005e60000100800 */
[----:B------:R-:W-:Y:S01]  /*10180*/  IMAD R132, R0, c[0x0][0x1f0], RZ ;  /* 0x00007c0000847a24 */ /* 0x000fe200078e02ff */
[----:B------:R-:W-:Y:S02]  /*10190*/  IADD3 R0, P0, R138, R2, RZ ;  /* 0x000000028a007210 */ /* 0x000fe40007f1e0ff */
[----:B-1----:R-:W-:Y:S01]  /*101a0*/  SHF.R.S32.HI R138, RZ, 0x1f, R137 ;  /* 0x0000001fff8a7819 */ /* 0x002fe20000011489 */
[----:B------:R-:W-:Y:S03]  /*101b0*/  IMAD R132, R172, c[0x0][0x1f4], R132 ;  /* 0x00007d00ac847a24 */ /* 0x000fe600078e0284 */
[----:B------:R-:W-:Y:S02]  /*101c0*/  LEA.HI R138, R138, R137, RZ, 0x3 ;  /* 0x000000898a8a7211 */ /* 0x000fe400078f18ff */
[----:B------:R-:W-:Y:S02]  /*101d0*/  IADD3.X R2, R134, R3, R132, P0, !PT ;  /* 0x0000000386027210 */ /* 0x000fe400007fe484 */
[----:B------:R-:W-:Y:S02]  /*101e0*/  SHF.R.S32.HI R138, RZ, 0x3, R138 ;  /* 0x00000003ff8a7819 */ /* 0x000fe4000001148a */
[----:B------:R-:W-:Y:S02]  /*101f0*/  LEA R137, P0, R0, c[0x0][0x1c8], 0x1 ;  /* 0x0000720000897a11 */ /* 0x000fe400078008ff */
[----:B------:R-:W-:Y:S02]  /*10200*/  IADD3 R133, -R138, 0x30, RZ ;  /* 0x000000308a857810 */ /* 0x000fe40007ffe1ff */
[----:B------:R-:W-:Y:S02]  /*10210*/  LEA.HI.X R134, R0, c[0x0][0x1cc], R2, 0x1, P0 ;  /* 0x0000730000867a11 */ /* 0x000fe400000f0c02 */
[----:B------:R-:W-:Y:S01]  /*10220*/  ISETP.GE.AND P0, PT, R133, 0x1, PT ;  /* 0x000000018500780c */ /* 0x000fe20003f06270 */
[----:B------:R-:W-:-:S10]  /*10230*/  BRA.DIV ~URZ, `(.L_x_554) ;  /* 0x0000a4527f007947 */ /* 0x000fd4000b800000 */
[----:B------:R1:W3:Y:S02]  /*10240*/  SHFL.IDX PT, R132, R134, RZ, 0x181f ;  /* 0x00181fff86847589 */ /* 0x0002e400000e0000 */
.L_x_665:
[----:B------:R-:W-:-:S05]  /*10250*/  BRA.DIV ~URZ, `(.L_x_555) ;  /* 0x0000a4c27f007947 */ /* 0x000fca000b800000 */
[----:B------:R4:W1:Y:S02]  /*10260*/  SHFL.IDX PT, R0, R137, RZ, 0x181f ;  /* 0x00181fff89007589 */ /* 0x00086400000e0000 */
.L_x_666:
        /* <DEDUP_REMOVED lines=8> */
[----:B------:R-:W3:Y:S01]  /*102f0*/  LDL R173, [R1+0x4c] ;  /* 0x00004c0001ad7983 */ /* 0x000ee20000100800 */
[----:B-1---5:R-:W-:Y:S05]  /*10300*/  @P0 IADD3 R138, P1, R0, R138, RZ ;  /* 0x0000008a008a0210 */ /* 0x022fea0007f3e0ff */
[----:B--2---:R-:W-:Y:S01]  /*10310*/  @P0 IMAD.X R139, R132, 0x1, R3, P1 ;  /* 0x00000001848b0824 */ /* 0x004fe200008e0603 */
[----:B----4-:R-:W-:Y:S05]  /*10320*/  @P0 IADD3 R2, P1, R0, R2, RZ ;  /* 0x0000000200020210 */ /* 0x010fea0007f3e0ff */
[----:B---3--:R-:W-:Y:S01]  /*10330*/  @P0 IMAD.X R3, R132, 0x1, R177, P1 ;  /* 0x0000000184030824 */ /* 0x008fe200008e06b1 */
[----:B------:R-:W-:Y:S01]  /*10340*/  @!PT LDS RZ, [RZ] ;  /* 0x00000000fffff984 */ /* 0x000fe20000000800 */
[----:B------:R-:W-:Y:S01]  /*10350*/  @!PT LDS RZ, [RZ] ;  /* 0x00000000fffff984 */ /* 0x000fe20000000800 */
[----:B------:R-:W-:Y:S01]  /*10360*/  @!PT LDS RZ, [RZ] ;  /* 0x00000000fffff984 */ /* 0x000fe20000000800 */
[----:B------:R1:W-:Y:S04]  /*10370*/  @P0 LDGSTS.E.BYPASS.LTC128B.128 [R172+0x14080], [R138.64], !P5 ;  /* 0x140800008aac0fae */ /* 0x0003e8000e901d46 */
[----:B------:R2:W-:Y:S02]  /*10380*/  @P0 LDGSTS.E.BYPASS.LTC128B.128 [R172+0x15880], [R2.64], !P4 ;  /* 0x1588000002ac0fae */ /* 0x0005e4000e101d46 */
[----:B--2---:R-:W-:Y:S05]  /*10390*/  @P0 IADD3 R2, P1, R0, R176, RZ ;  /* 0x000000b000020210 */ /* 0x004fea0007f3e0ff */
[----:B------:R-:W-:Y:S05]  /*103a0*/  @P0 IMAD.X R3, R132, 0x1, R175, P1 ;  /* 0x0000000184030824 */ /* 0x000fea00008e06af */
[----:B------:R2:W-:Y:S02]  /*103b0*/  @P0 LDGSTS.E.BYPASS.LTC128B.128 [R172+0x17080], [R2.64], !P3 ;  /* 0x1708000002ac0fae */ /* 0x0005e4000d901d46 */
[----:B--2---:R-:W-:Y:S05]  /*103c0*/  @P0 IADD3 R2, P1, R0, R174, RZ ;  /* 0x000000ae00020210 */ /* 0x004fea0007f3e0ff */
[----:B------:R-:W-:Y:S05]  /*103d0*/  @P0 IMAD.X R3, R132, 0x1, R173, P1 ;  /* 0x0000000184030824 */ /* 0x000fea00008e06ad */
[----:B------:R1:W-:Y:S01]  /*103e0*/  @P0 LDGSTS.E.BYPASS.LTC128B.128 [R172+0x18880], [R2.64], !P2 ;  /* 0x1888000002ac0fae */ /* 0x0003e2000d101d46 */
[----:B------:R-:W-:Y:S01]  /*103f0*/  ISETP.GE.AND P0, PT, R133, 0x21, PT ;  /* 0x000000218500780c */ /* 0x000fe20003f06270 */
[----:B------:R-:W-:-:S06]  /*10400*/  BRA.DIV ~URZ, `(.L_x_556) ;  /* 0x0000a3a27f007947 */ /* 0x000fcc000b800000 */
[----:B------:R2:W3:Y:S04]  /*10410*/  SHFL.IDX PT, R132, R134, 0x1, 0x181f ;  /* 0x00381f0086847f89 */ /* 0x0004e800000e0000 */
[----:B------:R2:W4:Y:S02]  /*10420*/  SHFL.IDX PT, R0, R137, 0x1, 0x181f ;  /* 0x00381f0089007f89 */ /* 0x00052400000e0000 */
.L_x_667:
[----:B-1----:R-:W5:Y:S04]  /*10430*/  LDL R138, [R1+0xc8] ;  /* 0x0000c800018a7983 */ /* 0x002f680000100800 */
        /* <DEDUP_REMOVED lines=8> */
[----:B-----5:R-:W-:Y:S05]  /*104c0*/  @P0 IADD3 R138, P1, R0, R138, RZ ;  /* 0x0000008a008a0210 */ /* 0x020fea0007f3e0ff */
        /* <DEDUP_REMOVED lines=13> */
[----:B------:R1:W-:Y:S03]  /*105a0*/  @P0 LDGSTS.E.BYPASS.LTC128B.128 [R133+0x19880], [R2.64], !P2 ;  /* 0x1988000002850fae */ /* 0x0003e6000d101d46 */
.L_x_553:
[----:B------:R-:W-:Y:S05]  /*105b0*/  BSYNC B0 ;  /* 0x0000000000007941 */ /* 0x000fea0003800000 */
.L_x_552:
        /* <DEDUP_REMOVED lines=19> */
.L_x_668:
        /* <DEDUP_REMOVED lines=21> */
.L_x_560:
[----:B------:R-:W-:Y:S04]  /*10840*/  MOV R138, 0x1 ;  /* 0x00000001008a7802 */ /* 0x000fe80000000f00 */
[----:B------:R-:W-:Y:S11]  /*10850*/  ISETP.NE.AND P0, PT, R138, c[0x0][0x32c], PT ;  /* 0x0000cb008a007a0c */ /* 0x000ff60003f05270 */
[----:B------:R-:W-:Y:S02]  /*10860*/  @!UPT UIADD3 URZ, URZ, URZ, URZ ;  /* 0x0000003f3f3ff290 */ /* 0x000fe4000fffe03f */
[----:B------:R-:W-:Y:S05]  /*10870*/  @P0 IMAD.HI.U32 R138, R132, c[0x0][0x330], RZ ;  /* 0x0000cc00848a0a27 */ /* 0x000fea00078e00ff */
[----:B------:R-:W-:Y:S02]  /*10880*/  @P0 SHF.R.U32.HI R132, RZ, c[0x0][0x334], R138 ;  /* 0x0000cd00ff840a19 */ /* 0x000fe4000001168a */
.L_x_561:
[----:B------:R-:W-:Y:S05]  /*10890*/  BSYNC B0 ;  /* 0x0000000000007941 */ /* 0x000fea0003800000 */
.L_x_559:
[----:B------:R-:W2:Y:S02]  /*108a0*/  LDL R138, [R1+0x7c] ;  /* 0x00007c00018a7983 */ /* 0x000ea40000100800 */
[----:B--2---:R-:W-:Y:S04]  /*108b0*/  IMAD.IADD R138, R0, 0x1, -R138 ;  /* 0x00000001008a7824 */ /* 0x004fe800078e0a8a */
[----:B------:R-:W-:Y:S05]  /*108c0*/  IMAD R132, R132, c[0x0][0x32c], R138 ;  /* 0x0000cb0084847a24 */ /* 0x000fea00078e028a */
[----:B------:R-:W-:Y:S02]  /*108d0*/  IMNMX R2, R2, R132, !PT ;  /* 0x0000008402027217 */ /* 0x000fe40007800200 */
[----:B------:R-:W-:Y:S04]  /*108e0*/  IADD3 R132, R132, c[0x0][0x32c], RZ ;  /* 0x0000cb0084847a10 */ /* 0x000fe80007ffe0ff */
[----:B------:R-:W-:Y:S02]  /*108f0*/  IMNMX R3, R3, R132, PT ;  /* 0x0000008403037217 */ /* 0x000fe40003800200 */
.L_x_558:
        /* <DEDUP_REMOVED lines=65> */
.L_x_669:
        /* <DEDUP_REMOVED lines=21> */
.L_x_565:
[----:B------:R-:W-:Y:S04]  /*10e60*/  MOV R5, 0x1 ;  /* 0x0000000100057802 */ /* 0x000fe80000000f00 */
[----:B------:R-:W-:Y:S11]  /*10e70*/  ISETP.NE.AND P0, PT, R5, c[0x0][0x32c], PT ;  /* 0x0000cb0005007a0c */ /* 0x000ff60003f05270 */
[----:B------:R-:W-:Y:S02]  /*10e80*/  @!UPT UIADD3 URZ, URZ, URZ, URZ ;  /* 0x0000003f3f3ff290 */ /* 0x000fe4000fffe03f */
[----:B------:R-:W-:Y:S05]  /*10e90*/  @P0 IMAD.HI.U32 R5, R4, c[0x0][0x330], RZ ;  /* 0x0000cc0004050a27 */ /* 0x000fea00078e00ff */
[----:B------:R-:W-:Y:S02]  /*10ea0*/  @P0 SHF.R.U32.HI R4, RZ, c[0x0][0x334], R5 ;  /* 0x0000cd00ff040a19 */ /* 0x000fe40000011605 */
.L_x_566:
[----:B------:R-:W-:Y:S05]  /*10eb0*/  BSYNC B0 ;  /* 0x0000000000007941 */ /* 0x000fea0003800000 */
.L_x_564:
[----:B------:R-:W4:Y:S02]  /*10ec0*/  LDL R5, [R1+0x7c] ;  /* 0x00007c0001057983 */ /* 0x000f240000100800 */
[----:B----4-:R-:W-:Y:S04]  /*10ed0*/  IMAD.IADD R0, R0, 0x1, -R5 ;  /* 0x0000000100007824 */ /* 0x010fe800078e0a05 */
[----:B------:R-:W-:Y:S05]  /*10ee0*/  IMAD R0, R4, c[0x0][0x32c], R0 ;  /* 0x0000cb0004007a24 */ /* 0x000fea00078e0200 */
[----:B------:R-:W-:Y:S02]  /*10ef0*/  IMNMX R2, R2, R0, !PT ;  /* 0x0000000002027217 */ /* 0x000fe40007800200 */
[----:B------:R-:W-:Y:S04]  /*10f00*/  IADD3 R0, R0, c[0x0][0x32c], RZ ;  /* 0x0000cb0000007a10 */ /* 0x000fe80007ffe0ff */
[----:B------:R-:W-:Y:S02]  /*10f10*/  IMNMX R3, R3, R0, PT ;  /* 0x0000000003037217 */ /* 0x000fe40003800200 */
.L_x_563:
        /* <DEDUP_REMOVED lines=69> */
.L_x_670:
[----:B--2-4-:R-:W-:Y:S01]  /*11370*/  FMNMX.FTZ R132, R132, R0, !PT ;  /* 0x0000000084847209 */ /* 0x014fe20007810000 */
[----:B------:R-:W-:-:S05]  /*11380*/  BRA.DIV ~URZ, `(.L_x_568) ;  /* 0x000096927f007947 */ /* 0x000fca000b800000 */
[----:B------:R-:W2:Y:S02]  /*11390*/  SHFL.BFLY PT, R0, R132, 0x1, 0x1f ;  /* 0x0c201f0084007f89 */ /* 0x000ea400000e0000 */
[----:B--2---:R-:W-:Y:S02]  /*113a0*/  FMNMX.FTZ R134, R132, R0, !PT ;  /* 0x0000000084867209 */ /* 0x004fe40007810000 */
[----:B------:R-:W2:Y:S02]  /*113b0*/  SHFL.BFLY PT, R0, R4, 0x2, 0x1f ;  /* 0x0c401f0004007f89 */ /* 0x000ea400000e0000 */
[----:B--2---:R-:W-:Y:S05]  /*113c0*/  FMNMX.FTZ R4, R4, R0, !PT ;  /* 0x0000000004047209 */ /* 0x004fea0007810000 */
[----:B------:R2:W4:Y:S02]  /*113d0*/  SHFL.BFLY PT, R0, R4, 0x1, 0x1f ;  /* 0x0c201f0004007f89 */ /* 0x00052400000e0000 */
.L_x_671:
        /* <DEDUP_REMOVED lines=9> */
[--C-:B--2---:R-:W-:Y:S02]  /*11470*/  FFMA.FTZ R4, R173, c[0x0][0x2d0], -R2.reuse ;  /* 0x0000b400ad047a23 */ /* 0x104fe40000010802 */
        /* <DEDUP_REMOVED lines=14> */
[----:B------:R-:W2:Y:S10]  /*11560*/  MUFU.EX2 R4, R15 ;  /* 0x0000000f00047308 */ /* 0x000eb40000000800 */
[----:B------:R-:W-:Y:S10]  /*11570*/  MUFU.EX2 R19, R19 ;  /* 0x0000001300137308 */ /* 0x000ff40000000800 */
[----:B------:R-:W-:Y:S01]  /*11580*/  MUFU.EX2 R135, R135 ;  /* 0x0000008700877308 */ /* 0x000fe20000000800 */
[----:B-----5:R-:W-:Y:S01]  /*11590*/  FFMA.FTZ R2, R0, R22, R20 ;  /* 0x0000001600027223 */ /* 0x020fe20000010014 */
[----:B--2---:R-:W-:Y:S01]  /*115a0*/  F2FP.BF16.PACK_AB R172, R4, R20 ;  /* 0x0000001404ac723e */ /* 0x004fe200000010ff */
[----:B------:R-:W-:Y:S07]  /*115b0*/  FMUL.FTZ R21, R0, R145 ;  /* 0x0000009100157220 */ /* 0x000fee0000410000 */
[----:B------:R-:W2:Y:S01]  /*115c0*/  MUFU.EX2 R20, R18 ;  /* 0x0000001200147308 */ /* 0x000ea20000000800 */
        /* <DEDUP_REMOVED lines=8> */
[----:B------:R-:W4:Y:S01]  /*11650*/  LDL.LU R136, [R1+0x5c] ;  /* 0x00005c0001887983 */ /* 0x000f220000300800 */
[C---:B------:R-:W-:Y:S01]  /*11660*/  FMUL.FTZ R25, R0.reuse, R141 ;  /* 0x0000008d00197220 */ /* 0x040fe20000410000 */
[----:B------:R-:W-:Y:S01]  /*11670*/  MOV R141, R26 ;  /* 0x0000001a008d7202 */ /* 0x000fe20000000f00 */
[----:B------:R-:W-:Y:S02]  /*11680*/  FMUL.FTZ R28, R0, R28 ;  /* 0x0000001c001c7220 */ /* 0x000fe40000410000 */
[--C-:B------:R-:W-:Y:S02]  /*11690*/  FFMA.FTZ R12, R12, c[0x0][0x2d0], -R4.reuse ;  /* 0x0000b4000c0c7a23 */ /* 0x100fe40000010804 */
[--C-:B------:R-:W-:Y:S02]  /*116a0*/  FFMA.FTZ R132, R16, c[0x0][0x2d0], -R4.reuse ;  /* 0x0000b40010847a23 */ /* 0x100fe40000010804 */
[----:B------:R5:W-:Y:S01]  /*116b0*/  MUFU.EX2 R173, R12 ;  /* 0x0000000c00ad7308 */ /* 0x000be20000000800 */
[--C-:B-1-3--:R-:W-:Y:S02]  /*116c0*/  FFMA.FTZ R133, R13, c[0x0][0x2d0], -R4.reuse ;  /* 0x0000b4000d857a23 */ /* 0x10afe40000010804 */
[--C-:B------:R-:W-:Y:S02]  /*116d0*/  FFMA.FTZ R178, R14, c[0x0][0x2d0], -R4.reuse ;  /* 0x0000b4000eb27a23 */ /* 0x100fe40000010804 */
[--C-:B------:R-:W-:Y:S01]  /*116e0*/  FFMA.FTZ R179, R10, c[0x0][0x2d0], -R4.reuse ;  /* 0x0000b4000ab37a23 */ /* 0x100fe20000010804 */
[----:B--2---:R-:W-:Y:S01]  /*116f0*/  F2FP.BF16.PACK_AB R174, R19, R20 ;  /* 0x0000001413ae723e */ /* 0x004fe200000010ff */
        /* <DEDUP_REMOVED lines=15> */
[C---:B-----5:R-:W-:Y:S02]  /*117f0*/  FMUL.FTZ R12, R0.reuse, R152 ;  /* 0x00000098000c7220 */ /* 0x060fe40000410000 */
        /* <DEDUP_REMOVED lines=136> */
[C---:B----4-:R-:W-:Y:S01]  /*12080*/  FFMA.FTZ R148, R2.reuse, R136, R173 ;  /* 0x0000008802947223 */ /* 0x050fe200000100ad */
        /* <DEDUP_REMOVED lines=193> */
[----:B------:R1:W-:Y:S04]  /*12ca0*/  STL [R1+0x38], R0 ;  /* 0x0000380001007387 */ /* 0x0003e80000100800 */
[----:B------:R1:W-:Y:S06]  /*12cb0*/  STL [R1+0x5c], R2 ;  /* 0x00005c0201007387 */ /* 0x0003ec0000100800 */
[----:B-1----:R-:W-:-:S05]  /*12cc0*/  @P0 BRA `(.L_x_569) ;  /* 0xffffc35000000947 */ /* 0x002fca000383ffff */
.L_x_547:
[----:B------:R-:W-:Y:S05]  /*12cd0*/  BRA.DIV ~URZ, `(.L_x_570) ;  /* 0x00007e227f007947 */ /* 0x000fea000b800000 */
[----:B------:R-:W2:Y:S04]  /*12ce0*/  LDL R2, [R1+0x60] ;  /* 0x0000600001027983 */ /* 0x000ea80000100800 */
[----:B--2---:R2:W3:Y:S02]  /*12cf0*/  SHFL.BFLY PT, R0, R2, 0x2, 0x1f ;  /* 0x0c401f0002007f89 */ /* 0x0044e400000e0000 */
.L_x_672:
[----:B--2---:R-:W2:Y:S02]  /*12d00*/  LDL.LU R2, [R1+0x60] ;  /* 0x0000600001027983 */ /* 0x004ea40000300800 */
[----:B-123--:R-:W-:Y:S01]  /*12d10*/  FADD.FTZ R4, R0, R2 ;  /* 0x0000000200047221 */ /* 0x00efe20000010000 */
[----:B------:R-:W-:Y:S05]  /*12d20*/  BRA.DIV ~URZ, `(.L_x_571) ;  /* 0x00007e227f007947 */ /* 0x000fea000b800000 */
[----:B------:R-:W2:Y:S04]  /*12d30*/  LDL.LU R2, [R1+0x5c] ;  /* 0x00005c0001027983 */ /* 0x000ea80000300800 */
[----:B--2---:R-:W1:Y:S02]  /*12d40*/  SHFL.BFLY PT, R0, R2, 0x2, 0x1f ;  /* 0x0c401f0002007f89 */ /* 0x004e6400000e0000 */
[----:B-1----:R-:W-:-:S02]  /*12d50*/  FADD.FTZ R5, R0, R2 ;  /* 0x0000000200057221 */ /* 0x002fc40000010000 */
[----:B------:R-:W1:Y:S04]  /*12d60*/  SHFL.BFLY PT, R0, R4, 0x1, 0x1f ;  /* 0x0c201f0004007f89 */ /* 0x000e6800000e0000 */
[----:B------:R2:W3:Y:S01]  /*12d70*/  SHFL.BFLY PT, R3, R5, 0x1, 0x1f ;  /* 0x0c201f0005037f89 */ /* 0x0004e200000e0000 */
[----:B-1----:R-:W-:-:S05]  /*12d80*/  FADD.FTZ R4, R4, R0 ;  /* 0x0000000004047221 */ /* 0x002fca0000010000 */
.L_x_673:
        /* <DEDUP_REMOVED lines=33> */
[C---:B-1----:R-:W-:Y:S02]  /*12fa0*/  FMUL.FTZ R128, R0.reuse, R142 ;  /* 0x0000008e00807220 */ /* 0x042fe40000410000 */
[C---:B------:R-:W-:Y:S02]  /*12fb0*/  FMUL.FTZ R129, R0.reuse, R143 ;  /* 0x0000008f00817220 */ /* 0x040fe40000410000 */
[----:B------:R-:W-:-:S02]  /*12fc0*/  FMUL.FTZ R120, R0, R150 ;  /* 0x0000009600787220 */ /* 0x000fc40000410000 */
[C---:B------:R-:W-:Y:S02]  /*12fd0*/  FMUL.FTZ R121, R0.reuse, R151 ;  /* 0x0000009700797220 */ /* 0x040fe40000410000 */
[C---:B------:R-:W-:Y:S02]  /*12fe0*/  FMUL.FTZ R142, R0.reuse, R38 ;  /* 0x00000026008e7220 */ /* 0x040fe40000410000 */
[----:B------:R-:W-:Y:S02]  /*12ff0*/  FMUL.FTZ R143, R0, R39 ;  /* 0x00000027008f7220 */ /* 0x000fe40000410000 */
[C---:B------:R-:W-:Y:S02]  /*13000*/  FMUL.FTZ R26, R2.reuse, R152 ;  /* 0x00000098021a7220 */ /* 0x040fe40000410000 */
        /* <DEDUP_REMOVED lines=71> */
[----:B------:R-:W-:Y:S01]  /*13480*/  MOV R0, 0x1 ;  /* 0x0000000100007802 */ /* 0x000fe20000000f00 */
        /* <DEDUP_REMOVED lines=36> */
.L_x_478:
[----:B---3--:R3:W5:Y:S04]  /*136d0*/  LDL R6, [R1+0xb0] ;  /* 0x0000b00001067983 */ /* 0x0087680000100800 */
[----:B------:R-:W4:Y:S01]  /*136e0*/  S2R R2, SR_TID.X ;  /* 0x0000000000027919 */ /* 0x000f220000002100 */
[----:B------:R-:W-:Y:S01]  /*136f0*/  BSSY B0, `(.L_x_572) ;  /* 0x0000011000007945 */ /* 0x000fe20003800000 */
[----:B----4-:R-:W-:-:S13]  /*13700*/  LOP3.LUT P0, RZ, R2, 0xff, RZ, 0xc0, !PT ;  /* 0x000000ff02ff7812 */ /* 0x010fda000780c0ff */
[----:B------:R-:W-:Y:S05]  /*13710*/  @P0 BRA `(.L_x_573) ;  /* 0x000000e000000947 */ /* 0x000fea0003800000 */
[----:B---3--:R-:W3:Y:S01]  /*13720*/  S2R R2, SR_LANEID ;  /* 0x0000000000027919 */ /* 0x008ee20000000000 */
[----:B------:R-:W-:Y:S01]  /*13730*/  VOTEU.ANY UR4, UPT, PT ;  /* 0x0000000000047886 */ /* 0x000fe200038e0100 */
[----:B------:R-:W-:Y:S01]  /*13740*/  IMAD.MOV.U32 R4, RZ, RZ, c[0x0][0x560] ;  /* 0x00015800ff047624 */ /* 0x000fe200078e00ff */
[----:B------:R-:W3:Y:S01]  /*13750*/  FLO.U32 R3, UR4 ;  /* 0x0000000400037d00 */ /* 0x000ee200080e0000 */
[----:B--2---:R-:W-:Y:S01]  /*13760*/  IMAD.MOV.U32 R5, RZ, RZ, c[0x0][0x564] ;  /* 0x00015900ff057624 */ /* 0x004fe200078e00ff */
[----:B---3--:R-:W-:-:S06]  /*13770*/  ISETP.EQ.U32.AND P0, PT, R3, R2, PT ;  /* 0x000000020300720c */ /* 0x008fcc0003f02070 */
[----:B------:R-:W2:Y:S07]  /*13780*/  POPC R2, UR4 ;  /* 0x0000000400027d09 */ /* 0x000eae0008000000 */
[----:B--2---:R2:W3:Y:S04]  /*13790*/  @P0 ATOMG.E.ADD.STRONG.GPU PT, R2, [R4.64], R2 ;  /* 0x00000002040209a8 */ /* 0x0044e800081ee1c6 */
[----:B--2---:R-:W2:Y:S04]  /*137a0*/  S2R R4, SR_LTMASK ;  /* 0x0000000000047919 */ /* 0x004ea80000003900 */
[----:B---3--:R2:W3:Y:S02]  /*137b0*/  SHFL.IDX PT, R3, R2, R3, 0x1f ;  /* 0x00001f0302037589 */ /* 0x0084e400000e0000 */
[----:B--2---:R-:W-:-:S06]  /*137c0*/  LOP3.LUT R2, R4, UR4, RZ, 0xc0, !PT ;  /* 0x0000000404027c12 */ /* 0x004fcc000f8ec0ff */
[----:B------:R-:W3:Y:S02]  /*137d0*/  POPC R2, R2 ;  /* 0x0000000200027309 */ /* 0x000ee40000000000 */
[----:B---3-5:R-:W-:-:S05]  /*137e0*/  IADD3 R6, R3, c[0x0][0xc], R2 ;  /* 0x0000030003067a10 */ /* 0x028fca0007ffe002 */
[----:B------:R2:W-:Y:S02]  /*137f0*/  STL [R1+0xb0], R6 ;  /* 0x0000b00601007387 */ /* 0x0005e40000100800 */
.L_x_573:
[----:B---3--:R-:W-:Y:S05]  /*13800*/  BSYNC B0 ;  /* 0x0000000000007941 */ /* 0x008fea0003800000 */
.L_x_572:
[----:B------:R-:W-:Y:S01]  /*13810*/  PRMT R0, R0, 0x9910, RZ ;  /* 0x0000991000007816 */ /* 0x000fe200000000ff */
[----:B------:R-:W-:Y:S01]  /*13820*/  BSSY B1, `(.L_x_574) ;  /* 0x000045a000017945 */ /* 0x000fe20003800000 */
[----:B-----5:R-:W-:Y:S02]  /*13830*/  IMAD.MOV.U32 R106, RZ, RZ, R6 ;  /* 0x000000ffff6a7224 */ /* 0x020fe400078e0006 */
[----:B------:R-:W-:-:S13]  /*13840*/  ISETP.NE.AND P0, PT, R0, RZ, PT ;  /* 0x000000ff0000720c */ /* 0x000fda0003f05270 */
[----:B------:R-:W-:Y:S05]  /*13850*/  @!P0 BRA `(.L_x_575) ;  /* 0x000035e000008947 */ /* 0x000fea0003800000 */
[----:B------:R-:W3:Y:S04]  /*13860*/  LDL R10, [R1+0xd0] ;  /* 0x0000d000010a7983 */ /* 0x000ee80000100800 */
[----:B------:R-:W4:Y:S04]  /*13870*/  LDL R8, [R1+0xd4] ;  /* 0x0000d40001087983 */ /* 0x000f280000100800 */
[----:B--2---:R-:W2:Y:S04]  /*13880*/  LDL R6, [R1+0xdc] ;  /* 0x0000dc0001067983 */ /* 0x004ea80000100800 */
[----:B------:R-:W2:Y:S04]  /*13890*/  LDL R9, [R1+0xd8] ;  /* 0x0000d80001097983 */ /* 0x000ea80000100800 */
[----:B------:R-:W2:Y:S04]  /*138a0*/  LDL R7, [R1+0xf0] ;  /* 0x0000f00001077983 */ /* 0x000ea80000100800 */
[----:B------:R-:W2:Y:S04]  /*138b0*/  LDL R5, [R1+0xe8] ;  /* 0x0000e80001057983 */ /* 0x000ea80000100800 */
[----:B------:R-:W2:Y:S04]  /*138c0*/  LDL R4, [R1+0xec] ;  /* 0x0000ec0001047983 */ /* 0x000ea80000100800 */
[----:B------:R-:W2:Y:S01]  /*138d0*/  LDL R3, [R1+0xe4] ;  /* 0x0000e40001037983 */ /* 0x000ea20000100800 */
[----:B------:R-:W-:Y:S01]  /*138e0*/  WARPSYNC 0xffffffff ;  /* 0xffffffff00007948 */ /* 0x000fe20003800000 */
[----:B------:R-:W-:-:S02]  /*138f0*/  F2FP.BF16.PACK_AB R2, R23, R22 ;  /* 0x000000161702723e */ /* 0x000fc400000010ff */
[----:B------:R-:W-:Y:S01]  /*13900*/  BAR.SYNC.DEFER_BLOCKING 0x1, 0x100 ;  /* 0x0044000000007b1d */ /* 0x000fe20000010000 */
[----:B------:R-:W-:-:S05]  /*13910*/  F2FP.BF16.PACK_AB R0, R117, R116 ;  /* 0x000000747500723e */ /* 0x000fca00000010ff */
[----:B---3--:R3:W-:Y:S04]  /*13920*/  STS [R10], R2 ;  /* 0x000000020a007388 */ /* 0x0087e80000000800 */
[----:B------:R1:W-:Y:S01]  /*13930*/  STS [R10+0x400], R0 ;  /* 0x000400000a007388 */ /* 0x0003e20000000800 */
[----:B---3--:R-:W-:Y:S02]  /*13940*/  F2FP.BF16.PACK_AB R2, R25, R24 ;  /* 0x000000181902723e */ /* 0x008fe400000010ff */
[----:B-1----:R-:W-:-:S03]  /*13950*/  F2FP.BF16.PACK_AB R0, R149, R148 ;  /* 0x000000949500723e */ /* 0x002fc600000010ff */
[----:B----4-:R1:W-:Y:S04]  /*13960*/  STS [R8], R2 ;  /* 0x0000000208007388 */ /* 0x0103e80000000800 */
[----:B------:R3:W-:Y:S01]  /*13970*/  STS [R8+0x400], R0 ;  /* 0x0004000008007388 */ /* 0x0007e20000000800 */
[----:B-1----:R-:W-:Y:S02]  /*13980*/  F2FP.BF16.PACK_AB R2, R27, R26 ;  /* 0x0000001a1b02723e */ /* 0x002fe400000010ff */
[----:B---3--:R-:W-:-:S03]  /*13990*/  F2FP.BF16.PACK_AB R0, R125, R124 ;  /* 0x0000007c7d00723e */ /* 0x008fc600000010ff */
[----:B--2---:R1:W-:Y:S04]  /*139a0*/  STS [R6], R2 ;  /* 0x0000000206007388 */ /* 0x0043e80000000800 */
        /* <DEDUP_REMOVED lines=93> */
[----:B-1----:R-:W2:Y:S01]  /*13f80*/  LDL R8, [R1+0xbc] ;  /* 0x0000bc0001087983 */ /* 0x002ea20000100800 */
        /* <DEDUP_REMOVED lines=8> */
[----:B------:R-:W-:Y:S02]  /*14010*/  ISETP.NE.U32.AND P0, PT, RZ, c[0x0][0x508], PT ;  /* 0x00014200ff007a0c */ /* 0x000fe40003f05070 */
[----:B------:R-:W-:Y:S01]  /*14020*/  ISETP.NE.U32.AND P2, PT, RZ, c[0x0][0x500], PT ;  /* 0x00014000ff007a0c */ /* 0x000fe20003f45070 */
[----:B------:R-:W-:Y:S01]  /*14030*/  IMAD.MOV.U32 R14, RZ, RZ, c[0x0][0x388] ;  /* 0x0000e200ff0e7624 */ /* 0x000fe200078e00ff */
[----:B------:R-:W4:Y:S01]  /*14040*/  LDL.LU R6, [R1+0xe0] ;  /* 0x0000e00001067983 */ /* 0x000f220000300800 */
[----:B------:R-:W-:-:S02]  /*14050*/  ISETP.NE.AND.EX P1, PT, RZ, c[0x0][0x50c], PT, P0 ;  /* 0x00014300ff007a0c */ /* 0x000fc40003f25300 */
        /* <DEDUP_REMOVED lines=15> */
[----:B------:R-:W-:Y:S01]  /*14150*/  STS [R3+0xc000], R2 ;  /* 0x00c0000203007388 */ /* 0x000fe20000000800 */
[----:B------:R-:W-:-:S03]  /*14160*/  IMAD.MOV.U32 R4, RZ, RZ, 0x4 ;  /* 0x00000004ff047424 */ /* 0x000fc600078e00ff */
[----:B------:R2:W-:Y:S02]  /*14170*/  STS [R3+0xc400], R0 ;  /* 0x00c4000003007388 */ /* 0x0005e40000000800 */
[CC--:B--2---:R-:W-:Y:S02]  /*14180*/  @P1 IMAD.WIDE R2, R8.reuse, R4.reuse, c[0x0][0x508] ;  /* 0x0001420008021625 */ /* 0x0c4fe400078e0204 */
[----:B------:R-:W-:Y:S02]  /*14190*/  BAR.SYNC.DEFER_BLOCKING 0x1, 0x100 ;  /* 0x0044000000007b1d */ /* 0x000fe40000010000 */
[----:B------:R-:W-:-:S04]  /*141a0*/  IMAD.WIDE R4, R8, R4, c[0x0][0x500] ;  /* 0x0001400008047625 */ /* 0x000fc800078e0204 */
[----:B------:R1:W5:Y:S02]  /*141b0*/  @P1 LDG.E R14, [R2.64] ;  /* 0x00000006020e1981 */ /* 0x000364000c1e1900 */
[----:B-1----:R-:W-:-:S06]  /*141c0*/  IMAD.MOV.U32 R2, RZ, RZ, RZ ;  /* 0x000000ffff027224 */ /* 0x002fcc00078e00ff */
[----:B------:R1:W5:Y:S01]  /*141d0*/  @P2 LDG.E R2, [R4.64] ;  /* 0x0000000604022981 */ /* 0x000362000c1e1900 */
[----:B----4-:R-:W-:-:S04]  /*141e0*/  ISETP.NE.AND P0, PT, R6, RZ, PT ;  /* 0x000000ff0600720c */ /* 0x010fc80003f05270 */
[----:B------:R-:W-:Y:S01]  /*141f0*/  SEL R3, R6, c[0x0][0x3d4], P0 ;  /* 0x0000f50006037a07 */ /* 0x000fe20000000000 */
[----:B------:R-:W-:Y:S05]  /*14200*/  @P1 BRA `(.L_x_576) ;  /* 0x0000004000001947 */ /* 0x000fea0003800000 */
[----:B------:R-:W-:Y:S05]  /*14210*/  @!P2 BRA `(.L_x_576) ;  /* 0x000000300000a947 */ /* 0x000fea0003800000 */
[----:B------:R2:W3:Y:S04]  /*14220*/  LDG.E R0, [R4.64] ;  /* 0x0000000604007981 */ /* 0x0004e8000c1e1900 */
[----:B-12---:R-:W3:Y:S02]  /*14230*/  LDG.E R4, [R4.64+0x4] ;  /* 0x0000040604047981 */ /* 0x006ee4000c1e1900 */
[----:B---3-5:R-:W-:Y:S02]  /*14240*/  IADD3 R14, -R0, R4, RZ ;  /* 0x00000004000e7210 */ /* 0x028fe40007ffe1ff */
.L_x_576:
[----:B-1----:R-:W2:Y:S04]  /*14250*/  LDL.LU R4, [R1+0xb8] ;  /* 0x0000b80001047983 */ /* 0x002ea80000300800 */
[----:B------:R-:W3:Y:S04]  /*14260*/  LDL R110, [R1+0xfc] ;  /* 0x0000fc00016e7983 */ /* 0x000ee80000100800 */
[----:B------:R-:W4:Y:S04]  /*14270*/  LDL R107, [R1+0xc0] ;  /* 0x0000c000016b7983 */ /* 0x000f280000100800 */
[----:B------:R-:W4:Y:S01]  /*14280*/  LDL R19, [R1+0xac] ;  /* 0x0000ac0001137983 */ /* 0x000f220000100800 */
[----:B------:R-:W-:Y:S01]  /*14290*/  IMAD.MOV.U32 R13, RZ, RZ, 0x368 ;  /* 0x00000368ff0d7424 */ /* 0x000fe200078e00ff */
[----:B------:R-:W-:-:S02]  /*142a0*/  ISETP.GT.AND P2, PT, R3, 0x1, PT ;  /* 0x000000010300780c */ /* 0x000fc40003f44270 */
[----:B------:R-:W-:Y:S02]  /*142b0*/  ISETP.NE.U32.AND P0, PT, RZ, c[0x0][0x500], PT ;  /* 0x00014000ff007a0c */ /* 0x000fe40003f05070 */
[----:B------:R-:W-:Y:S02]  /*142c0*/  SEL R13, R13, 0x328, P2 ;  /* 0x000003280d0d7807 */ /* 0x000fe40001000000 */
[----:B------:R-:W-:Y:S02]  /*142d0*/  ISETP.NE.AND.EX P0, PT, RZ, c[0x0][0x504], PT, P0 ;  /* 0x00014100ff007a0c */ /* 0x000fe40003f05300 */
[----:B------:R-:W1:Y:S01]  /*142e0*/  LDC.64 R6, c[0x0][R13+0x170] ;  /* 0x00005c000d067b82 */ /* 0x000e620000000a00 */
[----:B------:R-:W-:Y:S02]  /*142f0*/  SHF.R.S32.HI R3, RZ, 0x1f, R8 ;  /* 0x0000001fff037819 */ /* 0x000fe40000011408 */
[----:B------:R-:W-:-:S05]  /*14300*/  SEL R0, R8, RZ, !P0 ;  /* 0x000000ff08007207 */ /* 0x000fca0004000000 */
[----:B------:R-:W1:Y:S08]  /*14310*/  LDC.64 R10, c[0x0][R13+0x168] ;  /* 0x00005a000d0a7b82 */ /* 0x000e700000000a00 */
[----:B------:R-:W1:Y:S01]  /*14320*/  LDC.64 R16, c[0x0][R13+0x178] ;  /* 0x00005e000d107b82 */ /* 0x000e620000000a00 */
[----:B--2---:R-:W-:Y:S02]  /*14330*/  LOP3.LUT R8, R4, 0xffff, RZ, 0xc0, !PT ;  /* 0x0000ffff04087812 */ /* 0x004fe400078ec0ff */
[----:B------:R-:W-:Y:S01]  /*14340*/  SEL R4, R3, RZ, !P0 ;  /* 0x000000ff03047207 */ /* 0x000fe20004000000 */
[----:B-1----:R-:W-:-:S04]  /*14350*/  IMAD R3, R7, R0, RZ ;  /* 0x0000000007037224 */ /* 0x002fc800078e02ff */
[C---:B------:R-:W-:Y:S02]  /*14360*/  IMAD R9, R6.reuse, R4, R3 ;  /* 0x0000000406097224 */ /* 0x040fe400078e0203 */
[----:B------:R-:W-:-:S04]  /*14370*/  IMAD.WIDE.U32 R4, R6, R0, RZ ;  /* 0x0000000006047225 */ /* 0x000fc800078e00ff */
[----:B------:R-:W-:-:S04]  /*14380*/  IMAD.WIDE.U32 R6, R10, R8, RZ ;  /* 0x000000080a067225 */ /* 0x000fc800078e00ff */
[----:B------:R-:W-:Y:S01]  /*14390*/  IMAD R3, R11, R8, RZ ;  /* 0x000000080b037224 */ /* 0x000fe200078e02ff */
[--C-:B-----5:R-:W-:Y:S01]  /*143a0*/  IADD3 R12, P1, P0, R4, R6, R2.reuse ;  /* 0x00000006040c7210 */ /* 0x120fe2000783e002 */
[----:B------:R-:W-:Y:S01]  /*143b0*/  IMAD.IADD R9, R5, 0x1, R9 ;  /* 0x0000000105097824 */ /* 0x000fe200078e0209 */
[----:B------:R-:W-:Y:S01]  /*143c0*/  SHF.R.S32.HI R11, RZ, 0x1f, R2 ;  /* 0x0000001fff0b7819 */ /* 0x000fe20000011402 */
[----:B------:R-:W-:Y:S02]  /*143d0*/  IMAD.IADD R6, R7, 0x1, R3 ;  /* 0x0000000107067824 */ /* 0x000fe400078e0203 */
[----:B------:R-:W-:-:S03]  /*143e0*/  IMAD.MOV.U32 R3, RZ, RZ, c[0x0][0x4e8] ;  /* 0x00013a00ff037624 */ /* 0x000fc600078e00ff */
[----:B------:R-:W-:Y:S01]  /*143f0*/  IADD3.X R10, R9, R6, R11, P1, P0 ;  /* 0x00000006090a7210 */ /* 0x000fe20000fe040b */
[----:B----4-:R-:W-:Y:S01]  /*14400*/  IMAD.IADD R9, R107, 0x1, R19 ;  /* 0x000000016b097824 */ /* 0x010fe200078e0213 */
[----:B------:R-:W-:Y:S02]  /*14410*/  ISETP.NE.AND P3, PT, R3, 0x1, PT ;  /* 0x000000010300780c */ /* 0x000fe40003f65270 */
[----:B---3--:R-:W-:-:S05]  /*14420*/  SEL R3, R110, RZ, P2 ;  /* 0x000000ff6e037207 */ /* 0x008fca0001000000 */
[-C--:B------:R-:W-:Y:S02]  /*14430*/  IMAD.WIDE.U32 R4, R16, R3.reuse, RZ ;  /* 0x0000000310047225 */ /* 0x080fe400078e00ff */
[----:B------:R-:W2:Y:S02]  /*14440*/  LDL R16, [R1+0x1f8] ;  /* 0x0001f80001107983 */ /* 0x000ea40000100800 */
[----:B------:R-:W-:Y:S02]  /*14450*/  IMAD R7, R17, R3, RZ ;  /* 0x0000000311077224 */ /* 0x000fe400078e02ff */
[----:B------:R-:W-:-:S04]  /*14460*/  @P3 IMAD.HI.U32 R6, R9, c[0x0][0x4ec], RZ ;  /* 0x00013b0009063a27 */ /* 0x000fc800078e00ff */
[----:B------:R-:W-:Y:S01]  /*14470*/  IMAD.MOV.U32 R3, RZ, RZ, R9 ;  /* 0x000000ffff037224 */ /* 0x000fe200078e0009 */
[----:B------:R-:W-:-:S04]  /*14480*/  @P3 SHF.R.U32.HI R3, RZ, c[0x0][0x4f0], R6 ;  /* 0x00013c00ff033a19 */ /* 0x000fc80000011606 */
[----:B------:R-:W-:Y:S02]  /*14490*/  IADD3 R4, P1, P0, R3, R12, R4 ;  /* 0x0000000c03047210 */ /* 0x000fe4000783e004 */
[----:B------:R-:W1:Y:S01]  /*144a0*/  LDC.64 R12, c[0x0][R13+0x160] ;  /* 0x000058000d0c7b82 */ /* 0x000e620000000a00 */
[----:B------:R-:W3:Y:S01]  /*144b0*/  S2R R110, SR_TID.X ;  /* 0x00000000006e7919 */ /* 0x000ee20000002100 */
[----:B------:R-:W-:Y:S01]  /*144c0*/  IMAD.IADD R7, R5, 0x1, R7 ;  /* 0x0000000105077824 */ /* 0x000fe200078e0207 */
[--C-:B------:R-:W-:Y:S01]  /*144d0*/  SHF.R.S32.HI R5, RZ, 0x1f, R3.reuse ;  /* 0x0000001fff057819 */ /* 0x100fe20000011403 */
[----:B------:R-:W-:-:S03]  /*144e0*/  IMAD.MOV R3, RZ, RZ, -R3 ;  /* 0x000000ffff037224 */ /* 0x000fc600078e0a03 */
[----:B------:R-:W-:Y:S01]  /*144f0*/  IADD3.X R5, R5, R10, R7, P1, P0 ;  /* 0x0000000a05057210 */ /* 0x000fe20000fe0407 */
[----:B------:R-:W-:-:S05]  /*14500*/  IMAD R3, R3, c[0x0][0x4e8], R9 ;  /* 0x00013a0003037a24 */ /* 0x000fca00078e0209 */
[----:B------:R-:W-:Y:S02]  /*14510*/  SHF.R.S32.HI R7, RZ, 0x1f, R3 ;  /* 0x0000001fff077819 */ /* 0x000fe40000011403 */
[----:B---3--:R-:W-:-:S04]  /*14520*/  SHF.R.S32.HI R107, RZ, 0x1f, R110 ;  /* 0x0000001fff6b7819 */ /* 0x008fc8000001146e */
[----:B------:R-:W-:Y:S01]  /*14530*/  LEA.HI R107, R107, R110, RZ, 0x5 ;  /* 0x0000006e6b6b7211 */ /* 0x000fe200078f28ff */
[-C--:B-1----:R-:W-:Y:S02]  /*14540*/  IMAD R6, R13, R3.reuse, RZ ;  /* 0x000000030d067224 */ /* 0x082fe400078e02ff */
[----:B------:R-:W-:-:S04]  /*14550*/  IMAD.WIDE.U32 R4, R12, R3, R4 ;  /* 0x000000030c047225 */ /* 0x000fc800078e0004 */
[----:B------:R-:W-:Y:S02]  /*14560*/  IMAD.MOV.U32 R3, RZ, RZ, c[0x0][0x4a8] ;  /* 0x00012a00ff037624 */ /* 0x000fe400078e00ff */
[----:B------:R-:W-:Y:S02]  /*14570*/  IMAD R6, R12, R7, R6 ;  /* 0x000000070c067224 */ /* 0x000fe400078e0206 */
[----:B------:R-:W-:Y:S01]  /*14580*/  IMAD.MOV.U32 R7, RZ, RZ, c[0x0][0x4ac] ;  /* 0x00012b00ff077624 */ /* 0x000fe200078e00ff */
[----:B------:R-:W-:Y:S01]  /*14590*/  SEL R3, R3, c[0x0][0x450], P2 ;  /* 0x0001140003037a07 */ /* 0x000fe20001000000 */
[----:B------:R-:W-:-:S03]  /*145a0*/  IMAD.IADD R5, R5, 0x1, R6 ;  /* 0x0000000105057824 */ /* 0x000fc600078e0206 */
[----:B------:R-:W-:Y:S02]  /*145b0*/  SEL R7, R7, c[0x0][0x454], P2 ;  /* 0x0001150007077a07 */ /* 0x000fe40001000000 */
[C---:B------:R-:W-:Y:S02]  /*145c0*/  LEA R3, P0, R4.reuse, R3, 0x2 ;  /* 0x0000000304037211 */ /* 0x040fe400078010ff */
[----:B------:R-:W-:Y:S02]  /*145d0*/  LOP3.LUT R107, R107, 0xffffffe0, RZ, 0xc0, !PT ;  /* 0xffffffe06b6b7812 */ /* 0x000fe400078ec0ff */
[----:B------:R-:W-:Y:S01]  /*145e0*/  LEA.HI.X R5, R4, R7, R5, 0x2, P0 ;  /* 0x0000000704057211 */ /* 0x000fe200000f1405 */
[----:B------:R-:W-:Y:S02]  /*145f0*/  SHFL.IDX PT, R6, R3, RZ, 0x1c1f ;  /* 0x001c1fff03067589 */ /* 0x000fe400000e0000 */
[----:B------:R-:W-:Y:S02]  /*14600*/  IMAD.IADD R107, R110, 0x1, -R107 ;  /* 0x000000016e6b7824 */ /* 0x000fe400078e0a6b */
[----:B------:R-:W1:Y:S01]  /*14610*/  SHFL.IDX PT, R7, R5, RZ, 0x1c1f ;  /* 0x001c1fff05077589 */ /* 0x000e6200000e0000 */
[----:B------:R-:W-:-:S03]  /*14620*/  IMAD R13, R14, c[0x0][0x4e8], RZ ;  /* 0x00013a000e0d7a24 */ /* 0x000fc600078e02ff */
[----:B------:R2:W-:Y:S01]  /*14630*/  SHFL.IDX PT, R4, R3, 0x1, 0x1c1f ;  /* 0x003c1f0003047f89 */ /* 0x0005e200000e0000 */
[----:B------:R-:W-:-:S03]  /*14640*/  LOP3.LUT P0, RZ, R107, 0x3, RZ, 0xc0, !PT ;  /* 0x000000036bff7812 */ /* 0x000fc6000780c0ff */
[----:B------:R-:W3:Y:S01]  /*14650*/  SHFL.IDX PT, R5, R5, 0x1, 0x1c1f ;  /* 0x003c1f0005057f89 */ /* 0x000ee200000e0000 */
[----:B--2---:R-:W-:-:S05]  /*14660*/  IMAD.IADD R3, R16, 0x1, R19 ;  /* 0x0000000110037824 */ /* 0x004fca00078e0213 */
[C---:B------:R-:W-:Y:S02]  /*14670*/  IADD3 R10, R3.reuse, 0x8, RZ ;  /* 0x00000008030a7810 */ /* 0x040fe40007ffe0ff */
[-C--:B------:R-:W-:Y:S02]  /*14680*/  ISETP.GE.OR P1, PT, R3, R13.reuse, P0 ;  /* 0x0000000d0300720c */ /* 0x080fe40000726670 */
[----:B------:R-:W-:-:S11]  /*14690*/  ISETP.GE.OR P0, PT, R10, R13, P0 ;  /* 0x0000000d0a00720c */ /* 0x000fd60000706670 */
[----:B-1----:R1:W-:Y:S01]  /*146a0*/  @!P1 ST.E [R6.64], R15 ;  /* 0x0000000f06009985 */ /* 0x0023e2000c101906 */
[----:B------:R-:W-:-:S03]  /*146b0*/  ISETP.GE.AND P1, PT, R10, R13, PT ;  /* 0x0000000d0a00720c */ /* 0x000fc60003f26270 */
[----:B---3--:R1:W-:Y:S01]  /*146c0*/  @!P0 ST.E [R4.64], R18 ;  /* 0x0000001204008985 */ /* 0x0083e2000c101906 */
[----:B------:R-:W-:Y:S02]  /*146d0*/  ISETP.GE.AND P0, PT, R3, R13, PT ;  /* 0x0000000d0300720c */ /* 0x000fe40003f06270 */
[----:B------:R-:W-:Y:S01]  /*146e0*/  P2R R14, PR, RZ, 0x2 ;  /* 0x00000002ff0e7803 */ /* 0x000fe20000000000 */
[----:B------:R-:W-:Y:S05]  /*146f0*/  @P2 BRA `(.L_x_577) ;  /* 0x00000b7000002947 */ /* 0x000fea0003800000 */
[----:B------:R-:W2:Y:S04]  /*14700*/  LDL R16, [R1+0x174] ;  /* 0x0001740001107983 */ /* 0x000ea80000100800 */
[----:B------:R-:W3:Y:S01]  /*14710*/  LDL R107, [R1+0x2c] ;  /* 0x00002c00016b7983 */ /* 0x000ee20000100800 */
[----:B------:R-:W-:Y:S01]  /*14720*/  IMAD R11, R11, c[0x0][0x3a0], RZ ;  /* 0x0000e8000b0b7a24 */ /* 0x000fe200078e02ff */
[----:B-1----:R-:W-:Y:S01]  /*14730*/  SHF.R.S32.HI R7, RZ, 0x1f, R0 ;  /* 0x0000001fff077819 */ /* 0x002fe20000011400 */
[----:B------:R-:W-:-:S04]  /*14740*/  IMAD.WIDE.U32 R4, R2, c[0x0][0x3a0], RZ ;  /* 0x0000e80002047a25 */ /* 0x000fc800078e00ff */
[----:B------:R-:W-:-:S05]  /*14750*/  IMAD R2, R2, c[0x0][0x3a4], R11 ;  /* 0x0000e90002027a24 */ /* 0x000fca00078e020b */
[----:B------:R-:W-:Y:S02]  /*14760*/  IADD3 R3, R5, R2, RZ ;  /* 0x0000000205037210 */ /* 0x000fe40007ffe0ff */
[----:B------:R-:W-:-:S05]  /*14770*/  MOV R2, R4 ;  /* 0x0000000400027202 */ /* 0x000fca0000000f00 */
[----:B------:R-:W-:-:S04]  /*14780*/  IMAD.WIDE.U32 R4, R8, c[0x0][0x3e8], R2 ;  /* 0x0000fa0008047a25 */ /* 0x000fc800078e0002 */
[----:B------:R-:W-:Y:S02]  /*14790*/  IMAD R3, R7, c[0x0][0x3f0], RZ ;  /* 0x0000fc0007037a24 */ /* 0x000fe400078e02ff */
[----:B------:R-:W-:-:S04]  /*147a0*/  IMAD R5, R8, c[0x0][0x3ec], R5 ;  /* 0x0000fb0008057a24 */ /* 0x000fc800078e0205 */
[----:B------:R-:W-:Y:S01]  /*147b0*/  IMAD.WIDE.U32 R4, R0, c[0x0][0x3f0], R4 ;  /* 0x0000fc0000047a25 */ /* 0x000fe200078e0004 */
[----:B--2---:R-:W-:Y:S01]  /*147c0*/  IADD3 R6, R16, R19, RZ ;  /* 0x0000001310067210 */ /* 0x004fe20007ffe0ff */
[----:B---3--:R1:W2:Y:S04]  /*147d0*/  LDS.128 R28, [R107+0x80] ;  /* 0x000080006b1c7984 */ /* 0x0082a80000000c00 */
[----:B------:R-:W-:Y:S01]  /*147e0*/  @P3 IMAD.HI.U32 R7, R6, c[0x0][0x4ec], RZ ;  /* 0x00013b0006073a27 */ /* 0x000fe200078e00ff */
[----:B------:R-:W-:Y:S01]  /*147f0*/  MOV R2, R6 ;  /* 0x0000000600027202 */ /* 0x000fe20000000f00 */
[----:B------:R1:W3:Y:S03]  /*14800*/  LDS.128 R44, [R107+0x1080] ;  /* 0x001080006b2c7984 */ /* 0x0002e60000000c00 */
[----:B------:R-:W-:Y:S01]  /*14810*/  @P3 SHF.R.U32.HI R2, RZ, c[0x0][0x4f0], R7 ;  /* 0x00013c00ff023a19 */ /* 0x000fe20000011607 */
[----:B------:R-:W-:Y:S01]  /*14820*/  IMAD R7, R0, c[0x0][0x3f4], R3 ;  /* 0x0000fd0000077a24 */ /* 0x000fe200078e0203 */
[----:B------:R1:W4:Y:S02]  /*14830*/  LDS.128 R60, [R107+0x2080] ;  /* 0x002080006b3c7984 */ /* 0x0003240000000c00 */
[----:B------:R-:W-:-:S02]  /*14840*/  SHF.R.S32.HI R3, RZ, 0x1f, R2 ;  /* 0x0000001fff037819 */ /* 0x000fc40000011402 */
[----:B------:R1:W1:Y:S01]  /*14850*/  LDS.128 R72, [R107+0x3080] ;  /* 0x003080006b487984 */ /* 0x0002620000000c00 */
[----:B------:R-:W-:Y:S02]  /*14860*/  IADD3 R0, -R2, RZ, RZ ;  /* 0x000000ff02007210 */ /* 0x000fe40007ffe1ff */
[----:B------:R-:W-:Y:S01]  /*14870*/  IADD3 R5, R5, R7, RZ ;  /* 0x0000000705057210 */ /* 0x000fe20007ffe0ff */
[----:B------:R1:W1:Y:S01]  /*14880*/  LDS.128 R24, [R107+0x4080] ;  /* 0x004080006b187984 */ /* 0x0002620000000c00 */
[----:B------:R-:W-:Y:S02]  /*14890*/  IMAD R3, R3, c[0x0][0x3e0], RZ ;  /* 0x0000f80003037a24 */ /* 0x000fe400078e02ff */
[----:B------:R-:W-:Y:S01]  /*148a0*/  IMAD R0, R0, c[0x0][0x4e8], R6 ;  /* 0x00013a0000007a24 */ /* 0x000fe200078e0206 */
[----:B------:R1:W1:Y:S01]  /*148b0*/  LDS.128 R40, [R107+0x5080] ;  /* 0x005080006b287984 */ /* 0x0002620000000c00 */
[C---:B------:R-:W-:Y:S02]  /*148c0*/  IMAD R6, R2.reuse, c[0x0][0x3e4], R3 ;  /* 0x0000f90002067a24 */ /* 0x040fe400078e0203 */
[----:B------:R-:W-:Y:S01]  /*148d0*/  IMAD.WIDE.U32 R2, R2, c[0x0][0x3e0], R4 ;  /* 0x0000f80002027a25 */ /* 0x000fe200078e0004 */
[----:B------:R1:W1:Y:S01]  /*148e0*/  LDS.128 R56, [R107+0x6080] ;  /* 0x006080006b387984 */ /* 0x0002620000000c00 */
[----:B------:R-:W-:-:S03]  /*148f0*/  SHF.R.S32.HI R4, RZ, 0x1f, R0 ;  /* 0x0000001fff047819 */ /* 0x000fc60000011400 */
[----:B------:R1:W1:Y:S01]  /*14900*/  LDS.128 R68, [R107+0x7080] ;  /* 0x007080006b447984 */ /* 0x0002620000000c00 */
[----:B------:R-:W-:Y:S01]  /*14910*/  IADD3 R3, R3, R6, RZ ;  /* 0x0000000603037210 */ /* 0x000fe20007ffe0ff */
[----:B------:R-:W-:Y:S02]  /*14920*/  IMAD R4, R4, c[0x0][0x3d8], RZ ;  /* 0x0000f60004047a24 */ /* 0x000fe400078e02ff */
[----:B------:R1:W1:Y:S02]  /*14930*/  LDS.128 R20, [R107+0x8080] ;  /* 0x008080006b147984 */ /* 0x0002640000000c00 */
[C---:B------:R-:W-:Y:S02]  /*14940*/  IMAD.WIDE.U32 R2, R0.reuse, c[0x0][0x3d8], R2 ;  /* 0x0000f60000027a25 */ /* 0x040fe400078e0002 */
[----:B------:R1:W1:Y:S02]  /*14950*/  LDS.128 R36, [R107+0x9080] ;  /* 0x009080006b247984 */ /* 0x0002640000000c00 */
[----:B------:R-:W-:Y:S01]  /*14960*/  IMAD R0, R0, c[0x0][0x3dc], R4 ;  /* 0x0000f70000007a24 */ /* 0x000fe200078e0204 */
[C---:B------:R-:W-:Y:S01]  /*14970*/  LEA R14, P0, R2.reuse, c[0x0][0x380], 0x1 ;  /* 0x0000e000020e7a11 */ /* 0x040fe200078008ff */
[----:B------:R1:W1:Y:S03]  /*14980*/  LDS.128 R52, [R107+0xa080] ;  /* 0x00a080006b347984 */ /* 0x0002660000000c00 */
[----:B------:R-:W-:Y:S01]  /*14990*/  IADD3 R0, R3, R0, RZ ;  /* 0x0000000003007210 */ /* 0x000fe20007ffe0ff */
[----:B------:R1:W1:Y:S03]  /*149a0*/  LDS.128 R64, [R107+0xb080] ;  /* 0x00b080006b407984 */ /* 0x0002660000000c00 */
[----:B------:R-:W-:Y:S01]  /*149b0*/  LEA.HI.X R5, R2, c[0x0][0x384], R0, 0x1, P0 ;  /* 0x0000e10002057a11 */ /* 0x000fe200000f0c00 */
[----:B------:R1:W1:Y:S04]  /*149c0*/  LDS.128 R16, [R107+0xc080] ;  /* 0x00c080006b107984 */ /* 0x0002680000000c00 */
[----:B------:R1:W1:Y:S04]  /*149d0*/  LDS.128 R32, [R107+0xd080] ;  /* 0x00d080006b207984 */ /* 0x0002680000000c00 */
[----:B------:R1:W1:Y:S04]  /*149e0*/  LDS.128 R48, [R107+0xe080] ;  /* 0x00e080006b307984 */ /* 0x0002680000000c00 */
[----:B------:R1:W1:Y:S01]  /*149f0*/  LDS.128 R76, [R107+0xf080] ;  /* 0x00f080006b4c7984 */ /* 0x0002620000000c00 */
[----:B------:R-:W-:Y:S05]  /*14a00*/  BRA.DIV ~URZ, `(.L_x_578) ;  /* 0x000062527f007947 */ /* 0x000fea000b800000 */
[----:B--234-:R2:W3:Y:S02]  /*14a10*/  SHFL.IDX PT, R4, R5, RZ, 0x181f ;  /* 0x00181fff05047589 */ /* 0x01c4e400000e0000 */
.L_x_674:
[----:B------:R-:W-:Y:S05]  /*14a20*/  BRA.DIV ~URZ, `(.L_x_579) ;  /* 0x000062c27f007947 */ /* 0x000fea000b800000 */
[----:B------:R4:W2:Y:S02]  /*14a30*/  SHFL.IDX PT, R0, R14, RZ, 0x181f ;  /* 0x00181fff0e007589 */ /* 0x0008a400000e0000 */
.L_x_675:
[----:B------:R-:W5:Y:S04]  /*14a40*/  LDL.LU R3, [R1+0xac] ;  /* 0x0000ac0001037983 */ /* 0x000f680000300800 */
[----:B------:R-:W4:Y:S02]  /*14a50*/  S2R R6, SR_TID.X ;  /* 0x0000000000067919 */ /* 0x000f240000002100 */
[----:B----4-:R-:W-:-:S04]  /*14a60*/  SHF.R.S32.HI R2, RZ, 0x1f, R6 ;  /* 0x0000001fff027819 */ /* 0x010fc80000011406 */
[----:B------:R-:W-:-:S04]  /*14a70*/  LEA.HI R2, R2, R6, RZ, 0x3 ;  /* 0x0000000602027211 */ /* 0x000fc800078f18ff */
[----:B------:R-:W-:Y:S01]  /*14a80*/  SHF.R.S32.HI R2, RZ, 0x3, R2 ;  /* 0x00000003ff027819 */ /* 0x000fe20000011402 */
[----:B------:R-:W-:Y:S04]  /*14a90*/  BSSY B0, `(.L_x_580) ;  /* 0x000001c000007945 */ /* 0x000fe80003800000 */
[----:B-----5:R-:W-:-:S05]  /*14aa0*/  IMAD.IADD R12, R2, 0x1, R3 ;  /* 0x00000001020c7824 */ /* 0x020fca00078e0203 */
[----:B------:R-:W-:-:S13]  /*14ab0*/  ISETP.GE.AND P0, PT, R12, R13, PT ;  /* 0x0000000d0c00720c */ /* 0x000fda0003f06270 */
[----:B------:R-:W-:Y:S05]  /*14ac0*/  @P0 BRA `(.L_x_581) ;  /* 0x0000018000000947 */ /* 0x000fea0003800000 */
[----:B------:R-:W4:Y:S04]  /*14ad0*/  LDL R2, [R1+0x3c] ;  /* 0x00003c0001027983 */ /* 0x000f280000100800 */
[----:B------:R-:W5:Y:S04]  /*14ae0*/  LDL R83, [R1+0x68] ;  /* 0x0000680001537983 */ /* 0x000f680000100800 */
[----:B---3--:R-:W3:Y:S04]  /*14af0*/  LDL R81, [R1+0x64] ;  /* 0x0000640001517983 */ /* 0x008ee80000100800 */
[----:B--2---:R-:W2:Y:S04]  /*14b00*/  LDL R15, [R1+0x6c] ;  /* 0x00006c00010f7983 */ /* 0x004ea80000100800 */
[----:B------:R-:W2:Y:S04]  /*14b10*/  LDL R3, [R1+0x208] ;  /* 0x0002080001037983 */ /* 0x000ea80000100800 */
[----:B------:R-:W2:Y:S04]  /*14b20*/  LDL R84, [R1+0x204] ;  /* 0x0002040001547983 */ /* 0x000ea80000100800 */
[----:B------:R-:W2:Y:S04]  /*14b30*/  LDL R82, [R1+0x200] ;  /* 0x0002000001527983 */ /* 0x000ea80000100800 */
[----:B------:R-:W2:Y:S01]  /*14b40*/  LDL R80, [R1+0x1fc] ;  /* 0x0001fc0001507983 */ /* 0x000ea20000100800 */
[----:B----4-:R-:W-:-:S02]  /*14b50*/  ISETP.GE.AND P3, PT, R2, c[0x0][0x3c8], PT ;  /* 0x0000f20002007a0c */ /* 0x010fc40003f66270 */
[----:B-----5:R-:W-:Y:S02]  /*14b60*/  ISETP.GE.AND P2, PT, R83, c[0x0][0x3c8], PT ;  /* 0x0000f20053007a0c */ /* 0x020fe40003f46270 */
[----:B---3--:R-:W-:Y:S02]  /*14b70*/  ISETP.GE.AND P1, PT, R81, c[0x0][0x3c8], PT ;  /* 0x0000f20051007a0c */ /* 0x008fe40003f26270 */
[----:B--2---:R-:W-:-:S07]  /*14b80*/  ISETP.GE.AND P0, PT, R15, c[0x0][0x3c8], PT ;  /* 0x0000f2000f007a0c */ /* 0x004fce0003f06270 */
[CC--:B------:R-:W-:Y:S02]  /*14b90*/  @!P3 LEA R10, P4, R2.reuse, R0.reuse, 0x1 ;  /* 0x00000000020ab211 */ /* 0x0c0fe400078808ff */
[----:B------:R-:W-:Y:S02]  /*14ba0*/  @!P2 LEA R8, P6, R83, R0, 0x1 ;  /* 0x000000005308a211 */ /* 0x000fe400078c08ff */
[----:B------:R-:W-:Y:S02]  /*14bb0*/  @!P3 LEA.HI.X R11, R2, R4, R3, 0x1, P4 ;  /* 0x00000004020bb211 */ /* 0x000fe400020f0c03 */
[----:B------:R-:W-:Y:S02]  /*14bc0*/  @!P1 LEA R6, P5, R81, R0, 0x1 ;  /* 0x0000000051069211 */ /* 0x000fe400078a08ff */
[----:B------:R-:W-:Y:S02]  /*14bd0*/  @!P2 LEA.HI.X R9, R83, R4, R84, 0x1, P6 ;  /* 0x000000045309a211 */ /* 0x000fe400030f0c54 */
[----:B------:R-:W-:-:S02]  /*14be0*/  @!P0 LEA R2, P4, R15, R0, 0x1 ;  /* 0x000000000f028211 */ /* 0x000fc400078808ff */
[-C--:B------:R-:W-:Y:S02]  /*14bf0*/  @!P1 LEA.HI.X R7, R81, R4.reuse, R82, 0x1, P5 ;  /* 0x0000000451079211 */ /* 0x080fe400028f0c52 */
[----:B------:R-:W-:Y:S01]  /*14c00*/  @!P0 LEA.HI.X R3, R15, R4, R80, 0x1, P4 ;  /* 0x000000040f038211 */ /* 0x000fe200020f0c50 */
[----:B------:R2:W-:Y:S04]  /*14c10*/  @!P3 ST.E.128 [R10.64], R28 ;  /* 0x0000001c0a00b985 */ /* 0x0005e8000c101d06 */
[----:B-1----:R2:W-:Y:S04]  /*14c20*/  @!P2 ST.E.128 [R8.64], R24 ;  /* 0x000000180800a985 */ /* 0x0025e8000c101d06 */
[----:B------:R2:W-:Y:S04]  /*14c30*/  @!P1 ST.E.128 [R6.64], R20 ;  /* 0x0000001406009985 */ /* 0x0005e8000c101d06 */
[----:B------:R2:W-:Y:S02]  /*14c40*/  @!P0 ST.E.128 [R2.64], R16 ;  /* 0x0000001002008985 */ /* 0x0005e4000c101d06 */
.L_x_581:
[----:B------:R-:W-:Y:S05]  /*14c50*/  BSYNC B0 ;  /* 0x0000000000007941 */ /* 0x000fea0003800000 */
.L_x_580:
[----:B------:R-:W-:Y:S05]  /*14c60*/  BRA.DIV ~URZ, `(.L_x_582) ;  /* 0x000061127f007947 */ /* 0x000fea000b800000 */
[----:B---3--:R3:W4:Y:S04]  /*14c70*/  SHFL.IDX PT, R4, R5, 0x1, 0x181f ;  /* 0x00381f0005047f89 */ /* 0x00872800000e0000 */
[----:B--2---:R3:W2:Y:S02]  /*14c80*/  SHFL.IDX PT, R0, R14, 0x1, 0x181f ;  /* 0x00381f000e007f89 */ /* 0x0046a400000e0000 */
.L_x_676:
[----:B------:R-:W-:Y:S01]  /*14c90*/  IADD3 R2, R12, 0x20, RZ ;  /* 0x000000200c027810 */ /* 0x000fe20007ffe0ff */
[----:B------:R-:W-:Y:S03]  /*14ca0*/  BSSY B0, `(.L_x_583) ;  /* 0x000001b000007945 */ /* 0x000fe60003800000 */
[----:B------:R-:W-:-:S13]  /*14cb0*/  ISETP.GE.AND P0, PT, R2, R13, PT ;  /* 0x0000000d0200720c */ /* 0x000fda0003f06270 */
[----:B------:R-:W-:Y:S05]  /*14cc0*/  @P0 BRA `(.L_x_584) ;  /* 0x0000018000000947 */ /* 0x000fea0003800000 */
[----:B------:R-:W5:Y:S04]  /*14cd0*/  LDL R3, [R1+0x3c] ;  /* 0x00003c0001037983 */ /* 0x000f680000100800 */
[----:B-1-3--:R-:W3:Y:S04]  /*14ce0*/  LDL R19, [R1+0x68] ;  /* 0x0000680001137983 */ /* 0x00aee80000100800 */
[----:B----4-:R-:W4:Y:S04]  /*14cf0*/  LDL R17, [R1+0x64] ;  /* 0x0000640001117983 */ /* 0x010f280000100800 */
[----:B--2---:R-:W2:Y:S04]  /*14d00*/  LDL R15, [R1+0x6c] ;  /* 0x00006c00010f7983 */ /* 0x004ea80000100800 */
[----:B------:R-:W2:Y:S04]  /*14d10*/  LDL R21, [R1+0x208] ;  /* 0x0002080001157983 */ /* 0x000ea80000100800 */
[----:B------:R-:W2:Y:S04]  /*14d20*/  LDL R20, [R1+0x204] ;  /* 0x0002040001147983 */ /* 0x000ea80000100800 */
[----:B------:R-:W2:Y:S04]  /*14d30*/  LDL R18, [R1+0x200] ;  /* 0x0002000001127983 */ /* 0x000ea80000100800 */
[----:B------:R-:W2:Y:S01]  /*14d40*/  LDL R16, [R1+0x1fc] ;  /* 0x0001fc0001107983 */ /* 0x000ea20000100800 */
[----:B-----5:R-:W-:-:S02]  /*14d50*/  ISETP.GE.AND P3, PT, R3, c[0x0][0x3c8], PT ;  /* 0x0000f20003007a0c */ /* 0x020fc40003f66270 */
[----:B---3--:R-:W-:Y:S02]  /*14d60*/  ISETP.GE.AND P2, PT, R19, c[0x0][0x3c8], PT ;  /* 0x0000f20013007a0c */ /* 0x008fe40003f46270 */
[----:B----4-:R-:W-:Y:S02]  /*14d70*/  ISETP.GE.AND P1, PT, R17, c[0x0][0x3c8], PT ;  /* 0x0000f20011007a0c */ /* 0x010fe40003f26270 */
[----:B--2---:R-:W-:-:S07]  /*14d80*/  ISETP.GE.AND P0, PT, R15, c[0x0][0x3c8], PT ;  /* 0x0000f2000f007a0c */ /* 0x004fce0003f06270 */
[-C--:B------:R-:W-:Y:S02]  /*14d90*/  @!P3 LEA R10, P4, R3, R0.reuse, 0x1 ;  /* 0x00000000030ab211 */ /* 0x080fe400078808ff */
        /* <DEDUP_REMOVED lines=8> */
[----:B------:R1:W-:Y:S04]  /*14e20*/  @!P2 ST.E.128 [R8.64], R40 ;  /* 0x000000280800a985 */ /* 0x0003e8000c101d06 */
[----:B------:R1:W-:Y:S04]  /*14e30*/  @!P1 ST.E.128 [R6.64], R36 ;  /* 0x0000002406009985 */ /* 0x0003e8000c101d06 */
[----:B------:R1:W-:Y:S02]  /*14e40*/  @!P0 ST.E.128 [R2.64], R32 ;  /* 0x0000002002008985 */ /* 0x0003e4000c101d06 */
.L_x_584:
[----:B------:R-:W-:Y:S05]  /*14e50*/  BSYNC B0 ;  /* 0x0000000000007941 */ /* 0x000fea0003800000 */
.L_x_583:
[----:B------:R-:W-:Y:S05]  /*14e60*/  BRA.DIV ~URZ, `(.L_x_585) ;  /* 0x000060227f007947 */ /* 0x000fea000b800000 */
[----:B----4-:R4:W3:Y:S02]  /*14e70*/  SHFL.IDX PT, R4, R5, 0x2, 0x181f ;  /* 0x00581f0005047f89 */ /* 0x0108e400000e0000 */
.L_x_677:
[----:B------:R-:W-:Y:S05]  /*14e80*/  BRA.DIV ~URZ, `(.L_x_586) ;  /* 0x000060927f007947 */ /* 0x000fea000b800000 */
[----:B--2---:R2:W4:Y:S02]  /*14e90*/  SHFL.IDX PT, R0, R14, 0x2, 0x181f ;  /* 0x00581f000e007f89 */ /* 0x00452400000e0000 */
.L_x_678:
[----:B-1----:R-:W-:Y:S01]  /*14ea0*/  IADD3 R2, R12, 0x40, RZ ;  /* 0x000000400c027810 */ /* 0x002fe20007ffe0ff */
[----:B------:R-:W-:Y:S03]  /*14eb0*/  BSSY B0, `(.L_x_587) ;  /* 0x000001b000007945 */ /* 0x000fe60003800000 */
[----:B------:R-:W-:-:S13]  /*14ec0*/  ISETP.GE.AND P0, PT, R2, R13, PT ;  /* 0x0000000d0200720c */ /* 0x000fda0003f06270 */
[----:B------:R-:W-:Y:S05]  /*14ed0*/  @P0 BRA `(.L_x_588) ;  /* 0x0000018000000947 */ /* 0x000fea0003800000 */
[----:B------:R-:W5:Y:S04]  /*14ee0*/  LDL R3, [R1+0x3c] ;  /* 0x00003c0001037983 */ /* 0x000f680000100800 */
[----:B--2---:R-:W2:Y:S04]  /*14ef0*/  LDL R19, [R1+0x68] ;  /* 0x0000680001137983 */ /* 0x004ea80000100800 */
[----:B----4-:R-:W4:Y:S04]  /*14f00*/  LDL R17, [R1+0x64] ;  /* 0x0000640001117983 */ /* 0x010f280000100800 */
[----:B---3--:R-:W3:Y:S04]  /*14f10*/  LDL R15, [R1+0x6c] ;  /* 0x00006c00010f7983 */ /* 0x008ee80000100800 */
[----:B------:R-:W3:Y:S04]  /*14f20*/  LDL R21, [R1+0x208] ;  /* 0x0002080001157983 */ /* 0x000ee80000100800 */
[----:B------:R-:W3:Y:S04]  /*14f30*/  LDL R20, [R1+0x204] ;  /* 0x0002040001147983 */ /* 0x000ee80000100800 */
[----:B------:R-:W3:Y:S04]  /*14f40*/  LDL R18, [R1+0x200] ;  /* 0x0002000001127983 */ /* 0x000ee80000100800 */
[----:B------:R-:W3:Y:S01]  /*14f50*/  LDL R16, [R1+0x1fc] ;  /* 0x0001fc0001107983 */ /* 0x000ee20000100800 */
[----:B-----5:R-:W-:-:S02]  /*14f60*/  ISETP.GE.AND P3, PT, R3, c[0x0][0x3c8], PT ;  /* 0x0000f20003007a0c */ /* 0x020fc40003f66270 */
[----:B--2---:R-:W-:Y:S02]  /*14f70*/  ISETP.GE.AND P2, PT, R19, c[0x0][0x3c8], PT ;  /* 0x0000f20013007a0c */ /* 0x004fe40003f46270 */
[----:B----4-:R-:W-:Y:S02]  /*14f80*/  ISETP.GE.AND P1, PT, R17, c[0x0][0x3c8], PT ;  /* 0x0000f20011007a0c */ /* 0x010fe40003f26270 */
[----:B---3--:R-:W-:-:S07]  /*14f90*/  ISETP.GE.AND P0, PT, R15, c[0x0][0x3c8], PT ;  /* 0x0000f2000f007a0c */ /* 0x008fce0003f06270 */
        /* <DEDUP_REMOVED lines=12> */
.L_x_588:
[----:B------:R-:W-:Y:S05]  /*15060*/  BSYNC B0 ;  /* 0x0000000000007941 */ /* 0x000fea0003800000 */
.L_x_587:
[----:B------:R-:W-:Y:S05]  /*15070*/  BRA.DIV ~URZ, `(.L_x_589) ;  /* 0x00005f327f007947 */ /* 0x000fea000b800000 */
[----:B---3--:R3:W1:Y:S04]  /*15080*/  SHFL.IDX PT, R4, R5, 0x3, 0x181f ;  /* 0x00781f0005047f89 */ /* 0x00866800000e0000 */
[----:B----4-:R3:W4:Y:S02]  /*15090*/  SHFL.IDX PT, R0, R14, 0x3, 0x181f ;  /* 0x00781f000e007f89 */ /* 0x01072400000e0000 */
.L_x_679:
[----:B-1----:R-:W-:-:S04]  /*150a0*/  IADD3 R2, R12, 0x60, RZ ;  /* 0x000000600c027810 */ /* 0x002fc80007ffe0ff */
[----:B------:R-:W-:-:S13]  /*150b0*/  ISETP.GE.AND P0, PT, R2, R13, PT ;  /* 0x0000000d0200720c */ /* 0x000fda0003f06270 */
[----:B------:R-:W-:Y:S05]  /*150c0*/  @P0 BRA `(.L_x_590) ;  /* 0x00002cf000000947 */ /* 0x000fea0003800000 */
[----:B------:R-:W5:Y:S04]  /*150d0*/  LDL R16, [R1+0x3c] ;  /* 0x00003c0001107983 */ /* 0x000f680000100800 */
[----:B--23--:R-:W2:Y:S04]  /*150e0*/  LDL R14, [R1+0x68] ;  /* 0x00006800010e7983 */ /* 0x00cea80000100800 */
[----:B------:R-:W3:Y:S04]  /*150f0*/  LDL R10, [R1+0x64] ;  /* 0x00006400010a7983 */ /* 0x000ee80000100800 */
[----:B----4-:R-:W4:Y:S04]  /*15100*/  LDL R17, [R1+0x208] ;  /* 0x0002080001117983 */ /* 0x010f280000100800 */
[----:B------:R-:W4:Y:S04]  /*15110*/  LDL R15, [R1+0x204] ;  /* 0x00020400010f7983 */ /* 0x000f280000100800 */
[----:B------:R-:W4:Y:S04]  /*15120*/  LDL R11, [R1+0x200] ;  /* 0x00020000010b7983 */ /* 0x000f280000100800 */
[----:B------:R-:W4:Y:S01]  /*15130*/  LDL R5, [R1+0x6c] ;  /* 0x00006c0001057983 */ /* 0x000f220000100800 */
[----:B-----5:R-:W-:-:S02]  /*15140*/  ISETP.GE.AND P2, PT, R16, c[0x0][0x3c8], PT ;  /* 0x0000f20010007a0c */ /* 0x020fc40003f46270 */
[----:B--2---:R-:W-:Y:S02]  /*15150*/  ISETP.GE.AND P1, PT, R14, c[0x0][0x3c8], PT ;  /* 0x0000f2000e007a0c */ /* 0x004fe40003f26270 */
[----:B---3--:R-:W-:-:S09]  /*15160*/  ISETP.GE.AND P0, PT, R10, c[0x0][0x3c8], PT ;  /* 0x0000f2000a007a0c */ /* 0x008fd20003f06270 */
[-C--:B------:R-:W-:Y:S02]  /*15170*/  @!P2 LEA R8, P5, R16, R0.reuse, 0x1 ;  /* 0x000000001008a211 */ /* 0x080fe400078a08ff */
[----:B------:R-:W-:Y:S02]  /*15180*/  @!P1 LEA R6, P4, R14, R0, 0x1 ;  /* 0x000000000e069211 */ /* 0x000fe400078808ff */
[----:B----4-:R-:W-:Y:S02]  /*15190*/  @!P2 LEA.HI.X R9, R16, R4, R17, 0x1, P5 ;  /* 0x000000041009a211 */ /* 0x010fe400028f0c11 */
[----:B------:R-:W-:Y:S02]  /*151a0*/  @!P0 LEA R2, P3, R10, R0, 0x1 ;  /* 0x000000000a028211 */ /* 0x000fe400078608ff */
[-C--:B------:R-:W-:Y:S02]  /*151b0*/  @!P1 LEA.HI.X R7, R14, R4.reuse, R15, 0x1, P4 ;  /* 0x000000040e079211 */ /* 0x080fe400020f0c0f */
[----:B------:R-:W-:Y:S01]  /*151c0*/  @!P0 LEA.HI.X R3, R10, R4, R11, 0x1, P3 ;  /* 0x000000040a038211 */ /* 0x000fe200018f0c0b */
[----:B------:R1:W-:Y:S04]  /*151d0*/  @!P2 ST.E.128 [R8.64], R72 ;  /* 0x000000480800a985 */ /* 0x0003e8000c101d06 */
[----:B------:R1:W-:Y:S04]  /*151e0*/  @!P1 ST.E.128 [R6.64], R68 ;  /* 0x0000004406009985 */ /* 0x0003e8000c101d06 */
[----:B------:R1:W-:Y:S01]  /*151f0*/  @!P0 ST.E.128 [R2.64], R64 ;  /* 0x0000004002008985 */ /* 0x0003e2000c101d06 */
[----:B------:R-:W-:-:S13]  /*15200*/  ISETP.GE.AND P0, PT, R5, c[0x0][0x3c8], PT ;  /* 0x0000f20005007a0c */ /* 0x000fda0003f06270 */
[----:B------:R-:W-:Y:S05]  /*15210*/  @P0 BRA `(.L_x_590) ;  /* 0x00002ba000000947 */ /* 0x000fea0003800000 */
[----:B------:R-:W2:Y:S01]  /*15220*/  LDL R10, [R1+0x1fc] ;  /* 0x0001fc00010a7983 */ /* 0x000ea20000100800 */
[----:B-1----:R-:W-:-:S04]  /*15230*/  LEA R2, P0, R5, R0, 0x1 ;  /* 0x0000000005027211 */ /* 0x002fc800078008ff */
[----:B--2---:R-:W-:-:S05]  /*15240*/  LEA.HI.X R3, R5, R4, R10, 0x1, P0 ;  /* 0x0000000405037211 */ /* 0x004fca00000f0c0a */
[----:B------:R1:W-:Y:S01]  /*15250*/  ST.E.128 [R2.64], R76 ;  /* 0x0000004c02007985 */ /* 0x0003e2000c101d06 */
[----:B------:R-:W-:Y:S05]  /*15260*/  BRA `(.L_x_590) ;  /* 0x00002b5000007947 */ /* 0x000fea0003800000 */
.L_x_577:
[----:B-1----:R-:W2:Y:S01]  /*15270*/  LDL.LU R5, [R1+0xfc] ;  /* 0x0000fc0001057983 */ /* 0x002ea20000300800 */
[----:B------:R-:W-:Y:S01]  /*15280*/  IMAD R11, R11, c[0x0][0x408], RZ ;  /* 0x000102000b0b7a24 */ /* 0x000fe200078e02ff */
[----:B------:R-:W-:-:S03]  /*15290*/  SHF.R.S32.HI R4, RZ, 0x1f, R0 ;  /* 0x0000001fff047819 */ /* 0x000fc60000011400 */
[C---:B------:R-:W-:Y:S02]  /*152a0*/  IMAD R11, R2.reuse, c[0x0][0x40c], R11 ;  /* 0x00010300020b7a24 */ /* 0x040fe400078e020b */
[----:B------:R-:W-:-:S04]  /*152b0*/  IMAD.WIDE.U32 R2, R2, c[0x0][0x408], RZ ;  /* 0x0001020002027a25 */ /* 0x000fc800078e00ff */
[----:B------:R-:W-:Y:S01]  /*152c0*/  IMAD R4, R4, c[0x0][0x440], RZ ;  /* 0x0001100004047a24 */ /* 0x000fe200078e02ff */
[----:B------:R-:W-:-:S03]  /*152d0*/  IADD3 R3, R3, R11, RZ ;  /* 0x0000000b03037210 */ /* 0x000fc60007ffe0ff */
[----:B------:R-:W-:Y:S02]  /*152e0*/  IMAD R4, R0, c[0x0][0x444], R4 ;  /* 0x0001110000047a24 */ /* 0x000fe400078e0204 */
[----:B------:R-:W-:-:S04]  /*152f0*/  IMAD.WIDE.U32 R2, R8, c[0x0][0x438], R2 ;  /* 0x00010e0008027a25 */ /* 0x000fc800078e0002 */
[----:B------:R-:W-:-:S04]  /*15300*/  IMAD R3, R8, c[0x0][0x43c], R3 ;  /* 0x00010f0008037a24 */ /* 0x000fc800078e0203 */
[----:B------:R-:W-:Y:S01]  /*15310*/  IMAD.WIDE.U32 R2, R0, c[0x0][0x440], R2 ;  /* 0x0001100000027a25 */ /* 0x000fe200078e0002 */
[----:B------:R-:W-:-:S04]  /*15320*/  MOV R0, R9 ;  /* 0x0000000900007202 */ /* 0x000fc80000000f00 */
[----:B------:R-:W-:Y:S01]  /*15330*/  IADD3 R3, R3, R4, RZ ;  /* 0x0000000403037210 */ /* 0x000fe20007ffe0ff */
[----:B------:R-:W-:-:S05]  /*15340*/  @P3 IMAD.HI.U32 R4, R9, c[0x0][0x4ec], RZ ;  /* 0x00013b0009043a27 */ /* 0x000fca00078e00ff */
        /* <DEDUP_REMOVED lines=19> */
.L_x_680:
[----:B------:R-:W-:Y:S05]  /*15480*/  BRA.DIV ~URZ, `(.L_x_592) ;  /* 0x00005cc27f007947 */ /* 0x000fea000b800000 */
[----:B------:R3:W4:Y:S02]  /*15490*/  SHFL.IDX PT, R0, R12, RZ, 0x1c1f ;  /* 0x001c1fff0c007589 */ /* 0x00072400000e0000 */
.L_x_681:
        /* <DEDUP_REMOVED lines=28> */
[----:B------:R-:W5:Y:S04]  /*15660*/  LDL R18, [R1+0x1d8] ;  /* 0x0001d80001127983 */ /* 0x000f680000100800 */
[----:B------:R1:W-:Y:S04]  /*15670*/  @!P1 ST.E.64 [R2.64], R24 ;  /* 0x0000001802009985 */ /* 0x0003e8000c101b06 */
[----:B-1----:R-:W4:Y:S01]  /*15680*/  LDL R25, [R1+0x1d4] ;  /* 0x0001d40001197983 */ /* 0x002f220000100800 */
[----:B------:R-:W-:-:S02]  /*15690*/  ISETP.GE.AND P1, PT, R6, c[0x0][0x3c8], PT ;  /* 0x0000f20006007a0c */ /* 0x000fc40003f26270 */
[C---:B------:R-:W-:Y:S01]  /*156a0*/  @!P2 LEA R2, P0, R11.reuse, R0, 0x2 ;  /* 0x000000000b02a211 */ /* 0x040fe200078010ff */
[----:B------:R-:W4:Y:S01]  /*156b0*/  LDL R24, [R1+0x1cc] ;  /* 0x0001cc0001187983 */ /* 0x000f220000100800 */
[----:B------:R-:W-:Y:S02]  /*156c0*/  ISETP.GE.AND P3, PT, R10, c[0x0][0x3c8], PT ;  /* 0x0000f2000a007a0c */ /* 0x000fe40003f66270 */
[----:B------:R-:W-:Y:S02]  /*156d0*/  @!P2 LEA.HI.X R3, R11, R4, R13, 0x2, P0 ;  /* 0x000000040b03a211 */ /* 0x000fe400000f140d */
[----:B------:R-:W4:Y:S04]  /*156e0*/  LDL R11, [R1+0x150] ;  /* 0x00015000010b7983 */ /* 0x000f280000100800 */
[----:B------:R1:W-:Y:S01]  /*156f0*/  @!P2 ST.E.64 [R2.64], R26 ;  /* 0x0000001a0200a985 */ /* 0x0003e2000c101b06 */
[----:B------:R-:W-:-:S03]  /*15700*/  ISETP.GE.AND P2, PT, R17, c[0x0][0x3c8], PT ;  /* 0x0000f20011007a0c */ /* 0x000fc60003f46270 */
[----:B------:R-:W4:Y:S01]  /*15710*/  LDL R13, [R1+0x1d0] ;  /* 0x0001d000010d7983 */ /* 0x000f220000100800 */
[----:B------:R-:W-:Y:S02]  /*15720*/  ISETP.GE.AND P4, PT, R8, c[0x0][0x3c8], PT ;  /* 0x0000f20008007a0c */ /* 0x000fe40003f86270 */
[C---:B-1----:R-:W-:Y:S01]  /*15730*/  @!P1 LEA R2, P0, R6.reuse, R0, 0x2 ;  /* 0x0000000006029211 */ /* 0x042fe200078010ff */
[----:B------:R-:W4:Y:S03]  /*15740*/  LDL R26, [R1+0x14c] ;  /* 0x00014c00011a7983 */ /* 0x000f260000100800 */
[----:B------:R-:W-:Y:S01]  /*15750*/  @!P1 LEA.HI.X R3, R6, R4, R7, 0x2, P0 ;  /* 0x0000000406039211 */ /* 0x000fe200000f1407 */
[----:B------:R-:W4:Y:S01]  /*15760*/  LDL R27, [R1+0x1c4] ;  /* 0x0001c400011b7983 */ /* 0x000f220000100800 */
[----:B------:R-:W-:-:S03]  /*15770*/  @!P3 LEA R6, P5, R10, R0, 0x2 ;  /* 0x000000000a06b211 */ /* 0x000fc600078a10ff */
[----:B------:R1:W-:Y:S01]  /*15780*/  @!P1 ST.E.64 [R2.64], R132 ;  /* 0x0000008402009985 */ /* 0x0003e2000c101b06 */
[----:B------:R-:W-:Y:S02]  /*15790*/  ISETP.GE.AND P1, PT, R16, c[0x0][0x3c8], PT ;  /* 0x0000f20010007a0c */ /* 0x000fe40003f26270 */
[----:B------:R-:W-:Y:S02]  /*157a0*/  @!P3 LEA.HI.X R7, R10, R4, R107, 0x2, P5 ;  /* 0x000000040a07b211 */ /* 0x000fe400028f146b */
[----:B------:R-:W4:Y:S04]  /*157b0*/  LDL R10, [R1+0x148] ;  /* 0x00014800010a7983 */ /* 0x000f280000100800 */
[----:B------:R1:W-:Y:S02]  /*157c0*/  @!P3 ST.E.64 [R6.64], R134 ;  /* 0x000000860600b985 */ /* 0x0003e4000c101b06 */
[----:B-1----:R-:W-:-:S04]  /*157d0*/  @!P2 LEA R2, P0, R17, R0, 0x2 ;  /* 0x000000001102a211 */ /* 0x002fc800078010ff */
[----:B------:R-:W-:Y:S02]  /*157e0*/  @!P2 LEA.HI.X R3, R17, R4, R19, 0x2, P0 ;  /* 0x000000041103a211 */ /* 0x000fe400000f1413 */
[----:B------:R-:W4:Y:S04]  /*157f0*/  LDL R17, [R1+0x1c8] ;  /* 0x0001c80001117983 */ /* 0x000f280000100800 */
[----:B------:R1:W-:Y:S01]  /*15800*/  @!P2 ST.E.64 [R2.64], R136 ;  /* 0x000000880200a985 */ /* 0x0003e2000c101b06 */
[-C--:B------:R-:W-:Y:S02]  /*15810*/  @!P4 LEA R6, P5, R8, R0.reuse, 0x2 ;  /* 0x000000000806c211 */ /* 0x080fe400078a10ff */
[----:B------:R-:W-:Y:S01]  /*15820*/  ISETP.GE.AND P3, PT, R15, c[0x0][0x3c8], PT ;  /* 0x0000f2000f007a0c */ /* 0x000fe20003f66270 */
[----:B------:R-:W4:Y:S01]  /*15830*/  LDL R19, [R1+0x144] ;  /* 0x0001440001137983 */ /* 0x000f220000100800 */
[----:B-1----:R-:W-:-:S04]  /*15840*/  @!P1 LEA R2, P0, R16, R0, 0x2 ;  /* 0x0000000010029211 */ /* 0x002fc800078010ff */
[-C--:B-----5:R-:W-:Y:S02]  /*15850*/  @!P1 LEA.HI.X R3, R16, R4.reuse, R18, 0x2, P0 ;  /* 0x0000000410039211 */ /* 0x0a0fe400000f1412 */
[----:B------:R-:W5:Y:S01]  /*15860*/  LDL R16, [R1+0x1c0] ;  /* 0x0001c00001107983 */ /* 0x000f620000100800 */
[----:B---3--:R-:W-:-:S03]  /*15870*/  @!P4 LEA.HI.X R7, R8, R4, R23, 0x2, P5 ;  /* 0x000000040807c211 */ /* 0x008fc600028f1417 */
[----:B------:R-:W3:Y:S04]  /*15880*/  LDL R8, [R1+0x140] ;  /* 0x0001400001087983 */ /* 0x000ee80000100800 */
[----:B------:R1:W-:Y:S01]  /*15890*/  @!P4 ST.E.64 [R6.64], R28 ;  /* 0x0000001c0600c985 */ /* 0x0003e2000c101b06 */
[----:B--2---:R-:W-:-:S03]  /*158a0*/  ISETP.GE.AND P2, PT, R9, c[0x0][0x3c8], PT ;  /* 0x0000f20009007a0c */ /* 0x004fc60003f46270 */
[----:B------:R-:W2:Y:S04]  /*158b0*/  LDL R23, [R1+0x13c] ;  /* 0x00013c0001177983 */ /* 0x000ea80000100800 */
[----:B------:R-:W2:Y:S01]  /*158c0*/  LDL R18, [R1+0x138] ;  /* 0x0001380001127983 */ /* 0x000ea20000100800 */
[----:B-1----:R-:W-:-:S03]  /*158d0*/  @!P3 LEA R6, P5, R15, R0, 0x2 ;  /* 0x000000000f06b211 */ /* 0x002fc600078a10ff */
[----:B------:R-:W2:Y:S01]  /*158e0*/  LDL R28, [R1+0x11c] ;  /* 0x00011c00011c7983 */ /* 0x000ea20000100800 */
[----:B----4-:R-:W-:-:S03]  /*158f0*/  @!P3 LEA.HI.X R7, R15, R4, R25, 0x2, P5 ;  /* 0x000000040f07b211 */ /* 0x010fc600028f1419 */
[----:B------:R-:W4:Y:S04]  /*15900*/  LDL R29, [R1+0x194] ;  /* 0x00019400011d7983 */ /* 0x000f280000100800 */
[----:B------:R-:W2:Y:S04]  /*15910*/  LDL R15, [R1+0x1b8] ;  /* 0x0001b800010f7983 */ /* 0x000ea80000100800 */
[----:B------:R-:W4:Y:S01]  /*15920*/  LDL R25, [R1+0x1bc] ;  /* 0x0001bc0001197983 */ /* 0x000f220000100800 */
[----:B------:R-:W-:-:S03]  /*15930*/  ISETP.GE.AND P4, PT, R22, c[0x0][0x3c8], PT ;  /* 0x0000f20016007a0c */ /* 0x000fc60003f86270 */
[----:B------:R1:W-:Y:S01]  /*15940*/  @!P1 ST.E.64 [R2.64], R32 ;  /* 0x0000002002009985 */ /* 0x0003e2000c101b06 */
[----:B------:R-:W-:-:S03]  /*15950*/  ISETP.GE.AND P1, PT, R11, c[0x0][0x3c8], PT ;  /* 0x0000f2000b007a0c */ /* 0x000fc60003f26270 */
[----:B------:R1:W-:Y:S02]  /*15960*/  @!P3 ST.E.64 [R6.64], R36 ;  /* 0x000000240600b985 */ /* 0x0003e4000c101b06 */
[C---:B-1----:R-:W-:Y:S02]  /*15970*/  @!P2 LEA R2, P0, R9.reuse, R0, 0x2 ;  /* 0x000000000902a211 */ /* 0x042fe400078010ff */
[----:B------:R-:W4:Y:S02]  /*15980*/  LDL R32, [R1+0x124] ;  /* 0x0001240001207983 */ /* 0x000f240000100800 */
[----:B------:R-:W-:Y:S02]  /*15990*/  @!P2 LEA.HI.X R3, R9, R4, R13, 0x2, P0 ;  /* 0x000000040903a211 */ /* 0x000fe400000f140d */
[----:B------:R-:W4:Y:S01]  /*159a0*/  LDL R33, [R1+0x19c] ;  /* 0x00019c0001217983 */ /* 0x000f220000100800 */
[----:B------:R-:W-:-:S03]  /*159b0*/  @!P4 LEA R6, P5, R22, R0, 0x2 ;  /* 0x000000001606c211 */ /* 0x000fc600078a10ff */
[----:B------:R1:W-:Y:S01]  /*159c0*/  @!P2 ST.E.64 [R2.64], R40 ;  /* 0x000000280200a985 */ /* 0x0003e2000c101b06 */
[----:B------:R-:W-:-:S03]  /*159d0*/  ISETP.GE.AND P2, PT, R10, c[0x0][0x3c8], PT ;  /* 0x0000f2000a007a0c */ /* 0x000fc60003f46270 */
[----:B------:R-:W4:Y:S01]  /*159e0*/  LDL R9, [R1+0x134] ;  /* 0x0001340001097983 */ /* 0x000f220000100800 */
[----:B------:R-:W-:-:S03]  /*159f0*/  @!P4 LEA.HI.X R7, R22, R4, R24, 0x2, P5 ;  /* 0x000000041607c211 */ /* 0x000fc600028f1418 */
[----:B------:R-:W4:Y:S04]  /*15a00*/  LDL R24, [R1+0x1b4] ;  /* 0x0001b40001187983 */ /* 0x000f280000100800 */
[----:B------:R1:W-:Y:S01]  /*15a10*/  @!P4 ST.E.64 [R6.64], R44 ;  /* 0x0000002c0600c985 */ /* 0x0003e2000c101b06 */
[----:B------:R-:W-:-:S03]  /*15a20*/  ISETP.GE.AND P3, PT, R26, c[0x0][0x3c8], PT ;  /* 0x0000f2001a007a0c */ /* 0x000fc60003f66270 */
[----:B------:R-:W4:Y:S04]  /*15a30*/  LDL R13, [R1+0x130] ;  /* 0x00013000010d7983 */ /* 0x000f280000100800 */
[----:B------:R-:W4:Y:S01]  /*15a40*/  LDL R22, [R1+0x1b0] ;  /* 0x0001b00001167983 */ /* 0x000f220000100800 */
[----:B-1----:R-:W-:-:S04]  /*15a50*/  @!P1 LEA R2, P0, R11, R0, 0x2 ;  /* 0x000000000b029211 */ /* 0x002fc800078010ff */
[----:B------:R-:W-:Y:S02]  /*15a60*/  @!P1 LEA.HI.X R3, R11, R4, R17, 0x2, P0 ;  /* 0x000000040b039211 */ /* 0x000fe400000f1411 */
[----:B------:R-:W4:Y:S04]  /*15a70*/  LDL R11, [R1+0x128] ;  /* 0x00012800010b7983 */ /* 0x000f280000100800 */
[----:B------:R1:W-:Y:S01]  /*15a80*/  @!P1 ST.E.64 [R2.64], R48 ;  /* 0x0000003002009985 */ /* 0x0003e2000c101b06 */
[C---:B------:R-:W-:Y:S02]  /*15a90*/  @!P3 LEA R6, P5, R26.reuse, R0, 0x2 ;  /* 0x000000001a06b211 */ /* 0x040fe400078a10ff */
[----:B------:R-:W-:Y:S01]  /*15aa0*/  ISETP.GE.AND P4, PT, R19, c[0x0][0x3c8], PT ;  /* 0x0000f20013007a0c */ /* 0x000fe20003f86270 */
[----:B------:R-:W4:Y:S01]  /*15ab0*/  LDL R17, [R1+0x12c] ;  /* 0x00012c0001117983 */ /* 0x000f220000100800 */
[----:B------:R-:W-:-:S03]  /*15ac0*/  @!P3 LEA.HI.X R7, R26, R4, R27, 0x2, P5 ;  /* 0x000000041a07b211 */ /* 0x000fc600028f141b */
[----:B------:R-:W4:Y:S01]  /*15ad0*/  LDL R26, [R1+0x118] ;  /* 0x00011800011a7983 */ /* 0x000f220000100800 */
[----:B-1----:R-:W-:-:S03]  /*15ae0*/  @!P2 LEA R2, P0, R10, R0, 0x2 ;  /* 0x000000000a02a211 */ /* 0x002fc600078010ff */
[----:B------:R1:W-:Y:S04]  /*15af0*/  @!P3 ST.E.64 [R6.64], R52 ;  /* 0x000000340600b985 */ /* 0x0003e8000c101b06 */
[----:B------:R-:W4:Y:S01]  /*15b00*/  LDL R27, [R1+0x190] ;  /* 0x00019000011b7983 */ /* 0x000f220000100800 */
[----:B-1----:R-:W-:Y:S02]  /*15b10*/  @!P4 LEA R6, P5, R19, R0, 0x2 ;  /* 0x000000001306c211 */ /* 0x002fe400078a10ff */
[----:B-----5:R-:W-:Y:S02]  /*15b20*/  @!P2 LEA.HI.X R3, R10, R4, R16, 0x2, P0 ;  /* 0x000000040a03a211 */ /* 0x020fe400000f1410 */
[----:B------:R-:W5:Y:S01]  /*15b30*/  LDL R10, [R1+0x1ac] ;  /* 0x0001ac00010a7983 */ /* 0x000f620000100800 */
[----:B---3--:R-:W-:-:S03]  /*15b40*/  ISETP.GE.AND P1, PT, R8, c[0x0][0x3c8], PT ;  /* 0x0000f20008007a0c */ /* 0x008fc60003f26270 */
[----:B------:R-:W3:Y:S04]  /*15b50*/  LDL R16, [R1+0x1a8] ;  /* 0x0001a80001107983 */ /* 0x000ee80000100800 */
[----:B------:R1:W-:Y:S06]  /*15b60*/  @!P2 ST.E.64 [R2.64], R56 ;  /* 0x000000380200a985 */ /* 0x0003ec000c101b06 */
[----:B-1----:R-:W-:-:S04]  /*15b70*/  @!P1 LEA R2, P0, R8, R0, 0x2 ;  /* 0x0000000008029211 */ /* 0x002fc800078010ff */
[-C--:B--2---:R-:W-:Y:S02]  /*15b80*/  @!P1 LEA.HI.X R3, R8, R4.reuse, R15, 0x2, P0 ;  /* 0x0000000408039211 */ /* 0x084fe400000f140f */
[----:B------:R-:W2:Y:S01]  /*15b90*/  LDL R15, [R1+0x1a0] ;  /* 0x0001a000010f7983 */ /* 0x000ea20000100800 */
[----:B----4-:R-:W-:-:S03]  /*15ba0*/  @!P4 LEA.HI.X R7, R19, R4, R25, 0x2, P5 ;  /* 0x000000041307c211 */ /* 0x010fc600028f1419 */
[----:B------:R-:W4:Y:S01]  /*15bb0*/  LDL R19, [R1+0x1a4] ;  /* 0x0001a40001137983 */ /* 0x000f220000100800 */
[----:B------:R-:W-:-:S03]  /*15bc0*/  ISETP.GE.AND P3, PT, R23, c[0x0][0x3c8], PT ;  /* 0x0000f20017007a0c */ /* 0x000fc60003f66270 */
[----:B------:R1:W-:Y:S01]  /*15bd0*/  @!P4 ST.E.64 [R6.64], R60 ;  /* 0x0000003c0600c985 */ /* 0x0003e2000c101b06 */
[----:B------:R-:W-:-:S03]  /*15be0*/  ISETP.GE.AND P2, PT, R18, c[0x0][0x3c8], PT ;  /* 0x0000f20012007a0c */ /* 0x000fc60003f46270 */
[----:B------:R-:W4:Y:S04]  /*15bf0*/  LDL R8, [R1+0x120] ;  /* 0x0001200001087983 */ /* 0x000f280000100800 */
[----:B------:R1:W-:Y:S04]  /*15c00*/  @!P1 ST.E.64 [R2.64], R64 ;  /* 0x0000004002009985 */ /* 0x0003e8000c101b06 */
[----:B------:R-:W4:Y:S01]  /*15c10*/  LDL R25, [R1+0x18c] ;  /* 0x00018c0001197983 */ /* 0x000f220000100800 */
[----:B-1----:R-:W-:Y:S02]  /*15c20*/  @!P3 LEA R6, P5, R23, R0, 0x2 ;  /* 0x000000001706b211 */ /* 0x002fe400078a10ff */
[----:B------:R-:W-:-:S02]  /*15c30*/  ISETP.GE.AND P4, PT, R9, c[0x0][0x3c8], PT ;  /* 0x0000f20009007a0c */ /* 0x000fc40003f86270 */
[----:B------:R-:W-:Y:S02]  /*15c40*/  @!P3 LEA.HI.X R7, R23, R4, R24, 0x2, P5 ;  /* 0x000000041707b211 */ /* 0x000fe400028f1418 */
[----:B------:R-:W-:Y:S01]  /*15c50*/  @!P2 LEA R2, P0, R18, R0, 0x2 ;  /* 0x000000001202a211 */ /* 0x000fe200078010ff */
[----:B------:R-:W4:Y:S04]  /*15c60*/  LDL R24, [R1+0x114] ;  /* 0x0001140001187983 */ /* 0x000f280000100800 */
[----:B------:R1:W-:Y:S01]  /*15c70*/  @!P3 ST.E.64 [R6.64], R68 ;  /* 0x000000440600b985 */ /* 0x0003e2000c101b06 */
[----:B------:R-:W-:-:S03]  /*15c80*/  ISETP.GE.AND P1, PT, R13, c[0x0][0x3c8], PT ;  /* 0x0000f2000d007a0c */ /* 0x000fc60003f26270 */
[----:B------:R-:W4:Y:S01]  /*15c90*/  LDL R23, [R1+0x184] ;  /* 0x0001840001177983 */ /* 0x000f220000100800 */
[----:B------:R-:W-:-:S03]  /*15ca0*/  @!P2 LEA.HI.X R3, R18, R4, R22, 0x2, P0 ;  /* 0x000000041203a211 */ /* 0x000fc600000f1416 */
[----:B------:R-:W4:Y:S04]  /*15cb0*/  LDL R18, [R1+0x108] ;  /* 0x0001080001127983 */ /* 0x000f280000100800 */
[----:B------:R1:W-:Y:S04]  /*15cc0*/  @!P2 ST.E.64 [R2.64], R72 ;  /* 0x000000480200a985 */ /* 0x0003e8000c101b06 */
[----:B------:R-:W4:Y:S01]  /*15cd0*/  LDL R22, [R1+0x10c] ;  /* 0x00010c0001167983 */ /* 0x000f220000100800 */
[----:B-1----:R-:W-:Y:S02]  /*15ce0*/  @!P4 LEA R6, P5, R9, R0, 0x2 ;  /* 0x000000000906c211 */ /* 0x002fe400078a10ff */
[----:B------:R-:W-:-:S02]  /*15cf0*/  ISETP.GE.AND P2, PT, R11, c[0x0][0x3c8], PT ;  /* 0x0000f2000b007a0c */ /* 0x000fc40003f46270 */
[----:B------:R-:W-:Y:S02]  /*15d00*/  ISETP.GE.AND P3, PT, R17, c[0x0][0x3c8], PT ;  /* 0x0000f20011007a0c */ /* 0x000fe40003f66270 */
[----:B------:R-:W-:Y:S02]  /*15d10*/  @!P1 LEA R2, P0, R13, R0, 0x2 ;  /* 0x000000000d029211 */ /* 0x000fe400078010ff */
[-C--:B-----5:R-:W-:Y:S02]  /*15d20*/  @!P4 LEA.HI.X R7, R9, R4.reuse, R10, 0x2, P5 ;  /* 0x000000040907c211 */ /* 0x0a0fe400028f140a */
[----:B------:R-:W5:Y:S04]  /*15d30*/  LDL R9, [R1+0x198] ;  /* 0x0001980001097983 */ /* 0x000f680000100800 */
[----:B------:R-:W5:Y:S01]  /*15d40*/  LDL R10, [R1+0x110] ;  /* 0x00011000010a7983 */ /* 0x000f620000100800 */
[----:B---3--:R-:W-:-:S03]  /*15d50*/  @!P1 LEA.HI.X R3, R13, R4, R16, 0x2, P0 ;  /* 0x000000040d039211 */ /* 0x008fc600000f1410 */
[----:B------:R-:W3:Y:S04]  /*15d60*/  LDL R16, [R1+0x104] ;  /* 0x0001040001107983 */ /* 0x000ee80000100800 */
[----:B------:R1:W-:Y:S04]  /*15d70*/  @!P4 ST.E.64 [R6.64], R76 ;  /* 0x0000004c0600c985 */ /* 0x0003e8000c101b06 */
[----:B------:R-:W3:Y:S04]  /*15d80*/  LDL R13, [R1+0x100] ;  /* 0x00010000010d7983 */ /* 0x000ee80000100800 */
[----:B------:R2:W-:Y:S01]  /*15d90*/  @!P1 ST.E.64 [R2.64], R80 ;  /* 0x0000005002009985 */ /* 0x0005e2000c101b06 */
[----:B-1----:R-:W-:-:S02]  /*15da0*/  @!P3 LEA R6, P5, R17, R0, 0x2 ;  /* 0x000000001106b211 */ /* 0x002fc400078a10ff */
[----:B--2---:R-:W-:-:S04]  /*15db0*/  @!P2 LEA R2, P0, R11, R0, 0x2 ;  /* 0x000000000b02a211 */ /* 0x004fc800078010ff */
[-C--:B------:R-:W-:Y:S02]  /*15dc0*/  @!P2 LEA.HI.X R3, R11, R4.reuse, R15, 0x2, P0 ;  /* 0x000000040b03a211 */ /* 0x080fe400000f140f */
[----:B------:R-:W2:Y:S01]  /*15dd0*/  LDL R11, [R1+0x188] ;  /* 0x00018800010b7983 */ /* 0x000ea20000100800 */
[----:B----4-:R-:W-:-:S03]  /*15de0*/  @!P3 LEA.HI.X R7, R17, R4, R19, 0x2, P5 ;  /* 0x000000041107b211 */ /* 0x010fc600028f1413 */
[----:B------:R-:W4:Y:S04]  /*15df0*/  LDL R19, [R1+0x180] ;  /* 0x0001800001137983 */ /* 0x000f280000100800 */
[----:B------:R-:W2:Y:S04]  /*15e00*/  LDL R17, [R1+0x17c] ;  /* 0x00017c0001117983 */ /* 0x000ea80000100800 */
[----:B------:R-:W2:Y:S01]  /*15e10*/  LDL R15, [R1+0x178] ;  /* 0x00017800010f7983 */ /* 0x000ea20000100800 */
[----:B------:R-:W-:Y:S02]  /*15e20*/  ISETP.GE.AND P4, PT, R32, c[0x0][0x3c8], PT ;  /* 0x0000f20020007a0c */ /* 0x000fe40003f86270 */
[----:B------:R-:W-:Y:S01]  /*15e30*/  ISETP.GE.AND P1, PT, R8, c[0x0][0x3c8], PT ;  /* 0x0000f20008007a0c */ /* 0x000fe20003f26270 */
[----:B------:R1:W-:Y:S01]  /*15e40*/  @!P3 ST.E.64 [R6.64], R84 ;  /* 0x000000540600b985 */ /* 0x0003e2000c101b06 */
[----:B------:R-:W-:-:S03]  /*15e50*/  ISETP.GE.AND P3, PT, R28, c[0x0][0x3c8], PT ;  /* 0x0000f2001c007a0c */ /* 0x000fc60003f66270 */
[----:B------:R1:W-:Y:S01]  /*15e60*/  @!P2 ST.E.64 [R2.64], R88 ;  /* 0x000000580200a985 */ /* 0x0003e2000c101b06 */
[----:B------:R-:W-:-:S05]  /*15e70*/  ISETP.GE.AND P2, PT, R26, c[0x0][0x3c8], PT ;  /* 0x0000f2001a007a0c */ /* 0x000fca0003f46270 */
[-C--:B-1----:R-:W-:Y:S02]  /*15e80*/  @!P4 LEA R6, P5, R32, R0.reuse, 0x2 ;  /* 0x000000002006c211 */ /* 0x082fe400078a10ff */
[----:B------:R-:W-:Y:S02]  /*15e90*/  @!P1 LEA R2, P0, R8, R0, 0x2 ;  /* 0x0000000008029211 */ /* 0x000fe400078010ff */
[----:B------:R-:W-:Y:S02]  /*15ea0*/  @!P4 LEA.HI.X R7, R32, R4, R33, 0x2, P5 ;  /* 0x000000042007c211 */ /* 0x000fe400028f1421 */
[----:B------:R-:W-:-:S03]  /*15eb0*/  ISETP.GE.AND P6, PT, R24, c[0x0][0x3c8], PT ;  /* 0x0000f20018007a0c */ /* 0x000fc60003fc6270 */
[----:B------:R1:W-:Y:S01]  /*15ec0*/  @!P4 ST.E.64 [R6.64], R92 ;  /* 0x0000005c0600c985 */ /* 0x0003e2000c101b06 */
[----:B------:R-:W-:Y:S02]  /*15ed0*/  ISETP.GE.AND P4, PT, R22, c[0x0][0x3c8], PT ;  /* 0x0000f20016007a0c */ /* 0x000fe40003f86270 */
[----:B-----5:R-:W-:Y:S02]  /*15ee0*/  @!P1 LEA.HI.X R3, R8, R4, R9, 0x2, P0 ;  /* 0x0000000408039211 */ /* 0x020fe400000f1409 */
[----:B------:R-:W-:-:S03]  /*15ef0*/  @!P3 LEA R8, P0, R28, R0, 0x2 ;  /* 0x000000001c08b211 */ /* 0x000fc600078010ff */
[----:B------:R5:W-:Y:S01]  /*15f00*/  @!P1 ST.E.64 [R2.64], R96 ;  /* 0x0000006002009985 */ /* 0x000be2000c101b06 */
[----:B------:R-:W-:Y:S02]  /*15f10*/  @!P3 LEA.HI.X R9, R28, R4, R29, 0x2, P0 ;  /* 0x000000041c09b211 */ /* 0x000fe400000f141d */
[----:B------:R-:W-:-:S03]  /*15f20*/  ISETP.GE.AND P5, PT, R10, c[0x0][0x3c8], PT ;  /* 0x0000f2000a007a0c */ /* 0x000fc60003fa6270 */
[----:B------:R-:W-:Y:S01]  /*15f30*/  @!P3 ST.E.64 [R8.64], R138 ;  /* 0x0000008a0800b985 */ /* 0x000fe2000c101b06 */
[----:B-1----:R-:W-:-:S04]  /*15f40*/  @!P6 LEA R6, P0, R24, R0, 0x2 ;  /* 0x000000001806e211 */ /* 0x002fc800078010ff */
[----:B------:R-:W-:Y:S02]  /*15f50*/  @!P6 LEA.HI.X R7, R24, R4, R25, 0x2, P0 ;  /* 0x000000041807e211 */ /* 0x000fe400000f1419 */
[----:B---3--:R-:W-:Y:S02]  /*15f60*/  ISETP.GE.AND P0, PT, R13, c[0x0][0x3c8], PT ;  /* 0x0000f2000d007a0c */ /* 0x008fe40003f06270 */
[----:B-----5:R-:W-:-:S04]  /*15f70*/  @!P2 LEA R2, P1, R26, R0, 0x2 ;  /* 0x000000001a02a211 */ /* 0x020fc800078210ff */
[----:B------:R-:W-:-:S05]  /*15f80*/  @!P2 LEA.HI.X R3, R26, R4, R27, 0x2, P1 ;  /* 0x000000041a03a211 */ /* 0x000fca00008f141b */
[----:B------:R1:W-:Y:S01]  /*15f90*/  @!P2 ST.E.64 [R2.64], R100 ;  /* 0x000000640200a985 */ /* 0x0003e2000c101b06 */
[----:B------:R-:W-:Y:S02]  /*15fa0*/  ISETP.GE.AND P2, PT, R18, c[0x0][0x3c8], PT ;  /* 0x0000f20012007a0c */ /* 0x000fe40003f46270 */
[----:B------:R-:W-:Y:S01]  /*15fb0*/  ISETP.GE.AND P1, PT, R16, c[0x0][0x3c8], PT ;  /* 0x0000f20010007a0c */ /* 0x000fe20003f26270 */
[----:B------:R3:W-:Y:S01]  /*15fc0*/  @!P6 ST.E.64 [R6.64], R104 ;  /* 0x000000680600e985 */ /* 0x0007e2000c101b06 */
[----:B-1----:R-:W-:-:S04]  /*15fd0*/  @!P5 LEA R2, P3, R10, R0, 0x2 ;  /* 0x000000000a02d211 */ /* 0x002fc800078610ff */
[----:B--2---:R-:W-:-:S05]  /*15fe0*/  @!P5 LEA.HI.X R3, R10, R4, R11, 0x2, P3 ;  /* 0x000000040a03d211 */ /* 0x004fca00018f140b */
[-C--:B------:R-:W-:Y:S02]  /*15ff0*/  @!P2 LEA R8, P3, R18, R0.reuse, 0x2 ;  /* 0x000000001208a211 */ /* 0x080fe400078610ff */
[-C--:B------:R-:W-:Y:S01]  /*16000*/  @!P4 LEA R10, P6, R22, R0.reuse, 0x2 ;  /* 0x00000000160ac211 */ /* 0x080fe200078c10ff */
[----:B------:R1:W-:Y:S01]  /*16010*/  @!P5 ST.E.64 [R2.64], R108 ;  /* 0x0000006c0200d985 */ /* 0x0003e2000c101b06 */
[----:B---3--:R-:W-:Y:S02]  /*16020*/  @!P1 LEA R6, P5, R16, R0, 0x2 ;  /* 0x0000000010069211 */ /* 0x008fe400078a10ff */
[-C--:B----4-:R-:W-:Y:S02]  /*16030*/  @!P2 LEA.HI.X R9, R18, R4.reuse, R19, 0x2, P3 ;  /* 0x000000041209a211 */ /* 0x090fe400018f1413 */
[-C--:B------:R-:W-:Y:S02]  /*16040*/  @!P4 LEA.HI.X R11, R22, R4.reuse, R23, 0x2, P6 ;  /* 0x00000004160bc211 */ /* 0x080fe400030f1417 */
[----:B------:R-:W-:-:S03]  /*16050*/  @!P1 LEA.HI.X R7, R16, R4, R17, 0x2, P5 ;  /* 0x0000000410079211 */ /* 0x000fc600028f1411 */
[----:B------:R2:W-:Y:S04]  /*16060*/  @!P4 ST.E.64 [R10.64], R144 ;  /* 0x000000900a00c985 */ /* 0x0005e8000c101b06 */
[----:B------:R2:W-:Y:S04]  /*16070*/  @!P2 ST.E.64 [R8.64], R140 ;  /* 0x0000008c0800a985 */ /* 0x0005e8000c101b06 */
[----:B------:R2:W-:Y:S01]  /*16080*/  @!P1 ST.E.64 [R6.64], R112 ;  /* 0x0000007006009985 */ /* 0x0005e2000c101b06 */
[----:B-1----:R-:W-:-:S04]  /*16090*/  @!P0 LEA R2, P3, R13, R0, 0x2 ;  /* 0x000000000d028211 */ /* 0x002fc800078610ff */
[----:B------:R-:W-:-:S05]  /*160a0*/  @!P0 LEA.HI.X R3, R13, R4, R15, 0x2, P3 ;  /* 0x000000040d038211 */ /* 0x000fca00018f140f */
[----:B------:R2:W-:Y:S04]  /*160b0*/  @!P0 ST.E.64 [R2.64], R20 ;  /* 0x0000001402008985 */ /* 0x0005e8000c101b06 */
.L_x_594:
[----:B------:R-:W-:Y:S05]  /*160c0*/  BSYNC B0 ;  /* 0x0000000000007941 */ /* 0x000fea0003800000 */
.L_x_593:
[----:B------:R-:W-:Y:S05]  /*160d0*/  BRA.DIV ~URZ, `(.L_x_595) ;  /* 0x000051027f007947 */ /* 0x000fea000b800000 */
[----:B--2---:R2:W1:Y:S04]  /*160e0*/  SHFL.IDX PT, R4, R5, 0x1, 0x1c1f ;  /* 0x003c1f0005047f89 */ /* 0x00446800000e0000 */
[----:B----4-:R2:W4:Y:S02]  /*160f0*/  SHFL.IDX PT, R0, R12, 0x1, 0x1c1f ;  /* 0x003c1f000c007f89 */ /* 0x01052400000e0000 */
.L_x_682:
[----:B------:R-:W-:-:S13]  /*16100*/  ISETP.NE.AND P0, PT, R14, RZ, PT ;  /* 0x000000ff0e00720c */ /* 0x000fda0003f05270 */
[----:B------:R-:W-:Y:S05]  /*16110*/  @P0 BRA `(.L_x_590) ;  /* 0x00001ca000000947 */ /* 0x000fea0003800000 */
        /* <DEDUP_REMOVED lines=10> */
[----:B-1----:R-:W4:Y:S04]  /*161c0*/  LDL R5, [R1+0x1e4] ;  /* 0x0001e40001057983 */ /* 0x002f280000100800 */
        /* <DEDUP_REMOVED lines=9> */
[----:B--2---:R-:W-:Y:S02]  /*16260*/  ISETP.GE.AND P2, PT, R11, c[0x0][0x3c8], PT ;  /* 0x0000f2000b007a0c */ /* 0x004fe40003f46270 */
[----:B---3--:R-:W-:-:S09]  /*16270*/  ISETP.GE.AND P1, PT, R21, c[0x0][0x3c8], PT ;  /* 0x0000f20015007a0c */ /* 0x008fd20003f26270 */
[----:B------:R-:W-:Y:S02]  /*16280*/  @!P3 IMAD.MOV.U32 R2, RZ, RZ, R0 ;  /* 0x000000ffff02b224 */ /* 0x000fe400078e0000 */
[----:B------:R-:W-:Y:S01]  /*16290*/  @!P3 IMAD.MOV.U32 R3, RZ, RZ, R4 ;  /* 0x000000ffff03b224 */ /* 0x000fe200078e0004 */
[----:B----4-:R-:W-:-:S03]  /*162a0*/  ISETP.GE.AND P0, PT, R13, c[0x0][0x3c8], PT ;  /* 0x0000f2000d007a0c */ /* 0x010fc60003f06270 */
[----:B------:R-:W-:Y:S01]  /*162b0*/  @!P3 IMAD.WIDE R2, R6, 0x4, R2 ;  /* 0x000000040602b825 */ /* 0x000fe200078e0202 */
[----:B------:R-:W-:-:S04]  /*162c0*/  @!P1 LEA R6, P4, R21, R0, 0x2 ;  /* 0x0000000015069211 */ /* 0x000fc800078810ff */
[----:B------:R1:W-:Y:S01]  /*162d0*/  @!P3 ST.E.64 [R2.64], R116 ;  /* 0x000000740200b985 */ /* 0x0003e2000c101b06 */
[----:B------:R-:W-:Y:S02]  /*162e0*/  @!P2 LEA R8, P3, R11, R0, 0x2 ;  /* 0x000000000b08a211 */ /* 0x000fe400078610ff */
[-C--:B------:R-:W-:Y:S02]  /*162f0*/  @!P1 LEA.HI.X R7, R21, R4.reuse, R22, 0x2, P4 ;  /* 0x0000000415079211 */ /* 0x080fe400020f1416 */
[----:B------:R-:W-:Y:S01]  /*16300*/  @!P2 LEA.HI.X R9, R11, R4, R18, 0x2, P3 ;  /* 0x000000040b09a211 */ /* 0x000fe200018f1412 */
[----:B------:R-:W2:Y:S01]  /*16310*/  LDL R21, [R1+0x1d4] ;  /* 0x0001d40001157983 */ /* 0x000ea20000100800 */
[----:B------:R-:W-:-:S03]  /*16320*/  ISETP.GE.AND P4, PT, R17, c[0x0][0x3c8], PT ;  /* 0x0000f20011007a0c */ /* 0x000fc60003f86270 */
[----:B------:R-:W3:Y:S01]  /*16330*/  LDL R18, [R1+0x150] ;  /* 0x0001500001127983 */ /* 0x000ee20000100800 */
[----:B------:R-:W-:-:S03]  /*16340*/  ISETP.GE.AND P6, PT, R12, c[0x0][0x3c8], PT ;  /* 0x0000f2000c007a0c */ /* 0x000fc60003fc6270 */
[----:B------:R-:W4:Y:S04]  /*16350*/  LDL R11, [R1+0x154] ;  /* 0x00015400010b7983 */ /* 0x000f280000100800 */
[----:B------:R5:W-:Y:S04]  /*16360*/  @!P2 ST.E.64 [R8.64], R148 ;  /* 0x000000940800a985 */ /* 0x000be8000c101b06 */
[----:B------:R-:W4:Y:S01]  /*16370*/  LDL R22, [R1+0x148] ;  /* 0x0001480001167983 */ /* 0x000f220000100800 */
[----:B-1----:R-:W-:-:S04]  /*16380*/  @!P0 LEA R2, P3, R13, R0, 0x2 ;  /* 0x000000000d028211 */ /* 0x002fc800078610ff */
[----:B------:R-:W-:Y:S02]  /*16390*/  @!P0 LEA.HI.X R3, R13, R4, R19, 0x2, P3 ;  /* 0x000000040d038211 */ /* 0x000fe400018f1413 */
[----:B------:R-:W4:Y:S01]  /*163a0*/  LDL R19, [R1+0x1d0] ;  /* 0x0001d00001137983 */ /* 0x000f220000100800 */
[----:B------:R-:W-:-:S03]  /*163b0*/  ISETP.GE.AND P3, PT, R20, c[0x0][0x3c8], PT ;  /* 0x0000f20014007a0c */ /* 0x000fc60003f66270 */
[----:B------:R1:W-:Y:S04]  /*163c0*/  @!P1 ST.E.64 [R6.64], R124 ;  /* 0x0000007c06009985 */ /* 0x0003e8000c101b06 */
[----:B------:R1:W-:Y:S01]  /*163d0*/  @!P0 ST.E.64 [R2.64], R120 ;  /* 0x0000007802008985 */ /* 0x0003e2000c101b06 */
[----:B-----5:R-:W-:-:S03]  /*163e0*/  @!P4 LEA R8, P0, R17, R0, 0x2 ;  /* 0x000000001108c211 */ /* 0x020fc600078010ff */
[----:B------:R-:W5:Y:S01]  /*163f0*/  LDL R13, [R1+0x14c] ;  /* 0x00014c00010d7983 */ /* 0x000f620000100800 */
[----:B------:R-:W-:Y:S02]  /*16400*/  @!P4 LEA.HI.X R9, R17, R4, R5, 0x2, P0 ;  /* 0x000000041109c211 */ /* 0x000fe400000f1405 */
[C---:B------:R-:W-:Y:S01]  /*16410*/  ISETP.GE.AND P0, PT, R20.reuse, c[0x0][0x3c8], PT ;  /* 0x0000f20014007a0c */ /* 0x040fe20003f06270 */
[----:B------:R-:W5:Y:S01]  /*16420*/  LDL R5, [R1+0x144] ;  /* 0x0001440001057983 */ /* 0x000f620000100800 */
[-C--:B-1----:R-:W-:Y:S02]  /*16430*/  @!P3 LEA R6, P1, R20, R0.reuse, 0x2 ;  /* 0x000000001406b211 */ /* 0x082fe400078210ff */
[----:B------:R-:W-:-:S04]  /*16440*/  @!P6 LEA R2, P2, R12, R0, 0x2 ;  /* 0x000000000c02e211 */ /* 0x000fc800078410ff */
[-C--:B------:R-:W-:Y:S02]  /*16450*/  @!P6 LEA.HI.X R3, R12, R4.reuse, R14, 0x2, P2 ;  /* 0x000000040c03e211 */ /* 0x080fe400010f140e */
[----:B------:R-:W5:Y:S05]  /*16460*/  LDL R12, [R1+0x1cc] ;  /* 0x0001cc00010c7983 */ /* 0x000f6a0000100800 */
[----:B------:R-:W-:Y:S01]  /*16470*/  @!P0 LEA.HI.X R7, R20, R4, R24, 0x2, P1 ;  /* 0x0000000414078211 */ /* 0x000fe200008f1418 */
[----:B------:R-:W5:Y:S04]  /*16480*/  LDL R14, [R1+0x1c4] ;  /* 0x0001c400010e7983 */ /* 0x000f680000100800 */
[----:B------:R-:W5:Y:S01]  /*16490*/  LDL R20, [R1+0x1c8] ;  /* 0x0001c80001147983 */ /* 0x000f620000100800 */
[----:B------:R-:W-:-:S02]  /*164a0*/  ISETP.GE.AND P1, PT, R17, c[0x0][0x3c8], PT ;  /* 0x0000f20011007a0c */ /* 0x000fc40003f26270 */
[----:B------:R-:W-:Y:S01]  /*164b0*/  ISETP.GE.AND P4, PT, R16, c[0x0][0x3c8], PT ;  /* 0x0000f20010007a0c */ /* 0x000fe20003f86270 */
[----:B------:R-:W5:Y:S01]  /*164c0*/  LDL R17, [R1+0x140] ;  /* 0x0001400001117983 */ /* 0x000f620000100800 */
[----:B------:R-:W-:Y:S02]  /*164d0*/  ISETP.GE.AND P5, PT, R15, c[0x0][0x3c8], PT ;  /* 0x0000f2000f007a0c */ /* 0x000fe40003fa6270 */
[----:B------:R-:W-:Y:S01]  /*164e0*/  ISETP.GE.AND P3, PT, R10, c[0x0][0x3c8], PT ;  /* 0x0000f2000a007a0c */ /* 0x000fe20003f66270 */
[----:B------:R-:W5:Y:S06]  /*164f0*/  LDL R24, [R1+0x120] ;  /* 0x0001200001187983 */ /* 0x000f6c0000100800 */
[----:B------:R-:W-:Y:S04]  /*16500*/  @!P1 ST.E.64 [R8.64], R146 ;  /* 0x0000009208009985 */ /* 0x000fe8000c101b06 */
[----:B------:R1:W-:Y:S04]  /*16510*/  @!P0 ST.E.64 [R6.64], R128 ;  /* 0x0000008006008985 */ /* 0x0003e8000c101b06 */
[----:B------:R1:W-:Y:S02]  /*16520*/  @!P6 ST.E.64 [R2.64], R30 ;  /* 0x0000001e0200e985 */ /* 0x0003e4000c101b06 */
[----:B-1----:R-:W-:-:S02]  /*16530*/  @!P4 LEA R6, P6, R16, R0, 0x2 ;  /* 0x000000001006c211 */ /* 0x002fc400078c10ff */
[----:B------:R-:W-:-:S04]  /*16540*/  @!P5 LEA R8, P0, R15, R0, 0x2 ;  /* 0x000000000f08d211 */ /* 0x000fc800078010ff */
[----:B------:R-:W-:Y:S02]  /*16550*/  @!P5 LEA.HI.X R9, R15, R4, R23, 0x2, P0 ;  /* 0x000000040f09d211 */ /* 0x000fe400000f1417 */
[----:B------:R-:W5:Y:S05]  /*16560*/  LDL R15, [R1+0x13c] ;  /* 0x00013c00010f7983 */ /* 0x000f6a0000100800 */
[----:B------:R-:W-:Y:S01]  /*16570*/  P2R R2, PR, RZ, 0x40 ;  /* 0x00000040ff027803 */ /* 0x000fe20000000000 */
[----:B------:R-:W5:Y:S03]  /*16580*/  LDL R23, [R1+0x1c0] ;  /* 0x0001c00001177983 */ /* 0x000f660000100800 */
[----:B------:R-:W-:-:S02]  /*16590*/  ISETP.NE.AND P0, PT, R2, RZ, PT ;  /* 0x000000ff0200720c */ /* 0x000fc40003f05270 */
[----:B------:R-:W-:Y:S01]  /*165a0*/  @!P3 LEA R2, P6, R10, R0, 0x2 ;  /* 0x000000000a02b211 */ /* 0x000fe200078c10ff */
[----:B------:R-:W-:Y:S01]  /*165b0*/  @!P5 ST.E.64 [R8.64], R150 ;  /* 0x000000960800d985 */ /* 0x000fe2000c101b06 */
[----:B--2---:R-:W-:-:S03]  /*165c0*/  @!P4 LEA.HI.X R7, R16, R4, R21, 0x2, P0 ;  /* 0x000000041007c211 */ /* 0x004fc600000f1415 */
[----:B------:R-:W2:Y:S01]  /*165d0*/  LDL R21, [R1+0x1bc] ;  /* 0x0001bc0001157983 */ /* 0x000ea20000100800 */
[----:B---3--:R-:W-:-:S03]  /*165e0*/  ISETP.GE.AND P1, PT, R18, c[0x0][0x3c8], PT ;  /* 0x0000f20012007a0c */ /* 0x008fc60003f26270 */
[----:B------:R1:W-:Y:S01]  /*165f0*/  @!P4 ST.E.64 [R6.64], R142 ;  /* 0x0000008e0600c985 */ /* 0x0003e2000c101b06 */
[----:B----4-:R-:W-:-:S03]  /*16600*/  ISETP.GE.AND P2, PT, R11, c[0x0][0x3c8], PT ;  /* 0x0000f2000b007a0c */ /* 0x010fc60003f46270 */
[----:B------:R-:W3:Y:S01]  /*16610*/  LDL R16, [R1+0x138] ;  /* 0x0001380001107983 */ /* 0x000ee20000100800 */
[----:B------:R-:W-:-:S03]  /*16620*/  @!P3 LEA.HI.X R3, R10, R4, R19, 0x2, P6 ;  /* 0x000000040a03b211 */ /* 0x000fc600030f1413 */
[----:B------:R-:W4:Y:S02]  /*16630*/  LDL R19, [R1+0x1b8] ;  /* 0x0001b80001137983 */ /* 0x000f240000100800 */
[-C--:B-1----:R-:W-:Y:S02]  /*16640*/  @!P1 LEA R6, P6, R18, R0.reuse, 0x2 ;  /* 0x0000000012069211 */ /* 0x082fe400078c10ff */
[----:B------:R1:W-:Y:S02]  /*16650*/  @!P3 ST.E.64 [R2.64], R34 ;  /* 0x000000220200b985 */ /* 0x0003e4000c101b06 */
[----:B------:R-:W-:Y:S02]  /*16660*/  @!P2 LEA R8, P3, R11, R0, 0x2 ;  /* 0x000000000b08a211 */ /* 0x000fe400078610ff */
[----:B------:R-:W4:Y:S07]  /*16670*/  LDL R10, [R1+0x134] ;  /* 0x00013400010a7983 */ /* 0x000f2e0000100800 */
[----:B-1----:R-:W-:-:S02]  /*16680*/  P2R R2, PR, RZ, 0x40 ;  /* 0x00000040ff027803 */ /* 0x002fc40000000000 */
[-C--:B-----5:R-:W-:Y:S02]  /*16690*/  @!P2 LEA.HI.X R9, R11, R4.reuse, R12, 0x2, P3 ;  /* 0x000000040b09a211 */ /* 0x0a0fe400018f140c */
[----:B------:R-:W-:Y:S01]  /*166a0*/  ISETP.NE.AND P3, PT, R2, RZ, PT ;  /* 0x000000ff0200720c */ /* 0x000fe20003f65270 */
[----:B------:R-:W5:Y:S01]  /*166b0*/  LDL R11, [R1+0x12c] ;  /* 0x00012c00010b7983 */ /* 0x000f620000100800 */
[----:B------:R-:W-:Y:S02]  /*166c0*/  ISETP.GE.AND P0, PT, R13, c[0x0][0x3c8], PT ;  /* 0x0000f2000d007a0c */ /* 0x000fe40003f06270 */
[----:B------:R-:W-:Y:S01]  /*166d0*/  ISETP.GE.AND P4, PT, R5, c[0x0][0x3c8], PT ;  /* 0x0000f20005007a0c */ /* 0x000fe20003f86270 */
[----:B------:R-:W5:Y:S01]  /*166e0*/  LDL R12, [R1+0x130] ;  /* 0x00013000010c7983 */ /* 0x000f620000100800 */
[----:B------:R-:W-:-:S03]  /*166f0*/  @!P1 LEA.HI.X R7, R18, R4, R20, 0x2, P3 ;  /* 0x0000000412079211 */ /* 0x000fc600018f1414 */
[----:B------:R-:W5:Y:S01]  /*16700*/  LDL R20, [R1+0x1b4] ;  /* 0x0001b40001147983 */ /* 0x000f620000100800 */
[----:B------:R-:W-:-:S03]  /*16710*/  ISETP.GE.AND P3, PT, R17, c[0x0][0x3c8], PT ;  /* 0x0000f20011007a0c */ /* 0x000fc60003f66270 */
[----:B------:R-:W-:Y:S02]  /*16720*/  @!P2 ST.E.64 [R8.64], R152 ;  /* 0x000000980800a985 */ /* 0x000fe4000c101b06 */
[C---:B------:R-:W-:Y:S02]  /*16730*/  @!P0 LEA R2, P6, R13.reuse, R0, 0x2 ;  /* 0x000000000d028211 */ /* 0x040fe400078c10ff */
[----:B------:R-:W5:Y:S02]  /*16740*/  LDL R18, [R1+0x1b0] ;  /* 0x0001b00001127983 */ /* 0x000f640000100800 */
[----:B------:R-:W-:Y:S02]  /*16750*/  @!P0 LEA.HI.X R3, R13, R4, R14, 0x2, P6 ;  /* 0x000000040d038211 */ /* 0x000fe400030f140e */
[----:B------:R-:W-:Y:S04]  /*16760*/  @!P1 ST.E.64 [R6.64], R46 ;  /* 0x0000002e06009985 */ /* 0x000fe8000c101b06 */
[----:B------:R1:W-:Y:S04]  /*16770*/  @!P0 ST.E.64 [R2.64], R38 ;  /* 0x0000002602008985 */ /* 0x0003e8000c101b06 */
[----:B------:R-:W5:Y:S01]  /*16780*/  LDL R14, [R1+0x1ac] ;  /* 0x0001ac00010e7983 */ /* 0x000f620000100800 */
[----:B------:R-:W-:-:S03]  /*16790*/  ISETP.GE.AND P5, PT, R22, c[0x0][0x3c8], PT ;  /* 0x0000f20016007a0c */ /* 0x000fc60003fa6270 */
[----:B------:R-:W5:Y:S01]  /*167a0*/  LDL R13, [R1+0x128] ;  /* 0x00012800010d7983 */ /* 0x000f620000100800 */
[-C--:B-1----:R-:W-:Y:S02]  /*167b0*/  @!P3 LEA R2, P1, R17, R0.reuse, 0x2 ;  /* 0x000000001102b211 */ /* 0x082fe400078210ff */
[----:B------:R-:W-:-:S11]  /*167c0*/  @!P4 LEA R6, P6, R5, R0, 0x2 ;  /* 0x000000000506c211 */ /* 0x000fd600078c10ff */
[----:B------:R-:W-:Y:S02]  /*167d0*/  P2R R3, PR, RZ, 0x2 ;  /* 0x00000002ff037803 */ /* 0x000fe40000000000 */
[----:B------:R-:W-:Y:S02]  /*167e0*/  ISETP.GE.AND P2, PT, R15, c[0x0][0x3c8], PT ;  /* 0x0000f2000f007a0c */ /* 0x000fe40003f46270 */
[----:B------:R-:W-:-:S04]  /*167f0*/  @!P5 LEA R8, P0, R22, R0, 0x2 ;  /* 0x000000001608d211 */ /* 0x000fc800078010ff */
[-C--:B------:R-:W-:Y:S02]  /*16800*/  @!P5 LEA.HI.X R9, R22, R4.reuse, R23, 0x2, P0 ;  /* 0x000000041609d211 */ /* 0x080fe400000f1417 */
[----:B------:R-:W5:Y:S04]  /*16810*/  LDL R22, [R1+0x11c] ;  /* 0x00011c0001167983 */ /* 0x000f680000100800 */
[----:B------:R1:W-:Y:S04]  /*16820*/  @!P5 ST.E.64 [R8.64], R154 ;  /* 0x0000009a0800d985 */ /* 0x0003e8000c101b06 */
[----:B------:R-:W5:Y:S01]  /*16830*/  LDL R23, [R1+0x194] ;  /* 0x0001940001177983 */ /* 0x000f620000100800 */
[----:B--2---:R-:W-:-:S02]  /*16840*/  @!P4 LEA.HI.X R7, R5, R4, R21, 0x2, P6 ;  /* 0x000000040507c211 */ /* 0x004fc400030f1415 */
[----:B------:R-:W-:Y:S01]  /*16850*/  ISETP.NE.AND P6, PT, R3, RZ, PT ;  /* 0x000000ff0300720c */ /* 0x000fe20003fc5270 */
[----:B------:R-:W2:Y:S04]  /*16860*/  LDL R5, [R1+0x124] ;  /* 0x0001240001057983 */ /* 0x000ea80000100800 */
[----:B------:R1:W-:Y:S01]  /*16870*/  @!P4 ST.E.64 [R6.64], R54 ;  /* 0x000000360600c985 */ /* 0x0003e2000c101b06 */
[----:B---3--:R-:W-:-:S03]  /*16880*/  ISETP.GE.AND P1, PT, R16, c[0x0][0x3c8], PT ;  /* 0x0000f20010007a0c */ /* 0x008fc60003f26270 */
[----:B------:R-:W3:Y:S01]  /*16890*/  LDL R21, [R1+0x190] ;  /* 0x0001900001157983 */ /* 0x000ee20000100800 */
[----:B----4-:R-:W-:-:S03]  /*168a0*/  @!P3 LEA.HI.X R3, R17, R4, R19, 0x2, P6 ;  /* 0x000000041103b211 */ /* 0x010fc600030f1413 */
[----:B------:R-:W4:Y:S04]  /*168b0*/  LDL R19, [R1+0x1a8] ;  /* 0x0001a80001137983 */ /* 0x000f280000100800 */
[----:B------:R-:W3:Y:S04]  /*168c0*/  LDL R17, [R1+0x1a4] ;  /* 0x0001a40001117983 */ /* 0x000ee80000100800 */
[----:B------:R5:W-:Y:S01]  /*168d0*/  @!P3 ST.E.64 [R2.64], R42 ;  /* 0x0000002a0200b985 */ /* 0x000be2000c101b06 */
[----:B-1----:R-:W-:-:S04]  /*168e0*/  @!P2 LEA R8, P3, R15, R0, 0x2 ;  /* 0x000000000f08a211 */ /* 0x002fc800078610ff */
[----:B-----5:R-:W-:Y:S02]  /*168f0*/  @!P2 LEA.HI.X R9, R15, R4, R20, 0x2, P3 ;  /* 0x000000040f09a211 */ /* 0x020fe400018f1414 */
[----:B------:R-:W5:Y:S01]  /*16900*/  LDL R15, [R1+0x1a0] ;  /* 0x0001a000010f7983 */ /* 0x000f620000100800 */
[----:B------:R-:W-:Y:S02]  /*16910*/  @!P1 LEA R6, P6, R16, R0, 0x2 ;  /* 0x0000000010069211 */ /* 0x000fe400078c10ff */
[----:B------:R-:W-:Y:S01]  /*16920*/  ISETP.GE.AND P0, PT, R10, c[0x0][0x3c8], PT ;  /* 0x0000f2000a007a0c */ /* 0x000fe20003f06270 */
[----:B------:R-:W5:Y:S01]  /*16930*/  LDL R20, [R1+0x118] ;  /* 0x0001180001147983 */ /* 0x000f620000100800 */
[----:B------:R-:W-:-:S09]  /*16940*/  ISETP.GE.AND P4, PT, R11, c[0x0][0x3c8], PT ;  /* 0x0000f2000b007a0c */ /* 0x000fd20003f86270 */
[----:B------:R-:W-:-:S04]  /*16950*/  P2R R2, PR, RZ, 0x40 ;  /* 0x00000040ff027803 */ /* 0x000fc80000000000 */
[----:B------:R-:W-:Y:S02]  /*16960*/  ISETP.NE.AND P3, PT, R2, RZ, PT ;  /* 0x000000ff0200720c */ /* 0x000fe40003f65270 */
[----:B------:R-:W-:Y:S02]  /*16970*/  @!P0 LEA R2, P6, R10, R0, 0x2 ;  /* 0x000000000a028211 */ /* 0x000fe400078c10ff */
[-C--:B------:R-:W-:Y:S01]  /*16980*/  @!P1 LEA.HI.X R7, R16, R4.reuse, R18, 0x2, P3 ;  /* 0x0000000410079211 */ /* 0x080fe200018f1412 */
[----:B------:R-:W-:Y:S01]  /*16990*/  @!P2 ST.E.64 [R8.64], R156 ;  /* 0x0000009c0800a985 */ /* 0x000fe2000c101b06 */
[----:B------:R-:W-:Y:S02]  /*169a0*/  ISETP.GE.AND P5, PT, R12, c[0x0][0x3c8], PT ;  /* 0x0000f2000c007a0c */ /* 0x000fe40003fa6270 */
[----:B------:R-:W-:Y:S01]  /*169b0*/  @!P0 LEA.HI.X R3, R10, R4, R14, 0x2, P6 ;  /* 0x000000040a038211 */ /* 0x000fe200030f140e */
[----:B------:R1:W-:Y:S04]  /*169c0*/  @!P1 ST.E.64 [R6.64], R62 ;  /* 0x0000003e06009985 */ /* 0x0003e8000c101b06 */
[----:B------:R-:W5:Y:S04]  /*169d0*/  LDL R10, [R1+0x114] ;  /* 0x00011400010a7983 */ /* 0x000f680000100800 */
[----:B------:R-:W5:Y:S04]  /*169e0*/  LDL R18, [R1+0x110] ;  /* 0x0001100001127983 */ /* 0x000f680000100800 */
[----:B------:R1:W-:Y:S01]  /*169f0*/  @!P0 ST.E.64 [R2.64], R50 ;  /* 0x0000003202008985 */ /* 0x0003e2000c101b06 */
[----:B------:R-:W-:-:S03]  /*16a00*/  ISETP.GE.AND P3, PT, R13, c[0x0][0x3c8], PT ;  /* 0x0000f2000d007a0c */ /* 0x000fc60003f66270 */
[----:B------:R-:W5:Y:S04]  /*16a10*/  LDL R16, [R1+0x10c] ;  /* 0x00010c0001107983 */ /* 0x000f680000100800 */
[----:B------:R-:W5:Y:S01]  /*16a20*/  LDL R14, [R1+0x108] ;  /* 0x00010800010e7983 */ /* 0x000f620000100800 */
[-C--:B-1----:R-:W-:Y:S02]  /*16a30*/  @!P4 LEA R6, P6, R11, R0.reuse, 0x2 ;  /* 0x000000000b06c211 */ /* 0x082fe400078c10ff */
[----:B------:R-:W-:-:S11]  /*16a40*/  @!P5 LEA R8, P0, R12, R0, 0x2 ;  /* 0x000000000c08d211 */ /* 0x000fd600078010ff */
[----:B------:R-:W-:Y:S02]  /*16a50*/  P2R R2, PR, RZ, 0x40 ;  /* 0x00000040ff027803 */ /* 0x000fe40000000000 */
[----:B--2---:R-:W-:Y:S02]  /*16a60*/  ISETP.GE.AND P2, PT, R5, c[0x0][0x3c8], PT ;  /* 0x0000f20005007a0c */ /* 0x004fe40003f46270 */
[-C--:B----4-:R-:W-:Y:S02]  /*16a70*/  @!P5 LEA.HI.X R9, R12, R4.reuse, R19, 0x2, P0 ;  /* 0x000000040c09d211 */ /* 0x090fe400000f1413 */
[----:B------:R-:W-:Y:S01]  /*16a80*/  ISETP.NE.AND P0, PT, R2, RZ, PT ;  /* 0x000000ff0200720c */ /* 0x000fe20003f05270 */
[----:B------:R-:W2:Y:S03]  /*16a90*/  LDL R12, [R1+0x104] ;  /* 0x00010400010c7983 */ /* 0x000ea60000100800 */
[----:B---3--:R-:W-:Y:S01]  /*16aa0*/  @!P4 LEA.HI.X R7, R11, R4, R17, 0x2, P0 ;  /* 0x000000040b07c211 */ /* 0x008fe200000f1411 */
[----:B------:R-:W3:Y:S04]  /*16ab0*/  LDL R19, [R1+0x188] ;  /* 0x0001880001137983 */ /* 0x000ee80000100800 */
[----:B------:R-:W4:Y:S01]  /*16ac0*/  LDL R11, [R1+0x18c] ;  /* 0x00018c00010b7983 */ /* 0x000f220000100800 */
[----:B------:R-:W-:-:S03]  /*16ad0*/  @!P3 LEA R2, P6, R13, R0, 0x2 ;  /* 0x000000000d02b211 */ /* 0x000fc600078c10ff */
[----:B------:R-:W2:Y:S04]  /*16ae0*/  LDL R17, [R1+0x184] ;  /* 0x0001840001117983 */ /* 0x000ea80000100800 */
[----:B------:R1:W-:Y:S04]  /*16af0*/  @!P5 ST.E.64 [R8.64], R158 ;  /* 0x0000009e0800d985 */ /* 0x0003e8000c101b06 */
[----:B------:R1:W-:Y:S01]  /*16b00*/  @!P4 ST.E.64 [R6.64], R74 ;  /* 0x0000004a0600c985 */ /* 0x0003e2000c101b06 */
[----:B-----5:R-:W-:-:S03]  /*16b10*/  @!P3 LEA.HI.X R3, R13, R4, R15, 0x2, P6 ;  /* 0x000000040d03b211 */ /* 0x020fc600030f140f */
[----:B------:R-:W5:Y:S04]  /*16b20*/  LDL R15, [R1+0x180] ;  /* 0x00018000010f7983 */ /* 0x000f680000100800 */
[----:B------:R-:W5:Y:S04]  /*16b30*/  LDL R13, [R1+0x17c] ;  /* 0x00017c00010d7983 */ /* 0x000f680000100800 */
[----:B------:R1:W-:Y:S02]  /*16b40*/  @!P3 ST.E.64 [R2.64], R58 ;  /* 0x0000003a0200b985 */ /* 0x0003e4000c101b06 */
[----:B-1----:R-:W-:-:S04]  /*16b50*/  @!P2 LEA R8, P3, R5, R0, 0x2 ;  /* 0x000000000508a211 */ /* 0x002fc800078610ff */
[----:B------:R-:W-:Y:S02]  /*16b60*/  @!P2 LEA.HI.X R9, R5, R4, R26, 0x2, P3 ;  /* 0x000000040509a211 */ /* 0x000fe400018f141a */
[----:B------:R-:W5:Y:S01]  /*16b70*/  LDL R5, [R1+0x100] ;  /* 0x0001000001057983 */ /* 0x000f620000100800 */
[----:B------:R-:W-:Y:S02]  /*16b80*/  ISETP.GE.AND P1, PT, R24, c[0x0][0x3c8], PT ;  /* 0x0000f20018007a0c */ /* 0x000fe40003f26270 */
[----:B------:R-:W-:-:S11]  /*16b90*/  ISETP.GE.AND P0, PT, R22, c[0x0][0x3c8], PT ;  /* 0x0000f20016007a0c */ /* 0x000fd60003f06270 */
[-C--:B------:R-:W-:Y:S02]  /*16ba0*/  @!P1 LEA R6, P4, R24, R0.reuse, 0x2 ;  /* 0x0000000018069211 */ /* 0x080fe400078810ff */
[----:B------:R-:W-:Y:S02]  /*16bb0*/  ISETP.GE.AND P5, PT, R20, c[0x0][0x3c8], PT ;  /* 0x0000f20014007a0c */ /* 0x000fe40003fa6270 */
[----:B------:R-:W-:-:S09]  /*16bc0*/  @!P0 LEA R2, P6, R22, R0, 0x2 ;  /* 0x0000000016028211 */ /* 0x000fd200078c10ff */
[----:B------:R-:W-:-:S04]  /*16bd0*/  P2R R3, PR, RZ, 0x10 ;  /* 0x00000010ff037803 */ /* 0x000fc80000000000 */
[----:B------:R-:W-:Y:S02]  /*16be0*/  ISETP.NE.AND P3, PT, R3, RZ, PT ;  /* 0x000000ff0300720c */ /* 0x000fe40003f65270 */
[----:B------:R-:W-:Y:S02]  /*16bf0*/  ISETP.GE.AND P4, PT, R10, c[0x0][0x3c8], PT ;  /* 0x0000f2000a007a0c */ /* 0x000fe40003f86270 */
[-C--:B------:R-:W-:Y:S02]  /*16c00*/  @!P1 LEA.HI.X R7, R24, R4.reuse, R25, 0x2, P3 ;  /* 0x0000000418079211 */ /* 0x080fe400018f1419 */
[----:B------:R-:W-:Y:S01]  /*16c10*/  @!P0 LEA.HI.X R3, R22, R4, R23, 0x2, P6 ;  /* 0x0000000416038211 */ /* 0x000fe200030f1417 */
[----:B------:R-:W-:Y:S01]  /*16c20*/  @!P2 ST.E.64 [R8.64], R160 ;  /* 0x000000a00800a985 */ /* 0x000fe2000c101b06 */
[----:B------:R-:W-:-:S03]  /*16c30*/  ISETP.GE.AND P3, PT, R18, c[0x0][0x3c8], PT ;  /* 0x0000f20012007a0c */ /* 0x000fc60003f66270 */
[----:B------:R1:W-:Y:S04]  /*16c40*/  @!P1 ST.E.64 [R6.64], R82 ;  /* 0x0000005206009985 */ /* 0x0003e8000c101b06 */
[----:B------:R1:W-:Y:S01]  /*16c50*/  @!P0 ST.E.64 [R2.64], R66 ;  /* 0x0000004202008985 */ /* 0x0003e2000c101b06 */
[----:B------:R-:W-:Y:S02]  /*16c60*/  ISETP.GE.AND P2, PT, R16, c[0x0][0x3c8], PT ;  /* 0x0000f20010007a0c */ /* 0x000fe40003f46270 */
[----:B------:R-:W-:Y:S02]  /*16c70*/  ISETP.GE.AND P1, PT, R14, c[0x0][0x3c8], PT ;  /* 0x0000f2000e007a0c */ /* 0x000fe40003f26270 */
[----:B-1----:R-:W-:-:S04]  /*16c80*/  @!P5 LEA R6, P0, R20, R0, 0x2 ;  /* 0x000000001406d211 */ /* 0x002fc800078010ff */
[----:B------:R-:W-:Y:S02]  /*16c90*/  @!P5 LEA.HI.X R7, R20, R4, R21, 0x2, P0 ;  /* 0x000000041407d211 */ /* 0x000fe400000f1415 */
[----:B------:R-:W-:-:S03]  /*16ca0*/  @!P4 LEA R2, P6, R10, R0, 0x2 ;  /* 0x000000000a02c211 */ /* 0x000fc600078c10ff */
[----:B------:R-:W-:Y:S01]  /*16cb0*/  @!P5 ST.E.64 [R6.64], R86 ;  /* 0x000000560600d985 */ /* 0x000fe2000c101b06 */
[----:B----4-:R-:W-:Y:S02]  /*16cc0*/  @!P4 LEA.HI.X R3, R10, R4, R11, 0x2, P6 ;  /* 0x000000040a03c211 */ /* 0x010fe400030f140b */
[-C--:B------:R-:W-:Y:S02]  /*16cd0*/  @!P3 LEA R10, P5, R18, R0.reuse, 0x2 ;  /* 0x00000000120ab211 */ /* 0x080fe400078a10ff */
[----:B--2---:R-:W-:Y:S01]  /*16ce0*/  ISETP.GE.AND P0, PT, R12, c[0x0][0x3c8], PT ;  /* 0x0000f2000c007a0c */ /* 0x004fe20003f06270 */
[----:B------:R1:W-:Y:S01]  /*16cf0*/  @!P4 ST.E.64 [R2.64], R90 ;  /* 0x0000005a0200c985 */ /* 0x0003e2000c101b06 */
[----:B------:R-:W-:-:S04]  /*16d00*/  @!P2 LEA R8, P6, R16, R0, 0x2 ;  /* 0x000000001008a211 */ /* 0x000fc800078c10ff */
[----:B------:R-:W-:-:S05]  /*16d10*/  @!P2 LEA.HI.X R9, R16, R4, R17, 0x2, P6 ;  /* 0x000000041009a211 */ /* 0x000fca00030f1411 */
[----:B-1----:R-:W-:-:S04]  /*16d20*/  P2R R2, PR, RZ, 0x20 ;  /* 0x00000020ff027803 */ /* 0x002fc80000000000 */
[----:B------:R-:W-:Y:S02]  /*16d30*/  ISETP.NE.AND P4, PT, R2, RZ, PT ;  /* 0x000000ff0200720c */ /* 0x000fe40003f85270 */
[----:B------:R-:W-:Y:S02]  /*16d40*/  @!P1 LEA R6, P5, R14, R0, 0x2 ;  /* 0x000000000e069211 */ /* 0x000fe400078a10ff */
[----:B---3--:R-:W-:Y:S02]  /*16d50*/  @!P3 LEA.HI.X R11, R18, R4, R19, 0x2, P4 ;  /* 0x00000004120bb211 */ /* 0x008fe400020f1413 */
[----:B------:R-:W-:Y:S02]  /*16d60*/  @!P0 LEA R2, P4, R12, R0, 0x2 ;  /* 0x000000000c028211 */ /* 0x000fe400078810ff */
[-C--:B-----5:R-:W-:Y:S02]  /*16d70*/  @!P1 LEA.HI.X R7, R14, R4.reuse, R15, 0x2, P5 ;  /* 0x000000040e079211 */ /* 0x0a0fe400028f140f */
[----:B------:R-:W-:Y:S01]  /*16d80*/  @!P0 LEA.HI.X R3, R12, R4, R13, 0x2, P4 ;  /* 0x000000040c038211 */ /* 0x000fe200020f140d */
[----:B------:R1:W-:Y:S04]  /*16d90*/  @!P3 ST.E.64 [R10.64], R102 ;  /* 0x000000660a00b985 */ /* 0x0003e8000c101b06 */
[----:B------:R1:W-:Y:S04]  /*16da0*/  @!P2 ST.E.64 [R8.64], R98 ;  /* 0x000000620800a985 */ /* 0x0003e8000c101b06 */
[----:B------:R1:W-:Y:S04]  /*16db0*/  @!P1 ST.E.64 [R6.64], R94 ;  /* 0x0000005e06009985 */ /* 0x0003e8000c101b06 */
        /* <DEDUP_REMOVED lines=8> */
.L_x_575:
[----:B------:R-:W3:Y:S04]  /*16e40*/  LDL.LU R0, [R1+0xe0] ;  /* 0x0000e00001007983 */ /* 0x000ee80000300800 */
[----:B--2---:R-:W2:Y:S01]  /*16e50*/  LDL R7, [R1+0xbc] ;  /* 0x0000bc0001077983 */ /* 0x004ea20000100800 */
[----:B------:R-:W-:Y:S01]  /*16e60*/  ISETP.NE.U32.AND P0, PT, RZ, c[0x0][0x508], PT ;  /* 0x00014200ff007a0c */ /* 0x000fe20003f05070 */
[----:B------:R-:W-:Y:S01]  /*16e70*/  IMAD.MOV.U32 R4, RZ, RZ, 0x4 ;  /* 0x00000004ff047424 */ /* 0x000fe200078e00ff */
[----:B------:R-:W-:Y:S01]  /*16e80*/  ISETP.NE.U32.AND P2, PT, RZ, c[0x0][0x500], PT ;  /* 0x00014000ff007a0c */ /* 0x000fe20003f45070 */
[----:B------:R-:W-:Y:S01]  /*16e90*/  IMAD.MOV.U32 R20, RZ, RZ, c[0x0][0x388] ;  /* 0x0000e200ff147624 */ /* 0x000fe200078e00ff */
[----:B------:R-:W-:Y:S01]  /*16ea0*/  ISETP.NE.AND.EX P0, PT, RZ, c[0x0][0x50c], PT, P0 ;  /* 0x00014300ff007a0c */ /* 0x000fe20003f05300 */
[----:B------:R-:W-:Y:S01]  /*16eb0*/  IMAD.MOV.U32 R6, RZ, RZ, RZ ;  /* 0x000000ffff067224 */ /* 0x000fe200078e00ff */
[----:B------:R-:W-:Y:S01]  /*16ec0*/  ISETP.NE.AND.EX P2, PT, RZ, c[0x0][0x504], PT, P2 ;  /* 0x00014100ff007a0c */ /* 0x000fe20003f45320 */
[----:B--2---:R-:W-:-:S10]  /*16ed0*/  IMAD.WIDE R2, R7, R4, c[0x0][0x500] ;  /* 0x0001400007027625 */ /* 0x004fd400078e0204 */
[----:B------:R-:W-:Y:S02]  /*16ee0*/  @P0 IMAD.WIDE R4, R7, R4, c[0x0][0x508] ;  /* 0x0001420007040625 */ /* 0x000fe400078e0204 */
[----:B------:R2:W5:Y:S04]  /*16ef0*/  @P2 LDG.E R6, [R2.64] ;  /* 0x0000000602062981 */ /* 0x000568000c1e1900 */
[----:B------:R2:W5:Y:S01]  /*16f00*/  @P0 LDG.E R20, [R4.64] ;  /* 0x0000000604140981 */ /* 0x000562000c1e1900 */
[----:B---3--:R-:W-:-:S04]  /*16f10*/  ISETP.NE.AND P1, PT, R0, RZ, PT ;  /* 0x000000ff0000720c */ /* 0x008fc80003f25270 */
[----:B-1----:R-:W-:Y:S01]  /*16f20*/  SEL R19, R0, c[0x0][0x3d4], P1 ;  /* 0x0000f50000137a07 */ /* 0x002fe20000800000 */
[----:B------:R-:W-:Y:S05]  /*16f30*/  @P0 BRA `(.L_x_596) ;  /* 0x0000004000000947 */ /* 0x000fea0003800000 */
[----:B------:R-:W-:Y:S05]  /*16f40*/  @!P2 BRA `(.L_x_596) ;  /* 0x000000300000a947 */ /* 0x000fea0003800000 */
[----:B------:R1:W3:Y:S04]  /*16f50*/  LDG.E R0, [R2.64] ;  /* 0x0000000602007981 */ /* 0x0002e8000c1e1900 */
[----:B-12---:R-:W3:Y:S02]  /*16f60*/  LDG.E R2, [R2.64+0x4] ;  /* 0x0000040602027981 */ /* 0x006ee4000c1e1900 */
[----:B---3-5:R-:W-:Y:S02]  /*16f70*/  IADD3 R20, -R0, R2, RZ ;  /* 0x0000000200147210 */ /* 0x028fe40007ffe1ff */
.L_x_596:
[----:B--2---:R-:W2:Y:S01]  /*16f80*/  LDL.LU R2, [R1+0xb8] ;  /* 0x0000b80001027983 */ /* 0x004ea20000300800 */
[----:B------:R-:W-:Y:S01]  /*16f90*/  SHF.R.S32.HI R0, RZ, 0x1f, R7 ;  /* 0x0000001fff007819 */ /* 0x000fe20000011407 */
[----:B------:R-:W-:Y:S01]  /*16fa0*/  BSSY B0, `(.L_x_597) ;  /* 0x0000039000007945 */ /* 0x000fe20003800000 */
[----:B-----5:R-:W-:Y:S01]  /*16fb0*/  SHF.R.S32.HI R18, RZ, 0x1f, R6 ;  /* 0x0000001fff127819 */ /* 0x020fe20000011406 */
[----:B------:R-:W1:Y:S01]  /*16fc0*/  S2R R3, SR_TID.X ;  /* 0x0000000000037919 */ /* 0x000e620000002100 */
[----:B------:R-:W-:-:S02]  /*16fd0*/  SEL R16, R7, RZ, !P2 ;  /* 0x000000ff07107207 */ /* 0x000fc40005000000 */
[----:B------:R-:W-:Y:S02]  /*16fe0*/  SEL R21, R0, RZ, !P2 ;  /* 0x000000ff00157207 */ /* 0x000fe40005000000 */
[----:B-1----:R-:W-:Y:S02]  /*16ff0*/  ISETP.GT.AND P0, PT, R3, 0x7f, PT ;  /* 0x0000007f0300780c */ /* 0x002fe40003f04270 */
[----:B--2---:R-:W-:-:S11]  /*17000*/  LOP3.LUT R15, R2, 0xffff, RZ, 0xc0, !PT ;  /* 0x0000ffff020f7812 */ /* 0x004fd600078ec0ff */
[----:B------:R-:W-:Y:S05]  /*17010*/  @P0 BRA `(.L_x_598) ;  /* 0x0000031000000947 */ /* 0x000fea0003800000 */
[----:B------:R-:W2:Y:S01]  /*17020*/  LDL R2, [R1+0xac] ;  /* 0x0000ac0001027983 */ /* 0x000ea20000100800 */
[----:B------:R-:W-:Y:S01]  /*17030*/  IMAD R0, R20, c[0x0][0x4e8], RZ ;  /* 0x00013a0014007a24 */ /* 0x000fe200078e02ff */
[----:B--2---:R-:W-:-:S04]  /*17040*/  IADD3 R14, R2, R3, RZ ;  /* 0x00000003020e7210 */ /* 0x004fc80007ffe0ff */
        /* <DEDUP_REMOVED lines=23> */
[----:B------:R-:W-:Y:S01]  /*171c0*/  IMAD.MOV R2, RZ, RZ, -R0 ;  /* 0x000000ffff027224 */ /* 0x000fe200078e0a00 */
[----:B------:R-:W-:Y:S02]  /*171d0*/  IADD3.X R9, R3, R9, R18, P1, P0 ;  /* 0x0000000903097210 */ /* 0x000fe40000fe0412 */
[----:B------:R-:W-:Y:S01]  /*171e0*/  SHF.R.S32.HI R3, RZ, 0x1f, R0 ;  /* 0x0000001fff037819 */ /* 0x000fe20000011400 */
[----:B------:R-:W-:Y:S01]  /*171f0*/  IMAD R2, R2, c[0x0][0x4e8], R14 ;  /* 0x00013a0002027a24 */ /* 0x000fe200078e020e */
[----:B--2---:R-:W-:-:S05]  /*17200*/  SEL R7, R22, RZ, P2 ;  /* 0x000000ff16077207 */ /* 0x004fca0001000000 */
[-C--:B-----5:R-:W-:Y:S02]  /*17210*/  IMAD R8, R13, R7.reuse, RZ ;  /* 0x000000070d087224 */ /* 0x0a0fe400078e02ff */
[----:B------:R-:W-:Y:S01]  /*17220*/  IMAD.WIDE.U32 R4, R12, R7, RZ ;  /* 0x000000070c047225 */ /* 0x000fe200078e00ff */
[----:B------:R-:W-:-:S04]  /*17230*/  SHF.R.S32.HI R7, RZ, 0x1f, R2 ;  /* 0x0000001fff077819 */ /* 0x000fc80000011402 */
[----:B------:R-:W-:Y:S01]  /*17240*/  IADD3 R5, R5, R8, RZ ;  /* 0x0000000805057210 */ /* 0x000fe20007ffe0ff */
[----:B------:R-:W-:Y:S01]  /*17250*/  IMAD.MOV.U32 R8, RZ, RZ, c[0x0][0x4a8] ;  /* 0x00012a00ff087624 */ /* 0x000fe200078e00ff */
[----:B------:R-:W-:Y:S01]  /*17260*/  IADD3 R4, P1, P0, R0, R17, R4 ;  /* 0x0000001100047210 */ /* 0x000fe2000783e004 */
[----:B------:R-:W-:-:S03]  /*17270*/  IMAD R0, R11, R2, RZ ;  /* 0x000000020b007224 */ /* 0x000fc600078e02ff */
[----:B------:R-:W-:Y:S01]  /*17280*/  IADD3.X R5, R3, R9, R5, P1, P0 ;  /* 0x0000000903057210 */ /* 0x000fe20000fe0405 */
[----:B------:R-:W-:-:S04]  /*17290*/  IMAD R0, R10, R7, R0 ;  /* 0x000000070a007224 */ /* 0x000fc800078e0200 */
        /* <DEDUP_REMOVED lines=9> */
.L_x_598:
[----:B------:R-:W-:Y:S05]  /*17330*/  BSYNC B0 ;  /* 0x0000000000007941 */ /* 0x000fea0003800000 */
.L_x_597:
[----:B------:R-:W-:-:S13]  /*17340*/  ISETP.GT.AND P0, PT, R19, 0x1, PT ;  /* 0x000000011300780c */ /* 0x000fda0003f04270 */
[----:B------:R-:W-:Y:S05]  /*17350*/  @P0 BRA `(.L_x_590) ;  /* 0x00000a6000000947 */ /* 0x000fea0003800000 */
[----:B-1----:R-:W2:Y:S04]  /*17360*/  LDL R5, [R1+0xac] ;  /* 0x0000ac0001057983 */ /* 0x002ea80000100800 */
[----:B------:R-:W2:Y:S01]  /*17370*/  LDL R4, [R1+0x174] ;  /* 0x0001740001047983 */ /* 0x000ea20000100800 */
[----:B------:R-:W-:Y:S01]  /*17380*/  MOV R2, c[0x0][0x4e8] ;  /* 0x00013a0000027a02 */ /* 0x000fe20000000f00 */
[----:B------:R-:W-:-:S03]  /*17390*/  IMAD R0, R18, c[0x0][0x3a0], RZ ;  /* 0x0000e80012007a24 */ /* 0x000fc600078e02ff */
[----:B------:R-:W-:Y:S01]  /*173a0*/  ISETP.NE.AND P0, PT, R2, 0x1, PT ;  /* 0x000000010200780c */ /* 0x000fe20003f05270 */
[----:B------:R-:W-:-:S04]  /*173b0*/  IMAD.WIDE.U32 R2, R6, c[0x0][0x3a0], RZ ;  /* 0x0000e80006027a25 */ /* 0x000fc800078e00ff */
[----:B------:R-:W-:-:S05]  /*173c0*/  IMAD R6, R6, c[0x0][0x3a4], R0 ;  /* 0x0000e90006067a24 */ /* 0x000fca00078e0200 */
[----:B------:R-:W-:-:S05]  /*173d0*/  IADD3 R3, R3, R6, RZ ;  /* 0x0000000603037210 */ /* 0x000fca0007ffe0ff */
[----:B------:R-:W-:-:S04]  /*173e0*/  IMAD.WIDE.U32 R2, R15, c[0x0][0x3e8], R2 ;  /* 0x0000fa000f027a25 */ /* 0x000fc800078e0002 */
[----:B------:R-:W-:-:S04]  /*173f0*/  IMAD R3, R15, c[0x0][0x3ec], R3 ;  /* 0x0000fb000f037a24 */ /* 0x000fc800078e0203 */
[----:B------:R-:W-:Y:S01]  /*17400*/  IMAD.WIDE.U32 R2, R16, c[0x0][0x3f0], R2 ;  /* 0x0000fc0010027a25 */ /* 0x000fe200078e0002 */
[----:B--2---:R-:W-:-:S03]  /*17410*/  IADD3 R4, R4, R5, RZ ;  /* 0x0000000504047210 */ /* 0x004fc60007ffe0ff */
[----:B------:R-:W-:Y:S01]  /*17420*/  IMAD R5, R21, c[0x0][0x3f0], RZ ;  /* 0x0000fc0015057a24 */ /* 0x000fe200078e02ff */
[----:B------:R-:W-:Y:S01]  /*17430*/  MOV R0, R4 ;  /* 0x0000000400007202 */ /* 0x000fe20000000f00 */
[----:B------:R-:W-:-:S04]  /*17440*/  @P0 IMAD.HI.U32 R6, R4, c[0x0][0x4ec], RZ ;  /* 0x00013b0004060a27 */ /* 0x000fc800078e00ff */
[----:B------:R-:W-:Y:S01]  /*17450*/  IMAD R7, R16, c[0x0][0x3f4], R5 ;  /* 0x0000fd0010077a24 */ /* 0x000fe200078e0205 */
[----:B------:R-:W-:-:S04]  /*17460*/  @P0 SHF.R.U32.HI R0, RZ, c[0x0][0x4f0], R6 ;  /* 0x00013c00ff000a19 */ /* 0x000fc80000011606 */
[----:B------:R-:W-:Y:S02]  /*17470*/  SHF.R.S32.HI R6, RZ, 0x1f, R0 ;  /* 0x0000001fff067819 */ /* 0x000fe40000011400 */
[----:B------:R-:W-:Y:S02]  /*17480*/  IADD3 R5, -R0, RZ, RZ ;  /* 0x000000ff00057210 */ /* 0x000fe40007ffe1ff */
[----:B------:R-:W-:Y:S01]  /*17490*/  IADD3 R3, R3, R7, RZ ;  /* 0x0000000703037210 */ /* 0x000fe20007ffe0ff */
[----:B------:R-:W-:Y:S02]  /*174a0*/  IMAD R6, R6, c[0x0][0x3e0], RZ ;  /* 0x0000f80006067a24 */ /* 0x000fe400078e02ff */
        /* <DEDUP_REMOVED lines=13> */
.L_x_683:
[----:B------:R-:W-:Y:S05]  /*17580*/  BRA.DIV ~URZ, `(.L_x_600) ;  /* 0x00003df27f007947 */ /* 0x000fea000b800000 */
[----:B------:R3:W4:Y:S02]  /*17590*/  SHFL.IDX PT, R0, R14, RZ, 0x181f ;  /* 0x00181fff0e007589 */ /* 0x00072400000e0000 */
.L_x_684:
[----:B------:R-:W5:Y:S04]  /*175a0*/  LDL.LU R3, [R1+0xac] ;  /* 0x0000ac0001037983 */ /* 0x000f680000300800 */
[----:B------:R-:W1:Y:S01]  /*175b0*/  S2R R6, SR_TID.X ;  /* 0x0000000000067919 */ /* 0x000e620000002100 */
[----:B------:R-:W-:Y:S01]  /*175c0*/  IMAD R13, R20, c[0x0][0x4e8], RZ ;  /* 0x00013a00140d7a24 */ /* 0x000fe200078e02ff */
[----:B-1----:R-:W-:-:S04]  /*175d0*/  SHF.R.S32.HI R2, RZ, 0x1f, R6 ;  /* 0x0000001fff027819 */ /* 0x002fc80000011406 */
[----:B------:R-:W-:-:S04]  /*175e0*/  LEA.HI R2, R2, R6, RZ, 0x3 ;  /* 0x0000000602027211 */ /* 0x000fc800078f18ff */
[----:B------:R-:W-:Y:S01]  /*175f0*/  SHF.R.S32.HI R2, RZ, 0x3, R2 ;  /* 0x00000003ff027819 */ /* 0x000fe20000011402 */
[----:B------:R-:W-:Y:S04]  /*17600*/  BSSY B0, `(.L_x_601) ;  /* 0x000001c000007945 */ /* 0x000fe80003800000 */
[----:B-----5:R-:W-:-:S05]  /*17610*/  IMAD.IADD R12, R2, 0x1, R3 ;  /* 0x00000001020c7824 */ /* 0x020fca00078e0203 */
[----:B------:R-:W-:-:S13]  /*17620*/  ISETP.GE.AND P0, PT, R12, R13, PT ;  /* 0x0000000d0c00720c */ /* 0x000fda0003f06270 */
[----:B------:R-:W-:Y:S05]  /*17630*/  @P0 BRA `(.L_x_602) ;  /* 0x0000018000000947 */ /* 0x000fea0003800000 */
[----:B------:R-:W5:Y:S04]  /*17640*/  LDL R2, [R1+0x3c] ;  /* 0x00003c0001027983 */ /* 0x000f680000100800 */
[----:B---3--:R-:W3:Y:S04]  /*17650*/  LDL R19, [R1+0x68] ;  /* 0x0000680001137983 */ /* 0x008ee80000100800 */
        /* <DEDUP_REMOVED lines=18> */
[----:B------:R1:W-:Y:S04]  /*17780*/  @!P3 ST.E.128 [R10.64], RZ ;  /* 0x000000ff0a00b985 */ /* 0x0003e8000c101d06 */
[----:B------:R1:W-:Y:S04]  /*17790*/  @!P2 ST.E.128 [R8.64], RZ ;  /* 0x000000ff0800a985 */ /* 0x0003e8000c101d06 */
[----:B------:R1:W-:Y:S04]  /*177a0*/  @!P1 ST.E.128 [R6.64], RZ ;  /* 0x000000ff06009985 */ /* 0x0003e8000c101d06 */
[----:B------:R1:W-:Y:S02]  /*177b0*/  @!P0 ST.E.128 [R2.64], RZ ;  /* 0x000000ff02008985 */ /* 0x0003e4000c101d06 */
.L_x_602:
[----:B------:R-:W-:Y:S05]  /*177c0*/  BSYNC B0 ;  /* 0x0000000000007941 */ /* 0x000fea0003800000 */
.L_x_601:
[----:B------:R-:W-:Y:S05]  /*177d0*/  BRA.DIV ~URZ, `(.L_x_603) ;  /* 0x00003c327f007947 */ /* 0x000fea000b800000 */
[----:B--2---:R2:W1:Y:S04]  /*177e0*/  SHFL.IDX PT, R4, R5, 0x1, 0x181f ;  /* 0x00381f0005047f89 */ /* 0x00446800000e0000 */
[----:B----4-:R2:W4:Y:S02]  /*177f0*/  SHFL.IDX PT, R0, R14, 0x1, 0x181f ;  /* 0x00381f000e007f89 */ /* 0x01052400000e0000 */
.L_x_685:
[----:B-1----:R-:W-:Y:S01]  /*17800*/  IADD3 R2, R12, 0x20, RZ ;  /* 0x000000200c027810 */ /* 0x002fe20007ffe0ff */
[----:B------:R-:W-:Y:S03]  /*17810*/  BSSY B0, `(.L_x_604) ;  /* 0x000001b000007945 */ /* 0x000fe60003800000 */
[----:B------:R-:W-:-:S13]  /*17820*/  ISETP.GE.AND P0, PT, R2, R13, PT ;  /* 0x0000000d0200720c */ /* 0x000fda0003f06270 */
        /* <DEDUP_REMOVED lines=8> */
[----:B------:R-:W4:Y:S01]  /*178b0*/  LDL R16, [R1+0x1fc] ;  /* 0x0001fc0001107983 */ /* 0x000f220000100800 */
[----:B-----5:R-:W-:-:S02]  /*178c0*/  ISETP.GE.AND P3, PT, R3, c[0x0][0x3c8], PT ;  /* 0x0000f20003007a0c */ /* 0x020fc40003f66270 */
[----:B--2---:R-:W-:Y:S02]  /*178d0*/  ISETP.GE.AND P2, PT, R19, c[0x0][0x3c8], PT ;  /* 0x0000f20013007a0c */ /* 0x004fe40003f46270 */
[----:B---3--:R-:W-:Y:S02]  /*178e0*/  ISETP.GE.AND P1, PT, R17, c[0x0][0x3c8], PT ;  /* 0x0000f20011007a0c */ /* 0x008fe40003f26270 */
[----:B----4-:R-:W-:-:S07]  /*178f0*/  ISETP.GE.AND P0, PT, R15, c[0x0][0x3c8], PT ;  /* 0x0000f2000f007a0c */ /* 0x010fce0003f06270 */
        /* <DEDUP_REMOVED lines=12> */
.L_x_605:
[----:B------:R-:W-:Y:S05]  /*179c0*/  BSYNC B0 ;  /* 0x0000000000007941 */ /* 0x000fea0003800000 */
.L_x_604:
[----:B------:R-:W-:Y:S05]  /*179d0*/  BRA.DIV ~URZ, `(.L_x_606) ;  /* 0x00003b427f007947 */ /* 0x000fea000b800000 */
[----:B------:R1:W2:Y:S02]  /*179e0*/  SHFL.IDX PT, R4, R5, 0x2, 0x181f ;  /* 0x00581f0005047f89 */ /* 0x0002a400000e0000 */
.L_x_686:
[----:B------:R-:W-:Y:S05]  /*179f0*/  BRA.DIV ~URZ, `(.L_x_607) ;  /* 0x00003bb27f007947 */ /* 0x000fea000b800000 */
[----:B----4-:R4:W1:Y:S02]  /*17a00*/  SHFL.IDX PT, R0, R14, 0x2, 0x181f ;  /* 0x00581f000e007f89 */ /* 0x01086400000e0000 */
.L_x_687:
[----:B-1----:R-:W-:Y:S01]  /*17a10*/  IADD3 R2, R12, 0x40, RZ ;  /* 0x000000400c027810 */ /* 0x002fe20007ffe0ff */
[----:B------:R-:W-:Y:S03]  /*17a20*/  BSSY B0, `(.L_x_608) ;  /* 0x000001b000007945 */ /* 0x000fe60003800000 */
        /* <DEDUP_REMOVED lines=26> */
.L_x_609:
[----:B------:R-:W-:Y:S05]  /*17bd0*/  BSYNC B0 ;  /* 0x0000000000007941 */ /* 0x000fea0003800000 */
.L_x_608:
[----:B------:R-:W-:Y:S05]  /*17be0*/  BRA.DIV ~URZ, `(.L_x_610) ;  /* 0x00003a527f007947 */ /* 0x000fea000b800000 */
[----:B--2---:R2:W1:Y:S04]  /*17bf0*/  SHFL.IDX PT, R4, R5, 0x3, 0x181f ;  /* 0x00781f0005047f89 */ /* 0x00446800000e0000 */
[----:B------:R2:W3:Y:S02]  /*17c00*/  SHFL.IDX PT, R0, R14, 0x3, 0x181f ;  /* 0x00781f000e007f89 */ /* 0x0004e400000e0000 */
.L_x_688:
[----:B-1----:R-:W-:-:S04]  /*17c10*/  IADD3 R2, R12, 0x60, RZ ;  /* 0x000000600c027810 */ /* 0x002fc80007ffe0ff */
        /* <DEDUP_REMOVED lines=26> */
.L_x_590:
[----:B------:R-:W-:Y:S05]  /*17dc0*/  BSYNC B1 ;  /* 0x0000000000017941 */ /* 0x000fea0003800000 */
.L_x_574:
[----:B-1-34-:R-:W3:Y:S02]  /*17dd0*/  LDL R0, [R1+0x1f4] ;  /* 0x0001f40001007983 */ /* 0x01aee40000100800 */
[----:B---3--:R-:W-:-:S13]  /*17de0*/  ISETP.NE.AND P0, PT, R0, RZ, PT ;  /* 0x000000ff0000720c */ /* 0x008fda0003f05270 */
[----:B------:R-:W-:Y:S01]  /*17df0*/  @P0 WARPSYNC 0xffffffff ;  /* 0xffffffff00000948 */ /* 0x000fe20003800000 */
[----:B------:R-:W-:Y:S06]  /*17e00*/  @P0 BAR.SYNC.DEFER_BLOCKING 0x5, 0x100 ;  /* 0x0144000000000b1d */ /* 0x000fec0000010000 */
[----:B--2---:R-:W1:Y:S04]  /*17e10*/  @P0 LDS.128 R4, [0x1a080] ;  /* 0x01a08000ff040984 */ /* 0x004e680000000c00 */
        /* <DEDUP_REMOVED lines=10> */
.L_x_689:
[----:B------:R-:W-:Y:S05]  /*17ec0*/  BRA.DIV ~URZ, `(.L_x_613) ;  /* 0x000039127f007947 */ /* 0x000fea000b800000 */
[----:B------:R3:W4:Y:S02]  /*17ed0*/  SHFL.IDX PT, R8, R106, 0x1, 0x1f ;  /* 0x00201f006a087f89 */ /* 0x00072400000e0000 */
.L_x_690:
        /* <DEDUP_REMOVED lines=19> */
.L_x_691:
        /* <DEDUP_REMOVED lines=16> */
.L_x_692:
[----:B---3--:R-:W-:Y:S01]  /*18110*/  IMAD R0, R0, c[0x0][0x538], RZ ;  /* 0x00014e0000007a24 */ /* 0x008fe200078e02ff */
[----:B------:R-:W-:Y:S04]  /*18120*/  BSSY B1, `(.L_x_616) ;  /* 0x00000cf000017945 */ /* 0x000fe80003800000 */
[----:B----4-:R-:W-:-:S04]  /*18130*/  IADD3 R8, R0, R8, RZ ;  /* 0x0000000800087210 */ /* 0x010fc80007ffe0ff */
[----:B--2---:R-:W-:-:S13]  /*18140*/  ISETP.GT.AND P0, PT, R8, R9, PT ;  /* 0x000000090800720c */ /* 0x004fda0003f04270 */
[----:B------:R-:W-:Y:S05]  /*18150*/  @P0 BRA `(.L_x_617) ;  /* 0x0000025000000947 */ /* 0x000fea0003800000 */
.L_x_621:
        /* <DEDUP_REMOVED lines=17> */
.L_x_693:
        /* <DEDUP_REMOVED lines=16> */
.L_x_694:
[----:B--2---:R-:W-:-:S05]  /*18370*/  IMAD R0, R0, c[0x0][0x538], RZ ;  /* 0x00014e0000007a24 */ /* 0x004fca00078e02ff */
[----:B------:R-:W-:-:S04]  /*18380*/  IADD3 R8, R0, R8, RZ ;  /* 0x0000000800087210 */ /* 0x000fc80007ffe0ff */
[----:B------:R-:W-:-:S13]  /*18390*/  ISETP.GT.AND P0, PT, R8, R9, PT ;  /* 0x000000090800720c */ /* 0x000fda0003f04270 */
[----:B-1----:R-:W-:Y:S05]  /*183a0*/  @!P0 BRA `(.L_x_621) ;  /* 0xfffffdb000008947 */ /* 0x002fea000383ffff */
.L_x_617:
[----:B------:R-:W-:-:S05]  /*183b0*/  IADD3 R8, -R0, R8, RZ ;  /* 0x0000000800087210 */ /* 0x000fca0007ffe1ff */
[----:B------:R-:W-:-:S05]  /*183c0*/  IMAD R0, R4, c[0x0][0x538], R8 ;  /* 0x00014e0004007a24 */ /* 0x000fca00078e0208 */
[----:B------:R-:W-:Y:S01]  /*183d0*/  ISETP.GT.AND P0, PT, R0, R9, PT ;  /* 0x000000090000720c */ /* 0x000fe20003f04270 */
[----:B------:R-:W-:-:S12]  /*183e0*/  BRA.DIV ~URZ, `(.L_x_622) ;  /* 0x000038b27f007947 */ /* 0x000fd8000b800000 */
[----:B------:R-:W-:-:S03]  /*183f0*/  VOTE.ANY R5, PT, !P0 ;  /* 0x0000000000057806 */ /* 0x000fc600040e0100 */
.L_x_695:
[----:B------:R-:W2:Y:S01]  /*18400*/  LDL.LU R2, [R1+0xbc] ;  /* 0x0000bc0001027983 */ /* 0x000ea20000300800 */
[----:B------:R-:W2:Y:S02]  /*18410*/  POPC R0, R5 ;  /* 0x0000000500007309 */ /* 0x000ea40000000000 */
[----:B--2---:R-:W-:-:S05]  /*18420*/  IADD3 R2, R0, R2, RZ ;  /* 0x0000000200027210 */ /* 0x004fca0007ffe0ff */
[----:B------:R2:W-:Y:S01]  /*18430*/  STL [R1+0xbc], R2 ;  /* 0x0000bc0201007387 */ /* 0x0005e20000100800 */
[----:B------:R-:W-:Y:S05]  /*18440*/  BRA.DIV ~URZ, `(.L_x_623) ;  /* 0x000038a27f007947 */ /* 0x000fea000b800000 */
[----:B------:R3:W4:Y:S04]  /*18450*/  SHFL.IDX PT, R10, R6, R0, 0x1f ;  /* 0x00001f00060a7589 */ /* 0x00072800000e0000 */
[----:B------:R3:W1:Y:S02]  /*18460*/  SHFL.IDX PT, R7, R7, R0, 0x1f ;  /* 0x00001f0007077589 */ /* 0x00066400000e0000 */
.L_x_696:
[----:B------:R-:W-:Y:S01]  /*18470*/  ISETP.NE.AND P0, PT, R5, RZ, PT ;  /* 0x000000ff0500720c */ /* 0x000fe20003f05270 */
[----:B------:R-:W-:-:S12]  /*18480*/  BSSY B0, `(.L_x_624) ;  /* 0x0000005000007945 */ /* 0x000fd80003800000 */
[----:B------:R-:W-:Y:S05]  /*18490*/  @!P0 BRA `(.L_x_625) ;  /* 0x0000003000008947 */ /* 0x000fea0003800000 */
[----:B---3--:R-:W-:Y:S01]  /*184a0*/  IADD3 R0, R0, -0x1, RZ ;  /* 0xffffffff00007810 */ /* 0x008fe20007ffe0ff */
[----:B------:R-:W-:Y:S05]  /*184b0*/  BRA.DIV ~URZ, `(.L_x_626) ;  /* 0x000039427f007947 */ /* 0x000fea000b800000 */
[----:B------:R3:W2:Y:S02]  /*184c0*/  SHFL.IDX PT, R11, R4, R0, 0x1f ;  /* 0x00001f00040b7589 */ /* 0x0006a400000e0000 */
.L_x_625:
[----:B------:R-:W-:Y:S05]  /*184d0*/  BSYNC B0 ;  /* 0x0000000000007941 */ /* 0x000fea0003800000 */
.L_x_624:
[----:B--23--:R-:W-:Y:S01]  /*184e0*/  IMAD R0, R11, c[0x0][0x538], R8 ;  /* 0x00014e000b007a24 */ /* 0x00cfe200078e0208 */
[----:B-1----:R-:W-:Y:S01]  /*184f0*/  ISETP.NE.AND P0, PT, R7, 0x1, PT ;  /* 0x000000010700780c */ /* 0x002fe20003f05270 */
[----:B------:R-:W-:Y:S03]  /*18500*/  BSSY B0, `(.L_x_627) ;  /* 0x0000087000007945 */ /* 0x000fe60003800000 */
[----:B------:R1:W-:Y:S01]  /*18510*/  STL [R1+0xb0], R0 ;  /* 0x0000b00001007387 */ /* 0x0003e20000100800 */
[----:B------:R-:W-:-:S08]  /*18520*/  IADD3 R8, -R0, R9, RZ ;  /* 0x0000000900087210 */ /* 0x000fd00007ffe1ff */
[----:B------:R-:W-:Y:S05]  /*18530*/  @!P0 BRA `(.L_x_628) ;  /* 0x000003e000008947 */ /* 0x000fea0003800000 */
[-C--:B----4-:R-:W-:Y:S02]  /*18540*/  IABS R2, R10.reuse ;  /* 0x0000000a00027213 */ /* 0x090fe40000000000 */
[----:B------:R-:W-:Y:S02]  /*18550*/  IABS R9, R10 ;  /* 0x0000000a00097213 */ /* 0x000fe40000000000 */
[----:B-1----:R-:W1:Y:S08]  /*18560*/  I2F.RP R0, R2 ;  /* 0x0000000200007306 */ /* 0x002e700000209400 */
[----:B-1----:R-:W1:Y:S02]  /*18570*/  MUFU.RCP R0, R0 ;  /* 0x0000000000007308 */ /* 0x002e640000001000 */
[----:B-1----:R-:W-:-:S06]  /*18580*/  IADD3 R0, R0, 0xffffffe, RZ ;  /* 0x0ffffffe00007810 */ /* 0x002fcc0007ffe0ff */
[----:B------:R-:W1:Y:S02]  /*18590*/  F2I.FTZ.U32.TRUNC.NTZ R5, R0 ;  /* 0x0000000000057305 */ /* 0x000e64000021f000 */
[----:B-1----:R-:W-:Y:S01]  /*185a0*/  IMAD.MOV R3, RZ, RZ, -R5 ;  /* 0x000000ffff037224 */ /* 0x002fe200078e0a05 */
[----:B------:R-:W-:-:S03]  /*185b0*/  IABS R0, R7 ;  /* 0x0000000700007213 */ /* 0x000fc60000000000 */
[----:B------:R-:W-:Y:S01]  /*185c0*/  IMAD.MOV.U32 R4, RZ, RZ, R3 ;  /* 0x000000ffff047224 */ /* 0x000fe200078e0003 */
[----:B------:R-:W-:Y:S01]  /*185d0*/  IABS R3, R8 ;  /* 0x0000000800037213 */ /* 0x000fe20000000000 */
[----:B------:R-:W-:Y:S02]  /*185e0*/  IMAD.MOV.U32 R6, RZ, RZ, R0 ;  /* 0x000000ffff067224 */ /* 0x000fe400078e0000 */
[----:B------:R-:W-:Y:S02]  /*185f0*/  IMAD R0, R4, R2, RZ ;  /* 0x0000000204007224 */ /* 0x000fe400078e02ff */
[----:B------:R-:W-:Y:S01]  /*18600*/  IMAD.MOV.U32 R4, RZ, RZ, RZ ;  /* 0x000000ffff047224 */ /* 0x000fe200078e00ff */
[----:B------:R-:W1:Y:S03]  /*18610*/  I2F.RP R11, R6 ;  /* 0x00000006000b7306 */ /* 0x000e660000209400 */
[----:B------:R-:W-:-:S04]  /*18620*/  IMAD.HI.U32 R5, R5, R0, R4 ;  /* 0x0000000005057227 */ /* 0x000fc800078e0004 */
[----:B------:R-:W-:-:S05]  /*18630*/  IMAD.MOV R0, RZ, RZ, -R9 ;  /* 0x000000ffff007224 */ /* 0x000fca00078e0a09 */
[----:B------:R-:W-:Y:S01]  /*18640*/  MOV R4, R0 ;  /* 0x0000000000047202 */ /* 0x000fe20000000f00 */
[----:B------:R-:W-:-:S04]  /*18650*/  IMAD.HI.U32 R0, R5, R3, RZ ;  /* 0x0000000305007227 */ /* 0x000fc800078e00ff */
[----:B------:R-:W-:Y:S02]  /*18660*/  IMAD R3, R0, R4, R3 ;  /* 0x0000000400037224 */ /* 0x000fe400078e0203 */
[----:B-1----:R-:W1:Y:S03]  /*18670*/  MUFU.RCP R4, R11 ;  /* 0x0000000b00047308 */ /* 0x002e660000001000 */
[----:B------:R-:W-:-:S13]  /*18680*/  ISETP.GT.U32.AND P0, PT, R2, R3, PT ;  /* 0x000000030200720c */ /* 0x000fda0003f04070 */
[----:B------:R-:W-:Y:S01]  /*18690*/  @!P0 IMAD.IADD R3, R3, 0x1, -R2 ;  /* 0x0000000103038824 */ /* 0x000fe200078e0a02 */
[----:B-1----:R-:W-:Y:S02]  /*186a0*/  IADD3 R4, R4, 0xffffffe, RZ ;  /* 0x0ffffffe04047810 */ /* 0x002fe40007ffe0ff */
[----:B------:R-:W-:Y:S02]  /*186b0*/  @!P0 IADD3 R0, R0, 0x1, RZ ;  /* 0x0000000100008810 */ /* 0x000fe40007ffe0ff */
[----:B------:R-:W-:Y:S02]  /*186c0*/  ISETP.GE.U32.AND P2, PT, R3, R2, PT ;  /* 0x000000020300720c */ /* 0x000fe40003f46070 */
[----:B------:R-:W1:Y:S01]  /*186d0*/  F2I.FTZ.U32.TRUNC.NTZ R3, R4 ;  /* 0x0000000400037305 */ /* 0x000e62000021f000 */
[----:B------:R-:W-:Y:S02]  /*186e0*/  LOP3.LUT R2, R8, R10, RZ, 0x3c, !PT ;  /* 0x0000000a08027212 */ /* 0x000fe400078e3cff */
[----:B------:R-:W-:-:S02]  /*186f0*/  ISETP.NE.AND P0, PT, R10, RZ, PT ;  /* 0x000000ff0a00720c */ /* 0x000fc40003f05270 */
[----:B------:R-:W-:-:S06]  /*18700*/  ISETP.GE.AND P1, PT, R2, RZ, PT ;  /* 0x000000ff0200720c */ /* 0x000fcc0003f26270 */
[----:B------:R-:W-:Y:S01]  /*18710*/  @P2 IADD3 R0, R0, 0x1, RZ ;  /* 0x0000000100002810 */ /* 0x000fe20007ffe0ff */
[----:B-1----:R-:W-:-:S06]  /*18720*/  IMAD.MOV R2, RZ, RZ, -R3 ;  /* 0x000000ffff027224 */ /* 0x002fcc00078e0a03 */
[----:B------:R-:W-:Y:S01]  /*18730*/  @!P1 IMAD.MOV R0, RZ, RZ, -R0 ;  /* 0x000000ffff009224 */ /* 0x000fe200078e0a00 */
[----:B------:R-:W-:Y:S02]  /*18740*/  @!P0 LOP3.LUT R0, RZ, R10, RZ, 0x33, !PT ;  /* 0x0000000aff008212 */ /* 0x000fe400078e33ff */
[----:B------:R-:W-:Y:S02]  /*18750*/  MOV R4, R2 ;  /* 0x0000000200047202 */ /* 0x000fe40000000f00 */
[----:B------:R-:W-:Y:S02]  /*18760*/  IABS R2, R7 ;  /* 0x0000000700027213 */ /* 0x000fe40000000000 */
[----:B------:R-:W-:Y:S01]  /*18770*/  IABS R9, R0 ;  /* 0x0000000000097213 */ /* 0x000fe20000000000 */
[----:B------:R-:W-:Y:S02]  /*18780*/  IMAD R4, R4, R6, RZ ;  /* 0x0000000604047224 */ /* 0x000fe400078e02ff */
[----:B------:R-:W-:-:S02]  /*18790*/  IMAD.MOV R5, RZ, RZ, -R2 ;  /* 0x000000ffff057224 */ /* 0x000fc400078e0a02 */
[----:B------:R-:W-:-:S04]  /*187a0*/  IMAD.MOV.U32 R2, RZ, RZ, RZ ;  /* 0x000000ffff027224 */ /* 0x000fc800078e00ff */
[----:B------:R-:W-:Y:S01]  /*187b0*/  IMAD.HI.U32 R2, R3, R4, R2 ;  /* 0x0000000403027227 */ /* 0x000fe200078e0002 */
[----:B------:R-:W-:-:S03]  /*187c0*/  MOV R4, R5 ;  /* 0x0000000500047202 */ /* 0x000fc60000000f00 */
[----:B------:R-:W-:-:S04]  /*187d0*/  IMAD.MOV.U32 R3, RZ, RZ, R9 ;  /* 0x000000ffff037224 */ /* 0x000fc800078e0009 */
[----:B------:R-:W-:-:S04]  /*187e0*/  IMAD.HI.U32 R2, R2, R3, RZ ;  /* 0x0000000302027227 */ /* 0x000fc800078e00ff */
[----:B------:R-:W-:Y:S01]  /*187f0*/  IMAD R3, R2, R4, R3 ;  /* 0x0000000402037224 */ /* 0x000fe200078e0203 */
[----:B------:R-:W-:-:S04]  /*18800*/  IADD3 R4, -R0, RZ, RZ ;  /* 0x000000ff00047210 */ /* 0x000fc80007ffe1ff */
        /* <DEDUP_REMOVED lines=9> */
[----:B------:R-:W-:-:S05]  /*188a0*/  @!P0 LOP3.LUT R2, RZ, R7, RZ, 0x33, !PT ;  /* 0x00000007ff028212 */ /* 0x000fca00078e33ff */
[----:B------:R-:W-:-:S04]  /*188b0*/  IMAD.MOV R3, RZ, RZ, -R2 ;  /* 0x000000ffff037224 */ /* 0x000fc800078e0a02 */
[C---:B------:R-:W-:Y:S02]  /*188c0*/  IMAD R3, R7.reuse, R3, R0 ;  /* 0x0000000307037224 */ /* 0x040fe400078e0200 */
[----:B------:R-:W-:Y:S02]  /*188d0*/  IMAD R0, R7, 0x1000000, R2 ;  /* 0x0100000007007824 */ /* 0x000fe400078e0202 */
[----:B------:R-:W-:Y:S02]  /*188e0*/  IMAD R2, R10, R4, R8 ;  /* 0x000000040a027224 */ /* 0x000fe400078e0208 */
[----:B------:R-:W-:-:S05]  /*188f0*/  IMAD R0, R3, 0x10000, R0 ;  /* 0x0001000003007824 */ /* 0x000fca00078e0200 */
[----:B------:R1:W-:Y:S01]  /*18900*/  STL [R1+0xb8], R0 ;  /* 0x0000b80001007387 */ /* 0x0003e20000100800 */
[----:B------:R-:W-:Y:S05]  /*18910*/  BRA `(.L_x_629) ;  /* 0x0000045000007947 */ /* 0x000fea0003800000 */
.L_x_628:
[----:B-1----:R-:W2:Y:S01]  /*18920*/  LDL R0, [R1+0xbc] ;  /* 0x0000bc0001007983 */ /* 0x002ea20000100800 */
[----:B------:R-:W-:-:S04]  /*18930*/  IMAD.MOV.U32 R2, RZ, RZ, 0x4 ;  /* 0x00000004ff027424 */ /* 0x000fc800078e00ff */
[----:B--2---:R-:W-:-:S05]  /*18940*/  IMAD.WIDE R2, R0, R2, c[0x0][0x590] ;  /* 0x0001640000027625 */ /* 0x004fca00078e0202 */
[----:B------:R-:W2:Y:S02]  /*18950*/  LDG.E R4, [R2.64] ;  /* 0x0000000602047981 */ /* 0x000ea4000c1e1900 */
[----:B--2-4-:R-:W-:-:S05]  /*18960*/  IMAD R11, R4, R10, RZ ;  /* 0x0000000a040b7224 */ /* 0x014fca00078e02ff */
[-C--:B------:R-:W-:Y:S02]  /*18970*/  IABS R0, R11.reuse ;  /* 0x0000000b00007213 */ /* 0x080fe40000000000 */
        /* <DEDUP_REMOVED lines=10> */
[----:B------:R-:W-:Y:S01]  /*18a20*/  MOV R2, RZ ;  /* 0x000000ff00027202 */ /* 0x000fe20000000f00 */
[----:B------:R-:W-:-:S04]  /*18a30*/  IMAD.MOV.U32 R6, RZ, RZ, R0 ;  /* 0x000000ffff067224 */ /* 0x000fc800078e0000 */
        /* <DEDUP_REMOVED lines=11> */
[----:B------:R-:W-:-:S05]  /*18af0*/  @P2 IADD3 R0, R0, 0x1, RZ ;  /* 0x0000000100002810 */ /* 0x000fca0007ffe0ff */
[----:B------:R-:W-:-:S05]  /*18b00*/  IMAD.MOV.U32 R2, RZ, RZ, R0 ;  /* 0x000000ffff027224 */ /* 0x000fca00078e0000 */
[----:B------:R-:W-:Y:S02]  /*18b10*/  @!P1 IADD3 R2, -R2, RZ, RZ ;  /* 0x000000ff02029210 */ /* 0x000fe40007ffe1ff */
[----:B------:R-:W-:-:S05]  /*18b20*/  @!P0 LOP3.LUT R2, RZ, R11, RZ, 0x33, !PT ;  /* 0x0000000bff028212 */ /* 0x000fca00078e33ff */
[----:B------:R-:W-:Y:S02]  /*18b30*/  IMAD R9, R4, R2, RZ ;  /* 0x0000000204097224 */ /* 0x000fe400078e02ff */
[----:B------:R-:W-:-:S03]  /*18b40*/  IMAD.MOV R2, RZ, RZ, -R2 ;  /* 0x000000ffff027224 */ /* 0x000fc600078e0a02 */
[----:B------:R-:W-:Y:S01]  /*18b50*/  IADD3 R0, -R9, c[0x0][0x538], RZ ;  /* 0x00014e0009007a10 */ /* 0x000fe20007ffe1ff */
[----:B------:R-:W-:-:S03]  /*18b60*/  IMAD R5, R11, R2, R8 ;  /* 0x000000020b057224 */ /* 0x000fc600078e0208 */
[----:B------:R-:W-:Y:S02]  /*18b70*/  IMNMX R0, R4, R0, PT ;  /* 0x0000000004007217 */ /* 0x000fe40003800200 */
[----:B------:R-:W-:Y:S02]  /*18b80*/  IABS R2, R5 ;  /* 0x0000000500027213 */ /* 0x000fe40000000000 */
        /* <DEDUP_REMOVED lines=8> */
[----:B------:R-:W-:Y:S01]  /*18c10*/  IMAD R7, R6, R4, RZ ;  /* 0x0000000406077224 */ /* 0x000fe200078e02ff */
[----:B------:R-:W-:Y:S01]  /*18c20*/  MOV R6, R2 ;  /* 0x0000000200067202 */ /* 0x000fe20000000f00 */
[----:B------:R-:W-:-:S04]  /*18c30*/  IMAD.MOV.U32 R2, RZ, RZ, RZ ;  /* 0x000000ffff027224 */ /* 0x000fc800078e00ff */
[----:B------:R-:W-:-:S04]  /*18c40*/  IMAD.HI.U32 R7, R3, R7, R2 ;  /* 0x0000000703077227 */ /* 0x000fc800078e0002 */
[----:B------:R-:W-:-:S04]  /*18c50*/  IMAD.MOV R2, RZ, RZ, -R8 ;  /* 0x000000ffff027224 */ /* 0x000fc800078e0a08 */
[----:B------:R-:W-:Y:S02]  /*18c60*/  IMAD.MOV.U32 R3, RZ, RZ, R2 ;  /* 0x000000ffff037224 */ /* 0x000fe400078e0002 */
[----:B------:R-:W-:-:S04]  /*18c70*/  IMAD.HI.U32 R2, R7, R6, RZ ;  /* 0x0000000607027227 */ /* 0x000fc800078e00ff */
[----:B------:R-:W-:-:S05]  /*18c80*/  IMAD R3, R2, R3, R6 ;  /* 0x0000000302037224 */ /* 0x000fca00078e0206 */
[----:B------:R-:W-:-:S13]  /*18c90*/  ISETP.GT.U32.AND P0, PT, R4, R3, PT ;  /* 0x000000030400720c */ /* 0x000fda0003f04070 */
[-C--:B------:R-:W-:Y:S02]  /*18ca0*/  @!P0 IADD3 R3, R3, -R4.reuse, RZ ;  /* 0x8000000403038210 */ /* 0x080fe40007ffe0ff */
[----:B------:R-:W-:Y:S02]  /*18cb0*/  @!P0 IADD3 R2, R2, 0x1, RZ ;  /* 0x0000000102028810 */ /* 0x000fe40007ffe0ff */
[----:B------:R-:W-:Y:S02]  /*18cc0*/  ISETP.GE.U32.AND P2, PT, R3, R4, PT ;  /* 0x000000040300720c */ /* 0x000fe40003f46070 */
[----:B------:R-:W-:Y:S02]  /*18cd0*/  LOP3.LUT R3, R5, R0, RZ, 0x3c, !PT ;  /* 0x0000000005037212 */ /* 0x000fe400078e3cff */
[----:B------:R-:W-:Y:S02]  /*18ce0*/  ISETP.NE.AND P0, PT, R0, RZ, PT ;  /* 0x000000ff0000720c */ /* 0x000fe40003f05270 */
[----:B------:R-:W-:Y:S01]  /*18cf0*/  ISETP.GE.AND P1, PT, R3, RZ, PT ;  /* 0x000000ff0300720c */ /* 0x000fe20003f26270 */
[----:B------:R-:W-:Y:S01]  /*18d00*/  IMAD.MOV R3, RZ, RZ, -R0 ;  /* 0x000000ffff037224 */ /* 0x000fe200078e0a00 */
[----:B------:R-:W-:-:S05]  /*18d10*/  IADD3 R5, R9, 0x1000000, R5 ;  /* 0x0100000009057810 */ /* 0x000fca0007ffe005 */
[----:B------:R-:W-:-:S06]  /*18d20*/  @P2 IADD3 R2, R2, 0x1, RZ ;  /* 0x0000000102022810 */ /* 0x000fcc0007ffe0ff */
[----:B------:R-:W-:Y:S01]  /*18d30*/  @!P1 IMAD.MOV R2, RZ, RZ, -R2 ;  /* 0x000000ffff029224 */ /* 0x000fe200078e0a02 */
[----:B------:R-:W-:-:S05]  /*18d40*/  @!P0 LOP3.LUT R2, RZ, R0, RZ, 0x33, !PT ;  /* 0x00000000ff028212 */ /* 0x000fca00078e33ff */
[----:B------:R-:W-:-:S05]  /*18d50*/  IMAD R0, R2, R3, R5 ;  /* 0x0000000302007224 */ /* 0x000fca00078e0205 */
[----:B------:R1:W-:Y:S02]  /*18d60*/  STL [R1+0xb8], R0 ;  /* 0x0000b80001007387 */ /* 0x0003e40000100800 */
.L_x_629:
[----:B------:R-:W-:Y:S05]  /*18d70*/  BSYNC B0 ;  /* 0x0000000000007941 */ /* 0x000fea0003800000 */
.L_x_627:
[----:B------:R-:W-:-:S04]  /*18d80*/  LOP3.LUT R2, RZ, R2, RZ, 0x33, !PT ;  /* 0x00000002ff027212 */ /* 0x000fc800078e33ff */
[----:B-1----:R-:W-:-:S05]  /*18d90*/  IADD3 R0, R2, R10, RZ ;  /* 0x0000000a02007210 */ /* 0x002fca0007ffe0ff */
[----:B------:R1:W-:Y:S01]  /*18da0*/  STL [R1+0xb4], R0 ;  /* 0x0000b40001007387 */ /* 0x0003e20000100800 */
[----:B------:R-:W-:Y:S05]  /*18db0*/  BRA `(.L_x_630) ;  /* 0x0000005000007947 */ /* 0x000fea0003800000 */
.L_x_618:
[----:B------:R-:W-:Y:S01]  /*18dc0*/  MOV R0, c[0x0][0x53c] ;  /* 0x00014f0000007a02 */ /* 0x000fe20000000f00 */
[----:B------:R2:W-:Y:S04]  /*18dd0*/  STL [R1+0xb0], R9 ;  /* 0x0000b00901007387 */ /* 0x0005e80000100800 */
[----:B------:R2:W-:Y:S04]  /*18de0*/  STL [R1+0xb4], RZ ;  /* 0x0000b4ff01007387 */ /* 0x0005e80000100800 */
[----:B------:R2:W-:Y:S04]  /*18df0*/  STL [R1+0xb8], RZ ;  /* 0x0000b8ff01007387 */ /* 0x0005e80000100800 */
[----:B------:R2:W-:Y:S02]  /*18e00*/  STL [R1+0xbc], R0 ;  /* 0x0000bc0001007387 */ /* 0x0005e40000100800 */
.L_x_630:
[----:B------:R-:W-:Y:S05]  /*18e10*/  BSYNC B1 ;  /* 0x0000000000017941 */ /* 0x000fea0003800000 */
.L_x_616:
        /* <DEDUP_REMOVED lines=9> */
.L_x_611:
[----:B--2---:R-:W2:Y:S02]  /*18eb0*/  LDL R0, [R1+0xbc] ;  /* 0x0000bc0001007983 */ /* 0x004ea40000100800 */
[----:B--2---:R-:W-:-:S13]  /*18ec0*/  ISETP.GE.AND P0, PT, R0, c[0x0][0x53c], PT ;  /* 0x00014f0000007a0c */ /* 0x004fda0003f06270 */
[----:B-1----:R-:W-:Y:S01]  /*18ed0*/  @P0 CALL.REL.NOINC `(.L_x_631) ;  /* 0x0000001000000944 */ /* 0x002fe20003c00000 */
[----:B------:R-:W-:Y:S05]  /*18ee0*/  BRA `(.L_x_632) ;  /* 0xfffe92a000007947 */ /* 0x000fea000383ffff */
.L_x_631:
[----:B------:R-:W-:Y:S05]  /*18ef0*/  EXIT ;  /* 0x000000000000794d */ /* 0x000fea0003800000 */
.L_x_453:
[----:B------:R-:W-:Y:S01]  /*18f00*/  IMAD.MOV.U32 R0, RZ, RZ, R5 ;  /* 0x000000ffff007224 */ /* 0x000fe200078e0005 */
[----:B------:R-:W-:Y:S02]  /*18f10*/  MOV R3, 0x1 ;  /* 0x0000000100037802 */ /* 0x000fe40000000f00 */
[----:B------:R-:W-:Y:S02]  /*18f20*/  MOV R2, 0x18f40 ;  /* 0x00018f4000027802 */ /* 0x000fe40000000f00 */
[----:B------:R-:W-:Y:S05]  /*18f30*/  CALL.REL.NOINC `($__internal_11_$__cuda_sm70_shflsync_up_p) ;  /* 0x0000308000007944 */ /* 0x000fea0003c00000 */
[----:B------:R-:W-:Y:S01]  /*18f40*/  MOV R0, R4 ;  /* 0x0000000400007202 */ /* 0x000fe20000000f00 */
[----:B------:R-:W-:Y:S05]  /*18f50*/  BRA `(.L_x_633) ;  /* 0xfffe750000007947 */ /* 0x000fea000383ffff */
.L_x_454:
[----:B------:R-:W-:Y:S01]  /*18f60*/  IMAD.MOV.U32 R0, RZ, RZ, R5 ;  /* 0x000000ffff007224 */ /* 0x000fe200078e0005 */
[----:B------:R-:W-:Y:S02]  /*18f70*/  MOV R3, 0x2 ;  /* 0x0000000200037802 */ /* 0x000fe40000000f00 */
[----:B------:R-:W-:Y:S02]  /*18f80*/  MOV R2, 0x18fa0 ;  /* 0x00018fa000027802 */ /* 0x000fe40000000f00 */
[----:B------:R-:W-:Y:S05]  /*18f90*/  CALL.REL.NOINC `($__internal_11_$__cuda_sm70_shflsync_up_p) ;  /* 0x0000302000007944 */ /* 0x000fea0003c00000 */
[----:B------:R-:W-:Y:S01]  /*18fa0*/  SEL R4, R4, RZ, P4 ;  /* 0x000000ff04047207 */ /* 0x000fe20002000000 */
[----:B------:R-:W-:Y:S01]  /*18fb0*/  IMAD.MOV.U32 R3, RZ, RZ, 0x4 ;  /* 0x00000004ff037424 */ /* 0x000fe200078e00ff */
[----:B------:R-:W-:-:S03]  /*18fc0*/  MOV R2, 0x18ff0 ;  /* 0x00018ff000027802 */ /* 0x000fc60000000f00 */
[----:B------:R-:W-:Y:S02]  /*18fd0*/  IMAD.IADD R0, R5, 0x1, R4 ;  /* 0x0000000105007824 */ /* 0x000fe400078e0204 */
        /* <DEDUP_REMOVED lines=14> */
[----:B------:R-:W-:Y:S01]  /*190c0*/  IMAD.IADD R4, R0, 0x1, R4 ;  /* 0x0000000100047824 */ /* 0x000fe200078e0204 */
[----:B------:R-:W-:Y:S01]  /*190d0*/  MOV R0, 0x19120 ;  /* 0x0001912000007802 */ /* 0x000fe20000000f00 */
[----:B------:R1:W-:Y:S02]  /*190e0*/  STL [R1+0x54], R5 ;  /* 0x0000540501007387 */ /* 0x0003e40000100800 */
[----:B------:R-:W-:Y:S02]  /*190f0*/  IMAD.MOV.U32 R2, RZ, RZ, R4 ;  /* 0x000000ffff027224 */ /* 0x000fe400078e0004 */
[----:B------:R1:W-:Y:S04]  /*19100*/  STL [R1+0x50], R0 ;  /* 0x0000500001007387 */ /* 0x0003e80000100800 */
[----:B-1----:R-:W-:Y:S05]  /*19110*/  CALL.REL.NOINC `($__internal_10_$__cuda_sm70_shflsync_idx_p) ;  /* 0x00002dd000007944 */ /* 0x002fea0003c00000 */
[----:B-----5:R1:W5:Y:S02]  /*19120*/  LDL.LU R0, [R1+0x54] ;  /* 0x0000540001007983 */ /* 0x0203640000300800 */
[----:B-1---5:R-:W-:Y:S05]  /*19130*/  BRA `(.L_x_634) ;  /* 0xfffe742000007947 */ /* 0x022fea000383ffff */
.L_x_456:
[----:B------:R-:W-:Y:S02]  /*19140*/  SEL R0, RZ, 0x1, P0 ;  /* 0x00000001ff007807 */ /* 0x000fe40000000000 */
[----:B------:R-:W-:-:S02]  /*19150*/  MOV R2, 0x19170 ;  /* 0x0001917000027802 */ /* 0x000fc40000000f00 */
[----:B------:R-:W-:Y:S05]  /*19160*/  CALL.REL.NOINC `($__internal_12_$__cuda_sm70_votesync_ballot) ;  /* 0x00002eb000007944 */ /* 0x000fea0003c00000 */
[----:B------:R-:W-:Y:S01]  /*19170*/  MOV R6, R0 ;  /* 0x0000000000067202 */ /* 0x000fe20000000f00 */
[----:B------:R-:W-:Y:S05]  /*19180*/  BRA `(.L_x_635) ;  /* 0xfffe746000007947 */ /* 0x000fea000383ffff */
.L_x_457:
[----:B------:R-:W-:Y:S01]  /*19190*/  MOV R5, 0x19200 ;  /* 0x0001920000057802 */ /* 0x000fe20000000f00 */
[----:B------:R-:W-:Y:S01]  /*191a0*/  IMAD.MOV.U32 R7, RZ, RZ, 0x1f ;  /* 0x0000001fff077424 */ /* 0x000fe200078e00ff */
[----:B------:R-:W-:Y:S01]  /*191b0*/  MOV R3, R0 ;  /* 0x0000000000037202 */ /* 0x000fe20000000f00 */
[----:B-1----:R-:W-:-:S02]  /*191c0*/  IMAD.MOV.U32 R2, RZ, RZ, R9 ;  /* 0x000000ffff027224 */ /* 0x002fc400078e0009 */
[----:B------:R1:W-:Y:S04]  /*191d0*/  STL [R1+0x50], R5 ;  /* 0x0000500501007387 */ /* 0x0003e80000100800 */
[----:B------:R1:W-:Y:S02]  /*191e0*/  STL [R1+0x54], R7 ;  /* 0x0000540701007387 */ /* 0x0003e40000100800 */
[----:B-1----:R-:W-:Y:S05]  /*191f0*/  CALL.REL.NOINC `($__internal_10_$__cuda_sm70_shflsync_idx_p) ;  /* 0x00002cf000007944 */ /* 0x002fea0003c00000 */
[----:B------:R-:W-:Y:S01]  /*19200*/  IMAD.MOV.U32 R2, RZ, RZ, R8 ;  /* 0x000000ffff027224 */ /* 0x000fe200078e0008 */
[----:B------:R-:W-:Y:S01]  /*19210*/  MOV R7, 0x19290 ;  /* 0x0001929000077802 */ /* 0x000fe20000000f00 */
[----:B------:R1:W5:Y:S01]  /*19220*/  LDL.LU R12, [R1+0x54] ;  /* 0x00005400010c7983 */ /* 0x0003620000300800 */
[----:B------:R-:W-:Y:S01]  /*19230*/  MOV R8, 0x1f ;  /* 0x0000001f00087802 */ /* 0x000fe20000000f00 */
[----:B------:R-:W-:Y:S01]  /*19240*/  IMAD.MOV.U32 R5, RZ, RZ, RZ ;  /* 0x000000ffff057224 */ /* 0x000fe200078e00ff */
[----:B-----5:R-:W-:Y:S01]  /*19250*/  MOV R3, R0 ;  /* 0x0000000000037202 */ /* 0x020fe20000000f00 */
[----:B------:R1:W-:Y:S04]  /*19260*/  STL [R1+0x50], R7 ;  /* 0x0000500701007387 */ /* 0x0003e80000100800 */
[----:B------:R1:W-:Y:S02]  /*19270*/  STL [R1+0x54], R8 ;  /* 0x0000540801007387 */ /* 0x0003e40000100800 */
[----:B-1----:R-:W-:Y:S05]  /*19280*/  CALL.REL.NOINC `($__internal_10_$__cuda_sm70_shflsync_idx_p) ;  /* 0x00002c6000007944 */ /* 0x002fea0003c00000 */
[----:B------:R1:W5:Y:S02]  /*19290*/  LDL.LU R9, [R1+0x54] ;  /* 0x0000540001097983 */ /* 0x0003640000300800 */
[----:B-1---5:R-:W-:Y:S05]  /*192a0*/  BRA `(.L_x_636) ;  /* 0xfffe73b000007947 */ /* 0x022fea000383ffff */
.L_x_460:
[----:B------:R-:W-:Y:S01]  /*192b0*/  MOV R3, R0 ;  /* 0x0000000000037202 */ /* 0x000fe20000000f00 */
[----:B-1----:R-:W-:Y:S01]  /*192c0*/  IMAD.MOV.U32 R2, RZ, RZ, R4 ;  /* 0x000000ffff027224 */ /* 0x002fe200078e0004 */
[----:B------:R-:W-:Y:S01]  /*192d0*/  MOV R0, 0x19320 ;  /* 0x0001932000007802 */ /* 0x000fe20000000f00 */
[----:B------:R-:W-:-:S04]  /*192e0*/  IMAD.MOV.U32 R4, RZ, RZ, 0x1f ;  /* 0x0000001fff047424 */ /* 0x000fc800078e00ff */
[----:B------:R1:W-:Y:S04]  /*192f0*/  STL [R1+0x50], R0 ;  /* 0x0000500001007387 */ /* 0x0003e80000100800 */
[----:B------:R1:W-:Y:S02]  /*19300*/  STL [R1+0x54], R4 ;  /* 0x0000540401007387 */ /* 0x0003e40000100800 */
[----:B-1-34-:R-:W-:Y:S05]  /*19310*/  CALL.REL.NOINC `($__internal_10_$__cuda_sm70_shflsync_idx_p) ;  /* 0x00002bd000007944 */ /* 0x01afea0003c00000 */
[----:B------:R1:W5:Y:S02]  /*19320*/  LDL.LU R5, [R1+0x54] ;  /* 0x0000540001057983 */ /* 0x0003640000300800 */
[----:B-1---5:R-:W-:Y:S05]  /*19330*/  BRA `(.L_x_459) ;  /* 0xfffe738000007947 */ /* 0x022fea000383ffff */
.L_x_481:
[----:B------:R-:W-:Y:S01]  /*19340*/  MOV R4, 0x193b0 ;  /* 0x000193b000047802 */ /* 0x000fe20000000f00 */
[----:B------:R-:W-:Y:S01]  /*19350*/  IMAD.MOV.U32 R5, RZ, RZ, 0x181f ;  /* 0x0000181fff057424 */ /* 0x000fe200078e00ff */
[----:B-1----:R-:W-:Y:S01]  /*19360*/  MOV R3, 0x1 ;  /* 0x0000000100037802 */ /* 0x002fe20000000f00 */
[----:B------:R-:W-:Y:S02]  /*19370*/  IMAD.MOV.U32 R2, RZ, RZ, R8 ;  /* 0x000000ffff027224 */ /* 0x000fe400078e0008 */
[----:B------:R1:W-:Y:S04]  /*19380*/  STL [R1+0x50], R4 ;  /* 0x0000500401007387 */ /* 0x0003e80000100800 */
[----:B------:R1:W-:Y:S02]  /*19390*/  STL [R1+0x54], R5 ;  /* 0x0000540501007387 */ /* 0x0003e40000100800 */
[----:B-1----:R-:W-:Y:S05]  /*193a0*/  CALL.REL.NOINC `($__internal_10_$__cuda_sm70_shflsync_idx_p) ;  /* 0x00002b4000007944 */ /* 0x002fea0003c00000 */
[----:B------:R-:W-:Y:S01]  /*193b0*/  MOV R5, 0x19430 ;  /* 0x0001943000057802 */ /* 0x000fe20000000f00 */
[----:B------:R-:W-:Y:S01]  /*193c0*/  IMAD.MOV.U32 R6, RZ, RZ, 0x181f ;  /* 0x0000181fff067424 */ /* 0x000fe200078e00ff */
[----:B-----5:R1:W5:Y:S01]  /*193d0*/  LDL.LU R4, [R1+0x54] ;  /* 0x0000540001047983 */ /* 0x0203620000300800 */
[----:B------:R-:W-:Y:S01]  /*193e0*/  IMAD.MOV.U32 R2, RZ, RZ, R11 ;  /* 0x000000ffff027224 */ /* 0x000fe200078e000b */
[----:B------:R-:W-:-:S02]  /*193f0*/  MOV R3, 0x1 ;  /* 0x0000000100037802 */ /* 0x000fc40000000f00 */
[----:B------:R1:W-:Y:S04]  /*19400*/  STL [R1+0x50], R5 ;  /* 0x0000500501007387 */ /* 0x0003e80000100800 */
[----:B------:R1:W-:Y:S02]  /*19410*/  STL [R1+0x54], R6 ;  /* 0x0000540601007387 */ /* 0x0003e40000100800 */
[----:B-1---5:R-:W-:Y:S05]  /*19420*/  CALL.REL.NOINC `($__internal_10_$__cuda_sm70_shflsync_idx_p) ;  /* 0x00002ac000007944 */ /* 0x022fea0003c00000 */
[----:B------:R1:W5:Y:S02]  /*19430*/  LDL.LU R2, [R1+0x54] ;  /* 0x0000540001027983 */ /* 0x0003640000300800 */
[----:B-1---5:R-:W-:Y:S05]  /*19440*/  BRA `(.L_x_637) ;  /* 0xfffeb0e000007947 */ /* 0x022fea000383ffff */
.L_x_484:
[----:B------:R-:W-:Y:S01]  /*19450*/  MOV R0, 0x194c0 ;  /* 0x000194c000007802 */ /* 0x000fe20000000f00 */
[----:B------:R-:W-:Y:S01]  /*19460*/  IMAD.MOV.U32 R4, RZ, RZ, 0x181f ;  /* 0x0000181fff047424 */ /* 0x000fe200078e00ff */
[----:B------:R-:W-:Y:S01]  /*19470*/  MOV R3, RZ ;  /* 0x000000ff00037202 */ /* 0x000fe20000000f00 */
[----:B------:R-:W-:Y:S02]  /*19480*/  IMAD.MOV.U32 R2, RZ, RZ, R5 ;  /* 0x000000ffff027224 */ /* 0x000fe400078e0005 */
[----:B------:R2:W-:Y:S04]  /*19490*/  STL [R1+0x50], R0 ;  /* 0x0000500001007387 */ /* 0x0005e80000100800 */
[----:B------:R2:W-:Y:S02]  /*194a0*/  STL [R1+0x54], R4 ;  /* 0x0000540401007387 */ /* 0x0005e40000100800 */
[----:B-12---:R-:W-:Y:S05]  /*194b0*/  CALL.REL.NOINC `($__internal_10_$__cuda_sm70_shflsync_idx_p) ;  /* 0x00002a3000007944 */ /* 0x006fea0003c00000 */
[----:B-----5:R1:W5:Y:S02]  /*194c0*/  LDL.LU R4, [R1+0x54] ;  /* 0x0000540001047983 */ /* 0x0203640000300800 */
[----:B-1---5:R-:W-:Y:S05]  /*194d0*/  BRA `(.L_x_638) ;  /* 0xfffebfc000007947 */ /* 0x022fea000383ffff */
.L_x_485:
[----:B------:R-:W-:Y:S01]  /*194e0*/  MOV R0, 0x19550 ;  /* 0x0001955000007802 */ /* 0x000fe20000000f00 */
[----:B------:R-:W-:Y:S01]  /*194f0*/  IMAD.MOV.U32 R8, RZ, RZ, 0x181f ;  /* 0x0000181fff087424 */ /* 0x000fe200078e00ff */
[----:B------:R-:W-:Y:S01]  /*19500*/  MOV R3, RZ ;  /* 0x000000ff00037202 */ /* 0x000fe20000000f00 */
[----:B------:R-:W-:-:S02]  /*19510*/  IMAD.MOV.U32 R2, RZ, RZ, R6 ;  /* 0x000000ffff027224 */ /* 0x000fc400078e0006 */
[----:B------:R4:W-:Y:S04]  /*19520*/  STL [R1+0x50], R0 ;  /* 0x0000500001007387 */ /* 0x0009e80000100800 */
[----:B------:R4:W-:Y:S02]  /*19530*/  STL [R1+0x54], R8 ;  /* 0x0000540801007387 */ /* 0x0009e40000100800 */
[----:B-1234-:R-:W-:Y:S05]  /*19540*/  CALL.REL.NOINC `($__internal_10_$__cuda_sm70_shflsync_idx_p) ;  /* 0x000029a000007944 */ /* 0x01efea0003c00000 */
[----:B-----5:R1:W5:Y:S02]  /*19550*/  LDL.LU R0, [R1+0x54] ;  /* 0x0000540001007983 */ /* 0x0203640000300800 */
[----:B-1---5:R-:W-:Y:S05]  /*19560*/  BRA `(.L_x_639) ;  /* 0xfffebf5000007947 */ /* 0x022fea000383ffff */
.L_x_488:
[----:B-1----:R-:W-:Y:S01]  /*19570*/  MOV R0, 0x195e0 ;  /* 0x000195e000007802 */ /* 0x002fe20000000f00 */
[----:B---3--:R-:W-:Y:S01]  /*19580*/  IMAD.MOV.U32 R4, RZ, RZ, 0x181f ;  /* 0x0000181fff047424 */ /* 0x008fe200078e00ff */
[----:B------:R-:W-:Y:S01]  /*19590*/  MOV R3, 0x1 ;  /* 0x0000000100037802 */ /* 0x000fe20000000f00 */
[----:B------:R-:W-:Y:S02]  /*195a0*/  IMAD.MOV.U32 R2, RZ, RZ, R5 ;  /* 0x000000ffff027224 */ /* 0x000fe400078e0005 */
[----:B------:R1:W-:Y:S04]  /*195b0*/  STL [R1+0x50], R0 ;  /* 0x0000500001007387 */ /* 0x0003e80000100800 */
[----:B------:R1:W-:Y:S02]  /*195c0*/  STL [R1+0x54], R4 ;  /* 0x0000540401007387 */ /* 0x0003e40000100800 */
[----:B-12-4-:R-:W-:Y:S05]  /*195d0*/  CALL.REL.NOINC `($__internal_10_$__cuda_sm70_shflsync_idx_p) ;  /* 0x0000291000007944 */ /* 0x016fea0003c00000 */
[----:B-----5:R-:W-:Y:S01]  /*195e0*/  MOV R0, 0x19660 ;  /* 0x0001966000007802 */ /* 0x020fe20000000f00 */
[----:B------:R-:W-:Y:S01]  /*195f0*/  IMAD.MOV.U32 R5, RZ, RZ, 0x181f ;  /* 0x0000181fff057424 */ /* 0x000fe200078e00ff */
[----:B------:R1:W5:Y:S01]  /*19600*/  LDL.LU R4, [R1+0x54] ;  /* 0x0000540001047983 */ /* 0x0003620000300800 */
[----:B------:R-:W-:Y:S01]  /*19610*/  IMAD.MOV.U32 R2, RZ, RZ, R6 ;  /* 0x000000ffff027224 */ /* 0x000fe200078e0006 */
[----:B------:R-:W-:-:S02]  /*19620*/  MOV R3, 0x1 ;  /* 0x0000000100037802 */ /* 0x000fc40000000f00 */
[----:B------:R1:W-:Y:S04]  /*19630*/  STL [R1+0x50], R0 ;  /* 0x0000500001007387 */ /* 0x0003e80000100800 */
[----:B------:R1:W-:Y:S02]  /*19640*/  STL [R1+0x54], R5 ;  /* 0x0000540501007387 */ /* 0x0003e40000100800 */
[----:B-1---5:R-:W-:Y:S05]  /*19650*/  CALL.REL.NOINC `($__internal_10_$__cuda_sm70_shflsync_idx_p) ;  /* 0x0000289000007944 */ /* 0x022fea0003c00000 */
[----:B-----5:R1:W5:Y:S02]  /*19660*/  LDL.LU R0, [R1+0x54] ;  /* 0x0000540001007983 */ /* 0x0203640000300800 */
[----:B-1---5:R-:W-:Y:S05]  /*19670*/  BRA `(.L_x_640) ;  /* 0xfffec0b000007947 */ /* 0x022fea000383ffff */
.L_x_489:
[----:B------:R-:W-:Y:S01]  /*19680*/  MOV R0, 0x196f0 ;  /* 0x000196f000007802 */ /* 0x000fe20000000f00 */
[----:B------:R-:W-:Y:S01]  /*19690*/  IMAD.MOV.U32 R9, RZ, RZ, 0x1c1f ;  /* 0x00001c1fff097424 */ /* 0x000fe200078e00ff */
[----:B------:R-:W-:Y:S01]  /*196a0*/  MOV R3, RZ ;  /* 0x000000ff00037202 */ /* 0x000fe20000000f00 */
[----:B------:R-:W-:Y:S02]  /*196b0*/  IMAD.MOV.U32 R2, RZ, RZ, R4 ;  /* 0x000000ffff027224 */ /* 0x000fe400078e0004 */
[----:B------:R1:W-:Y:S04]  /*196c0*/  STL [R1+0x50], R0 ;  /* 0x0000500001007387 */ /* 0x0003e80000100800 */
[----:B------:R1:W-:Y:S02]  /*196d0*/  STL [R1+0x54], R9 ;  /* 0x0000540901007387 */ /* 0x0003e40000100800 */
[----:B-1----:R-:W-:Y:S05]  /*196e0*/  CALL.REL.NOINC `($__internal_10_$__cuda_sm70_shflsync_idx_p) ;  /* 0x0000280000007944 */ /* 0x002fea0003c00000 */
[----:B------:R1:W5:Y:S02]  /*196f0*/  LDL.LU R3, [R1+0x54] ;  /* 0x0000540001037983 */ /* 0x0003640000300800 */
[----:B-1---5:R-:W-:Y:S05]  /*19700*/  BRA `(.L_x_641) ;  /* 0xfffec39000007947 */ /* 0x022fea000383ffff */
.L_x_494:
[----:B------:R-:W-:Y:S01]  /*19710*/  IMAD.MOV.U32 R2, RZ, RZ, R4 ;  /* 0x000000ffff027224 */ /* 0x000fe200078e0004 */
[----:B------:R-:W-:Y:S01]  /*19720*/  MOV R0, 0x19780 ;  /* 0x0001978000007802 */ /* 0x000fe20000000f00 */
[----:B-1----:R-:W-:Y:S01]  /*19730*/  IMAD.MOV.U32 R4, RZ, RZ, 0x1c1f ;  /* 0x00001c1fff047424 */ /* 0x002fe200078e00ff */
[----:B--2---:R-:W-:-:S03]  /*19740*/  MOV R3, 0x1 ;  /* 0x0000000100037802 */ /* 0x004fc60000000f00 */
[----:B------:R1:W-:Y:S04]  /*19750*/  STL [R1+0x50], R0 ;  /* 0x0000500001007387 */ /* 0x0003e80000100800 */
[----:B------:R1:W-:Y:S02]  /*19760*/  STL [R1+0x54], R4 ;  /* 0x0000540401007387 */ /* 0x0003e40000100800 */
[----:B-1----:R-:W-:Y:S05]  /*19770*/  CALL.REL.NOINC `($__internal_10_$__cuda_sm70_shflsync_idx_p) ;  /* 0x0000277000007944 */ /* 0x002fea0003c00000 */
[----:B------:R1:W5:Y:S02]  /*19780*/  LDL.LU R3, [R1+0x54] ;  /* 0x0000540001037983 */ /* 0x0003640000300800 */
[----:B-1---5:R-:W-:Y:S05]  /*19790*/  BRA `(.L_x_642) ;  /* 0xfffec8c000007947 */ /* 0x022fea000383ffff */
.L_x_499:
[----:B------:R-:W-:Y:S01]  /*197a0*/  IMAD.MOV.U32 R132, RZ, RZ, R4 ;  /* 0x000000ffff847224 */ /* 0x000fe200078e0004 */
[----:B------:R-:W-:Y:S02]  /*197b0*/  MOV R0, 0x2 ;  /* 0x0000000200007802 */ /* 0x000fe40000000f00 */
[----:B------:R-:W-:Y:S02]  /*197c0*/  MOV R2, 0x197e0 ;  /* 0x000197e000027802 */ /* 0x000fe40000000f00 */
[----:B------:R-:W-:Y:S05]  /*197d0*/  CALL.REL.NOINC `($__internal_9_$__cuda_sm70_shflsync_bfly_p) ;  /* 0x000026b000007944 */ /* 0x000fea0003c00000 */
[----:B------:R-:W-:Y:S05]  /*197e0*/  BRA `(.L_x_643) ;  /* 0xfffece6000007947 */ /* 0x000fea000383ffff */
.L_x_500:
[----:B------:R-:W-:Y:S01]  /*197f0*/  IMAD.MOV.U32 R132, RZ, RZ, R4 ;  /* 0x000000ffff847224 */ /* 0x000fe200078e0004 */
[----:B------:R-:W-:-:S02]  /*19800*/  MOV R0, 0x1 ;  /* 0x0000000100007802 */ /* 0x000fc40000000f00 */
[----:B------:R-:W-:Y:S02]  /*19810*/  MOV R2, 0x19830 ;  /* 0x0001983000027802 */ /* 0x000fe40000000f00 */
[----:B------:R-:W-:Y:S05]  /*19820*/  CALL.REL.NOINC `($__internal_9_$__cuda_sm70_shflsync_bfly_p) ;  /* 0x0000266000007944 */ /* 0x000fea0003c00000 */
[----:B------:R-:W-:Y:S01]  /*19830*/  FMNMX.FTZ R134, R4, R0, !PT ;  /* 0x0000000004867209 */ /* 0x000fe20007810000 */
[----:B------:R-:W-:Y:S01]  /*19840*/  IMAD.MOV.U32 R132, RZ, RZ, R5 ;  /* 0x000000ffff847224 */ /* 0x000fe200078e0005 */
[----:B------:R-:W-:Y:S01]  /*19850*/  MOV R2, 0x19880 ;  /* 0x0001988000027802 */ /* 0x000fe20000000f00 */
[----:B------:R-:W-:Y:S02]  /*19860*/  IMAD.MOV.U32 R0, RZ, RZ, 0x2 ;  /* 0x00000002ff007424 */ /* 0x000fe400078e00ff */
[----:B------:R-:W-:Y:S05]  /*19870*/  CALL.REL.NOINC `($__internal_9_$__cuda_sm70_shflsync_bfly_p) ;  /* 0x0000261000007944 */ /* 0x000fea0003c00000 */
[----:B------:R-:W-:Y:S01]  /*19880*/  FMNMX.FTZ R5, R5, R0, !PT ;  /* 0x0000000005057209 */ /* 0x000fe20007810000 */
[----:B------:R-:W-:Y:S01]  /*19890*/  IMAD.MOV.U32 R0, RZ, RZ, 0x1 ;  /* 0x00000001ff007424 */ /* 0x000fe200078e00ff */
[----:B------:R-:W-:-:S03]  /*198a0*/  MOV R2, 0x198d0 ;  /* 0x000198d000027802 */ /* 0x000fc60000000f00 */
[----:B------:R-:W-:Y:S02]  /*198b0*/  IMAD.MOV.U32 R132, RZ, RZ, R5 ;  /* 0x000000ffff847224 */ /* 0x000fe400078e0005 */
[----:B------:R-:W-:Y:S05]  /*198c0*/  CALL.REL.NOINC `($__internal_9_$__cuda_sm70_shflsync_bfly_p) ;  /* 0x000025c000007944 */ /* 0x000fea0003c00000 */
[----:B------:R-:W-:Y:S01]  /*198d0*/  MOV R3, R0 ;  /* 0x0000000000037202 */ /* 0x000fe20000000f00 */
[----:B------:R-:W-:Y:S05]  /*198e0*/  BRA `(.L_x_644) ;  /* 0xfffecdd000007947 */ /* 0x000fea000383ffff */
.L_x_508:
        /* <DEDUP_REMOVED lines=8> */
[----:B-1---5:R-:W-:-:S05]  /*19970*/  BRA `(.L_x_645) ;  /* 0xfffee4e000007947 */ /* 0x022fca000383ffff */
.L_x_509:
[----:B------:R-:W-:Y:S01]  /*19980*/  MOV R0, 0x199f0 ;  /* 0x000199f000007802 */ /* 0x000fe20000000f00 */
[----:B------:R-:W-:Y:S01]  /*19990*/  IMAD.MOV.U32 R6, RZ, RZ, 0x181f ;  /* 0x0000181fff067424 */ /* 0x000fe200078e00ff */
[----:B------:R-:W-:Y:S01]  /*199a0*/  MOV R3, RZ ;  /* 0x000000ff00037202 */ /* 0x000fe20000000f00 */
[----:B------:R-:W-:Y:S02]  /*199b0*/  IMAD.MOV.U32 R2, RZ, RZ, R12 ;  /* 0x000000ffff027224 */ /* 0x000fe400078e000c */
[----:B------:R4:W-:Y:S04]  /*199c0*/  STL [R1+0x50], R0 ;  /* 0x0000500001007387 */ /* 0x0009e80000100800 */
[----:B------:R4:W-:Y:S02]  /*199d0*/  STL [R1+0x54], R6 ;  /* 0x0000540601007387 */ /* 0x0009e40000100800 */
[----:B-1234-:R-:W-:Y:S05]  /*199e0*/  CALL.REL.NOINC `($__internal_10_$__cuda_sm70_shflsync_idx_p) ;  /* 0x0000250000007944 */ /* 0x01efea0003c00000 */
[----:B-----5:R1:W5:Y:S02]  /*199f0*/  LDL.LU R0, [R1+0x54] ;  /* 0x0000540001007983 */ /* 0x0203640000300800 */
[----:B-1---5:R-:W-:-:S05]  /*19a00*/  BRA `(.L_x_646) ;  /* 0xfffee47000007947 */ /* 0x022fca000383ffff */
.L_x_510:
[----:B------:R-:W-:Y:S01]  /*19a10*/  MOV R0, 0x19a80 ;  /* 0x00019a8000007802 */ /* 0x000fe20000000f00 */
[----:B------:R-:W-:Y:S01]  /*19a20*/  IMAD.MOV.U32 R4, RZ, RZ, 0x181f ;  /* 0x0000181fff047424 */ /* 0x000fe200078e00ff */
[----:B--2---:R-:W-:Y:S01]  /*19a30*/  MOV R3, 0x1 ;  /* 0x0000000100037802 */ /* 0x004fe20000000f00 */
[----:B------:R-:W-:Y:S02]  /*19a40*/  IMAD.MOV.U32 R2, RZ, RZ, R5 ;  /* 0x000000ffff027224 */ /* 0x000fe400078e0005 */
[----:B------:R2:W-:Y:S04]  /*19a50*/  STL [R1+0x50], R0 ;  /* 0x0000500001007387 */ /* 0x0005e80000100800 */
[----:B------:R2:W-:Y:S02]  /*19a60*/  STL [R1+0x54], R4 ;  /* 0x0000540401007387 */ /* 0x0005e40000100800 */
[----:B-12---:R-:W-:Y:S05]  /*19a70*/  CALL.REL.NOINC `($__internal_10_$__cuda_sm70_shflsync_idx_p) ;  /* 0x0000247000007944 */ /* 0x006fea0003c00000 */
[----:B-----5:R1:W5:Y:S01]  /*19a80*/  LDL.LU R4, [R1+0x54] ;  /* 0x0000540001047983 */ /* 0x0203620000300800 */
[----:B------:R-:W-:Y:S01]  /*19a90*/  MOV R0, 0x19b00 ;  /* 0x00019b0000007802 */ /* 0x000fe20000000f00 */
[----:B------:R-:W-:Y:S01]  /*19aa0*/  IMAD.MOV.U32 R5, RZ, RZ, 0x181f ;  /* 0x0000181fff057424 */ /* 0x000fe200078e00ff */
[----:B------:R-:W-:Y:S01]  /*19ab0*/  MOV R3, 0x1 ;  /* 0x0000000100037802 */ /* 0x000fe20000000f00 */
[----:B------:R-:W-:Y:S02]  /*19ac0*/  IMAD.MOV.U32 R2, RZ, RZ, R12 ;  /* 0x000000ffff027224 */ /* 0x000fe400078e000c */
[----:B------:R1:W-:Y:S04]  /*19ad0*/  STL [R1+0x50], R0 ;  /* 0x0000500001007387 */ /* 0x0003e80000100800 */
[----:B------:R1:W-:Y:S02]  /*19ae0*/  STL [R1+0x54], R5 ;  /* 0x0000540501007387 */ /* 0x0003e40000100800 */
[----:B-1---5:R-:W-:Y:S05]  /*19af0*/  CALL.REL.NOINC `($__internal_10_$__cuda_sm70_shflsync_idx_p) ;  /* 0x000023f000007944 */ /* 0x022fea0003c00000 */
[----:B-----5:R1:W5:Y:S02]  /*19b00*/  LDL.LU R0, [R1+0x54] ;  /* 0x0000540001007983 */ /* 0x0203640000300800 */
[----:B-1---5:R-:W-:-:S05]  /*19b10*/  BRA `(.L_x_647) ;  /* 0xfffee5c000007947 */ /* 0x022fca000383ffff */
.L_x_513:
        /* <DEDUP_REMOVED lines=8> */
[----:B-1---5:R-:W-:-:S05]  /*19ba0*/  BRA `(.L_x_648) ;  /* 0xfffef31000007947 */ /* 0x022fca000383ffff */
.L_x_514:
[----:B------:R-:W-:Y:S01]  /*19bb0*/  MOV R0, 0x19c20 ;  /* 0x00019c2000007802 */ /* 0x000fe20000000f00 */
[----:B------:R-:W-:Y:S01]  /*19bc0*/  IMAD.MOV.U32 R138, RZ, RZ, 0x181f ;  /* 0x0000181fff8a7424 */ /* 0x000fe200078e00ff */
[----:B------:R-:W-:Y:S01]  /*19bd0*/  MOV R3, RZ ;  /* 0x000000ff00037202 */ /* 0x000fe20000000f00 */
[----:B------:R-:W-:Y:S02]  /*19be0*/  IMAD.MOV.U32 R2, RZ, RZ, R137 ;  /* 0x000000ffff027224 */ /* 0x000fe400078e0089 */
[----:B------:R3:W-:Y:S04]  /*19bf0*/  STL [R1+0x50], R0 ;  /* 0x0000500001007387 */ /* 0x0007e80000100800 */
[----:B------:R3:W-:Y:S02]  /*19c00*/  STL [R1+0x54], R138 ;  /* 0x0000548a01007387 */ /* 0x0007e40000100800 */
[----:B-123--:R-:W-:Y:S05]  /*19c10*/  CALL.REL.NOINC `($__internal_10_$__cuda_sm70_shflsync_idx_p) ;  /* 0x000022d000007944 */ /* 0x00efea0003c00000 */
[----:B-----5:R1:W5:Y:S02]  /*19c20*/  LDL.LU R0, [R1+0x54] ;  /* 0x0000540001007983 */ /* 0x0203640000300800 */
[----:B-1---5:R-:W-:-:S05]  /*19c30*/  BRA `(.L_x_649) ;  /* 0xfffef2a000007947 */ /* 0x022fca000383ffff */
.L_x_515:
[----:B------:R-:W-:Y:S01]  /*19c40*/  MOV R0, 0x19cb0 ;  /* 0x00019cb000007802 */ /* 0x000fe20000000f00 */
[----:B------:R-:W-:Y:S01]  /*19c50*/  IMAD.MOV.U32 R132, RZ, RZ, 0x181f ;  /* 0x0000181fff847424 */ /* 0x000fe200078e00ff */
[----:B--2---:R-:W-:Y:S01]  /*19c60*/  MOV R3, 0x1 ;  /* 0x0000000100037802 */ /* 0x004fe20000000f00 */
[----:B------:R-:W-:Y:S02]  /*19c70*/  IMAD.MOV.U32 R2, RZ, RZ, R134 ;  /* 0x000000ffff027224 */ /* 0x000fe400078e0086 */
[----:B------:R2:W-:Y:S04]  /*19c80*/  STL [R1+0x50], R0 ;  /* 0x0000500001007387 */ /* 0x0005e80000100800 */
[----:B------:R2:W-:Y:S02]  /*19c90*/  STL [R1+0x54], R132 ;  /* 0x0000548401007387 */ /* 0x0005e40000100800 */
[----:B-12---:R-:W-:Y:S05]  /*19ca0*/  CALL.REL.NOINC `($__internal_10_$__cuda_sm70_shflsync_idx_p) ;  /* 0x0000224000007944 */ /* 0x006fea0003c00000 */
[----:B------:R1:W5:Y:S02]  /*19cb0*/  LDL.LU R132, [R1+0x54] ;  /* 0x0000540001847983 */ /* 0x0003640000300800 */
[----:B-----5:R-:W-:Y:S01]  /*19cc0*/  MOV R0, 0x19d30 ;  /* 0x00019d3000007802 */ /* 0x020fe20000000f00 */
[----:B------:R-:W-:Y:S01]  /*19cd0*/  IMAD.MOV.U32 R133, RZ, RZ, 0x181f ;  /* 0x0000181fff857424 */ /* 0x000fe200078e00ff */
[----:B------:R-:W-:Y:S01]  /*19ce0*/  MOV R3, 0x1 ;  /* 0x0000000100037802 */ /* 0x000fe20000000f00 */
[----:B------:R-:W-:Y:S02]  /*19cf0*/  IMAD.MOV.U32 R2, RZ, RZ, R137 ;  /* 0x000000ffff027224 */ /* 0x000fe400078e0089 */
[----:B------:R1:W-:Y:S04]  /*19d00*/  STL [R1+0x50], R0 ;  /* 0x0000500001007387 */ /* 0x0003e80000100800 */
[----:B------:R1:W-:Y:S02]  /*19d10*/  STL [R1+0x54], R133 ;  /* 0x0000548501007387 */ /* 0x0003e40000100800 */
[----:B-1----:R-:W-:Y:S05]  /*19d20*/  CALL.REL.NOINC `($__internal_10_$__cuda_sm70_shflsync_idx_p) ;  /* 0x000021c000007944 */ /* 0x002fea0003c00000 */
[----:B-----5:R1:W5:Y:S02]  /*19d30*/  LDL.LU R0, [R1+0x54] ;  /* 0x0000540001007983 */ /* 0x0203640000300800 */
[----:B-1---5:R-:W-:-:S05]  /*19d40*/  BRA `(.L_x_650) ;  /* 0xfffef41000007947 */ /* 0x022fca000383ffff */
.L_x_516:
        /* <DEDUP_REMOVED lines=9> */
.L_x_521:
[----:B------:R-:W-:Y:S01]  /*19de0*/  MOV R4, 0x19e50 ;  /* 0x00019e5000047802 */ /* 0x000fe20000000f00 */
[----:B------:R-:W-:Y:S01]  /*19df0*/  IMAD.MOV.U32 R5, RZ, RZ, 0x1c1f ;  /* 0x00001c1fff057424 */ /* 0x000fe200078e00ff */
[----:B------:R-:W-:Y:S01]  /*19e00*/  MOV R3, 0x1 ;  /* 0x0000000100037802 */ /* 0x000fe20000000f00 */
[----:B------:R-:W-:Y:S02]  /*19e10*/  IMAD.MOV.U32 R2, RZ, RZ, R133 ;  /* 0x000000ffff027224 */ /* 0x000fe400078e0085 */
[----:B------:R3:W-:Y:S04]  /*19e20*/  STL [R1+0x50], R4 ;  /* 0x0000500401007387 */ /* 0x0007e80000100800 */
[----:B------:R3:W-:Y:S02]  /*19e30*/  STL [R1+0x54], R5 ;  /* 0x0000540501007387 */ /* 0x0007e40000100800 */
[----:B-123--:R-:W-:Y:S05]  /*19e40*/  CALL.REL.NOINC `($__internal_10_$__cuda_sm70_shflsync_idx_p) ;  /* 0x000020a000007944 */ /* 0x00efea0003c00000 */
[----:B-----5:R1:W5:Y:S02]  /*19e50*/  LDL.LU R4, [R1+0x54] ;  /* 0x0000540001047983 */ /* 0x0203640000300800 */
[----:B-1---5:R-:W-:-:S05]  /*19e60*/  BRA `(.L_x_652) ;  /* 0xfffefc9000007947 */ /* 0x022fca000383ffff */
.L_x_526:
[----:B------:R-:W-:Y:S02]  /*19e70*/  MOV R0, 0x2 ;  /* 0x0000000200007802 */ /* 0x000fe40000000f00 */
[----:B------:R-:W-:Y:S02]  /*19e80*/  MOV R2, 0x19ea0 ;  /* 0x00019ea000027802 */ /* 0x000fe40000000f00 */
[----:B-1-3--:R-:W-:Y:S05]  /*19e90*/  CALL.REL.NOINC `($__internal_9_$__cuda_sm70_shflsync_bfly_p) ;  /* 0x00001ff000007944 */ /* 0x00afea0003c00000 */
[----:B------:R-:W-:-:S05]  /*19ea0*/  BRA `(.L_x_653) ;  /* 0xffff02b000007947 */ /* 0x000fca000383ffff */
.L_x_527:
[----:B------:R-:W-:Y:S02]  /*19eb0*/  MOV R0, 0x1 ;  /* 0x0000000100007802 */ /* 0x000fe40000000f00 */
[----:B------:R-:W-:Y:S02]  /*19ec0*/  MOV R2, 0x19ee0 ;  /* 0x00019ee000027802 */ /* 0x000fe40000000f00 */
[----:B-1-3--:R-:W-:Y:S05]  /*19ed0*/  CALL.REL.NOINC `($__internal_9_$__cuda_sm70_shflsync_bfly_p) ;  /* 0x00001fb000007944 */ /* 0x00afea0003c00000 */
[----:B------:R-:W-:Y:S01]  /*19ee0*/  FMNMX.FTZ R134, R132, R0, !PT ;  /* 0x0000000084867209 */ /* 0x000fe20007810000 */
[----:B------:R-:W-:Y:S01]  /*19ef0*/  IMAD.MOV.U32 R132, RZ, RZ, R4 ;  /* 0x000000ffff847224 */ /* 0x000fe200078e0004 */
[----:B------:R-:W-:Y:S01]  /*19f00*/  MOV R2, 0x19f30 ;  /* 0x00019f3000027802 */ /* 0x000fe20000000f00 */
[----:B------:R-:W-:Y:S02]  /*19f10*/  IMAD.MOV.U32 R0, RZ, RZ, 0x2 ;  /* 0x00000002ff007424 */ /* 0x000fe400078e00ff */
[----:B------:R-:W-:Y:S05]  /*19f20*/  CALL.REL.NOINC `($__internal_9_$__cuda_sm70_shflsync_bfly_p) ;  /* 0x00001f6000007944 */ /* 0x000fea0003c00000 */
[----:B------:R-:W-:Y:S01]  /*19f30*/  FMNMX.FTZ R132, R4, R0, !PT ;  /* 0x0000000004847209 */ /* 0x000fe20007810000 */
[----:B------:R-:W-:Y:S01]  /*19f40*/  IMAD.MOV.U32 R0, RZ, RZ, 0x1 ;  /* 0x00000001ff007424 */ /* 0x000fe200078e00ff */
[----:B------:R-:W-:Y:S02]  /*19f50*/  MOV R2, 0x19f70 ;  /* 0x00019f7000027802 */ /* 0x000fe40000000f00 */
[----:B------:R-:W-:Y:S05]  /*19f60*/  CALL.REL.NOINC `($__internal_9_$__cuda_sm70_shflsync_bfly_p) ;  /* 0x00001f2000007944 */ /* 0x000fea0003c00000 */
[----:B------:R-:W-:-:S05]  /*19f70*/  BRA `(.L_x_654) ;  /* 0xffff025000007947 */ /* 0x000fca000383ffff */
.L_x_536:
        /* <DEDUP_REMOVED lines=9> */
.L_x_537:
        /* <DEDUP_REMOVED lines=9> */
.L_x_538:
        /* <DEDUP_REMOVED lines=17> */
.L_x_541:
        /* <DEDUP_REMOVED lines=9> */
.L_x_542:
        /* <DEDUP_REMOVED lines=9> */
.L_x_543:
        /* <DEDUP_REMOVED lines=17> */
.L_x_544:
[----:B------:R-:W-:Y:S02]  /*1a3e0*/  MOV R0, 0x2 ;  /* 0x0000000200007802 */ /* 0x000fe40000000f00 */
[----:B------:R-:W-:Y:S02]  /*1a3f0*/  MOV R2, 0x1a410 ;  /* 0x0001a41000027802 */ /* 0x000fe40000000f00 */
[----:B------:R-:W-:Y:S05]  /*1a400*/  CALL.REL.NOINC `($__internal_9_$__cuda_sm70_shflsync_bfly_p) ;  /* 0x00001a8000007944 */ /* 0x000fea0003c00000 */
[----:B------:R-:W-:-:S05]  /*1a410*/  BRA `(.L_x_661) ;  /* 0xffff32b000007947 */ /* 0x000fca000383ffff */
.L_x_545:
[----:B------:R-:W-:Y:S02]  /*1a420*/  MOV R0, 0x1 ;  /* 0x0000000100007802 */ /* 0x000fe40000000f00 */
        /* <DEDUP_REMOVED lines=12> */
.L_x_548:
        /* <DEDUP_REMOVED lines=9> */
.L_x_551:
[----:B------:R-:W-:Y:S01]  /*1a580*/  MOV R0, 0x1a5f0 ;  /* 0x0001a5f000007802 */ /* 0x000fe20000000f00 */
[----:B--2---:R-:W-:Y:S01]  /*1a590*/  IMAD.MOV.U32 R4, RZ, RZ, 0x181f ;  /* 0x0000181fff047424 */ /* 0x004fe200078e00ff */
[----:B------:R-:W-:Y:S01]  /*1a5a0*/  MOV R3, 0x1 ;  /* 0x0000000100037802 */ /* 0x000fe20000000f00 */
        /* <DEDUP_REMOVED lines=14> */
.L_x_554:
[----:B------:R-:W-:Y:S01]  /*1a690*/  MOV R0, 0x1a700 ;  /* 0x0001a70000007802 */ /* 0x000fe20000000f00 */
[----:B------:R-:W-:Y:S01]  /*1a6a0*/  IMAD.MOV.U32 R132, RZ, RZ, 0x181f ;  /* 0x0000181fff847424 */ /* 0x000fe200078e00ff */
[----:B------:R-:W-:Y:S01]  /*1a6b0*/  MOV R3, RZ ;  /* 0x000000ff00037202 */ /* 0x000fe20000000f00 */
[----:B------:R-:W-:Y:S02]  /*1a6c0*/  IMAD.MOV.U32 R2, RZ, RZ, R134 ;  /* 0x000000ffff027224 */ /* 0x000fe400078e0086 */
[----:B------:R1:W-:Y:S04]  /*1a6d0*/  STL [R1+0x50], R0 ;  /* 0x0000500001007387 */ /* 0x0003e80000100800 */
[----:B------:R1:W-:Y:S02]  /*1a6e0*/  STL [R1+0x54], R132 ;  /* 0x0000548401007387 */ /* 0x0003e40000100800 */
[----:B-12---:R-:W-:Y:S05]  /*1a6f0*/  CALL.REL.NOINC `($__internal_10_$__cuda_sm70_shflsync_idx_p) ;  /* 0x000017f000007944 */ /* 0x006fea0003c00000 */
[----:B------:R1:W5:Y:S02]  /*1a700*/  LDL.LU R132, [R1+0x54] ;  /* 0x0000540001847983 */ /* 0x0003640000300800 */
[----:B-1---5:R-:W-:-:S05]  /*1a710*/  BRA `(.L_x_665) ;  /* 0xffff5b3000007947 */ /* 0x022fca000383ffff */
.L_x_555:
        /* <DEDUP_REMOVED lines=9> */
.L_x_556:
[----:B------:R-:W-:Y:S01]  /*1a7b0*/  MOV R0, 0x1a820 ;  /* 0x0001a82000007802 */ /* 0x000fe20000000f00 */
[----:B------:R-:W-:Y:S01]  /*1a7c0*/  IMAD.MOV.U32 R132, RZ, RZ, 0x181f ;  /* 0x0000181fff847424 */ /* 0x000fe200078e00ff */
[----:B-1----:R-:W-:Y:S01]  /*1a7d0*/  MOV R3, 0x1 ;  /* 0x0000000100037802 */ /* 0x002fe20000000f00 */
[----:B------:R-:W-:Y:S02]  /*1a7e0*/  IMAD.MOV.U32 R2, RZ, RZ, R134 ;  /* 0x000000ffff027224 */ /* 0x000fe400078e0086 */
[----:B------:R1:W-:Y:S04]  /*1a7f0*/  STL [R1+0x50], R0 ;  /* 0x0000500001007387 */ /* 0x0003e80000100800 */
[----:B------:R1:W-:Y:S02]  /*1a800*/  STL [R1+0x54], R132 ;  /* 0x0000548401007387 */ /* 0x0003e40000100800 */
[----:B-1----:R-:W-:Y:S05]  /*1a810*/  CALL.REL.NOINC `($__internal_10_$__cuda_sm70_shflsync_idx_p) ;  /* 0x000016d000007944 */ /* 0x002fea0003c00000 */
        /* <DEDUP_REMOVED lines=10> */
.L_x_557:
        /* <DEDUP_REMOVED lines=9> */
.L_x_562:
        /* <DEDUP_REMOVED lines=9> */
.L_x_567:
[----:B------:R-:W-:Y:S02]  /*1a9e0*/  MOV R0, 0x2 ;  /* 0x0000000200007802 */ /* 0x000fe40000000f00 */
[----:B------:R-:W-:Y:S02]  /*1a9f0*/  MOV R2, 0x1aa10 ;  /* 0x0001aa1000027802 */ /* 0x000fe40000000f00 */
[----:B-1-3--:R-:W-:Y:S05]  /*1aa00*/  CALL.REL.NOINC `($__internal_9_$__cuda_sm70_shflsync_bfly_p) ;  /* 0x0000148000007944 */ /* 0x00afea0003c00000 */
[----:B------:R-:W-:-:S05]  /*1aa10*/  BRA `(.L_x_670) ;  /* 0xffff695000007947 */ /* 0x000fca000383ffff */
.L_x_568:
        /* <DEDUP_REMOVED lines=10> */
[----:B------:R-:W-:Y:S03]  /*1aac0*/  MOV R2, 0x1aaf0 ;  /* 0x0001aaf000027802 */ /* 0x000fe60000000f00 */
[----:B------:R-:W-:Y:S02]  /*1aad0*/  IMAD.MOV.U32 R132, RZ, RZ, R4 ;  /* 0x000000ffff847224 */ /* 0x000fe400078e0004 */
[----:B------:R-:W-:Y:S05]  /*1aae0*/  CALL.REL.NOINC `($__internal_9_$__cuda_sm70_shflsync_bfly_p) ;  /* 0x000013a000007944 */ /* 0x000fea0003c00000 */
[----:B------:R-:W-:-:S05]  /*1aaf0*/  BRA `(.L_x_671) ;  /* 0xffff68e000007947 */ /* 0x000fca000383ffff */
.L_x_570:
[----:B------:R2:W5:Y:S01]  /*1ab00*/  LDL R132, [R1+0x60] ;  /* 0x0000600001847983 */ /* 0x0005620000100800 */
[----:B------:R-:W-:-:S02]  /*1ab10*/  MOV R0, 0x2 ;  /* 0x0000000200007802 */ /* 0x000fc40000000f00 */
[----:B------:R-:W-:Y:S02]  /*1ab20*/  MOV R2, 0x1ab40 ;  /* 0x0001ab4000027802 */ /* 0x000fe40000000f00 */
[----:B-12--5:R-:W-:Y:S05]  /*1ab30*/  CALL.REL.NOINC `($__internal_9_$__cuda_sm70_shflsync_bfly_p) ;  /* 0x0000135000007944 */ /* 0x026fea0003c00000 */
[----:B------:R-:W-:Y:S05]  /*1ab40*/  BRA `(.L_x_672) ;  /* 0xffff81b000007947 */ /* 0x000fea000383ffff */
.L_x_571:
[----:B------:R-:W-:Y:S01]  /*1ab50*/  IMAD.MOV.U32 R132, RZ, RZ, R4 ;  /* 0x000000ffff847224 */ /* 0x000fe200078e0004 */
[----:B------:R-:W-:Y:S02]  /*1ab60*/  MOV R0, 0x1 ;  /* 0x0000000100007802 */ /* 0x000fe40000000f00 */
[----:B------:R-:W-:Y:S02]  /*1ab70*/  MOV R2, 0x1ab90 ;  /* 0x0001ab9000027802 */ /* 0x000fe40000000f00 */
[----:B------:R-:W-:Y:S05]  /*1ab80*/  CALL.REL.NOINC `($__internal_9_$__cuda_sm70_shflsync_bfly_p) ;  /* 0x0000130000007944 */ /* 0x000fea0003c00000 */
[----:B------:R1:W5:Y:S01]  /*1ab90*/  LDL R132, [R1+0x5c] ;  /* 0x00005c0001847983 */ /* 0x0003620000100800 */
[----:B------:R-:W-:Y:S01]  /*1aba0*/  FADD.FTZ R4, R4, R0 ;  /* 0x0000000004047221 */ /* 0x000fe20000010000 */
[----:B------:R-:W-:Y:S02]  /*1abb0*/  MOV R0, 0x2 ;  /* 0x0000000200007802 */ /* 0x000fe40000000f00 */
[----:B------:R-:W-:Y:S02]  /*1abc0*/  MOV R2, 0x1abe0 ;  /* 0x0001abe000027802 */ /* 0x000fe40000000f00 */
[----:B-1---5:R-:W-:Y:S05]  /*1abd0*/  CALL.REL.NOINC `($__internal_9_$__cuda_sm70_shflsync_bfly_p) ;  /* 0x000012b000007944 */ /* 0x022fea0003c00000 */
[----:B------:R-:W2:Y:S02]  /*1abe0*/  LDL.LU R2, [R1+0x5c] ;  /* 0x00005c0001027983 */ /* 0x000ea40000300800 */
[----:B--2---:R-:W-:Y:S01]  /*1abf0*/  FADD.FTZ R5, R2, R0 ;  /* 0x0000000002057221 */ /* 0x004fe20000010000 */
[----:B------:R-:W-:-:S02]  /*1ac00*/  MOV R0, 0x1 ;  /* 0x0000000100007802 */ /* 0x000fc40000000f00 */
[----:B------:R-:W-:Y:S02]  /*1ac10*/  MOV R2, 0x1ac40 ;  /* 0x0001ac4000027802 */ /* 0x000fe40000000f00 */
[----:B------:R-:W-:Y:S02]  /*1ac20*/  MOV R132, R5 ;  /* 0x0000000500847202 */ /* 0x000fe40000000f00 */
[----:B------:R-:W-:Y:S05]  /*1ac30*/  CALL.REL.NOINC `($__internal_9_$__cuda_sm70_shflsync_bfly_p) ;  /* 0x0000125000007944 */ /* 0x000fea0003c00000 */
[----:B------:R-:W-:Y:S01]  /*1ac40*/  MOV R3, R0 ;  /* 0x0000000000037202 */ /* 0x000fe20000000f00 */
[----:B------:R-:W-:Y:S05]  /*1ac50*/  BRA `(.L_x_673) ;  /* 0xffff813000007947 */ /* 0x000fea000383ffff */
.L_x_578:
[----:B--234-:R-:W-:Y:S01]  /*1ac60*/  MOV R0, 0x1acd0 ;  /* 0x0001acd000007802 */ /* 0x01cfe20000000f00 */
        /* <DEDUP_REMOVED lines=8> */
.L_x_579:
        /* <DEDUP_REMOVED lines=9> */
.L_x_582:
[----:B--2---:R-:W-:Y:S01]  /*1ad80*/  MOV R0, 0x1adf0 ;  /* 0x0001adf000007802 */ /* 0x004fe20000000f00 */
[----:B---3--:R-:W-:Y:S01]  /*1ad90*/  IMAD.MOV.U32 R4, RZ, RZ, 0x181f ;  /* 0x0000181fff047424 */ /* 0x008fe200078e00ff */
[----:B------:R-:W-:Y:S01]  /*1ada0*/  MOV R3, 0x1 ;  /* 0x0000000100037802 */ /* 0x000fe20000000f00 */
[----:B------:R-:W-:Y:S02]  /*1adb0*/  IMAD.MOV.U32 R2, RZ, RZ, R5 ;  /* 0x000000ffff027224 */ /* 0x000fe400078e0005 */
[----:B------:R2:W-:Y:S04]  /*1adc0*/  STL [R1+0x50], R0 ;  /* 0x0000500001007387 */ /* 0x0005e80000100800 */
[----:B------:R2:W-:Y:S02]  /*1add0*/  STL [R1+0x54], R4 ;  /* 0x0000540401007387 */ /* 0x0005e40000100800 */
[----:B-12---:R-:W-:Y:S05]  /*1ade0*/  CALL.REL.NOINC `($__internal_10_$__cuda_sm70_shflsync_idx_p) ;  /* 0x0000110000007944 */ /* 0x006fea0003c00000 */
        /* <DEDUP_REMOVED lines=10> */
.L_x_585:
[----:B--2---:R-:W-:Y:S01]  /*1ae90*/  MOV R0, 0x1af00 ;  /* 0x0001af0000007802 */ /* 0x004fe20000000f00 */
[----:B----4-:R-:W-:Y:S01]  /*1aea0*/  IMAD.MOV.U32 R4, RZ, RZ, 0x181f ;  /* 0x0000181fff047424 */ /* 0x010fe200078e00ff */
[----:B-1----:R-:W-:Y:S01]  /*1aeb0*/  MOV R3, 0x2 ;  /* 0x0000000200037802 */ /* 0x002fe20000000f00 */
[----:B------:R-:W-:Y:S02]  /*1aec0*/  IMAD.MOV.U32 R2, RZ, RZ, R5 ;  /* 0x000000ffff027224 */ /* 0x000fe400078e0005 */
[----:B------:R1:W-:Y:S04]  /*1aed0*/  STL [R1+0x50], R0 ;  /* 0x0000500001007387 */ /* 0x0003e80000100800 */
[----:B------:R1:W-:Y:S02]  /*1aee0*/  STL [R1+0x54], R4 ;  /* 0x0000540401007387 */ /* 0x0003e40000100800 */
[----:B-1-3--:R-:W-:Y:S05]  /*1aef0*/  CALL.REL.NOINC `($__internal_10_$__cuda_sm70_shflsync_idx_p) ;  /* 0x00000ff000007944 */ /* 0x00afea0003c00000 */
[----:B-----5:R1:W5:Y:S02]  /*1af00*/  LDL.LU R4, [R1+0x54] ;  /* 0x0000540001047983 */ /* 0x0203640000300800 */
[----:B-1---5:R-:W-:Y:S05]  /*1af10*/  BRA `(.L_x_677) ;  /* 0xffff9f6000007947 */ /* 0x022fea000383ffff */
.L_x_586:
[----:B--2---:R-:W-:Y:S01]  /*1af20*/  MOV R0, 0x1af90 ;  /* 0x0001af9000007802 */ /* 0x004fe20000000f00 */
[----:B-1----:R-:W-:Y:S01]  /*1af30*/  IMAD.MOV.U32 R6, RZ, RZ, 0x181f ;  /* 0x0000181fff067424 */ /* 0x002fe200078e00ff */
[----:B------:R-:W-:Y:S01]  /*1af40*/  MOV R3, 0x2 ;  /* 0x0000000200037802 */ /* 0x000fe20000000f00 */
[----:B------:R-:W-:-:S02]  /*1af50*/  IMAD.MOV.U32 R2, RZ, RZ, R14 ;  /* 0x000000ffff027224 */ /* 0x000fc400078e000e */
[----:B------:R1:W-:Y:S04]  /*1af60*/  STL [R1+0x50], R0 ;  /* 0x0000500001007387 */ /* 0x0003e80000100800 */
[----:B------:R1:W-:Y:S02]  /*1af70*/  STL [R1+0x54], R6 ;  /* 0x0000540601007387 */ /* 0x0003e40000100800 */
[----:B-1-34-:R-:W-:Y:S05]  /*1af80*/  CALL.REL.NOINC `($__internal_10_$__cuda_sm70_shflsync_idx_p) ;  /* 0x00000f6000007944 */ /* 0x01afea0003c00000 */
[----:B-----5:R1:W5:Y:S02]  /*1af90*/  LDL.LU R0, [R1+0x54] ;  /* 0x0000540001007983 */ /* 0x0203640000300800 */
[----:B-1---5:R-:W-:Y:S05]  /*1afa0*/  BRA `(.L_x_678) ;  /* 0xffff9ef000007947 */ /* 0x022fea000383ffff */
.L_x_589:
[----:B----4-:R-:W-:Y:S01]  /*1afb0*/  MOV R0, 0x1b020 ;  /* 0x0001b02000007802 */ /* 0x010fe20000000f00 */
[----:B---3--:R-:W-:Y:S01]  /*1afc0*/  IMAD.MOV.U32 R4, RZ, RZ, 0x181f ;  /* 0x0000181fff047424 */ /* 0x008fe200078e00ff */
[----:B-1----:R-:W-:Y:S01]  /*1afd0*/  MOV R3, 0x3 ;  /* 0x0000000300037802 */ /* 0x002fe20000000f00 */
        /* <DEDUP_REMOVED lines=14> */
.L_x_591:
[----:B------:R-:W-:Y:S01]  /*1b0c0*/  MOV R0, 0x1b130 ;  /* 0x0001b13000007802 */ /* 0x000fe20000000f00 */
[----:B------:R-:W-:Y:S01]  /*1b0d0*/  IMAD.MOV.U32 R4, RZ, RZ, 0x1c1f ;  /* 0x00001c1fff047424 */ /* 0x000fe200078e00ff */
[----:B------:R-:W-:Y:S01]  /*1b0e0*/  MOV R3, RZ ;  /* 0x000000ff00037202 */ /* 0x000fe20000000f00 */
[----:B------:R-:W-:Y:S02]  /*1b0f0*/  IMAD.MOV.U32 R2, RZ, RZ, R5 ;  /* 0x000000ffff027224 */ /* 0x000fe400078e0005 */
[----:B------:R1:W-:Y:S04]  /*1b100*/  STL [R1+0x50], R0 ;  /* 0x0000500001007387 */ /* 0x0003e80000100800 */
[----:B------:R1:W-:Y:S02]  /*1b110*/  STL [R1+0x54], R4 ;  /* 0x0000540401007387 */ /* 0x0003e40000100800 */
[----:B-1----:R-:W-:Y:S05]  /*1b120*/  CALL.REL.NOINC `($__internal_10_$__cuda_sm70_shflsync_idx_p) ;  /* 0x00000dc000007944 */ /* 0x002fea0003c00000 */
[----:B-----5:R1:W5:Y:S02]  /*1b130*/  LDL.LU R4, [R1+0x54] ;  /* 0x0000540001047983 */ /* 0x0203640000300800 */
[----:B-1---5:R-:W-:Y:S05]  /*1b140*/  BRA `(.L_x_680) ;  /* 0xffffa33000007947 */ /* 0x022fea000383ffff */
.L_x_592:
[----:B------:R-:W-:Y:S01]  /*1b150*/  MOV R0, 0x1b1c0 ;  /* 0x0001b1c000007802 */ /* 0x000fe20000000f00 */
[----:B------:R-:W-:Y:S01]  /*1b160*/  IMAD.MOV.U32 R6, RZ, RZ, 0x1c1f ;  /* 0x00001c1fff067424 */ /* 0x000fe200078e00ff */
[----:B------:R-:W-:Y:S01]  /*1b170*/  MOV R3, RZ ;  /* 0x000000ff00037202 */ /* 0x000fe20000000f00 */
[----:B------:R-:W-:-:S02]  /*1b180*/  IMAD.MOV.U32 R2, RZ, RZ, R12 ;  /* 0x000000ffff027224 */ /* 0x000fc400078e000c */
[----:B------:R3:W-:Y:S04]  /*1b190*/  STL [R1+0x50], R0 ;  /* 0x0000500001007387 */ /* 0x0007e80000100800 */
[----:B------:R3:W-:Y:S02]  /*1b1a0*/  STL [R1+0x54], R6 ;  /* 0x0000540601007387 */ /* 0x0007e40000100800 */
[----:B-123--:R-:W-:Y:S05]  /*1b1b0*/  CALL.REL.NOINC `($__internal_10_$__cuda_sm70_shflsync_idx_p) ;  /* 0x00000d3000007944 */ /* 0x00efea0003c00000 */
[----:B-----5:R1:W5:Y:S02]  /*1b1c0*/  LDL.LU R0, [R1+0x54] ;  /* 0x0000540001007983 */ /* 0x0203640000300800 */
[----:B-1---5:R-:W-:Y:S05]  /*1b1d0*/  BRA `(.L_x_681) ;  /* 0xffffa2c000007947 */ /* 0x022fea000383ffff */
.L_x_595:
[----:B----4-:R-:W-:Y:S01]  /*1b1e0*/  MOV R0, 0x1b250 ;  /* 0x0001b25000007802 */ /* 0x010fe20000000f00 */
[----:B--2---:R-:W-:Y:S01]  /*1b1f0*/  IMAD.MOV.U32 R4, RZ, RZ, 0x1c1f ;  /* 0x00001c1fff047424 */ /* 0x004fe200078e00ff */
[----:B------:R-:W-:Y:S01]  /*1b200*/  MOV R3, 0x1 ;  /* 0x0000000100037802 */ /* 0x000fe20000000f00 */
[----:B------:R-:W-:Y:S02]  /*1b210*/  IMAD.MOV.U32 R2, RZ, RZ, R5 ;  /* 0x000000ffff027224 */ /* 0x000fe400078e0005 */
[----:B------:R2:W-:Y:S04]  /*1b220*/  STL [R1+0x50], R0 ;  /* 0x0000500001007387 */ /* 0x0005e80000100800 */
[----:B------:R2:W-:Y:S02]  /*1b230*/  STL [R1+0x54], R4 ;  /* 0x0000540401007387 */ /* 0x0005e40000100800 */
[----:B-123--:R-:W-:Y:S05]  /*1b240*/  CALL.REL.NOINC `($__internal_10_$__cuda_sm70_shflsync_idx_p) ;  /* 0x00000ca000007944 */ /* 0x00efea0003c00000 */
        /* <DEDUP_REMOVED lines=10> */
.L_x_599:
        /* <DEDUP_REMOVED lines=9> */
.L_x_600:
        /* <DEDUP_REMOVED lines=9> */
.L_x_603:
[----:B----4-:R-:W-:Y:S01]  /*1b410*/  MOV R0, 0x1b480 ;  /* 0x0001b48000007802 */ /* 0x010fe20000000f00 */
[----:B--2---:R-:W-:Y:S01]  /*1b420*/  IMAD.MOV.U32 R4, RZ, RZ, 0x181f ;  /* 0x0000181fff047424 */ /* 0x004fe200078e00ff */
[----:B-1----:R-:W-:Y:S01]  /*1b430*/  MOV R3, 0x1 ;  /* 0x0000000100037802 */ /* 0x002fe20000000f00 */
[----:B------:R-:W-:Y:S02]  /*1b440*/  IMAD.MOV.U32 R2, RZ, RZ, R5 ;  /* 0x000000ffff027224 */ /* 0x000fe400078e0005 */
[----:B------:R1:W-:Y:S04]  /*1b450*/  STL [R1+0x50], R0 ;  /* 0x0000500001007387 */ /* 0x0003e80000100800 */
[----:B------:R1:W-:Y:S02]  /*1b460*/  STL [R1+0x54], R4 ;  /* 0x0000540401007387 */ /* 0x0003e40000100800 */
[----:B-1-3--:R-:W-:Y:S05]  /*1b470*/  CALL.REL.NOINC `($__internal_10_$__cuda_sm70_shflsync_idx_p) ;  /* 0x00000a7000007944 */ /* 0x00afea0003c00000 */
        /* <DEDUP_REMOVED lines=10> */
.L_x_606:
[----:B----4-:R-:W-:Y:S01]  /*1b520*/  MOV R0, 0x1b590 ;  /* 0x0001b59000007802 */ /* 0x010fe20000000f00 */
[----:B------:R-:W-:Y:S01]  /*1b530*/  IMAD.MOV.U32 R4, RZ, RZ, 0x181f ;  /* 0x0000181fff047424 */ /* 0x000fe200078e00ff */
[----:B-1----:R-:W-:Y:S01]  /*1b540*/  MOV R3, 0x2 ;  /* 0x0000000200037802 */ /* 0x002fe20000000f00 */
[----:B------:R-:W-:Y:S02]  /*1b550*/  IMAD.MOV.U32 R2, RZ, RZ, R5 ;  /* 0x000000ffff027224 */ /* 0x000fe400078e0005 */
[----:B------:R1:W-:Y:S04]  /*1b560*/  STL [R1+0x50], R0 ;  /* 0x0000500001007387 */ /* 0x0003e80000100800 */
[----:B------:R1:W-:Y:S02]  /*1b570*/  STL [R1+0x54], R4 ;  /* 0x0000540401007387 */ /* 0x0003e40000100800 */
[----:B-123--:R-:W-:Y:S05]  /*1b580*/  CALL.REL.NOINC `($__internal_10_$__cuda_sm70_shflsync_idx_p) ;  /* 0x0000096000007944 */ /* 0x00efea0003c00000 */
[----:B-----5:R1:W5:Y:S02]  /*1b590*/  LDL.LU R4, [R1+0x54] ;  /* 0x0000540001047983 */ /* 0x0203640000300800 */
[----:B-1---5:R-:W-:Y:S05]  /*1b5a0*/  BRA `(.L_x_686) ;  /* 0xffffc44000007947 */ /* 0x022fea000383ffff */
.L_x_607:
[----:B----4-:R-:W-:Y:S01]  /*1b5b0*/  MOV R0, 0x1b620 ;  /* 0x0001b62000007802 */ /* 0x010fe20000000f00 */
[----:B-1----:R-:W-:Y:S01]  /*1b5c0*/  IMAD.MOV.U32 R6, RZ, RZ, 0x181f ;  /* 0x0000181fff067424 */ /* 0x002fe200078e00ff */
[----:B------:R-:W-:Y:S01]  /*1b5d0*/  MOV R3, 0x2 ;  /* 0x0000000200037802 */ /* 0x000fe20000000f00 */
[----:B------:R-:W-:-:S02]  /*1b5e0*/  IMAD.MOV.U32 R2, RZ, RZ, R14 ;  /* 0x000000ffff027224 */ /* 0x000fc400078e000e */
[----:B------:R1:W-:Y:S04]  /*1b5f0*/  STL [R1+0x50], R0 ;  /* 0x0000500001007387 */ /* 0x0003e80000100800 */
[----:B------:R1:W-:Y:S02]  /*1b600*/  STL [R1+0x54], R6 ;  /* 0x0000540601007387 */ /* 0x0003e40000100800 */
[----:B-123--:R-:W-:Y:S05]  /*1b610*/  CALL.REL.NOINC `($__internal_10_$__cuda_sm70_shflsync_idx_p) ;  /* 0x000008d000007944 */ /* 0x00efea0003c00000 */
[----:B-----5:R1:W5:Y:S02]  /*1b620*/  LDL.LU R0, [R1+0x54] ;  /* 0x0000540001007983 */ /* 0x0203640000300800 */
[----:B-1---5:R-:W-:Y:S05]  /*1b630*/  BRA `(.L_x_687) ;  /* 0xffffc3d000007947 */ /* 0x022fea000383ffff */
.L_x_610:
[----:B------:R-:W-:Y:S01]  /*1b640*/  MOV R0, 0x1b6b0 ;  /* 0x0001b6b000007802 */ /* 0x000fe20000000f00 */
[----:B--2---:R-:W-:Y:S01]  /*1b650*/  IMAD.MOV.U32 R4, RZ, RZ, 0x181f ;  /* 0x0000181fff047424 */ /* 0x004fe200078e00ff */
[----:B-1----:R-:W-:Y:S01]  /*1b660*/  MOV R3, 0x3 ;  /* 0x0000000300037802 */ /* 0x002fe20000000f00 */
        /* <DEDUP_REMOVED lines=14> */
.L_x_612:
        /* <DEDUP_REMOVED lines=9> */
.L_x_613:
[----:B------:R-:W-:Y:S01]  /*1b7e0*/  MOV R0, 0x1b850 ;  /* 0x0001b85000007802 */ /* 0x000fe20000000f00 */
[----:B------:R-:W-:Y:S01]  /*1b7f0*/  IMAD.MOV.U32 R4, RZ, RZ, 0x1f ;  /* 0x0000001fff047424 */ /* 0x000fe200078e00ff */
[----:B------:R-:W-:Y:S01]  /*1b800*/  MOV R3, 0x1 ;  /* 0x0000000100037802 */ /* 0x000fe20000000f00 */
[----:B------:R-:W-:-:S02]  /*1b810*/  IMAD.MOV.U32 R2, RZ, RZ, R106 ;  /* 0x000000ffff027224 */ /* 0x000fc400078e006a */
[----:B------:R3:W-:Y:S04]  /*1b820*/  STL [R1+0x50], R0 ;  /* 0x0000500001007387 */ /* 0x0007e80000100800 */
[----:B------:R3:W-:Y:S02]  /*1b830*/  STL [R1+0x54], R4 ;  /* 0x0000540401007387 */ /* 0x0007e40000100800 */
[----:B-123--:R-:W-:Y:S05]  /*1b840*/  CALL.REL.NOINC `($__internal_10_$__cuda_sm70_shflsync_idx_p) ;  /* 0x000006a000007944 */ /* 0x00efea0003c00000 */
[----:B------:R1:W5:Y:S02]  /*1b850*/  LDL.LU R8, [R1+0x54] ;  /* 0x0000540001087983 */ /* 0x0003640000300800 */
[----:B-1---5:R-:W-:Y:S05]  /*1b860*/  BRA `(.L_x_690) ;  /* 0xffffc67000007947 */ /* 0x022fea000383ffff */
.L_x_614:
[----:B------:R-:W-:Y:S02]  /*1b870*/  MOV R3, 0x1 ;  /* 0x0000000100037802 */ /* 0x000fe40000000f00 */
[----:B------:R-:W-:Y:S02]  /*1b880*/  MOV R2, 0x1b8a0 ;  /* 0x0001b8a000027802 */ /* 0x000fe40000000f00 */
[----:B-1234-:R-:W-:Y:S05]  /*1b890*/  CALL.REL.NOINC `($__internal_11_$__cuda_sm70_shflsync_up_p) ;  /* 0x0000072000007944 */ /* 0x01efea0003c00000 */
[----:B------:R-:W-:Y:S05]  /*1b8a0*/  BRA `(.L_x_691) ;  /* 0xffffc76000007947 */ /* 0x000fea000383ffff */
.L_x_615:
[----:B------:R-:W-:Y:S02]  /*1b8b0*/  MOV R3, 0x2 ;  /* 0x0000000200037802 */ /* 0x000fe40000000f00 */
[----:B------:R-:W-:-:S02]  /*1b8c0*/  MOV R2, 0x1b8e0 ;  /* 0x0001b8e000027802 */ /* 0x000fc40000000f00 */
[----:B--2-4-:R-:W-:Y:S05]  /*1b8d0*/  CALL.REL.NOINC `($__internal_11_$__cuda_sm70_shflsync_up_p) ;  /* 0x000006e000007944 */ /* 0x014fea0003c00000 */
[----:B------:R-:W-:Y:S02]  /*1b8e0*/  SEL R3, R4, RZ, P1 ;  /* 0x000000ff04037207 */ /* 0x000fe40000800000 */
[----:B------:R-:W-:-:S03]  /*1b8f0*/  MOV R2, 0x1b930 ;  /* 0x0001b93000027802 */ /* 0x000fc60000000f00 */
[----:B------:R-:W-:Y:S02]  /*1b900*/  IMAD.IADD R0, R0, 0x1, R3 ;  /* 0x0000000100007824 */ /* 0x000fe400078e0203 */
[----:B------:R-:W-:Y:S02]  /*1b910*/  IMAD.MOV.U32 R3, RZ, RZ, 0x4 ;  /* 0x00000004ff037424 */ /* 0x000fe400078e00ff */
        /* <DEDUP_REMOVED lines=22> */
.L_x_619:
[----:B------:R-:W-:Y:S02]  /*1ba80*/  MOV R3, 0x1 ;  /* 0x0000000100037802 */ /* 0x000fe40000000f00 */
[----:B------:R-:W-:-:S02]  /*1ba90*/  MOV R2, 0x1bab0 ;  /* 0x0001bab000027802 */ /* 0x000fc40000000f00 */
[----:B------:R-:W-:Y:S05]  /*1baa0*/  CALL.REL.NOINC `($__internal_11_$__cuda_sm70_shflsync_up_p) ;  /* 0x0000051000007944 */ /* 0x000fea0003c00000 */
[----:B------:R-:W-:Y:S01]  /*1bab0*/  MOV R2, R4 ;  /* 0x0000000400027202 */ /* 0x000fe20000000f00 */
[----:B------:R-:W-:Y:S05]  /*1bac0*/  BRA `(.L_x_693) ;  /* 0xffffc7a000007947 */ /* 0x000fea000383ffff */
.L_x_620:
[----:B------:R-:W-:Y:S02]  /*1bad0*/  MOV R3, 0x2 ;  /* 0x0000000200037802 */ /* 0x000fe40000000f00 */
[----:B------:R-:W-:-:S02]  /*1bae0*/  MOV R2, 0x1bb00 ;  /* 0x0001bb0000027802 */ /* 0x000fc40000000f00 */
        /* <DEDUP_REMOVED lines=27> */
.L_x_622:
[----:B------:R-:W-:Y:S02]  /*1bca0*/  SEL R0, RZ, 0x1, P0 ;  /* 0x00000001ff007807 */ /* 0x000fe40000000000 */
[----:B------:R-:W-:-:S02]  /*1bcb0*/  MOV R2, 0x1bcd0 ;  /* 0x0001bcd000027802 */ /* 0x000fc40000000f00 */
[----:B-1----:R-:W-:Y:S05]  /*1bcc0*/  CALL.REL.NOINC `($__internal_12_$__cuda_sm70_votesync_ballot) ;  /* 0x0000035000007944 */ /* 0x002fea0003c00000 */
[----:B------:R-:W-:Y:S01]  /*1bcd0*/  MOV R5, R0 ;  /* 0x0000000000057202 */ /* 0x000fe20000000f00 */
[----:B------:R-:W-:Y:S05]  /*1bce0*/  BRA `(.L_x_695) ;  /* 0xffffc71000007947 */ /* 0x000fea000383ffff */
.L_x_623:
[----:B--2---:R-:W-:Y:S01]  /*1bcf0*/  IMAD.MOV.U32 R2, RZ, RZ, R6 ;  /* 0x000000ffff027224 */ /* 0x004fe200078e0006 */
[----:B------:R-:W-:Y:S01]  /*1bd00*/  MOV R6, 0x1bd60 ;  /* 0x0001bd6000067802 */ /* 0x000fe20000000f00 */
[----:B------:R-:W-:Y:S01]  /*1bd10*/  IMAD.MOV.U32 R10, RZ, RZ, 0x1f ;  /* 0x0000001fff0a7424 */ /* 0x000fe200078e00ff */
[----:B------:R-:W-:-:S03]  /*1bd20*/  MOV R3, R0 ;  /* 0x0000000000037202 */ /* 0x000fc60000000f00 */
[----:B------:R2:W-:Y:S04]  /*1bd30*/  STL [R1+0x50], R6 ;  /* 0x0000500601007387 */ /* 0x0005e80000100800 */
[----:B------:R2:W-:Y:S02]  /*1bd40*/  STL [R1+0x54], R10 ;  /* 0x0000540a01007387 */ /* 0x0005e40000100800 */
[----:B-12---:R-:W-:Y:S05]  /*1bd50*/  CALL.REL.NOINC `($__internal_10_$__cuda_sm70_shflsync_idx_p) ;  /* 0x0000019000007944 */ /* 0x006fea0003c00000 */
[----:B------:R-:W-:Y:S01]  /*1bd60*/  IMAD.MOV.U32 R2, RZ, RZ, R7 ;  /* 0x000000ffff027224 */ /* 0x000fe200078e0007 */
[----:B------:R-:W-:Y:S01]  /*1bd70*/  MOV R6, 0x1bde0 ;  /* 0x0001bde000067802 */ /* 0x000fe20000000f00 */
[----:B------:R-:W-:Y:S01]  /*1bd80*/  IMAD.MOV.U32 R7, RZ, RZ, 0x1f ;  /* 0x0000001fff077424 */ /* 0x000fe200078e00ff */
[----:B------:R1:W5:Y:S02]  /*1bd90*/  LDL.LU R10, [R1+0x54] ;  /* 0x00005400010a7983 */ /* 0x0003640000300800 */
[----:B-----5:R-:W-:Y:S02]  /*1bda0*/  MOV R3, R0 ;  /* 0x0000000000037202 */ /* 0x020fe40000000f00 */
[----:B------:R1:W-:Y:S04]  /*1bdb0*/  STL [R1+0x50], R6 ;  /* 0x0000500601007387 */ /* 0x0003e80000100800 */
[----:B------:R1:W-:Y:S02]  /*1bdc0*/  STL [R1+0x54], R7 ;  /* 0x0000540701007387 */ /* 0x0003e40000100800 */
[----:B-1----:R-:W-:Y:S05]  /*1bdd0*/  CALL.REL.NOINC `($__internal_10_$__cuda_sm70_shflsync_idx_p) ;  /* 0x0000011000007944 */ /* 0x002fea0003c00000 */
[----:B------:R1:W5:Y:S02]  /*1bde0*/  LDL.LU R7, [R1+0x54] ;  /* 0x0000540001077983 */ /* 0x0003640000300800 */
[----:B-1---5:R-:W-:Y:S05]  /*1bdf0*/  BRA `(.L_x_696) ;  /* 0xffffc67000007947 */ /* 0x022fea000383ffff */
.L_x_626:
[----:B------:R-:W-:Y:S01]  /*1be00*/  MOV R3, R0 ;  /* 0x0000000000037202 */ /* 0x000fe20000000f00 */
[----:B--2---:R-:W-:Y:S01]  /*1be10*/  IMAD.MOV.U32 R2, RZ, RZ, R4 ;  /* 0x000000ffff027224 */ /* 0x004fe200078e0004 */
[----:B------:R-:W-:Y:S01]  /*1be20*/  MOV R0, 0x1be70 ;  /* 0x0001be7000007802 */ /* 0x000fe20000000f00 */
[----:B-1----:R-:W-:-:S04]  /*1be30*/  IMAD.MOV.U32 R4, RZ, RZ, 0x1f ;  /* 0x0000001fff047424 */ /* 0x002fc800078e00ff */
[----:B------:R1:W-:Y:S04]  /*1be40*/  STL [R1+0x50], R0 ;  /* 0x0000500001007387 */ /* 0x0003e80000100800 */
[----:B------:R1:W-:Y:S02]  /*1be50*/  STL [R1+0x54], R4 ;  /* 0x0000540401007387 */ /* 0x0003e40000100800 */
[----:B-1--4-:R-:W-:Y:S05]  /*1be60*/  CALL.REL.NOINC `($__internal_10_$__cuda_sm70_shflsync_idx_p) ;  /* 0x0000008000007944 */ /* 0x012fea0003c00000 */
[----:B------:R1:W5:Y:S02]  /*1be70*/  LDL.LU R11, [R1+0x54] ;  /* 0x00005400010b7983 */ /* 0x0003640000300800 */
[----:B-1---5:R-:W-:Y:S05]  /*1be80*/  BRA `(.L_x_625) ;  /* 0xffffc64000007947 */ /* 0x022fea000383ffff */
        .weak           $__internal_9_$__cuda_sm70_shflsync_bfly_p
        .type           $__internal_9_$__cuda_sm70_shflsync_bfly_p,@function
        .size           $__internal_9_$__cuda_sm70_shflsync_bfly_p,($__internal_10_$__cuda_sm70_shflsync_idx_p - $__internal_9_$__cuda_sm70_shflsync_bfly_p)
$__internal_9_$__cuda_sm70_shflsync_bfly_p:
[----:B------:R-:W-:Y:S02]  /*1be90*/  MOV R137, 0xffffffff ;  /* 0xffffffff00897802 */ /* 0x000fe40000000f00 */
[----:B------:R-:W-:Y:S02]  /*1bea0*/  MOV R3, 0x1f ;  /* 0x0000001f00037802 */ /* 0x000fe40000000f00 */
[----:B------:R-:W-:Y:S04]  /*1beb0*/  WARPSYNC R137 ;  /* 0x0000008900007348 */ /* 0x000fe80003800000 */
[----:B------:R1:W2:Y:S02]  /*1bec0*/  SHFL.BFLY PT, R0, R132, R0, R3 ;  /* 0x0c00000084007389 */ /* 0x0002a400000e0003 */
[----:B-1----:R-:W-:-:S04]  /*1bed0*/  MOV R3, 0x0 ;  /* 0x0000000000037802 */ /* 0x002fc80000000f00 */
[----:B--2---:R-:W-:Y:S05]  /*1bee0*/  RET.REL.NODEC R2 `(_ZN7cutlass13device_kernelIN5flash19enable_sm80_to_sm89INS1_16FlashAttnFwdSm80INS1_25CollectiveMainloopFwdSm80ILi8ELi1ELb1EN4cute5tupleIJNS5_1CILi128EEENS7_ILi48EEENS7_ILi256EEEEEELi256ENS_10bfloat16_tEfNS_4arch4Sm80ELb0ELb1ELb0ELb1ELb1ELb0ELb1ELb1EEENS1_21CollectiveEpilogueFwdINS6_IJS8_SA_S9_EEENS6_IJNS7_ILi1EEESI_SI_EEESC_SE_Li256ELb1ELb1ELb1ELb0EEENS1_36VarlenDynamicPersistentTileSchedulerILi128ELi48ELi256ELi256ELb1ELb1ELb0ELb1ELb0ELb1EEEEEEEEEvNT_6ParamsE) ;  /* 0xfffe411002007950 */ /* 0x004fea0003c3ffff */
        .weak           $__internal_10_$__cuda_sm70_shflsync_idx_p
        .type           $__internal_10_$__cuda_sm70_shflsync_idx_p,@function
        .size           $__internal_10_$__cuda_sm70_shflsync_idx_p,($__internal_11_$__cuda_sm70_shflsync_up_p - $__internal_10_$__cuda_sm70_shflsync_idx_p)
$__internal_10_$__cuda_sm70_shflsync_idx_p:
[----:B------:R1:W-:Y:S04]  /*1bef0*/  STL [R1+0x210], R4 ;  /* 0x0002100401007387 */ /* 0x0003e80000100800 */
[----:B------:R2:W-:Y:S01]  /*1bf00*/  STL [R1+0x20c], R0 ;  /* 0x00020c0001007387 */ /* 0x0005e20000100800 */
[----:B-1----:R-:W-:-:S03]  /*1bf10*/  MOV R4, 0xffffffff ;  /* 0xffffffff00047802 */ /* 0x002fc60000000f00 */
[----:B--2---:R-:W2:Y:S01]  /*1bf20*/  LDL.LU R0, [R1+0x54] ;  /* 0x0000540001007983 */ /* 0x004ea20000300800 */
[----:B------:R-:W-:Y:S04]  /*1bf30*/  WARPSYNC R4 ;  /* 0x0000000400007348 */ /* 0x000fe80003800000 */
[----:B--2---:R1:W2:Y:S04]  /*1bf40*/  SHFL.IDX PT, R2, R2, R3, R0 ;  /* 0x0000000302027389 */ /* 0x0042a800000e0000 */
[----:B-1----:R1:W5:Y:S04]  /*1bf50*/  LDL.LU R4, [R1+0x210] ;  /* 0x0002100001047983 */ /* 0x0023680000300800 */
[----:B------:R1:W5:Y:S04]  /*1bf60*/  LDL.LU R0, [R1+0x20c] ;  /* 0x00020c0001007983 */ /* 0x0003680000300800 */
[----:B------:R-:W3:Y:S04]  /*1bf70*/  LDL.LU R3, [R1+0x50] ;  /* 0x0000500001037983 */ /* 0x000ee80000300800 */
[----:B--2---:R3:W-:Y:S02]  /*1bf80*/  STL [R1+0x54], R2 ;  /* 0x0000540201007387 */ /* 0x0047e40000100800 */
[----:B---3--:R-:W-:-:S02]  /*1bf90*/  MOV R2, R3 ;  /* 0x0000000300027202 */ /* 0x008fc40000000f00 */
[----:B------:R-:W-:-:S04]  /*1bfa0*/  MOV R3, 0x0 ;  /* 0x0000000000037802 */ /* 0x000fc80000000f00 */
[----:B-1----:R-:W-:Y:S05]  /*1bfb0*/  RET.REL.NODEC R2 `(_ZN7cutlass13device_kernelIN5flash19enable_sm80_to_sm89INS1_16FlashAttnFwdSm80INS1_25CollectiveMainloopFwdSm80ILi8ELi1ELb1EN4cute5tupleIJNS5_1CILi128EEENS7_ILi48EEENS7_ILi256EEEEEELi256ENS_10bfloat16_tEfNS_4arch4Sm80ELb0ELb1ELb0ELb1ELb1ELb0ELb1ELb1EEENS1_21CollectiveEpilogueFwdINS6_IJS8_SA_S9_EEENS6_IJNS7_ILi1EEESI_SI_EEESC_SE_Li256ELb1ELb1ELb1ELb0EEENS1_36VarlenDynamicPersistentTileSchedulerILi128ELi48ELi256ELi256ELb1ELb1ELb0ELb1ELb0ELb1EEEEEEEEEvNT_6ParamsE) ;  /* 0xfffe404002007950 */ /* 0x002fea0003c3ffff */
        .weak           $__internal_11_$__cuda_sm70_shflsync_up_p
        .type           $__internal_11_$__cuda_sm70_shflsync_up_p,@function
        .size           $__internal_11_$__cuda_sm70_shflsync_up_p,($__internal_12_$__cuda_sm70_votesync_ballot - $__internal_11_$__cuda_sm70_shflsync_up_p)
$__internal_11_$__cuda_sm70_shflsync_up_p:
[----:B------:R-:W-:Y:S02]  /*1bfc0*/  MOV R4, RZ ;  /* 0x000000ff00047202 */ /* 0x000fe40000000f00 */
[----:B------:R-:W-:-:S04]  /*1bfd0*/  MOV R10, 0xffffffff ;  /* 0xffffffff000a7802 */ /* 0x000fc80000000f00 */
[----:B------:R-:W-:Y:S04]  /*1bfe0*/  WARPSYNC R10 ;  /* 0x0000000a00007348 */ /* 0x000fe80003800000 */
[----:B------:R1:W2:Y:S02]  /*1bff0*/  SHFL.UP PT, R4, R0, R3, R4 ;  /* 0x0400000300047389 */ /* 0x0002a400000e0004 */
[----:B-1----:R-:W-:-:S04]  /*1c000*/  MOV R3, 0x0 ;  /* 0x0000000000037802 */ /* 0x002fc80000000f00 */
[----:B--2---:R-:W-:Y:S05]  /*1c010*/  RET.REL.NODEC R2 `(_ZN7cutlass13device_kernelIN5flash19enable_sm80_to_sm89INS1_16FlashAttnFwdSm80INS1_25CollectiveMainloopFwdSm80ILi8ELi1ELb1EN4cute5tupleIJNS5_1CILi128EEENS7_ILi48EEENS7_ILi256EEEEEELi256ENS_10bfloat16_tEfNS_4arch4Sm80ELb0ELb1ELb0ELb1ELb1ELb0ELb1ELb1EEENS1_21CollectiveEpilogueFwdINS6_IJS8_SA_S9_EEENS6_IJNS7_ILi1EEESI_SI_EEESC_SE_Li256ELb1ELb1ELb1ELb0EEENS1_36VarlenDynamicPersistentTileSchedulerILi128ELi48ELi256ELi256ELb1ELb1ELb0ELb1ELb0ELb1EEEEEEEEEvNT_6ParamsE) ;  /* 0xfffe3fe002007950 */ /* 0x004fea0003c3ffff */
        .weak           $__internal_12_$__cuda_sm70_votesync_ballot
        .type           $__internal_12_$__cuda_sm70_votesync_ballot,@function
        .size           $__internal_12_$__cuda_sm70_votesync_ballot,(.L_x_3241 - $__internal_12_$__cuda_sm70_votesync_ballot)
$__internal_12_$__cuda_sm70_votesync_ballot:
[----:B------:R-:W-:Y:S01]  /*1c020*/  ISETP.NE.U32.AND P0, PT, R0, 0x1, PT ;  /* 0x000000010000780c */ /* 0x000fe20003f05070 */
[----:B------:R-:W-:-:S04]  /*1c030*/  IMAD.MOV.U32 R3, RZ, RZ, -0x1 ;  /* 0xffffffffff037424 */ /* 0x000fc800078e00ff */
[----:B------:R-:W-:Y:S08]  /*1c040*/  WARPSYNC R3 ;  /* 0x0000000300007348 */ /* 0x000ff00003800000 */
[----:B------:R-:W-:-:S04]  /*1c050*/  VOTE.ANY R0, PT, !P0 ;  /* 0x0000000000007806 */ /* 0x000fc800040e0100 */
[----:B------:R-:W-:Y:S01]  /*1c060*/  LOP3.LUT R0, R0, R3, RZ, 0xc0, !PT ;  /* 0x0000000300007212 */ /* 0x000fe200078ec0ff */
[----:B------:R-:W-:-:S04]  /*1c070*/  IMAD.MOV.U32 R3, RZ, RZ, 0x0 ;  /* 0x00000000ff037424 */ /* 0x000fc800078e00ff */
[----:B------:R-:W-:Y:S05]  /*1c080*/  RET.REL.NODEC R2 `(_ZN7cutlass13device_kernelIN5flash19enable_sm80_to_sm89INS1_16FlashAttnFwdSm80INS1_25CollectiveMainloopFwdSm80ILi8ELi1ELb1EN4cute5tupleIJNS5_1CILi128EEENS7_ILi48EEENS7_ILi256EEEEEELi256ENS_10bfloat16_tEfNS_4arch4Sm80ELb0ELb1ELb0ELb1ELb1ELb0ELb1ELb1EEENS1_21CollectiveEpilogueFwdINS6_IJS8_SA_S9_EEENS6_IJNS7_ILi1EEESI_SI_EEESC_SE_Li256ELb1ELb1ELb1ELb0EEENS1_36VarlenDynamicPersistentTileSchedulerILi128ELi48ELi256ELi256ELb1ELb1ELb0ELb1ELb0ELb1EEEEEEEEEvNT_6ParamsE) ;  /* 0xfffe3f7002007950 */ /* 0x000fea0003c3ffff */
.L_x_697:
        /* <DEDUP_REMOVED lines=15> */
.L_x_3241:


//--------------------- .text._ZN7cutlass13device_kernelIN5flash19enable_sm80_to_sm89INS1_16FlashAttnFwdSm80INS1_25CollectiveMainloopFwdSm80ILi8ELi1ELb0EN4cute5tupleIJNS5_1CILi128EEENS7_ILi32EEENS7_ILi256EEEEEELi256ENS_10bfloat16_tEfNS_4arch4Sm80ELb0ELb1ELb0ELb1ELb1ELb1ELb1ELb1EEENS1_21CollectiveEpilogueFwdINS6_IJS8_SA_S9_EEENS6_IJNS7_ILi1EEESI_SI_EEESC_SE_Li256ELb1ELb1ELb1ELb0EEENS1_36VarlenDynamicPersistentTileSchedulerILi128ELi32ELi256ELi256ELb1ELb1ELb0ELb1ELb0ELb1EEEEEEEEEvNT_6ParamsE --------------------------
	.section	.text._ZN7cutlass13device_kernelIN5flash19enable_sm80_to_sm89INS1_16FlashAttnFwdSm80INS1_25CollectiveMainloopFwdSm80ILi8ELi1ELb0EN4cute5tupleIJNS5_1CILi128EEENS7_ILi32EEENS7_ILi256EEEEEELi256ENS_10bfloat16_tEfNS_4arch4Sm80ELb0ELb1ELb0ELb1ELb1ELb1ELb1ELb1EEENS1_21CollectiveEpilogueFwdINS6_IJS8_SA_S9_EEENS6_IJNS7_ILi1EEESI_SI_EEESC_SE_Li256ELb1ELb1ELb1ELb0EEENS1_36VarlenDynamicPersistentTileSchedulerILi128ELi32ELi256ELi256ELb1ELb1ELb0ELb1ELb0ELb1EEEEEEEEEvNT_6ParamsE,"ax",@progbits
	.sectioninfo	@"SHI_REGISTERS=255"
	.align	128
.text._ZN7cutlass13device_kernelIN5flash19enable_sm80_to_sm89INS1_16FlashAttnFwdSm80INS1_25CollectiveMainloopFwdSm80ILi8ELi1ELb0EN4cute5tupleIJNS5_1CILi128EEENS7_ILi32EEENS7_ILi256EEEEEELi256ENS_10bfloat16_tEfNS_4arch4Sm80ELb0ELb1ELb0ELb1ELb1ELb1ELb1ELb1EEENS1_21CollectiveEpilogueFwdINS6_IJS8_SA_S9_EEENS6_IJNS7_ILi1EEESI_SI_EEESC_SE_Li256ELb1ELb1ELb1ELb0EEENS1_36VarlenDynamicPersistentTileSchedulerILi128ELi32ELi256ELi256ELb1ELb1ELb0ELb1ELb0ELb1EEEEEEEEEvNT_6ParamsE:
        .type           _ZN7cutlass13device_kernelIN5flash19enable_sm80_to_sm89INS1_16FlashAttnFwdSm80INS1_25CollectiveMainloopFwdSm80ILi8ELi1ELb0EN4cute5tupleIJNS5_1CILi128EEENS7_ILi32EEENS7_ILi256EEEEEELi256ENS_10bfloat16_tEfNS_4arch4Sm80ELb0ELb1ELb0ELb1ELb1ELb1ELb1ELb1EEENS1_21CollectiveEpilogueFwdINS6_IJS8_SA_S9_EEENS6_IJNS7_ILi1EEESI_SI_EEESC_SE_Li256ELb1ELb1ELb1ELb0EEENS1_36VarlenDynamicPersistentTileSchedulerILi128ELi32ELi256ELi256ELb1ELb1ELb0ELb1ELb0ELb1EEEEEEEEEvNT_6ParamsE,@function
        .size           _ZN7cutlass13device_kernelIN5flash19enable_sm80_to_sm89INS1_16FlashAttnFwdSm80INS1_25CollectiveMainloopFwdSm80ILi8ELi1ELb0EN4cute5tupleIJNS5_1CILi128EEENS7_ILi32EEENS7_ILi256EEEEEELi256ENS_10bfloat16_tEfNS_4arch4Sm80ELb0ELb1ELb0ELb1ELb1ELb1ELb1ELb1EEENS1_21CollectiveEpilogueFwdINS6_IJS8_SA_S9_EEENS6_IJNS7_ILi1EEESI_SI_EEESC_SE_Li256ELb1ELb1ELb1ELb0EEENS1_36VarlenDynamicPersistentTileSchedulerILi128ELi32ELi256ELi256ELb1ELb1ELb0ELb1ELb0ELb1EEEEEEEEEvNT_6ParamsE,(.L_x_3246 - _ZN7cutlass13device_kernelIN5flash19enable_sm80_to_sm89INS1_16FlashAttnFwdSm80INS1_25CollectiveMainloopFwdSm80ILi8ELi1ELb0EN4cute5tupleIJNS5_1CILi128EEENS7_ILi32EEENS7_ILi256EEEEEELi256ENS_10bfloat16_tEfNS_4arch4Sm80ELb0ELb1ELb0ELb1ELb1ELb1ELb1ELb1EEENS1_21CollectiveEpilogueFwdINS6_IJS8_SA_S9_EEENS6_IJNS7_ILi1EEESI_SI_EEESC_SE_Li256ELb1ELb1ELb1ELb0EEENS1_36VarlenDynamicPersistentTileSchedulerILi128ELi32ELi256ELi256ELb1ELb1ELb0ELb1ELb0ELb1EEEEEEEEEvNT_6ParamsE)
        .other          _ZN7cutlass13device_kernelIN5flash19enable_sm80_to_sm89INS1_16FlashAttnFwdSm80INS1_25CollectiveMainloopFwdSm80ILi8ELi1ELb0EN4cute5tupleIJNS5_1CILi128EEENS7_ILi32EEENS7_ILi256EEEEEELi256ENS_10bfloat16_tEfNS_4arch4Sm80ELb0ELb1ELb0ELb1ELb1ELb1ELb1ELb1EEENS1_21CollectiveEpilogueFwdINS6_IJS8_SA_S9_EEENS6_IJNS7_ILi1EEESI_SI_EEESC_SE_Li256ELb1ELb1ELb1ELb0EEENS1_36VarlenDynamicPersistentTileSchedulerILi128ELi32ELi256ELi256ELb1ELb1ELb0ELb1ELb0ELb1EEEEEEEEEvNT_6ParamsE,@"STO_CUDA_ENTRY STV_DEFAULT"
_ZN7cutlass13device_kernelIN5flash19enable_sm80_to_sm89INS1_16FlashAttnFwdSm80INS1_25CollectiveMainloopFwdSm80ILi8ELi1ELb0EN4cute5tupleIJNS5_1CILi128EEENS7_ILi32EEENS7_ILi256EEEEEELi256ENS_10bfloat16_tEfNS_4arch4Sm80ELb0ELb1ELb0ELb1ELb1ELb1ELb1ELb1EEENS1_21CollectiveEpilogueFwdINS6_IJS8_SA_S9_EEENS6_IJNS7_ILi1EEESI_SI_EEESC_SE_Li256ELb1ELb1ELb1ELb0EEENS1_36VarlenDynamicPersistentTileSchedulerILi128ELi32ELi256ELi256ELb1ELb1ELb0ELb1ELb0ELb1EEEEEEEEEvNT_6ParamsE:
        /* <DEDUP_REMOVED lines=13> */
[----:B------:R-:W-:-:S03]  /*00d0*/  CS2R R8, SRZ ;  /* 0x0000000000087805 */ /* 0x000fc6000001ff00 */
        /* <DEDUP_REMOVED lines=10> */
[C---:B------:R-:W-:Y:S01]  /*0180*/  ISETP.GE.U32.AND P4, PT, R13.reuse, 0x2, PT ;  /* 0x000000020d00780c */ /* 0x040fe20003f86070 */
[----:B------:R-:W-:Y:S01]  /*0190*/  IMAD.MOV.U32 R7, RZ, RZ, RZ ;  /* 0x000000ffff077224 */ /* 0x000fe200078e00ff */
        /* <DEDUP_REMOVED lines=26> */
.L_x_703:
        /* <DEDUP_REMOVED lines=11> */
[----:B------:R-:W3:Y:S04]  /*03f0*/  @!P0 LDG.E R9, [R4.64] ;  /* 0x0000000804098981 */ /* 0x000ee8000c1e1900 */
[----:B------:R-:W3:Y:S02]  /*0400*/  @!P0 LDG.E R8, [R2.64] ;  /* 0x0000000802088981 */ /* 0x000ee4000c1e1900 */
[----:B---3--:R-:W-:Y:S01]  /*0410*/  IMAD R5, R9, R8, RZ ;  /* 0x0000000809057224 */ /* 0x008fe200078e02ff */
[----:B------:R-:W-:Y:S05]  /*0420*/  BRA.DIV ~URZ, `(.L_x_701) ;  /* 0x000205a27f007947 */ /* 0x000fea000b800000 */
[----:B------:R1:W3:Y:S02]  /*0430*/  SHFL.UP PT, R0, R5, 0x1, RZ ;  /* 0x0420000005007989 */ /* 0x0002e400000e00ff */
.L_x_973:
        /* <DEDUP_REMOVED lines=16> */
.L_x_974:
[----:B---3--:R-:W-:-:S05]  /*0540*/  IMAD R0, R0, c[0x0][0x538], RZ ;  /* 0x00014e0000007a24 */ /* 0x008fca00078e02ff */
[----:B------:R-:W-:-:S04]  /*0550*/  IADD3 R6, R0, R6, RZ ;  /* 0x0000000600067210 */ /* 0x000fc80007ffe0ff */
[----:B------:R-:W-:-:S13]  /*0560*/  ISETP.GT.AND P0, PT, R6, UR4, PT ;  /* 0x0000000406007c0c */ /* 0x000fda000bf04270 */
[----:B-12---:R-:W-:Y:S05]  /*0570*/  @!P0 BRA `(.L_x_703) ;  /* 0xfffffdc000008947 */ /* 0x006fea000383ffff */
.L_x_699:
[----:B------:R-:W-:-:S05]  /*0580*/  IADD3 R11, -R0, R6, RZ ;  /* 0x00000006000b7210 */ /* 0x000fca0007ffe1ff */
[----:B------:R-:W-:-:S05]  /*0590*/  IMAD R0, R4, c[0x0][0x538], R11 ;  /* 0x00014e0004007a24 */ /* 0x000fca00078e020b */
[----:B------:R-:W-:Y:S01]  /*05a0*/  ISETP.GT.AND P0, PT, R0, UR4, PT ;  /* 0x0000000400007c0c */ /* 0x000fe2000bf04270 */
[----:B------:R-:W-:-:S12]  /*05b0*/  BRA.DIV ~URZ, `(.L_x_704) ;  /* 0x000206227f007947 */ /* 0x000fd8000b800000 */
[----:B------:R-:W-:-:S04]  /*05c0*/  VOTE.ANY R10, PT, !P0 ;  /* 0x00000000000a7806 */ /* 0x000fc800040e0100 */
.L_x_975:
[----:B------:R-:W1:Y:S02]  /*05d0*/  POPC R5, R10 ;  /* 0x0000000a00057309 */ /* 0x000e640000000000 */
[----:B-12---:R-:W-:Y:S01]  /*05e0*/  IADD3 R235, R5, R7, RZ ;  /* 0x0000000705eb7210 */ /* 0x006fe20007ffe0ff */
[----:B------:R-:W-:Y:S05]  /*05f0*/  BRA.DIV ~URZ, `(.L_x_705) ;  /* 0x000206327f007947 */ /* 0x000fea000b800000 */
[----:B------:R1:W2:Y:S01]  /*0600*/  SHFL.IDX PT, R12, R9, R5, 0x1f ;  /* 0x00001f05090c7589 */ /* 0x0002a200000e0000 */
[----:B------:R-:W-:-:S03]  /*0610*/  MOV R6, RZ ;  /* 0x000000ff00067202 */ /* 0x000fc60000000f00 */
[----:B------:R1:W3:Y:S04]  /*0620*/  SHFL.IDX PT, R9, R8, R5, 0x1f ;  /* 0x00001f0508097589 */ /* 0x0002e800000e0000 */
.L_x_976:
[----:B------:R-:W-:Y:S01]  /*0630*/  ISETP.NE.AND P0, PT, R10, RZ, PT ;  /* 0x000000ff0a00720c */ /* 0x000fe20003f05270 */
[----:B------:R-:W-:-:S12]  /*0640*/  BSSY B0, `(.L_x_706) ;  /* 0x0000005000007945 */ /* 0x000fd80003800000 */
[----:B------:R-:W-:Y:S05]  /*0650*/  @!P0 BRA `(.L_x_707) ;  /* 0x0000003000008947 */ /* 0x000fea0003800000 */
[----:B------:R-:W-:Y:S01]  /*0660*/  IADD3 R2, R5, -0x1, RZ ;  /* 0xffffffff05027810 */ /* 0x000fe20007ffe0ff */
[----:B------:R-:W-:Y:S05]  /*0670*/  BRA.DIV ~URZ, `(.L_x_708) ;  /* 0x000206927f007947 */ /* 0x000fea000b800000 */
[----:B------:R4:W1:Y:S02]  /*0680*/  SHFL.IDX PT, R6, R4, R2, 0x1f ;  /* 0x00001f0204067589 */ /* 0x00086400000e0000 */
.L_x_707:
[----:B------:R-:W-:Y:S05]  /*0690*/  BSYNC B0 ;  /* 0x0000000000007941 */ /* 0x000fea0003800000 */
.L_x_706:
[----:B---3--:R-:W-:Y:S01]  /*06a0*/  ISETP.NE.AND P0, PT, R9, 0x1, PT ;  /* 0x000000010900780c */ /* 0x008fe20003f05270 */
[----:B-1----:R-:W-:Y:S01]  /*06b0*/  IMAD R232, R6, c[0x0][0x538], R11 ;  /* 0x00014e0006e87a24 */ /* 0x002fe200078e020b */
[----:B------:R-:W-:Y:S04]  /*06c0*/  BSSY B0, `(.L_x_709) ;  /* 0x0000085000007945 */ /* 0x000fe80003800000 */
[----:B------:R-:W-:-:S07]  /*06d0*/  IADD3 R11, -R232, UR4, RZ ;  /* 0x00000004e80b7c10 */ /* 0x000fce000fffe1ff */
[----:B------:R-:W-:Y:S05]  /*06e0*/  @!P0 BRA `(.L_x_710) ;  /* 0x000003e000008947 */ /* 0x000fea0003800000 */
[-C--:B--2---:R-:W-:Y:S02]  /*06f0*/  IABS R0, R12.reuse ;  /* 0x0000000c00007213 */ /* 0x084fe40000000000 */
[----:B------:R-:W-:-:S03]  /*0700*/  IABS R6, R12 ;  /* 0x0000000c00067213 */ /* 0x000fc60000000000 */
[----:B------:R-:W-:Y:S01]  /*0710*/  IMAD.MOV.U32 R5, RZ, RZ, R0 ;  /* 0x000000ffff057224 */ /* 0x000fe200078e0000 */
[----:B------:R-:W-:-:S03]  /*0720*/  IABS R0, R9 ;  /* 0x0000000900007213 */ /* 0x000fc60000000000 */
[----:B----4-:R-:W1:Y:S02]  /*0730*/  I2F.RP R2, R5 ;  /* 0x0000000500027306 */ /* 0x010e640000209400 */
        /* <DEDUP_REMOVED lines=55> */
[----:B------:R-:W-:Y:S01]  /*0ab0*/  IMAD R234, R3, 0x10000, R2 ;  /* 0x0001000003ea7824 */ /* 0x000fe200078e0202 */
[----:B------:R-:W-:Y:S05]  /*0ac0*/  BRA `(.L_x_711) ;  /* 0x0000044000007947 */ /* 0x000fea0003800000 */
.L_x_710:
[----:B----4-:R-:W-:-:S04]  /*0ad0*/  IMAD.MOV.U32 R2, RZ, RZ, 0x4 ;  /* 0x00000004ff027424 */ /* 0x010fc800078e00ff */
[----:B------:R-:W-:-:S05]  /*0ae0*/  IMAD.WIDE R2, R235, R2, c[0x0][0x590] ;  /* 0x00016400eb027625 */ /* 0x000fca00078e0202 */
[----:B------:R-:W3:Y:S02]  /*0af0*/  LDG.E R7, [R2.64] ;  /* 0x0000000802077981 */ /* 0x000ee4000c1e1900 */
[----:B--23--:R-:W-:-:S05]  /*0b00*/  IMAD R9, R7, R12, RZ ;  /* 0x0000000c07097224 */ /* 0x00cfca00078e02ff */
        /* <DEDUP_REMOVED lines=63> */
[----:B------:R-:W-:Y:S02]  /*0f00*/  IMAD R234, R0, R2, R3 ;  /* 0x0000000200ea7224 */ /* 0x000fe400078e0203 */
.L_x_711:
[----:B------:R-:W-:Y:S05]  /*0f10*/  BSYNC B0 ;  /* 0x0000000000007941 */ /* 0x000fea0003800000 */
.L_x_709:
[----:B------:R-:W-:-:S04]  /*0f20*/  LOP3.LUT R0, RZ, R0, RZ, 0x33, !PT ;  /* 0x00000000ff007212 */ /* 0x000fc800078e33ff */
[----:B------:R-:W-:Y:S01]  /*0f30*/  IADD3 R233, R0, R12, RZ ;  /* 0x0000000c00e97210 */ /* 0x000fe20007ffe0ff */
[----:B------:R-:W-:Y:S05]  /*0f40*/  BRA `(.L_x_712) ;  /* 0x0000004000007947 */ /* 0x000fea0003800000 */
.L_x_700:
[----:B--2---:R-:W-:Y:S01]  /*0f50*/  IMAD.MOV.U32 R233, RZ, RZ, RZ ;  /* 0x000000ffffe97224 */ /* 0x004fe200078e00ff */
[----:B------:R-:W-:Y:S01]  /*0f60*/  MOV R234, RZ ;  /* 0x000000ff00ea7202 */ /* 0x000fe20000000f00 */
[----:B------:R-:W-:Y:S01]  /*0f70*/  IMAD.U32 R232, RZ, RZ, UR4 ;  /* 0x00000004ffe87e24 */ /* 0x000fe2000f8e00ff */
[----:B------:R-:W-:Y:S02]  /*0f80*/  MOV R235, c[0x0][0x53c] ;  /* 0x00014f0000eb7a02 */ /* 0x000fe40000000f00 */
.L_x_712:
[----:B------:R-:W-:Y:S01]  /*0f90*/  ISETP.NE.AND P0, PT, R13, RZ, PT ;  /* 0x000000ff0d00720c */ /* 0x000fe20003f05270 */
[----:B------:R-:W-:-:S12]  /*0fa0*/  WARPSYNC 0xffffffff ;  /* 0xffffffff00007948 */ /* 0x000fd80003800000 */
[----:B------:R1:W-:Y:S04]  /*0fb0*/  @!P0 STS.128 [0x20080], R232 ;  /* 0x020080e8ff008388 */ /* 0x0003e80000000c00 */
[----:B------:R-:W-:Y:S06]  /*0fc0*/  BAR.ARV 0x5, 0x100 ;  /* 0x0144000000007b1d */ /* 0x000fec0000002000 */
.L_x_698:
[----:B-12---:R-:W-:-:S13]  /*0fd0*/  ISETP.GE.AND P0, PT, R235, c[0x0][0x53c], PT ;  /* 0x00014f00eb007a0c */ /* 0x006fda0003f06270 */
[----:B------:R-:W-:Y:S05]  /*0fe0*/  @P0 EXIT ;  /* 0x000000000000094d */ /* 0x000fea0003800000 */
[----:B------:R-:W1:Y:S01]  /*0ff0*/  S2R R14, SR_TID.X ;  /* 0x00000000000e7919 */ /* 0x000e620000002100 */
        /* <DEDUP_REMOVED lines=84> */
[----:B------:R-:W-:Y:S01]  /*1540*/  IADD3 R139, R156, 0x40, RZ ;  /* 0x000000409c8b7810 */ /* 0x000fe20007ffe0ff */
[----:B------:R-:W-:Y:S01]  /*1550*/  IMAD R213, R229, 0x20, R212 ;  /* 0x00000020e5d57824 */ /* 0x000fe200078e02d4 */
[----:B------:R-:W-:-:S02]  /*1560*/  LOP3.LUT R29, R3, 0x1c0, RZ, 0xc0, !PT ;  /* 0x000001c0031d7812 */ /* 0x000fc400078ec0ff */
        /* <DEDUP_REMOVED lines=8> */
[----:B------:R-:W-:Y:S02]  /*15f0*/  LOP3.LUT R9, R5, 0xfffffe00, RZ, 0xc0, !PT ;  /* 0xfffffe0005097812 */ /* 0x000fe400078ec0ff */
[----:B------:R-:W-:Y:S01]  /*1600*/  LOP3.LUT R22, R4, 0xfffffe00, RZ, 0xc0, !PT ;  /* 0xfffffe0004167812 */ /* 0x000fe200078ec0ff */
[----:B------:R-:W-:Y:S01]  /*1610*/  IMAD.SHL.U32 R3, R2, 0x40, RZ ;  /* 0x0000004002037824 */ /* 0x000fe200078e00ff */
[----:B------:R-:W-:-:S02]  /*1620*/  SHF.R.S32.HI R2, RZ, 0x1f, R138 ;  /* 0x0000001fff027819 */ /* 0x000fc4000001148a */
[----:B------:R-:W-:Y:S01]  /*1630*/  LOP3.LUT R27, R7, 0x1c0, RZ, 0xc0, !PT ;  /* 0x000001c0071b7812 */ /* 0x000fe200078ec0ff */
[----:B------:R-:W-:Y:S01]  /*1640*/  STL [R1+0x18], R22 ;  /* 0x0000181601007387 */ /* 0x000fe20000100800 */
[CC--:B------:R-:W-:Y:S02]  /*1650*/  LEA.HI R4, R2.reuse, R138.reuse, RZ, 0x6 ;  /* 0x0000008a02047211 */ /* 0x0c0fe400078f30ff */
[----:B------:R-:W-:Y:S02]  /*1660*/  LEA.HI R5, R2, R138, RZ, 0x3 ;  /* 0x0000008a02057211 */ /* 0x000fe400078f18ff */
[----:B------:R-:W-:Y:S01]  /*1670*/  LOP3.LUT R18, R3, 0xfffffe00, RZ, 0xc0, !PT ;  /* 0xfffffe0003127812 */ /* 0x000fe200078ec0ff */
[----:B------:R-:W-:Y:S01]  /*1680*/  IMAD.SHL.U32 R2, R4, 0x80, RZ ;  /* 0x0000008004027824 */ /* 0x000fe200078e00ff */
[----:B------:R-:W-:Y:S02]  /*1690*/  SHF.R.U32.HI R25, RZ, 0x3, R230 ;  /* 0x00000003ff197819 */ /* 0x000fe400000116e6 */
[----:B------:R-:W-:-:S02]  /*16a0*/  SHF.R.U32.HI R23, RZ, 0x3, R29 ;  /* 0x00000003ff177819 */ /* 0x000fc4000001161d */
[--C-:B------:R-:W-:Y:S02]  /*16b0*/  LOP3.LUT R4, R230, 0x38, R5.reuse, 0xf8, !PT ;  /* 0x00000038e6047812 */ /* 0x100fe400078ef805 */
[----:B------:R-:W-:Y:S02]  /*16c0*/  LOP3.LUT R3, R29, 0x38, R5, 0xf8, !PT ;  /* 0x000000381d037812 */ /* 0x000fe400078ef805 */
[----:B------:R-:W-:Y:S02]  /*16d0*/  SHF.R.U32.HI R21, RZ, 0x3, R28 ;  /* 0x00000003ff157819 */ /* 0x000fe4000001161c */
[----:B------:R-:W-:Y:S02]  /*16e0*/  SHF.R.U32.HI R19, RZ, 0x3, R27 ;  /* 0x00000003ff137819 */ /* 0x000fe4000001161b */
[--C-:B------:R-:W-:Y:S02]  /*16f0*/  LOP3.LUT R7, R28, 0x38, R5.reuse, 0xf8, !PT ;  /* 0x000000381c077812 */ /* 0x100fe400078ef805 */
[----:B------:R-:W-:-:S02]  /*1700*/  LOP3.LUT R10, R27, 0x38, R5, 0xf8, !PT ;  /* 0x000000381b0a7812 */ /* 0x000fc400078ef805 */
        /* <DEDUP_REMOVED lines=16> */
[C---:B------:R-:W-:Y:S02]  /*1810*/  IADD3 R159, R156.reuse, 0x20, RZ ;  /* 0x000000209c9f7810 */ /* 0x040fe40007ffe0ff */
[----:B------:R-:W-:Y:S02]  /*1820*/  SHF.R.S32.HI R6, RZ, 0x1f, R212 ;  /* 0x0000001fff067819 */ /* 0x000fe400000114d4 */
[----:B------:R-:W-:Y:S02]  /*1830*/  IADD3 R158, R156, 0x60, RZ ;  /* 0x000000609c9e7810 */ /* 0x000fe40007ffe0ff */
[----:B------:R-:W-:-:S02]  /*1840*/  LOP3.LUT R6, R17, 0x7ffffffc, RZ, 0xc0, !PT ;  /* 0x7ffffffc11067812 */ /* 0x000fc400078ec0ff */
[----:B------:R-:W-:Y:S02]  /*1850*/  LOP3.LUT R25, R2, R25, RZ, 0x3c, !PT ;  /* 0x0000001902197212 */ /* 0x000fe400078e3cff */
[----:B------:R-:W-:Y:S02]  /*1860*/  SHF.R.S32.HI R17, RZ, 0x1f, R159 ;  /* 0x0000001fff117819 */ /* 0x000fe4000001149f */
[----:B------:R-:W-:Y:S01]  /*1870*/  SHF.R.S32.HI R7, RZ, 0x1f, R139 ;  /* 0x0000001fff077819 */ /* 0x000fe2000001148b */
[----:B------:R-:W-:Y:S01]  /*1880*/  STL [R1+0x3c], R25 ;  /* 0x00003c1901007387 */ /* 0x000fe20000100800 */
[----:B------:R-:W-:Y:S02]  /*1890*/  SHF.R.S32.HI R2, RZ, 0x1f, R158 ;  /* 0x0000001fff027819 */ /* 0x000fe4000001149e */
[CC--:B------:R-:W-:Y:S01]  /*18a0*/  IADD3 R3, R11.reuse, R9.reuse, R12 ;  /* 0x000000090b037210 */ /* 0x0c0fe20007ffe00c */
[----:B------:R-:W-:Y:S01]  /*18b0*/  STL [R1+0x8], R17 ;  /* 0x0000081101007387 */ /* 0x000fe20000100800 */
[----:B------:R-:W-:Y:S01]  /*18c0*/  LOP3.LUT R4, R11, R9, RZ, 0xfc, !PT ;  /* 0x000000090b047212 */ /* 0x000fe200078efcff */
[----:B------:R-:W-:Y:S01]  /*18d0*/  IMAD.MOV.U32 R11, RZ, RZ, 0x20 ;  /* 0x00000020ff0b7424 */ /* 0x000fe200078e00ff */
[--C-:B------:R-:W-:Y:S01]  /*18e0*/  LOP3.LUT R10, R29, 0x38, R134.reuse, 0xf8, !PT ;  /* 0x000000381d0a7812 */ /* 0x100fe200078ef886 */
[----:B------:R1:W-:Y:S01]  /*18f0*/  STL [R1+0x4], R7 ;  /* 0x0000040701007387 */ /* 0x0003e20000100800 */
[----:B------:R-:W-:Y:S01]  /*1900*/  LOP3.LUT R9, R28, 0x38, R134, 0xf8, !PT ;  /* 0x000000381c097812 */ /* 0x000fe200078ef886 */
[----:B------:R-:W-:Y:S01]  /*1910*/  IMAD.MOV.U32 R12, RZ, RZ, 0x40 ;  /* 0x00000040ff0c7424 */ /* 0x000fe200078e00ff */
[----:B------:R-:W-:Y:S01]  /*1920*/  LOP3.LUT R10, R22, R10, R23, 0xf6, !PT ;  /* 0x0000000a160a7212 */ /* 0x000fe200078ef617 */
[----:B------:R2:W-:Y:S01]  /*1930*/  STL [R1], R2 ;  /* 0x0000000201007387 */ /* 0x0005e20000100800 */
[----:B------:R-:W-:-:S02]  /*1940*/  LOP3.LUT R9, R20, R9, R21, 0xf6, !PT ;  /* 0x0000000914097212 */ /* 0x000fc400078ef615 */
[----:B------:R-:W-:Y:S02]  /*1950*/  LEA R178, R0, 0xc080, 0x1 ;  /* 0x0000c08000b27811 */ /* 0x000fe400078e08ff */
[----:B------:R-:W-:Y:S02]  /*1960*/  LOP3.LUT R8, R27, 0x38, R134, 0xf8, !PT ;  /* 0x000000381b087812 */ /* 0x000fe400078ef886 */
[----:B------:R-:W-:Y:S02]  /*1970*/  SHF.R.S32.HI R0, RZ, 0x3, R5 ;  /* 0x00000003ff007819 */ /* 0x000fe40000011405 */
[----:B------:R-:W-:Y:S02]  /*1980*/  LOP3.LUT R202, R5, 0xfffffff8, RZ, 0xc0, !PT ;  /* 0xfffffff805ca7812 */ /* 0x000fe400078ec0ff */
[----:B------:R-:W-:Y:S01]  /*1990*/  LOP3.LUT R220, R25, R231, RZ, 0xfc, !PT ;  /* 0x000000e719dc7212 */ /* 0x000fe200078efcff */
[----:B------:R-:W-:Y:S01]  /*19a0*/  STL [R1+0xc], R0 ;  /* 0x00000c0001007387 */ /* 0x000fe20000100800 */
[----:B------:R-:W-:-:S02]  /*19b0*/  LEA R5, R10, 0x10080, 0x1 ;  /* 0x000100800a057811 */ /* 0x000fc400078e08ff */
[----:B------:R-:W-:Y:S01]  /*19c0*/  LEA R9, R9, 0x10080, 0x1 ;  /* 0x0001008009097811 */ /* 0x000fe200078e08ff */
[----:B------:R-:W-:Y:S01]  /*19d0*/  IMAD.SHL.U32 R220, R220, 0x2, RZ ;  /* 0x00000002dcdc7824 */ /* 0x000fe200078e00ff */
[----:B------:R-:W-:Y:S01]  /*19e0*/  LOP3.LUT R8, R18, R8, R19, 0xf6, !PT ;  /* 0x0000000812087212 */ /* 0x000fe200078ef613 */
[----:B------:R3:W-:Y:S01]  /*19f0*/  STL [R1+0x34], R5 ;  /* 0x0000340501007387 */ /* 0x0007e20000100800 */
[----:B------:R-:W-:Y:S02]  /*1a00*/  LEA R183, R3, 0x10080, 0x1 ;  /* 0x0001008003b77811 */ /* 0x000fe400078e08ff */
[----:B------:R-:W-:Y:S01]  /*1a10*/  LEA R8, R8, 0x10080, 0x1 ;  /* 0x0001008008087811 */ /* 0x000fe200078e08ff */
[----:B------:R4:W-:Y:S01]  /*1a20*/  STL [R1+0x30], R9 ;  /* 0x0000300901007387 */ /* 0x0009e20000100800 */
[----:B-1----:R-:W-:Y:S01]  /*1a30*/  SEL R7, R12, 0xffffffc0, !P2 ;  /* 0xffffffc00c077807 */ /* 0x002fe20005000000 */
[----:B--2---:R-:W-:Y:S01]  /*1a40*/  IMAD.IADD R2, R26, 0x1, -R6 ;  /* 0x000000011a027824 */ /* 0x004fe200078e0a06 */
[C---:B------:R-:W-:Y:S01]  /*1a50*/  SEL R6, R11.reuse, 0xffffffe0, !P1 ;  /* 0xffffffe00b067807 */ /* 0x040fe20004800000 */
[----:B------:R1:W-:Y:S01]  /*1a60*/  STL [R1+0x2c], R8 ;  /* 0x00002c0801007387 */ /* 0x0003e20000100800 */
[----:B------:R-:W-:Y:S01]  /*1a70*/  LEA R179, R4, 0x8080, 0x1 ;  /* 0x0000808004b37811 */ /* 0x000fe200078e08ff */
[----:B------:R-:W-:Y:S01]  /*1a80*/  IMAD.SHL.U32 R216, R2, 0x2, RZ ;  /* 0x0000000202d87824 */ /* 0x000fe200078e00ff */
[----:B------:R-:W-:Y:S01]  /*1a90*/  SEL R2, R11, 0xffffffe0, !P4 ;  /* 0xffffffe00b027807 */ /* 0x000fe20006000000 */
[----:B------:R-:W-:Y:S01]  /*1aa0*/  IMAD.IADD R240, R237, 0x1, R6 ;  /* 0x00000001edf07824 */ /* 0x000fe200078e0206 */
[----:B------:R-:W-:Y:S01]  /*1ab0*/  IADD3 R201, R134, 0x80, RZ ;  /* 0x0000008086c97810 */ /* 0x000fe20007ffe0ff */
[----:B------:R-:W-:Y:S01]  /*1ac0*/  IMAD.IADD R239, R6, 0x1, R238 ;  /* 0x0000000106ef7824 */ /* 0x000fe200078e02ee */
[C---:B------:R-:W-:Y:S01]  /*1ad0*/  IADD3 R34, R216.reuse, 0x8, RZ ;  /* 0x00000008d8227810 */ /* 0x040fe20007ffe0ff */
[----:B------:R-:W-:Y:S01]  /*1ae0*/  IMAD.IADD R184, R183, 0x1, R2 ;  /* 0x00000001b7b87824 */ /* 0x000fe200078e0202 */
[----:B------:R-:W-:Y:S01]  /*1af0*/  IADD3 R33, R216, 0x10, RZ ;  /* 0x00000010d8217810 */ /* 0x000fe20007ffe0ff */
[----:B------:R-:W-:Y:S01]  /*1b00*/  IMAD.IADD R180, R2, 0x1, R179 ;  /* 0x0000000102b47824 */ /* 0x000fe200078e02b3 */
[C---:B------:R-:W-:Y:S01]  /*1b10*/  IADD3 R32, R216.reuse, 0x18, RZ ;  /* 0x00000018d8207810 */ /* 0x040fe20007ffe0ff */
[--C-:B------:R-:W-:Y:S01]  /*1b20*/  IMAD.IADD R244, R237, 0x1, R7.reuse ;  /* 0x00000001edf47824 */ /* 0x100fe200078e0207 */
[C---:B------:R-:W-:Y:S01]  /*1b30*/  IADD3 R31, R216.reuse, 0x30, RZ ;  /* 0x00000030d81f7810 */ /* 0x040fe20007ffe0ff */
[C---:B------:R-:W-:Y:S01]  /*1b40*/  IMAD.IADD R243, R7.reuse, 0x1, R240 ;  /* 0x0000000107f37824 */ /* 0x040fe200078e02f0 */
[C---:B------:R-:W-:Y:S01]  /*1b50*/  IADD3 R29, R216.reuse, 0x40, RZ ;  /* 0x00000040d81d7810 */ /* 0x040fe20007ffe0ff */
[----:B------:R-:W-:Y:S01]  /*1b60*/  IMAD.IADD R242, R7, 0x1, R238 ;  /* 0x0000000107f27824 */ /* 0x000fe200078e02ee */
[----:B------:R-:W-:Y:S01]  /*1b70*/  SHF.R.S32.HI R35, RZ, 0x1f, R34 ;  /* 0x0000001fff237819 */ /* 0x000fe20000011422 */
[----:B------:R-:W-:Y:S01]  /*1b80*/  IMAD.IADD R241, R239, 0x1, R7 ;  /* 0x00000001eff17824 */ /* 0x000fe200078e0207 */
[----:B------:R-:W-:-:S02]  /*1b90*/  IADD3 R27, R216, 0x50, RZ ;  /* 0x00000050d81b7810 */ /* 0x000fc40007ffe0ff */
[----:B------:R-:W-:Y:S02]  /*1ba0*/  SHF.R.S32.HI R34, RZ, 0x1f, R33 ;  /* 0x0000001fff227819 */ /* 0x000fe40000011421 */
[C---:B------:R-:W-:Y:S02]  /*1bb0*/  IADD3 R25, R216.reuse, 0x60, RZ ;  /* 0x00000060d8197810 */ /* 0x040fe40007ffe0ff */
[----:B------:R-:W-:Y:S02]  /*1bc0*/  SHF.R.S32.HI R33, RZ, 0x1f, R32 ;  /* 0x0000001fff217819 */ /* 0x000fe40000011420 */
[C---:B------:R-:W-:Y:S02]  /*1bd0*/  IADD3 R23, R216.reuse, 0x70, RZ ;  /* 0x00000070d8177810 */ /* 0x040fe40007ffe0ff */
[----:B------:R-:W-:Y:S02]  /*1be0*/  SHF.R.S32.HI R33, RZ, 0x1f, R31 ;  /* 0x0000001fff217819 */ /* 0x000fe4000001141f */
[----:B------:R-:W-:-:S02]  /*1bf0*/  IADD3 R247, R216, 0x20, RZ ;  /* 0x00000020d8f77810 */ /* 0x000fc40007ffe0ff */
[C---:B------:R-:W-:Y:S02]  /*1c00*/  IADD3 R21, R216.reuse, 0x80, RZ ;  /* 0x00000080d8157810 */ /* 0x040fe40007ffe0ff */
[----:B------:R-:W-:Y:S02]  /*1c10*/  SHF.R.S32.HI R31, RZ, 0x1f, R29 ;  /* 0x0000001fff1f7819 */ /* 0x000fe4000001141d */
[C---:B------:R-:W-:Y:S02]  /*1c20*/  IADD3 R30, R216.reuse, 0x38, RZ ;  /* 0x00000038d81e7810 */ /* 0x040fe40007ffe0ff */
[C---:B------:R-:W-:Y:S02]  /*1c30*/  IADD3 R19, R216.reuse, 0x90, RZ ;  /* 0x00000090d8137810 */ /* 0x040fe40007ffe0ff */
[----:B------:R-:W-:Y:S02]  /*1c40*/  SHF.R.S32.HI R29, RZ, 0x1f, R27 ;  /* 0x0000001fff1d7819 */ /* 0x000fe4000001141b */
[----:B------:R-:W-:-:S02]  /*1c50*/  IADD3 R28, R216, 0x48, RZ ;  /* 0x00000048d81c7810 */ /* 0x000fc40007ffe0ff */
[C---:B------:R-:W-:Y:S02]  /*1c60*/  IADD3 R17, R216.reuse, 0xa0, RZ ;  /* 0x000000a0d8117810 */ /* 0x040fe40007ffe0ff */
[----:B------:R-:W-:Y:S02]  /*1c70*/  SHF.R.S32.HI R27, RZ, 0x1f, R25 ;  /* 0x0000001fff1b7819 */ /* 0x000fe40000011419 */
[C---:B------:R-:W-:Y:S02]  /*1c80*/  IADD3 R26, R216.reuse, 0x58, RZ ;  /* 0x00000058d81a7810 */ /* 0x040fe40007ffe0ff */
[----:B------:R-:W-:Y:S02]  /*1c90*/  IADD3 R11, R216, 0xb0, RZ ;  /* 0x000000b0d80b7810 */ /* 0x000fe40007ffe0ff */
[----:B------:R-:W-:Y:S02]  /*1ca0*/  SHF.R.S32.HI R25, RZ, 0x1f, R23 ;  /* 0x0000001fff197819 */ /* 0x000fe40000011417 */
[----:B---3--:R-:W-:-:S02]  /*1cb0*/  SHF.R.S32.HI R5, RZ, 0x1f, R216 ;  /* 0x0000001fff057819 */ /* 0x008fc400000114d8 */
[C---:B------:R-:W-:Y:S02]  /*1cc0*/  IADD3 R24, R216.reuse, 0x68, RZ ;  /* 0x00000068d8187810 */ /* 0x040fe40007ffe0ff */
[C---:B----4-:R-:W-:Y:S02]  /*1cd0*/  IADD3 R9, R216.reuse, 0xc0, RZ ;  /* 0x000000c0d8097810 */ /* 0x050fe40007ffe0ff */
[----:B------:R-:W-:Y:S02]  /*1ce0*/  SHF.R.S32.HI R32, RZ, 0x1f, R247 ;  /* 0x0000001fff207819 */ /* 0x000fe400000114f7 */
[----:B------:R-:W-:Y:S02]  /*1cf0*/  SHF.R.S32.HI R23, RZ, 0x1f, R21 ;  /* 0x0000001fff177819 */ /* 0x000fe40000011415 */
[C---:B------:R-:W-:Y:S02]  /*1d00*/  IADD3 R22, R216.reuse, 0x78, RZ ;  /* 0x00000078d8167810 */ /* 0x040fe40007ffe0ff */
[----:B------:R-:W-:-:S02]  /*1d10*/  IADD3 R5, R216, 0xd0, RZ ;  /* 0x000000d0d8057810 */ /* 0x000fc40007ffe0ff */
[----:B------:R-:W-:Y:S02]  /*1d20*/  SHF.R.S32.HI R32, RZ, 0x1f, R30 ;  /* 0x0000001fff207819 */ /* 0x000fe4000001141e */
[----:B------:R-:W-:Y:S02]  /*1d30*/  SHF.R.S32.HI R21, RZ, 0x1f, R19 ;  /* 0x0000001fff157819 */ /* 0x000fe40000011413 */
[C---:B------:R-:W-:Y:S02]  /*1d40*/  IADD3 R20, R216.reuse, 0x88, RZ ;  /* 0x00000088d8147810 */ /* 0x040fe40007ffe0ff */
[----:B------:R-:W-:Y:S02]  /*1d50*/  IADD3 R251, R216, 0xe0, RZ ;  /* 0x000000e0d8fb7810 */ /* 0x000fe40007ffe0ff */
[----:B------:R-:W-:Y:S02]  /*1d60*/  SHF.R.S32.HI R30, RZ, 0x1f, R28 ;  /* 0x0000001fff1e7819 */ /* 0x000fe4000001141c */
[----:B------:R-:W-:-:S02]  /*1d70*/  SHF.R.S32.HI R19, RZ, 0x1f, R17 ;  /* 0x0000001fff137819 */ /* 0x000fc40000011411 */
[----:B------:R-:W-:Y:S02]  /*1d80*/  SEL R0, R12, 0xffffffc0, !P3 ;  /* 0xffffffc00c007807 */ /* 0x000fe40005800000 */
[C---:B------:R-:W-:Y:S02]  /*1d90*/  IADD3 R18, R216.reuse, 0x98, RZ ;  /* 0x00000098d8127810 */ /* 0x040fe40007ffe0ff */
[----:B------:R-:W-:Y:S01]  /*1da0*/  IADD3 R248, R216, 0xf8, RZ ;  /* 0x000000f8d8f87810 */ /* 0x000fe20007ffe0ff */
[----:B------:R-:W-:Y:S01]  /*1db0*/  IMAD.IADD R186, R183, 0x1, R0 ;  /* 0x00000001b7ba7824 */ /* 0x000fe200078e0200 */
[----:B------:R-:W-:Y:S01]  /*1dc0*/  SHF.R.S32.HI R28, RZ, 0x1f, R26 ;  /* 0x0000001fff1c7819 */ /* 0x000fe2000001141a */
[----:B------:R-:W-:Y:S01]  /*1dd0*/  IMAD.IADD R182, R0, 0x1, R179 ;  /* 0x0000000100b67824 */ /* 0x000fe200078e02b3 */
[----:B------:R-:W-:Y:S01]  /*1de0*/  SHF.R.S32.HI R17, RZ, 0x1f, R11 ;  /* 0x0000001fff117819 */ /* 0x000fe2000001140b */
[----:B------:R-:W-:Y:S01]  /*1df0*/  IMAD.IADD R185, R184, 0x1, R0 ;  /* 0x00000001b8b97824 */ /* 0x000fe200078e0200 */
[----:B------:R-:W-:Y:S01]  /*1e00*/  IADD3 R12, R216, 0xa8, RZ ;  /* 0x000000a8d80c7810 */ /* 0x000fe20007ffe0ff */
[----:B------:R-:W-:Y:S01]  /*1e10*/  IMAD.IADD R181, R0, 0x1, R180 ;  /* 0x0000000100b57824 */ /* 0x000fe200078e02b4 */
[----:B------:R-:W-:-:S02]  /*1e20*/  SHF.R.S32.HI R26, RZ, 0x1f, R24 ;  /* 0x0000001fff1a7819 */ /* 0x000fc40000011418 */
[----:B------:R-:W-:Y:S02]  /*1e30*/  SHF.R.S32.HI R11, RZ, 0x1f, R9 ;  /* 0x0000001fff0b7819 */ /* 0x000fe40000011409 */
[C---:B------:R-:W-:Y:S02]  /*1e40*/  IADD3 R10, R216.reuse, 0xb8, RZ ;  /* 0x000000b8d80a7810 */ /* 0x040fe40007ffe0ff */
[----:B------:R-:W-:Y:S02]  /*1e50*/  SHF.R.S32.HI R24, RZ, 0x1f, R22 ;  /* 0x0000001fff187819 */ /* 0x000fe40000011416 */
[----:B------:R-:W-:Y:S02]  /*1e60*/  SHF.R.S32.HI R9, RZ, 0x1f, R5 ;  /* 0x0000001fff097819 */ /* 0x000fe40000011405 */
[----:B-1----:R-:W-:Y:S02]  /*1e70*/  IADD3 R8, R216, 0xc8, RZ ;  /* 0x000000c8d8087810 */ /* 0x002fe40007ffe0ff */
[----:B------:R-:W-:-:S02]  /*1e80*/  SHF.R.S32.HI R22, RZ, 0x1f, R20 ;  /* 0x0000001fff167819 */ /* 0x000fc40000011414 */
[----:B------:R-:W-:Y:S02]  /*1e90*/  SHF.R.S32.HI R5, RZ, 0x1f, R251 ;  /* 0x0000001fff057819 */ /* 0x000fe400000114fb */
[C---:B------:R-:W-:Y:S02]  /*1ea0*/  IADD3 R252, R216.reuse, 0xd8, RZ ;  /* 0x000000d8d8fc7810 */ /* 0x040fe40007ffe0ff */
[C---:B------:R-:W-:Y:S02]  /*1eb0*/  IADD3 R250, R216.reuse, 0xe8, RZ ;  /* 0x000000e8d8fa7810 */ /* 0x040fe40007ffe0ff */
[----:B------:R-:W-:Y:S02]  /*1ec0*/  SHF.R.S32.HI R20, RZ, 0x1f, R18 ;  /* 0x0000001fff147819 */ /* 0x000fe40000011412 */
[----:B------:R-:W-:Y:S02]  /*1ed0*/  SHF.R.S32.HI R5, RZ, 0x1f, R248 ;  /* 0x0000001fff057819 */ /* 0x000fe400000114f8 */
[----:B------:R-:W-:-:S02]  /*1ee0*/  IADD3 R249, R216, 0xf0, RZ ;  /* 0x000000f0d8f97810 */ /* 0x000fc40007ffe0ff */
[----:B------:R-:W-:Y:S02]  /*1ef0*/  SHF.R.S32.HI R18, RZ, 0x1f, R12 ;  /* 0x0000001fff127819 */ /* 0x000fe4000001140c */
[----:B------:R-:W-:Y:S02]  /*1f00*/  LEA R5, R16, 0x10080, 0x1 ;  /* 0x0001008010057811 */ /* 0x000fe400078e08ff */
[----:B------:R-:W-:Y:S02]  /*1f10*/  SHF.R.S32.HI R12, RZ, 0x1f, R10 ;  /* 0x0000001fff0c7819 */ /* 0x000fe4000001140a */
[----:B------:R-:W-:Y:S01]  /*1f20*/  SHF.R.S32.HI R10, RZ, 0x1f, R8 ;  /* 0x0000001fff0a7819 */ /* 0x000fe20000011408 */
[----:B------:R1:W-:Y:S01]  /*1f30*/  STL [R1+0x28], R5 ;  /* 0x0000280501007387 */ /* 0x0003e20000100800 */
[----:B------:R-:W-:Y:S02]  /*1f40*/  SHF.R.S32.HI R8, RZ, 0x1f, R252 ;  /* 0x0000001fff087819 */ /* 0x000fe400000114fc */
[----:B------:R-:W-:-:S02]  /*1f50*/  SHF.R.S32.HI R9, RZ, 0x1f, R250 ;  /* 0x0000001fff097819 */ /* 0x000fc400000114fa */
[----:B------:R-:W-:Y:S02]  /*1f60*/  SHF.R.S32.HI R8, RZ, 0x1f, R249 ;  /* 0x0000001fff087819 */ /* 0x000fe400000114f9 */
[----:B------:R-:W-:Y:S02]  /*1f70*/  LEA R9, R15, 0x10080, 0x1 ;  /* 0x000100800f097811 */ /* 0x000fe400078e08ff */
[----:B------:R-:W-:Y:S02]  /*1f80*/  LEA R8, R14, 0x10080, 0x1 ;  /* 0x000100800e087811 */ /* 0x000fe400078e08ff */
[----:B------:R-:W-:Y:S01]  /*1f90*/  IADD3 R200, R134, 0xc0, RZ ;  /* 0x000000c086c87810 */ /* 0x000fe20007ffe0ff */
[----:B------:R2:W-:Y:S01]  /*1fa0*/  STL [R1+0x24], R9 ;  /* 0x0000240901007387 */ /* 0x0005e20000100800 */
[----:B------:R-:W-:Y:S02]  /*1fb0*/  IADD3 R246, R216, 0x28, RZ ;  /* 0x00000028d8f67810 */ /* 0x000fe40007ffe0ff */
[----:B------:R-:W-:Y:S01]  /*1fc0*/  SHF.R.S32.HI R135, RZ, 0x1f, R134 ;  /* 0x0000001fff877819 */ /* 0x000fe20000011486 */
[----:B------:R2:W-:Y:S01]  /*1fd0*/  STL [R1+0x20], R8 ;  /* 0x0000200801007387 */ /* 0x0005e20000100800 */
[----:B------:R-:W-:-:S02]  /*1fe0*/  SHF.R.S32.HI R157, RZ, 0x1f, R156 ;  /* 0x0000001fff9d7819 */ /* 0x000fc4000001149c */
[----:B------:R-:W-:Y:S02]  /*1ff0*/  SHF.R.S32.HI R208, RZ, 0x1f, R201 ;  /* 0x0000001fffd07819 */ /* 0x000fe400000114c9 */
[----:B------:R-:W-:Y:S02]  /*2000*/  SHF.R.S32.HI R206, RZ, 0x1f, R200 ;  /* 0x0000001fffce7819 */ /* 0x000fe400000114c8 */
[----:B------:R-:W-:Y:S02]  /*2010*/  SHF.R.S32.HI R207, RZ, 0x1f, R202 ;  /* 0x0000001fffcf7819 */ /* 0x000fe400000114ca */
[----:B-1----:R-:W-:Y:S02]  /*2020*/  LEA R5, R13, 0x10080, 0x1 ;  /* 0x000100800d057811 */ /* 0x002fe400078e08ff */
[----:B------:R-:W-:-:S03]  /*2030*/  SHF.R.S32.HI R34, RZ, 0x1f, R246 ;  /* 0x0000001fff227819 */ /* 0x000fc600000114f6 */
[----:B------:R2:W-:Y:S04]  /*2040*/  STL [R1+0x1c], R5 ;  /* 0x00001c0501007387 */ /* 0x0005e80000100800 */
.L_x_972:
[----:B------:R-:W-:Y:S01]  /*2050*/  ISETP.NE.U32.AND P0, PT, RZ, c[0x0][0x370], PT ;  /* 0x0000dc00ff007a0c */ /* 0x000fe20003f05070 */
[----:B------:R-:W-:Y:S01]  /*2060*/  IMAD.MOV.U32 R15, RZ, RZ, 0x4 ;  /* 0x00000004ff0f7424 */ /* 0x000fe200078e00ff */
[----:B------:R-:W-:Y:S01]  /*2070*/  ISETP.NE.U32.AND P1, PT, RZ, c[0x0][0x360], PT ;  /* 0x0000d800ff007a0c */ /* 0x000fe20003f25070 */
[----:B------:R-:W-:Y:S01]  /*2080*/  IMAD.MOV.U32 R227, RZ, RZ, RZ ;  /* 0x000000ffffe37224 */ /* 0x000fe200078e00ff */
[----:B------:R-:W-:Y:S01]  /*2090*/  ISETP.NE.AND.EX P2, PT, RZ, c[0x0][0x374], PT, P0 ;  /* 0x0000dd00ff007a0c */ /* 0x000fe20003f45300 */
[----:B------:R-:W-:Y:S01]  /*20a0*/  IMAD.MOV.U32 R97, RZ, RZ, RZ ;  /* 0x000000ffff617224 */ /* 0x000fe200078e00ff */
[----:B------:R-:W-:Y:S01]  /*20b0*/  ISETP.NE.AND.EX P0, PT, RZ, c[0x0][0x364], PT, P1 ;  /* 0x0000d900ff007a0c */ /* 0x000fe20003f05310 */
[----:B------:R-:W-:Y:S01]  /*20c0*/  IMAD.MOV.U32 R14, RZ, RZ, RZ ;  /* 0x000000ffff0e7224 */ /* 0x000fe200078e00ff */
[----:B------:R-:W-:Y:S01]  /*20d0*/  ISETP.NE.U32.AND P1, PT, RZ, c[0x0][0x348], PT ;  /* 0x0000d200ff007a0c */ /* 0x000fe20003f25070 */
[----:B------:R-:W-:Y:S01]  /*20e0*/  IMAD.MOV.U32 R13, RZ, RZ, RZ ;  /* 0x000000ffff0d7224 */ /* 0x000fe200078e00ff */
[----:B------:R-:W-:Y:S01]  /*20f0*/  ISETP.NE.U32.AND P3, PT, RZ, c[0x0][0x350], PT ;  /* 0x0000d400ff007a0c */ /* 0x000fe20003f65070 */
[----:B------:R-:W-:Y:S01]  /*2100*/  IMAD.WIDE R6, R235, R15, c[0x0][0x348] ;  /* 0x0000d200eb067625 */ /* 0x000fe200078e020f */
[----:B------:R-:W-:-:S02]  /*2110*/  ISETP.NE.U32.AND P4, PT, RZ, c[0x0][0x358], PT ;  /* 0x0000d600ff007a0c */ /* 0x000fc40003f85070 */
[----:B------:R-:W-:Y:S01]  /*2120*/  ISETP.NE.AND.EX P1, PT, RZ, c[0x0][0x34c], PT, P1 ;  /* 0x0000d300ff007a0c */ /* 0x000fe20003f25310 */
[CC--:B--2---:R-:W-:Y:S01]  /*2130*/  IMAD.WIDE R4, R235.reuse, R15.reuse, c[0x0][0x350] ;  /* 0x0000d400eb047625 */ /* 0x0c4fe200078e020f */
[----:B------:R-:W-:Y:S02]  /*2140*/  ISETP.NE.AND.EX P3, PT, RZ, c[0x0][0x354], PT, P3 ;  /* 0x0000d500ff007a0c */ /* 0x000fe40003f65330 */
[----:B------:R-:W-:Y:S01]  /*2150*/  ISETP.NE.AND.EX P4, PT, RZ, c[0x0][0x35c], PT, P4 ;  /* 0x0000d700ff007a0c */ /* 0x000fe20003f85340 */
[----:B------:R-:W-:-:S04]  /*2160*/  @P2 IMAD.WIDE R10, R235, R15, c[0x0][0x370] ;  /* 0x0000dc00eb0a2625 */ /* 0x000fc800078e020f */
[CC--:B------:R-:W-:Y:S01]  /*2170*/  @P0 IMAD.WIDE R8, R235.reuse, R15.reuse, c[0x0][0x360] ;  /* 0x0000d800eb080625 */ /* 0x0c0fe200078e020f */
[----:B------:R1:W5:Y:S03]  /*2180*/  @P2 LDG.E R227, [R10.64] ;  /* 0x000000080ae32981 */ /* 0x000366000c1e1900 */
[----:B------:R-:W-:Y:S01]  /*2190*/  IMAD.WIDE R2, R235, R15, c[0x0][0x358] ;  /* 0x0000d600eb027625 */ /* 0x000fe200078e020f */
[----:B------:R1:W5:Y:S04]  /*21a0*/  @P0 LDG.E R211, [R8.64] ;  /* 0x0000000808d30981 */ /* 0x000368000c1e1900 */
[----:B------:R1:W5:Y:S04]  /*21b0*/  @P1 LDG.E R97, [R6.64] ;  /* 0x0000000806611981 */ /* 0x000368000c1e1900 */
[----:B------:R1:W5:Y:S04]  /*21c0*/  @P3 LDG.E R14, [R4.64] ;  /* 0x00000008040e3981 */ /* 0x000368000c1e1900 */
[----:B------:R1:W5:Y:S01]  /*21d0*/  @P4 LDG.E R13, [R2.64] ;  /* 0x00000008020d4981 */ /* 0x000362000c1e1900 */
[----:B------:R-:W-:Y:S01]  /*21e0*/  YIELD ;  /* 0x0000000000007946 */ /* 0x000fe20003800000 */
[----:B------:R-:W-:Y:S05]  /*21f0*/  @P0 BRA `(.L_x_713) ;  /* 0x0000005000000947 */ /* 0x000fea0003800000 */
[----:B-----5:R-:W-:Y:S01]  /*2200*/  MOV R211, c[0x0][0x168] ;  /* 0x00005a0000d37a02 */ /* 0x020fe20000000f00 */
[----:B------:R-:W-:Y:S05]  /*2210*/  @!P1 BRA `(.L_x_713) ;  /* 0x0000003000009947 */ /* 0x000fea0003800000 */
[----:B-1----:R-:W2:Y:S04]  /*2220*/  LDG.E R8, [R6.64] ;  /* 0x0000000806087981 */ /* 0x002ea8000c1e1900 */
[----:B------:R-:W2:Y:S02]  /*2230*/  LDG.E R0, [R6.64+0x4] ;  /* 0x0000040806007981 */ /* 0x000ea4000c1e1900 */
[----:B--2---:R-:W-:-:S02]  /*2240*/  IADD3 R211, -R8, R0, RZ ;  /* 0x0000000008d37210 */ /* 0x004fc40007ffe1ff */
.L_x_713:
[----:B------:R-:W-:-:S04]  /*2250*/  ISETP.NE.U32.AND P0, PT, RZ, c[0x0][0x368], PT ;  /* 0x0000da00ff007a0c */ /* 0x000fc80003f05070 */
[----:B------:R-:W-:-:S13]  /*2260*/  ISETP.NE.AND.EX P0, PT, RZ, c[0x0][0x36c], PT, P0 ;  /* 0x0000db00ff007a0c */ /* 0x000fda0003f05300 */
[----:B------:R-:W-:Y:S05]  /*2270*/  @!P0 BRA `(.L_x_714) ;  /* 0x0000003000008947 */ /* 0x000fea0003800000 */
[----:B-1----:R-:W-:-:S05]  /*2280*/  IMAD.WIDE R4, R235, R15, c[0x0][0x368] ;  /* 0x0000da00eb047625 */ /* 0x002fca00078e020f */
[----:B------:R1:W5:Y:S01]  /*2290*/  LDG.E R12, [R4.64] ;  /* 0x00000008040c7981 */ /* 0x000362000c1e1900 */
[----:B------:R-:W-:Y:S05]  /*22a0*/  BRA `(.L_x_715) ;  /* 0x0000005000007947 */ /* 0x000fea0003800000 */
.L_x_714:
[----:B------:R-:W-:Y:S01]  /*22b0*/  MOV R12, UR6 ;  /* 0x00000006000c7c02 */ /* 0x000fe20008000f00 */
[----:B------:R-:W-:Y:S05]  /*22c0*/  @!P3 BRA `(.L_x_715) ;  /* 0x000000300000b947 */ /* 0x000fea0003800000 */
[----:B-1----:R-:W2:Y:S04]  /*22d0*/  LDG.E R6, [R4.64] ;  /* 0x0000000804067981 */ /* 0x002ea8000c1e1900 */
[----:B------:R-:W2:Y:S02]  /*22e0*/  LDG.E R0, [R4.64+0x4] ;  /* 0x0000040804007981 */ /* 0x000ea4000c1e1900 */
[----:B--2---:R-:W-:Y:S02]  /*22f0*/  IADD3 R12, -R6, R0, RZ ;  /* 0x00000000060c7210 */ /* 0x004fe40007ffe1ff */
.L_x_715:
[----:B-1----:R1:W2:Y:S04]  /*2300*/  @P4 LDG.E R5, [R2.64] ;  /* 0x0000000802054981 */ /* 0x0022a8000c1e1900 */
[----:B------:R1:W2:Y:S01]  /*2310*/  @P4 LDG.E R4, [R2.64+0x4] ;  /* 0x0000040802044981 */ /* 0x0002a2000c1e1900 */
[----:B------:R-:W-:Y:S01]  /*2320*/  ISETP.NE.U32.AND P0, PT, RZ, c[0x0][0x378], PT ;  /* 0x0000de00ff007a0c */ /* 0x000fe20003f05070 */
[----:B------:R-:W-:-:S02]  /*2330*/  IMAD.MOV.U32 R0, RZ, RZ, c[0x0][0x2c4] ;  /* 0x0000b100ff007624 */ /* 0x000fc400078e00ff */
[----:B-----5:R-:W-:Y:S01]  /*2340*/  IMAD.MOV.U32 R96, RZ, RZ, R12 ;  /* 0x000000ffff607224 */ /* 0x020fe200078e000c */
[----:B------:R-:W-:Y:S02]  /*2350*/  ISETP.NE.AND.EX P0, PT, RZ, c[0x0][0x37c], PT, P0 ;  /* 0x0000df00ff007a0c */ /* 0x000fe40003f05300 */
[----:B------:R-:W-:Y:S01]  /*2360*/  ISETP.NE.AND P2, PT, R0, 0x1, PT ;  /* 0x000000010000780c */ /* 0x000fe20003f45270 */
[----:B------:R-:W-:Y:S02]  /*2370*/  IMAD.SHL.U32 R228, R233, 0x80, RZ ;  /* 0x00000080e9e47824 */ /* 0x000fe400078e00ff */
[----:B------:R-:W-:Y:S02]  /*2380*/  IMAD.MOV.U32 R53, RZ, RZ, c[0x0][0x228] ;  /* 0x00008a00ff357624 */ /* 0x000fe400078e00ff */
[----:B------:R-:W-:Y:S01]  /*2390*/  IMAD.IADD R11, R12, 0x1, -R227 ;  /* 0x000000010c0b7824 */ /* 0x000fe200078e0ae3 */
[----:B------:R-:W-:Y:S01]  /*23a0*/  IADD3 R0, R228, 0x7f, RZ ;  /* 0x0000007fe4007810 */ /* 0x000fe20007ffe0ff */
[----:B------:R-:W-:Y:S01]  /*23b0*/  IMAD.MOV.U32 R6, RZ, RZ, c[0x0][0x32c] ;  /* 0x0000cb00ff067624 */ /* 0x000fe200078e00ff */
[----:B------:R-:W-:-:S03]  /*23c0*/  LOP3.LUT R215, R215, 0xffffffdf, RZ, 0xc0, !PT ;  /* 0xffffffdfd7d77812 */ /* 0x000fc600078ec0ff */
[----:B-1----:R-:W-:Y:S01]  /*23d0*/  @P0 IMAD.WIDE R2, R235, R15, c[0x0][0x378] ;  /* 0x0000de00eb020625 */ /* 0x002fe200078e020f */
[----:B------:R-:W-:-:S04]  /*23e0*/  ISETP.GE.AND P1, PT, R6, 0x1, PT ;  /* 0x000000010600780c */ /* 0x000fc80003f26270 */
[----:B------:R1:W5:Y:S01]  /*23f0*/  @P0 LDG.E R96, [R2.64] ;  /* 0x0000000802600981 */ /* 0x000362000c1e1900 */
[----:B------:R-:W-:-:S04]  /*2400*/  @P2 LOP3.LUT R215, R215, 0x20, RZ, 0xfc, !PT ;  /* 0x00000020d7d72812 */ /* 0x000fc800078efcff */
[----:B------:R-:W-:-:S04]  /*2410*/  LOP3.LUT R215, R215, 0xffffffbf, RZ, 0xc0, !PT ;  /* 0xffffffbfd7d77812 */ /* 0x000fc800078ec0ff */
[----:B------:R-:W-:Y:S01]  /*2420*/  @P1 LOP3.LUT R215, R215, 0x40, RZ, 0xfc, !PT ;  /* 0x00000040d7d71812 */ /* 0x000fe200078efcff */
[----:B-1----:R-:W-:-:S05]  /*2430*/  @P2 IMAD.HI.U32 R3, R0, c[0x0][0x2c8], RZ ;  /* 0x0000b20000032a27 */ /* 0x002fca00078e00ff */
[----:B------:R-:W-:Y:S01]  /*2440*/  @P2 SHF.R.U32.HI R0, RZ, c[0x0][0x2cc], R3 ;  /* 0x0000b300ff002a19 */ /* 0x000fe20000011603 */
[----:B--2---:R-:W-:-:S04]  /*2450*/  @P4 IMAD.IADD R53, R4, 0x1, -R5 ;  /* 0x0000000104354824 */ /* 0x004fc800078e0a05 */
[----:B------:R-:W-:-:S05]  /*2460*/  IMAD.IADD R210, R11, 0x1, R53 ;  /* 0x000000010bd27824 */ /* 0x000fca00078e0235 */
[C---:B------:R-:W-:Y:S02]  /*2470*/  IADD3 R2, R210.reuse, 0x1f, RZ ;  /* 0x0000001fd2027810 */ /* 0x040fe40007ffe0ff */
[----:B------:R-:W-:Y:S02]  /*2480*/  IADD3 R3, R210, 0x1, -R211 ;  /* 0x00000001d2037810 */ /* 0x000fe40007ffe8d3 */
[----:B------:R-:W-:-:S03]  /*2490*/  SHF.R.S32.HI R4, RZ, 0x1f, R2 ;  /* 0x0000001fff047819 */ /* 0x000fc60000011402 */
[----:B------:R-:W-:Y:S01]  /*24a0*/  IMAD.IADD R0, R3, 0x1, R0 ;  /* 0x0000000103007824 */ /* 0x000fe200078e0200 */
[----:B------:R-:W-:-:S04]  /*24b0*/  LEA.HI R2, R4, R2, RZ, 0x5 ;  /* 0x0000000204027211 */ /* 0x000fc800078f28ff */
[----:B------:R-:W-:Y:S02]  /*24c0*/  IADD3 R3, R0, c[0x0][0x328], RZ ;  /* 0x0000ca0000037a10 */ /* 0x000fe40007ffe0ff */
[----:B------:R-:W-:Y:S01]  /*24d0*/  SHF.R.S32.HI R102, RZ, 0x5, R2 ;  /* 0x00000005ff667819 */ /* 0x000fe20000011402 */
        /* <DEDUP_REMOVED lines=11> */
.L_x_718:
[----:B------:R-:W-:-:S13]  /*2590*/  ISETP.NE.AND P0, PT, R6, 0x1, PT ;  /* 0x000000010600780c */ /* 0x000fda0003f05270 */
[----:B------:R-:W-:-:S05]  /*25a0*/  @P0 IMAD.HI.U32 R0, R2, c[0x0][0x330], RZ ;  /* 0x0000cc0002000a27 */ /* 0x000fca00078e00ff */
[----:B------:R-:W-:Y:S02]  /*25b0*/  @P0 SHF.R.U32.HI R2, RZ, c[0x0][0x334], R0 ;  /* 0x0000cd00ff020a19 */ /* 0x000fe40000011600 */
.L_x_719:
[----:B------:R-:W-:Y:S05]  /*25c0*/  BSYNC B0 ;  /* 0x0000000000007941 */ /* 0x000fea0003800000 */
.L_x_717:
[----:B------:R-:W-:-:S05]  /*25d0*/  IMAD R2, R2, R6, c[0x0][0x32c] ;  /* 0x0000cb0002027624 */ /* 0x000fca00078e0206 */
[----:B------:R-:W-:-:S04]  /*25e0*/  IMNMX R3, R3, R2, PT ;  /* 0x0000000203037217 */ /* 0x000fc80003800200 */
.L_x_716:
[----:B------:R-:W-:Y:S01]  /*25f0*/  IADD3 R3, R3, 0x1f, RZ ;  /* 0x0000001f03037810 */ /* 0x000fe20007ffe0ff */
[----:B------:R-:W-:-:S03]  /*2600*/  @P2 IMAD.HI.U32 R2, R228, c[0x0][0x2c8], RZ ;  /* 0x0000b200e4022a27 */ /* 0x000fc600078e00ff */
[----:B------:R-:W-:Y:S01]  /*2610*/  SHF.R.S32.HI R4, RZ, 0x1f, R3 ;  /* 0x0000001fff047819 */ /* 0x000fe20000011403 */
[----:B------:R-:W-:Y:S01]  /*2620*/  IMAD.MOV.U32 R0, RZ, RZ, R228 ;  /* 0x000000ffff007224 */ /* 0x000fe200078e00e4 */
[----:B------:R-:W-:Y:S01]  /*2630*/  @P2 SHF.R.U32.HI R0, RZ, c[0x0][0x2cc], R2 ;  /* 0x0000b300ff002a19 */ /* 0x000fe20000011602 */
[----:B------:R-:W-:Y:S01]  /*2640*/  IMAD.IADD R172, R210, 0x1, -R211 ;  /* 0x00000001d2ac7824 */ /* 0x000fe200078e0ad3 */
[----:B------:R-:W-:-:S03]  /*2650*/  LEA.HI R3, R4, R3, RZ, 0x5 ;  /* 0x0000000304037211 */ /* 0x000fc600078f28ff */
[----:B------:R-:W-:Y:S01]  /*2660*/  IMAD.IADD R0, R172, 0x1, R0 ;  /* 0x00000001ac007824 */ /* 0x000fe200078e0200 */
[----:B------:R-:W-:-:S04]  /*2670*/  SHF.R.S32.HI R3, RZ, 0x5, R3 ;  /* 0x00000005ff037819 */ /* 0x000fc80000011403 */
[----:B------:R-:W-:Y:S02]  /*2680*/  IADD3 R2, R0, -c[0x0][0x324], RZ ;  /* 0x8000c90000027a10 */ /* 0x000fe40007ffe0ff */
        /* <DEDUP_REMOVED lines=11> */
.L_x_722:
[----:B------:R-:W-:-:S13]  /*2740*/  ISETP.NE.AND P0, PT, R6, 0x1, PT ;  /* 0x000000010600780c */ /* 0x000fda0003f05270 */
[----:B------:R-:W-:-:S05]  /*2750*/  @P0 IMAD.HI.U32 R3, R0, c[0x0][0x330], RZ ;  /* 0x0000cc0000030a27 */ /* 0x000fca00078e00ff */
[----:B------:R-:W-:Y:S02]  /*2760*/  @P0 SHF.R.U32.HI R0, RZ, c[0x0][0x334], R3 ;  /* 0x0000cd00ff000a19 */ /* 0x000fe40000011603 */
.L_x_723:
[----:B------:R-:W-:Y:S05]  /*2770*/  BSYNC B0 ;  /* 0x0000000000007941 */ /* 0x000fea0003800000 */
.L_x_721:
[----:B------:R-:W-:-:S05]  /*2780*/  IMAD R0, R0, c[0x0][0x32c], RZ ;  /* 0x0000cb0000007a24 */ /* 0x000fca00078e02ff */
[----:B------:R-:W-:-:S04]  /*2790*/  IMNMX R2, R2, R0, !PT ;  /* 0x0000000002027217 */ /* 0x000fc80007800200 */
.L_x_720:
[----:B------:R-:W-:Y:S01]  /*27a0*/  SHF.R.S32.HI R0, RZ, 0x1f, R2 ;  /* 0x0000001fff007819 */ /* 0x000fe20000011402 */
[----:B------:R-:W-:Y:S01]  /*27b0*/  BSSY B0, `(.L_x_724) ;  /* 0x000002d000007945 */ /* 0x000fe20003800000 */
[----:B------:R-:W-:Y:S02]  /*27c0*/  LOP3.LUT R3, R234, 0xff000000, RZ, 0xc0, !PT ;  /* 0xff000000ea037812 */ /* 0x000fe400078ec0ff */
[----:B------:R-:W-:Y:S02]  /*27d0*/  LEA.HI R2, R0, R2, RZ, 0x5 ;  /* 0x0000000200027211 */ /* 0x000fe400078f28ff */
[----:B------:R-:W-:Y:S02]  /*27e0*/  LOP3.LUT R4, R234, 0xff0000, RZ, 0xc0, !PT ;  /* 0x00ff0000ea047812 */ /* 0x000fe400078ec0ff */
[----:B------:R-:W-:Y:S02]  /*27f0*/  SHF.R.S32.HI R0, RZ, 0x5, R2 ;  /* 0x00000005ff007819 */ /* 0x000fe40000011402 */
[----:B------:R-:W-:-:S02]  /*2800*/  SHF.R.U32.HI R3, RZ, 0x8, R3 ;  /* 0x00000008ff037819 */ /* 0x000fc40000011603 */
[----:B------:R-:W-:Y:S01]  /*2810*/  IMNMX R5, RZ, R0, !PT ;  /* 0x00000000ff057217 */ /* 0x000fe20007800200 */
[----:B------:R-:W-:Y:S01]  /*2820*/  IMAD.MOV.U32 R0, RZ, RZ, RZ ;  /* 0x000000ffff007224 */ /* 0x000fe200078e00ff */
[----:B------:R-:W-:Y:S02]  /*2830*/  LEA.HI R2, R4, R3, RZ, 0x10 ;  /* 0x0000000304027211 */ /* 0x000fe400078f80ff */
[----:B------:R-:W-:Y:S02]  /*2840*/  ISETP.GT.AND P0, PT, R8, R5, PT ;  /* 0x000000050800720c */ /* 0x000fe40003f04270 */
[----:B------:R-:W-:Y:S02]  /*2850*/  SHF.R.U32.HI R233, RZ, 0x10, R2 ;  /* 0x00000010ffe97819 */ /* 0x000fe40000011602 */
[----:B------:R-:W-:Y:S02]  /*2860*/  LOP3.LUT R245, R2, 0xff, RZ, 0xc0, !PT ;  /* 0x000000ff02f57812 */ /* 0x000fe400078ec0ff */
[----:B------:R-:W-:-:S04]  /*2870*/  ISETP.NE.AND P1, PT, R233, RZ, PT ;  /* 0x000000ffe900720c */ /* 0x000fc80003f25270 */
[----:B------:R-:W-:-:S03]  /*2880*/  SEL R95, R233, c[0x0][0x338], P1 ;  /* 0x0000ce00e95f7a07 */ /* 0x000fc60000800000 */
[----:B------:R-:W-:Y:S05]  /*2890*/  @!P0 BRA `(.L_x_725) ;  /* 0x000001e000008947 */ /* 0x000fea0003800000 */
[----:B------:R-:W-:-:S05]  /*28a0*/  IABS R0, R95 ;  /* 0x0000005f00007213 */ /* 0x000fca0000000000 */
[----:B------:R-:W-:-:S04]  /*28b0*/  IMAD.MOV.U32 R4, RZ, RZ, R0 ;  /* 0x000000ffff047224 */ /* 0x000fc800078e0000 */
[----:B------:R-:W1:Y:S08]  /*28c0*/  I2F.RP R2, R4 ;  /* 0x0000000400027306 */ /* 0x000e700000209400 */
[----:B-1----:R-:W1:Y:S02]  /*28d0*/  MUFU.RCP R2, R2 ;  /* 0x0000000200027308 */ /* 0x002e640000001000 */
[----:B-1----:R-:W-:-:S06]  /*28e0*/  IADD3 R2, R2, 0xffffffe, RZ ;  /* 0x0ffffffe02027810 */ /* 0x002fcc0007ffe0ff */
[----:B------:R1:W2:Y:S02]  /*28f0*/  F2I.FTZ.U32.TRUNC.NTZ R3, R2 ;  /* 0x0000000200037305 */ /* 0x0002a4000021f000 */
[----:B-1----:R-:W-:Y:S01]  /*2900*/  IADD3 R2, R95, -0x1, R8 ;  /* 0xffffffff5f027810 */ /* 0x002fe20007ffe008 */
[----:B--2---:R-:W-:-:S04]  /*2910*/  IMAD.MOV R0, RZ, RZ, -R3 ;  /* 0x000000ffff007224 */ /* 0x004fc800078e0a03 */
[----:B------:R-:W-:Y:S01]  /*2920*/  IMAD.MOV.U32 R7, RZ, RZ, R0 ;  /* 0x000000ffff077224 */ /* 0x000fe200078e0000 */
[----:B------:R-:W-:Y:S01]  /*2930*/  IABS R0, R95 ;  /* 0x0000005f00007213 */ /* 0x000fe20000000000 */
[----:B------:R-:W-:Y:S01]  /*2940*/  IMAD.IADD R6, R2, 0x1, -R5 ;  /* 0x0000000102067824 */ /* 0x000fe200078e0a05 */
[----:B------:R-:W-:Y:S01]  /*2950*/  MOV R2, RZ ;  /* 0x000000ff00027202 */ /* 0x000fe20000000f00 */
[----:B------:R-:W-:Y:S02]  /*2960*/  IMAD R7, R7, R4, RZ ;  /* 0x0000000407077224 */ /* 0x000fe400078e02ff */
[----:B------:R-:W-:Y:S01]  /*2970*/  IMAD.MOV R9, RZ, RZ, -R0 ;  /* 0x000000ffff097224 */ /* 0x000fe200078e0a00 */
[----:B------:R-:W-:Y:S01]  /*2980*/  IABS R10, R6 ;  /* 0x00000006000a7213 */ /* 0x000fe20000000000 */
[----:B------:R-:W-:-:S04]  /*2990*/  IMAD.HI.U32 R0, R3, R7, R2 ;  /* 0x0000000703007227 */ /* 0x000fc800078e0002 */
[----:B------:R-:W-:Y:S02]  /*29a0*/  IMAD.MOV.U32 R2, RZ, RZ, R10 ;  /* 0x000000ffff027224 */ /* 0x000fe400078e000a */
        /* <DEDUP_REMOVED lines=9> */
[----:B------:R-:W-:-:S07]  /*2a40*/  ISETP.GE.AND P1, PT, R2, RZ, PT ;  /* 0x000000ff0200720c */ /* 0x000fce0003f26270 */
[----:B------:R-:W-:-:S06]  /*2a50*/  @P2 IADD3 R0, R0, 0x1, RZ ;  /* 0x0000000100002810 */ /* 0x000fcc0007ffe0ff */
[----:B------:R-:W-:Y:S01]  /*2a60*/  @!P1 IMAD.MOV R0, RZ, RZ, -R0 ;  /* 0x000000ffff009224 */ /* 0x000fe200078e0a00 */
[----:B------:R-:W-:Y:S02]  /*2a70*/  @!P0 LOP3.LUT R0, RZ, R95, RZ, 0x33, !PT ;  /* 0x0000005fff008212 */ /* 0x000fe400078e33ff */
.L_x_725:
[----:B------:R-:W-:Y:S05]  /*2a80*/  BSYNC B0 ;  /* 0x0000000000007941 */ /* 0x000fea0003800000 */
.L_x_724:
[----:B------:R-:W2:Y:S01]  /*2a90*/  LDL R4, [R1+0x3c] ;  /* 0x00003c0001047983 */ /* 0x000ea20000100800 */
[----:B------:R-:W-:-:S04]  /*2aa0*/  IMAD R2, R245, R0, R5 ;  /* 0x00000000f5027224 */ /* 0x000fc800078e0205 */
        /* <DEDUP_REMOVED lines=26> */
[----:B------:R-:W-:Y:S01]  /*2c50*/  SHF.R.S32.HI R8, RZ, 0x1f, R235 ;  /* 0x0000001fff087819 */ /* 0x000fe200000114eb */
[----:B------:R-:W-:Y:S01]  /*2c60*/  IMAD R4, R57, c[0x0][0x238], RZ ;  /* 0x00008e0039047a24 */ /* 0x000fe200078e02ff */
[----:B------:R-:W-:Y:S01]  /*2c70*/  SEL R6, R235, RZ, !P4 ;  /* 0x000000ffeb067207 */ /* 0x000fe20006000000 */
[----:B------:R-:W-:Y:S01]  /*2c80*/  IMAD R0, R46, -0x20, R93 ;  /* 0xffffffe02e007824 */ /* 0x000fe200078e025d */
[----:B------:R-:W-:Y:S01]  /*2c90*/  SEL R7, R8, RZ, !P4 ;  /* 0x000000ff08077207 */ /* 0x000fe20006000000 */
[----:B------:R-:W-:Y:S01]  /*2ca0*/  IMAD R4, R56, c[0x0][0x23c], R4 ;  /* 0x00008f0038047a24 */ /* 0x000fe200078e0204 */
[C---:B------:R-:W-:Y:S01]  /*2cb0*/  SHF.L.U64.HI R101, R105.reuse, R100, c[0x0][0x23c] ;  /* 0x00008f0069657619 */ /* 0x040fe20000010264 */
[----:B------:R-:W-:Y:S01]  /*2cc0*/  IMAD.SHL.U32 R105, R105, 0x20, RZ ;  /* 0x0000002069697824 */ /* 0x000fe200078e00ff */
[----:B------:R-:W-:Y:S01]  /*2cd0*/  ISETP.GT.AND P0, PT, R0, RZ, PT ;  /* 0x000000ff0000720c */ /* 0x000fe20003f04270 */
[----:B------:R-:W-:Y:S01]  /*2ce0*/  IMAD.IADD R3, R3, 0x1, R4 ;  /* 0x0000000103037824 */ /* 0x000fe200078e0204 */
[----:B------:R-:W-:Y:S01]  /*2cf0*/  ISETP.GE.AND P2, PT, R134, c[0x0][0x1d4], PT ;  /* 0x0000750086007a0c */ /* 0x000fe20003f46270 */
[----:B------:R-:W-:Y:S01]  /*2d00*/  IMAD R0, R7, c[0x0][0x248], RZ ;  /* 0x0000920007007a24 */ /* 0x000fe200078e02ff */
[----:B------:R-:W-:Y:S01]  /*2d10*/  ISETP.GE.AND P6, PT, R138, c[0x0][0x1d4], PT ;  /* 0x000075008a007a0c */ /* 0x000fe20003fc6270 */
[----:B------:R-:W-:Y:S01]  /*2d20*/  IMAD.WIDE.U32 R2, R19, c[0x0][0x240], R2 ;  /* 0x0000900013027a25 */ /* 0x000fe200078e0002 */
[----:B------:R-:W-:-:S02]  /*2d30*/  ISETP.GE.AND P5, PT, R201, c[0x0][0x1d4], PT ;  /* 0x00007500c9007a0c */ /* 0x000fc40003fa6270 */
[----:B------:R-:W-:Y:S01]  /*2d40*/  ISETP.GE.AND P4, PT, R200, c[0x0][0x1d4], PT ;  /* 0x00007500c8007a0c */ /* 0x000fe20003f86270 */
[----:B------:R-:W-:Y:S01]  /*2d50*/  IMAD R3, R19, c[0x0][0x244], R3 ;  /* 0x0000910013037a24 */ /* 0x000fe200078e0203 */
[----:B------:R-:W-:Y:S01]  /*2d60*/  LOP3.LUT R215, R215, 0xfffffffe, RZ, 0xc0, !PT ;  /* 0xfffffffed7d77812 */ /* 0x000fe200078ec0ff */
[C---:B------:R-:W-:Y:S02]  /*2d70*/  IMAD R4, R6.reuse, c[0x0][0x24c], R0 ;  /* 0x0000930006047a24 */ /* 0x040fe400078e0200 */
[----:B------:R-:W-:Y:S01]  /*2d80*/  IMAD.WIDE.U32 R60, R6, c[0x0][0x248], R2 ;  /* 0x00009200063c7a25 */ /* 0x000fe200078e0002 */
[----:B------:R-:W-:Y:S02]  /*2d90*/  @P0 SHF.R.S32.HI R2, RZ, 0x1f, R46 ;  /* 0x0000001fff020819 */ /* 0x000fe4000001142e */
[----:B------:R-:W-:Y:S01]  /*2da0*/  @P2 LOP3.LUT R215, R215, 0x1, RZ, 0xfc, !PT ;  /* 0x00000001d7d72812 */ /* 0x000fe200078efcff */
[----:B------:R-:W-:Y:S02]  /*2db0*/  @P0 IMAD R0, R101, R46, RZ ;  /* 0x0000002e65000224 */ /* 0x000fe400078e02ff */
[----:B------:R-:W-:-:S02]  /*2dc0*/  IMAD.IADD R59, R61, 0x1, R4 ;  /* 0x000000013d3b7824 */ /* 0x000fc400078e0204 */
[----:B------:R-:W-:Y:S02]  /*2dd0*/  @P0 IMAD.MOV.U32 R58, RZ, RZ, R60 ;  /* 0x000000ffff3a0224 */ /* 0x000fe400078e003c */
[-C--:B------:R-:W-:Y:S02]  /*2de0*/  @P0 IMAD R0, R2, R105.reuse, R0 ;  /* 0x0000006902000224 */ /* 0x080fe400078e0200 */
[----:B------:R-:W-:-:S04]  /*2df0*/  @P0 IMAD.WIDE.U32 R4, R46, R105, R58 ;  /* 0x000000692e040225 */ /* 0x000fc800078e003a */
[----:B------:R-:W-:Y:S01]  /*2e00*/  @P0 IMAD.IADD R0, R5, 0x1, R0 ;  /* 0x0000000105000824 */ /* 0x000fe200078e0200 */
[----:B------:R-:W-:-:S04]  /*2e10*/  @P0 LEA R2, P1, R4, c[0x0][0x220], 0x1 ;  /* 0x0000880004020a11 */ /* 0x000fc800078208ff */
[----:B------:R-:W-:-:S05]  /*2e20*/  @P0 LEA.HI.X R3, R4, c[0x0][0x224], R0, 0x1, P1 ;  /* 0x0000890004030a11 */ /* 0x000fca00008f0c00 */
[----:B------:R-:W-:Y:S01]  /*2e30*/  @!PT LDS RZ, [RZ] ;  /* 0x00000000fffff984 */ /* 0x000fe20000000800 */
[----:B------:R-:W-:Y:S01]  /*2e40*/  @!PT LDS RZ, [RZ] ;  /* 0x00000000fffff984 */ /* 0x000fe20000000800 */
[----:B------:R-:W-:Y:S01]  /*2e50*/  @!PT LDS RZ, [RZ] ;  /* 0x00000000fffff984 */ /* 0x000fe20000000800 */
[----:B------:R1:W-:Y:S04]  /*2e60*/  @P0 LDGSTS.E.BYPASS.LTC128B.128 [R195+0xc080], [R2.64], !P2 ;  /* 0x0c08000002c30fae */ /* 0x0003e8000d101d48 */
[----:B------:R1:W-:Y:S04]  /*2e70*/  @P0 LDGSTS.E.BYPASS.LTC128B.128 [R195+0xd080], [R2.64+0x80], !P6 ;  /* 0x0d08008002c30fae */ /* 0x0003e8000f101d48 */
[----:B------:R1:W-:Y:S04]  /*2e80*/  @P0 LDGSTS.E.BYPASS.LTC128B.128 [R195+0xe080], [R2.64+0x100], !P5 ;  /* 0x0e08010002c30fae */ /* 0x0003e8000e901d48 */
[----:B------:R1:W-:Y:S01]  /*2e90*/  @P0 LDGSTS.E.BYPASS.LTC128B.128 [R195+0xf080], [R2.64+0x180], !P4 ;  /* 0x0f08018002c30fae */ /* 0x0003e2000e101d48 */
[----:B------:R-:W-:-:S02]  /*2ea0*/  ISETP.NE.U32.AND P0, PT, RZ, c[0x0][0x340], PT ;  /* 0x0000d000ff007a0c */ /* 0x000fc40003f05070 */
[----:B------:R-:W-:Y:S01]  /*2eb0*/  ISETP.GE.AND P1, PT, R134, c[0x0][0x27c], PT ;  /* 0x00009f0086007a0c */ /* 0x000fe20003f26270 */
[----:B------:R-:W-:Y:S01]  /*2ec0*/  IMAD.MOV.U32 R98, RZ, RZ, c[0x0][0x27c] ;  /* 0x00009f00ff627624 */ /* 0x000fe200078e00ff */
[----:B------:R-:W-:Y:S01]  /*2ed0*/  ISETP.NE.AND.EX P0, PT, RZ, c[0x0][0x344], PT, P0 ;  /* 0x0000d100ff007a0c */ /* 0x000fe20003f05300 */
[----:B------:R-:W0:-:S12]  /*2ee0*/  LDGDEPBAR ;  /* 0x00000000000079af */ /* 0x000e180000000000 */
[----:B-1----:R-:W-:-:S06]  /*2ef0*/  @P0 IMAD.WIDE R2, R235, R15, c[0x0][0x340] ;  /* 0x0000d000eb020625 */ /* 0x002fcc00078e020f */
[----:B------:R-:W2:Y:S01]  /*2f00*/  @P0 LDG.E R2, [R2.64] ;  /* 0x0000000802020981 */ /* 0x000ea2000c1e1900 */
[----:B------:R-:W-:Y:S01]  /*2f10*/  LOP3.LUT R215, R215, 0xfffffffd, RZ, 0xc0, !PT ;  /* 0xfffffffdd7d77812 */ /* 0x000fe200078ec0ff */
[----:B------:R-:W-:Y:S01]  /*2f20*/  WARPSYNC 0xffffffff ;  /* 0xffffffff00007948 */ /* 0x000fe20003800000 */
[----:B-----5:R-:W-:Y:S01]  /*2f30*/  SHF.R.S32.HI R18, RZ, 0x1f, R96 ;  /* 0x0000001fff127819 */ /* 0x020fe20000011460 */
[----:B------:R-:W-:Y:S01]  /*2f40*/  IMAD.SHL.U32 R98, R98, 0x2, RZ ;  /* 0x0000000262627824 */ /* 0x000fe200078e00ff */
[----:B------:R-:W-:Y:S02]  /*2f50*/  @P1 LOP3.LUT R215, R215, 0x2, RZ, 0xfc, !PT ;  /* 0x00000002d7d71812 */ /* 0x000fe400078efcff */
[----:B--2---:R-:W-:Y:S01]  /*2f60*/  @P0 SHF.R.S32.HI R3, RZ, 0x1f, R2 ;  /* 0x0000001fff030819 */ /* 0x004fe20000011402 */
[----:B------:R-:W-:Y:S02]  /*2f70*/  @!P0 IMAD.MOV.U32 R2, RZ, RZ, R235 ;  /* 0x000000ffff028224 */ /* 0x000fe400078e00eb */
[----:B------:R-:W-:-:S02]  /*2f80*/  @!P0 IMAD.MOV.U32 R3, RZ, RZ, R8 ;  /* 0x000000ffff038224 */ /* 0x000fc400078e0008 */
[----:B------:R-:W-:Y:S01]  /*2f90*/  IMAD.WIDE.U32 R4, R19, c[0x0][0x260], R134 ;  /* 0x0000980013047a25 */ /* 0x000fe200078e0086 */
[----:B------:R-:W-:Y:S01]  /*2fa0*/  ISETP.GE.AND P0, PT, R138, c[0x0][0x27c], PT ;  /* 0x00009f008a007a0c */ /* 0x000fe20003f06270 */
[----:B------:R-:W-:Y:S01]  /*2fb0*/  BAR.SYNC.DEFER_BLOCKING 0x0 ;  /* 0x0000000000007b1d */ /* 0x000fe20000010000 */
[----:B------:R-:W-:Y:S01]  /*2fc0*/  SEL R8, RZ, c[0x0][0x27c], !P1 ;  /* 0x00009f00ff087a07 */ /* 0x000fe20004800000 */
[----:B------:R-:W-:Y:S01]  /*2fd0*/  IMAD R0, R7, c[0x0][0x268], RZ ;  /* 0x00009a0007007a24 */ /* 0x000fe200078e02ff */
[----:B------:R-:W-:Y:S01]  /*2fe0*/  LOP3.LUT R215, R215, 0xfffffffb, RZ, 0xc0, !PT ;  /* 0xfffffffbd7d77812 */ /* 0x000fe200078ec0ff */
[----:B------:R-:W-:Y:S01]  /*2ff0*/  IMAD R5, R19, c[0x0][0x264], R5 ;  /* 0x0000990013057a24 */ /* 0x000fe200078e0205 */
[----:B------:R-:W-:Y:S01]  /*3000*/  SHF.R.U32.HI R21, RZ, 0x3, R230 ;  /* 0x00000003ff157819 */ /* 0x000fe200000116e6 */
[C---:B------:R-:W-:Y:S01]  /*3010*/  IMAD R20, R6.reuse, c[0x0][0x26c], R0 ;  /* 0x00009b0006147a24 */ /* 0x040fe200078e0200 */
[----:B------:R-:W-:Y:S01]  /*3020*/  MOV R106, c[0x0][0x27c] ;  /* 0x00009f00006a7a02 */ /* 0x000fe20000000f00 */
[----:B------:R-:W-:Y:S01]  /*3030*/  IMAD R0, R9, c[0x0][0x290], RZ ;  /* 0x0000a40009007a24 */ /* 0x000fe200078e02ff */
[----:B------:R-:W-:Y:S01]  /*3040*/  MOV R104, c[0x0][0x280] ;  /* 0x0000a00000687a02 */ /* 0x000fe20000000f00 */
[----:B------:R-:W-:Y:S01]  /*3050*/  IMAD.WIDE.U32 R76, R6, c[0x0][0x268], R4 ;  /* 0x00009a00064c7a25 */ /* 0x000fe200078e0004 */
[----:B------:R-:W-:Y:S01]  /*3060*/  ULDC.U8 UR5, c[0x0][0x298] ;  /* 0x0000a60000057ab9 */ /* 0x000fe20000000000 */
[----:B------:R-:W-:-:S02]  /*3070*/  @P0 LOP3.LUT R215, R215, 0x4, RZ, 0xfc, !PT ;  /* 0x00000004d7d70812 */ /* 0x000fc400078efcff */
[----:B------:R-:W-:Y:S01]  /*3080*/  IMAD R9, R9, c[0x0][0x280], RZ ;  /* 0x0000a00009097a24 */ /* 0x000fe200078e02ff */
[----:B------:R-:W-:Y:S01]  /*3090*/  IADD3 R90, R77, R20, RZ ;  /* 0x000000144d5a7210 */ /* 0x000fe20007ffe0ff */
[----:B------:R-:W-:Y:S01]  /*30a0*/  IMAD.WIDE.U32 R4, R212, c[0x0][0x290], R134 ;  /* 0x0000a400d4047a25 */ /* 0x000fe200078e0086 */
[----:B------:R-:W-:-:S03]  /*30b0*/  LOP3.LUT R215, R215, 0xffffffef, RZ, 0xc0, !PT ;  /* 0xffffffefd7d77812 */ /* 0x000fc600078ec0ff */
[----:B------:R-:W-:Y:S01]  /*30c0*/  IMAD R0, R212, c[0x0][0x294], R0 ;  /* 0x0000a500d4007a24 */ /* 0x000fe200078e0200 */
[----:B------:R-:W-:Y:S01]  /*30d0*/  MOV R10, R4 ;  /* 0x00000004000a7202 */ /* 0x000fe20000000f00 */
[----:B------:R-:W-:Y:S01]  /*30e0*/  IMAD.IADD R94, R12, 0x1, R14 ;  /* 0x000000010c5e7824 */ /* 0x000fe200078e020e */
[----:B------:R-:W-:Y:S01]  /*30f0*/  LOP3.LUT R215, R215, 0xfffffff7, RZ, 0xc0, !PT ;  /* 0xfffffff7d7d77812 */ /* 0x000fe200078ec0ff */
[----:B------:R-:W-:-:S04]  /*3100*/  IMAD.WIDE.U32 R6, R212, c[0x0][0x280], R134 ;  /* 0x0000a000d4067a25 */ /* 0x000fc800078e0086 */
[C---:B------:R-:W-:Y:S02]  /*3110*/  IMAD R14, R212.reuse, c[0x0][0x284], R9 ;  /* 0x0000a100d40e7a24 */ /* 0x040fe400078e0209 */
[----:B------:R-:W-:Y:S01]  /*3120*/  IMAD.IADD R11, R5, 0x1, R0 ;  /* 0x00000001050b7824 */ /* 0x000fe200078e0200 */
[----:B------:R-:W-:Y:S01]  /*3130*/  SEL R5, RZ, c[0x0][0x27c], !P0 ;  /* 0x00009f00ff057a07 */ /* 0x000fe20004000000 */
[----:B------:R-:W-:Y:S01]  /*3140*/  IMAD.WIDE.U32 R12, R212, c[0x0][0x290], R156 ;  /* 0x0000a400d40c7a25 */ /* 0x000fe200078e009c */
[----:B------:R-:W-:Y:S02]  /*3150*/  IADD3 R9, R7, R14, RZ ;  /* 0x0000000e07097210 */ /* 0x000fe40007ffe0ff */
[----:B------:R-:W-:Y:S01]  /*3160*/  ISETP.GE.AND P0, PT, R106, 0x1, PT ;  /* 0x000000016a00780c */ /* 0x000fe20003f06270 */
[----:B------:R-:W-:Y:S02]  /*3170*/  IMAD.IADD R15, R134, 0x1, R8 ;  /* 0x00000001860f7824 */ /* 0x000fe400078e0208 */
[----:B------:R-:W-:-:S02]  /*3180*/  IMAD.IADD R7, R0, 0x1, R13 ;  /* 0x0000000100077824 */ /* 0x000fc400078e020d */
[----:B------:R-:W-:Y:S01]  /*3190*/  IMAD.IADD R13, R138, 0x1, R5 ;  /* 0x000000018a0d7824 */ /* 0x000fe200078e0205 */
[----:B------:R-:W-:Y:S01]  /*31a0*/  SHF.R.S32.HI R0, RZ, 0x1f, R15 ;  /* 0x0000001fff007819 */ /* 0x000fe2000001140f */
[----:B------:R-:W-:Y:S01]  /*31b0*/  IMAD.MOV.U32 R8, RZ, RZ, R6 ;  /* 0x000000ffff087224 */ /* 0x000fe200078e0006 */
[----:B------:R-:W-:Y:S01]  /*31c0*/  MOV R6, R12 ;  /* 0x0000000c00067202 */ /* 0x000fe20000000f00 */
[----:B------:R-:W-:Y:S01]  /*31d0*/  IMAD.WIDE.U32 R4, R212, c[0x0][0x280], R156 ;  /* 0x0000a000d4047a25 */ /* 0x000fe200078e009c */
[----:B------:R-:W-:Y:S02]  /*31e0*/  SHF.R.S32.HI R16, RZ, 0x1f, R13 ;  /* 0x0000001fff107819 */ /* 0x000fe4000001140d */
[CC--:B------:R-:W-:Y:S01]  /*31f0*/  LEA.HI R12, R0.reuse, R15.reuse, RZ, 0x3 ;  /* 0x0000000f000c7211 */ /* 0x0c0fe200078f18ff */
[----:B------:R-:W-:Y:S01]  /*3200*/  IMAD.MOV.U32 R107, RZ, RZ, c[0x0][0x2b8] ;  /* 0x0000ae00ff6b7624 */ /* 0x000fe200078e00ff */
[----:B------:R-:W-:Y:S01]  /*3210*/  LEA.HI R15, R0, R15, RZ, 0x6 ;  /* 0x0000000f000f7211 */ /* 0x000fe200078f30ff */
[----:B------:R-:W-:Y:S01]  /*3220*/  IMAD.IADD R5, R14, 0x1, R5 ;  /* 0x000000010e057824 */ /* 0x000fe200078e0205 */
[CC--:B------:R-:W-:Y:S01]  /*3230*/  LEA.HI R0, R16.reuse, R13.reuse, RZ, 0x3 ;  /* 0x0000000d10007211 */ /* 0x0c0fe200078f18ff */
[----:B------:R-:W-:Y:S01]  /*3240*/  IMAD R3, R3, c[0x0][0x2b0], RZ ;  /* 0x0000ac0003037a24 */ /* 0x000fe200078e02ff */
[----:B------:R-:W-:Y:S01]  /*3250*/  LEA.HI R13, R16, R13, RZ, 0x6 ;  /* 0x0000000d100d7211 */ /* 0x000fe200078f30ff */
[----:B------:R-:W-:Y:S01]  /*3260*/  IMAD.SHL.U32 R15, R15, 0x20, RZ ;  /* 0x000000200f0f7824 */ /* 0x000fe200078e00ff */
[----:B------:R-:W-:Y:S01]  /*3270*/  LOP3.LUT R14, R230, 0x38, R0, 0xf8, !PT ;  /* 0x00000038e60e7812 */ /* 0x000fe200078ef800 */
[----:B------:R-:W-:Y:S01]  /*3280*/  IMAD.WIDE.U32 R74, R2, c[0x0][0x2b0], RZ ;  /* 0x0000ac00024a7a25 */ /* 0x000fe200078e00ff */
[----:B------:R-:W-:-:S02]  /*3290*/  SHF.L.U32 R13, R13, 0x5, RZ ;  /* 0x000000050d0d7819 */ /* 0x000fc400000006ff */
[----:B------:R-:W-:Y:S01]  /*32a0*/  LOP3.LUT R17, R15, 0x7ffff800, RZ, 0xc0, !PT ;  /* 0x7ffff8000f117812 */ /* 0x000fe200078ec0ff */
[----:B------:R-:W-:Y:S01]  /*32b0*/  IMAD.MOV.U32 R103, RZ, RZ, c[0x0][0x290] ;  /* 0x0000a400ff677624 */ /* 0x000fe200078e00ff */
[----:B------:R-:W-:Y:S01]  /*32c0*/  ISETP.NE.AND P1, PT, R107, 0x1, PT ;  /* 0x000000016b00780c */ /* 0x000fe20003f25270 */
[----:B------:R-:W-:Y:S01]  /*32d0*/  IMAD.WIDE.U32 R64, R96, c[0x0][0x290], R6 ;  /* 0x0000a40060407a25 */ /* 0x000fe200078e0006 */
[----:B------:R-:W-:Y:S02]  /*32e0*/  LOP3.LUT R15, R13, 0x7ffff800, RZ, 0xc0, !PT ;  /* 0x7ffff8000d0f7812 */ /* 0x000fe400078ec0ff */
[----:B------:R-:W-:Y:S01]  /*32f0*/  LOP3.LUT R13, R14, R21, RZ, 0x3c, !PT ;  /* 0x000000150e0d7212 */ /* 0x000fe200078e3cff */
[----:B------:R-:W-:Y:S01]  /*3300*/  IMAD.WIDE.U32 R62, R96, c[0x0][0x280], R4 ;  /* 0x0000a000603e7a25 */ /* 0x000fe200078e0004 */
[----:B------:R-:W-:Y:S02]  /*3310*/  LOP3.LUT R16, R230, 0x38, R12, 0xf8, !PT ;  /* 0x00000038e6107812 */ /* 0x000fe400078ef80c */
[----:B------:R-:W-:Y:S01]  /*3320*/  IADD3 R15, R13, R15, R231 ;  /* 0x0000000f0d0f7210 */ /* 0x000fe20007ffe0e7 */
[----:B------:R-:W-:Y:S01]  /*3330*/  IMAD R13, R2, c[0x0][0x2b4], R3 ;  /* 0x0000ad00020d7a24 */ /* 0x000fe200078e0203 */
[----:B------:R-:W-:Y:S01]  /*3340*/  LOP3.LUT R16, R16, R21, RZ, 0x3c, !PT ;  /* 0x0000001510107212 */ /* 0x000fe200078e3cff */
[----:B------:R-:W-:Y:S01]  /*3350*/  IMAD R3, R18, c[0x0][0x290], RZ ;  /* 0x0000a40012037a24 */ /* 0x000fe200078e02ff */
[----:B------:R-:W-:Y:S01]  /*3360*/  LOP3.LUT R55, R12, 0xfffffff8, RZ, 0xc0, !PT ;  /* 0xfffffff80c377812 */ /* 0x000fe200078ec0ff */
[----:B------:R-:W-:Y:S01]  /*3370*/  IMAD R2, R18, c[0x0][0x280], RZ ;  /* 0x0000a00012027a24 */ /* 0x000fe200078e02ff */
[----:B------:R-:W-:Y:S01]  /*3380*/  IADD3 R14, R16, R17, R231 ;  /* 0x00000011100e7210 */ /* 0x000fe20007ffe0e7 */
[----:B------:R-:W-:Y:S01]  /*3390*/  IMAD R3, R96, c[0x0][0x294], R3 ;  /* 0x0000a50060037a24 */ /* 0x000fe200078e0203 */
[----:B------:R-:W-:Y:S01]  /*33a0*/  LOP3.LUT R54, R0, 0xfffffff8, RZ, 0xc0, !PT ;  /* 0xfffffff800367812 */ /* 0x000fe200078ec0ff */
[----:B------:R-:W-:Y:S01]  /*33b0*/  IMAD R2, R96, c[0x0][0x284], R2 ;  /* 0x0000a10060027a24 */ /* 0x000fe200078e0202 */
[----:B------:R-:W-:Y:S01]  /*33c0*/  @P1 LOP3.LUT R215, R215, 0x8, RZ, 0xfc, !PT ;  /* 0x00000008d7d71812 */ /* 0x000fe200078efcff */
[----:B------:R-:W-:Y:S01]  /*33d0*/  IMAD.WIDE.U32 R72, R19, c[0x0][0x210], RZ ;  /* 0x0000840013487a25 */ /* 0x000fe200078e00ff */
[----:B------:R-:W-:-:S02]  /*33e0*/  SHF.L.U64.HI R99, R103, R100, c[0x0][0x294] ;  /* 0x0000a50067637619 */ /* 0x000fc40000010264 */
[C---:B------:R-:W-:Y:S01]  /*33f0*/  SHF.L.U64.HI R100, R104.reuse, R100, c[0x0][0x284] ;  /* 0x0000a10068647619 */ /* 0x040fe20000010264 */
[----:B------:R-:W-:Y:S01]  /*3400*/  IMAD.WIDE.U32 R70, R19, c[0x0][0x1e8], RZ ;  /* 0x00007a0013467a25 */ /* 0x000fe200078e00ff */
[----:B------:R-:W-:Y:S02]  /*3410*/  SHF.L.U32 R104, R104, 0x5, RZ ;  /* 0x0000000568687819 */ /* 0x000fe400000006ff */
[----:B------:R-:W-:Y:S01]  /*3420*/  SHF.R.S32.HI R88, RZ, 0x3, R12 ;  /* 0x00000003ff587819 */ /* 0x000fe2000001140c */
[C---:B------:R-:W-:Y:S01]  /*3430*/  IMAD.WIDE.U32 R68, R96.reuse, c[0x0][0x290], R10 ;  /* 0x0000a40060447a25 */ /* 0x040fe200078e000a */
[----:B------:R-:W-:Y:S02]  /*3440*/  SHF.R.S32.HI R87, RZ, 0x3, R0 ;  /* 0x00000003ff577819 */ /* 0x000fe40000011400 */
[----:B------:R-:W-:Y:S01]  /*3450*/  IADD3 R84, R3, R65, RZ ;  /* 0x0000004103547210 */ /* 0x000fe20007ffe0ff */
[----:B------:R-:W-:Y:S01]  /*3460*/  IMAD.WIDE.U32 R66, R96, c[0x0][0x280], R8 ;  /* 0x0000a00060427a25 */ /* 0x000fe200078e0008 */
[----:B------:R-:W-:-:S02]  /*3470*/  IADD3 R81, R2, R63, RZ ;  /* 0x0000003f02517210 */ /* 0x000fc40007ffe0ff */
[----:B------:R-:W-:Y:S01]  /*3480*/  SHF.R.S32.HI R83, RZ, 0x1f, R55 ;  /* 0x0000001fff537819 */ /* 0x000fe20000011437 */
[----:B------:R-:W-:Y:S01]  /*3490*/  IMAD.SHL.U32 R103, R103, 0x20, RZ ;  /* 0x0000002067677824 */ /* 0x000fe200078e00ff */
[----:B------:R-:W-:Y:S01]  /*34a0*/  SHF.R.S32.HI R82, RZ, 0x1f, R54 ;  /* 0x0000001fff527819 */ /* 0x000fe20000011436 */
[----:B------:R-:W-:Y:S01]  /*34b0*/  IMAD R92, R19, c[0x0][0x214], R73 ;  /* 0x00008500135c7a24 */ /* 0x000fe200078e0249 */
[----:B------:R-:W-:Y:S01]  /*34c0*/  SHF.L.U32 R78, R15, 0x1, RZ ;  /* 0x000000010f4e7819 */ /* 0x000fe200000006ff */
[----:B------:R-:W-:Y:S01]  /*34d0*/  IMAD R91, R19, c[0x0][0x1ec], R71 ;  /* 0x00007b00135b7a24 */ /* 0x000fe200078e0247 */
[----:B------:R-:W-:Y:S01]  /*34e0*/  @P0 LOP3.LUT R215, R215, 0x10, RZ, 0xfc, !PT ;  /* 0x00000010d7d70812 */ /* 0x000fe200078efcff */
[----:B------:R-:W-:Y:S02]  /*34f0*/  IMAD.IADD R89, R75, 0x1, R13 ;  /* 0x000000014b597824 */ /* 0x000fe400078e020d */
[----:B------:R-:W-:Y:S02]  /*3500*/  IMAD.IADD R86, R69, 0x1, R3 ;  /* 0x0000000145567824 */ /* 0x000fe400078e0203 */
[----:B------:R-:W-:-:S02]  /*3510*/  IMAD.IADD R85, R67, 0x1, R2 ;  /* 0x0000000143557824 */ /* 0x000fc400078e0202 */
[----:B------:R-:W-:Y:S02]  /*3520*/  IMAD.SHL.U32 R79, R14, 0x2, RZ ;  /* 0x000000020e4f7824 */ /* 0x000fe400078e00ff */
.L_x_745:
        /* <DEDUP_REMOVED lines=10> */
[----:B------:R-:W-:Y:S01]  /*35d0*/  IMAD.MOV.U32 R0, RZ, RZ, R2 ;  /* 0x000000ffff007224 */ /* 0x000fe200078e0002 */
[----:B------:R-:W-:Y:S05]  /*35e0*/  ISETP.GT.OR P0, PT, R213, 0x1f, P0 ;  /* 0x0000001fd500780c */ /* 0x000fea0000704670 */
[----:B------:R-:W-:Y:S05]  /*35f0*/  @P1 IMAD.HI.U32 R3, R2, c[0x0][0x2bc], RZ ;  /* 0x0000af0002031a27 */ /* 0x000fea00078e00ff */
[----:B------:R-:W-:Y:S04]  /*3600*/  @P1 SHF.R.U32.HI R0, RZ, c[0x0][0x2c0], R3 ;  /* 0x0000b000ff001a19 */ /* 0x000fe80000011603 */
[C---:B------:R-:W-:Y:S04]  /*3610*/  @!P0 IADD3 R3, P1, R0.reuse, R74, RZ ;  /* 0x0000004a00038210 */ /* 0x040fe80007f3e0ff */
[----:B-1----:R-:W-:Y:S01]  /*3620*/  @!P0 LEA.HI.X.SX32 R5, R0, R89, 0x1, P1 ;  /* 0x0000005900058211 */ /* 0x002fe200008f0eff */
[----:B------:R-:W-:Y:S01]  /*3630*/  IMAD.MOV R0, RZ, RZ, -R0 ;  /* 0x000000ffff007224 */ /* 0x000fe200078e0a00 */
[C---:B------:R-:W-:Y:S03]  /*3640*/  @!P0 LEA R4, P1, R3.reuse, c[0x0][0x2a0], 0x2 ;  /* 0x0000a80003048a11 */ /* 0x040fe600078210ff */
[----:B------:R-:W-:Y:S01]  /*3650*/  IMAD R48, R0, c[0x0][0x2b8], R2 ;  /* 0x0000ae0000307a24 */ /* 0x000fe200078e0202 */
[----:B------:R-:W-:Y:S03]  /*3660*/  @!P0 LEA.HI.X R5, R3, c[0x0][0x2a4], R5, 0x2, P1 ;  /* 0x0000a90003058a11 */ /* 0x000fe600008f1405 */
[C---:B------:R-:W-:Y:S01]  /*3670*/  IMAD.WIDE.U32 R2, R48.reuse, c[0x0][0x1e0], RZ ;  /* 0x0000780030027a25 */ /* 0x040fe200078e00ff */
[----:B------:R-:W-:Y:S01]  /*3680*/  SHF.R.S32.HI R51, RZ, 0x1f, R48 ;  /* 0x0000001fff337819 */ /* 0x000fe20000011430 */
[----:B------:R-:W2:Y:S04]  /*3690*/  @!P0 LDG.E R47, [R4.64] ;  /* 0x00000008042f8981 */ /* 0x000ea8000c1e1900 */
[----:B------:R-:W-:Y:S01]  /*36a0*/  IMAD R0, R51, c[0x0][0x1e0], RZ ;  /* 0x0000780033007a24 */ /* 0x000fe200078e02ff */
[----:B------:R-:W-:Y:S03]  /*36b0*/  BAR.SYNC.DEFER_BLOCKING 0x0 ;  /* 0x0000000000007b1d */ /* 0x000fe60000010000 */
        /* <DEDUP_REMOVED lines=67> */
.L_x_731:
[----:B------:R-:W-:Y:S05]  /*3af0*/  BSYNC B0 ;  /* 0x0000000000007941 */ /* 0x000fea0003800000 */
.L_x_730:
        /* <DEDUP_REMOVED lines=26> */
[----:B------:R-:W-:Y:S01]  /*3ca0*/  MOV R4, R2 ;  /* 0x0000000200047202 */ /* 0x000fe20000000f00 */
[----:B--2---:R-:W-:Y:S01]  /*3cb0*/  IMAD.MOV.U32 R22, RZ, RZ, R20 ;  /* 0x000000ffff167224 */ /* 0x004fe200078e0014 */
[----:B---3--:R-:W-:Y:S01]  /*3cc0*/  LEA.HI.X R37, R134, R42, R135, 0x1, P0 ;  /* 0x0000002a86257211 */ /* 0x008fe200000f0c87 */
[--C-:B------:R-:W-:Y:S01]  /*3cd0*/  IMAD.MOV.U32 R23, RZ, RZ, R21.reuse ;  /* 0x000000ffff177224 */ /* 0x100fe200078e0015 */
[----:B------:R-:W-:Y:S11]  /*3ce0*/  ISETP.GE.AND P0, PT, R156, c[0x0][0x27c], PT ;  /* 0x00009f009c007a0c */ /* 0x000ff60003f06270 */
[----:B------:R-:W-:Y:S02]  /*3cf0*/  @!UPT UIADD3 URZ, URZ, URZ, URZ ;  /* 0x0000003f3f3ff290 */ /* 0x000fe4000fffe03f */
[----:B------:R-:W-:Y:S02]  /*3d00*/  @!P0 SHF.R.U64 R20, R20, 0x10, R21 ;  /* 0x0000001014148819 */ /* 0x000fe40000001215 */
[--C-:B------:R-:W-:Y:S01]  /*3d10*/  @!P0 SHF.R.U64 R5, R2, 0x10, R3.reuse ;  /* 0x0000001002058819 */ /* 0x100fe20000001203 */
[----:B------:R-:W-:Y:S01]  /*3d20*/  IMAD.MOV.U32 R2, RZ, RZ, R3 ;  /* 0x000000ffff027224 */ /* 0x000fe200078e0003 */
[----:B------:R-:W-:Y:S02]  /*3d30*/  @!P0 SHF.R.U32.HI R14, RZ, 0x10, R21 ;  /* 0x00000010ff0e8819 */ /* 0x000fe40000011615 */
[----:B------:R-:W-:Y:S02]  /*3d40*/  @!P0 SHF.R.U32.HI R0, RZ, 0x10, R3 ;  /* 0x00000010ff008819 */ /* 0x000fe40000011603 */
[----:B------:R-:W-:Y:S02]  /*3d50*/  @!P0 PRMT R22, R22, 0x5410, R20 ;  /* 0x0000541016168816 */ /* 0x000fe40000000014 */
[----:B------:R-:W-:Y:S02]  /*3d60*/  @!P0 PRMT R4, R4, 0x5410, R5 ;  /* 0x0000541004048816 */ /* 0x000fe40000000005 */
[----:B------:R-:W-:Y:S01]  /*3d70*/  @!P0 PRMT R24, R23, 0x5410, R14 ;  /* 0x0000541017188816 */ /* 0x000fe2000000000e */
[----:B------:R-:W-:Y:S01]  /*3d80*/  @!P0 IMAD.U32 R5, R22, 0x10000, RZ ;  /* 0x0001000016058824 */ /* 0x000fe200078e00ff */
[----:B------:R-:W-:Y:S02]  /*3d90*/  @!P0 PRMT R14, R2, 0x5410, R0 ;  /* 0x00005410020e8816 */ /* 0x000fe40000000000 */
[----:B------:R-:W-:Y:S02]  /*3da0*/  @!P0 SHF.L.U32 R3, R4, 0x10, RZ ;  /* 0x0000001004038819 */ /* 0x000fe400000006ff */
[----:B------:R-:W-:Y:S02]  /*3db0*/  @!P0 LOP3.LUT R21, R22, 0xffff0000, RZ, 0xc0, !PT ;  /* 0xffff000016158812 */ /* 0x000fe400078ec0ff */
[----:B------:R-:W-:Y:S01]  /*3dc0*/  @!P0 LOP3.LUT R4, R4, 0xffff0000, RZ, 0xc0, !PT ;  /* 0xffff000004048812 */ /* 0x000fe200078ec0ff */
[C---:B-1----:R-:W-:Y:S01]  /*3dd0*/  @!P0 IMAD.U32 R20, R8.reuse, 0x10000, RZ ;  /* 0x0001000008148824 */ /* 0x042fe200078e00ff */
[----:B------:R-:W-:Y:S01]  /*3de0*/  @!P0 LOP3.LUT R0, R8, 0xffff0000, RZ, 0xc0, !PT ;  /* 0xffff000008008812 */ /* 0x000fe200078ec0ff */
[C---:B------:R-:W-:Y:S01]  /*3df0*/  @!P0 IMAD.U32 R22, R9.reuse, 0x10000, RZ ;  /* 0x0001000009168824 */ /* 0x040fe200078e00ff */
[----:B------:R-:W-:Y:S03]  /*3e00*/  @!P0 LOP3.LUT R2, R9, 0xffff0000, RZ, 0xc0, !PT ;  /* 0xffff000009028812 */ /* 0x000fe600078ec0ff */
[C---:B------:R-:W-:Y:S02]  /*3e10*/  @!P0 FMUL.FTZ R23, R0.reuse, R5 ;  /* 0x0000000500178220 */ /* 0x040fe40000410000 */
[----:B------:R-:W-:Y:S02]  /*3e20*/  @!P0 FMUL.FTZ R0, R0, R3 ;  /* 0x0000000300008220 */ /* 0x000fe40000410000 */
[----:B------:R-:W-:Y:S02]  /*3e30*/  @!P0 FMUL.FTZ R25, R2, R21 ;  /* 0x0000001502198220 */ /* 0x000fe40000410000 */
[----:B------:R-:W-:Y:S01]  /*3e40*/  @!P0 FFMA.FTZ R40, R20, R3, -R23 ;  /* 0x0000000314288223 */ /* 0x000fe20000010817 */
[----:B------:R-:W-:Y:S01]  /*3e50*/  @!P0 LOP3.LUT R3, R10, 0xffff0000, RZ, 0xc0, !PT ;  /* 0xffff00000a038812 */ /* 0x000fe200078ec0ff */
[----:B------:R-:W-:Y:S01]  /*3e60*/  @!P0 FFMA.FTZ R0, R5, R20, R0 ;  /* 0x0000001405008223 */ /* 0x000fe20000010000 */
[----:B------:R-:W-:Y:S01]  /*3e70*/  @!P0 SHF.L.U32 R20, R24, 0x10, RZ ;  /* 0x0000001018148819 */ /* 0x000fe200000006ff */
[----:B------:R-:W-:Y:S01]  /*3e80*/  @!P0 IMAD.U32 R5, R14, 0x10000, RZ ;  /* 0x000100000e058824 */ /* 0x000fe200078e00ff */
[----:B------:R-:W-:Y:S01]  /*3e90*/  @!P0 LOP3.LUT R24, R24, 0xffff0000, RZ, 0xc0, !PT ;  /* 0xffff000018188812 */ /* 0x000fe200078ec0ff */
[-C--:B------:R-:W-:Y:S01]  /*3ea0*/  @!P0 FMUL.FTZ R2, R2, R4.reuse ;  /* 0x0000000402028220 */ /* 0x080fe20000410000 */
[----:B------:R-:W-:Y:S01]  /*3eb0*/  @!P0 LOP3.LUT R14, R14, 0xffff0000, RZ, 0xc0, !PT ;  /* 0xffff00000e0e8812 */ /* 0x000fe200078ec0ff */
[----:B------:R-:W-:Y:S01]  /*3ec0*/  @!P0 FFMA.FTZ R39, R22, R4, -R25 ;  /* 0x0000000416278223 */ /* 0x000fe20000010819 */
[C---:B------:R-:W-:Y:S01]  /*3ed0*/  @!P0 LOP3.LUT R4, R11.reuse, 0xffff0000, RZ, 0xc0, !PT ;  /* 0xffff00000b048812 */ /* 0x040fe200078ec0ff */
[----:B------:R-:W-:Y:S01]  /*3ee0*/  @!P0 IMAD.U32 R23, R10, 0x10000, RZ ;  /* 0x000100000a178824 */ /* 0x000fe200078e00ff */
[----:B------:R-:W-:Y:S01]  /*3ef0*/  @!P0 SHF.L.U32 R25, R11, 0x10, RZ ;  /* 0x000000100b198819 */ /* 0x000fe200000006ff */
[C---:B------:R-:W-:Y:S02]  /*3f00*/  @!P0 FMUL.FTZ R35, R3.reuse, R20 ;  /* 0x0000001403238220 */ /* 0x040fe40000410000 */
[----:B------:R-:W-:Y:S02]  /*3f10*/  @!P0 FMUL.FTZ R3, R3, R5 ;  /* 0x0000000503038220 */ /* 0x000fe40000410000 */
        /* <DEDUP_REMOVED lines=9> */
[----:B------:R-:W-:Y:S01]  /*3fb0*/  @!P0 F2FP.BF16.PACK_AB R3, R3, R35 ;  /* 0x000000230303823e */ /* 0x000fe200000010ff */
[----:B------:R-:W-:Y:S01]  /*3fc0*/  @!P0 IMAD.MOV.U32 R8, RZ, RZ, R5 ;  /* 0x000000ffff088224 */ /* 0x000fe200078e0005 */
[----:B------:R-:W-:Y:S02]  /*3fd0*/  @!P0 MOV R9, R2 ;  /* 0x0000000200098202 */ /* 0x000fe40000000f00 */
[----:B------:R-:W-:Y:S01]  /*3fe0*/  @!P0 F2FP.BF16.PACK_AB R0, R4, R38 ;  /* 0x000000260400823e */ /* 0x000fe200000010ff */
[----:B------:R-:W-:Y:S03]  /*3ff0*/  @!P0 IMAD.MOV.U32 R10, RZ, RZ, R3 ;  /* 0x000000ffff0a8224 */ /* 0x000fe600078e0003 */
[----:B------:R-:W-:Y:S05]  /*4000*/  @!P0 MOV R11, R0 ;  /* 0x00000000000b8202 */ /* 0x000fea0000000f00 */
[----:B------:R1:W-:Y:S02]  /*4010*/  ST.E.128 [R36.64], R8 ;  /* 0x0000000824007985 */ /* 0x0003e4000c101d08 */
.L_x_734:
[----:B------:R-:W-:Y:S05]  /*4020*/  BSYNC B0 ;  /* 0x0000000000007941 */ /* 0x000fea0003800000 */
.L_x_733:
[----:B------:R-:W-:Y:S01]  /*4030*/  ISETP.GE.AND P0, PT, R138, c[0x0][0x1d4], PT ;  /* 0x000075008a007a0c */ /* 0x000fe20003f06270 */
[----:B------:R-:W-:Y:S01]  /*4040*/  @!UPT UIADD3 URZ, URZ, URZ, URZ ;  /* 0x0000003f3f3ff290 */ /* 0x000fe2000fffe03f */
[----:B------:R-:W-:Y:S11]  /*4050*/  BSSY B0, `(.L_x_735) ;  /* 0x0000038000007945 */ /* 0x000ff60003800000 */
        /* <DEDUP_REMOVED lines=11> */
[C---:B------:R-:W-:Y:S01]  /*4110*/  @!P0 PRMT R0, R15.reuse, 0x5432, R0 ;  /* 0x000054320f008816 */ /* 0x040fe20000000000 */
[----:B------:R-:W-:Y:S01]  /*4120*/  @!P0 IMAD.U32 R7, R4, 0x10000, RZ ;  /* 0x0001000004078824 */ /* 0x000fe200078e00ff */
[----:B------:R-:W-:Y:S02]  /*4130*/  @!P0 PRMT R21, R32, 0x5432, R5 ;  /* 0x0000543220158816 */ /* 0x000fe40000000005 */
[----:B------:R-:W-:Y:S01]  /*4140*/  @!P0 PRMT R5, R15, 0x5410, R2 ;  /* 0x000054100f058816 */ /* 0x000fe20000000002 */
[----:B------:R-:W-:Y:S01]  /*4150*/  @!P0 IMAD.U32 R6, R0, 0x10000, RZ ;  /* 0x0001000000068824 */ /* 0x000fe200078e00ff */
[----:B------:R-:W-:Y:S02]  /*4160*/  @!P0 LOP3.LUT R15, R4, 0xffff0000, RZ, 0xc0, !PT ;  /* 0xffff0000040f8812 */ /* 0x000fe400078ec0ff */
[----:B------:R-:W-:Y:S01]  /*4170*/  @!P0 LOP3.LUT R4, R0, 0xffff0000, RZ, 0xc0, !PT ;  /* 0xffff000000048812 */ /* 0x000fe200078ec0ff */
[C---:B-12---:R-:W-:Y:S01]  /*4180*/  @!P0 IMAD.U32 R14, R8.reuse, 0x10000, RZ ;  /* 0x00010000080e8824 */ /* 0x046fe200078e00ff */
        /* <DEDUP_REMOVED lines=36> */
.L_x_736:
[----:B------:R-:W-:Y:S05]  /*43d0*/  BSYNC B0 ;  /* 0x0000000000007941 */ /* 0x000fea0003800000 */
.L_x_735:
        /* <DEDUP_REMOVED lines=12> */
[C---:B------:R-:W-:Y:S02]  /*44a0*/  @!P0 PRMT R4, R33.reuse, 0x5410, R3 ;  /* 0x0000541021048816 */ /* 0x040fe40000000003 */
        /* <DEDUP_REMOVED lines=45> */
.L_x_738:
[----:B------:R-:W-:Y:S05]  /*4780*/  BSYNC B0 ;  /* 0x0000000000007941 */ /* 0x000fea0003800000 */
.L_x_737:
        /* <DEDUP_REMOVED lines=23> */
[----:B--2---:R-:W-:Y:S01]  /*4900*/  @!P0 SHF.L.U32 R14, R9, 0x10, RZ ;  /* 0x00000010090e8819 */ /* 0x004fe200000006ff */
        /* <DEDUP_REMOVED lines=34> */
.L_x_729:
        /* <DEDUP_REMOVED lines=31> */
.L_x_740:
[----:B------:R-:W-:Y:S05]  /*4d20*/  BSYNC B0 ;  /* 0x0000000000007941 */ /* 0x000fea0003800000 */
.L_x_739:
        /* <DEDUP_REMOVED lines=21> */
[----:B------:R-:W1:Y:S01]  /*4e80*/  LDS.128 R28, [R79+0xc080] ;  /* 0x00c080004f1c7984 */ /* 0x000e620000000c00 */
[----:B------:R-:W-:Y:S01]  /*4e90*/  ISETP.GE.AND P0, PT, R134, c[0x0][0x27c], PT ;  /* 0x00009f0086007a0c */ /* 0x000fe20003f06270 */
[----:B------:R-:W-:Y:S01]  /*4ea0*/  IMAD.MOV.U32 R32, RZ, RZ, R24 ;  /* 0x000000ffff207224 */ /* 0x000fe200078e0018 */
[----:B------:R-:W-:Y:S01]  /*4eb0*/  SEL R0, R98, R45, !P2 ;  /* 0x0000002d62007207 */ /* 0x000fe20005000000 */
[----:B------:R-:W-:Y:S01]  /*4ec0*/  IMAD.MOV.U32 R9, RZ, RZ, R4 ;  /* 0x000000ffff097224 */ /* 0x000fe200078e0004 */
[----:B------:R-:W-:Y:S01]  /*4ed0*/  MOV R33, R25 ;  /* 0x0000001900217202 */ /* 0x000fe20000000f00 */
[----:B------:R-:W-:Y:S01]  /*4ee0*/  IMAD.MOV.U32 R8, RZ, RZ, R5 ;  /* 0x000000ffff087224 */ /* 0x000fe200078e0005 */
[----:B------:R-:W-:Y:S01]  /*4ef0*/  SHF.R.S32.HI R2, RZ, 0x1f, R0 ;  /* 0x0000001fff027819 */ /* 0x000fe20000011400 */
[----:B------:R-:W-:Y:S01]  /*4f00*/  IMAD.MOV.U32 R21, RZ, RZ, R26 ;  /* 0x000000ffff157224 */ /* 0x000fe200078e001a */
[----:B------:R-:W-:Y:S02]  /*4f10*/  MOV R34, R27 ;  /* 0x0000001b00227202 */ /* 0x000fe40000000f00 */
[----:B------:R-:W-:Y:S03]  /*4f20*/  LEA.HI R0, R2, R0, RZ, 0x4 ;  /* 0x0000000002007211 */ /* 0x000fe600078f20ff */
[----:B------:R-:W-:Y:S02]  /*4f30*/  @!P0 SHF.R.U64 R24, R24, 0x10, R25 ;  /* 0x0000001018188819 */ /* 0x000fe40000001219 */
[----:B------:R-:W-:Y:S02]  /*4f40*/  LEA.HI.SX32 R0, R0, R88, 0x1c ;  /* 0x0000005800007211 */ /* 0x000fe400078fe2ff */
[----:B------:R-:W-:Y:S02]  /*4f50*/  @!P0 SHF.R.U64 R10, R4, 0x10, R5 ;  /* 0x00000010040a8819 */ /* 0x000fe40000001205 */
[----:B------:R-:W-:Y:S01]  /*4f60*/  SHF.R.S32.HI R2, RZ, 0x1f, R0 ;  /* 0x0000001fff027819 */ /* 0x000fe20000011400 */
[----:B------:R-:W-:Y:S01]  /*4f70*/  IMAD.SHL.U32 R35, R0, 0x8, RZ ;  /* 0x0000000800237824 */ /* 0x000fe200078e00ff */
[--C-:B------:R-:W-:Y:S02]  /*4f80*/  @!P0 SHF.R.U64 R3, R6, 0x10, R7.reuse ;  /* 0x0000001006038819 */ /* 0x100fe40000001207 */
[----:B------:R-:W-:Y:S02]  /*4f90*/  LEA.HI R0, R2, R0, RZ, 0x3 ;  /* 0x0000000002007211 */ /* 0x000fe400078f18ff */
[----:B------:R-:W-:Y:S02]  /*4fa0*/  @!P0 PRMT R24, R32, 0x5410, R24 ;  /* 0x0000541020188816 */ /* 0x000fe40000000018 */
[----:B------:R-:W-:Y:S01]  /*4fb0*/  @!P0 SHF.R.U32.HI R4, RZ, 0x10, R7 ;  /* 0x00000010ff048819 */ /* 0x000fe20000011607 */
[----:B------:R-:W-:Y:S01]  /*4fc0*/  IMAD.SHL.U32 R0, R0, 0x100, RZ ;  /* 0x0000010000007824 */ /* 0x000fe200078e00ff */
[----:B------:R-:W-:Y:S02]  /*4fd0*/  LOP3.LUT R2, R230, 0x38, R35, 0xf8, !PT ;  /* 0x00000038e6027812 */ /* 0x000fe400078ef823 */
[----:B------:R-:W-:Y:S02]  /*4fe0*/  @!P0 SHF.R.U32.HI R23, RZ, 0x10, R25 ;  /* 0x00000010ff178819 */ /* 0x000fe40000011619 */
[----:B------:R-:W-:Y:S02]  /*4ff0*/  LOP3.LUT R2, R2, R108, RZ, 0x3c, !PT ;  /* 0x0000006c02027212 */ /* 0x000fe400078e3cff */
[----:B------:R-:W-:Y:S02]  /*5000*/  LOP3.LUT R0, R0, 0x7ffff800, RZ, 0xc0, !PT ;  /* 0x7ffff80000007812 */ /* 0x000fe400078ec0ff */
[----:B--2---:R-:W-:Y:S02]  /*5010*/  @!P0 SHF.R.U64 R22, R26, 0x10, R27 ;  /* 0x000000101a168819 */ /* 0x004fe4000000121b */
[----:B------:R-:W-:Y:S02]  /*5020*/  IADD3 R0, R2, R0, R231 ;  /* 0x0000000002007210 */ /* 0x000fe40007ffe0e7 */
[----:B------:R-:W-:Y:S01]  /*5030*/  @!P0 SHF.R.U32.HI R2, RZ, 0x10, R5 ;  /* 0x00000010ff028819 */ /* 0x000fe20000011605 */
[----:B------:R-:W-:Y:S01]  /*5040*/  IMAD.MOV.U32 R5, RZ, RZ, R7 ;  /* 0x000000ffff057224 */ /* 0x000fe200078e0007 */
[----:B------:R-:W-:Y:S01]  /*5050*/  @!P0 PRMT R23, R33, 0x5410, R23 ;  /* 0x0000541021178816 */ /* 0x000fe20000000017 */
[----:B------:R-:W-:Y:S01]  /*5060*/  IMAD.SHL.U32 R0, R0, 0x2, RZ ;  /* 0x0000000200007824 */ /* 0x000fe200078e00ff */
[----:B------:R-:W-:Y:S02]  /*5070*/  @!P0 PRMT R7, R8, 0x5410, R2 ;  /* 0x0000541008078816 */ /* 0x000fe40000000002 */
[----:B------:R-:W-:Y:S01]  /*5080*/  @!P0 PRMT R26, R21, 0x5410, R22 ;  /* 0x00005410151a8816 */ /* 0x000fe20000000016 */
[----:B-1----:R-:W-:Y:S01]  /*5090*/  @!P0 IMAD.U32 R22, R29, 0x10000, RZ ;  /* 0x000100001d168824 */ /* 0x002fe200078e00ff */
[----:B------:R1:W2:Y:S01]  /*50a0*/  LDS.128 R12, [R0+0xc080] ;  /* 0x00c08000000c7984 */ /* 0x0002a20000000c00 */
[----:B------:R-:W-:Y:S04]  /*50b0*/  @!P0 SHF.R.U32.HI R25, RZ, 0x10, R27 ;  /* 0x00000010ff198819 */ /* 0x000fe8000001161b */
[----:B------:R-:W-:Y:S01]  /*50c0*/  @!P0 PRMT R25, R34, 0x5410, R25 ;  /* 0x0000541022198816 */ /* 0x000fe20000000019 */
[----:B-1----:R-:W-:Y:S01]  /*50d0*/  IMAD.MOV.U32 R0, RZ, RZ, R6 ;  /* 0x000000ffff007224 */ /* 0x002fe200078e0006 */
[----:B------:R-:W-:Y:S01]  /*50e0*/  @!P0 PRMT R6, R9, 0x5410, R10 ;  /* 0x0000541009068816 */ /* 0x000fe2000000000a */
[----:B------:R-:W-:Y:S01]  /*50f0*/  @!P0 IMAD.U32 R10, R24, 0x10000, RZ ;  /* 0x00010000180a8824 */ /* 0x000fe200078e00ff */
[----:B------:R-:W-:Y:S01]  /*5100*/  @!P0 PRMT R9, R5, 0x5410, R4 ;  /* 0x0000541005098816 */ /* 0x000fe20000000004 */
[----:B------:R-:W-:Y:S01]  /*5110*/  @!P0 IMAD.U32 R4, R28, 0x10000, RZ ;  /* 0x000100001c048824 */ /* 0x000fe200078e00ff */
[----:B------:R-:W-:Y:S01]  /*5120*/  @!P0 PRMT R8, R0, 0x5410, R3 ;  /* 0x0000541000088816 */ /* 0x000fe20000000003 */
[----:B------:R-:W-:Y:S01]  /*5130*/  @!P0 IMAD.U32 R3, R6, 0x10000, RZ ;  /* 0x0001000006038824 */ /* 0x000fe200078e00ff */
[----:B------:R-:W-:Y:S02]  /*5140*/  @!P0 LOP3.LUT R5, R24, 0xffff0000, RZ, 0xc0, !PT ;  /* 0xffff000018058812 */ /* 0x000fe400078ec0ff */
[C---:B--2---:R-:W-:Y:S02]  /*5150*/  @!P0 SHF.L.U32 R0, R12.reuse, 0x10, RZ ;  /* 0x000000100c008819 */ /* 0x044fe400000006ff */
[----:B------:R-:W-:Y:S03]  /*5160*/  @!P0 LOP3.LUT R2, R12, 0xffff0000, RZ, 0xc0, !PT ;  /* 0xffff00000c028812 */ /* 0x000fe600078ec0ff */
[C---:B------:R-:W-:Y:S02]  /*5170*/  @!P0 FMUL.FTZ R21, R0.reuse, R10 ;  /* 0x0000000a00158220 */ /* 0x040fe40000410000 */
[-C--:B------:R-:W-:Y:S02]  /*5180*/  @!P0 FMUL.FTZ R0, R0, R3.reuse ;  /* 0x0000000300008220 */ /* 0x080fe40000410000 */
[----:B------:R-:W-:Y:S01]  /*5190*/  @!P0 FFMA.FTZ R24, R4, R3, -R21 ;  /* 0x0000000304188223 */ /* 0x000fe20000010815 */
[----:B------:R-:W-:Y:S01]  /*51a0*/  @!P0 SHF.L.U32 R3, R13, 0x10, RZ ;  /* 0x000000100d038819 */ /* 0x000fe200000006ff */
[----:B------:R-:W-:Y:S01]  /*51b0*/  @!P0 FFMA.FTZ R0, R10, R4, R0 ;  /* 0x000000040a008223 */ /* 0x000fe20000010000 */
[----:B------:R-:W-:Y:S01]  /*51c0*/  @!P0 LOP3.LUT R4, R6, 0xffff0000, RZ, 0xc0, !PT ;  /* 0xffff000006048812 */ /* 0x000fe200078ec0ff */
[----:B------:R-:W-:Y:S01]  /*51d0*/  @!P0 FMUL.FTZ R6, R2, R5 ;  /* 0x0000000502068220 */ /* 0x000fe20000410000 */
[----:B------:R-:W-:Y:S01]  /*51e0*/  @!P0 LOP3.LUT R10, R28, 0xffff0000, RZ, 0xc0, !PT ;  /* 0xffff00001c0a8812 */ /* 0x000fe200078ec0ff */
[C---:B------:R-:W-:Y:S01]  /*51f0*/  @!P0 IMAD.U32 R21, R23.reuse, 0x10000, RZ ;  /* 0x0001000017158824 */ /* 0x040fe200078e00ff */
[----:B------:R-:W-:Y:S01]  /*5200*/  @!P0 LOP3.LUT R23, R23, 0xffff0000, RZ, 0xc0, !PT ;  /* 0xffff000017178812 */ /* 0x000fe200078ec0ff */
[-C--:B------:R-:W-:Y:S02]  /*5210*/  @!P0 FMUL.FTZ R2, R2, R4.reuse ;  /* 0x0000000402028220 */ /* 0x080fe40000410000 */
[----:B------:R-:W-:Y:S02]  /*5220*/  @!P0 FFMA.FTZ R27, R10, R4, -R6 ;  /* 0x000000040a1b8223 */ /* 0x000fe40000010806 */
[----:B------:R-:W-:Y:S02]  /*5230*/  @!P0 IMAD.U32 R4, R7, 0x10000, RZ ;  /* 0x0001000007048824 */ /* 0x000fe400078e00ff */
[----:B------:R-:W-:Y:S01]  /*5240*/  @!P0 FMUL.FTZ R6, R3, R21 ;  /* 0x0000001503068220 */ /* 0x000fe20000410000 */
[----:B------:R-:W-:Y:S01]  /*5250*/  @!P0 F2FP.BF16.PACK_AB R27, R27, R24 ;  /* 0x000000181b1b823e */ /* 0x000fe200000010ff */
[-C--:B------:R-:W-:Y:S02]  /*5260*/  @!P0 FMUL.FTZ R3, R3, R4.reuse ;  /* 0x0000000403038220 */ /* 0x080fe40000410000 */
[----:B------:R-:W-:Y:S01]  /*5270*/  @!P0 FFMA.FTZ R44, R22, R4, -R6 ;  /* 0x00000004162c8223 */ /* 0x000fe20000010806 */
[----:B------:R-:W-:Y:S01]  /*5280*/  @!P0 LOP3.LUT R4, R13, 0xffff0000, RZ, 0xc0, !PT ;  /* 0xffff00000d048812 */ /* 0x000fe200078ec0ff */
[----:B------:R-:W-:Y:S01]  /*5290*/  @!P0 FFMA.FTZ R2, R5, R10, R2 ;  /* 0x0000000a05028223 */ /* 0x000fe20000010002 */
[----:B------:R-:W-:Y:S01]  /*52a0*/  @!P0 LOP3.LUT R6, R7, 0xffff0000, RZ, 0xc0, !PT ;  /* 0xffff000007068812 */ /* 0x000fe200078ec0ff */
[----:B------:R-:W-:Y:S01]  /*52b0*/  @!P0 FFMA.FTZ R3, R21, R22, R3 ;  /* 0x0000001615038223 */ /* 0x000fe20000010003 */
[----:B------:R-:W-:Y:S01]  /*52c0*/  @!P0 LOP3.LUT R7, R29, 0xffff0000, RZ, 0xc0, !PT ;  /* 0xffff00001d078812 */ /* 0x000fe200078ec0ff */
[----:B------:R-:W-:Y:S01]  /*52d0*/  @!P0 FMUL.FTZ R21, R4, R23 ;  /* 0x0000001704158220 */ /* 0x000fe20000410000 */
[----:B------:R-:W-:Y:S01]  /*52e0*/  @!P0 SHF.L.U32 R5, R14, 0x10, RZ ;  /* 0x000000100e058819 */ /* 0x000fe200000006ff */
[-C--:B------:R-:W-:Y:S01]  /*52f0*/  @!P0 FMUL.FTZ R4, R4, R6.reuse ;  /* 0x0000000604048220 */ /* 0x080fe20000410000 */
[C---:B------:R-:W-:Y:S01]  /*5300*/  @!P0 LOP3.LUT R22, R26.reuse, 0xffff0000, RZ, 0xc0, !PT ;  /* 0xffff00001a168812 */ /* 0x040fe200078ec0ff */
[----:B------:R-:W-:Y:S02]  /*5310*/  @!P0 IMAD.U32 R10, R26, 0x10000, RZ ;  /* 0x000100001a0a8824 */ /* 0x000fe400078e00ff */
[----:B------:R-:W-:Y:S02]  /*5320*/  @!P0 FFMA.FTZ R34, R7, R6, -R21 ;  /* 0x0000000607228223 */ /* 0x000fe40000010815 */
[----:B------:R-:W-:Y:S01]  /*5330*/  @!P0 FFMA.FTZ R4, R23, R7, R4 ;  /* 0x0000000717048223 */ /* 0x000fe20000010004 */
[----:B------:R-:W-:Y:S01]  /*5340*/  @!P0 LOP3.LUT R23, R30, 0xffff0000, RZ, 0xc0, !PT ;  /* 0xffff00001e178812 */ /* 0x000fe200078ec0ff */
[----:B------:R-:W-:Y:S01]  /*5350*/  @!P0 IMAD.U32 R6, R8, 0x10000, RZ ;  /* 0x0001000008068824 */ /* 0x000fe200078e00ff */
[----:B------:R-:W-:Y:S01]  /*5360*/  @!P0 F2FP.BF16.PACK_AB R26, R34, R44 ;  /* 0x0000002c221a823e */ /* 0x000fe200000010ff */
[----:B------:R-:W-:Y:S01]  /*5370*/  @!P0 IMAD.U32 R21, R30, 0x10000, RZ ;  /* 0x000100001e158824 */ /* 0x000fe200078e00ff */
[----:B------:R-:W-:Y:S01]  /*5380*/  @!P0 F2FP.BF16.PACK_AB R3, R4, R3 ;  /* 0x000000030403823e */ /* 0x000fe200000010ff */
[C---:B------:R-:W-:Y:S01]  /*5390*/  @!P0 FMUL.FTZ R7, R5.reuse, R10 ;  /* 0x0000000a05078220 */ /* 0x040fe20000410000 */
[----:B------:R-:W-:Y:S01]  /*53a0*/  @!P0 MOV R29, R26 ;  /* 0x0000001a001d8202 */ /* 0x000fe20000000f00 */
[-C--:B------:R-:W-:Y:S01]  /*53b0*/  @!P0 FMUL.FTZ R5, R5, R6.reuse ;  /* 0x0000000605058220 */ /* 0x080fe20000410000 */
[----:B------:R-:W-:Y:S01]  /*53c0*/  @!P0 MOV R13, R3 ;  /* 0x00000003000d8202 */ /* 0x000fe20000000f00 */
[----:B------:R-:W-:Y:S01]  /*53d0*/  @!P0 FFMA.FTZ R33, R21, R6, -R7 ;  /* 0x0000000615218223 */ /* 0x000fe20000010807 */
[----:B------:R-:W-:Y:S01]  /*53e0*/  @!P0 LOP3.LUT R6, R14, 0xffff0000, RZ, 0xc0, !PT ;  /* 0xffff00000e068812 */ /* 0x000fe200078ec0ff */
[----:B------:R-:W-:Y:S01]  /*53f0*/  @!P0 FFMA.FTZ R5, R10, R21, R5 ;  /* 0x000000150a058223 */ /* 0x000fe20000010005 */
[----:B------:R-:W-:Y:S01]  /*5400*/  @!P0 LOP3.LUT R7, R8, 0xffff0000, RZ, 0xc0, !PT ;  /* 0xffff000008078812 */ /* 0x000fe200078ec0ff */
[----:B------:R-:W-:Y:S02]  /*5410*/  @!P0 IMAD.U32 R10, R25, 0x10000, RZ ;  /* 0x00010000190a8824 */ /* 0x000fe400078e00ff */
[C---:B------:R-:W-:Y:S02]  /*5420*/  @!P0 FMUL.FTZ R8, R6.reuse, R22 ;  /* 0x0000001606088220 */ /* 0x040fe40000410000 */
[-C--:B------:R-:W-:Y:S02]  /*5430*/  @!P0 FMUL.FTZ R6, R6, R7.reuse ;  /* 0x0000000706068220 */ /* 0x080fe40000410000 */
[----:B------:R-:W-:Y:S01]  /*5440*/  @!P0 FFMA.FTZ R24, R23, R7, -R8 ;  /* 0x0000000717188223 */ /* 0x000fe20000010808 */
[----:B------:R-:W-:Y:S01]  /*5450*/  @!P0 SHF.L.U32 R7, R15, 0x10, RZ ;  /* 0x000000100f078819 */ /* 0x000fe200000006ff */
[----:B------:R-:W-:Y:S01]  /*5460*/  @!P0 FFMA.FTZ R6, R22, R23, R6 ;  /* 0x0000001716068223 */ /* 0x000fe20000010006 */
[C---:B------:R-:W-:Y:S01]  /*5470*/  @!P0 LOP3.LUT R23, R31.reuse, 0xffff0000, RZ, 0xc0, !PT ;  /* 0xffff00001f178812 */ /* 0x040fe200078ec0ff */
[----:B------:R-:W-:Y:S01]  /*5480*/  @!P0 IMAD.U32 R21, R31, 0x10000, RZ ;  /* 0x000100001f158824 */ /* 0x000fe200078e00ff */
[----:B------:R-:W-:Y:S01]  /*5490*/  @!P0 F2FP.BF16.PACK_AB R24, R24, R33 ;  /* 0x000000211818823e */ /* 0x000fe200000010ff */
[C---:B------:R-:W-:Y:S01]  /*54a0*/  @!P0 IMAD.U32 R8, R9.reuse, 0x10000, RZ ;  /* 0x0001000009088824 */ /* 0x040fe200078e00ff */
[----:B------:R-:W-:Y:S01]  /*54b0*/  @!P0 LOP3.LUT R9, R9, 0xffff0000, RZ, 0xc0, !PT ;  /* 0xffff000009098812 */ /* 0x000fe200078ec0ff */
[C---:B------:R-:W-:Y:S02]  /*54c0*/  @!P0 FMUL.FTZ R22, R7.reuse, R10 ;  /* 0x0000000a07168220 */ /* 0x040fe40000410000 */
[-C--:B------:R-:W-:Y:S02]  /*54d0*/  @!P0 FMUL.FTZ R7, R7, R8.reuse ;  /* 0x0000000807078220 */ /* 0x080fe40000410000 */
[----:B------:R-:W-:Y:S01]  /*54e0*/  @!P0 FFMA.FTZ R32, R21, R8, -R22 ;  /* 0x0000000815208223 */ /* 0x000fe20000010816 */
[----:B------:R-:W-:Y:S01]  /*54f0*/  @!P0 LOP3.LUT R22, R25, 0xffff0000, RZ, 0xc0, !PT ;  /* 0xffff000019168812 */ /* 0x000fe200078ec0ff */
[----:B------:R-:W-:Y:S01]  /*5500*/  @!P0 FFMA.FTZ R7, R10, R21, R7 ;  /* 0x000000150a078223 */ /* 0x000fe20000010007 */
[----:B------:R-:W-:Y:S01]  /*5510*/  @!P0 LOP3.LUT R8, R15, 0xffff0000, RZ, 0xc0, !PT ;  /* 0xffff00000f088812 */ /* 0x000fe200078ec0ff */
[----:B------:R-:W-:Y:S02]  /*5520*/  @!P0 IMAD.MOV.U32 R28, RZ, RZ, R27 ;  /* 0x000000ffff1c8224 */ /* 0x000fe400078e001b */
[----:B------:R-:W-:Y:S02]  /*5530*/  @!P0 IMAD.MOV.U32 R30, RZ, RZ, R24 ;  /* 0x000000ffff1e8224 */ /* 0x000fe400078e0018 */
        /* <DEDUP_REMOVED lines=18> */
.L_x_742:
[----:B------:R-:W-:Y:S05]  /*5660*/  BSYNC B0 ;  /* 0x0000000000007941 */ /* 0x000fea0003800000 */
.L_x_741:
[----:B------:R-:W-:Y:S11]  /*5670*/  ISETP.GE.AND P0, PT, R138, c[0x0][0x1d4], PT ;  /* 0x000075008a007a0c */ /* 0x000ff60003f06270 */
[----:B------:R-:W-:Y:S02]  /*5680*/  @!UPT UIADD3 URZ, URZ, URZ, URZ ;  /* 0x0000003f3f3ff290 */ /* 0x000fe4000fffe03f */
[----:B------:R-:W-:-:S05]  /*5690*/  @P0 BRA `(.L_x_732) ;  /* 0x0000096000000947 */ /* 0x000fca0003800000 */
[----:B------:R-:W-:Y:S01]  /*56a0*/  LOP3.LUT P1, RZ, R215, 0x4, RZ, 0xc0, !PT ;  /* 0x00000004d7ff7812 */ /* 0x000fe2000782c0ff */
[----:B------:R-:W5:Y:S01]  /*56b0*/  LDS.128 R32, [R78+0xc080] ;  /* 0x00c080004e207984 */ /* 0x000f620000000c00 */
[----:B------:R-:W-:Y:S02]  /*56c0*/  ISETP.GE.AND P0, PT, R138, c[0x0][0x27c], PT ;  /* 0x00009f008a007a0c */ /* 0x000fe40003f06270 */
[----:B------:R-:W-:Y:S02]  /*56d0*/  SEL R0, R98, R45, !P1 ;  /* 0x0000002d62007207 */ /* 0x000fe40004800000 */
[C---:B-1--4-:R-:W-:Y:S02]  /*56e0*/  LEA R30, P1, R54.reuse, R42, 0x1 ;  /* 0x0000002a361e7211 */ /* 0x052fe400078208ff */
[----:B------:R-:W-:Y:S02]  /*56f0*/  SHF.R.S32.HI R2, RZ, 0x1f, R0 ;  /* 0x0000001fff027819 */ /* 0x000fe40000011400 */
[----:B---3--:R-:W-:Y:S02]  /*5700*/  LEA.HI.X R31, R54, R43, R82, 0x1, P1 ;  /* 0x0000002b361f7211 */ /* 0x008fe400008f0c52 */
[----:B------:R-:W-:Y:S03]  /*5710*/  LEA.HI R0, R2, R0, RZ, 0x4 ;  /* 0x0000000002007211 */ /* 0x000fe600078f20ff */
[----:B------:R-:W-:Y:S02]  /*5720*/  @!P0 SHF.R.U64 R3, R16, 0x10, R17 ;  /* 0x0000001010038819 */ /* 0x000fe40000001211 */
[----:B------:R-:W-:Y:S02]  /*5730*/  LEA.HI.SX32 R0, R0, R87, 0x1c ;  /* 0x0000005700007211 */ /* 0x000fe400078fe2ff */
[----:B------:R-:W-:Y:S02]  /*5740*/  @!P0 SHF.R.U32.HI R5, RZ, 0x10, R19 ;  /* 0x00000010ff058819 */ /* 0x000fe40000011613 */
[----:B------:R-:W-:Y:S01]  /*5750*/  SHF.R.S32.HI R2, RZ, 0x1f, R0 ;  /* 0x0000001fff027819 */ /* 0x000fe20000011400 */
[----:B------:R-:W-:Y:S01]  /*5760*/  IMAD.SHL.U32 R44, R0, 0x8, RZ ;  /* 0x00000008002c7824 */ /* 0x000fe200078e00ff */
[--C-:B------:R-:W-:Y:S02]  /*5770*/  @!P0 SHF.R.U64 R4, R36, 0x10, R37.reuse ;  /* 0x0000001024048819 */ /* 0x100fe40000001225 */
[----:B------:R-:W-:Y:S02]  /*5780*/  LEA.HI R0, R2, R0, RZ, 0x3 ;  /* 0x0000000002007211 */ /* 0x000fe400078f18ff */
[----:B------:R-:W-:Y:S02]  /*5790*/  LOP3.LUT R2, R230, 0x38, R44, 0xf8, !PT ;  /* 0x00000038e6027812 */ /* 0x000fe400078ef82c */
[----:B------:R-:W-:Y:S01]  /*57a0*/  @!P0 PRMT R10, R40, 0x5410, R4 ;  /* 0x00005410280a8816 */ /* 0x000fe20000000004 */
[----:B------:R-:W-:Y:S01]  /*57b0*/  IMAD.SHL.U32 R0, R0, 0x100, RZ ;  /* 0x0000010000007824 */ /* 0x000fe200078e00ff */
[----:B------:R-:W-:Y:S02]  /*57c0*/  LOP3.LUT R2, R2, R108, RZ, 0x3c, !PT ;  /* 0x0000006c02027212 */ /* 0x000fe400078e3cff */
[----:B------:R-:W-:Y:S02]  /*57d0*/  @!P0 SHF.R.U32.HI R7, RZ, 0x10, R37 ;  /* 0x00000010ff078819 */ /* 0x000fe40000011625 */
[----:B------:R-:W-:Y:S02]  /*57e0*/  LOP3.LUT R0, R0, 0x7ffff800, RZ, 0xc0, !PT ;  /* 0x7ffff80000007812 */ /* 0x000fe400078ec0ff */
[----:B------:R-:W-:Y:S02]  /*57f0*/  @!P0 PRMT R6, R11, 0x5432, R3 ;  /* 0x000054320b068816 */ /* 0x000fe40000000003 */
[----:B------:R-:W-:Y:S01]  /*5800*/  IADD3 R0, R2, R0, R231 ;  /* 0x0000000002007210 */ /* 0x000fe20007ffe0e7 */
[----:B-----5:R-:W-:Y:S01]  /*5810*/  @!P0 IMAD.U32 R26, R35, 0x10000, RZ ;  /* 0x00010000231a8824 */ /* 0x020fe200078e00ff */
[----:B------:R-:W-:Y:S01]  /*5820*/  @!P0 LOP3.LUT R21, R33, 0xffff0000, RZ, 0xc0, !PT ;  /* 0xffff000021158812 */ /* 0x000fe200078ec0ff */
[----:B------:R-:W-:Y:S01]  /*5830*/  @!P0 IMAD.U32 R23, R34, 0x10000, RZ ;  /* 0x0001000022178824 */ /* 0x000fe200078e00ff */
[----:B------:R-:W-:Y:S01]  /*5840*/  @!P0 LOP3.LUT R28, R35, 0xffff0000, RZ, 0xc0, !PT ;  /* 0xffff0000231c8812 */ /* 0x000fe200078ec0ff */
[----:B------:R-:W-:Y:S01]  /*5850*/  IMAD.SHL.U32 R0, R0, 0x2, RZ ;  /* 0x0000000200007824 */ /* 0x000fe200078e00ff */
[----:B------:R-:W-:Y:S01]  /*5860*/  @!P0 SHF.R.U64 R2, R18, 0x10, R19 ;  /* 0x0000001012028819 */ /* 0x000fe20000001213 */
[----:B------:R-:W-:Y:S01]  /*5870*/  @!P0 IMAD.U32 R19, R33, 0x10000, RZ ;  /* 0x0001000021138824 */ /* 0x000fe200078e00ff */
[--C-:B------:R-:W-:Y:S02]  /*5880*/  @!P0 SHF.R.U32.HI R8, RZ, 0x10, R39.reuse ;  /* 0x00000010ff088819 */ /* 0x100fe40000011627 */
[----:B--2---:R1:W2:Y:S01]  /*5890*/  LDS.128 R12, [R0+0xc080] ;  /* 0x00c08000000c7984 */ /* 0x0042a20000000c00 */
[----:B------:R-:W-:Y:S02]  /*58a0*/  @!P0 SHF.R.U64 R16, R38, 0x10, R39 ;  /* 0x0000001026108819 */ /* 0x000fe40000001227 */
[----:B------:R-:W-:Y:S01]  /*58b0*/  @!P0 PRMT R9, R40, 0x5432, R7 ;  /* 0x0000543228098816 */ /* 0x000fe20000000007 */
[----:B------:R-:W-:Y:S01]  /*58c0*/  @!P0 IMAD.U32 R7, R10, 0x10000, RZ ;  /* 0x000100000a078824 */ /* 0x000fe200078e00ff */
[C---:B------:R-:W-:Y:S02]  /*58d0*/  @!P0 PRMT R22, R41.reuse, 0x5410, R8 ;  /* 0x0000541029168816 */ /* 0x040fe40000000008 */
[----:B------:R-:W-:Y:S01]  /*58e0*/  @!P0 PRMT R24, R41, 0x5432, R16 ;  /* 0x0000543229188816 */ /* 0x000fe20000000010 */
[----:B------:R-:W-:Y:S01]  /*58f0*/  @!P0 IMAD.U32 R18, R9, 0x10000, RZ ;  /* 0x0001000009128824 */ /* 0x000fe200078e00ff */
[----:B------:R-:W-:Y:S01]  /*5900*/  @!P0 PRMT R8, R20, 0x5410, R5 ;  /* 0x0000541014088816 */ /* 0x000fe20000000005 */
[C---:B------:R-:W-:Y:S01]  /*5910*/  @!P0 IMAD.U32 R5, R6.reuse, 0x10000, RZ ;  /* 0x0001000006058824 */ /* 0x040fe200078e00ff */
[----:B------:R-:W-:Y:S01]  /*5920*/  @!P0 LOP3.LUT R6, R6, 0xffff0000, RZ, 0xc0, !PT ;  /* 0xffff000006068812 */ /* 0x000fe200078ec0ff */
[C---:B------:R-:W-:Y:S01]  /*5930*/  @!P0 IMAD.U32 R25, R22.reuse, 0x10000, RZ ;  /* 0x0001000016198824 */ /* 0x040fe200078e00ff */
[----:B------:R-:W-:Y:S01]  /*5940*/  @!P0 LOP3.LUT R27, R22, 0xffff0000, RZ, 0xc0, !PT ;  /* 0xffff0000161b8812 */ /* 0x000fe200078ec0ff */
[C---:B------:R-:W-:Y:S01]  /*5950*/  @!P0 IMAD.U32 R22, R24.reuse, 0x10000, RZ ;  /* 0x0001000018168824 */ /* 0x040fe200078e00ff */
[----:B------:R-:W-:Y:S02]  /*5960*/  @!P0 LOP3.LUT R24, R24, 0xffff0000, RZ, 0xc0, !PT ;  /* 0xffff000018188812 */ /* 0x000fe400078ec0ff */
[----:B-1----:R-:W-:Y:S02]  /*5970*/  @!P0 SHF.R.U32.HI R0, RZ, 0x10, R17 ;  /* 0x00000010ff008819 */ /* 0x002fe40000011611 */
[----:B------:R-:W-:Y:S02]  /*5980*/  @!P0 LOP3.LUT R17, R32, 0xffff0000, RZ, 0xc0, !PT ;  /* 0xffff000020118812 */ /* 0x000fe400078ec0ff */
[----:B------:R-:W-:Y:S02]  /*5990*/  @!P0 PRMT R4, R11, 0x5410, R0 ;  /* 0x000054100b048816 */ /* 0x000fe40000000000 */
[----:B------:R-:W-:Y:S01]  /*59a0*/  @!P0 PRMT R11, R20, 0x5432, R2 ;  /* 0x00005432140b8816 */ /* 0x000fe20000000002 */
[----:B------:R-:W-:Y:S01]  /*59b0*/  @!P0 IMAD.U32 R2, R32, 0x10000, RZ ;  /* 0x0001000020028824 */ /* 0x000fe200078e00ff */
[----:B------:R-:W-:Y:S01]  /*59c0*/  @!P0 LOP3.LUT R20, R9, 0xffff0000, RZ, 0xc0, !PT ;  /* 0xffff000009148812 */ /* 0x000fe200078ec0ff */
[----:B--2---:R-:W-:Y:S02]  /*59d0*/  @!P0 IMAD.U32 R0, R12, 0x10000, RZ ;  /* 0x000100000c008824 */ /* 0x004fe400078e00ff */
[----:B------:R-:W-:Y:S02]  /*59e0*/  @!P0 IMAD.U32 R3, R13, 0x10000, RZ ;  /* 0x000100000d038824 */ /* 0x000fe400078e00ff */
[C---:B------:R-:W-:Y:S02]  /*59f0*/  @!P0 FMUL.FTZ R16, R0.reuse, R7 ;  /* 0x0000000700108220 */ /* 0x040fe40000410000 */
[-C--:B------:R-:W-:Y:S02]  /*5a00*/  @!P0 FMUL.FTZ R0, R0, R5.reuse ;  /* 0x0000000500008220 */ /* 0x080fe40000410000 */
[----:B------:R-:W-:Y:S01]  /*5a10*/  @!P0 FFMA.FTZ R45, R2, R5, -R16 ;  /* 0x00000005022d8223 */ /* 0x000fe20000010810 */
[----:B------:R-:W-:Y:S01]  /*5a20*/  @!P0 LOP3.LUT R16, R10, 0xffff0000, RZ, 0xc0, !PT ;  /* 0xffff00000a108812 */ /* 0x000fe200078ec0ff */
[----:B------:R-:W-:Y:S01]  /*5a30*/  @!P0 FFMA.FTZ R0, R7, R2, R0 ;  /* 0x0000000207008223 */ /* 0x000fe20000010000 */
[C---:B------:R-:W-:Y:S01]  /*5a40*/  @!P0 SHF.L.U32 R5, R4.reuse, 0x10, RZ ;  /* 0x0000001004058819 */ /* 0x040fe200000006ff */
[----:B------:R-:W-:Y:S01]  /*5a50*/  @!P0 FMUL.FTZ R7, R3, R18 ;  /* 0x0000001203078220 */ /* 0x000fe20000410000 */
[----:B------:R-:W-:Y:S03]  /*5a60*/  @!P0 LOP3.LUT R2, R13, 0xffff0000, RZ, 0xc0, !PT ;  /* 0xffff00000d028812 */ /* 0x000fe600078ec0ff */
[-C--:B------:R-:W-:Y:S02]  /*5a70*/  @!P0 FMUL.FTZ R3, R3, R5.reuse ;  /* 0x0000000503038220 */ /* 0x080fe40000410000 */
[----:B------:R-:W-:Y:S01]  /*5a80*/  @!P0 FFMA.FTZ R41, R19, R5, -R7 ;  /* 0x0000000513298223 */ /* 0x000fe20000010807 */
[----:B------:R-:W-:Y:S01]  /*5a90*/  @!P0 LOP3.LUT R7, R4, 0xffff0000, RZ, 0xc0, !PT ;  /* 0xffff000004078812 */ /* 0x000fe200078ec0ff */
[----:B------:R-:W-:Y:S01]  /*5aa0*/  @!P0 FMUL.FTZ R9, R2, R20 ;  /* 0x0000001402098220 */ /* 0x000fe20000410000 */
[----:B------:R-:W-:Y:S03]  /*5ab0*/  @!P0 LOP3.LUT R5, R12, 0xffff0000, RZ, 0xc0, !PT ;  /* 0xffff00000c058812 */ /* 0x000fe600078ec0ff */
[-C--:B------:R-:W-:Y:S02]  /*5ac0*/  @!P0 FMUL.FTZ R4, R2, R7.reuse ;  /* 0x0000000702048220 */ /* 0x080fe40000410000 */
[----:B------:R-:W-:Y:S02]  /*5ad0*/  @!P0 FFMA.FTZ R40, R21, R7, -R9 ;  /* 0x0000000715288223 */ /* 0x000fe40000010809 */
[----:B------:R-:W-:Y:S02]  /*5ae0*/  @!P0 FMUL.FTZ R9, R5, R16 ;  /* 0x0000001005098220 */ /* 0x000fe40000410000 */
[----:B------:R-:W-:Y:S02]  /*5af0*/  @!P0 IMAD.U32 R7, R15, 0x10000, RZ ;  /* 0x000100000f078824 */ /* 0x000fe400078e00ff */
[-C--:B------:R-:W-:Y:S01]  /*5b00*/  @!P0 FMUL.FTZ R2, R5, R6.reuse ;  /* 0x0000000605028220 */ /* 0x080fe20000410000 */
[----:B------:R-:W-:Y:S01]  /*5b10*/  @!P0 LOP3.LUT R5, R15, 0xffff0000, RZ, 0xc0, !PT ;  /* 0xffff00000f058812 */ /* 0x000fe200078ec0ff */
[----:B------:R-:W-:Y:S02]  /*5b20*/  @!P0 FFMA.FTZ R39, R17, R6, -R9 ;  /* 0x0000000611278223 */ /* 0x000fe40000010809 */
[----:B------:R-:W-:Y:S02]  /*5b30*/  @!P0 IMAD.U32 R6, R8, 0x10000, RZ ;  /* 0x0001000008068824 */ /* 0x000fe400078e00ff */
[C---:B------:R-:W-:Y:S02]  /*5b40*/  @!P0 FMUL.FTZ R9, R7.reuse, R25 ;  /* 0x0000001907098220 */ /* 0x040fe40000410000 */
[-C--:B------:R-:W-:Y:S02]  /*5b50*/  @!P0 FMUL.FTZ R7, R7, R6.reuse ;  /* 0x0000000607078220 */ /* 0x080fe40000410000 */
[----:B------:R-:W-:Y:S01]  /*5b60*/  @!P0 FFMA.FTZ R38, R26, R6, -R9 ;  /* 0x000000061a268223 */ /* 0x000fe20000010809 */
[----:B------:R-:W-:Y:S01]  /*5b70*/  @!P0 LOP3.LUT R6, R8, 0xffff0000, RZ, 0xc0, !PT ;  /* 0xffff000008068812 */ /* 0x000fe200078ec0ff */
[C---:B------:R-:W-:Y:S01]  /*5b80*/  @!P0 FMUL.FTZ R10, R5.reuse, R27 ;  /* 0x0000001b050a8220 */ /* 0x040fe20000410000 */
[----:B------:R-:W-:Y:S01]  /*5b90*/  @!P0 SHF.L.U32 R9, R14, 0x10, RZ ;  /* 0x000000100e098819 */ /* 0x000fe200000006ff */
[----:B------:R-:W-:Y:S01]  /*5ba0*/  @!P0 FFMA.FTZ R2, R16, R17, R2 ;  /* 0x0000001110028223 */ /* 0x000fe20000010002 */
[----:B------:R-:W-:Y:S01]  /*5bb0*/  @!P0 F2FP.BF16.PACK_AB R17, R40, R41 ;  /* 0x000000292811823e */ /* 0x000fe200000010ff */
[-C--:B------:R-:W-:Y:S01]  /*5bc0*/  @!P0 FMUL.FTZ R8, R5, R6.reuse ;  /* 0x0000000605088220 */ /* 0x080fe20000410000 */
[----:B------:R-:W-:Y:S01]  /*5bd0*/  @!P0 F2FP.BF16.PACK_AB R16, R39, R45 ;  /* 0x0000002d2710823e */ /* 0x000fe200000010ff */
[----:B------:R-:W-:Y:S01]  /*5be0*/  @!P0 FFMA.FTZ R36, R28, R6, -R10 ;  /* 0x000000061c248223 */ /* 0x000fe2000001080a */
[----:B------:R-:W-:Y:S01]  /*5bf0*/  @!P0 LOP3.LUT R6, R14, 0xffff0000, RZ, 0xc0, !PT ;  /* 0xffff00000e068812 */ /* 0x000fe200078ec0ff */
[----:B------:R-:W-:Y:S02]  /*5c00*/  @!P0 IMAD.U32 R10, R11, 0x10000, RZ ;  /* 0x000100000b0a8824 */ /* 0x000fe400078e00ff */
[C---:B------:R-:W-:Y:S02]  /*5c10*/  @!P0 FMUL.FTZ R29, R9.reuse, R22 ;  /* 0x00000016091d8220 */ /* 0x040fe40000410000 */
[-C--:B------:R-:W-:Y:S01]  /*5c20*/  @!P0 FMUL.FTZ R5, R9, R10.reuse ;  /* 0x0000000a09058220 */ /* 0x080fe20000410000 */
[----:B------:R-:W-:Y:S01]  /*5c30*/  @!P0 LOP3.LUT R9, R11, 0xffff0000, RZ, 0xc0, !PT ;  /* 0xffff00000b098812 */ /* 0x000fe200078ec0ff */
[----:B------:R-:W-:Y:S01]  /*5c40*/  @!P0 FFMA.FTZ R29, R23, R10, -R29 ;  /* 0x0000000a171d8223 */ /* 0x000fe2000001081d */
[----:B------:R-:W-:Y:S01]  /*5c50*/  @!P0 LOP3.LUT R10, R34, 0xffff0000, RZ, 0xc0, !PT ;  /* 0xffff0000220a8812 */ /* 0x000fe200078ec0ff */
[----:B------:R-:W-:Y:S02]  /*5c60*/  @!P0 FMUL.FTZ R11, R6, R24 ;  /* 0x00000018060b8220 */ /* 0x000fe40000410000 */
[----:B------:R-:W-:Y:S02]  /*5c70*/  @!P0 FFMA.FTZ R3, R18, R19, R3 ;  /* 0x0000001312038223 */ /* 0x000fe40000010003 */
[-C--:B------:R-:W-:Y:S01]  /*5c80*/  @!P0 FFMA.FTZ R37, R10, R9.reuse, -R11 ;  /* 0x000000090a258223 */ /* 0x080fe2000001080b */
[----:B------:R-:W-:Y:S01]  /*5c90*/  @!P0 F2FP.BF16.PACK_AB R11, R36, R38 ;  /* 0x00000026240b823e */ /* 0x000fe200000010ff */
[----:B------:R-:W-:Y:S01]  /*5ca0*/  @!P0 FMUL.FTZ R6, R6, R9 ;  /* 0x0000000906068220 */ /* 0x000fe20000410000 */
[----:B------:R-:W-:Y:S01]  /*5cb0*/  @!P0 F2FP.BF16.PACK_AB R9, R2, R0 ;  /* 0x000000000209823e */ /* 0x000fe200000010ff */
[----:B------:R-:W-:Y:S01]  /*5cc0*/  @!P0 FFMA.FTZ R4, R20, R21, R4 ;  /* 0x0000001514048223 */ /* 0x000fe20000010004 */
[----:B------:R-:W-:Y:S01]  /*5cd0*/  @!P0 MOV R35, R11 ;  /* 0x0000000b00238202 */ /* 0x000fe20000000f00 */
[----:B------:R-:W-:Y:S02]  /*5ce0*/  @!P0 FFMA.FTZ R5, R22, R23, R5 ;  /* 0x0000001716058223 */ /* 0x000fe40000010005 */
[----:B------:R-:W-:Y:S01]  /*5cf0*/  @!P0 FFMA.FTZ R6, R24, R10, R6 ;  /* 0x0000000a18068223 */ /* 0x000fe20000010006 */
[----:B------:R-:W-:Y:S01]  /*5d00*/  @!P0 F2FP.BF16.PACK_AB R10, R37, R29 ;  /* 0x0000001d250a823e */ /* 0x000fe200000010ff */
        /* <DEDUP_REMOVED lines=20> */
.L_x_728:
        /* <DEDUP_REMOVED lines=9> */
[C---:B------:R-:W-:Y:S09]  /*5ee0*/  ISETP.GE.AND P1, PT, R201.reuse, c[0x0][0x1d4], PT ;  /* 0x00007500c9007a0c */ /* 0x040ff20003f26270 */
[----:B-1----:R-:W1:Y:S01]  /*5ef0*/  @!P2 LDS.128 R12, [R195+0xc080] ;  /* 0x00c08000c30ca984 */ /* 0x002e620000000c00 */
[C---:B---3--:R-:W-:Y:S04]  /*5f00*/  @!P2 LEA R4, P0, R134.reuse, R0, 0x1 ;  /* 0x000000008604a211 */ /* 0x048fe800078008ff */
[----:B--2---:R-:W-:Y:S02]  /*5f10*/  @!P2 LEA.HI.X R5, R134, R2, R135, 0x1, P0 ;  /* 0x000000028605a211 */ /* 0x004fe400000f0c87 */
        /* <DEDUP_REMOVED lines=14> */
.L_x_732:
[----:B------:R-:W-:Y:S05]  /*6000*/  BSYNC B1 ;  /* 0x0000000000017941 */ /* 0x000fea0003800000 */
.L_x_727:
        /* <DEDUP_REMOVED lines=41> */
[C---:B------:R-:W-:Y:S09]  /*62a0*/  ISETP.GE.AND P1, PT, R201.reuse, c[0x0][0x1d4], PT ;  /* 0x00007500c9007a0c */ /* 0x040ff20003f26270 */
        /* <DEDUP_REMOVED lines=17> */
.L_x_744:
[----:B-123--:R-:W-:Y:S05]  /*63c0*/  BSYNC B0 ;  /* 0x0000000000007941 */ /* 0x00efea0003800000 */
.L_x_743:
        /* <DEDUP_REMOVED lines=23> */
.L_x_726:
[----:B------:R-:W-:Y:S01]  /*6540*/  IMAD.MOV.U32 R0, RZ, RZ, c[0x0][0x2c4] ;  /* 0x0000b100ff007624 */ /* 0x000fe200078e00ff */
[----:B------:R-:W-:Y:S01]  /*6550*/  IADD3 R2, R210, 0x1, -R211 ;  /* 0x00000001d2027810 */ /* 0x000fe20007ffe8d3 */
[----:B-1----:R-:W-:-:S03]  /*6560*/  IMAD.MOV.U32 R4, RZ, RZ, c[0x0][0x32c] ;  /* 0x0000cb00ff047624 */ /* 0x002fc600078e00ff */
[----:B------:R-:W-:Y:S02]  /*6570*/  ISETP.NE.AND P3, PT, R0, 0x1, PT ;  /* 0x000000010000780c */ /* 0x000fe40003f65270 */
[----:B------:R-:W-:Y:S02]  /*6580*/  IADD3 R0, R228, 0x7f, RZ ;  /* 0x0000007fe4007810 */ /* 0x000fe40007ffe0ff */
[----:B------:R-:W-:-:S09]  /*6590*/  ISETP.GE.AND P1, PT, R4, 0x1, PT ;  /* 0x000000010400780c */ /* 0x000fd20003f26270 */
[----:B------:R-:W-:-:S05]  /*65a0*/  @P3 IMAD.HI.U32 R3, R0, c[0x0][0x2c8], RZ ;  /* 0x0000b20000033a27 */ /* 0x000fca00078e00ff */
[----:B------:R-:W-:-:S05]  /*65b0*/  @P3 SHF.R.U32.HI R0, RZ, c[0x0][0x2cc], R3 ;  /* 0x0000b300ff003a19 */ /* 0x000fca0000011603 */
[----:B------:R-:W-:-:S05]  /*65c0*/  IMAD.IADD R0, R2, 0x1, R0 ;  /* 0x0000000102007824 */ /* 0x000fca00078e0200 */
[----:B------:R-:W-:Y:S01]  /*65d0*/  IADD3 R3, R0, c[0x0][0x328], RZ ;  /* 0x0000ca0000037a10 */ /* 0x000fe20007ffe0ff */
[----:B------:R-:W-:Y:S05]  /*65e0*/  @!P1 BRA `(.L_x_746) ;  /* 0x0000011000009947 */ /* 0x000fea0003800000 */
[C---:B------:R-:W-:Y:S01]  /*65f0*/  ISETP.GT.AND P0, PT, R0.reuse, RZ, PT ;  /* 0x000000ff0000720c */ /* 0x040fe20003f04270 */
[----:B------:R-:W-:Y:S01]  /*6600*/  BSSY B0, `(.L_x_747) ;  /* 0x000000d000007945 */ /* 0x000fe20003800000 */
[----:B------:R-:W-:Y:S01]  /*6610*/  IADD3 R2, R0, -0x1, RZ ;  /* 0xffffffff00027810 */ /* 0x000fe20007ffe0ff */
[----:B------:R-:W-:-:S10]  /*6620*/  IMAD.MOV.U32 R4, RZ, RZ, c[0x0][0x32c] ;  /* 0x0000cb00ff047624 */ /* 0x000fd400078e00ff */
[----:B------:R-:W-:Y:S05]  /*6630*/  @P0 BRA `(.L_x_748) ;  /* 0x0000006000000947 */ /* 0x000fea0003800000 */
[----:B------:R-:W-:Y:S01]  /*6640*/  ISETP.NE.AND P0, PT, R4, 0x1, PT ;  /* 0x000000010400780c */ /* 0x000fe20003f05270 */
[----:B------:R-:W-:-:S12]  /*6650*/  IMAD.MOV R0, RZ, RZ, -R0 ;  /* 0x000000ffff007224 */ /* 0x000fd800078e0a00 */
[----:B------:R-:W-:-:S05]  /*6660*/  @P0 IMAD.HI.U32 R2, R0, c[0x0][0x330], RZ ;  /* 0x0000cc0000020a27 */ /* 0x000fca00078e00ff */
[----:B------:R-:W-:-:S04]  /*6670*/  @P0 SHF.R.U32.HI R0, RZ, c[0x0][0x334], R2 ;  /* 0x0000cd00ff000a19 */ /* 0x000fc80000011602 */
[----:B------:R-:W-:Y:S01]  /*6680*/  LOP3.LUT R2, RZ, R0, RZ, 0x33, !PT ;  /* 0x00000000ff027212 */ /* 0x000fe200078e33ff */
[----:B------:R-:W-:Y:S05]  /*6690*/  BRA `(.L_x_749) ;  /* 0x0000003000007947 */ /* 0x000fea0003800000 */
.L_x_748:
[----:B------:R-:W-:-:S13]  /*66a0*/  ISETP.NE.AND P0, PT, R4, 0x1, PT ;  /* 0x000000010400780c */ /* 0x000fda0003f05270 */
[----:B------:R-:W-:-:S05]  /*66b0*/  @P0 IMAD.HI.U32 R0, R2, c[0x0][0x330], RZ ;  /* 0x0000cc0002000a27 */ /* 0x000fca00078e00ff */
[----:B------:R-:W-:Y:S02]  /*66c0*/  @P0 SHF.R.U32.HI R2, RZ, c[0x0][0x334], R0 ;  /* 0x0000cd00ff020a19 */ /* 0x000fe40000011600 */
.L_x_749:
[----:B------:R-:W-:Y:S05]  /*66d0*/  BSYNC B0 ;  /* 0x0000000000007941 */ /* 0x000fea0003800000 */
.L_x_747:
[----:B------:R-:W-:-:S05]  /*66e0*/  IMAD R2, R2, R4, c[0x0][0x32c] ;  /* 0x0000cb0002027624 */ /* 0x000fca00078e0204 */
[----:B------:R-:W-:-:S04]  /*66f0*/  IMNMX R3, R3, R2, PT ;  /* 0x0000000203037217 */ /* 0x000fc80003800200 */
.L_x_746:
[----:B------:R-:W-:Y:S01]  /*6700*/  IADD3 R3, R3, 0x1f, RZ ;  /* 0x0000001f03037810 */ /* 0x000fe20007ffe0ff */
[----:B------:R-:W-:-:S03]  /*6710*/  @P3 IMAD.HI.U32 R2, R228, c[0x0][0x2c8], RZ ;  /* 0x0000b200e4023a27 */ /* 0x000fc600078e00ff */
[----:B------:R-:W-:Y:S01]  /*6720*/  SHF.R.S32.HI R4, RZ, 0x1f, R3 ;  /* 0x0000001fff047819 */ /* 0x000fe20000011403 */
[----:B------:R-:W-:Y:S01]  /*6730*/  IMAD.MOV.U32 R0, RZ, RZ, R228 ;  /* 0x000000ffff007224 */ /* 0x000fe200078e00e4 */
[----:B------:R-:W-:Y:S02]  /*6740*/  @P3 SHF.R.U32.HI R0, RZ, c[0x0][0x2cc], R2 ;  /* 0x0000b300ff003a19 */ /* 0x000fe40000011602 */
        /* <DEDUP_REMOVED lines=16> */
.L_x_752:
[----:B------:R-:W-:-:S04]  /*6850*/  MOV R3, c[0x0][0x32c] ;  /* 0x0000cb0000037a02 */ /* 0x000fc80000000f00 */
[----:B------:R-:W-:-:S13]  /*6860*/  ISETP.NE.AND P0, PT, R3, 0x1, PT ;  /* 0x000000010300780c */ /* 0x000fda0003f05270 */
[----:B------:R-:W-:-:S05]  /*6870*/  @P0 IMAD.HI.U32 R3, R0, c[0x0][0x330], RZ ;  /* 0x0000cc0000030a27 */ /* 0x000fca00078e00ff */
[----:B------:R-:W-:Y:S02]  /*6880*/  @P0 SHF.R.U32.HI R0, RZ, c[0x0][0x334], R3 ;  /* 0x0000cd00ff000a19 */ /* 0x000fe40000011603 */
.L_x_753:
[----:B------:R-:W-:Y:S05]  /*6890*/  BSYNC B0 ;  /* 0x0000000000007941 */ /* 0x000fea0003800000 */
.L_x_751:
[----:B------:R-:W-:-:S05]  /*68a0*/  IMAD R0, R0, c[0x0][0x32c], RZ ;  /* 0x0000cb0000007a24 */ /* 0x000fca00078e02ff */
[----:B------:R-:W-:-:S04]  /*68b0*/  IMNMX R2, R2, R0, !PT ;  /* 0x0000000002027217 */ /* 0x000fc80007800200 */
.L_x_750:
[----:B------:R-:W-:Y:S01]  /*68c0*/  SHF.R.S32.HI R0, RZ, 0x1f, R2 ;  /* 0x0000001fff007819 */ /* 0x000fe20000011402 */
[----:B------:R-:W-:Y:S03]  /*68d0*/  BSSY B0, `(.L_x_754) ;  /* 0x0000025000007945 */ /* 0x000fe60003800000 */
[----:B------:R-:W-:-:S04]  /*68e0*/  LEA.HI R0, R0, R2, RZ, 0x5 ;  /* 0x0000000200007211 */ /* 0x000fc800078f28ff */
[----:B------:R-:W-:-:S04]  /*68f0*/  SHF.R.S32.HI R0, RZ, 0x5, R0 ;  /* 0x00000005ff007819 */ /* 0x000fc80000011400 */
[----:B------:R-:W-:Y:S01]  /*6900*/  IMNMX R5, RZ, R0, !PT ;  /* 0x00000000ff057217 */ /* 0x000fe20007800200 */
[----:B------:R-:W-:-:S03]  /*6910*/  IMAD.MOV.U32 R0, RZ, RZ, RZ ;  /* 0x000000ffff007224 */ /* 0x000fc600078e00ff */
[----:B------:R-:W-:-:S13]  /*6920*/  ISETP.GT.AND P0, PT, R7, R5, PT ;  /* 0x000000050700720c */ /* 0x000fda0003f04270 */
        /* <DEDUP_REMOVED lines=31> */
.L_x_755:
[----:B------:R-:W-:Y:S05]  /*6b20*/  BSYNC B0 ;  /* 0x0000000000007941 */ /* 0x000fea0003800000 */
.L_x_754:
[----:B------:R-:W-:Y:S01]  /*6b30*/  IMAD R209, R245, R0, R5 ;  /* 0x00000000f5d17224 */ /* 0x000fe200078e0205 */
        /* <DEDUP_REMOVED lines=73> */
[----:B------:R-:W-:-:S04]  /*6fd0*/  @P1 IMAD.MOV.U32 R2, RZ, RZ, 0x4 ;  /* 0x00000004ff021424 */ /* 0x000fc800078e00ff */
[----:B------:R-:W-:-:S05]  /*6fe0*/  @P1 IMAD.WIDE R2, R235, R2, c[0x0][0x340] ;  /* 0x0000d000eb021625 */ /* 0x000fca00078e0202 */
[----:B------:R1:W5:Y:S01]  /*6ff0*/  @P1 LDG.E R14, [R2.64] ;  /* 0x00000008020e1981 */ /* 0x000362000c1e1900 */
[----:B------:R-:W-:Y:S02]  /*7000*/  SHF.R.S32.HI R0, RZ, 0x1f, R97 ;  /* 0x0000001fff007819 */ /* 0x000fe40000011461 */
[----:B------:R-:W-:Y:S02]  /*7010*/  ISETP.NE.U32.AND P0, PT, RZ, c[0x0][0x348], PT ;  /* 0x0000d200ff007a0c */ /* 0x000fe40003f05070 */
[----:B------:R-:W-:Y:S01]  /*7020*/  LOP3.LUT R217, R234, 0xffff, RZ, 0xc0, !PT ;  /* 0x0000ffffead97812 */ /* 0x000fe200078ec0ff */
[----:B------:R-:W-:Y:S01]  /*7030*/  IMAD R0, R0, c[0x0][0x178], RZ ;  /* 0x00005e0000007a24 */ /* 0x000fe200078e02ff */
[----:B------:R-:W-:Y:S02]  /*7040*/  ISETP.NE.AND.EX P0, PT, RZ, c[0x0][0x34c], PT, P0 ;  /* 0x0000d300ff007a0c */ /* 0x000fe40003f05300 */
[----:B------:R-:W-:Y:S01]  /*7050*/  IADD3 R4, R213, R228, RZ ;  /* 0x000000e4d5047210 */ /* 0x000fe20007ffe0ff */
[----:B------:R-:W-:Y:S01]  /*7060*/  IMAD R0, R97, c[0x0][0x17c], R0 ;  /* 0x00005f0061007a24 */ /* 0x000fe200078e0200 */
[----:B------:R-:W-:-:S02]  /*7070*/  SEL R5, R235, RZ, !P0 ;  /* 0x000000ffeb057207 */ /* 0x000fc40004000000 */
[----:B------:R-:W-:Y:S01]  /*7080*/  ISETP.GE.AND P5, PT, R134, c[0x0][0x198], PT ;  /* 0x0000660086007a0c */ /* 0x000fe20003fa6270 */
[----:B------:R-:W-:Y:S01]  /*7090*/  @P3 IMAD.HI.U32 R7, R4, c[0x0][0x2c8], RZ ;  /* 0x0000b20004073a27 */ /* 0x000fe200078e00ff */
[----:B------:R-:W-:Y:S02]  /*70a0*/  ISETP.GE.AND P4, PT, R138, c[0x0][0x198], PT ;  /* 0x000066008a007a0c */ /* 0x000fe40003f86270 */
[----:B------:R-:W-:Y:S02]  /*70b0*/  ISETP.GE.AND P2, PT, R200, c[0x0][0x198], PT ;  /* 0x00006600c8007a0c */ /* 0x000fe40003f46270 */
[----:B------:R-:W-:Y:S02]  /*70c0*/  IADD3 R119, R196, -0x1, RZ ;  /* 0xffffffffc4777810 */ /* 0x000fe40007ffe0ff */
[----:B------:R-:W-:Y:S01]  /*70d0*/  IADD3 R13, R212, R228, RZ ;  /* 0x000000e4d40d7210 */ /* 0x000fe20007ffe0ff */
[----:B-1----:R-:W-:-:S04]  /*70e0*/  IMAD.WIDE.U32 R2, R97, c[0x0][0x178], RZ ;  /* 0x00005e0061027a25 */ /* 0x002fc800078e00ff */
[----:B------:R-:W-:Y:S01]  /*70f0*/  IMAD.IADD R3, R3, 0x1, R0 ;  /* 0x0000000103037824 */ /* 0x000fe200078e0200 */
[----:B------:R-:W-:-:S03]  /*7100*/  SHF.R.S32.HI R0, RZ, 0x1f, R235 ;  /* 0x0000001fff007819 */ /* 0x000fc600000114eb */
[----:B------:R-:W-:Y:S01]  /*7110*/  IMAD.WIDE.U32 R2, R217, c[0x0][0x1b8], R2 ;  /* 0x00006e00d9027a25 */ /* 0x000fe200078e0002 */
[----:B------:R-:W-:-:S03]  /*7120*/  SEL R6, R0, RZ, !P0 ;  /* 0x000000ff00067207 */ /* 0x000fc60004000000 */
[----:B------:R-:W-:Y:S01]  /*7130*/  IMAD.MOV.U32 R0, RZ, RZ, R4 ;  /* 0x000000ffff007224 */ /* 0x000fe200078e0004 */
[----:B------:R-:W-:Y:S01]  /*7140*/  @P3 SHF.R.U32.HI R0, RZ, c[0x0][0x2cc], R7 ;  /* 0x0000b300ff003a19 */ /* 0x000fe20000011607 */
[----:B------:R-:W-:Y:S01]  /*7150*/  IMAD R3, R217, c[0x0][0x1bc], R3 ;  /* 0x00006f00d9037a24 */ /* 0x000fe200078e0203 */
[----:B------:R-:W-:Y:S01]  /*7160*/  ISETP.GE.AND P3, PT, R201, c[0x0][0x198], PT ;  /* 0x00006600c9007a0c */ /* 0x000fe20003f66270 */
[----:B------:R-:W-:Y:S01]  /*7170*/  IMAD R6, R6, c[0x0][0x1c0], RZ ;  /* 0x0000700006067a24 */ /* 0x000fe200078e02ff */
[----:B------:R-:W-:Y:S01]  /*7180*/  SHF.R.S32.HI R7, RZ, 0x1f, R0 ;  /* 0x0000001fff077819 */ /* 0x000fe20000011400 */
[----:B------:R-:W-:-:S04]  /*7190*/  IMAD.WIDE.U32 R2, R5, c[0x0][0x1c0], R2 ;  /* 0x0000700005027a25 */ /* 0x000fc800078e0002 */
[----:B------:R-:W-:Y:S01]  /*71a0*/  IMAD R6, R5, c[0x0][0x1c4], R6 ;  /* 0x0000710005067a24 */ /* 0x000fe200078e0206 */
[----:B------:R-:W-:-:S03]  /*71b0*/  IADD3 R5, -R0, RZ, RZ ;  /* 0x000000ff00057210 */ /* 0x000fc60007ffe1ff */
[----:B------:R-:W-:Y:S02]  /*71c0*/  IMAD.IADD R3, R3, 0x1, R6 ;  /* 0x0000000103037824 */ /* 0x000fe400078e0206 */
[----:B------:R-:W-:Y:S02]  /*71d0*/  IMAD R4, R5, c[0x0][0x2c4], R4 ;  /* 0x0000b10005047a24 */ /* 0x000fe400078e0204 */
[----:B------:R-:W-:Y:S02]  /*71e0*/  IMAD R5, R7, c[0x0][0x1b0], RZ ;  /* 0x00006c0007057a24 */ /* 0x000fe400078e02ff */
[----:B------:R-:W-:-:S04]  /*71f0*/  IMAD.WIDE.U32 R2, R0, c[0x0][0x1b0], R2 ;  /* 0x00006c0000027a25 */ /* 0x000fc800078e0002 */
[----:B------:R-:W-:Y:S01]  /*7200*/  IMAD R6, R0, c[0x0][0x1b4], R5 ;  /* 0x00006d0000067a24 */ /* 0x000fe200078e0205 */
[----:B------:R-:W-:-:S04]  /*7210*/  SHF.R.S32.HI R5, RZ, 0x1f, R4 ;  /* 0x0000001fff057819 */ /* 0x000fc80000011404 */
[----:B------:R-:W-:Y:S01]  /*7220*/  IADD3 R3, R3, R6, RZ ;  /* 0x0000000603037210 */ /* 0x000fe20007ffe0ff */
[----:B------:R-:W-:-:S04]  /*7230*/  IMAD R0, R5, c[0x0][0x1a8], RZ ;  /* 0x00006a0005007a24 */ /* 0x000fc800078e02ff */
[C---:B------:R-:W-:Y:S02]  /*7240*/  IMAD R0, R4.reuse, c[0x0][0x1ac], R0 ;  /* 0x00006b0004007a24 */ /* 0x040fe400078e0200 */
[----:B------:R-:W-:-:S04]  /*7250*/  IMAD.WIDE.U32 R2, R4, c[0x0][0x1a8], R2 ;  /* 0x00006a0004027a25 */ /* 0x000fc800078e0002 */
[----:B------:R-:W-:Y:S01]  /*7260*/  IMAD.IADD R0, R3, 0x1, R0 ;  /* 0x0000000103007824 */ /* 0x000fe200078e0200 */
[----:B------:R-:W-:-:S04]  /*7270*/  LEA R12, P0, R2, c[0x0][0x160], 0x1 ;  /* 0x00005800020c7a11 */ /* 0x000fc800078008ff */
[----:B------:R-:W-:Y:S01]  /*7280*/  LEA.HI.X R5, R2, c[0x0][0x164], R0, 0x1, P0 ;  /* 0x0000590002057a11 */ /* 0x000fe200000f0c00 */
[----:B------:R-:W-:Y:S01]  /*7290*/  @!P1 IMAD.MOV.U32 R14, RZ, RZ, R235 ;  /* 0x000000ffff0e9224 */ /* 0x000fe200078e00eb */
[----:B------:R-:W-:Y:S05]  /*72a0*/  BRA.DIV ~URZ, `(.L_x_757) ;  /* 0x00019ac27f007947 */ /* 0x000fea000b800000 */
[----:B------:R1:W2:Y:S02]  /*72b0*/  SHFL.IDX PT, R4, R5, RZ, 0x181f ;  /* 0x00181fff05047589 */ /* 0x0002a400000e0000 */
.L_x_977:
[----:B------:R-:W-:Y:S05]  /*72c0*/  BRA.DIV ~URZ, `(.L_x_758) ;  /* 0x00019b127f007947 */ /* 0x000fea000b800000 */
[----:B------:R3:W4:Y:S02]  /*72d0*/  SHFL.IDX PT, R0, R12, RZ, 0x181f ;  /* 0x00181fff0c007589 */ /* 0x00072400000e0000 */
.L_x_978:
[----:B------:R-:W-:Y:S01]  /*72e0*/  IMAD R60, R211, c[0x0][0x2c4], RZ ;  /* 0x0000b100d33c7a24 */ /* 0x000fe200078e02ff */
[----:B------:R-:W-:Y:S01]  /*72f0*/  LOP3.LUT R215, R215, 0xfffffffd, RZ, 0xc0, !PT ;  /* 0xfffffffdd7d77812 */ /* 0x000fe200078ec0ff */
[----:B------:R-:W-:Y:S03]  /*7300*/  BSSY B0, `(.L_x_759) ;  /* 0x0000013000007945 */ /* 0x000fe60003800000 */
[----:B------:R-:W-:-:S13]  /*7310*/  ISETP.GE.AND P0, PT, R13, R60, PT ;  /* 0x0000003c0d00720c */ /* 0x000fda0003f06270 */
[----:B------:R-:W-:Y:S01]  /*7320*/  @P0 LOP3.LUT R215, R215, 0x2, RZ, 0xfc, !PT ;  /* 0x00000002d7d70812 */ /* 0x000fe200078efcff */
[----:B------:R-:W-:Y:S05]  /*7330*/  @P0 BRA `(.L_x_760) ;  /* 0x000000f000000947 */ /* 0x000fea0003800000 */
[----:B----4-:R-:W-:-:S04]  /*7340*/  LEA R10, P0, R134, R0, 0x1 ;  /* 0x00000000860a7211 */ /* 0x010fc800078008ff */
[----:B--2---:R-:W-:Y:S02]  /*7350*/  LEA.HI.X R11, R134, R4, R135, 0x1, P0 ;  /* 0x00000004860b7211 */ /* 0x004fe400000f0c87 */
[----:B------:R-:W-:-:S03]  /*7360*/  LEA R8, P0, R202, R0, 0x1 ;  /* 0x00000000ca087211 */ /* 0x000fc600078008ff */
[----:B------:R-:W-:Y:S01]  /*7370*/  @!PT LDS RZ, [RZ] ;  /* 0x00000000fffff984 */ /* 0x000fe20000000800 */
[----:B------:R-:W-:Y:S01]  /*7380*/  @!PT LDS RZ, [RZ] ;  /* 0x00000000fffff984 */ /* 0x000fe20000000800 */
[----:B------:R-:W-:Y:S01]  /*7390*/  @!PT LDS RZ, [RZ] ;  /* 0x00000000fffff984 */ /* 0x000fe20000000800 */
[----:B------:R2:W-:Y:S01]  /*73a0*/  LDGSTS.E.BYPASS.LTC128B.128 [R195+0x10080], [R10.64], !P5 ;  /* 0x100800000ac37fae */ /* 0x0005e2000e901d48 */
        /* <DEDUP_REMOVED lines=8> */
.L_x_760:
[----:B------:R-:W-:Y:S05]  /*7430*/  BSYNC B0 ;  /* 0x0000000000007941 */ /* 0x000fea0003800000 */
.L_x_759:
[----:B------:R-:W-:Y:S05]  /*7440*/  BRA.DIV ~URZ, `(.L_x_761) ;  /* 0x000199f27f007947 */ /* 0x000fea000b800000 */
[----:B--2---:R2:W1:Y:S04]  /*7450*/  SHFL.IDX PT, R4, R5, 0x1, 0x181f ;  /* 0x00381f0005047f89 */ /* 0x00446800000e0000 */
[----:B----4-:R2:W4:Y:S02]  /*7460*/  SHFL.IDX PT, R0, R12, 0x1, 0x181f ;  /* 0x00381f000c007f89 */ /* 0x01052400000e0000 */
.L_x_979:
[----:B------:R-:W-:Y:S01]  /*7470*/  IADD3 R2, R13, 0x20, RZ ;  /* 0x000000200d027810 */ /* 0x000fe20007ffe0ff */
[----:B------:R-:W-:Y:S01]  /*7480*/  BSSY B0, `(.L_x_762) ;  /* 0x0000014000007945 */ /* 0x000fe20003800000 */
[----:B------:R-:W-:Y:S02]  /*7490*/  LOP3.LUT R215, R215, 0xfffffffb, RZ, 0xc0, !PT ;  /* 0xfffffffbd7d77812 */ /* 0x000fe400078ec0ff */
[----:B------:R-:W-:-:S13]  /*74a0*/  ISETP.GE.AND P0, PT, R2, R60, PT ;  /* 0x0000003c0200720c */ /* 0x000fda0003f06270 */
[----:B------:R-:W-:Y:S01]  /*74b0*/  @P0 LOP3.LUT R215, R215, 0x4, RZ, 0xfc, !PT ;  /* 0x00000004d7d70812 */ /* 0x000fe200078efcff */
[----:B------:R-:W-:Y:S05]  /*74c0*/  @P0 BRA `(.L_x_763) ;  /* 0x000000f000000947 */ /* 0x000fea0003800000 */
[----:B----4-:R-:W-:-:S04]  /*74d0*/  LEA R10, P0, R134, R0, 0x1 ;  /* 0x00000000860a7211 */ /* 0x010fc800078008ff */
[----:B-1----:R-:W-:Y:S02]  /*74e0*/  LEA.HI.X R11, R134, R4, R135, 0x1, P0 ;  /* 0x00000004860b7211 */ /* 0x002fe400000f0c87 */
        /* <DEDUP_REMOVED lines=13> */
.L_x_763:
[----:B------:R-:W-:Y:S05]  /*75c0*/  BSYNC B0 ;  /* 0x0000000000007941 */ /* 0x000fea0003800000 */
.L_x_762:
[----:B------:R-:W-:Y:S05]  /*75d0*/  BRA.DIV ~URZ, `(.L_x_764) ;  /* 0x000199227f007947 */ /* 0x000fea000b800000 */
[----:B-1----:R1:W2:Y:S02]  /*75e0*/  SHFL.IDX PT, R4, R5, 0x2, 0x181f ;  /* 0x00581f0005047f89 */ /* 0x0022a400000e0000 */
.L_x_980:
[----:B------:R-:W-:Y:S05]  /*75f0*/  BRA.DIV ~URZ, `(.L_x_765) ;  /* 0x000199727f007947 */ /* 0x000fea000b800000 */
[----:B----4-:R4:W1:Y:S02]  /*7600*/  SHFL.IDX PT, R0, R12, 0x2, 0x181f ;  /* 0x00581f000c007f89 */ /* 0x01086400000e0000 */
.L_x_981:
[----:B------:R-:W-:Y:S01]  /*7610*/  IADD3 R2, R13, 0x40, RZ ;  /* 0x000000400d027810 */ /* 0x000fe20007ffe0ff */
[----:B------:R-:W-:Y:S01]  /*7620*/  BSSY B0, `(.L_x_766) ;  /* 0x0000014000007945 */ /* 0x000fe20003800000 */
[----:B------:R-:W-:Y:S02]  /*7630*/  LOP3.LUT R215, R215, 0xfffffff7, RZ, 0xc0, !PT ;  /* 0xfffffff7d7d77812 */ /* 0x000fe400078ec0ff */
[----:B------:R-:W-:-:S13]  /*7640*/  ISETP.GE.AND P0, PT, R2, R60, PT ;  /* 0x0000003c0200720c */ /* 0x000fda0003f06270 */
[----:B------:R-:W-:Y:S01]  /*7650*/  @P0 LOP3.LUT R215, R215, 0x8, RZ, 0xfc, !PT ;  /* 0x00000008d7d70812 */ /* 0x000fe200078efcff */
[----:B------:R-:W-:Y:S05]  /*7660*/  @P0 BRA `(.L_x_767) ;  /* 0x000000f000000947 */ /* 0x000fea0003800000 */
[----:B-1----:R-:W-:-:S04]  /*7670*/  LEA R10, P0, R134, R0, 0x1 ;  /* 0x00000000860a7211 */ /* 0x002fc800078008ff */
        /* <DEDUP_REMOVED lines=14> */
.L_x_767:
[----:B------:R-:W-:Y:S05]  /*7760*/  BSYNC B0 ;  /* 0x0000000000007941 */ /* 0x000fea0003800000 */
.L_x_766:
[----:B------:R-:W-:Y:S05]  /*7770*/  BRA.DIV ~URZ, `(.L_x_768) ;  /* 0x000198527f007947 */ /* 0x000fea000b800000 */
[----:B--2---:R2:W3:Y:S04]  /*7780*/  SHFL.IDX PT, R4, R5, 0x3, 0x181f ;  /* 0x00781f0005047f89 */ /* 0x0044e800000e0000 */
[----:B-1----:R2:W1:Y:S02]  /*7790*/  SHFL.IDX PT, R0, R12, 0x3, 0x181f ;  /* 0x00781f000c007f89 */ /* 0x00246400000e0000 */
.L_x_982:
        /* <DEDUP_REMOVED lines=11> */
[----:B------:R-:W-:-:S03]  /*7850*/  @!P6 LEA R6, P0, R201, R0, 0x1 ;  /* 0x00000000c906e211 */ /* 0x000fc600078008ff */
[----:B------:R3:W-:Y:S01]  /*7860*/  @!P6 LDGSTS.E.BYPASS.LTC128B.128 [R220+0x17080], [R8.64], !P4 ;  /* 0x1708000008dcefae */ /* 0x0007e2000e101d48 */
[----:B------:R-:W-:-:S05]  /*7870*/  @!P6 LEA.HI.X R7, R201, R4, R208, 0x1, P0 ;  /* 0x00000004c907e211 */ /* 0x000fca00000f0cd0 */
[----:B------:R3:W-:Y:S01]  /*7880*/  @!P6 LDGSTS.E.BYPASS.LTC128B.128 [R220+0x1b080], [R6.64], !P3 ;  /* 0x1b08000006dcefae */ /* 0x0007e2000d901d48 */
[C---:B-1----:R-:W-:Y:S02]  /*7890*/  @!P6 LEA R2, P0, R200.reuse, R0, 0x1 ;  /* 0x00000000c802e211 */ /* 0x042fe400078008ff */
[----:B------:R-:W-:Y:S02]  /*78a0*/  SHF.R.S32.HI R0, RZ, 0x1f, R14 ;  /* 0x0000001fff007819 */ /* 0x000fe4000001140e */
[----:B------:R-:W-:-:S03]  /*78b0*/  @!P6 LEA.HI.X R3, R200, R4, R206, 0x1, P0 ;  /* 0x00000004c803e211 */ /* 0x000fc600000f0cce */
[----:B------:R-:W-:Y:S02]  /*78c0*/  IMAD R0, R0, c[0x0][0x2b0], RZ ;  /* 0x0000ac0000007a24 */ /* 0x000fe400078e02ff */
[----:B------:R3:W-:Y:S02]  /*78d0*/  @!P6 LDGSTS.E.BYPASS.LTC128B.128 [R220+0x1f080], [R2.64], !P2 ;  /* 0x1f08000002dcefae */ /* 0x0007e4000d101d48 */
[----:B------:R-:W-:Y:S02]  /*78e0*/  IMAD R0, R14, c[0x0][0x2b4], R0 ;  /* 0x0000ad000e007a24 */ /* 0x000fe400078e0200 */
[----:B------:R-:W0:Y:S01]  /*78f0*/  LDGDEPBAR ;  /* 0x00000000000079af */ /* 0x000e220000000000 */
[----:B------:R-:W-:Y:S01]  /*7900*/  WARPSYNC 0xffffffff ;  /* 0xffffffff00007948 */ /* 0x000fe20003800000 */
[----:B------:R-:W-:Y:S02]  /*7910*/  IMAD.IADD R226, R225, 0x1, R0 ;  /* 0x00000001e1e27824 */ /* 0x000fe400078e0200 */
[----:B------:R-:W-:Y:S01]  /*7920*/  IMAD.MOV.U32 R120, RZ, RZ, c[0x0][0x2b8] ;  /* 0x0000ae00ff787624 */ /* 0x000fe200078e00ff */
[----:B------:R-:W-:Y:S01]  /*7930*/  BAR.SYNC.DEFER_BLOCKING 0x0 ;  /* 0x0000000000007b1d */ /* 0x000fe20000010000 */
[----:B------:R-:W-:Y:S01]  /*7940*/  IMAD.SHL.U32 R107, R119, 0x20, RZ ;  /* 0x00000020776b7824 */ /* 0x000fe200078e00ff */
[----:B------:R-:W-:Y:S01]  /*7950*/  LOP3.LUT R215, R215, 0xfffffffe, RZ, 0xc0, !PT ;  /* 0xfffffffed7d77812 */ /* 0x000fe200078ec0ff */
[----:B------:R-:W-:Y:S01]  /*7960*/  IMAD.MOV.U32 R198, RZ, RZ, RZ ;  /* 0x000000ffffc67224 */ /* 0x000fe200078e00ff */
[----:B------:R-:W-:Y:S01]  /*7970*/  ISETP.NE.AND P1, PT, R120, 0x1, PT ;  /* 0x000000017800780c */ /* 0x000fe20003f25270 */
[----:B---3--:R-:W-:-:S05]  /*7980*/  IMAD.IADD R2, R213, 0x1, R107 ;  /* 0x00000001d5027824 */ /* 0x008fca00078e026b */
[C---:B------:R-:W-:Y:S01]  /*7990*/  ISETP.GE.AND P0, PT, R2.reuse, R210, PT ;  /* 0x000000d20200720c */ /* 0x040fe20003f06270 */
[----:B------:R-:W-:-:S03]  /*79a0*/  IMAD.IADD R2, R2, 0x1, R227 ;  /* 0x0000000102027824 */ /* 0x000fc600078e02e3 */
[----:B------:R-:W-:Y:S01]  /*79b0*/  ISETP.GT.OR P0, PT, R213, 0x1f, P0 ;  /* 0x0000001fd500780c */ /* 0x000fe20000704670 */
[----:B------:R-:W-:Y:S02]  /*79c0*/  IMAD.MOV.U32 R0, RZ, RZ, R2 ;  /* 0x000000ffff007224 */ /* 0x000fe400078e0002 */
[----:B------:R-:W-:Y:S01]  /*79d0*/  @P1 IMAD.HI.U32 R3, R2, c[0x0][0x2bc], RZ ;  /* 0x0000af0002031a27 */ /* 0x000fe200078e00ff */
[----:B------:R-:W-:-:S04]  /*79e0*/  @P1 LOP3.LUT R215, R215, 0x1, RZ, 0xfc, !PT ;  /* 0x00000001d7d71812 */ /* 0x000fc800078efcff */
[----:B------:R-:W-:-:S05]  /*79f0*/  @P1 SHF.R.U32.HI R0, RZ, c[0x0][0x2c0], R3 ;  /* 0x0000b000ff001a19 */ /* 0x000fca0000011603 */
[----:B------:R-:W-:-:S04]  /*7a00*/  @!P0 IADD3 R3, P1, R0, R224, RZ ;  /* 0x000000e000038210 */ /* 0x000fc80007f3e0ff */
[----:B--2---:R-:W-:Y:S02]  /*7a10*/  @!P0 LEA.HI.X.SX32 R5, R0, R226, 0x1, P1 ;  /* 0x000000e200058211 */ /* 0x004fe400008f0eff */
[----:B------:R-:W-:-:S04]  /*7a20*/  @!P0 LEA R4, P1, R3, c[0x0][0x2a0], 0x2 ;  /* 0x0000a80003048a11 */ /* 0x000fc800078210ff */
[----:B------:R-:W-:-:S05]  /*7a30*/  @!P0 LEA.HI.X R5, R3, c[0x0][0x2a4], R5, 0x2, P1 ;  /* 0x0000a90003058a11 */ /* 0x000fca00008f1405 */
[----:B------:R-:W2:Y:S01]  /*7a40*/  @!P0 LDG.E R198, [R4.64] ;  /* 0x0000000804c68981 */ /* 0x000ea2000c1e1900 */
[----:B------:R-:W-:Y:S01]  /*7a50*/  IMAD.MOV R0, RZ, RZ, -R0 ;  /* 0x000000ffff007224 */ /* 0x000fe200078e0a00 */
[----:B------:R-:W-:Y:S01]  /*7a60*/  ISETP.GT.AND P5, PT, R213, 0x1f, PT ;  /* 0x0000001fd500780c */ /* 0x000fe20003fa4270 */
[----:B------:R-:W-:-:S04]  /*7a70*/  IMAD.WIDE.U32 R222, R217, c[0x0][0x1e8], RZ ;  /* 0x00007a00d9de7a25 */ /* 0x000fc800078e00ff */
[----:B------:R-:W-:Y:S02]  /*7a80*/  IMAD R199, R0, c[0x0][0x2b8], R2 ;  /* 0x0000ae0000c77a24 */ /* 0x000fe400078e0202 */
[----:B------:R-:W-:Y:S02]  /*7a90*/  IMAD R221, R217, c[0x0][0x1ec], R223 ;  /* 0x00007b00d9dd7a24 */ /* 0x000fe400078e02df */
[----:B------:R-:W-:Y:S01]  /*7aa0*/  IMAD.WIDE.U32 R2, R199, c[0x0][0x1e0], RZ ;  /* 0x00007800c7027a25 */ /* 0x000fe200078e00ff */
[----:B------:R-:W-:-:S03]  /*7ab0*/  SHF.R.S32.HI R117, RZ, 0x1f, R199 ;  /* 0x0000001fff757819 */ /* 0x000fc600000114c7 */
[----:B------:R-:W-:Y:S02]  /*7ac0*/  IMAD.IADD R116, R210, 0x1, -R107 ;  /* 0x00000001d2747824 */ /* 0x000fe400078e0a6b */
        /* <DEDUP_REMOVED lines=17> */
[----:B------:R-:W-:-:S04]  /*7be0*/  @P0 LEA R8, P1, R202, R0, 0x1 ;  /* 0x00000000ca080211 */ /* 0x000fc800078208ff */
[----:B------:R-:W-:Y:S02]  /*7bf0*/  @P0 LEA.HI.X R9, R202, R2, R207, 0x1, P1 ;  /* 0x00000002ca090211 */ /* 0x000fe400008f0ccf */
[----:B------:R-:W-:-:S04]  /*7c00*/  @P0 LEA R6, P1, R201, R0, 0x1 ;  /* 0x00000000c9060211 */ /* 0x000fc800078208ff */
[----:B------:R-:W-:Y:S02]  /*7c10*/  @P0 LEA.HI.X R7, R201, R2, R208, 0x1, P1 ;  /* 0x00000002c9070211 */ /* 0x000fe400008f0cd0 */
[----:B------:R-:W-:-:S13]  /*7c20*/  @P0 ISETP.GE.AND P1, PT, R134, c[0x0][0x1d4], PT ;  /* 0x0000750086000a0c */ /* 0x000fda0003f26270 */
[----:B------:R-:W-:Y:S01]  /*7c30*/  @!PT LDS RZ, [RZ] ;  /* 0x00000000fffff984 */ /* 0x000fe20000000800 */
[----:B------:R1:W-:Y:S02]  /*7c40*/  @P0 LDGSTS.E.BYPASS.LTC128B.128 [R195+0xc080], [R4.64], !P1 ;  /* 0x0c08000004c30fae */ /* 0x0003e4000c901d48 */
[----:B-1----:R-:W-:-:S04]  /*7c50*/  @P0 LEA R4, P1, R200, R0, 0x1 ;  /* 0x00000000c8040211 */ /* 0x002fc800078208ff */
[----:B------:R-:W-:Y:S02]  /*7c60*/  @P0 LEA.HI.X R5, R200, R2, R206, 0x1, P1 ;  /* 0x00000002c8050211 */ /* 0x000fe400008f0cce */
[----:B------:R-:W-:-:S13]  /*7c70*/  @P0 ISETP.GE.AND P1, PT, R138, c[0x0][0x1d4], PT ;  /* 0x000075008a000a0c */ /* 0x000fda0003f26270 */
[----:B------:R1:W-:Y:S01]  /*7c80*/  @P0 LDGSTS.E.BYPASS.LTC128B.128 [R195+0xd080], [R8.64], !P1 ;  /* 0x0d08000008c30fae */ /* 0x0003e2000c901d48 */
[----:B------:R-:W-:-:S13]  /*7c90*/  @P0 ISETP.GE.AND P1, PT, R201, c[0x0][0x1d4], PT ;  /* 0x00007500c9000a0c */ /* 0x000fda0003f26270 */
[----:B------:R1:W-:Y:S01]  /*7ca0*/  @P0 LDGSTS.E.BYPASS.LTC128B.128 [R195+0xe080], [R6.64], !P1 ;  /* 0x0e08000006c30fae */ /* 0x0003e2000c901d48 */
[----:B------:R-:W-:-:S13]  /*7cb0*/  @P0 ISETP.GE.AND P1, PT, R200, c[0x0][0x1d4], PT ;  /* 0x00007500c8000a0c */ /* 0x000fda0003f26270 */
[----:B------:R1:W-:Y:S01]  /*7cc0*/  @P0 LDGSTS.E.BYPASS.LTC128B.128 [R195+0xf080], [R4.64], !P1 ;  /* 0x0f08000004c30fae */ /* 0x0003e2000c901d48 */
[----:B------:R-:W-:-:S03]  /*7cd0*/  ISETP.LT.AND P0, PT, RZ, c[0x0][0x27c], PT ;  /* 0x00009f00ff007a0c */ /* 0x000fc60003f01270 */
[----:B------:R-:W0:Y:S10]  /*7ce0*/  LDGDEPBAR ;  /* 0x00000000000079af */ /* 0x000e340000000000 */
[----:B------:R-:W-:Y:S05]  /*7cf0*/  @P0 BRA `(.L_x_769) ;  /* 0x0000002000000947 */ /* 0x000fea0003800000 */
[----:B------:R-:W-:-:S04]  /*7d00*/  DEPBAR.LE SB0, 0x1 ;  /* 0x000080400000791a */ /* 0x000fc80000000000 */
[----:B------:R-:W-:Y:S05]  /*7d10*/  BRA `(.L_x_770) ;  /* 0x0000956000007947 */ /* 0x000fea0003800000 */
.L_x_769:
[----:B------:R-:W-:Y:S01]  /*7d20*/  ULDC.U8 UR4, c[0x0][0x298] ;  /* 0x0000a60000047ab9 */ /* 0x000fe20000000000 */
[----:B------:R-:W-:Y:S01]  /*7d30*/  SHF.R.S32.HI R0, RZ, 0x1f, R96 ;  /* 0x0000001fff007819 */ /* 0x000fe20000011460 */
[----:B-1----:R-:W-:Y:S01]  /*7d40*/  IMAD.WIDE.U32 R4, R96, c[0x0][0x280], RZ ;  /* 0x0000a00060047a25 */ /* 0x002fe200078e00ff */
[----:B------:R-:W-:Y:S01]  /*7d50*/  ISETP.NE.AND P0, PT, RZ, UR4, PT ;  /* 0x00000004ff007c0c */ /* 0x000fe2000bf05270 */
[----:B------:R-:W-:Y:S02]  /*7d60*/  BSSY B2, `(.L_x_770) ;  /* 0x0000951000027945 */ /* 0x000fe40003800000 */
[C---:B------:R-:W-:Y:S02]  /*7d70*/  IMAD R2, R0.reuse, c[0x0][0x280], RZ ;  /* 0x0000a00000027a24 */ /* 0x040fe400078e02ff */
[----:B------:R-:W-:Y:S02]  /*7d80*/  IMAD R0, R0, c[0x0][0x290], RZ ;  /* 0x0000a40000007a24 */ /* 0x000fe400078e02ff */
[----:B------:R-:W-:-:S02]  /*7d90*/  IMAD R6, R96, c[0x0][0x284], R2 ;  /* 0x0000a10060067a24 */ /* 0x000fc400078e0202 */
[C---:B------:R-:W-:Y:S01]  /*7da0*/  IMAD R7, R96.reuse, c[0x0][0x294], R0 ;  /* 0x0000a50060077a24 */ /* 0x040fe200078e0200 */
[----:B------:R-:W-:Y:S01]  /*7db0*/  LEA R0, R229, R13, 0x5 ;  /* 0x0000000de5007211 */ /* 0x000fe200078e28ff */
[----:B------:R-:W-:Y:S01]  /*7dc0*/  IMAD.WIDE.U32 R2, R96, c[0x0][0x290], RZ ;  /* 0x0000a40060027a25 */ /* 0x000fe200078e00ff */
[----:B------:R-:W-:-:S04]  /*7dd0*/  IADD3 R6, R6, R5, RZ ;  /* 0x0000000506067210 */ /* 0x000fc80007ffe0ff */
[----:B------:R-:W-:Y:S01]  /*7de0*/  IADD3 R7, R7, R3, RZ ;  /* 0x0000000307077210 */ /* 0x000fe20007ffe0ff */
[----:B------:R-:W-:Y:S05]  /*7df0*/  @!P0 BRA `(.L_x_771) ;  /* 0x000049b000008947 */ /* 0x000fea0003800000 */
[----:B------:R1:W5:Y:S01]  /*7e00*/  LDL R105, [R1+0x8] ;  /* 0x0000080001697983 */ /* 0x0003620000100800 */
[----:B------:R-:W-:-:S03]  /*7e10*/  IMAD.MOV.U32 R8, RZ, RZ, c[0x0][0x2c4] ;  /* 0x0000b100ff087624 */ /* 0x000fc600078e00ff */
[----:B------:R1:W5:Y:S02]  /*7e20*/  LDL R102, [R1+0x4] ;  /* 0x0000040001667983 */ /* 0x0003640000100800 */
[----:B------:R-:W-:Y:S02]  /*7e30*/  ISETP.NE.AND P2, PT, R8, 0x1, PT ;  /* 0x000000010800780c */ /* 0x000fe40003f45270 */
[----:B------:R1:W5:Y:S11]  /*7e40*/  LDL R101, [R1] ;  /* 0x0000000001657983 */ /* 0x0003760000100800 */
[----:B------:R-:W-:-:S05]  /*7e50*/  @P2 IMAD.HI.U32 R3, R0, c[0x0][0x2c8], RZ ;  /* 0x0000b20000032a27 */ /* 0x000fca00078e00ff */
[----:B------:R-:W-:-:S04]  /*7e60*/  @P2 SHF.R.U32.HI R0, RZ, c[0x0][0x2cc], R3 ;  /* 0x0000b300ff002a19 */ /* 0x000fc80000011603 */
[----:B------:R-:W-:Y:S02]  /*7e70*/  SHF.R.S32.HI R3, RZ, 0x1f, R0 ;  /* 0x0000001fff037819 */ /* 0x000fe40000011400 */
[----:B------:R-:W-:-:S03]  /*7e80*/  MOV R5, R6 ;  /* 0x0000000600057202 */ /* 0x000fc60000000f00 */
[----:B------:R-:W-:Y:S02]  /*7e90*/  IMAD R8, R3, c[0x0][0x280], RZ ;  /* 0x0000a00003087a24 */ /* 0x000fe400078e02ff */
[----:B------:R-:W-:-:S04]  /*7ea0*/  IMAD.WIDE.U32 R4, R0, c[0x0][0x280], R4 ;  /* 0x0000a00000047a25 */ /* 0x000fc800078e0004 */
[----:B------:R-:W-:Y:S01]  /*7eb0*/  IMAD R6, R0, c[0x0][0x284], R8 ;  /* 0x0000a10000067a24 */ /* 0x000fe200078e0208 */
[----:B------:R-:W-:-:S03]  /*7ec0*/  LEA R36, P0, R4, c[0x0][0x270], 0x1 ;  /* 0x00009c0004247a11 */ /* 0x000fc600078008ff */
[----:B------:R-:W-:-:S05]  /*7ed0*/  IMAD.IADD R6, R5, 0x1, R6 ;  /* 0x0000000105067824 */ /* 0x000fca00078e0206 */
[----:B------:R-:W-:Y:S01]  /*7ee0*/  LEA.HI.X R31, R4, c[0x0][0x274], R6, 0x1, P0 ;  /* 0x00009d00041f7a11 */ /* 0x000fe200000f0c06 */
[----:B------:R-:W-:Y:S01]  /*7ef0*/  IMAD R4, R3, c[0x0][0x290], RZ ;  /* 0x0000a40003047a24 */ /* 0x000fe200078e02ff */
[----:B------:R-:W-:Y:S02]  /*7f00*/  MOV R3, R7 ;  /* 0x0000000700037202 */ /* 0x000fe40000000f00 */
[----:B------:R-:W-:-:S03]  /*7f10*/  LOP3.LUT P1, RZ, R215, 0x2, RZ, 0xc0, !PT ;  /* 0x00000002d7ff7812 */ /* 0x000fc6000782c0ff */
[----:B------:R-:W-:-:S04]  /*7f20*/  IMAD.WIDE.U32 R2, R0, c[0x0][0x290], R2 ;  /* 0x0000a40000027a25 */ /* 0x000fc800078e0002 */
[----:B------:R-:W-:Y:S01]  /*7f30*/  IMAD R0, R0, c[0x0][0x294], R4 ;  /* 0x0000a50000007a24 */ /* 0x000fe200078e0204 */
[----:B------:R-:W-:-:S03]  /*7f40*/  LEA R30, P0, R2, c[0x0][0x288], 0x1 ;  /* 0x0000a200021e7a11 */ /* 0x000fc600078008ff */
[----:B------:R-:W-:-:S05]  /*7f50*/  IMAD.IADD R0, R3, 0x1, R0 ;  /* 0x0000000103007824 */ /* 0x000fca00078e0200 */
[----:B------:R-:W-:Y:S01]  /*7f60*/  LEA.HI.X R21, R2, c[0x0][0x28c], R0, 0x1, P0 ;  /* 0x0000a30002157a11 */ /* 0x000fe200000f0c00 */
[----:B------:R1:W2:Y:S01]  /*7f70*/  SHFL.IDX PT, R3, R36, RZ, 0x181f ;  /* 0x00181fff24037589 */ /* 0x0002a200000e0000 */
[----:B------:R-:W-:Y:S03]  /*7f80*/  BSSY B0, `(.L_x_772) ;  /* 0x000003a000007945 */ /* 0x000fe60003800000 */
[----:B------:R1:W3:Y:S01]  /*7f90*/  SHFL.IDX PT, R0, R30, RZ, 0x181f ;  /* 0x00181fff1e007589 */ /* 0x0002e200000e0000 */
[----:B------:R-:W-:-:S03]  /*7fa0*/  CS2R R54, SRZ ;  /* 0x0000000000367805 */ /* 0x000fc6000001ff00 */
[----:B------:R1:W4:Y:S01]  /*7fb0*/  SHFL.IDX PT, R4, R31, RZ, 0x181f ;  /* 0x00181fff1f047589 */ /* 0x00032200000e0000 */
[----:B------:R-:W-:-:S03]  /*7fc0*/  CS2R R38, SRZ ;  /* 0x0000000000267805 */ /* 0x000fc6000001ff00 */
[----:B------:R1:W1:Y:S01]  /*7fd0*/  SHFL.IDX PT, R2, R21, RZ, 0x181f ;  /* 0x00181fff15027589 */ /* 0x00026200000e0000 */
[----:B------:R-:W-:Y:S01]  /*7fe0*/  CS2R R32, SRZ ;  /* 0x0000000000207805 */ /* 0x000fe2000001ff00 */
[----:B------:R-:W-:Y:S01]  /*7ff0*/  CS2R R26, SRZ ;  /* 0x00000000001a7805 */ /* 0x000fe2000001ff00 */
[----:B------:R-:W-:Y:S01]  /*8000*/  CS2R R22, SRZ ;  /* 0x0000000000167805 */ /* 0x000fe2000001ff00 */
[----:B------:R-:W-:Y:S01]  /*8010*/  CS2R R40, SRZ ;  /* 0x0000000000287805 */ /* 0x000fe2000001ff00 */
[----:B------:R-:W-:Y:S01]  /*8020*/  CS2R R34, SRZ ;  /* 0x0000000000227805 */ /* 0x000fe2000001ff00 */
[----:B------:R-:W-:Y:S01]  /*8030*/  CS2R R28, SRZ ;  /* 0x00000000001c7805 */ /* 0x000fe2000001ff00 */
[----:B------:R-:W-:Y:S01]  /*8040*/  CS2R R24, SRZ ;  /* 0x0000000000187805 */ /* 0x000fe2000001ff00 */
[----:B------:R-:W-:Y:S05]  /*8050*/  @P1 BRA `(.L_x_773) ;  /* 0x000002c000001947 */ /* 0x000fea0003800000 */
[----:B------:R-:W-:Y:S01]  /*8060*/  ISETP.GE.AND P3, PT, R156, c[0x0][0x27c], PT ;  /* 0x00009f009c007a0c */ /* 0x000fe20003f66270 */
[----:B------:R-:W-:Y:S01]  /*8070*/  CS2R R22, SRZ ;  /* 0x0000000000167805 */ /* 0x000fe2000001ff00 */
[----:B------:R-:W-:Y:S01]  /*8080*/  ISETP.GE.AND P2, PT, R159, c[0x0][0x27c], PT ;  /* 0x00009f009f007a0c */ /* 0x000fe20003f46270 */
[----:B------:R-:W-:Y:S01]  /*8090*/  CS2R R24, SRZ ;  /* 0x0000000000187805 */ /* 0x000fe2000001ff00 */
[----:B------:R-:W-:-:S09]  /*80a0*/  ISETP.GE.AND P1, PT, R139, c[0x0][0x27c], PT ;  /* 0x00009f008b007a0c */ /* 0x000fd20003f26270 */
[C---:B------:R-:W-:Y:S01]  /*80b0*/  @!P3 IMAD.SHL.U32 R6, R156.reuse, 0x2, RZ ;  /* 0x000000029c06b824 */ /* 0x040fe200078e00ff */
[----:B------:R-:W-:-:S04]  /*80c0*/  @!P3 SHF.L.U64.HI R5, R156, 0x1, R157 ;  /* 0x000000019c05b819 */ /* 0x000fc8000001029d */
[----:B--2---:R-:W-:-:S05]  /*80d0*/  @!P3 IADD3 R18, P0, R3, R6, RZ ;  /* 0x000000060312b210 */ /* 0x004fca0007f1e0ff */
[----:B----4-:R-:W-:Y:S01]  /*80e0*/  @!P3 IMAD.X R19, R4, 0x1, R5, P0 ;  /* 0x000000010413b824 */ /* 0x010fe200000e0605 */
[----:B---3--:R-:W-:Y:S02]  /*80f0*/  @!P3 IADD3 R16, P0, R0, R6, RZ ;  /* 0x000000060010b210 */ /* 0x008fe40007f1e0ff */
[C---:B-----5:R-:W-:Y:S01]  /*8100*/  @!P2 SHF.L.U64.HI R6, R159.reuse, 0x1, R105 ;  /* 0x000000019f06a819 */ /* 0x060fe20000010269 */
[----:B------:R-:W-:Y:S01]  /*8110*/  CS2R R26, SRZ ;  /* 0x00000000001a7805 */ /* 0x000fe2000001ff00 */
[----:B------:R-:W-:Y:S01]  /*8120*/  CS2R R28, SRZ ;  /* 0x00000000001c7805 */ /* 0x000fe2000001ff00 */
[----:B-1----:R-:W-:Y:S01]  /*8130*/  @!P3 IMAD.X R17, R2, 0x1, R5, P0 ;  /* 0x000000010211b824 */ /* 0x002fe200000e0605 */
[----:B------:R-:W-:Y:S01]  /*8140*/  CS2R R32, SRZ ;  /* 0x0000000000207805 */ /* 0x000fe2000001ff00 */
[----:B------:R-:W-:Y:S01]  /*8150*/  @!P2 IMAD.SHL.U32 R5, R159, 0x2, RZ ;  /* 0x000000029f05a824 */ /* 0x000fe200078e00ff */
[----:B------:R-:W-:Y:S01]  /*8160*/  CS2R R34, SRZ ;  /* 0x0000000000227805 */ /* 0x000fe2000001ff00 */
[----:B------:R-:W-:Y:S01]  /*8170*/  CS2R R38, SRZ ;  /* 0x0000000000267805 */ /* 0x000fe2000001ff00 */
[----:B------:R-:W-:Y:S01]  /*8180*/  CS2R R40, SRZ ;  /* 0x0000000000287805 */ /* 0x000fe2000001ff00 */
[----:B------:R1:W5:Y:S01]  /*8190*/  @!P3 LD.E.64 R22, [R18.64] ;  /* 0x000000081216b980 */ /* 0x000362000c101b00 */
[----:B------:R-:W-:-:S03]  /*81a0*/  @!P2 IADD3 R14, P0, R3, R5, RZ ;  /* 0x00000005030ea210 */ /* 0x000fc60007f1e0ff */
[----:B------:R1:W5:Y:S02]  /*81b0*/  @!P3 LD.E.64 R24, [R16.64] ;  /* 0x000000081018b980 */ /* 0x000364000c101b00 */
[----:B------:R-:W-:Y:S01]  /*81c0*/  @!P2 IMAD.X R15, R4, 0x1, R6, P0 ;  /* 0x00000001040fa824 */ /* 0x000fe200000e0606 */
[----:B------:R-:W-:Y:S01]  /*81d0*/  @!P2 IADD3 R12, P0, R0, R5, RZ ;  /* 0x00000005000ca210 */ /* 0x000fe20007f1e0ff */
[----:B------:R-:W-:-:S03]  /*81e0*/  @!P1 IMAD.SHL.U32 R5, R139, 0x2, RZ ;  /* 0x000000028b059824 */ /* 0x000fc600078e00ff */
[----:B------:R1:W5:Y:S01]  /*81f0*/  @!P2 LD.E.64 R26, [R14.64] ;  /* 0x000000080e1aa980 */ /* 0x000362000c101b00 */
[----:B------:R-:W-:Y:S01]  /*8200*/  @!P2 IMAD.X R13, R2, 0x1, R6, P0 ;  /* 0x00000001020da824 */ /* 0x000fe200000e0606 */
[----:B------:R-:W-:Y:S02]  /*8210*/  @!P1 SHF.L.U64.HI R6, R139, 0x1, R102 ;  /* 0x000000018b069819 */ /* 0x000fe40000010266 */
[-C--:B------:R-:W-:Y:S02]  /*8220*/  @!P1 IADD3 R10, P0, R3, R5.reuse, RZ ;  /* 0x00000005030a9210 */ /* 0x080fe40007f1e0ff */
[----:B------:R1:W5:Y:S03]  /*8230*/  @!P2 LD.E.64 R28, [R12.64] ;  /* 0x000000080c1ca980 */ /* 0x000366000c101b00 */
[----:B------:R-:W-:Y:S01]  /*8240*/  @!P1 IMAD.X R11, R4, 0x1, R6, P0 ;  /* 0x00000001040b9824 */ /* 0x000fe200000e0606 */
[----:B------:R-:W-:-:S04]  /*8250*/  @!P1 IADD3 R8, P0, R0, R5, RZ ;  /* 0x0000000500089210 */ /* 0x000fc80007f1e0ff */
[----:B------:R1:W5:Y:S01]  /*8260*/  @!P1 LD.E.64 R32, [R10.64] ;  /* 0x000000080a209980 */ /* 0x000362000c101b00 */
[----:B------:R-:W-:Y:S01]  /*8270*/  @!P1 IMAD.X R9, R2, 0x1, R6, P0 ;  /* 0x0000000102099824 */ /* 0x000fe200000e0606 */
[----:B------:R-:W-:-:S04]  /*8280*/  ISETP.GE.AND P0, PT, R158, c[0x0][0x27c], PT ;  /* 0x00009f009e007a0c */ /* 0x000fc80003f06270 */
[----:B------:R1:W5:Y:S09]  /*8290*/  @!P1 LD.E.64 R34, [R8.64] ;  /* 0x0000000808229980 */ /* 0x000372000c101b00 */
[C---:B------:R-:W-:Y:S01]  /*82a0*/  @!P0 IMAD.SHL.U32 R5, R158.reuse, 0x2, RZ ;  /* 0x000000029e058824 */ /* 0x040fe200078e00ff */
[----:B------:R-:W-:-:S04]  /*82b0*/  @!P0 SHF.L.U64.HI R20, R158, 0x1, R101 ;  /* 0x000000019e148819 */ /* 0x000fc80000010265 */
[----:B------:R-:W-:-:S05]  /*82c0*/  @!P0 IADD3 R6, P4, R3, R5, RZ ;  /* 0x0000000503068210 */ /* 0x000fca0007f9e0ff */
[----:B------:R-:W-:Y:S01]  /*82d0*/  @!P0 IMAD.X R7, R4, 0x1, R20, P4 ;  /* 0x0000000104078824 */ /* 0x000fe200020e0614 */
[----:B------:R-:W-:-:S04]  /*82e0*/  @!P0 IADD3 R4, P4, R0, R5, RZ ;  /* 0x0000000500048210 */ /* 0x000fc80007f9e0ff */
[----:B------:R1:W5:Y:S01]  /*82f0*/  @!P0 LD.E.64 R38, [R6.64] ;  /* 0x0000000806268980 */ /* 0x000362000c101b00 */
[----:B------:R-:W-:-:S05]  /*8300*/  @!P0 IMAD.X R5, R2, 0x1, R20, P4 ;  /* 0x0000000102058824 */ /* 0x000fca00020e0614 */
[----:B------:R1:W5:Y:S03]  /*8310*/  @!P0 LD.E.64 R40, [R4.64] ;  /* 0x0000000804288980 */ /* 0x000366000c101b00 */
.L_x_773:
[----:B------:R-:W-:Y:S05]  /*8320*/  BSYNC B0 ;  /* 0x0000000000007941 */ /* 0x000fea0003800000 */
.L_x_772:
[----:B-1---5:R-:W-:Y:S01]  /*8330*/  IMAD.MOV.U32 R2, RZ, RZ, R38 ;  /* 0x000000ffff027224 */ /* 0x022fe200078e0026 */
[----:B------:R-:W-:Y:S01]  /*8340*/  LOP3.LUT P0, RZ, R215, 0x4, RZ, 0xc0, !PT ;  /* 0x00000004d7ff7812 */ /* 0x000fe2000780c0ff */
[----:B---3--:R-:W-:Y:S01]  /*8350*/  IMAD.MOV.U32 R0, RZ, RZ, R39 ;  /* 0x000000ffff007224 */ /* 0x008fe200078e0027 */
[----:B------:R-:W-:Y:S01]  /*8360*/  MOV R5, R35 ;  /* 0x0000002300057202 */ /* 0x000fe20000000f00 */
[----:B----4-:R-:W-:Y:S01]  /*8370*/  IMAD.MOV.U32 R4, RZ, RZ, R32 ;  /* 0x000000ffff047224 */ /* 0x010fe200078e0020 */
[----:B------:R-:W-:Y:S01]  /*8380*/  BSSY B0, `(.L_x_774) ;  /* 0x000004e000007945 */ /* 0x000fe20003800000 */
[----:B--2---:R-:W-:Y:S01]  /*8390*/  IMAD.MOV.U32 R3, RZ, RZ, R33 ;  /* 0x000000ffff037224 */ /* 0x004fe200078e0021 */
[----:B------:R-:W-:Y:S01]  /*83a0*/  PRMT R87, R0, 0x5410, R2 ;  /* 0x0000541000577816 */ /* 0x000fe20000000002 */
[----:B------:R-:W-:Y:S01]  /*83b0*/  IMAD.MOV.U32 R0, RZ, RZ, R27 ;  /* 0x000000ffff007224 */ /* 0x000fe200078e001b */
[----:B------:R-:W-:Y:S01]  /*83c0*/  MOV R2, R26 ;  /* 0x0000001a00027202 */ /* 0x000fe20000000f00 */
[----:B------:R-:W-:Y:S01]  /*83d0*/  IMAD.MOV.U32 R6, RZ, RZ, R34 ;  /* 0x000000ffff067224 */ /* 0x000fe200078e0022 */
[----:B------:R-:W-:Y:S01]  /*83e0*/  PRMT R84, R3, 0x5410, R4 ;  /* 0x0000541003547816 */ /* 0x000fe20000000004 */
[----:B------:R-:W-:Y:S01]  /*83f0*/  IMAD.MOV.U32 R4, RZ, RZ, R22 ;  /* 0x000000ffff047224 */ /* 0x000fe200078e0016 */
        /* <DEDUP_REMOVED lines=8> */
[----:B------:R-:W-:Y:S01]  /*8480*/  PRMT R86, R2, 0x7610, R86 ;  /* 0x0000761002567816 */ /* 0x000fe20000000056 */
[----:B------:R-:W-:Y:S01]  /*8490*/  IMAD.MOV.U32 R5, RZ, RZ, R25 ;  /* 0x000000ffff057224 */ /* 0x000fe200078e0019 */
[----:B------:R-:W-:Y:S01]  /*84a0*/  PRMT R85, R85, 0x5410, R0 ;  /* 0x0000541055557816 */ /* 0x000fe20000000000 */
[----:B------:R1:W2:Y:S01]  /*84b0*/  SHFL.IDX PT, R4, R31, 0x1, 0x181f ;  /* 0x00381f001f047f89 */ /* 0x0002a200000e0000 */
[----:B------:R-:W-:Y:S01]  /*84c0*/  MOV R6, R24 ;  /* 0x0000001800067202 */ /* 0x000fe20000000f00 */
[----:B------:R-:W-:Y:S01]  /*84d0*/  CS2R R14, SRZ ;  /* 0x00000000000e7805 */ /* 0x000fe2000001ff00 */
[----:B------:R-:W-:Y:S01]  /*84e0*/  PRMT R81, R7, 0x5410, R8 ;  /* 0x0000541007517816 */ /* 0x000fe20000000008 */
[----:B------:R1:W3:Y:S01]  /*84f0*/  SHFL.IDX PT, R3, R36, 0x1, 0x181f ;  /* 0x00381f0024037f89 */ /* 0x0002e200000e0000 */
[----:B------:R-:W-:Y:S01]  /*8500*/  PRMT R61, R5, 0x5410, R6 ;  /* 0x00005410053d7816 */ /* 0x000fe20000000006 */
[----:B------:R-:W-:Y:S01]  /*8510*/  CS2R R16, SRZ ;  /* 0x0000000000107805 */ /* 0x000fe2000001ff00 */
[----:B------:R-:W-:Y:S01]  /*8520*/  CS2R R42, SRZ ;  /* 0x00000000002a7805 */ /* 0x000fe2000001ff00 */
[----:B------:R1:W4:Y:S01]  /*8530*/  SHFL.IDX PT, R2, R21, 0x1, 0x181f ;  /* 0x00381f0015027f89 */ /* 0x00032200000e0000 */
[----:B------:R-:W-:Y:S01]  /*8540*/  CS2R R48, SRZ ;  /* 0x0000000000307805 */ /* 0x000fe2000001ff00 */
[----:B------:R-:W-:Y:S01]  /*8550*/  CS2R R46, SRZ ;  /* 0x00000000002e7805 */ /* 0x000fe2000001ff00 */
[----:B------:R-:W-:Y:S01]  /*8560*/  CS2R R18, SRZ ;  /* 0x0000000000127805 */ /* 0x000fe2000001ff00 */
[----:B------:R1:W1:Y:S01]  /*8570*/  SHFL.IDX PT, R0, R30, 0x1, 0x181f ;  /* 0x00381f001e007f89 */ /* 0x00026200000e0000 */
        /* <DEDUP_REMOVED lines=9> */
[----:B---3--:R-:W-:-:S05]  /*8610*/  @!P3 IADD3 R18, P0, R3, R5, RZ ;  /* 0x000000050312b210 */ /* 0x008fca0007f1e0ff */
[--C-:B--2---:R-:W-:Y:S01]  /*8620*/  @!P3 IMAD.X R19, R4, 0x1, R6.reuse, P0 ;  /* 0x000000010413b824 */ /* 0x104fe200000e0606 */
[----:B-1----:R-:W-:Y:S01]  /*8630*/  @!P3 IADD3 R16, P0, R0, R5, RZ ;  /* 0x000000050010b210 */ /* 0x002fe20007f1e0ff */
[C---:B------:R-:W-:Y:S01]  /*8640*/  @!P2 IMAD.SHL.U32 R5, R159.reuse, 0x2, RZ ;  /* 0x000000029f05a824 */ /* 0x040fe200078e00ff */
[----:B------:R-:W-:Y:S01]  /*8650*/  CS2R R46, SRZ ;  /* 0x00000000002e7805 */ /* 0x000fe2000001ff00 */
[----:B------:R-:W-:Y:S01]  /*8660*/  CS2R R54, SRZ ;  /* 0x0000000000367805 */ /* 0x000fe2000001ff00 */
[----:B------:R1:W5:Y:S01]  /*8670*/  @!P3 LD.E.64 R42, [R18.64] ;  /* 0x00000008122ab980 */ /* 0x000362000c101b00 */
[----:B----4-:R-:W-:Y:S01]  /*8680*/  @!P3 IMAD.X R17, R2, 0x1, R6, P0 ;  /* 0x000000010211b824 */ /* 0x010fe200000e0606 */
[----:B------:R-:W-:Y:S02]  /*8690*/  @!P2 SHF.L.U64.HI R6, R159, 0x1, R105 ;  /* 0x000000019f06a819 */ /* 0x000fe40000010269 */
[-C--:B------:R-:W-:Y:S02]  /*86a0*/  @!P2 IADD3 R14, P0, R3, R5.reuse, RZ ;  /* 0x00000005030ea210 */ /* 0x080fe40007f1e0ff */
[----:B------:R2:W5:Y:S03]  /*86b0*/  @!P3 LD.E.64 R44, [R16.64] ;  /* 0x00000008102cb980 */ /* 0x000566000c101b00 */
[----:B------:R-:W-:Y:S01]  /*86c0*/  @!P2 IMAD.X R15, R4, 0x1, R6, P0 ;  /* 0x00000001040fa824 */ /* 0x000fe200000e0606 */
[----:B------:R-:W-:Y:S01]  /*86d0*/  @!P2 IADD3 R12, P0, R0, R5, RZ ;  /* 0x00000005000ca210 */ /* 0x000fe20007f1e0ff */
[----:B------:R-:W-:-:S04]  /*86e0*/  @!P1 IMAD.SHL.U32 R5, R139, 0x2, RZ ;  /* 0x000000028b059824 */ /* 0x000fc800078e00ff */
[----:B------:R-:W-:Y:S01]  /*86f0*/  @!P2 IMAD.X R13, R2, 0x1, R6, P0 ;  /* 0x00000001020da824 */ /* 0x000fe200000e0606 */
[----:B------:R-:W-:Y:S02]  /*8700*/  @!P1 SHF.L.U64.HI R6, R139, 0x1, R102 ;  /* 0x000000018b069819 */ /* 0x000fe40000010266 */
[----:B------:R-:W-:-:S05]  /*8710*/  @!P1 IADD3 R10, P0, R3, R5, RZ ;  /* 0x00000005030a9210 */ /* 0x000fca0007f1e0ff */
[----:B------:R-:W-:Y:S01]  /*8720*/  @!P1 IMAD.X R11, R4, 0x1, R6, P0 ;  /* 0x00000001040b9824 */ /* 0x000fe200000e0606 */
[----:B------:R-:W-:-:S05]  /*8730*/  @!P1 IADD3 R8, P0, R0, R5, RZ ;  /* 0x0000000500089210 */ /* 0x000fca0007f1e0ff */
[----:B------:R-:W-:Y:S01]  /*8740*/  @!P1 IMAD.X R9, R2, 0x1, R6, P0 ;  /* 0x0000000102099824 */ /* 0x000fe200000e0606 */
[C---:B------:R-:W-:Y:S01]  /*8750*/  ISETP.GE.AND P0, PT, R158.reuse, c[0x0][0x27c], PT ;  /* 0x00009f009e007a0c */ /* 0x040fe20003f06270 */
[----:B--2---:R-:W-:Y:S01]  /*8760*/  CS2R R16, SRZ ;  /* 0x0000000000107805 */ /* 0x004fe2000001ff00 */
[----:B-1----:R-:W-:Y:S01]  /*8770*/  CS2R R18, SRZ ;  /* 0x0000000000127805 */ /* 0x002fe2000001ff00 */
[----:B------:R-:W-:Y:S01]  /*8780*/  CS2R R48, SRZ ;  /* 0x0000000000307805 */ /* 0x000fe2000001ff00 */
[----:B------:R1:W5:Y:S04]  /*8790*/  @!P1 LD.E.64 R46, [R8.64] ;  /* 0x00000008082e9980 */ /* 0x000368000c101b00 */
[----:B------:R2:W5:Y:S04]  /*87a0*/  @!P2 LD.E.64 R16, [R14.64] ;  /* 0x000000080e10a980 */ /* 0x000568000c101b00 */
[----:B------:R1:W5:Y:S01]  /*87b0*/  @!P2 LD.E.64 R18, [R12.64] ;  /* 0x000000080c12a980 */ /* 0x000362000c101b00 */
[C---:B------:R-:W-:Y:S01]  /*87c0*/  @!P0 IMAD.SHL.U32 R5, R158.reuse, 0x2, RZ ;  /* 0x000000029e058824 */ /* 0x040fe200078e00ff */
[----:B------:R-:W-:-:S04]  /*87d0*/  @!P0 SHF.L.U64.HI R20, R158, 0x1, R101 ;  /* 0x000000019e148819 */ /* 0x000fc80000010265 */
[----:B------:R-:W-:-:S05]  /*87e0*/  @!P0 IADD3 R6, P4, R3, R5, RZ ;  /* 0x0000000503068210 */ /* 0x000fca0007f9e0ff */
[----:B------:R-:W-:Y:S01]  /*87f0*/  @!P0 IMAD.X R7, R4, 0x1, R20, P4 ;  /* 0x0000000104078824 */ /* 0x000fe200020e0614 */
[----:B------:R-:W-:-:S04]  /*8800*/  @!P0 IADD3 R4, P4, R0, R5, RZ ;  /* 0x0000000500048210 */ /* 0x000fc80007f9e0ff */
[----:B------:R1:W5:Y:S01]  /*8810*/  @!P0 LD.E.64 R54, [R6.64] ;  /* 0x0000000806368980 */ /* 0x000362000c101b00 */
[----:B------:R-:W-:Y:S01]  /*8820*/  @!P0 IMAD.X R5, R2, 0x1, R20, P4 ;  /* 0x0000000102058824 */ /* 0x000fe200020e0614 */
[----:B--2---:R-:W-:-:S04]  /*8830*/  CS2R R14, SRZ ;  /* 0x00000000000e7805 */ /* 0x004fc8000001ff00 */
[----:B------:R1:W5:Y:S04]  /*8840*/  @!P0 LD.E.64 R48, [R4.64] ;  /* 0x0000000804308980 */ /* 0x000368000c101b00 */
[----:B------:R1:W5:Y:S02]  /*8850*/  @!P1 LD.E.64 R14, [R10.64] ;  /* 0x000000080a0e9980 */ /* 0x000364000c101b00 */
.L_x_775:
[----:B------:R-:W-:Y:S05]  /*8860*/  BSYNC B0 ;  /* 0x0000000000007941 */ /* 0x000fea0003800000 */
.L_x_774:
[----:B-12--5:R-:W-:Y:S01]  /*8870*/  IMAD.MOV.U32 R4, RZ, RZ, R54 ;  /* 0x000000ffff047224 */ /* 0x026fe200078e0036 */
[----:B------:R-:W-:Y:S01]  /*8880*/  LOP3.LUT P0, RZ, R215, 0x8, RZ, 0xc0, !PT ;  /* 0x00000008d7ff7812 */ /* 0x000fe2000780c0ff */
[----:B---3--:R-:W-:Y:S01]  /*8890*/  IMAD.MOV.U32 R3, RZ, RZ, R55 ;  /* 0x000000ffff037224 */ /* 0x008fe200078e0037 */
[----:B------:R-:W-:Y:S01]  /*88a0*/  MOV R6, R19 ;  /* 0x0000001300067202 */ /* 0x000fe20000000f00 */
[----:B----4-:R-:W-:Y:S01]  /*88b0*/  IMAD.MOV.U32 R2, RZ, RZ, R14 ;  /* 0x000000ffff027224 */ /* 0x010fe200078e000e */
[----:B------:R1:W2:Y:S01]  /*88c0*/  SHFL.IDX PT, R8, R21, 0x2, 0x181f ;  /* 0x00581f0015087f89 */ /* 0x0002a200000e0000 */
        /* <DEDUP_REMOVED lines=15> */
[----:B------:R-:W-:Y:S01]  /*89c0*/  MOV R3, R49 ;  /* 0x0000003100037202 */ /* 0x000fe20000000f00 */
[----:B------:R-:W-:Y:S01]  /*89d0*/  IMAD.MOV.U32 R5, RZ, RZ, R44 ;  /* 0x000000ffff057224 */ /* 0x000fe200078e002c */
[----:B------:R-:W-:Y:S01]  /*89e0*/  BSSY B0, `(.L_x_776) ;  /* 0x0000041000007945 */ /* 0x000fe20003800000 */
[----:B------:R-:W-:Y:S01]  /*89f0*/  PRMT R90, R7, 0x7610, R90 ;  /* 0x00007610075a7816 */ /* 0x000fe2000000005a */
[----:B------:R-:W-:Y:S01]  /*8a00*/  CS2R R78, SRZ ;  /* 0x00000000004e7805 */ /* 0x000fe2000001ff00 */
[----:B------:R-:W-:Y:S01]  /*8a10*/  PRMT R94, R3, 0x5410, R4 ;  /* 0x00005410035e7816 */ /* 0x000fe20000000004 */
[----:B------:R-:W-:Y:S01]  /*8a20*/  IMAD.MOV.U32 R4, RZ, RZ, R45 ;  /* 0x000000ffff047224 */ /* 0x000fe200078e002d */
[----:B------:R-:W-:Y:S01]  /*8a30*/  PRMT R91, R0, 0x5410, R2 ;  /* 0x00005410005b7816 */ /* 0x000fe20000000002 */
[----:B------:R1:W3:Y:S01]  /*8a40*/  SHFL.IDX PT, R3, R31, 0x2, 0x181f ;  /* 0x00581f001f037f89 */ /* 0x0002e200000e0000 */
[----:B------:R-:W-:Y:S01]  /*8a50*/  PRMT R89, R6, 0x7610, R89 ;  /* 0x0000761006597816 */ /* 0x000fe20000000059 */
[----:B------:R-:W-:Y:S01]  /*8a60*/  CS2R R68, SRZ ;  /* 0x0000000000447805 */ /* 0x000fe2000001ff00 */
[----:B------:R-:W-:Y:S01]  /*8a70*/  PRMT R88, R5, 0x7610, R88 ;  /* 0x0000761005587816 */ /* 0x000fe20000000058 */
[----:B------:R1:W4:Y:S01]  /*8a80*/  SHFL.IDX PT, R2, R36, 0x2, 0x181f ;  /* 0x00581f0024027f89 */ /* 0x00032200000e0000 */
[----:B------:R-:W-:Y:S01]  /*8a90*/  PRMT R85, R4, 0x7610, R85 ;  /* 0x0000761004557816 */ /* 0x000fe20000000055 */
[----:B------:R-:W-:Y:S01]  /*8aa0*/  CS2R R62, SRZ ;  /* 0x00000000003e7805 */ /* 0x000fe2000001ff00 */
[----:B------:R-:W-:Y:S01]  /*8ab0*/  CS2R R56, SRZ ;  /* 0x0000000000387805 */ /* 0x000fe2000001ff00 */
[----:B------:R1:W1:Y:S01]  /*8ac0*/  SHFL.IDX PT, R0, R30, 0x2, 0x181f ;  /* 0x00581f001e007f89 */ /* 0x00026200000e0000 */
[----:B------:R-:W-:Y:S01]  /*8ad0*/  CS2R R50, SRZ ;  /* 0x0000000000327805 */ /* 0x000fe2000001ff00 */
[----:B------:R-:W-:Y:S01]  /*8ae0*/  CS2R R66, SRZ ;  /* 0x0000000000427805 */ /* 0x000fe2000001ff00 */
[----:B------:R-:W-:Y:S01]  /*8af0*/  CS2R R64, SRZ ;  /* 0x0000000000407805 */ /* 0x000fe2000001ff00 */
[----:B------:R-:W-:Y:S01]  /*8b00*/  CS2R R58, SRZ ;  /* 0x00000000003a7805 */ /* 0x000fe2000001ff00 */
[----:B------:R-:W-:Y:S01]  /*8b10*/  CS2R R52, SRZ ;  /* 0x0000000000347805 */ /* 0x000fe2000001ff00 */
[----:B------:R-:W-:Y:S05]  /*8b20*/  @P0 BRA `(.L_x_777) ;  /* 0x000002c000000947 */ /* 0x000fea0003800000 */
[----:B--2---:R-:W-:Y:S01]  /*8b30*/  ISETP.GE.AND P0, PT, R156, c[0x0][0x27c], PT ;  /* 0x00009f009c007a0c */ /* 0x004fe20003f06270 */
[----:B------:R-:W-:Y:S01]  /*8b40*/  CS2R R50, SRZ ;  /* 0x0000000000327805 */ /* 0x000fe2000001ff00 */
[----:B------:R-:W-:Y:S01]  /*8b50*/  ISETP.GE.AND P2, PT, R159, c[0x0][0x27c], PT ;  /* 0x00009f009f007a0c */ /* 0x000fe20003f46270 */
[----:B------:R-:W-:-:S10]  /*8b60*/  CS2R R52, SRZ ;  /* 0x0000000000347805 */ /* 0x000fd4000001ff00 */
[C---:B------:R-:W-:Y:S01]  /*8b70*/  @!P0 IMAD.SHL.U32 R4, R156.reuse, 0x2, RZ ;  /* 0x000000029c048824 */ /* 0x040fe200078e00ff */
[----:B------:R-:W-:-:S04]  /*8b80*/  @!P0 SHF.L.U64.HI R5, R156, 0x1, R157 ;  /* 0x000000019c058819 */ /* 0x000fc8000001029d */
[----:B----4-:R-:W-:-:S05]  /*8b90*/  @!P0 IADD3 R6, P1, R2, R4, RZ ;  /* 0x0000000402068210 */ /* 0x010fca0007f3e0ff */
[----:B---3--:R-:W-:Y:S01]  /*8ba0*/  @!P0 IMAD.X R7, R3, 0x1, R5, P1 ;  /* 0x0000000103078824 */ /* 0x008fe200008e0605 */
[----:B-1----:R-:W-:Y:S01]  /*8bb0*/  @!P0 IADD3 R4, P1, R0, R4, RZ ;  /* 0x0000000400048210 */ /* 0x002fe20007f3e0ff */
[----:B------:R-:W-:-:S03]  /*8bc0*/  @!P2 IMAD.SHL.U32 R9, R159, 0x2, RZ ;  /* 0x000000029f09a824 */ /* 0x000fc600078e00ff */
[----:B------:R1:W5:Y:S01]  /*8bd0*/  @!P0 LD.E.64 R50, [R6.64] ;  /* 0x0000000806328980 */ /* 0x000362000c101b00 */
[----:B------:R-:W-:Y:S01]  /*8be0*/  @!P0 IMAD.X R5, R8, 0x1, R5, P1 ;  /* 0x0000000108058824 */ /* 0x000fe200008e0605 */
[----:B------:R-:W-:-:S04]  /*8bf0*/  ISETP.GE.AND P1, PT, R139, c[0x0][0x27c], PT ;  /* 0x00009f008b007a0c */ /* 0x000fc80003f26270 */
[----:B------:R2:W5:Y:S01]  /*8c00*/  @!P0 LD.E.64 R52, [R4.64] ;  /* 0x0000000804348980 */ /* 0x000562000c101b00 */
[----:B------:R-:W-:Y:S01]  /*8c10*/  CS2R R56, SRZ ;  /* 0x0000000000387805 */ /* 0x000fe2000001ff00 */
[----:B------:R-:W-:Y:S01]  /*8c20*/  CS2R R58, SRZ ;  /* 0x00000000003a7805 */ /* 0x000fe2000001ff00 */
[----:B-1----:R-:W-:Y:S02]  /*8c30*/  @!P2 IADD3 R6, P0, R2, R9, RZ ;  /* 0x000000090206a210 */ /* 0x002fe40007f1e0ff */
[----:B--2---:R-:W-:-:S05]  /*8c40*/  @!P2 SHF.L.U64.HI R5, R159, 0x1, R105 ;  /* 0x000000019f05a819 */ /* 0x004fca0000010269 */
[----:B------:R-:W-:Y:S01]  /*8c50*/  @!P2 IMAD.X R7, R3, 0x1, R5, P0 ;  /* 0x000000010307a824 */ /* 0x000fe200000e0605 */
[----:B------:R-:W-:Y:S01]  /*8c60*/  @!P2 IADD3 R4, P0, R0, R9, RZ ;  /* 0x000000090004a210 */ /* 0x000fe20007f1e0ff */
[----:B------:R-:W-:-:S03]  /*8c70*/  @!P1 IMAD.SHL.U32 R9, R139, 0x2, RZ ;  /* 0x000000028b099824 */ /* 0x000fc600078e00ff */
[----:B------:R1:W5:Y:S01]  /*8c80*/  @!P2 LD.E.64 R56, [R6.64] ;  /* 0x000000080638a980 */ /* 0x000362000c101b00 */
[----:B------:R-:W-:-:S05]  /*8c90*/  @!P2 IMAD.X R5, R8, 0x1, R5, P0 ;  /* 0x000000010805a824 */ /* 0x000fca00000e0605 */
[----:B------:R2:W5:Y:S01]  /*8ca0*/  @!P2 LD.E.64 R58, [R4.64] ;  /* 0x00000008043aa980 */ /* 0x000562000c101b00 */
[----:B------:R-:W-:Y:S01]  /*8cb0*/  CS2R R62, SRZ ;  /* 0x00000000003e7805 */ /* 0x000fe2000001ff00 */
[----:B-1----:R-:W-:Y:S02]  /*8cc0*/  @!P1 IADD3 R6, P0, R2, R9, RZ ;  /* 0x0000000902069210 */ /* 0x002fe40007f1e0ff */
[----:B--2---:R-:W-:-:S05]  /*8cd0*/  @!P1 SHF.L.U64.HI R5, R139, 0x1, R102 ;  /* 0x000000018b059819 */ /* 0x004fca0000010266 */
[----:B------:R-:W-:Y:S01]  /*8ce0*/  @!P1 IMAD.X R7, R3, 0x1, R5, P0 ;  /* 0x0000000103079824 */ /* 0x000fe200000e0605 */
[----:B------:R-:W-:Y:S01]  /*8cf0*/  @!P1 IADD3 R4, P0, R0, R9, RZ ;  /* 0x0000000900049210 */ /* 0x000fe20007f1e0ff */
[----:B------:R-:W-:-:S03]  /*8d00*/  CS2R R64, SRZ ;  /* 0x0000000000407805 */ /* 0x000fc6000001ff00 */
[----:B------:R1:W5:Y:S01]  /*8d10*/  @!P1 LD.E.64 R62, [R6.64] ;  /* 0x00000008063e9980 */ /* 0x000362000c101b00 */
[----:B------:R-:W-:Y:S01]  /*8d20*/  @!P1 IMAD.X R5, R8, 0x1, R5, P0 ;  /* 0x0000000108059824 */ /* 0x000fe200000e0605 */
[----:B------:R-:W-:-:S04]  /*8d30*/  ISETP.GE.AND P0, PT, R158, c[0x0][0x27c], PT ;  /* 0x00009f009e007a0c */ /* 0x000fc80003f06270 */
[----:B------:R2:W5:Y:S01]  /*8d40*/  @!P1 LD.E.64 R64, [R4.64] ;  /* 0x0000000804409980 */ /* 0x000562000c101b00 */
[----:B------:R-:W-:Y:S01]  /*8d50*/  CS2R R68, SRZ ;  /* 0x0000000000447805 */ /* 0x000fe2000001ff00 */
[----:B------:R-:W-:-:S07]  /*8d60*/  CS2R R66, SRZ ;  /* 0x0000000000427805 */ /* 0x000fce000001ff00 */
[C---:B-1----:R-:W-:Y:S01]  /*8d70*/  @!P0 IMAD.SHL.U32 R6, R158.reuse, 0x2, RZ ;  /* 0x000000029e068824 */ /* 0x042fe200078e00ff */
[----:B------:R-:W-:-:S04]  /*8d80*/  @!P0 SHF.L.U64.HI R7, R158, 0x1, R101 ;  /* 0x000000019e078819 */ /* 0x000fc80000010265 */
[----:B--2---:R-:W-:-:S05]  /*8d90*/  @!P0 IADD3 R4, P1, R2, R6, RZ ;  /* 0x0000000602048210 */ /* 0x004fca0007f3e0ff */
[----:B------:R-:W-:Y:S01]  /*8da0*/  @!P0 IMAD.X R5, R3, 0x1, R7, P1 ;  /* 0x0000000103058824 */ /* 0x000fe200008e0607 */
[----:B------:R-:W-:-:S04]  /*8db0*/  @!P0 IADD3 R2, P1, R0, R6, RZ ;  /* 0x0000000600028210 */ /* 0x000fc80007f3e0ff */
[----:B------:R1:W5:Y:S01]  /*8dc0*/  @!P0 LD.E.64 R68, [R4.64] ;  /* 0x0000000804448980 */ /* 0x000362000c101b00 */
[----:B------:R-:W-:-:S05]  /*8dd0*/  @!P0 IMAD.X R3, R8, 0x1, R7, P1 ;  /* 0x0000000108038824 */ /* 0x000fca00008e0607 */
[----:B------:R1:W5:Y:S03]  /*8de0*/  @!P0 LD.E.64 R66, [R2.64] ;  /* 0x0000000802428980 */ /* 0x000366000c101b00 */
.L_x_777:
[----:B--2---:R-:W-:Y:S05]  /*8df0*/  BSYNC B0 ;  /* 0x0000000000007941 */ /* 0x004fea0003800000 */
.L_x_776:
[----:B-1--45:R-:W-:Y:S01]  /*8e00*/  IMAD.MOV.U32 R2, RZ, RZ, R68 ;  /* 0x000000ffff027224 */ /* 0x032fe200078e0044 */
[----:B---3--:R-:W-:Y:S01]  /*8e10*/  MOV R3, R58 ;  /* 0x0000003a00037202 */ /* 0x008fe20000000f00 */
[----:B------:R-:W-:Y:S01]  /*8e20*/  IMAD.MOV.U32 R0, RZ, RZ, R69 ;  /* 0x000000ffff007224 */ /* 0x000fe200078e0045 */
[----:B------:R-:W1:Y:S01]  /*8e30*/  SHFL.IDX PT, R7, R31, 0x3, 0x181f ;  /* 0x00781f001f077f89 */ /* 0x000e6200000e0000 */
[----:B------:R-:W-:Y:S01]  /*8e40*/  BSSY B0, `(.L_x_778) ;  /* 0x000004d000007945 */ /* 0x000fe20003800000 */
[----:B------:R-:W-:Y:S01]  /*8e50*/  CS2R R74, SRZ ;  /* 0x00000000004a7805 */ /* 0x000fe2000001ff00 */
[----:B------:R-:W-:Y:S01]  /*8e60*/  CS2R R70, SRZ ;  /* 0x0000000000467805 */ /* 0x000fe2000001ff00 */
[----:B------:R-:W-:Y:S01]  /*8e70*/  PRMT R104, R0, 0x5410, R2 ;  /* 0x0000541000687816 */ /* 0x000fe20000000002 */
[----:B------:R-:W-:Y:S01]  /*8e80*/  IMAD.MOV.U32 R2, RZ, RZ, R62 ;  /* 0x000000ffff027224 */ /* 0x000fe200078e003e */
[----:B------:R-:W-:Y:S01]  /*8e90*/  MOV R0, R63 ;  /* 0x0000003f00007202 */ /* 0x000fe20000000f00 */
[----:B------:R2:W3:Y:S01]  /*8ea0*/  SHFL.IDX PT, R6, R21, 0x3, 0x181f ;  /* 0x00781f0015067f89 */ /* 0x0004e200000e0000 */
[----:B------:R-:W-:Y:S01]  /*8eb0*/  CS2R R76, SRZ ;  /* 0x00000000004c7805 */ /* 0x000fe2000001ff00 */
[----:B------:R-:W-:Y:S01]  /*8ec0*/  CS2R R72, SRZ ;  /* 0x0000000000487805 */ /* 0x000fe2000001ff00 */
[----:B------:R-:W-:Y:S01]  /*8ed0*/  PRMT R100, R0, 0x5410, R2 ;  /* 0x0000541000647816 */ /* 0x000fe20000000002 */
[----:B------:R-:W-:Y:S01]  /*8ee0*/  IMAD.MOV.U32 R2, RZ, RZ, R56 ;  /* 0x000000ffff027224 */ /* 0x000fe200078e0038 */
[----:B------:R4:W1:Y:S01]  /*8ef0*/  SHFL.IDX PT, R5, R30, 0x3, 0x181f ;  /* 0x00781f001e057f89 */ /* 0x00086200000e0000 */
[----:B------:R-:W-:-:S05]  /*8f00*/  IMAD.MOV.U32 R0, RZ, RZ, R57 ;  /* 0x000000ffff007224 */ /* 0x000fca00078e0039 */
[----:B------:R-:W-:Y:S01]  /*8f10*/  PRMT R98, R0, 0x5410, R2 ;  /* 0x0000541000627816 */ /* 0x000fe20000000002 */
[----:B------:R-:W-:Y:S01]  /*8f20*/  IMAD.MOV.U32 R0, RZ, RZ, R51 ;  /* 0x000000ffff007224 */ /* 0x000fe200078e0033 */
[----:B------:R-:W-:-:S04]  /*8f30*/  MOV R2, R50 ;  /* 0x0000003200027202 */ /* 0x000fc80000000f00 */
[----:B------:R-:W-:Y:S01]  /*8f40*/  PRMT R95, R0, 0x5410, R2 ;  /* 0x00005410005f7816 */ /* 0x000fe20000000002 */
[----:B------:R-:W-:Y:S01]  /*8f50*/  IMAD.MOV.U32 R2, RZ, RZ, R66 ;  /* 0x000000ffff027224 */ /* 0x000fe200078e0042 */
[----:B------:R-:W-:-:S04]  /*8f60*/  MOV R0, R67 ;  /* 0x0000004300007202 */ /* 0x000fc80000000f00 */
[----:B------:R-:W-:Y:S01]  /*8f70*/  PRMT R103, R0, 0x5410, R2 ;  /* 0x0000541000677816 */ /* 0x000fe20000000002 */
[----:B------:R-:W-:Y:S01]  /*8f80*/  IMAD.MOV.U32 R2, RZ, RZ, R64 ;  /* 0x000000ffff027224 */ /* 0x000fe200078e0040 */
[----:B--2---:R-:W-:Y:S01]  /*8f90*/  CS2R R20, SRZ ;  /* 0x0000000000147805 */ /* 0x004fe2000001ff00 */
[----:B------:R-:W-:Y:S01]  /*8fa0*/  IMAD.MOV.U32 R0, RZ, RZ, R65 ;  /* 0x000000ffff007224 */ /* 0x000fe200078e0041 */
[----:B----4-:R-:W-:-:S04]  /*8fb0*/  CS2R R30, SRZ ;  /* 0x00000000001e7805 */ /* 0x010fc8000001ff00 */
[----:B------:R-:W-:Y:S01]  /*8fc0*/  PRMT R99, R0, 0x5410, R2 ;  /* 0x0000541000637816 */ /* 0x000fe20000000002 */
[----:B------:R-:W-:Y:S01]  /*8fd0*/  IMAD.MOV.U32 R2, RZ, RZ, R59 ;  /* 0x000000ffff027224 */ /* 0x000fe200078e003b */
[----:B------:R2:W4:Y:S04]  /*8fe0*/  SHFL.IDX PT, R0, R36, 0x3, 0x181f ;  /* 0x00781f0024007f89 */ /* 0x00052800000e0000 */
[----:B------:R-:W-:Y:S01]  /*8ff0*/  PRMT R97, R2, 0x5410, R3 ;  /* 0x0000541002617816 */ /* 0x000fe20000000003 */
[----:B------:R-:W-:Y:S01]  /*9000*/  IMAD.MOV.U32 R3, RZ, RZ, R52 ;  /* 0x000000ffff037224 */ /* 0x000fe200078e0034 */
[----:B------:R-:W-:-:S04]  /*9010*/  MOV R2, R53 ;  /* 0x0000003500027202 */ /* 0x000fc80000000f00 */
[----:B------:R-:W-:Y:S01]  /*9020*/  PRMT R93, R2, 0x5410, R3 ;  /* 0x00005410025d7816 */ /* 0x000fe20000000003 */
[----:B--2---:R-:W-:Y:S01]  /*9030*/  CS2R R36, SRZ ;  /* 0x0000000000247805 */ /* 0x004fe2000001ff00 */
[----:B------:R-:W-:Y:S05]  /*9040*/  @P6 BRA `(.L_x_779) ;  /* 0x000002c000006947 */ /* 0x000fea0003800000 */
[----:B-1-34-:R-:W-:Y:S01]  /*9050*/  ISETP.GE.AND P0, PT, R156, c[0x0][0x27c], PT ;  /* 0x00009f009c007a0c */ /* 0x01afe20003f06270 */
[----:B------:R-:W-:Y:S01]  /*9060*/  CS2R R30, SRZ ;  /* 0x00000000001e7805 */ /* 0x000fe2000001ff00 */
[----:B------:R-:W-:-:S11]  /*9070*/  ISETP.GE.AND P2, PT, R159, c[0x0][0x27c], PT ;  /* 0x00009f009f007a0c */ /* 0x000fd60003f46270 */
[C---:B------:R-:W-:Y:S01]  /*9080*/  @!P0 IMAD.SHL.U32 R4, R156.reuse, 0x2, RZ ;  /* 0x000000029c048824 */ /* 0x040fe200078e00ff */
[----:B------:R-:W-:-:S04]  /*9090*/  @!P0 SHF.L.U64.HI R8, R156, 0x1, R157 ;  /* 0x000000019c088819 */ /* 0x000fc8000001029d */
[----:B------:R-:W-:-:S05]  /*90a0*/  @!P0 IADD3 R2, P1, R0, R4, RZ ;  /* 0x0000000400028210 */ /* 0x000fca0007f3e0ff */
[----:B------:R-:W-:-:S05]  /*90b0*/  @!P0 IMAD.X R3, R7, 0x1, R8, P1 ;  /* 0x0000000107038824 */ /* 0x000fca00008e0608 */
[----:B------:R1:W5:Y:S01]  /*90c0*/  @!P0 LD.E.64 R30, [R2.64] ;  /* 0x00000008021e8980 */ /* 0x000362000c101b00 */
[----:B------:R-:W-:Y:S01]  /*90d0*/  CS2R R20, SRZ ;  /* 0x0000000000147805 */ /* 0x000fe2000001ff00 */
[----:B------:R-:W-:Y:S01]  /*90e0*/  CS2R R70, SRZ ;  /* 0x0000000000467805 */ /* 0x000fe2000001ff00 */
[----:B-1----:R-:W-:Y:S01]  /*90f0*/  @!P0 IADD3 R2, P1, R5, R4, RZ ;  /* 0x0000000405028210 */ /* 0x002fe20007f3e0ff */
[----:B------:R-:W-:-:S04]  /*9100*/  @!P2 IMAD.SHL.U32 R4, R159, 0x2, RZ ;  /* 0x000000029f04a824 */ /* 0x000fc800078e00ff */
[----:B------:R-:W-:Y:S01]  /*9110*/  @!P0 IMAD.X R3, R6, 0x1, R8, P1 ;  /* 0x0000000106038824 */ /* 0x000fe200008e0608 */
[----:B------:R-:W-:-:S04]  /*9120*/  @!P2 SHF.L.U64.HI R8, R159, 0x1, R105 ;  /* 0x000000019f08a819 */ /* 0x000fc80000010269 */
[----:B------:R1:W5:Y:S01]  /*9130*/  @!P0 LD.E.64 R20, [R2.64] ;  /* 0x0000000802148980 */ /* 0x000362000c101b00 */
[----:B------:R-:W-:Y:S01]  /*9140*/  ISETP.GE.AND P1, PT, R139, c[0x0][0x27c], PT ;  /* 0x00009f008b007a0c */ /* 0x000fe20003f26270 */
[----:B------:R-:W-:Y:S01]  /*9150*/  CS2R R36, SRZ ;  /* 0x0000000000247805 */ /* 0x000fe2000001ff00 */
[----:B-1----:R-:W-:-:S05]  /*9160*/  @!P2 IADD3 R2, P0, R0, R4, RZ ;  /* 0x000000040002a210 */ /* 0x002fca0007f1e0ff */
[----:B------:R-:W-:-:S05]  /*9170*/  @!P2 IMAD.X R3, R7, 0x1, R8, P0 ;  /* 0x000000010703a824 */ /* 0x000fca00000e0608 */
[----:B------:R1:W5:Y:S01]  /*9180*/  @!P2 LD.E.64 R70, [R2.64] ;  /* 0x000000080246a980 */ /* 0x000362000c101b00 */
[----:B------:R-:W-:Y:S01]  /*9190*/  CS2R R74, SRZ ;  /* 0x00000000004a7805 */ /* 0x000fe2000001ff00 */
[----:B-1----:R-:W-:Y:S01]  /*91a0*/  @!P2 IADD3 R2, P0, R5, R4, RZ ;  /* 0x000000040502a210 */ /* 0x002fe20007f1e0ff */
[----:B------:R-:W-:-:S04]  /*91b0*/  @!P1 IMAD.SHL.U32 R4, R139, 0x2, RZ ;  /* 0x000000028b049824 */ /* 0x000fc800078e00ff */
[----:B------:R-:W-:Y:S01]  /*91c0*/  @!P2 IMAD.X R3, R6, 0x1, R8, P0 ;  /* 0x000000010603a824 */ /* 0x000fe200000e0608 */
[----:B------:R-:W-:-:S04]  /*91d0*/  @!P1 SHF.L.U64.HI R8, R139, 0x1, R102 ;  /* 0x000000018b089819 */ /* 0x000fc80000010266 */
[----:B------:R1:W5:Y:S01]  /*91e0*/  @!P2 LD.E.64 R36, [R2.64] ;  /* 0x000000080224a980 */ /* 0x000362000c101b00 */
[----:B------:R-:W-:Y:S01]  /*91f0*/  CS2R R72, SRZ ;  /* 0x0000000000487805 */ /* 0x000fe2000001ff00 */
[----:B-1----:R-:W-:-:S05]  /*9200*/  @!P1 IADD3 R2, P0, R0, R4, RZ ;  /* 0x0000000400029210 */ /* 0x002fca0007f1e0ff */
[----:B------:R-:W-:Y:S01]  /*9210*/  @!P1 IMAD.X R3, R7, 0x1, R8, P0 ;  /* 0x0000000107039824 */ /* 0x000fe200000e0608 */
[----:B------:R-:W-:-:S04]  /*9220*/  ISETP.GE.AND P0, PT, R158, c[0x0][0x27c], PT ;  /* 0x00009f009e007a0c */ /* 0x000fc80003f06270 */
[----:B------:R1:W5:Y:S01]  /*9230*/  @!P1 LD.E.64 R74, [R2.64] ;  /* 0x00000008024a9980 */ /* 0x000362000c101b00 */
[----:B------:R-:W-:Y:S01]  /*9240*/  CS2R R78, SRZ ;  /* 0x00000000004e7805 */ /* 0x000fe2000001ff00 */
[----:B------:R-:W-:Y:S01]  /*9250*/  CS2R R76, SRZ ;  /* 0x00000000004c7805 */ /* 0x000fe2000001ff00 */
[----:B-1----:R-:W-:-:S05]  /*9260*/  @!P1 IADD3 R2, P2, R5, R4, RZ ;  /* 0x0000000405029210 */ /* 0x002fca0007f5e0ff */
[----:B------:R-:W-:-:S05]  /*9270*/  @!P1 IMAD.X R3, R6, 0x1, R8, P2 ;  /* 0x0000000106039824 */ /* 0x000fca00010e0608 */
[----:B------:R1:W5:Y:S02]  /*9280*/  @!P1 LD.E.64 R72, [R2.64] ;  /* 0x0000000802489980 */ /* 0x000364000c101b00 */
[----:B-1----:R-:W-:-:S05]  /*9290*/  @!P0 IMAD.SHL.U32 R2, R158, 0x2, RZ ;  /* 0x000000029e028824 */ /* 0x002fca00078e00ff */
[-C--:B------:R-:W-:Y:S02]  /*92a0*/  @!P0 IADD3 R4, P2, R0, R2.reuse, RZ ;  /* 0x0000000200048210 */ /* 0x080fe40007f5e0ff */
[----:B------:R-:W-:Y:S02]  /*92b0*/  @!P0 IADD3 R2, P1, R5, R2, RZ ;  /* 0x0000000205028210 */ /* 0x000fe40007f3e0ff */
[----:B------:R-:W-:-:S05]  /*92c0*/  @!P0 SHF.L.U64.HI R0, R158, 0x1, R101 ;  /* 0x000000019e008819 */ /* 0x000fca0000010265 */
[--C-:B------:R-:W-:Y:S02]  /*92d0*/  @!P0 IMAD.X R5, R7, 0x1, R0.reuse, P2 ;  /* 0x0000000107058824 */ /* 0x100fe400010e0600 */
[----:B------:R-:W-:-:S03]  /*92e0*/  @!P0 IMAD.X R3, R6, 0x1, R0, P1 ;  /* 0x0000000106038824 */ /* 0x000fc600008e0600 */
[----:B------:R1:W5:Y:S04]  /*92f0*/  @!P0 LD.E.64 R78, [R4.64] ;  /* 0x00000008044e8980 */ /* 0x000368000c101b00 */
[----:B------:R1:W5:Y:S02]  /*9300*/  @!P0 LD.E.64 R76, [R2.64] ;  /* 0x00000008024c8980 */ /* 0x000364000c101b00 */
.L_x_779:
[----:B-1-34-:R-:W-:Y:S05]  /*9310*/  BSYNC B0 ;  /* 0x0000000000007941 */ /* 0x01afea0003800000 */
.L_x_778:
[----:B-----5:R-:W-:Y:S01]  /*9320*/  IMAD.MOV.U32 R2, RZ, RZ, R78 ;  /* 0x000000ffff027224 */ /* 0x020fe200078e004e */
[----:B------:R-:W-:-:S04]  /*9330*/  DEPBAR.LE SB0, 0x1 ;  /* 0x000080400000791a */ /* 0x000fc80000000000 */
[----:B------:R-:W-:Y:S01]  /*9340*/  IMAD.MOV.U32 R0, RZ, RZ, R79 ;  /* 0x000000ffff007224 */ /* 0x000fe200078e004f */
[----:B------:R-:W-:Y:S04]  /*9350*/  BSSY B1, `(.L_x_780) ;  /* 0x00000e5000017945 */ /* 0x000fe80003800000 */
[----:B------:R-:W-:Y:S01]  /*9360*/  PRMT R111, R0, 0x5410, R2 ;  /* 0x00005410006f7816 */ /* 0x000fe20000000002 */
[----:B------:R-:W-:Y:S02]  /*9370*/  IMAD.MOV.U32 R2, RZ, RZ, R74 ;  /* 0x000000ffff027224 */ /* 0x000fe400078e004a */
[----:B------:R-:W-:-:S05]  /*9380*/  IMAD.MOV.U32 R0, RZ, RZ, R75 ;  /* 0x000000ffff007224 */ /* 0x000fca00078e004b */
[----:B------:R-:W-:Y:S01]  /*9390*/  PRMT R109, R0, 0x5410, R2 ;  /* 0x00005410006d7816 */ /* 0x000fe20000000002 */
[----:B------:R-:W-:Y:S01]  /*93a0*/  IMAD.MOV.U32 R2, RZ, RZ, R70 ;  /* 0x000000ffff027224 */ /* 0x000fe200078e0046 */
[----:B------:R-:W-:-:S04]  /*93b0*/  MOV R0, R71 ;  /* 0x0000004700007202 */ /* 0x000fc80000000f00 */
[----:B------:R-:W-:Y:S01]  /*93c0*/  PRMT R106, R0, 0x5410, R2 ;  /* 0x00005410006a7816 */ /* 0x000fe20000000002 */
[----:B------:R-:W-:Y:S02]  /*93d0*/  IMAD.MOV.U32 R2, RZ, RZ, R30 ;  /* 0x000000ffff027224 */ /* 0x000fe400078e001e */
[----:B------:R-:W-:-:S05]  /*93e0*/  IMAD.MOV.U32 R0, RZ, RZ, R31 ;  /* 0x000000ffff007224 */ /* 0x000fca00078e001f */
[----:B------:R-:W-:Y:S01]  /*93f0*/  PRMT R102, R0, 0x5410, R2 ;  /* 0x0000541000667816 */ /* 0x000fe20000000002 */
[----:B------:R-:W-:Y:S02]  /*9400*/  IMAD.MOV.U32 R2, RZ, RZ, R76 ;  /* 0x000000ffff027224 */ /* 0x000fe400078e004c */
[----:B------:R-:W-:-:S05]  /*9410*/  IMAD.MOV.U32 R0, RZ, RZ, R77 ;  /* 0x000000ffff007224 */ /* 0x000fca00078e004d */
[----:B------:R-:W-:Y:S01]  /*9420*/  PRMT R110, R0, 0x5410, R2 ;  /* 0x00005410006e7816 */ /* 0x000fe20000000002 */
[----:B------:R-:W-:Y:S01]  /*9430*/  IMAD.IADD R2, R60, 0x1, -R228 ;  /* 0x000000013c027824 */ /* 0x000fe200078e0ae4 */
[----:B------:R-:W-:-:S04]  /*9440*/  MOV R0, R72 ;  /* 0x0000004800007202 */ /* 0x000fc80000000f00 */
[----:B------:R-:W-:Y:S01]  /*9450*/  PRMT R108, R108, 0x5410, R0 ;  /* 0x000054106c6c7816 */ /* 0x000fe20000000000 */
[----:B------:R-:W-:Y:S01]  /*9460*/  IMAD.MOV.U32 R0, RZ, RZ, R73 ;  /* 0x000000ffff007224 */ /* 0x000fe200078e0049 */
[----:B------:R-:W-:-:S04]  /*9470*/  IMNMX R60, R2, 0x80, PT ;  /* 0x00000080023c7817 */ /* 0x000fc80003800200 */
[----:B------:R-:W-:Y:S01]  /*9480*/  PRMT R108, R0, 0x7610, R108 ;  /* 0x00007610006c7816 */ /* 0x000fe2000000006c */
[----:B------:R-:W-:Y:S01]  /*9490*/  IMAD.MOV.U32 R0, RZ, RZ, R36 ;  /* 0x000000ffff007224 */ /* 0x000fe200078e0024 */
[----:B------:R-:W-:Y:S01]  /*94a0*/  BAR.SYNC.DEFER_BLOCKING 0x0 ;  /* 0x0000000000007b1d */ /* 0x000fe20000010000 */
[----:B------:R-:W-:-:S03]  /*94b0*/  ISETP.GE.AND P0, PT, R212, R60, PT ;  /* 0x0000003cd400720c */ /* 0x000fc60003f06270 */
[----:B------:R-:W-:Y:S02]  /*94c0*/  PRMT R105, R105, 0x5410, R0 ;  /* 0x0000541069697816 */ /* 0x000fe40000000000 */
[----:B------:R-:W-:-:S04]  /*94d0*/  MOV R0, R37 ;  /* 0x0000002500007202 */ /* 0x000fc80000000f00 */
[----:B------:R-:W-:Y:S01]  /*94e0*/  PRMT R105, R0, 0x7610, R105 ;  /* 0x0000761000697816 */ /* 0x000fe20000000069 */
[----:B------:R-:W-:-:S05]  /*94f0*/  IMAD.MOV.U32 R0, RZ, RZ, R20 ;  /* 0x000000ffff007224 */ /* 0x000fca00078e0014 */
[----:B------:R-:W-:Y:S01]  /*9500*/  PRMT R101, R101, 0x5410, R0 ;  /* 0x0000541065657816 */ /* 0x000fe20000000000 */
[----:B------:R-:W-:-:S05]  /*9510*/  IMAD.MOV.U32 R0, RZ, RZ, R21 ;  /* 0x000000ffff007224 */ /* 0x000fca00078e0015 */
[----:B------:R-:W-:Y:S01]  /*9520*/  PRMT R101, R0, 0x7610, R101 ;  /* 0x0000761000657816 */ /* 0x000fe20000000065 */
[----:B------:R-:W-:Y:S05]  /*9530*/  @P0 BRA `(.L_x_781) ;  /* 0x00000c6000000947 */ /* 0x000fea0003800000 */
[----:B------:R-:W-:Y:S01]  /*9540*/  ISETP.GE.AND P0, PT, R156, c[0x0][0x27c], PT ;  /* 0x00009f009c007a0c */ /* 0x000fe20003f06270 */
[----:B------:R-:W-:-:S12]  /*9550*/  BSSY B0, `(.L_x_782) ;  /* 0x0000030000007945 */ /* 0x000fd80003800000 */
[----:B------:R-:W-:Y:S05]  /*9560*/  @P0 BRA `(.L_x_783) ;  /* 0x000002e000000947 */ /* 0x000fea0003800000 */
[----:B------:R-:W1:Y:S01]  /*9570*/  LDS.128 R4, [R195+0x10080] ;  /* 0x01008000c3047984 */ /* 0x000e620000000c00 */
[--C-:B------:R-:W-:Y:S02]  /*9580*/  SHF.R.U64 R3, R24, 0x10, R25.reuse ;  /* 0x0000001018037819 */ /* 0x100fe40000001219 */
[----:B------:R-:W-:Y:S02]  /*9590*/  SHF.R.U32.HI R11, RZ, 0x10, R25 ;  /* 0x00000010ff0b7819 */ /* 0x000fe40000011619 */
[--C-:B------:R-:W-:Y:S02]  /*95a0*/  SHF.R.U32.HI R2, RZ, 0x10, R23.reuse ;  /* 0x00000010ff027819 */ /* 0x100fe40000011617 */
[----:B------:R-:W-:Y:S02]  /*95b0*/  SHF.R.U64 R0, R22, 0x10, R23 ;  /* 0x0000001016007819 */ /* 0x000fe40000001217 */
[C---:B------:R-:W-:Y:S02]  /*95c0*/  PRMT R9, R61.reuse, 0x5432, R3 ;  /* 0x000054323d097816 */ /* 0x040fe40000000003 */
[----:B------:R-:W-:-:S02]  /*95d0*/  PRMT R3, R61, 0x5410, R11 ;  /* 0x000054103d037816 */ /* 0x000fc4000000000b */
[C---:B------:R-:W-:Y:S02]  /*95e0*/  PRMT R8, R80.reuse, 0x5410, R2 ;  /* 0x0000541050087816 */ /* 0x040fe40000000002 */
[----:B------:R-:W-:Y:S01]  /*95f0*/  PRMT R10, R80, 0x5432, R0 ;  /* 0x00005432500a7816 */ /* 0x000fe20000000000 */
[----:B------:R-:W-:Y:S01]  /*9600*/  IMAD.U32 R13, R3, 0x10000, RZ ;  /* 0x00010000030d7824 */ /* 0x000fe200078e00ff */
[----:B------:R-:W-:Y:S02]  /*9610*/  SHF.L.U32 R12, R8, 0x10, RZ ;  /* 0x00000010080c7819 */ /* 0x000fe400000006ff */
[C---:B-1----:R-:W-:Y:S01]  /*9620*/  LOP3.LUT R0, R6.reuse, 0xffff0000, RZ, 0xc0, !PT ;  /* 0xffff000006007812 */ /* 0x042fe200078ec0ff */
[----:B------:R-:W-:-:S04]  /*9630*/  IMAD.U32 R2, R6, 0x10000, RZ ;  /* 0x0001000006027824 */ /* 0x000fc800078e00ff */
[CC--:B------:R-:W-:Y:S02]  /*9640*/  FMUL.FTZ R6, R0.reuse, R13.reuse ;  /* 0x0000000d00067220 */ /* 0x0c0fe40000410000 */
[-C--:B------:R-:W-:Y:S02]  /*9650*/  FMUL.FTZ R0, R0, R12.reuse ;  /* 0x0000000c00007220 */ /* 0x080fe40000410000 */
[C---:B------:R-:W-:Y:S01]  /*9660*/  FFMA.FTZ R11, R2.reuse, R12, -R6 ;  /* 0x0000000c020b7223 */ /* 0x040fe20000010806 */
[----:B------:R-:W-:Y:S01]  /*9670*/  LOP3.LUT R12, R3, 0xffff0000, RZ, 0xc0, !PT ;  /* 0xffff0000030c7812 */ /* 0x000fe200078ec0ff */
[----:B------:R-:W-:Y:S01]  /*9680*/  FFMA.FTZ R6, R2, R13, R0 ;  /* 0x0000000d02067223 */ /* 0x000fe20000010000 */
[C---:B------:R-:W-:Y:S01]  /*9690*/  LOP3.LUT R0, R7.reuse, 0xffff0000, RZ, 0xc0, !PT ;  /* 0xffff000007007812 */ /* 0x040fe200078ec0ff */
[----:B------:R-:W-:Y:S01]  /*96a0*/  IMAD.U32 R2, R7, 0x10000, RZ ;  /* 0x0001000007027824 */ /* 0x000fe200078e00ff */
[----:B------:R-:W-:Y:S02]  /*96b0*/  LOP3.LUT R7, R8, 0xffff0000, RZ, 0xc0, !PT ;  /* 0xffff000008077812 */ /* 0x000fe400078ec0ff */
[----:B------:R-:W-:Y:S01]  /*96c0*/  F2FP.BF16.PACK_AB R6, R6, R11 ;  /* 0x0000000b0606723e */ /* 0x000fe200000010ff */
[----:B------:R-:W-:-:S02]  /*96d0*/  FMUL.FTZ R3, R0, R12 ;  /* 0x0000000c00037220 */ /* 0x000fc40000410000 */
[-C--:B------:R-:W-:Y:S02]  /*96e0*/  FMUL.FTZ R0, R0, R7.reuse ;  /* 0x0000000700007220 */ /* 0x080fe40000410000 */
[C---:B------:R-:W-:Y:S02]  /*96f0*/  FFMA.FTZ R3, R2.reuse, R7, -R3 ;  /* 0x0000000702037223 */ /* 0x040fe40000010803 */
[----:B------:R-:W-:Y:S01]  /*9700*/  FFMA.FTZ R2, R2, R12, R0 ;  /* 0x0000000c02027223 */ /* 0x000fe20000010000 */
[----:B------:R-:W-:Y:S01]  /*9710*/  LOP3.LUT R0, R4, 0xffff0000, RZ, 0xc0, !PT ;  /* 0xffff000004007812 */ /* 0x000fe200078ec0ff */
[C---:B------:R-:W-:Y:S01]  /*9720*/  IMAD.U32 R11, R9.reuse, 0x10000, RZ ;  /* 0x00010000090b7824 */ /* 0x040fe200078e00ff */
[----:B------:R-:W-:Y:S02]  /*9730*/  LOP3.LUT R9, R9, 0xffff0000, RZ, 0xc0, !PT ;  /* 0xffff000009097812 */ /* 0x000fe400078ec0ff */
[----:B------:R-:W-:Y:S01]  /*9740*/  F2FP.BF16.PACK_AB R7, R2, R3 ;  /* 0x000000030207723e */ /* 0x000fe200000010ff */
[----:B------:R-:W-:Y:S01]  /*9750*/  FMUL.FTZ R3, R0, R11 ;  /* 0x0000000b00037220 */ /* 0x000fe20000410000 */
[----:B------:R-:W-:Y:S01]  /*9760*/  SHF.L.U32 R2, R4, 0x10, RZ ;  /* 0x0000001004027819 */ /* 0x000fe200000006ff */
[C---:B------:R-:W-:Y:S01]  /*9770*/  IMAD.U32 R4, R10.reuse, 0x10000, RZ ;  /* 0x000100000a047824 */ /* 0x040fe200078e00ff */
[----:B------:R-:W-:-:S03]  /*9780*/  LOP3.LUT R10, R10, 0xffff0000, RZ, 0xc0, !PT ;  /* 0xffff00000a0a7812 */ /* 0x000fc600078ec0ff */
[-C--:B------:R-:W-:Y:S02]  /*9790*/  FMUL.FTZ R0, R0, R4.reuse ;  /* 0x0000000400007220 */ /* 0x080fe40000410000 */
[C---:B------:R-:W-:Y:S02]  /*97a0*/  FFMA.FTZ R8, R2.reuse, R4, -R3 ;  /* 0x0000000402087223 */ /* 0x040fe40000010803 */
[----:B------:R-:W-:Y:S01]  /*97b0*/  FFMA.FTZ R4, R2, R11, R0 ;  /* 0x0000000b02047223 */ /* 0x000fe20000010000 */
[C---:B------:R-:W-:Y:S02]  /*97c0*/  LOP3.LUT R2, R5.reuse, 0xffff0000, RZ, 0xc0, !PT ;  /* 0xffff000005027812 */ /* 0x040fe400078ec0ff */
[----:B------:R-:W-:Y:S02]  /*97d0*/  SHF.L.U32 R0, R5, 0x10, RZ ;  /* 0x0000001005007819 */ /* 0x000fe400000006ff */
[----:B------:R-:W-:Y:S01]  /*97e0*/  F2FP.BF16.PACK_AB R4, R4, R8 ;  /* 0x000000080404723e */ /* 0x000fe200000010ff */
[----:B------:R-:W-:-:S02]  /*97f0*/  FMUL.FTZ R3, R2, R9 ;  /* 0x0000000902037220 */ /* 0x000fc40000410000 */
[-C--:B------:R-:W-:Y:S02]  /*9800*/  FMUL.FTZ R2, R2, R10.reuse ;  /* 0x0000000a02027220 */ /* 0x080fe40000410000 */
[C---:B------:R-:W-:Y:S02]  /*9810*/  FFMA.FTZ R3, R0.reuse, R10, -R3 ;  /* 0x0000000a00037223 */ /* 0x040fe40000010803 */
[----:B------:R-:W-:-:S05]  /*9820*/  FFMA.FTZ R0, R0, R9, R2 ;  /* 0x0000000900007223 */ /* 0x000fca0000010002 */
[----:B------:R-:W-:-:S05]  /*9830*/  F2FP.BF16.PACK_AB R5, R0, R3 ;  /* 0x000000030005723e */ /* 0x000fca00000010ff */
[----:B------:R1:W-:Y:S02]  /*9840*/  STS.128 [R195+0x10080], R4 ;  /* 0x01008004c3007388 */ /* 0x0003e40000000c00 */
.L_x_783:
[----:B------:R-:W-:Y:S05]  /*9850*/  BSYNC B0 ;  /* 0x0000000000007941 */ /* 0x000fea0003800000 */
.L_x_782:
[----:B------:R-:W-:Y:S01]  /*9860*/  ISETP.GE.AND P0, PT, R159, c[0x0][0x27c], PT ;  /* 0x00009f009f007a0c */ /* 0x000fe20003f06270 */
[----:B------:R-:W-:-:S12]  /*9870*/  BSSY B0, `(.L_x_784) ;  /* 0x0000030000007945 */ /* 0x000fd80003800000 */
[----:B------:R-:W-:Y:S05]  /*9880*/  @P0 BRA `(.L_x_785) ;  /* 0x000002e000000947 */ /* 0x000fea0003800000 */
[----:B-1----:R-:W1:Y:S01]  /*9890*/  LDS.128 R4, [R195+0x14080] ;  /* 0x01408000c3047984 */ /* 0x002e620000000c00 */
        /* <DEDUP_REMOVED lines=45> */
.L_x_785:
[----:B------:R-:W-:Y:S05]  /*9b70*/  BSYNC B0 ;  /* 0x0000000000007941 */ /* 0x000fea0003800000 */
.L_x_784:
        /* <DEDUP_REMOVED lines=49> */
.L_x_787:
[----:B------:R-:W-:Y:S05]  /*9e90*/  BSYNC B0 ;  /* 0x0000000000007941 */ /* 0x000fea0003800000 */
.L_x_786:
[----:B------:R-:W-:-:S13]  /*9ea0*/  ISETP.GE.AND P0, PT, R158, c[0x0][0x27c], PT ;  /* 0x00009f009e007a0c */ /* 0x000fda0003f06270 */
[----:B------:R-:W-:Y:S05]  /*9eb0*/  @P0 BRA `(.L_x_781) ;  /* 0x000002e000000947 */ /* 0x000fea0003800000 */
[----:B-1----:R-:W1:Y:S01]  /*9ec0*/  LDS.128 R4, [R195+0x1c080] ;  /* 0x01c08000c3047984 */ /* 0x002e620000000c00 */
[----:B------:R-:W-:Y:S02]  /*9ed0*/  SHF.R.U64 R0, R38, 0x10, R39 ;  /* 0x0000001026007819 */ /* 0x000fe40000001227 */
[--C-:B------:R-:W-:Y:S02]  /*9ee0*/  SHF.R.U32.HI R10, RZ, 0x10, R41.reuse ;  /* 0x00000010ff0a7819 */ /* 0x100fe40000011629 */
[----:B------:R-:W-:Y:S02]  /*9ef0*/  SHF.R.U64 R3, R40, 0x10, R41 ;  /* 0x0000001028037819 */ /* 0x000fe40000001229 */
[----:B------:R-:W-:Y:S02]  /*9f00*/  PRMT R9, R87, 0x5432, R0 ;  /* 0x0000543257097816 */ /* 0x000fe40000000000 */
[----:B------:R-:W-:Y:S02]  /*9f10*/  SHF.R.U32.HI R2, RZ, 0x10, R39 ;  /* 0x00000010ff027819 */ /* 0x000fe40000011627 */
[----:B------:R-:W-:-:S02]  /*9f20*/  PRMT R0, R85, 0x5432, R10 ;  /* 0x0000543255007816 */ /* 0x000fc4000000000a */
[----:B------:R-:W-:Y:S02]  /*9f30*/  PRMT R8, R86, 0x5410, R3 ;  /* 0x0000541056087816 */ /* 0x000fe40000000003 */
[----:B------:R-:W-:Y:S01]  /*9f40*/  PRMT R2, R87, 0x5410, R2 ;  /* 0x0000541057027816 */ /* 0x000fe20000000002 */
[----:B------:R-:W-:-:S04]  /*9f50*/  IMAD.U32 R13, R0, 0x10000, RZ ;  /* 0x00010000000d7824 */ /* 0x000fc800078e00ff */
[----:B------:R-:W-:Y:S01]  /*9f60*/  IMAD.U32 R11, R2, 0x10000, RZ ;  /* 0x00010000020b7824 */ /* 0x000fe200078e00ff */
[C---:B-1----:R-:W-:Y:S02]  /*9f70*/  LOP3.LUT R3, R6.reuse, 0xffff0000, RZ, 0xc0, !PT ;  /* 0xffff000006037812 */ /* 0x042fe400078ec0ff */
[----:B------:R-:W-:-:S03]  /*9f80*/  SHF.L.U32 R6, R6, 0x10, RZ ;  /* 0x0000001006067819 */ /* 0x000fc600000006ff */
[C---:B------:R-:W-:Y:S02]  /*9f90*/  FMUL.FTZ R10, R3.reuse, R13 ;  /* 0x0000000d030a7220 */ /* 0x040fe40000410000 */
[-C--:B------:R-:W-:Y:S02]  /*9fa0*/  FMUL.FTZ R3, R3, R11.reuse ;  /* 0x0000000b03037220 */ /* 0x080fe40000410000 */
[----:B------:R-:W-:Y:S01]  /*9fb0*/  FFMA.FTZ R12, R6, R11, -R10 ;  /* 0x0000000b060c7223 */ /* 0x000fe2000001080a */
[----:B------:R-:W-:Y:S01]  /*9fc0*/  LOP3.LUT R11, R2, 0xffff0000, RZ, 0xc0, !PT ;  /* 0xffff0000020b7812 */ /* 0x000fe200078ec0ff */
[----:B------:R-:W-:Y:S01]  /*9fd0*/  FFMA.FTZ R6, R6, R13, R3 ;  /* 0x0000000d06067223 */ /* 0x000fe20000010003 */
[----:B------:R-:W-:Y:S01]  /*9fe0*/  LOP3.LUT R10, R0, 0xffff0000, RZ, 0xc0, !PT ;  /* 0xffff0000000a7812 */ /* 0x000fe200078ec0ff */
[C---:B------:R-:W-:Y:S01]  /*9ff0*/  IMAD.U32 R0, R7.reuse, 0x10000, RZ ;  /* 0x0001000007007824 */ /* 0x040fe200078e00ff */
[----:B------:R-:W-:Y:S01]  /*a000*/  LOP3.LUT R2, R7, 0xffff0000, RZ, 0xc0, !PT ;  /* 0xffff000007027812 */ /* 0x000fe200078ec0ff */
[C---:B------:R-:W-:Y:S01]  /*a010*/  IMAD.U32 R13, R8.reuse, 0x10000, RZ ;  /* 0x00010000080d7824 */ /* 0x040fe200078e00ff */
[----:B------:R-:W-:-:S02]  /*a020*/  LOP3.LUT R8, R8, 0xffff0000, RZ, 0xc0, !PT ;  /* 0xffff000008087812 */ /* 0x000fc400078ec0ff */
[----:B------:R-:W-:Y:S01]  /*a030*/  F2FP.BF16.PACK_AB R6, R6, R12 ;  /* 0x0000000c0606723e */ /* 0x000fe200000010ff */
[CC--:B------:R-:W-:Y:S02]  /*a040*/  FMUL.FTZ R3, R2.reuse, R10.reuse ;  /* 0x0000000a02037220 */ /* 0x0c0fe40000410000 */
[-C--:B------:R-:W-:Y:S02]  /*a050*/  FMUL.FTZ R2, R2, R11.reuse ;  /* 0x0000000b02027220 */ /* 0x080fe40000410000 */
[C---:B------:R-:W-:Y:S02]  /*a060*/  FFMA.FTZ R11, R0.reuse, R11, -R3 ;  /* 0x0000000b000b7223 */ /* 0x040fe40000010803 */
[----:B------:R-:W-:Y:S01]  /*a070*/  FFMA.FTZ R7, R0, R10, R2 ;  /* 0x0000000a00077223 */ /* 0x000fe20000010002 */
[C---:B------:R-:W-:Y:S01]  /*a080*/  LOP3.LUT R0, R4.reuse, 0xffff0000, RZ, 0xc0, !PT ;  /* 0xffff000004007812 */ /* 0x040fe200078ec0ff */
[----:B------:R-:W-:Y:S01]  /*a090*/  IMAD.U32 R2, R4, 0x10000, RZ ;  /* 0x0001000004027824 */ /* 0x000fe200078e00ff */
[----:B------:R-:W-:-:S02]  /*a0a0*/  SHF.L.U32 R10, R9, 0x10, RZ ;  /* 0x00000010090a7819 */ /* 0x000fc400000006ff */
[----:B------:R-:W-:Y:S01]  /*a0b0*/  LOP3.LUT R9, R9, 0xffff0000, RZ, 0xc0, !PT ;  /* 0xffff000009097812 */ /* 0x000fe200078ec0ff */
[C---:B------:R-:W-:Y:S01]  /*a0c0*/  FMUL.FTZ R3, R0.reuse, R13 ;  /* 0x0000000d00037220 */ /* 0x040fe20000410000 */
[----:B------:R-:W-:Y:S01]  /*a0d0*/  F2FP.BF16.PACK_AB R7, R7, R11 ;  /* 0x0000000b0707723e */ /* 0x000fe200000010ff */
[-C--:B------:R-:W-:Y:S02]  /*a0e0*/  FMUL.FTZ R0, R0, R10.reuse ;  /* 0x0000000a00007220 */ /* 0x080fe40000410000 */
[C---:B------:R-:W-:Y:S02]  /*a0f0*/  FFMA.FTZ R10, R2.reuse, R10, -R3 ;  /* 0x0000000a020a7223 */ /* 0x040fe40000010803 */
[----:B------:R-:W-:Y:S01]  /*a100*/  FFMA.FTZ R4, R2, R13, R0 ;  /* 0x0000000d02047223 */ /* 0x000fe20000010000 */
[C---:B------:R-:W-:Y:S02]  /*a110*/  LOP3.LUT R2, R5.reuse, 0xffff0000, RZ, 0xc0, !PT ;  /* 0xffff000005027812 */ /* 0x040fe400078ec0ff */
[----:B------:R-:W-:-:S02]  /*a120*/  SHF.L.U32 R0, R5, 0x10, RZ ;  /* 0x0000001005007819 */ /* 0x000fc400000006ff */
[----:B------:R-:W-:Y:S01]  /*a130*/  F2FP.BF16.PACK_AB R4, R4, R10 ;  /* 0x0000000a0404723e */ /* 0x000fe200000010ff */
[CC--:B------:R-:W-:Y:S02]  /*a140*/  FMUL.FTZ R3, R2.reuse, R8.reuse ;  /* 0x0000000802037220 */ /* 0x0c0fe40000410000 */
[-C--:B------:R-:W-:Y:S02]  /*a150*/  FMUL.FTZ R2, R2, R9.reuse ;  /* 0x0000000902027220 */ /* 0x080fe40000410000 */
[C---:B------:R-:W-:Y:S02]  /*a160*/  FFMA.FTZ R3, R0.reuse, R9, -R3 ;  /* 0x0000000900037223 */ /* 0x040fe40000010803 */
[----:B------:R-:W-:-:S05]  /*a170*/  FFMA.FTZ R2, R0, R8, R2 ;  /* 0x0000000800027223 */ /* 0x000fca0000010002 */
[----:B------:R-:W-:-:S05]  /*a180*/  F2FP.BF16.PACK_AB R5, R2, R3 ;  /* 0x000000030205723e */ /* 0x000fca00000010ff */
[----:B------:R1:W-:Y:S02]  /*a190*/  STS.128 [R195+0x1c080], R4 ;  /* 0x01c08004c3007388 */ /* 0x0003e40000000c00 */
.L_x_781:
[----:B------:R-:W-:Y:S05]  /*a1a0*/  BSYNC B1 ;  /* 0x0000000000017941 */ /* 0x000fea0003800000 */
.L_x_780:
        /* <DEDUP_REMOVED lines=8> */
[----:B------:R-:W-:Y:S02]  /*a230*/  SHF.R.U32.HI R0, RZ, 0x10, R45 ;  /* 0x00000010ff007819 */ /* 0x000fe4000001162d */
[----:B------:R-:W-:Y:S02]  /*a240*/  SHF.R.U32.HI R2, RZ, 0x10, R43 ;  /* 0x00000010ff027819 */ /* 0x000fe4000001162b */
[----:B------:R-:W-:Y:S02]  /*a250*/  PRMT R0, R85, 0x5410, R0 ;  /* 0x0000541055007816 */ /* 0x000fe40000000000 */
[----:B------:R-:W-:Y:S02]  /*a260*/  PRMT R2, R86, 0x5432, R2 ;  /* 0x0000543256027816 */ /* 0x000fe40000000002 */
[C---:B------:R-:W-:Y:S01]  /*a270*/  LOP3.LUT R11, R0.reuse, 0xffff0000, RZ, 0xc0, !PT ;  /* 0xffff0000000b7812 */ /* 0x040fe200078ec0ff */
[----:B------:R-:W-:-:S02]  /*a280*/  IMAD.U32 R10, R0, 0x10000, RZ ;  /* 0x00010000000a7824 */ /* 0x000fc400078e00ff */
[----:B------:R-:W-:Y:S01]  /*a290*/  IMAD.U32 R9, R2, 0x10000, RZ ;  /* 0x0001000002097824 */ /* 0x000fe200078e00ff */
[C---:B-1----:R-:W-:Y:S01]  /*a2a0*/  LOP3.LUT R3, R6.reuse, 0xffff0000, RZ, 0xc0, !PT ;  /* 0xffff000006037812 */ /* 0x042fe200078ec0ff */
[----:B------:R-:W-:Y:S01]  /*a2b0*/  IMAD.U32 R0, R7, 0x10000, RZ ;  /* 0x0001000007007824 */ /* 0x000fe200078e00ff */
[----:B------:R-:W-:-:S03]  /*a2c0*/  SHF.L.U32 R6, R6, 0x10, RZ ;  /* 0x0000001006067819 */ /* 0x000fc600000006ff */
[CC--:B------:R-:W-:Y:S02]  /*a2d0*/  FMUL.FTZ R8, R3.reuse, R10.reuse ;  /* 0x0000000a03087220 */ /* 0x0c0fe40000410000 */
[-C--:B------:R-:W-:Y:S02]  /*a2e0*/  FMUL.FTZ R3, R3, R9.reuse ;  /* 0x0000000903037220 */ /* 0x080fe40000410000 */
[----:B------:R-:W-:Y:S01]  /*a2f0*/  FFMA.FTZ R12, R6, R9, -R8 ;  /* 0x00000009060c7223 */ /* 0x000fe20000010808 */
[----:B------:R-:W-:Y:S01]  /*a300*/  LOP3.LUT R9, R2, 0xffff0000, RZ, 0xc0, !PT ;  /* 0xffff000002097812 */ /* 0x000fe200078ec0ff */
[----:B------:R-:W-:Y:S01]  /*a310*/  FFMA.FTZ R10, R6, R10, R3 ;  /* 0x0000000a060a7223 */ /* 0x000fe20000010003 */
[----:B------:R-:W-:Y:S02]  /*a320*/  LOP3.LUT R2, R7, 0xffff0000, RZ, 0xc0, !PT ;  /* 0xffff000007027812 */ /* 0x000fe400078ec0ff */
[----:B------:R-:W-:Y:S02]  /*a330*/  SHF.R.U64 R8, R44, 0x10, R45 ;  /* 0x000000102c087819 */ /* 0x000fe4000000122d */
[----:B------:R-:W-:Y:S01]  /*a340*/  SHF.R.U64 R6, R42, 0x10, R43 ;  /* 0x000000102a067819 */ /* 0x000fe2000000122b */
[----:B------:R-:W-:-:S02]  /*a350*/  FMUL.FTZ R3, R2, R11 ;  /* 0x0000000b02037220 */ /* 0x000fc40000410000 */
[-C--:B------:R-:W-:Y:S02]  /*a360*/  FMUL.FTZ R2, R2, R9.reuse ;  /* 0x0000000902027220 */ /* 0x080fe40000410000 */
[----:B------:R-:W-:Y:S01]  /*a370*/  FFMA.FTZ R9, R0, R9, -R3 ;  /* 0x0000000900097223 */ /* 0x000fe20000010803 */
[----:B------:R-:W-:Y:S01]  /*a380*/  LOP3.LUT R3, R4, 0xffff0000, RZ, 0xc0, !PT ;  /* 0xffff000004037812 */ /* 0x000fe200078ec0ff */
[----:B------:R-:W-:Y:S01]  /*a390*/  FFMA.FTZ R7, R0, R11, R2 ;  /* 0x0000000b00077223 */ /* 0x000fe20000010002 */
[----:B------:R-:W-:Y:S01]  /*a3a0*/  PRMT R0, R88, 0x5410, R8 ;  /* 0x0000541058007816 */ /* 0x000fe20000000008 */
[----:B------:R-:W-:Y:S01]  /*a3b0*/  IMAD.U32 R4, R4, 0x10000, RZ ;  /* 0x0001000004047824 */ /* 0x000fe200078e00ff */
[----:B------:R-:W-:Y:S02]  /*a3c0*/  PRMT R2, R88, 0x5432, R6 ;  /* 0x0000543258027816 */ /* 0x000fe40000000006 */
[----:B------:R-:W-:Y:S01]  /*a3d0*/  F2FP.BF16.PACK_AB R7, R7, R9 ;  /* 0x000000090707723e */ /* 0x000fe200000010ff */
        /* <DEDUP_REMOVED lines=8> */
[C---:B------:R-:W-:Y:S02]  /*a460*/  LOP3.LUT R2, R5.reuse, 0xffff0000, RZ, 0xc0, !PT ;  /* 0xffff000005027812 */ /* 0x040fe400078ec0ff */
[----:B------:R-:W-:-:S02]  /*a470*/  SHF.L.U32 R0, R5, 0x10, RZ ;  /* 0x0000001005007819 */ /* 0x000fc400000006ff */
[----:B------:R-:W-:Y:S01]  /*a480*/  F2FP.BF16.PACK_AB R4, R4, R8 ;  /* 0x000000080404723e */ /* 0x000fe200000010ff */
[CC--:B------:R-:W-:Y:S02]  /*a490*/  FMUL.FTZ R3, R2.reuse, R6.reuse ;  /* 0x0000000602037220 */ /* 0x0c0fe40000410000 */
[-C--:B------:R-:W-:Y:S02]  /*a4a0*/  FMUL.FTZ R2, R2, R11.reuse ;  /* 0x0000000b02027220 */ /* 0x080fe40000410000 */
[C---:B------:R-:W-:Y:S02]  /*a4b0*/  FFMA.FTZ R3, R0.reuse, R11, -R3 ;  /* 0x0000000b00037223 */ /* 0x040fe40000010803 */
[----:B------:R-:W-:Y:S01]  /*a4c0*/  FFMA.FTZ R2, R0, R6, R2 ;  /* 0x0000000600027223 */ /* 0x000fe20000010002 */
[----:B------:R-:W-:-:S04]  /*a4d0*/  F2FP.BF16.PACK_AB R6, R10, R12 ;  /* 0x0000000c0a06723e */ /* 0x000fc800000010ff */
[----:B------:R-:W-:-:S05]  /*a4e0*/  F2FP.BF16.PACK_AB R5, R2, R3 ;  /* 0x000000030205723e */ /* 0x000fca00000010ff */
[----:B------:R1:W-:Y:S02]  /*a4f0*/  STS.128 [R195+0x11080], R4 ;  /* 0x01108004c3007388 */ /* 0x0003e40000000c00 */
.L_x_791:
[----:B------:R-:W-:Y:S05]  /*a500*/  BSYNC B0 ;  /* 0x0000000000007941 */ /* 0x000fea0003800000 */
.L_x_790:
[----:B------:R-:W-:Y:S01]  /*a510*/  ISETP.GE.AND P0, PT, R159, c[0x0][0x27c], PT ;  /* 0x00009f009f007a0c */ /* 0x000fe20003f06270 */
[----:B------:R-:W-:-:S12]  /*a520*/  BSSY B0, `(.L_x_792) ;  /* 0x0000030000007945 */ /* 0x000fd80003800000 */
[----:B------:R-:W-:Y:S05]  /*a530*/  @P0 BRA `(.L_x_793) ;  /* 0x000002e000000947 */ /* 0x000fea0003800000 */
[----:B-1----:R-:W1:Y:S01]  /*a540*/  LDS.128 R4, [R195+0x15080] ;  /* 0x01508000c3047984 */ /* 0x002e620000000c00 */
[----:B------:R-:W-:Y:S02]  /*a550*/  SHF.R.U32.HI R0, RZ, 0x10, R19 ;  /* 0x00000010ff007819 */ /* 0x000fe40000011613 */
[----:B------:R-:W-:Y:S02]  /*a560*/  SHF.R.U32.HI R2, RZ, 0x10, R17 ;  /* 0x00000010ff027819 */ /* 0x000fe40000011611 */
[C---:B------:R-:W-:Y:S02]  /*a570*/  PRMT R0, R89.reuse, 0x5410, R0 ;  /* 0x0000541059007816 */ /* 0x040fe40000000000 */
        /* <DEDUP_REMOVED lines=42> */
.L_x_793:
[----:B------:R-:W-:Y:S05]  /*a820*/  BSYNC B0 ;  /* 0x0000000000007941 */ /* 0x000fea0003800000 */
.L_x_792:
[----:B------:R-:W-:Y:S01]  /*a830*/  ISETP.GE.AND P0, PT, R139, c[0x0][0x27c], PT ;  /* 0x00009f008b007a0c */ /* 0x000fe20003f06270 */
[----:B------:R-:W-:-:S12]  /*a840*/  BSSY B0, `(.L_x_794) ;  /* 0x0000030000007945 */ /* 0x000fd80003800000 */
[----:B------:R-:W-:Y:S05]  /*a850*/  @P0 BRA `(.L_x_795) ;  /* 0x000002e000000947 */ /* 0x000fea0003800000 */
[----:B-1----:R-:W1:Y:S01]  /*a860*/  LDS.128 R4, [R195+0x19080] ;  /* 0x01908000c3047984 */ /* 0x002e620000000c00 */
[----:B------:R-:W-:Y:S02]  /*a870*/  SHF.R.U32.HI R8, RZ, 0x10, R47 ;  /* 0x00000010ff087819 */ /* 0x000fe4000001162f */
[--C-:B------:R-:W-:Y:S02]  /*a880*/  SHF.R.U32.HI R2, RZ, 0x10, R15.reuse ;  /* 0x00000010ff027819 */ /* 0x100fe4000001160f */
[----:B------:R-:W-:Y:S02]  /*a890*/  PRMT R8, R91, 0x5410, R8 ;  /* 0x000054105b087816 */ /* 0x000fe40000000008 */
[----:B------:R-:W-:Y:S02]  /*a8a0*/  PRMT R10, R92, 0x5410, R2 ;  /* 0x000054105c0a7816 */ /* 0x000fe40000000002 */
[----:B------:R-:W-:Y:S01]  /*a8b0*/  SHF.R.U64 R0, R14, 0x10, R15 ;  /* 0x000000100e007819 */ /* 0x000fe2000000120f */
[----:B------:R-:W-:Y:S01]  /*a8c0*/  IMAD.U32 R16, R8, 0x10000, RZ ;  /* 0x0001000008107824 */ /* 0x000fe200078e00ff */
[----:B------:R-:W-:-:S02]  /*a8d0*/  SHF.R.U64 R3, R46, 0x10, R47 ;  /* 0x000000102e037819 */ /* 0x000fc4000000122f */
[----:B------:R-:W-:Y:S02]  /*a8e0*/  SHF.L.U32 R15, R10, 0x10, RZ ;  /* 0x000000100a0f7819 */ /* 0x000fe400000006ff */
[----:B------:R-:W-:Y:S02]  /*a8f0*/  PRMT R11, R92, 0x5432, R0 ;  /* 0x000054325c0b7816 */ /* 0x000fe40000000000 */
[----:B------:R-:W-:Y:S02]  /*a900*/  PRMT R9, R91, 0x5432, R3 ;  /* 0x000054325b097816 */ /* 0x000fe40000000003 */
[----:B------:R-:W-:Y:S02]  /*a910*/  LOP3.LUT R17, R8, 0xffff0000, RZ, 0xc0, !PT ;  /* 0xffff000008117812 */ /* 0x000fe400078ec0ff */
[----:B------:R-:W-:Y:S02]  /*a920*/  LOP3.LUT R8, R10, 0xffff0000, RZ, 0xc0, !PT ;  /* 0xffff00000a087812 */ /* 0x000fe400078ec0ff */
[C---:B-1----:R-:W-:Y:S01]  /*a930*/  LOP3.LUT R13, R6.reuse, 0xffff0000, RZ, 0xc0, !PT ;  /* 0xffff0000060d7812 */ /* 0x042fe200078ec0ff */
[C---:B------:R-:W-:Y:S01]  /*a940*/  IMAD.U32 R12, R7.reuse, 0x10000, RZ ;  /* 0x00010000070c7824 */ /* 0x040fe200078e00ff */
[----:B------:R-:W-:Y:S01]  /*a950*/  LOP3.LUT R2, R7, 0xffff0000, RZ, 0xc0, !PT ;  /* 0xffff000007027812 */ /* 0x000fe200078ec0ff */
[----:B------:R-:W-:Y:S01]  /*a960*/  IMAD.U32 R14, R6, 0x10000, RZ ;  /* 0x00010000060e7824 */ /* 0x000fe200078e00ff */
[C---:B------:R-:W-:Y:S01]  /*a970*/  LOP3.LUT R0, R5.reuse, 0xffff0000, RZ, 0xc0, !PT ;  /* 0xffff000005007812 */ /* 0x040fe200078ec0ff */
[----:B------:R-:W-:Y:S01]  /*a980*/  IMAD.U32 R3, R5, 0x10000, RZ ;  /* 0x0001000005037824 */ /* 0x000fe200078e00ff */
[C---:B------:R-:W-:Y:S01]  /*a990*/  SHF.L.U32 R6, R4.reuse, 0x10, RZ ;  /* 0x0000001004067819 */ /* 0x040fe200000006ff */
[C---:B------:R-:W-:Y:S01]  /*a9a0*/  FMUL.FTZ R7, R13.reuse, R16 ;  /* 0x000000100d077220 */ /* 0x040fe20000410000 */
[----:B------:R-:W-:Y:S01]  /*a9b0*/  LOP3.LUT R4, R4, 0xffff0000, RZ, 0xc0, !PT ;  /* 0xffff000004047812 */ /* 0x000fe200078ec0ff */
[----:B------:R-:W-:-:S02]  /*a9c0*/  FMUL.FTZ R5, R13, R15 ;  /* 0x0000000f0d057220 */ /* 0x000fc40000410000 */
[----:B------:R-:W-:Y:S02]  /*a9d0*/  FFMA.FTZ R13, R14, R15, -R7 ;  /* 0x0000000f0e0d7223 */ /* 0x000fe40000010807 */
[----:B------:R-:W-:Y:S02]  /*a9e0*/  FMUL.FTZ R7, R2, R17 ;  /* 0x0000001102077220 */ /* 0x000fe40000410000 */
[----:B------:R-:W-:Y:S01]  /*a9f0*/  FFMA.FTZ R10, R14, R16, R5 ;  /* 0x000000100e0a7223 */ /* 0x000fe20000010005 */
[----:B------:R-:W-:Y:S01]  /*aa00*/  SHF.L.U32 R14, R11, 0x10, RZ ;  /* 0x000000100b0e7819 */ /* 0x000fe200000006ff */
[C---:B------:R-:W-:Y:S01]  /*aa10*/  IMAD.U32 R15, R9.reuse, 0x10000, RZ ;  /* 0x00010000090f7824 */ /* 0x040fe200078e00ff */
[----:B------:R-:W-:Y:S01]  /*aa20*/  LOP3.LUT R9, R9, 0xffff0000, RZ, 0xc0, !PT ;  /* 0xffff000009097812 */ /* 0x000fe200078ec0ff */
[-C--:B------:R-:W-:Y:S01]  /*aa30*/  FMUL.FTZ R2, R2, R8.reuse ;  /* 0x0000000802027220 */ /* 0x080fe20000410000 */
[----:B------:R-:W-:Y:S01]  /*aa40*/  LOP3.LUT R11, R11, 0xffff0000, RZ, 0xc0, !PT ;  /* 0xffff00000b0b7812 */ /* 0x000fe200078ec0ff */
[----:B------:R-:W-:-:S02]  /*aa50*/  FFMA.FTZ R8, R12, R8, -R7 ;  /* 0x000000080c087223 */ /* 0x000fc40000010807 */
[----:B------:R-:W-:Y:S02]  /*aa60*/  FFMA.FTZ R7, R12, R17, R2 ;  /* 0x000000110c077223 */ /* 0x000fe40000010002 */
[C---:B------:R-:W-:Y:S02]  /*aa70*/  FMUL.FTZ R5, R4.reuse, R15 ;  /* 0x0000000f04057220 */ /* 0x040fe40000410000 */
[----:B------:R-:W-:Y:S01]  /*aa80*/  FMUL.FTZ R4, R4, R14 ;  /* 0x0000000e04047220 */ /* 0x000fe20000410000 */
[----:B------:R-:W-:Y:S01]  /*aa90*/  F2FP.BF16.PACK_AB R7, R7, R8 ;  /* 0x000000080707723e */ /* 0x000fe200000010ff */
[C---:B------:R-:W-:Y:S02]  /*aaa0*/  FMUL.FTZ R2, R0.reuse, R9 ;  /* 0x0000000900027220 */ /* 0x040fe40000410000 */
[----:B------:R-:W-:Y:S02]  /*aab0*/  FMUL.FTZ R0, R0, R11 ;  /* 0x0000000b00007220 */ /* 0x000fe40000410000 */
[----:B------:R-:W-:-:S02]  /*aac0*/  FFMA.FTZ R5, R6, R14, -R5 ;  /* 0x0000000e06057223 */ /* 0x000fc40000010805 */
[----:B------:R-:W-:Y:S01]  /*aad0*/  FFMA.FTZ R4, R6, R15, R4 ;  /* 0x0000000f06047223 */ /* 0x000fe20000010004 */
[----:B------:R-:W-:Y:S01]  /*aae0*/  F2FP.BF16.PACK_AB R6, R10, R13 ;  /* 0x0000000d0a06723e */ /* 0x000fe200000010ff */
[C---:B------:R-:W-:Y:S02]  /*aaf0*/  FFMA.FTZ R2, R3.reuse, R11, -R2 ;  /* 0x0000000b03027223 */ /* 0x040fe40000010802 */
[----:B------:R-:W-:Y:S01]  /*ab00*/  FFMA.FTZ R0, R3, R9, R0 ;  /* 0x0000000903007223 */ /* 0x000fe20000010000 */
[----:B------:R-:W-:-:S04]  /*ab10*/  F2FP.BF16.PACK_AB R4, R4, R5 ;  /* 0x000000050404723e */ /* 0x000fc800000010ff */
[----:B------:R-:W-:-:S05]  /*ab20*/  F2FP.BF16.PACK_AB R5, R0, R2 ;  /* 0x000000020005723e */ /* 0x000fca00000010ff */
[----:B------:R1:W-:Y:S02]  /*ab30*/  STS.128 [R195+0x19080], R4 ;  /* 0x01908004c3007388 */ /* 0x0003e40000000c00 */
.L_x_795:
[----:B------:R-:W-:Y:S05]  /*ab40*/  BSYNC B0 ;  /* 0x0000000000007941 */ /* 0x000fea0003800000 */
.L_x_794:
[----:B------:R-:W-:-:S13]  /*ab50*/  ISETP.GE.AND P0, PT, R158, c[0x0][0x27c], PT ;  /* 0x00009f009e007a0c */ /* 0x000fda0003f06270 */
[----:B------:R-:W-:Y:S05]  /*ab60*/  @P0 BRA `(.L_x_789) ;  /* 0x000002e000000947 */ /* 0x000fea0003800000 */
[----:B-1----:R-:W1:Y:S01]  /*ab70*/  LDS.128 R4, [R195+0x1d080] ;  /* 0x01d08000c3047984 */ /* 0x002e620000000c00 */
[--C-:B------:R-:W-:Y:S02]  /*ab80*/  SHF.R.U64 R0, R54, 0x10, R55.reuse ;  /* 0x0000001036007819 */ /* 0x100fe40000001237 */
[----:B------:R-:W-:Y:S02]  /*ab90*/  SHF.R.U32.HI R2, RZ, 0x10, R55 ;  /* 0x00000010ff027819 */ /* 0x000fe40000011637 */
[----:B------:R-:W-:Y:S02]  /*aba0*/  SHF.R.U32.HI R9, RZ, 0x10, R49 ;  /* 0x00000010ff097819 */ /* 0x000fe40000011631 */
[C---:B------:R-:W-:Y:S02]  /*abb0*/  PRMT R11, R96.reuse, 0x5432, R0 ;  /* 0x00005432600b7816 */ /* 0x040fe40000000000 */
[----:B------:R-:W-:Y:S02]  /*abc0*/  PRMT R8, R96, 0x5410, R2 ;  /* 0x0000541060087816 */ /* 0x000fe40000000002 */
[----:B------:R-:W-:-:S02]  /*abd0*/  PRMT R0, R94, 0x5410, R9 ;  /* 0x000054105e007816 */ /* 0x000fc40000000009 */
[----:B------:R-:W-:Y:S01]  /*abe0*/  SHF.R.U64 R3, R48, 0x10, R49 ;  /* 0x0000001030037819 */ /* 0x000fe20000001231 */
[----:B------:R-:W-:Y:S01]  /*abf0*/  IMAD.U32 R14, R8, 0x10000, RZ ;  /* 0x00010000080e7824 */ /* 0x000fe200078e00ff */
[C---:B------:R-:W-:Y:S01]  /*ac00*/  LOP3.LUT R17, R0.reuse, 0xffff0000, RZ, 0xc0, !PT ;  /* 0xffff000000117812 */ /* 0x040fe200078ec0ff */
[----:B------:R-:W-:Y:S01]  /*ac10*/  IMAD.U32 R15, R0, 0x10000, RZ ;  /* 0x00010000000f7824 */ /* 0x000fe200078e00ff */
[----:B------:R-:W-:Y:S02]  /*ac20*/  PRMT R10, R94, 0x5432, R3 ;  /* 0x000054325e0a7816 */ /* 0x000fe40000000003 */
[----:B------:R-:W-:Y:S02]  /*ac30*/  LOP3.LUT R16, R8, 0xffff0000, RZ, 0xc0, !PT ;  /* 0xffff000008107812 */ /* 0x000fe400078ec0ff */
[C---:B-1----:R-:W-:Y:S01]  /*ac40*/  LOP3.LUT R9, R6.reuse, 0xffff0000, RZ, 0xc0, !PT ;  /* 0xffff000006097812 */ /* 0x042fe200078ec0ff */
[C---:B------:R-:W-:Y:S01]  /*ac50*/  IMAD.U32 R12, R7.reuse, 0x10000, RZ ;  /* 0x00010000070c7824 */ /* 0x040fe200078e00ff */
[----:B------:R-:W-:Y:S01]  /*ac60*/  LOP3.LUT R2, R7, 0xffff0000, RZ, 0xc0, !PT ;  /* 0xffff000007027812 */ /* 0x000fe200078ec0ff */
[----:B------:R-:W-:Y:S01]  /*ac70*/  IMAD.U32 R13, R6, 0x10000, RZ ;  /* 0x00010000060d7824 */ /* 0x000fe200078e00ff */
[C---:B------:R-:W-:Y:S01]  /*ac80*/  SHF.L.U32 R6, R4.reuse, 0x10, RZ ;  /* 0x0000001004067819 */ /* 0x040fe200000006ff */
[----:B------:R-:W-:Y:S01]  /*ac90*/  FMUL.FTZ R7, R9, R14 ;  /* 0x0000000e09077220 */ /* 0x000fe20000410000 */
[----:B------:R-:W-:Y:S01]  /*aca0*/  SHF.L.U32 R3, R5, 0x10, RZ ;  /* 0x0000001005037819 */ /* 0x000fe200000006ff */
[-C--:B------:R-:W-:Y:S01]  /*acb0*/  FMUL.FTZ R8, R9, R15.reuse ;  /* 0x0000000f09087220 */ /* 0x080fe20000410000 */
[----:B------:R-:W-:Y:S01]  /*acc0*/  LOP3.LUT R0, R5, 0xffff0000, RZ, 0xc0, !PT ;  /* 0xffff000005007812 */ /* 0x000fe200078ec0ff */
[----:B------:R-:W-:Y:S01]  /*acd0*/  FFMA.FTZ R9, R13, R15, R7 ;  /* 0x0000000f0d097223 */ /* 0x000fe20000010007 */
[----:B------:R-:W-:Y:S01]  /*ace0*/  LOP3.LUT R4, R4, 0xffff0000, RZ, 0xc0, !PT ;  /* 0xffff000004047812 */ /* 0x000fe200078ec0ff */
[----:B------:R-:W-:-:S02]  /*acf0*/  FMUL.FTZ R5, R2, R17 ;  /* 0x0000001102057220 */ /* 0x000fc40000410000 */
[----:B------:R-:W-:Y:S01]  /*ad00*/  FFMA.FTZ R14, R13, R14, -R8 ;  /* 0x0000000e0d0e7223 */ /* 0x000fe20000010808 */
[C---:B------:R-:W-:Y:S01]  /*ad10*/  SHF.L.U32 R13, R11.reuse, 0x10, RZ ;  /* 0x000000100b0d7819 */ /* 0x040fe200000006ff */
[C---:B------:R-:W-:Y:S01]  /*ad20*/  IMAD.U32 R15, R10.reuse, 0x10000, RZ ;  /* 0x000100000a0f7824 */ /* 0x040fe200078e00ff */
[----:B------:R-:W-:Y:S01]  /*ad30*/  LOP3.LUT R10, R10, 0xffff0000, RZ, 0xc0, !PT ;  /* 0xffff00000a0a7812 */ /* 0x000fe200078ec0ff */
[-C--:B------:R-:W-:Y:S01]  /*ad40*/  FMUL.FTZ R2, R2, R16.reuse ;  /* 0x0000001002027220 */ /* 0x080fe20000410000 */
[----:B------:R-:W-:Y:S01]  /*ad50*/  LOP3.LUT R11, R11, 0xffff0000, RZ, 0xc0, !PT ;  /* 0xffff00000b0b7812 */ /* 0x000fe200078ec0ff */
[C---:B------:R-:W-:Y:S02]  /*ad60*/  FFMA.FTZ R8, R12.reuse, R16, -R5 ;  /* 0x000000100c087223 */ /* 0x040fe40000010805 */
[----:B------:R-:W-:Y:S02]  /*ad70*/  FFMA.FTZ R7, R12, R17, R2 ;  /* 0x000000110c077223 */ /* 0x000fe40000010002 */
[----:B------:R-:W-:-:S02]  /*ad80*/  FMUL.FTZ R5, R4, R15 ;  /* 0x0000000f04057220 */ /* 0x000fc40000410000 */
[----:B------:R-:W-:Y:S01]  /*ad90*/  FMUL.FTZ R4, R4, R13 ;  /* 0x0000000d04047220 */ /* 0x000fe20000410000 */
[----:B------:R-:W-:Y:S01]  /*ada0*/  F2FP.BF16.PACK_AB R7, R7, R8 ;  /* 0x000000080707723e */ /* 0x000fe200000010ff */
[C---:B------:R-:W-:Y:S02]  /*adb0*/  FMUL.FTZ R2, R0.reuse, R10 ;  /* 0x0000000a00027220 */ /* 0x040fe40000410000 */
[----:B------:R-:W-:Y:S02]  /*adc0*/  FMUL.FTZ R0, R0, R11 ;  /* 0x0000000b00007220 */ /* 0x000fe40000410000 */
[C---:B------:R-:W-:Y:S02]  /*add0*/  FFMA.FTZ R5, R6.reuse, R13, -R5 ;  /* 0x0000000d06057223 */ /* 0x040fe40000010805 */
[----:B------:R-:W-:Y:S01]  /*ade0*/  FFMA.FTZ R4, R6, R15, R4 ;  /* 0x0000000f06047223 */ /* 0x000fe20000010004 */
[----:B------:R-:W-:Y:S01]  /*adf0*/  F2FP.BF16.PACK_AB R6, R9, R14 ;  /* 0x0000000e0906723e */ /* 0x000fe200000010ff */
[----:B------:R-:W-:-:S02]  /*ae00*/  FFMA.FTZ R2, R3, R11, -R2 ;  /* 0x0000000b03027223 */ /* 0x000fc40000010802 */
[----:B------:R-:W-:Y:S01]  /*ae10*/  FFMA.FTZ R0, R3, R10, R0 ;  /* 0x0000000a03007223 */ /* 0x000fe20000010000 */
[----:B------:R-:W-:-:S04]  /*ae20*/  F2FP.BF16.PACK_AB R4, R4, R5 ;  /* 0x000000050404723e */ /* 0x000fc800000010ff */
[----:B------:R-:W-:-:S05]  /*ae30*/  F2FP.BF16.PACK_AB R5, R0, R2 ;  /* 0x000000020005723e */ /* 0x000fca00000010ff */
[----:B------:R1:W-:Y:S02]  /*ae40*/  STS.128 [R195+0x1d080], R4 ;  /* 0x01d08004c3007388 */ /* 0x0003e40000000c00 */
.L_x_789:
[----:B------:R-:W-:Y:S05]  /*ae50*/  BSYNC B1 ;  /* 0x0000000000017941 */ /* 0x000fea0003800000 */
.L_x_788:
        /* <DEDUP_REMOVED lines=53> */
.L_x_799:
[----:B------:R-:W-:Y:S05]  /*b1b0*/  BSYNC B0 ;  /* 0x0000000000007941 */ /* 0x000fea0003800000 */
.L_x_798:
        /* <DEDUP_REMOVED lines=49> */
.L_x_801:
[----:B------:R-:W-:Y:S05]  /*b4d0*/  BSYNC B0 ;  /* 0x0000000000007941 */ /* 0x000fea0003800000 */
.L_x_800:
        /* <DEDUP_REMOVED lines=49> */
.L_x_803:
[----:B------:R-:W-:Y:S05]  /*b7f0*/  BSYNC B0 ;  /* 0x0000000000007941 */ /* 0x000fea0003800000 */
.L_x_802:
        /* <DEDUP_REMOVED lines=48> */
.L_x_797:
[----:B------:R-:W-:Y:S05]  /*bb00*/  BSYNC B1 ;  /* 0x0000000000017941 */ /* 0x000fea0003800000 */
.L_x_796:
[----:B------:R-:W-:-:S04]  /*bb10*/  IADD3 R0, R212, 0x60, RZ ;  /* 0x00000060d4007810 */ /* 0x000fc80007ffe0ff */
        /* <DEDUP_REMOVED lines=51> */
.L_x_806:
[----:B------:R-:W-:Y:S05]  /*be50*/  BSYNC B0 ;  /* 0x0000000000007941 */ /* 0x000fea0003800000 */
.L_x_805:
        /* <DEDUP_REMOVED lines=49> */
.L_x_808:
[----:B------:R-:W-:Y:S05]  /*c170*/  BSYNC B0 ;  /* 0x0000000000007941 */ /* 0x000fea0003800000 */
.L_x_807:
        /* <DEDUP_REMOVED lines=49> */
.L_x_810:
[----:B------:R-:W-:Y:S05]  /*c490*/  BSYNC B0 ;  /* 0x0000000000007941 */ /* 0x000fea0003800000 */
.L_x_809:
        /* <DEDUP_REMOVED lines=49> */
.L_x_771:
[----:B------:R-:W-:Y:S01]  /*c7b0*/  IMAD.MOV.U32 R3, RZ, RZ, c[0x0][0x2c4] ;  /* 0x0000b100ff037624 */ /* 0x000fe200078e00ff */
[----:B------:R-:W-:Y:S01]  /*c7c0*/  MOV R5, R6 ;  /* 0x0000000600057202 */ /* 0x000fe20000000f00 */
[----:B------:R-:W-:Y:S01]  /*c7d0*/  BSSY B0, `(.L_x_811) ;  /* 0x000003b000007945 */ /* 0x000fe20003800000 */
[----:B------:R-:W-:Y:S01]  /*c7e0*/  LOP3.LUT P1, RZ, R215, 0x2, RZ, 0xc0, !PT ;  /* 0x00000002d7ff7812 */ /* 0x000fe2000782c0ff */
[----:B------:R-:W-:Y:S01]  /*c7f0*/  CS2R R50, SRZ ;  /* 0x0000000000327805 */ /* 0x000fe2000001ff00 */
[----:B------:R-:W-:Y:S01]  /*c800*/  ISETP.NE.AND P0, PT, R3, 0x1, PT ;  /* 0x000000010300780c */ /* 0x000fe20003f05270 */
[----:B------:R-:W-:Y:S01]  /*c810*/  CS2R R26, SRZ ;  /* 0x00000000001a7805 */ /* 0x000fe2000001ff00 */
[----:B------:R-:W-:Y:S01]  /*c820*/  CS2R R24, SRZ ;  /* 0x0000000000187805 */ /* 0x000fe2000001ff00 */
[----:B------:R-:W-:Y:S01]  /*c830*/  CS2R R14, SRZ ;  /* 0x00000000000e7805 */ /* 0x000fe2000001ff00 */
[----:B----4-:R-:W-:Y:S01]  /*c840*/  CS2R R12, SRZ ;  /* 0x00000000000c7805 */ /* 0x010fe2000001ff00 */
[----:B------:R-:W-:Y:S01]  /*c850*/  CS2R R30, SRZ ;  /* 0x00000000001e7805 */ /* 0x000fe2000001ff00 */
[----:B------:R-:W-:Y:S01]  /*c860*/  CS2R R28, SRZ ;  /* 0x00000000001c7805 */ /* 0x000fe2000001ff00 */
[----:B------:R-:W-:Y:S01]  /*c870*/  CS2R R18, SRZ ;  /* 0x0000000000127805 */ /* 0x000fe2000001ff00 */
[----:B------:R-:W-:-:S05]  /*c880*/  CS2R R16, SRZ ;  /* 0x0000000000107805 */ /* 0x000fca000001ff00 */
[----:B------:R-:W-:-:S05]  /*c890*/  @P0 IMAD.HI.U32 R3, R0, c[0x0][0x2c8], RZ ;  /* 0x0000b20000030a27 */ /* 0x000fca00078e00ff */
[----:B------:R-:W-:-:S04]  /*c8a0*/  @P0 SHF.R.U32.HI R0, RZ, c[0x0][0x2cc], R3 ;  /* 0x0000b300ff000a19 */ /* 0x000fc80000011603 */
[----:B------:R-:W-:Y:S01]  /*c8b0*/  SHF.R.S32.HI R3, RZ, 0x1f, R0 ;  /* 0x0000001fff037819 */ /* 0x000fe20000011400 */
[----:B------:R-:W-:-:S04]  /*c8c0*/  IMAD.WIDE.U32 R4, R0, c[0x0][0x280], R4 ;  /* 0x0000a00000047a25 */ /* 0x000fc800078e0004 */
[----:B------:R-:W-:Y:S01]  /*c8d0*/  IMAD R8, R3, c[0x0][0x280], RZ ;  /* 0x0000a00003087a24 */ /* 0x000fe200078e02ff */
[----:B------:R-:W-:-:S03]  /*c8e0*/  LEA R23, P0, R4, c[0x0][0x270], 0x1 ;  /* 0x00009c0004177a11 */ /* 0x000fc600078008ff */
[----:B------:R-:W-:-:S04]  /*c8f0*/  IMAD R6, R0, c[0x0][0x284], R8 ;  /* 0x0000a10000067a24 */ /* 0x000fc800078e0208 */
[----:B------:R-:W-:-:S05]  /*c900*/  IMAD.IADD R6, R5, 0x1, R6 ;  /* 0x0000000105067824 */ /* 0x000fca00078e0206 */
[----:B------:R-:W-:Y:S01]  /*c910*/  LEA.HI.X R22, R4, c[0x0][0x274], R6, 0x1, P0 ;  /* 0x00009d0004167a11 */ /* 0x000fe200000f0c06 */
[----:B------:R-:W-:Y:S01]  /*c920*/  IMAD R4, R3, c[0x0][0x290], RZ ;  /* 0x0000a40003047a24 */ /* 0x000fe200078e02ff */
[----:B------:R-:W-:-:S03]  /*c930*/  MOV R3, R7 ;  /* 0x0000000700037202 */ /* 0x000fc60000000f00 */
[----:B------:R1:W2:Y:S02]  /*c940*/  SHFL.IDX PT, R5, R22, RZ, 0x181f ;  /* 0x00181fff16057589 */ /* 0x0002a400000e0000 */
[----:B------:R-:W-:-:S04]  /*c950*/  IMAD.WIDE.U32 R2, R0, c[0x0][0x290], R2 ;  /* 0x0000a40000027a25 */ /* 0x000fc800078e0002 */
[----:B------:R-:W-:Y:S01]  /*c960*/  IMAD R0, R0, c[0x0][0x294], R4 ;  /* 0x0000a50000007a24 */ /* 0x000fe200078e0204 */
[----:B------:R-:W-:-:S03]  /*c970*/  LEA R21, P0, R2, c[0x0][0x288], 0x1 ;  /* 0x0000a20002157a11 */ /* 0x000fc600078008ff */
[----:B------:R-:W-:Y:S02]  /*c980*/  IMAD.IADD R0, R3, 0x1, R0 ;  /* 0x0000000103007824 */ /* 0x000fe400078e0200 */
[----:B------:R1:W3:Y:S03]  /*c990*/  SHFL.IDX PT, R10, R21, RZ, 0x181f ;  /* 0x00181fff150a7589 */ /* 0x0002e600000e0000 */
[----:B------:R-:W-:Y:S02]  /*c9a0*/  LEA.HI.X R20, R2, c[0x0][0x28c], R0, 0x1, P0 ;  /* 0x0000a30002147a11 */ /* 0x000fe400000f0c00 */
[----:B------:R1:W4:Y:S04]  /*c9b0*/  SHFL.IDX PT, R2, R23, RZ, 0x181f ;  /* 0x00181fff17027589 */ /* 0x00032800000e0000 */
[----:B------:R1:W1:Y:S01]  /*c9c0*/  SHFL.IDX PT, R11, R20, RZ, 0x181f ;  /* 0x00181fff140b7589 */ /* 0x00026200000e0000 */
[----:B------:R-:W-:Y:S05]  /*c9d0*/  @P1 BRA `(.L_x_812) ;  /* 0x000001a000001947 */ /* 0x000fea0003800000 */
[----:B------:R-:W-:Y:S01]  /*c9e0*/  ISETP.GE.AND P1, PT, R134, c[0x0][0x27c], PT ;  /* 0x00009f0086007a0c */ /* 0x000fe20003f26270 */
[----:B------:R-:W-:Y:S01]  /*c9f0*/  CS2R R14, SRZ ;  /* 0x00000000000e7805 */ /* 0x000fe2000001ff00 */
[----:B------:R-:W-:Y:S01]  /*ca00*/  CS2R R12, SRZ ;  /* 0x00000000000c7805 */ /* 0x000fe2000001ff00 */
[----:B------:R-:W-:Y:S01]  /*ca10*/  CS2R R18, SRZ ;  /* 0x0000000000127805 */ /* 0x000fe2000001ff00 */
[----:B------:R-:W-:-:S09]  /*ca20*/  CS2R R16, SRZ ;  /* 0x0000000000107805 */ /* 0x000fd2000001ff00 */
[C---:B------:R-:W-:Y:S01]  /*ca30*/  @!P1 IMAD.SHL.U32 R0, R134.reuse, 0x2, RZ ;  /* 0x0000000286009824 */ /* 0x040fe200078e00ff */
[----:B------:R-:W-:-:S04]  /*ca40*/  @!P1 SHF.L.U64.HI R3, R134, 0x1, R135 ;  /* 0x0000000186039819 */ /* 0x000fc80000010287 */
[----:B----4-:R-:W-:-:S05]  /*ca50*/  @!P1 IADD3 R8, P0, R2, R0, RZ ;  /* 0x0000000002089210 */ /* 0x010fca0007f1e0ff */
[--C-:B--2---:R-:W-:Y:S01]  /*ca60*/  @!P1 IMAD.X R9, R5, 0x1, R3.reuse, P0 ;  /* 0x0000000105099824 */ /* 0x104fe200000e0603 */
[----:B---3--:R-:W-:Y:S01]  /*ca70*/  @!P1 IADD3 R6, P0, R10, R0, RZ ;  /* 0x000000000a069210 */ /* 0x008fe20007f1e0ff */
[----:B------:R-:W-:Y:S01]  /*ca80*/  CS2R R26, SRZ ;  /* 0x00000000001a7805 */ /* 0x000fe2000001ff00 */
[----:B------:R-:W-:Y:S01]  /*ca90*/  CS2R R24, SRZ ;  /* 0x0000000000187805 */ /* 0x000fe2000001ff00 */
[----:B------:R-:W-:Y:S01]  /*caa0*/  CS2R R30, SRZ ;  /* 0x00000000001e7805 */ /* 0x000fe2000001ff00 */
[----:B------:R-:W-:Y:S01]  /*cab0*/  CS2R R28, SRZ ;  /* 0x00000000001c7805 */ /* 0x000fe2000001ff00 */
[----:B-1----:R-:W-:Y:S01]  /*cac0*/  @!P1 IMAD.X R7, R11, 0x1, R3, P0 ;  /* 0x000000010b079824 */ /* 0x002fe200000e0603 */
[----:B------:R-:W-:Y:S01]  /*cad0*/  ISETP.GE.AND P0, PT, R138, c[0x0][0x27c], PT ;  /* 0x00009f008a007a0c */ /* 0x000fe20003f06270 */
[----:B------:R1:W5:Y:S04]  /*cae0*/  @!P1 LD.E.128 R12, [R8.64] ;  /* 0x00000008080c9980 */ /* 0x000368000c101d00 */
[----:B------:R1:W5:Y:S08]  /*caf0*/  @!P1 LD.E.128 R16, [R6.64] ;  /* 0x0000000806109980 */ /* 0x000370000c101d00 */
[C---:B------:R-:W-:Y:S01]  /*cb00*/  @!P0 IMAD.SHL.U32 R3, R202.reuse, 0x2, RZ ;  /* 0x00000002ca038824 */ /* 0x040fe200078e00ff */
[----:B------:R-:W-:-:S04]  /*cb10*/  @!P0 SHF.L.U64.HI R0, R202, 0x1, R207 ;  /* 0x00000001ca008819 */ /* 0x000fc800000102cf */
[----:B------:R-:W-:-:S05]  /*cb20*/  @!P0 IADD3 R4, P2, R2, R3, RZ ;  /* 0x0000000302048210 */ /* 0x000fca0007f5e0ff */
[----:B------:R-:W-:Y:S01]  /*cb30*/  @!P0 IMAD.X R5, R5, 0x1, R0, P2 ;  /* 0x0000000105058824 */ /* 0x000fe200010e0600 */
[----:B------:R-:W-:-:S04]  /*cb40*/  @!P0 IADD3 R2, P2, R10, R3, RZ ;  /* 0x000000030a028210 */ /* 0x000fc80007f5e0ff */
[----:B------:R1:W5:Y:S01]  /*cb50*/  @!P0 LD.E.128 R24, [R4.64] ;  /* 0x0000000804188980 */ /* 0x000362000c101d00 */
[----:B------:R-:W-:-:S05]  /*cb60*/  @!P0 IMAD.X R3, R11, 0x1, R0, P2 ;  /* 0x000000010b038824 */ /* 0x000fca00010e0600 */
[----:B------:R1:W5:Y:S03]  /*cb70*/  @!P0 LD.E.128 R28, [R2.64] ;  /* 0x00000008021c8980 */ /* 0x000366000c101d00 */
.L_x_812:
[----:B------:R-:W-:Y:S05]  /*cb80*/  BSYNC B0 ;  /* 0x0000000000007941 */ /* 0x000fea0003800000 */
.L_x_811:
[----:B-1--45:R-:W-:Y:S01]  /*cb90*/  IMAD.MOV.U32 R2, RZ, RZ, R26 ;  /* 0x000000ffff027224 */ /* 0x032fe200078e001a */
[----:B------:R-:W-:Y:S01]  /*cba0*/  MOV R3, R25 ;  /* 0x0000001900037202 */ /* 0x000fe20000000f00 */
[----:B------:R-:W-:Y:S01]  /*cbb0*/  IMAD.MOV.U32 R0, RZ, RZ, R27 ;  /* 0x000000ffff007224 */ /* 0x000fe200078e001b */
[----:B------:R-:W-:Y:S01]  /*cbc0*/  LOP3.LUT P0, RZ, R215, 0x4, RZ, 0xc0, !PT ;  /* 0x00000004d7ff7812 */ /* 0x000fe2000780c0ff */
[----:B------:R-:W-:Y:S01]  /*cbd0*/  IMAD.MOV.U32 R4, RZ, RZ, R24 ;  /* 0x000000ffff047224 */ /* 0x000fe200078e0018 */
[----:B------:R-:W-:Y:S01]  /*cbe0*/  MOV R6, R18 ;  /* 0x0000001200067202 */ /* 0x000fe20000000f00 */
[----:B--2---:R1:W2:Y:S01]  /*cbf0*/  SHFL.IDX PT, R5, R22, 0x1, 0x181f ;  /* 0x00381f0016057f89 */ /* 0x0042a200000e0000 */
[----:B------:R-:W-:Y:S01]  /*cc00*/  PRMT R89, R0, 0x5410, R2 ;  /* 0x0000541000597816 */ /* 0x000fe20000000002 */
[----:B------:R-:W-:Y:S01]  /*cc10*/  IMAD.MOV.U32 R2, RZ, RZ, R14 ;  /* 0x000000ffff027224 */ /* 0x000fe200078e000e */
[----:B------:R-:W-:Y:S01]  /*cc20*/  PRMT R88, R3, 0x5410, R4 ;  /* 0x0000541003587816 */ /* 0x000fe20000000004 */
[----:B------:R-:W-:Y:S01]  /*cc30*/  IMAD.MOV.U32 R0, RZ, RZ, R15 ;  /* 0x000000ffff007224 */ /* 0x000fe200078e000f */
[----:B------:R-:W-:Y:S01]  /*cc40*/  MOV R4, R12 ;  /* 0x0000000c00047202 */ /* 0x000fe20000000f00 */
[----:B------:R-:W-:Y:S01]  /*cc50*/  IMAD.MOV.U32 R3, RZ, RZ, R13 ;  /* 0x000000ffff037224 */ /* 0x000fe200078e000d */
[----:B------:R1:W4:Y:S01]  /*cc60*/  SHFL.IDX PT, R11, R20, 0x1, 0x181f ;  /* 0x00381f00140b7f89 */ /* 0x00032200000e0000 */
[----:B------:R-:W-:Y:S01]  /*cc70*/  BSSY B0, `(.L_x_813) ;  /* 0x0000032000007945 */ /* 0x000fe20003800000 */
[----:B------:R-:W-:Y:S01]  /*cc80*/  PRMT R34, R0, 0x5410, R2 ;  /* 0x0000541000227816 */ /* 0x000fe20000000002 */
[----:B------:R-:W-:Y:S01]  /*cc90*/  IMAD.MOV.U32 R2, RZ, RZ, R30 ;  /* 0x000000ffff027224 */ /* 0x000fe200078e001e */
[----:B------:R-:W-:Y:S01]  /*cca0*/  MOV R0, R31 ;  /* 0x0000001f00007202 */ /* 0x000fe20000000f00 */
[----:B---3--:R1:W3:Y:S01]  /*ccb0*/  SHFL.IDX PT, R10, R21, 0x1, 0x181f ;  /* 0x00381f00150a7f89 */ /* 0x0082e200000e0000 */
[----:B------:R-:W-:Y:S01]  /*ccc0*/  PRMT R33, R3, 0x5410, R4 ;  /* 0x0000541003217816 */ /* 0x000fe20000000004 */
[----:B------:R-:W-:Y:S01]  /*ccd0*/  IMAD.MOV.U32 R4, RZ, RZ, R19 ;  /* 0x000000ffff047224 */ /* 0x000fe200078e0013 */
[----:B------:R-:W-:Y:S01]  /*cce0*/  PRMT R90, R0, 0x5410, R2 ;  /* 0x00005410005a7816 */ /* 0x000fe20000000002 */
[----:B------:R-:W-:Y:S01]  /*ccf0*/  IMAD.MOV.U32 R2, RZ, RZ, R28 ;  /* 0x000000ffff027224 */ /* 0x000fe200078e001c */
[----:B------:R1:W1:Y:S01]  /*cd00*/  SHFL.IDX PT, R3, R23, 0x1, 0x181f ;  /* 0x00381f0017037f89 */ /* 0x00026200000e0000 */
[----:B------:R-:W-:Y:S01]  /*cd10*/  IMAD.MOV.U32 R0, RZ, RZ, R29 ;  /* 0x000000ffff007224 */ /* 0x000fe200078e001d */
[----:B------:R-:W-:Y:S01]  /*cd20*/  PRMT R61, R4, 0x5410, R6 ;  /* 0x00005410043d7816 */ /* 0x000fe20000000006 */
[----:B------:R-:W-:Y:S01]  /*cd30*/  CS2R R48, SRZ ;  /* 0x0000000000307805 */ /* 0x000fe2000001ff00 */
[----:B------:R-:W-:Y:S01]  /*cd40*/  CS2R R38, SRZ ;  /* 0x0000000000267805 */ /* 0x000fe2000001ff00 */
[----:B------:R-:W-:Y:S01]  /*cd50*/  CS2R R36, SRZ ;  /* 0x0000000000247805 */ /* 0x000fe2000001ff00 */
[----:B------:R-:W-:Y:S01]  /*cd60*/  PRMT R63, R0, 0x5410, R2 ;  /* 0x00005410003f7816 */ /* 0x000fe20000000002 */
[----:B------:R-:W-:Y:S01]  /*cd70*/  IMAD.MOV.U32 R2, RZ, RZ, R16 ;  /* 0x000000ffff027224 */ /* 0x000fe200078e0010 */
[----:B------:R-:W-:Y:S01]  /*cd80*/  MOV R0, R17 ;  /* 0x0000001100007202 */ /* 0x000fe20000000f00 */
[----:B------:R-:W-:Y:S01]  /*cd90*/  CS2R R46, SRZ ;  /* 0x00000000002e7805 */ /* 0x000fe2000001ff00 */
[----:B------:R-:W-:Y:S01]  /*cda0*/  CS2R R44, SRZ ;  /* 0x00000000002c7805 */ /* 0x000fe2000001ff00 */
[----:B------:R-:W-:Y:S01]  /*cdb0*/  CS2R R42, SRZ ;  /* 0x00000000002a7805 */ /* 0x000fe2000001ff00 */
[----:B------:R-:W-:Y:S01]  /*cdc0*/  PRMT R32, R0, 0x5410, R2 ;  /* 0x0000541000207816 */ /* 0x000fe20000000002 */
[----:B------:R-:W-:Y:S01]  /*cdd0*/  CS2R R40, SRZ ;  /* 0x0000000000287805 */ /* 0x000fe2000001ff00 */
[----:B------:R-:W-:Y:S05]  /*cde0*/  @P0 BRA `(.L_x_814) ;  /* 0x000001a000000947 */ /* 0x000fea0003800000 */
[----:B--2-4-:R-:W-:Y:S01]  /*cdf0*/  ISETP.GE.AND P1, PT, R134, c[0x0][0x27c], PT ;  /* 0x00009f0086007a0c */ /* 0x014fe20003f26270 */
[----:B------:R-:W-:Y:S01]  /*ce00*/  CS2R R38, SRZ ;  /* 0x0000000000267805 */ /* 0x000fe2000001ff00 */
[----:B------:R-:W-:Y:S01]  /*ce10*/  CS2R R36, SRZ ;  /* 0x0000000000247805 */ /* 0x000fe2000001ff00 */
[----:B------:R-:W-:Y:S01]  /*ce20*/  CS2R R42, SRZ ;  /* 0x00000000002a7805 */ /* 0x000fe2000001ff00 */
[----:B------:R-:W-:-:S09]  /*ce30*/  CS2R R40, SRZ ;  /* 0x0000000000287805 */ /* 0x000fd2000001ff00 */
[C---:B------:R-:W-:Y:S01]  /*ce40*/  @!P1 IMAD.SHL.U32 R0, R134.reuse, 0x2, RZ ;  /* 0x0000000286009824 */ /* 0x040fe200078e00ff */
[----:B------:R-:W-:-:S04]  /*ce50*/  @!P1 SHF.L.U64.HI R2, R134, 0x1, R135 ;  /* 0x0000000186029819 */ /* 0x000fc80000010287 */
[----:B-1----:R-:W-:-:S05]  /*ce60*/  @!P1 IADD3 R8, P0, R3, R0, RZ ;  /* 0x0000000003089210 */ /* 0x002fca0007f1e0ff */
[--C-:B------:R-:W-:Y:S01]  /*ce70*/  @!P1 IMAD.X R9, R5, 0x1, R2.reuse, P0 ;  /* 0x0000000105099824 */ /* 0x100fe200000e0602 */
[----:B---3--:R-:W-:Y:S01]  /*ce80*/  @!P1 IADD3 R6, P0, R10, R0, RZ ;  /* 0x000000000a069210 */ /* 0x008fe20007f1e0ff */
[----:B------:R-:W-:Y:S01]  /*ce90*/  CS2R R50, SRZ ;  /* 0x0000000000327805 */ /* 0x000fe2000001ff00 */
[----:B------:R-:W-:Y:S01]  /*cea0*/  CS2R R48, SRZ ;  /* 0x0000000000307805 */ /* 0x000fe2000001ff00 */
[----:B------:R-:W-:Y:S01]  /*ceb0*/  CS2R R46, SRZ ;  /* 0x00000000002e7805 */ /* 0x000fe2000001ff00 */
[----:B------:R-:W-:Y:S01]  /*cec0*/  CS2R R44, SRZ ;  /* 0x00000000002c7805 */ /* 0x000fe2000001ff00 */
[----:B------:R-:W-:Y:S01]  /*ced0*/  @!P1 IMAD.X R7, R11, 0x1, R2, P0 ;  /* 0x000000010b079824 */ /* 0x000fe200000e0602 */
        /* <DEDUP_REMOVED lines=11> */
.L_x_814:
[----:B--2-4-:R-:W-:Y:S05]  /*cf90*/  BSYNC B0 ;  /* 0x0000000000007941 */ /* 0x014fea0003800000 */
.L_x_813:
[----:B-1---5:R-:W-:Y:S01]  /*cfa0*/  IMAD.MOV.U32 R2, RZ, RZ, R48 ;  /* 0x000000ffff027224 */ /* 0x022fe200078e0030 */
[----:B------:R-:W-:Y:S01]  /*cfb0*/  LOP3.LUT P0, RZ, R215, 0x8, RZ, 0xc0, !PT ;  /* 0x00000008d7ff7812 */ /* 0x000fe2000780c0ff */
[----:B------:R-:W-:Y:S01]  /*cfc0*/  IMAD.MOV.U32 R0, RZ, RZ, R49 ;  /* 0x000000ffff007224 */ /* 0x000fe200078e0031 */
[----:B------:R1:W2:Y:S01]  /*cfd0*/  SHFL.IDX PT, R8, R22, 0x2, 0x181f ;  /* 0x00581f0016087f89 */ /* 0x0002a200000e0000 */
        /* <DEDUP_REMOVED lines=13> */
[----:B------:R1:W4:Y:S01]  /*d0b0*/  SHFL.IDX PT, R6, R23, 0x2, 0x181f ;  /* 0x00581f0017067f89 */ /* 0x00032200000e0000 */
[----:B------:R-:W-:Y:S01]  /*d0c0*/  IMAD.MOV.U32 R0, RZ, RZ, R45 ;  /* 0x000000ffff007224 */ /* 0x000fe200078e002d */
[----:B------:R-:W-:Y:S01]  /*d0d0*/  PRMT R93, R3, 0x5410, R4 ;  /* 0x00005410035d7816 */ /* 0x000fe20000000004 */
[----:B------:R-:W-:Y:S01]  /*d0e0*/  IMAD.MOV.U32 R3, RZ, RZ, R47 ;  /* 0x000000ffff037224 */ /* 0x000fe200078e002f */
[----:B------:R-:W-:Y:S01]  /*d0f0*/  MOV R4, R46 ;  /* 0x0000002e00047202 */ /* 0x000fe20000000f00 */
[----:B------:R1:W3:Y:S01]  /*d100*/  SHFL.IDX PT, R9, R20, 0x2, 0x181f ;  /* 0x00581f0014097f89 */ /* 0x0002e200000e0000 */
[----:B------:R-:W-:Y:S01]  /*d110*/  PRMT R95, R2, 0x7610, R95 ;  /* 0x00007610025f7816 */ /* 0x000fe2000000005f */
[----:B------:R-:W-:Y:S01]  /*d120*/  IMAD.MOV.U32 R2, RZ, RZ, R40 ;  /* 0x000000ffff027224 */ /* 0x000fe200078e0028 */
[----:B------:R-:W-:Y:S01]  /*d130*/  PRMT R98, R4, 0x7610, R98 ;  /* 0x0000761004627816 */ /* 0x000fe20000000062 */
[----:B------:R-:W-:Y:S01]  /*d140*/  IMAD.MOV.U32 R4, RZ, RZ, R42 ;  /* 0x000000ffff047224 */ /* 0x000fe200078e002a */
[----:B------:R-:W-:Y:S01]  /*d150*/  PRMT R96, R0, 0x7610, R96 ;  /* 0x0000761000607816 */ /* 0x000fe20000000060 */
[----:B------:R-:W-:Y:S01]  /*d160*/  IMAD.MOV.U32 R0, RZ, RZ, R41 ;  /* 0x000000ffff007224 */ /* 0x000fe200078e0029 */
[----:B------:R-:W-:Y:S01]  /*d170*/  PRMT R97, R3, 0x7610, R97 ;  /* 0x0000761003617816 */ /* 0x000fe20000000061 */
[----:B------:R1:W1:Y:S01]  /*d180*/  SHFL.IDX PT, R7, R21, 0x2, 0x181f ;  /* 0x00581f0015077f89 */ /* 0x00026200000e0000 */
[----:B------:R-:W-:Y:S01]  /*d190*/  MOV R3, R43 ;  /* 0x0000002b00037202 */ /* 0x000fe20000000f00 */
[----:B------:R-:W-:Y:S01]  /*d1a0*/  BSSY B0, `(.L_x_815) ;  /* 0x0000028000007945 */ /* 0x000fe20003800000 */
[----:B------:R-:W-:Y:S01]  /*d1b0*/  PRMT R91, R2, 0x7610, R91 ;  /* 0x00007610025b7816 */ /* 0x000fe2000000005b */
[----:B------:R-:W-:Y:S01]  /*d1c0*/  CS2R R86, SRZ ;  /* 0x0000000000567805 */ /* 0x000fe2000001ff00 */
[----:B------:R-:W-:Y:S01]  /*d1d0*/  PRMT R94, R3, 0x5410, R4 ;  /* 0x00005410035e7816 */ /* 0x000fe20000000004 */
[----:B------:R-:W-:Y:S01]  /*d1e0*/  CS2R R66, SRZ ;  /* 0x0000000000427805 */ /* 0x000fe2000001ff00 */
[----:B------:R-:W-:Y:S01]  /*d1f0*/  PRMT R92, R0, 0x7610, R92 ;  /* 0x00007610005c7816 */ /* 0x000fe2000000005c */
        /* <DEDUP_REMOVED lines=15> */
[----:B------:R-:W-:-:S05]  /*d2f0*/  @!P1 IADD3 R4, P0, R6, R2, RZ ;  /* 0x0000000206049210 */ /* 0x000fca0007f1e0ff */
[----:B------:R-:W-:Y:S01]  /*d300*/  @!P1 IMAD.X R5, R8, 0x1, R0, P0 ;  /* 0x0000000108059824 */ /* 0x000fe200000e0600 */
[----:B-1----:R-:W-:-:S04]  /*d310*/  @!P1 IADD3 R2, P0, R7, R2, RZ ;  /* 0x0000000207029210 */ /* 0x002fc80007f1e0ff */
[----:B------:R1:W5:Y:S01]  /*d320*/  @!P1 LD.E.128 R52, [R4.64] ;  /* 0x0000000804349980 */ /* 0x000362000c101d00 */
[----:B---3--:R-:W-:Y:S01]  /*d330*/  @!P1 IMAD.X R3, R9, 0x1, R0, P0 ;  /* 0x0000000109039824 */ /* 0x008fe200000e0600 */
[----:B------:R-:W-:-:S04]  /*d340*/  ISETP.GE.AND P0, PT, R138, c[0x0][0x27c], PT ;  /* 0x00009f008a007a0c */ /* 0x000fc80003f06270 */
[----:B------:R2:W5:Y:S09]  /*d350*/  @!P1 LD.E.128 R56, [R2.64] ;  /* 0x0000000802389980 */ /* 0x000572000c101d00 */
[----:B------:R-:W-:-:S05]  /*d360*/  @!P0 IMAD.SHL.U32 R0, R202, 0x2, RZ ;  /* 0x00000002ca008824 */ /* 0x000fca00078e00ff */
[----:B-1----:R-:W-:Y:S02]  /*d370*/  @!P0 IADD3 R4, P1, R6, R0, RZ ;  /* 0x0000000006048210 */ /* 0x002fe40007f3e0ff */
[----:B--2---:R-:W-:-:S05]  /*d380*/  @!P0 SHF.L.U64.HI R3, R202, 0x1, R207 ;  /* 0x00000001ca038819 */ /* 0x004fca00000102cf */
[--C-:B------:R-:W-:Y:S01]  /*d390*/  @!P0 IMAD.X R5, R8, 0x1, R3.reuse, P1 ;  /* 0x0000000108058824 */ /* 0x100fe200008e0603 */
[----:B------:R-:W-:Y:S01]  /*d3a0*/  @!P0 IADD3 R2, P1, R7, R0, RZ ;  /* 0x0000000007028210 */ /* 0x000fe20007f3e0ff */
[----:B------:R-:W-:Y:S01]  /*d3b0*/  CS2R R66, SRZ ;  /* 0x0000000000427805 */ /* 0x000fe2000001ff00 */
[----:B------:R-:W-:Y:S01]  /*d3c0*/  CS2R R64, SRZ ;  /* 0x0000000000407805 */ /* 0x000fe2000001ff00 */
[----:B------:R-:W-:Y:S01]  /*d3d0*/  CS2R R70, SRZ ;  /* 0x0000000000467805 */ /* 0x000fe2000001ff00 */
[----:B------:R-:W-:Y:S01]  /*d3e0*/  CS2R R68, SRZ ;  /* 0x0000000000447805 */ /* 0x000fe2000001ff00 */
[----:B------:R-:W-:-:S03]  /*d3f0*/  @!P0 IMAD.X R3, R9, 0x1, R3, P1 ;  /* 0x0000000109038824 */ /* 0x000fc600008e0603 */
[----:B------:R1:W5:Y:S04]  /*d400*/  @!P0 LD.E.128 R64, [R4.64] ;  /* 0x0000000804408980 */ /* 0x000368000c101d00 */
[----:B------:R1:W5:Y:S02]  /*d410*/  @!P0 LD.E.128 R68, [R2.64] ;  /* 0x0000000802448980 */ /* 0x000364000c101d00 */
.L_x_816:
[----:B--2-4-:R-:W-:Y:S05]  /*d420*/  BSYNC B0 ;  /* 0x0000000000007941 */ /* 0x014fea0003800000 */
.L_x_815:
[----:B-1---5:R-:W-:Y:S01]  /*d430*/  IMAD.MOV.U32 R2, RZ, RZ, R66 ;  /* 0x000000ffff027224 */ /* 0x022fe200078e0042 */
[----:B------:R1:W2:Y:S01]  /*d440*/  SHFL.IDX PT, R8, R22, 0x3, 0x181f ;  /* 0x00781f0016087f89 */ /* 0x0002a200000e0000 */
[----:B------:R-:W-:Y:S01]  /*d450*/  IMAD.MOV.U32 R0, RZ, RZ, R67 ;  /* 0x000000ffff007224 */ /* 0x000fe200078e0043 */
[----:B------:R-:W-:Y:S01]  /*d460*/  BSSY B0, `(.L_x_817) ;  /* 0x000003c000007945 */ /* 0x000fe20003800000 */
[----:B------:R-:W-:Y:S01]  /*d470*/  CS2R R84, SRZ ;  /* 0x0000000000547805 */ /* 0x000fe2000001ff00 */
[----:B------:R1:W4:Y:S01]  /*d480*/  SHFL.IDX PT, R5, R23, 0x3, 0x181f ;  /* 0x00781f0017057f89 */ /* 0x00032200000e0000 */
        /* <DEDUP_REMOVED lines=10> */
[----:B------:R-:W-:Y:S01]  /*d530*/  IMAD.MOV.U32 R0, RZ, RZ, R55 ;  /* 0x000000ffff007224 */ /* 0x000fe200078e0037 */
[----:B------:R-:W-:Y:S01]  /*d540*/  CS2R R80, SRZ ;  /* 0x0000000000507805 */ /* 0x000fe2000001ff00 */
[----:B------:R-:W-:Y:S01]  /*d550*/  CS2R R78, SRZ ;  /* 0x00000000004e7805 */ /* 0x000fe2000001ff00 */
[----:B------:R-:W-:-:S02]  /*d560*/  CS2R R76, SRZ ;  /* 0x00000000004c7805 */ /* 0x000fc4000001ff00 */
[----:B------:R-:W-:Y:S01]  /*d570*/  PRMT R102, R0, 0x5410, R2 ;  /* 0x0000541000667816 */ /* 0x000fe20000000002 */
[----:B------:R-:W-:Y:S01]  /*d580*/  IMAD.MOV.U32 R0, RZ, RZ, R53 ;  /* 0x000000ffff007224 */ /* 0x000fe200078e0035 */
[----:B------:R-:W-:-:S04]  /*d590*/  MOV R2, R52 ;  /* 0x0000003400027202 */ /* 0x000fc80000000f00 */
[----:B------:R-:W-:Y:S01]  /*d5a0*/  PRMT R101, R0, 0x5410, R2 ;  /* 0x0000541000657816 */ /* 0x000fe20000000002 */
[----:B------:R-:W-:Y:S01]  /*d5b0*/  IMAD.MOV.U32 R2, RZ, RZ, R70 ;  /* 0x000000ffff027224 */ /* 0x000fe200078e0046 */
[----:B------:R-:W-:-:S04]  /*d5c0*/  MOV R0, R71 ;  /* 0x0000004700007202 */ /* 0x000fc80000000f00 */
[----:B------:R-:W-:Y:S01]  /*d5d0*/  PRMT R104, R0, 0x5410, R2 ;  /* 0x0000541000687816 */ /* 0x000fe20000000002 */
[----:B------:R-:W-:Y:S02]  /*d5e0*/  IMAD.MOV.U32 R2, RZ, RZ, R68 ;  /* 0x000000ffff027224 */ /* 0x000fe400078e0044 */
        /* <DEDUP_REMOVED lines=8> */
[----:B------:R-:W-:Y:S05]  /*d670*/  @P6 BRA `(.L_x_818) ;  /* 0x000001a000006947 */ /* 0x000fea0003800000 */
[----:B-1234-:R-:W-:Y:S01]  /*d680*/  ISETP.GE.AND P1, PT, R134, c[0x0][0x27c], PT ;  /* 0x00009f0086007a0c */ /* 0x01efe20003f26270 */
[----:B------:R-:W-:Y:S01]  /*d690*/  CS2R R74, SRZ ;  /* 0x00000000004a7805 */ /* 0x000fe2000001ff00 */
[----:B------:R-:W-:-:S11]  /*d6a0*/  CS2R R72, SRZ ;  /* 0x0000000000487805 */ /* 0x000fd6000001ff00 */
[C---:B------:R-:W-:Y:S01]  /*d6b0*/  @!P1 IMAD.SHL.U32 R0, R134.reuse, 0x2, RZ ;  /* 0x0000000286009824 */ /* 0x040fe200078e00ff */
[----:B------:R-:W-:-:S04]  /*d6c0*/  @!P1 SHF.L.U64.HI R4, R134, 0x1, R135 ;  /* 0x0000000186049819 */ /* 0x000fc80000010287 */
[----:B------:R-:W-:-:S05]  /*d6d0*/  @!P1 IADD3 R2, P0, R5, R0, RZ ;  /* 0x0000000005029210 */ /* 0x000fca0007f1e0ff */
[----:B------:R-:W-:Y:S01]  /*d6e0*/  @!P1 IMAD.X R3, R8, 0x1, R4, P0 ;  /* 0x0000000108039824 */ /* 0x000fe200000e0604 */
[----:B------:R-:W-:-:S04]  /*d6f0*/  ISETP.GE.AND P0, PT, R138, c[0x0][0x27c], PT ;  /* 0x00009f008a007a0c */ /* 0x000fc80003f06270 */
[----:B------:R1:W5:Y:S01]  /*d700*/  @!P1 LD.E.128 R72, [R2.64] ;  /* 0x0000000802489980 */ /* 0x000362000c101d00 */
[----:B------:R-:W-:Y:S01]  /*d710*/  CS2R R78, SRZ ;  /* 0x00000000004e7805 */ /* 0x000fe2000001ff00 */
[----:B------:R-:W-:Y:S01]  /*d720*/  CS2R R76, SRZ ;  /* 0x00000000004c7805 */ /* 0x000fe2000001ff00 */
[----:B------:R-:W-:Y:S01]  /*d730*/  CS2R R86, SRZ ;  /* 0x0000000000567805 */ /* 0x000fe2000001ff00 */
[----:B------:R-:W-:Y:S01]  /*d740*/  CS2R R84, SRZ ;  /* 0x0000000000547805 */ /* 0x000fe2000001ff00 */
[----:B-1----:R-:W-:-:S05]  /*d750*/  @!P1 IADD3 R2, P2, R6, R0, RZ ;  /* 0x0000000006029210 */ /* 0x002fca0007f5e0ff */
[----:B------:R-:W-:-:S05]  /*d760*/  @!P1 IMAD.X R3, R7, 0x1, R4, P2 ;  /* 0x0000000107039824 */ /* 0x000fca00010e0604 */
[----:B------:R1:W5:Y:S01]  /*d770*/  @!P1 LD.E.128 R76, [R2.64] ;  /* 0x00000008024c9980 */ /* 0x000362000c101d00 */
[C---:B------:R-:W-:Y:S01]  /*d780*/  @!P0 SHF.L.U64.HI R0, R202.reuse, 0x1, R207 ;  /* 0x00000001ca008819 */ /* 0x040fe200000102cf */
[----:B------:R-:W-:Y:S01]  /*d790*/  CS2R R82, SRZ ;  /* 0x0000000000527805 */ /* 0x000fe2000001ff00 */
[----:B------:R-:W-:Y:S01]  /*d7a0*/  CS2R R80, SRZ ;  /* 0x0000000000507805 */ /* 0x000fe2000001ff00 */
[----:B-1----:R-:W-:-:S05]  /*d7b0*/  @!P0 IMAD.SHL.U32 R2, R202, 0x2, RZ ;  /* 0x00000002ca028824 */ /* 0x002fca00078e00ff */
[-C--:B------:R-:W-:Y:S02]  /*d7c0*/  @!P0 IADD3 R4, P2, R5, R2.reuse, RZ ;  /* 0x0000000205048210 */ /* 0x080fe40007f5e0ff */
[----:B------:R-:W-:-:S03]  /*d7d0*/  @!P0 IADD3 R2, P1, R6, R2, RZ ;  /* 0x0000000206028210 */ /* 0x000fc60007f3e0ff */
[--C-:B------:R-:W-:Y:S02]  /*d7e0*/  @!P0 IMAD.X R5, R8, 0x1, R0.reuse, P2 ;  /* 0x0000000108058824 */ /* 0x100fe400010e0600 */
[----:B------:R-:W-:-:S03]  /*d7f0*/  @!P0 IMAD.X R3, R7, 0x1, R0, P1 ;  /* 0x0000000107038824 */ /* 0x000fc600008e0600 */
[----:B------:R1:W5:Y:S04]  /*d800*/  @!P0 LD.E.128 R84, [R4.64] ;  /* 0x0000000804548980 */ /* 0x000368000c101d00 */
[----:B------:R1:W5:Y:S02]  /*d810*/  @!P0 LD.E.128 R80, [R2.64] ;  /* 0x0000000802508980 */ /* 0x000364000c101d00 */
.L_x_818:
[----:B-1234-:R-:W-:Y:S05]  /*d820*/  BSYNC B0 ;  /* 0x0000000000007941 */ /* 0x01efea0003800000 */
.L_x_817:
        /* <DEDUP_REMOVED lines=35> */
[----:B------:R-:W-:Y:S01]  /*da60*/  BSSY B0, `(.L_x_821) ;  /* 0x000006a000007945 */ /* 0x000fe20003800000 */
[----:B------:R-:W-:-:S11]  /*da70*/  SHF.R.U32.HI R121, RZ, 0x3, R230 ;  /* 0x00000003ff797819 */ /* 0x000fd600000116e6 */
[----:B------:R-:W-:Y:S05]  /*da80*/  @P0 BRA `(.L_x_822) ;  /* 0x0000067000000947 */ /* 0x000fea0003800000 */
[----:B------:R-:W-:Y:S01]  /*da90*/  IMAD.MOV.U32 R2, RZ, RZ, c[0x0][0x27c] ;  /* 0x00009f00ff027624 */ /* 0x000fe200078e00ff */
[----:B------:R-:W1:Y:S01]  /*daa0*/  LDS.128 R8, [R195+0x10080] ;  /* 0x01008000c3087984 */ /* 0x000e620000000c00 */
[--C-:B------:R-:W-:Y:S02]  /*dab0*/  SHF.R.U64 R20, R12, 0x10, R13.reuse ;  /* 0x000000100c147819 */ /* 0x100fe4000000120d */
[----:B------:R-:W-:Y:S02]  /*dac0*/  SHF.R.U32.HI R12, RZ, 0x10, R13 ;  /* 0x00000010ff0c7819 */ /* 0x000fe4000001160d */
[----:B------:R-:W-:Y:S02]  /*dad0*/  LEA.HI R2, R2, R229, RZ, 0x1d ;  /* 0x000000e502027211 */ /* 0x000fe400078fe8ff */
[----:B------:R-:W-:Y:S02]  /*dae0*/  SHF.R.U32.HI R3, RZ, 0x10, R17 ;  /* 0x00000010ff037819 */ /* 0x000fe40000011611 */
[----:B------:R-:W-:-:S02]  /*daf0*/  SHF.R.S32.HI R0, RZ, 0x1f, R2 ;  /* 0x0000001fff007819 */ /* 0x000fc40000011402 */
[----:B------:R-:W-:Y:S02]  /*db00*/  SHF.R.U64 R13, R14, 0x10, R15 ;  /* 0x000000100e0d7819 */ /* 0x000fe4000000120f */
[----:B------:R-:W-:Y:S01]  /*db10*/  LEA.HI R0, R0, R2, RZ, 0x3 ;  /* 0x0000000200007211 */ /* 0x000fe200078f18ff */
[----:B------:R-:W-:Y:S01]  /*db20*/  IMAD.SHL.U32 R2, R2, 0x8, RZ ;  /* 0x0000000802027824 */ /* 0x000fe200078e00ff */
[----:B------:R-:W-:-:S03]  /*db30*/  PRMT R14, R33, 0x5432, R20 ;  /* 0x00005432210e7816 */ /* 0x000fc60000000014 */
[----:B------:R-:W-:Y:S01]  /*db40*/  IMAD.SHL.U32 R0, R0, 0x400, RZ ;  /* 0x0000040000007824 */ /* 0x000fe200078e00ff */
[----:B------:R-:W-:-:S04]  /*db50*/  LOP3.LUT R2, R230, 0x38, R2, 0xf8, !PT ;  /* 0x00000038e6027812 */ /* 0x000fc800078ef802 */
[----:B------:R-:W-:Y:S02]  /*db60*/  LOP3.LUT R2, R2, R121, RZ, 0x3c, !PT ;  /* 0x0000007902027212 */ /* 0x000fe400078e3cff */
[----:B------:R-:W-:-:S04]  /*db70*/  LOP3.LUT R0, R0, 0x7fffe000, RZ, 0xc0, !PT ;  /* 0x7fffe00000007812 */ /* 0x000fc800078ec0ff */
[----:B------:R-:W-:Y:S02]  /*db80*/  IADD3 R0, R2, R0, R231 ;  /* 0x0000000002007210 */ /* 0x000fe40007ffe0e7 */
[----:B------:R-:W-:Y:S02]  /*db90*/  SHF.R.U64 R2, R16, 0x10, R17 ;  /* 0x0000001010027819 */ /* 0x000fe40000001211 */
[----:B------:R-:W-:Y:S01]  /*dba0*/  PRMT R17, R33, 0x5410, R12 ;  /* 0x0000541021117816 */ /* 0x000fe2000000000c */
[----:B------:R-:W-:Y:S01]  /*dbb0*/  IMAD.SHL.U32 R22, R0, 0x2, RZ ;  /* 0x0000000200167824 */ /* 0x000fe200078e00ff */
[----:B------:R-:W-:Y:S02]  /*dbc0*/  SHF.R.U32.HI R0, RZ, 0x10, R15 ;  /* 0x00000010ff007819 */ /* 0x000fe4000001160f */
[----:B------:R-:W-:Y:S02]  /*dbd0*/  PRMT R12, R32, 0x5432, R2 ;  /* 0x00005432200c7816 */ /* 0x000fe40000000002 */
[----:B------:R-:W2:Y:S01]  /*dbe0*/  LDS.128 R4, [R22+0x10080] ;  /* 0x0100800016047984 */ /* 0x000ea20000000c00 */
[----:B------:R-:W-:Y:S01]  /*dbf0*/  PRMT R20, R34, 0x5410, R0 ;  /* 0x0000541022147816 */ /* 0x000fe20000000000 */
[----:B-1----:R-:W-:Y:S01]  /*dc00*/  IMAD.U32 R2, R8, 0x10000, RZ ;  /* 0x0001000008027824 */ /* 0x002fe200078e00ff */
[--C-:B------:R-:W-:Y:S01]  /*dc10*/  SHF.R.U64 R16, R18, 0x10, R19.reuse ;  /* 0x0000001012107819 */ /* 0x100fe20000001213 */
[----:B------:R-:W-:Y:S01]  /*dc20*/  IMAD.U32 R21, R12, 0x10000, RZ ;  /* 0x000100000c157824 */ /* 0x000fe200078e00ff */
[----:B------:R-:W-:Y:S01]  /*dc30*/  SHF.R.U32.HI R15, RZ, 0x10, R19 ;  /* 0x00000010ff0f7819 */ /* 0x000fe20000011613 */
[----:B------:R-:W-:Y:S01]  /*dc40*/  IMAD.U32 R18, R14, 0x10000, RZ ;  /* 0x000100000e127824 */ /* 0x000fe200078e00ff */
[----:B------:R-:W-:-:S02]  /*dc50*/  PRMT R19, R34, 0x5432, R13 ;  /* 0x0000543222137816 */ /* 0x000fc4000000000d */
[----:B------:R-:W-:Y:S02]  /*dc60*/  PRMT R13, R32, 0x5410, R3 ;  /* 0x00005410200d7816 */ /* 0x000fe40000000003 */
[----:B------:R-:W-:Y:S02]  /*dc70*/  PRMT R16, R61, 0x5432, R16 ;  /* 0x000054323d107816 */ /* 0x000fe40000000010 */
[C---:B------:R-:W-:Y:S01]  /*dc80*/  LOP3.LUT R60, R13.reuse, 0xffff0000, RZ, 0xc0, !PT ;  /* 0xffff00000d3c7812 */ /* 0x040fe200078ec0ff */
[----:B------:R-:W-:Y:S01]  /*dc90*/  IMAD.U32 R23, R13, 0x10000, RZ ;  /* 0x000100000d177824 */ /* 0x000fe200078e00ff */
[----:B------:R-:W-:Y:S02]  /*dca0*/  LOP3.LUT R13, R20, 0xffff0000, RZ, 0xc0, !PT ;  /* 0xffff0000140d7812 */ /* 0x000fe400078ec0ff */
[----:B--2---:R-:W-:-:S05]  /*dcb0*/  SHF.L.U32 R0, R4, 0x10, RZ ;  /* 0x0000001004007819 */ /* 0x004fca00000006ff */
[CC--:B------:R-:W-:Y:S02]  /*dcc0*/  FMUL.FTZ R3, R0.reuse, R21.reuse ;  /* 0x0000001500037220 */ /* 0x0c0fe40000410000 */
[-C--:B------:R-:W-:Y:S02]  /*dcd0*/  FMUL.FTZ R0, R0, R18.reuse ;  /* 0x0000001200007220 */ /* 0x080fe40000410000 */
[C---:B------:R-:W-:Y:S01]  /*dce0*/  FFMA.FTZ R32, R2.reuse, R18, -R3 ;  /* 0x0000001202207223 */ /* 0x040fe20000010803 */
[----:B------:R-:W-:Y:S01]  /*dcf0*/  PRMT R18, R61, 0x5410, R15 ;  /* 0x000054103d127816 */ /* 0x000fe2000000000f */
[----:B------:R-:W-:Y:S01]  /*dd00*/  FFMA.FTZ R35, R2, R21, R0 ;  /* 0x0000001502237223 */ /* 0x000fe20000010000 */
[----:B------:R-:W-:Y:S01]  /*dd10*/  SHF.L.U32 R0, R5, 0x10, RZ ;  /* 0x0000001005007819 */ /* 0x000fe200000006ff */
[----:B------:R-:W-:Y:S02]  /*dd20*/  IMAD.U32 R15, R17, 0x10000, RZ ;  /* 0x00010000110f7824 */ /* 0x000fe400078e00ff */
[----:B------:R-:W-:-:S02]  /*dd30*/  IMAD.U32 R2, R9, 0x10000, RZ ;  /* 0x0001000009027824 */ /* 0x000fc400078e00ff */
[C---:B------:R-:W-:Y:S02]  /*dd40*/  FMUL.FTZ R3, R0.reuse, R23 ;  /* 0x0000001700037220 */ /* 0x040fe40000410000 */
[-C--:B------:R-:W-:Y:S02]  /*dd50*/  FMUL.FTZ R0, R0, R15.reuse ;  /* 0x0000000f00007220 */ /* 0x080fe40000410000 */
[C---:B------:R-:W-:Y:S02]  /*dd60*/  FFMA.FTZ R21, R2.reuse, R15, -R3 ;  /* 0x0000000f02157223 */ /* 0x040fe40000010803 */
[----:B------:R-:W-:Y:S01]  /*dd70*/  FFMA.FTZ R34, R2, R23, R0 ;  /* 0x0000001702227223 */ /* 0x000fe20000010000 */
[----:B------:R-:W-:Y:S01]  /*dd80*/  SHF.L.U32 R0, R7, 0x10, RZ ;  /* 0x0000001007007819 */ /* 0x000fe200000006ff */
[C---:B------:R-:W-:Y:S01]  /*dd90*/  IMAD.U32 R33, R18.reuse, 0x10000, RZ ;  /* 0x0001000012217824 */ /* 0x040fe200078e00ff */
[----:B------:R-:W-:Y:S01]  /*dda0*/  LOP3.LUT R18, R18, 0xffff0000, RZ, 0xc0, !PT ;  /* 0xffff000012127812 */ /* 0x000fe200078ec0ff */
[----:B------:R-:W-:-:S02]  /*ddb0*/  IMAD.U32 R15, R20, 0x10000, RZ ;  /* 0x00010000140f7824 */ /* 0x000fc400078e00ff */
[----:B------:R-:W-:Y:S02]  /*ddc0*/  IMAD.U32 R2, R11, 0x10000, RZ ;  /* 0x000100000b027824 */ /* 0x000fe400078e00ff */
[C---:B------:R-:W-:Y:S02]  /*ddd0*/  FMUL.FTZ R3, R0.reuse, R33 ;  /* 0x0000002100037220 */ /* 0x040fe40000410000 */
[-C--:B------:R-:W-:Y:S02]  /*dde0*/  FMUL.FTZ R0, R0, R15.reuse ;  /* 0x0000000f00007220 */ /* 0x080fe40000410000 */
[----:B------:R-:W-:Y:S01]  /*ddf0*/  FFMA.FTZ R23, R2, R15, -R3 ;  /* 0x0000000f02177223 */ /* 0x000fe20000010803 */
[----:B------:R-:W-:Y:S01]  /*de00*/  LOP3.LUT R3, R8, 0xffff0000, RZ, 0xc0, !PT ;  /* 0xffff000008037812 */ /* 0x000fe200078ec0ff */
[----:B------:R-:W-:Y:S01]  /*de10*/  FFMA.FTZ R33, R2, R33, R0 ;  /* 0x0000002102217223 */ /* 0x000fe20000010000 */
[----:B------:R-:W-:Y:S02]  /*de20*/  LOP3.LUT R8, R12, 0xffff0000, RZ, 0xc0, !PT ;  /* 0xffff00000c087812 */ /* 0x000fe400078ec0ff */
[----:B------:R-:W-:-:S02]  /*de30*/  LOP3.LUT R2, R4, 0xffff0000, RZ, 0xc0, !PT ;  /* 0xffff000004027812 */ /* 0x000fc400078ec0ff */
[----:B------:R-:W-:Y:S02]  /*de40*/  LOP3.LUT R0, R5, 0xffff0000, RZ, 0xc0, !PT ;  /* 0xffff000005007812 */ /* 0x000fe400078ec0ff */
[----:B------:R-:W-:Y:S01]  /*de50*/  LOP3.LUT R5, R14, 0xffff0000, RZ, 0xc0, !PT ;  /* 0xffff00000e057812 */ /* 0x000fe200078ec0ff */
[-C--:B------:R-:W-:Y:S01]  /*de60*/  FMUL.FTZ R4, R2, R8.reuse ;  /* 0x0000000802047220 */ /* 0x080fe20000410000 */
[----:B------:R-:W-:Y:S02]  /*de70*/  LOP3.LUT R15, R9, 0xffff0000, RZ, 0xc0, !PT ;  /* 0xffff0000090f7812 */ /* 0x000fe400078ec0ff */
[----:B------:R-:W-:Y:S01]  /*de80*/  LOP3.LUT R9, R10, 0xffff0000, RZ, 0xc0, !PT ;  /* 0xffff00000a097812 */ /* 0x000fe200078ec0ff */
[-C--:B------:R-:W-:Y:S01]  /*de90*/  FMUL.FTZ R2, R2, R5.reuse ;  /* 0x0000000502027220 */ /* 0x080fe20000410000 */
[----:B------:R-:W-:Y:S01]  /*dea0*/  LOP3.LUT R14, R19, 0xffff0000, RZ, 0xc0, !PT ;  /* 0xffff0000130e7812 */ /* 0x000fe200078ec0ff */
[C---:B------:R-:W-:Y:S02]  /*deb0*/  FFMA.FTZ R4, R3.reuse, R5, -R4 ;  /* 0x0000000503047223 */ /* 0x040fe40000010804 */
[----:B------:R-:W-:Y:S01]  /*dec0*/  FFMA.FTZ R12, R3, R8, R2 ;  /* 0x00000008030c7223 */ /* 0x000fe20000010002 */
[----:B------:R-:W-:Y:S01]  /*ded0*/  LOP3.LUT R3, R17, 0xffff0000, RZ, 0xc0, !PT ;  /* 0xffff000011037812 */ /* 0x000fe200078ec0ff */
[----:B------:R-:W-:Y:S01]  /*dee0*/  FMUL.FTZ R2, R0, R60 ;  /* 0x0000003c00027220 */ /* 0x000fe20000410000 */
[----:B------:R-:W-:Y:S01]  /*def0*/  LOP3.LUT R17, R16, 0xffff0000, RZ, 0xc0, !PT ;  /* 0xffff000010117812 */ /* 0x000fe200078ec0ff */
[----:B------:R-:W-:Y:S01]  /*df00*/  IMAD.U32 R8, R10, 0x10000, RZ ;  /* 0x000100000a087824 */ /* 0x000fe200078e00ff */
[----:B------:R-:W-:Y:S01]  /*df10*/  LOP3.LUT R10, R11, 0xffff0000, RZ, 0xc0, !PT ;  /* 0xffff00000b0a7812 */ /* 0x000fe200078ec0ff */
[-C--:B------:R-:W-:Y:S01]  /*df20*/  FFMA.FTZ R5, R15, R3.reuse, -R2 ;  /* 0x000000030f057223 */ /* 0x080fe20000010802 */
[----:B------:R-:W-:Y:S01]  /*df30*/  LOP3.LUT R2, R6, 0xffff0000, RZ, 0xc0, !PT ;  /* 0xffff000006027812 */ /* 0x000fe200078ec0ff */
[----:B------:R-:W-:Y:S01]  /*df40*/  FMUL.FTZ R11, R0, R3 ;  /* 0x00000003000b7220 */ /* 0x000fe20000410000 */
[----:B------:R-:W-:-:S02]  /*df50*/  SHF.L.U32 R3, R6, 0x10, RZ ;  /* 0x0000001006037819 */ /* 0x000fc400000006ff */
[----:B------:R-:W-:Y:S01]  /*df60*/  F2FP.BF16.PACK_AB R5, R5, R21 ;  /* 0x000000150505723e */ /* 0x000fe200000010ff */
[----:B------:R-:W-:Y:S01]  /*df70*/  IMAD.U32 R21, R16, 0x10000, RZ ;  /* 0x0001000010157824 */ /* 0x000fe200078e00ff */
[----:B------:R-:W-:Y:S01]  /*df80*/  LOP3.LUT R0, R7, 0xffff0000, RZ, 0xc0, !PT ;  /* 0xffff000007007812 */ /* 0x000fe200078ec0ff */
[----:B------:R-:W-:Y:S01]  /*df90*/  IMAD.U32 R16, R19, 0x10000, RZ ;  /* 0x0001000013107824 */ /* 0x000fe200078e00ff */
[----:B------:R-:W-:Y:S01]  /*dfa0*/  F2FP.BF16.PACK_AB R4, R4, R32 ;  /* 0x000000200404723e */ /* 0x000fe200000010ff */
[----:B------:R-:W-:Y:S02]  /*dfb0*/  FMUL.FTZ R7, R3, R21 ;  /* 0x0000001503077220 */ /* 0x000fe40000410000 */
[----:B------:R-:W-:Y:S02]  /*dfc0*/  FMUL.FTZ R6, R2, R17 ;  /* 0x0000001102067220 */ /* 0x000fe40000410000 */
[----:B------:R-:W-:Y:S02]  /*dfd0*/  FFMA.FTZ R7, R8, R16, -R7 ;  /* 0x0000001008077223 */ /* 0x000fe40000010807 */
[----:B------:R-:W-:-:S02]  /*dfe0*/  FFMA.FTZ R6, R9, R14, -R6 ;  /* 0x0000000e09067223 */ /* 0x000fc40000010806 */
[----:B------:R-:W-:Y:S02]  /*dff0*/  FMUL.FTZ R3, R3, R16 ;  /* 0x0000001003037220 */ /* 0x000fe40000410000 */
[----:B------:R-:W-:Y:S01]  /*e000*/  FMUL.FTZ R2, R2, R14 ;  /* 0x0000000e02027220 */ /* 0x000fe20000410000 */
[----:B------:R-:W-:Y:S01]  /*e010*/  F2FP.BF16.PACK_AB R6, R6, R7 ;  /* 0x000000070606723e */ /* 0x000fe200000010ff */
[C---:B------:R-:W-:Y:S02]  /*e020*/  FMUL.FTZ R7, R0.reuse, R18 ;  /* 0x0000001200077220 */ /* 0x040fe40000410000 */
[-C--:B------:R-:W-:Y:S02]  /*e030*/  FMUL.FTZ R0, R0, R13.reuse ;  /* 0x0000000d00007220 */ /* 0x080fe40000410000 */
[----:B------:R-:W-:Y:S02]  /*e040*/  FFMA.FTZ R7, R10, R13, -R7 ;  /* 0x0000000d0a077223 */ /* 0x000fe40000010807 */
[----:B------:R-:W-:-:S02]  /*e050*/  FFMA.FTZ R3, R8, R21, R3 ;  /* 0x0000001508037223 */ /* 0x000fc40000010003 */
[----:B------:R-:W-:Y:S01]  /*e060*/  FFMA.FTZ R2, R9, R17, R2 ;  /* 0x0000001109027223 */ /* 0x000fe20000010002 */
[----:B------:R-:W-:Y:S01]  /*e070*/  F2FP.BF16.PACK_AB R7, R7, R23 ;  /* 0x000000170707723e */ /* 0x000fe200000010ff */
[----:B------:R-:W-:-:S04]  /*e080*/  FFMA.FTZ R0, R10, R18, R0 ;  /* 0x000000120a007223 */ /* 0x000fc80000010000 */
[----:B------:R1:W-:Y:S02]  /*e090*/  STS.128 [R195+0x10080], R4 ;  /* 0x01008004c3007388 */ /* 0x0003e40000000c00 */
[----:B-1----:R-:W-:Y:S01]  /*e0a0*/  FFMA.FTZ R5, R15, R60, R11 ;  /* 0x0000003c0f057223 */ /* 0x002fe2000001000b */
[----:B------:R-:W-:Y:S02]  /*e0b0*/  F2FP.BF16.PACK_AB R4, R12, R35 ;  /* 0x000000230c04723e */ /* 0x000fe400000010ff */
[----:B------:R-:W-:Y:S02]  /*e0c0*/  F2FP.BF16.PACK_AB R6, R2, R3 ;  /* 0x000000030206723e */ /* 0x000fe400000010ff */
[----:B------:R-:W-:Y:S02]  /*e0d0*/  F2FP.BF16.PACK_AB R5, R5, R34 ;  /* 0x000000220505723e */ /* 0x000fe400000010ff */
[----:B------:R-:W-:-:S05]  /*e0e0*/  F2FP.BF16.PACK_AB R7, R0, R33 ;  /* 0x000000210007723e */ /* 0x000fca00000010ff */
[----:B------:R1:W-:Y:S02]  /*e0f0*/  STS.128 [R22+0x10080], R4 ;  /* 0x0100800416007388 */ /* 0x0003e40000000c00 */
.L_x_822:
[----:B------:R-:W-:Y:S05]  /*e100*/  BSYNC B0 ;  /* 0x0000000000007941 */ /* 0x000fea0003800000 */
.L_x_821:
[----:B------:R-:W-:-:S13]  /*e110*/  ISETP.GE.AND P0, PT, R138, c[0x0][0x27c], PT ;  /* 0x00009f008a007a0c */ /* 0x000fda0003f06270 */
[----:B------:R-:W-:Y:S05]  /*e120*/  @P0 BRA `(.L_x_820) ;  /* 0x0000069000000947 */ /* 0x000fea0003800000 */
[----:B------:R-:W2:Y:S04]  /*e130*/  LDL R2, [R1+0xc] ;  /* 0x00000c0001027983 */ /* 0x000ea80000100800 */
[----:B------:R-:W3:Y:S01]  /*e140*/  LDL R33, [R1+0x28] ;  /* 0x0000280001217983 */ /* 0x000ee20000100800 */
[----:B------:R-:W-:Y:S01]  /*e150*/  IMAD.MOV.U32 R0, RZ, RZ, c[0x0][0x27c] ;  /* 0x00009f00ff007624 */ /* 0x000fe200078e00ff */
[----:B------:R-:W-:Y:S02]  /*e160*/  SHF.R.U32.HI R12, RZ, 0x10, R27 ;  /* 0x00000010ff0c7819 */ /* 0x000fe4000001161b */
[----:B------:R-:W-:Y:S02]  /*e170*/  SHF.R.U64 R13, R28, 0x10, R29 ;  /* 0x000000101c0d7819 */ /* 0x000fe4000000121d */
[----:B------:R-:W-:-:S02]  /*e180*/  PRMT R20, R89, 0x5410, R12 ;  /* 0x0000541059147816 */ /* 0x000fc4000000000c */
[C---:B------:R-:W-:Y:S02]  /*e190*/  PRMT R12, R63.reuse, 0x5432, R13 ;  /* 0x000054323f0c7816 */ /* 0x040fe4000000000d */
[----:B------:R-:W-:Y:S02]  /*e1a0*/  SHF.R.U32.HI R15, RZ, 0x10, R29 ;  /* 0x00000010ff0f7819 */ /* 0x000fe4000001161d */
[----:B------:R-:W-:Y:S01]  /*e1b0*/  SHF.R.U32.HI R18, RZ, 0x10, R31 ;  /* 0x00000010ff127819 */ /* 0x000fe2000001161f */
[----:B------:R-:W-:Y:S01]  /*e1c0*/  IMAD.U32 R21, R12, 0x10000, RZ ;  /* 0x000100000c157824 */ /* 0x000fe200078e00ff */
[----:B------:R-:W-:Y:S02]  /*e1d0*/  PRMT R13, R63, 0x5410, R15 ;  /* 0x000054103f0d7816 */ /* 0x000fe4000000000f */
[----:B------:R-:W-:Y:S02]  /*e1e0*/  PRMT R18, R90, 0x5410, R18 ;  /* 0x000054105a127816 */ /* 0x000fe40000000012 */
[----:B------:R-:W-:Y:S01]  /*e1f0*/  SHF.R.U64 R16, R30, 0x10, R31 ;  /* 0x000000101e107819 */ /* 0x000fe2000000121f */
[----:B-1----:R-:W-:-:S03]  /*e200*/  IMAD.U32 R22, R13, 0x10000, RZ ;  /* 0x000100000d167824 */ /* 0x002fc600078e00ff */
[----:B------:R-:W-:Y:S02]  /*e210*/  PRMT R16, R90, 0x5432, R16 ;  /* 0x000054325a107816 */ /* 0x000fe40000000010 */
[----:B--2---:R-:W-:-:S04]  /*e220*/  LEA.HI R0, R0, R2, RZ, 0x1d ;  /* 0x0000000200007211 */ /* 0x004fc800078fe8ff */
[----:B------:R-:W-:Y:S01]  /*e230*/  SHF.R.S32.HI R2, RZ, 0x1f, R0 ;  /* 0x0000001fff027819 */ /* 0x000fe20000011400 */
[----:B------:R-:W-:Y:S01]  /*e240*/  IMAD.SHL.U32 R3, R0, 0x8, RZ ;  /* 0x0000000800037824 */ /* 0x000fe200078e00ff */
[----:B---3--:R-:W1:Y:S02]  /*e250*/  LDS.128 R8, [R33] ;  /* 0x0000000021087984 */ /* 0x008e640000000c00 */
[----:B------:R-:W-:Y:S02]  /*e260*/  LEA.HI R2, R2, R0, RZ, 0x3 ;  /* 0x0000000002027211 */ /* 0x000fe400078f18ff */
[----:B------:R-:W-:-:S03]  /*e270*/  LOP3.LUT R3, R230, 0x38, R3, 0xf8, !PT ;  /* 0x00000038e6037812 */ /* 0x000fc600078ef803 */
[----:B------:R-:W-:Y:S01]  /*e280*/  IMAD.SHL.U32 R0, R2, 0x400, RZ ;  /* 0x0000040002007824 */ /* 0x000fe200078e00ff */
[----:B------:R-:W-:Y:S02]  /*e290*/  LOP3.LUT R2, R3, R121, RZ, 0x3c, !PT ;  /* 0x0000007903027212 */ /* 0x000fe400078e3cff */
[----:B------:R-:W-:Y:S02]  /*e2a0*/  SHF.R.U64 R3, R26, 0x10, R27 ;  /* 0x000000101a037819 */ /* 0x000fe4000000121b */
[----:B------:R-:W-:Y:S02]  /*e2b0*/  LOP3.LUT R0, R0, 0x7fffe000, RZ, 0xc0, !PT ;  /* 0x7fffe00000007812 */ /* 0x000fe400078ec0ff */
[----:B------:R-:W-:Y:S02]  /*e2c0*/  PRMT R19, R89, 0x5432, R3 ;  /* 0x0000543259137816 */ /* 0x000fe40000000003 */
[----:B------:R-:W-:Y:S02]  /*e2d0*/  IADD3 R0, R2, R0, R231 ;  /* 0x0000000002007210 */ /* 0x000fe40007ffe0e7 */
[----:B------:R-:W-:-:S02]  /*e2e0*/  SHF.R.U32.HI R2, RZ, 0x10, R25 ;  /* 0x00000010ff027819 */ /* 0x000fc40000011619 */
[----:B------:R-:W-:Y:S01]  /*e2f0*/  LOP3.LUT R27, R13, 0xffff0000, RZ, 0xc0, !PT ;  /* 0xffff00000d1b7812 */ /* 0x000fe200078ec0ff */
[----:B------:R-:W-:Y:S01]  /*e300*/  IMAD.SHL.U32 R32, R0, 0x2, RZ ;  /* 0x0000000200207824 */ /* 0x000fe200078e00ff */
[----:B------:R-:W-:Y:S01]  /*e310*/  SHF.R.U64 R0, R24, 0x10, R25 ;  /* 0x0000001018007819 */ /* 0x000fe20000001219 */
[----:B------:R-:W-:Y:S01]  /*e320*/  IMAD.U32 R24, R18, 0x10000, RZ ;  /* 0x0001000012187824 */ /* 0x000fe200078e00ff */
[C---:B------:R-:W-:Y:S02]  /*e330*/  PRMT R17, R88.reuse, 0x5410, R2 ;  /* 0x0000541058117816 */ /* 0x040fe40000000002 */
[----:B------:R-:W2:Y:S01]  /*e340*/  LDS.128 R4, [R32+0x10080] ;  /* 0x0100800020047984 */ /* 0x000ea20000000c00 */
[----:B------:R-:W-:Y:S02]  /*e350*/  PRMT R14, R88, 0x5432, R0 ;  /* 0x00005432580e7816 */ /* 0x000fe40000000000 */
[----:B------:R-:W-:Y:S02]  /*e360*/  LOP3.LUT R18, R18, 0xffff0000, RZ, 0xc0, !PT ;  /* 0xffff000012127812 */ /* 0x000fe400078ec0ff */
[----:B------:R-:W-:Y:S01]  /*e370*/  LOP3.LUT R13, R20, 0xffff0000, RZ, 0xc0, !PT ;  /* 0xffff0000140d7812 */ /* 0x000fe200078ec0ff */
[----:B------:R-:W-:-:S02]  /*e380*/  IMAD.U32 R15, R14, 0x10000, RZ ;  /* 0x000100000e0f7824 */ /* 0x000fc400078e00ff */
[----:B-1----:R-:W-:Y:S01]  /*e390*/  IMAD.U32 R2, R8, 0x10000, RZ ;  /* 0x0001000008027824 */ /* 0x002fe200078e00ff */
[----:B--2---:R-:W-:-:S05]  /*e3a0*/  SHF.L.U32 R0, R4, 0x10, RZ ;  /* 0x0000001004007819 */ /* 0x004fca00000006ff */
[C---:B------:R-:W-:Y:S02]  /*e3b0*/  FMUL.FTZ R3, R0.reuse, R21 ;  /* 0x0000001500037220 */ /* 0x040fe40000410000 */
[-C--:B------:R-:W-:Y:S02]  /*e3c0*/  FMUL.FTZ R0, R0, R15.reuse ;  /* 0x0000000f00007220 */ /* 0x080fe40000410000 */
[C---:B------:R-:W-:Y:S02]  /*e3d0*/  FFMA.FTZ R23, R2.reuse, R15, -R3 ;  /* 0x0000000f02177223 */ /* 0x040fe40000010803 */
[----:B------:R-:W-:Y:S01]  /*e3e0*/  FFMA.FTZ R26, R2, R21, R0 ;  /* 0x00000015021a7223 */ /* 0x000fe20000010000 */
[----:B------:R-:W-:Y:S01]  /*e3f0*/  SHF.L.U32 R0, R5, 0x10, RZ ;  /* 0x0000001005007819 */ /* 0x000fe200000006ff */
[----:B------:R-:W-:Y:S02]  /*e400*/  IMAD.U32 R15, R17, 0x10000, RZ ;  /* 0x00010000110f7824 */ /* 0x000fe400078e00ff */
[----:B------:R-:W-:-:S02]  /*e410*/  IMAD.U32 R2, R9, 0x10000, RZ ;  /* 0x0001000009027824 */ /* 0x000fc400078e00ff */
[CC--:B------:R-:W-:Y:S02]  /*e420*/  FMUL.FTZ R3, R0.reuse, R22.reuse ;  /* 0x0000001600037220 */ /* 0x0c0fe40000410000 */
        /* <DEDUP_REMOVED lines=8> */
[----:B------:R-:W-:Y:S01]  /*e4b0*/  FFMA.FTZ R22, R2, R15, -R3 ;  /* 0x0000000f02167223 */ /* 0x000fe20000010803 */
[----:B------:R-:W-:Y:S01]  /*e4c0*/  LOP3.LUT R3, R8, 0xffff0000, RZ, 0xc0, !PT ;  /* 0xffff000008037812 */ /* 0x000fe200078ec0ff */
[----:B------:R-:W-:Y:S01]  /*e4d0*/  FFMA.FTZ R24, R2, R24, R0 ;  /* 0x0000001802187223 */ /* 0x000fe20000010000 */
[----:B------:R-:W-:Y:S02]  /*e4e0*/  LOP3.LUT R8, R12, 0xffff0000, RZ, 0xc0, !PT ;  /* 0xffff00000c087812 */ /* 0x000fe400078ec0ff */
[----:B------:R-:W-:Y:S02]  /*e4f0*/  LOP3.LUT R2, R4, 0xffff0000, RZ, 0xc0, !PT ;  /* 0xffff000004027812 */ /* 0x000fe400078ec0ff */
[----:B------:R-:W-:-:S02]  /*e500*/  LOP3.LUT R0, R5, 0xffff0000, RZ, 0xc0, !PT ;  /* 0xffff000005007812 */ /* 0x000fc400078ec0ff */
        /* <DEDUP_REMOVED lines=36> */
[----:B------:R1:W-:Y:S02]  /*e750*/  STS.128 [R33], R4 ;  /* 0x0000000421007388 */ /* 0x0003e40000000c00 */
[----:B-1----:R-:W-:Y:S01]  /*e760*/  FFMA.FTZ R5, R15, R27, R11 ;  /* 0x0000001b0f057223 */ /* 0x002fe2000001000b */
[----:B------:R-:W-:Y:S02]  /*e770*/  F2FP.BF16.PACK_AB R4, R12, R26 ;  /* 0x0000001a0c04723e */ /* 0x000fe400000010ff */
[----:B------:R-:W-:Y:S02]  /*e780*/  F2FP.BF16.PACK_AB R6, R2, R3 ;  /* 0x000000030206723e */ /* 0x000fe400000010ff */
[----:B------:R-:W-:Y:S02]  /*e790*/  F2FP.BF16.PACK_AB R5, R5, R25 ;  /* 0x000000190505723e */ /* 0x000fe400000010ff */
[----:B------:R-:W-:-:S05]  /*e7a0*/  F2FP.BF16.PACK_AB R7, R0, R24 ;  /* 0x000000180007723e */ /* 0x000fca00000010ff */
[----:B------:R1:W-:Y:S02]  /*e7b0*/  STS.128 [R32+0x10080], R4 ;  /* 0x0100800420007388 */ /* 0x0003e40000000c00 */
.L_x_820:
[----:B------:R-:W-:Y:S05]  /*e7c0*/  BSYNC B1 ;  /* 0x0000000000017941 */ /* 0x000fea0003800000 */
.L_x_819:
        /* <DEDUP_REMOVED lines=15> */
[----:B------:R-:W3:Y:S01]  /*e8c0*/  LDL R28, [R1+0x34] ;  /* 0x00003400011c7983 */ /* 0x000ee20000100800 */
[----:B------:R-:W-:Y:S01]  /*e8d0*/  IMAD.MOV.U32 R2, RZ, RZ, c[0x0][0x27c] ;  /* 0x00009f00ff027624 */ /* 0x000fe200078e00ff */
[----:B------:R-:W-:Y:S02]  /*e8e0*/  SHF.R.U64 R12, R38, 0x10, R39 ;  /* 0x00000010260c7819 */ /* 0x000fe40000001227 */
[----:B------:R-:W-:Y:S02]  /*e8f0*/  SHF.R.U32.HI R18, RZ, 0x10, R41 ;  /* 0x00000010ff127819 */ /* 0x000fe40000011629 */
[----:B------:R-:W-:-:S02]  /*e900*/  LEA.HI R2, R2, R229, RZ, 0x1d ;  /* 0x000000e502027211 */ /* 0x000fc400078fe8ff */
[----:B------:R-:W-:Y:S02]  /*e910*/  SHF.R.U32.HI R13, RZ, 0x10, R37 ;  /* 0x00000010ff0d7819 */ /* 0x000fe40000011625 */
[----:B------:R-:W-:Y:S02]  /*e920*/  SHF.R.S32.HI R0, RZ, 0x1f, R2 ;  /* 0x0000001fff007819 */ /* 0x000fe40000011402 */
[----:B------:R-:W-:Y:S02]  /*e930*/  SHF.R.U32.HI R16, RZ, 0x10, R39 ;  /* 0x00000010ff107819 */ /* 0x000fe40000011627 */
[----:B------:R-:W-:Y:S01]  /*e940*/  LEA.HI R0, R0, R2, RZ, 0x3 ;  /* 0x0000000200007211 */ /* 0x000fe200078f18ff */
[----:B------:R-:W-:Y:S01]  /*e950*/  IMAD.SHL.U32 R2, R2, 0x8, RZ ;  /* 0x0000000802027824 */ /* 0x000fe200078e00ff */
[----:B------:R-:W-:Y:S02]  /*e960*/  PRMT R13, R92, 0x5432, R13 ;  /* 0x000054325c0d7816 */ /* 0x000fe4000000000d */
[----:B------:R-:W-:Y:S01]  /*e970*/  SHF.R.U32.HI R21, RZ, 0x10, R43 ;  /* 0x00000010ff157819 */ /* 0x000fe2000001162b */
[----:B------:R-:W-:Y:S01]  /*e980*/  IMAD.SHL.U32 R0, R0, 0x400, RZ ;  /* 0x0000040000007824 */ /* 0x000fe200078e00ff */
[----:B------:R-:W-:-:S02]  /*e990*/  LOP3.LUT R2, R31, 0x38, R2, 0xf8, !PT ;  /* 0x000000381f027812 */ /* 0x000fc400078ef802 */
[----:B------:R-:W-:Y:S02]  /*e9a0*/  SHF.R.U64 R20, R42, 0x10, R43 ;  /* 0x000000102a147819 */ /* 0x000fe4000000122b */
[----:B------:R-:W-:Y:S02]  /*e9b0*/  LOP3.LUT R2, R2, R30, RZ, 0x3c, !PT ;  /* 0x0000001e02027212 */ /* 0x000fe400078e3cff */
[----:B------:R-:W-:-:S04]  /*e9c0*/  LOP3.LUT R0, R0, 0x7fffe000, RZ, 0xc0, !PT ;  /* 0x7fffe00000007812 */ /* 0x000fc800078ec0ff */
[----:B-----5:R-:W-:Y:S02]  /*e9d0*/  IADD3 R0, R2, R0, R29 ;  /* 0x0000000002007210 */ /* 0x020fe40007ffe01d */
[----:B------:R-:W-:-:S03]  /*e9e0*/  SHF.R.U64 R2, R40, 0x10, R41 ;  /* 0x0000001028027819 */ /* 0x000fc60000001229 */
[----:B-1----:R-:W-:Y:S01]  /*e9f0*/  IMAD.SHL.U32 R22, R0, 0x2, RZ ;  /* 0x0000000200167824 */ /* 0x002fe200078e00ff */
[----:B------:R-:W-:Y:S02]  /*ea00*/  SHF.R.U64 R0, R36, 0x10, R37 ;  /* 0x0000001024007819 */ /* 0x000fe40000001225 */
[C---:B------:R-:W-:Y:S02]  /*ea10*/  PRMT R14, R91.reuse, 0x5410, R2 ;  /* 0x000054105b0e7816 */ /* 0x040fe40000000002 */
[----:B------:R-:W1:Y:S01]  /*ea20*/  LDS.128 R8, [R22+0x10080] ;  /* 0x0100800016087984 */ /* 0x000e620000000c00 */
[----:B------:R-:W-:Y:S02]  /*ea30*/  PRMT R15, R91, 0x5432, R0 ;  /* 0x000054325b0f7816 */ /* 0x000fe40000000000 */
[----:B------:R-:W-:-:S03]  /*ea40*/  IMAD.U32 R17, R14, 0x10000, RZ ;  /* 0x000100000e117824 */ /* 0x000fc600078e00ff */
[----:B------:R-:W-:Y:S01]  /*ea50*/  IMAD.U32 R19, R15, 0x10000, RZ ;  /* 0x000100000f137824 */ /* 0x000fe200078e00ff */
[----:B-1----:R-:W-:-:S05]  /*ea60*/  SHF.L.U32 R0, R8, 0x10, RZ ;  /* 0x0000001008007819 */ /* 0x002fca00000006ff */
[C---:B------:R-:W-:Y:S02]  /*ea70*/  FMUL.FTZ R3, R0.reuse, R17 ;  /* 0x0000001100037220 */ /* 0x040fe40000410000 */
[----:B------:R-:W-:Y:S01]  /*ea80*/  FMUL.FTZ R0, R0, R19 ;  /* 0x0000001300007220 */ /* 0x000fe20000410000 */
[----:B---3--:R-:W1:Y:S02]  /*ea90*/  LDS.128 R4, [R28] ;  /* 0x000000001c047984 */ /* 0x008e640000000c00 */
[----:B-1----:R-:W-:-:S04]  /*eaa0*/  IMAD.U32 R2, R4, 0x10000, RZ ;  /* 0x0001000004027824 */ /* 0x002fc800078e00ff */
[C---:B------:R-:W-:Y:S01]  /*eab0*/  FFMA.FTZ R26, R2.reuse, R17, R0 ;  /* 0x00000011021a7223 */ /* 0x040fe20000010000 */
[----:B------:R-:W-:Y:S01]  /*eac0*/  PRMT R17, R93, 0x5432, R12 ;  /* 0x000054325d117816 */ /* 0x000fe2000000000c */
[----:B------:R-:W-:Y:S01]  /*ead0*/  FFMA.FTZ R27, R2, R19, -R3 ;  /* 0x00000013021b7223 */ /* 0x000fe20000010803 */
[----:B------:R-:W-:Y:S01]  /*eae0*/  PRMT R12, R92, 0x5410, R18 ;  /* 0x000054105c0c7816 */ /* 0x000fe20000000012 */
[----:B------:R-:W-:Y:S01]  /*eaf0*/  IMAD.U32 R18, R13, 0x10000, RZ ;  /* 0x000100000d127824 */ /* 0x000fe200078e00ff */
[----:B------:R-:W-:Y:S01]  /*eb00*/  PRMT R19, R93, 0x5410, R16 ;  /* 0x000054105d137816 */ /* 0x000fe20000000010 */
[----:B------:R-:W-:Y:S01]  /*eb10*/  IMAD.U32 R2, R5, 0x10000, RZ ;  /* 0x0001000005027824 */ /* 0x000fe200078e00ff */
[----:B------:R-:W-:Y:S01]  /*eb20*/  SHF.L.U32 R0, R9, 0x10, RZ ;  /* 0x0000001009007819 */ /* 0x000fe200000006ff */
[----:B------:R-:W-:-:S04]  /*eb30*/  IMAD.U32 R16, R12, 0x10000, RZ ;  /* 0x000100000c107824 */ /* 0x000fc800078e00ff */
[C---:B------:R-:W-:Y:S02]  /*eb40*/  FMUL.FTZ R3, R0.reuse, R16 ;  /* 0x0000001000037220 */ /* 0x040fe40000410000 */
[-C--:B------:R-:W-:Y:S02]  /*eb50*/  FMUL.FTZ R0, R0, R18.reuse ;  /* 0x0000001200007220 */ /* 0x080fe40000410000 */
[----:B------:R-:W-:Y:S01]  /*eb60*/  FFMA.FTZ R25, R2, R18, -R3 ;  /* 0x0000001202197223 */ /* 0x000fe20000010803 */
[----:B------:R-:W-:Y:S01]  /*eb70*/  PRMT R18, R94, 0x5410, R21 ;  /* 0x000054105e127816 */ /* 0x000fe20000000015 */
[----:B------:R-:W-:Y:S01]  /*eb80*/  FFMA.FTZ R24, R2, R16, R0 ;  /* 0x0000001002187223 */ /* 0x000fe20000010000 */
[----:B------:R-:W-:Y:S01]  /*eb90*/  SHF.L.U32 R0, R11, 0x10, RZ ;  /* 0x000000100b007819 */ /* 0x000fe200000006ff */
[----:B------:R-:W-:Y:S01]  /*eba0*/  IMAD.U32 R2, R7, 0x10000, RZ ;  /* 0x0001000007027824 */ /* 0x000fe200078e00ff */
[----:B------:R-:W-:Y:S01]  /*ebb0*/  PRMT R16, R94, 0x5432, R20 ;  /* 0x000054325e107816 */ /* 0x000fe20000000014 */
[----:B------:R-:W-:-:S02]  /*ebc0*/  IMAD.U32 R21, R18, 0x10000, RZ ;  /* 0x0001000012157824 */ /* 0x000fc400078e00ff */
[----:B------:R-:W-:Y:S02]  /*ebd0*/  IMAD.U32 R20, R19, 0x10000, RZ ;  /* 0x0001000013147824 */ /* 0x000fe400078e00ff */
[CC--:B------:R-:W-:Y:S02]  /*ebe0*/  FMUL.FTZ R3, R0.reuse, R21.reuse ;  /* 0x0000001500037220 */ /* 0x0c0fe40000410000 */
        /* <DEDUP_REMOVED lines=8> */
[CC--:B------:R-:W-:Y:S02]  /*ec70*/  FMUL.FTZ R4, R3.reuse, R9.reuse ;  /* 0x0000000903047220 */ /* 0x0c0fe40000410000 */
[-C--:B------:R-:W-:Y:S02]  /*ec80*/  FMUL.FTZ R3, R3, R8.reuse ;  /* 0x0000000803037220 */ /* 0x080fe40000410000 */
[----:B------:R-:W-:Y:S01]  /*ec90*/  FFMA.FTZ R15, R0, R8, -R4 ;  /* 0x00000008000f7223 */ /* 0x000fe20000010804 */
[----:B------:R-:W-:Y:S01]  /*eca0*/  LOP3.LUT R8, R12, 0xffff0000, RZ, 0xc0, !PT ;  /* 0xffff00000c087812 */ /* 0x000fe200078ec0ff */
[----:B------:R-:W-:Y:S01]  /*ecb0*/  FFMA.FTZ R14, R0, R9, R3 ;  /* 0x00000009000e7223 */ /* 0x000fe20000010003 */
[----:B------:R-:W-:-:S02]  /*ecc0*/  LOP3.LUT R4, R13, 0xffff0000, RZ, 0xc0, !PT ;  /* 0xffff00000d047812 */ /* 0x000fc400078ec0ff */
[----:B------:R-:W-:Y:S01]  /*ecd0*/  LOP3.LUT R0, R5, 0xffff0000, RZ, 0xc0, !PT ;  /* 0xffff000005007812 */ /* 0x000fe200078ec0ff */
[C---:B------:R-:W-:Y:S02]  /*ece0*/  FMUL.FTZ R3, R2.reuse, R8 ;  /* 0x0000000802037220 */ /* 0x040fe40000410000 */
[-C--:B------:R-:W-:Y:S02]  /*ecf0*/  FMUL.FTZ R2, R2, R4.reuse ;  /* 0x0000000402027220 */ /* 0x080fe40000410000 */
[C---:B------:R-:W-:Y:S02]  /*ed00*/  FFMA.FTZ R9, R0.reuse, R4, -R3 ;  /* 0x0000000400097223 */ /* 0x040fe40000010803 */
[----:B------:R-:W-:Y:S01]  /*ed10*/  FFMA.FTZ R5, R0, R8, R2 ;  /* 0x0000000800057223 */ /* 0x000fe20000010002 */
[----:B------:R-:W-:Y:S01]  /*ed20*/  SHF.L.U32 R0, R10, 0x10, RZ ;  /* 0x000000100a007819 */ /* 0x000fe200000006ff */
[----:B------:R-:W-:Y:S01]  /*ed30*/  IMAD.U32 R8, R16, 0x10000, RZ ;  /* 0x0001000010087824 */ /* 0x000fe200078e00ff */
[----:B------:R-:W-:Y:S01]  /*ed40*/  F2FP.BF16.PACK_AB R9, R9, R25 ;  /* 0x000000190909723e */ /* 0x000fe200000010ff */
[----:B------:R-:W-:Y:S01]  /*ed50*/  IMAD.U32 R4, R17, 0x10000, RZ ;  /* 0x0001000011047824 */ /* 0x000fe200078e00ff */
[----:B------:R-:W-:Y:S01]  /*ed60*/  F2FP.BF16.PACK_AB R5, R5, R24 ;  /* 0x000000180505723e */ /* 0x000fe200000010ff */
[----:B------:R-:W-:-:S02]  /*ed70*/  FMUL.FTZ R3, R0, R8 ;  /* 0x0000000800037220 */ /* 0x000fc40000410000 */
[----:B------:R-:W-:Y:S02]  /*ed80*/  IMAD.U32 R2, R6, 0x10000, RZ ;  /* 0x0001000006027824 */ /* 0x000fe400078e00ff */
[-C--:B------:R-:W-:Y:S02]  /*ed90*/  FMUL.FTZ R0, R0, R4.reuse ;  /* 0x0000000400007220 */ /* 0x080fe40000410000 */
[----:B------:R-:W-:Y:S01]  /*eda0*/  FFMA.FTZ R13, R2, R4, -R3 ;  /* 0x00000004020d7223 */ /* 0x000fe20000010803 */
[----:B------:R-:W-:Y:S01]  /*edb0*/  LOP3.LUT R4, R16, 0xffff0000, RZ, 0xc0, !PT ;  /* 0xffff000010047812 */ /* 0x000fe200078ec0ff */
[----:B------:R-:W-:Y:S01]  /*edc0*/  FFMA.FTZ R12, R2, R8, R0 ;  /* 0x00000008020c7223 */ /* 0x000fe20000010000 */
[----:B------:R-:W-:Y:S02]  /*edd0*/  LOP3.LUT R0, R10, 0xffff0000, RZ, 0xc0, !PT ;  /* 0xffff00000a007812 */ /* 0x000fe400078ec0ff */
[----:B------:R-:W-:Y:S02]  /*ede0*/  LOP3.LUT R8, R17, 0xffff0000, RZ, 0xc0, !PT ;  /* 0xffff000011087812 */ /* 0x000fe400078ec0ff */
[----:B------:R-:W-:Y:S01]  /*edf0*/  LOP3.LUT R2, R6, 0xffff0000, RZ, 0xc0, !PT ;  /* 0xffff000006027812 */ /* 0x000fe200078ec0ff */
[----:B------:R-:W-:-:S02]  /*ee00*/  FMUL.FTZ R3, R0, R4 ;  /* 0x0000000400037220 */ /* 0x000fc40000410000 */
[-C--:B------:R-:W-:Y:S02]  /*ee10*/  FMUL.FTZ R0, R0, R8.reuse ;  /* 0x0000000800007220 */ /* 0x080fe40000410000 */
[----:B------:R-:W-:Y:S01]  /*ee20*/  FFMA.FTZ R10, R2, R8, -R3 ;  /* 0x00000008020a7223 */ /* 0x000fe20000010803 */
[----:B------:R-:W-:Y:S01]  /*ee30*/  LOP3.LUT R8, R18, 0xffff0000, RZ, 0xc0, !PT ;  /* 0xffff000012087812 */ /* 0x000fe200078ec0ff */
[----:B------:R-:W-:Y:S01]  /*ee40*/  FFMA.FTZ R6, R2, R4, R0 ;  /* 0x0000000402067223 */ /* 0x000fe20000010000 */
[----:B------:R-:W-:Y:S02]  /*ee50*/  LOP3.LUT R2, R11, 0xffff0000, RZ, 0xc0, !PT ;  /* 0xffff00000b027812 */ /* 0x000fe400078ec0ff */
[----:B------:R-:W-:Y:S02]  /*ee60*/  LOP3.LUT R4, R19, 0xffff0000, RZ, 0xc0, !PT ;  /* 0xffff000013047812 */ /* 0x000fe400078ec0ff */
[----:B------:R-:W-:Y:S01]  /*ee70*/  LOP3.LUT R0, R7, 0xffff0000, RZ, 0xc0, !PT ;  /* 0xffff000007007812 */ /* 0x000fe200078ec0ff */
[----:B------:R-:W-:Y:S01]  /*ee80*/  FMUL.FTZ R3, R2, R8 ;  /* 0x0000000802037220 */ /* 0x000fe20000410000 */
[----:B------:R-:W-:Y:S01]  /*ee90*/  F2FP.BF16.PACK_AB R10, R10, R13 ;  /* 0x0000000d0a0a723e */ /* 0x000fe200000010ff */
[----:B------:R-:W-:Y:S01]  /*eea0*/  FMUL.FTZ R2, R2, R4 ;  /* 0x0000000402027220 */ /* 0x000fe20000410000 */
[----:B------:R-:W-:Y:S01]  /*eeb0*/  F2FP.BF16.PACK_AB R6, R6, R12 ;  /* 0x0000000c0606723e */ /* 0x000fe200000010ff */
[----:B------:R-:W-:Y:S01]  /*eec0*/  FFMA.FTZ R3, R0, R4, -R3 ;  /* 0x0000000400037223 */ /* 0x000fe20000010803 */
[----:B------:R-:W-:Y:S01]  /*eed0*/  F2FP.BF16.PACK_AB R4, R14, R26 ;  /* 0x0000001a0e04723e */ /* 0x000fe200000010ff */
[----:B------:R-:W-:Y:S01]  /*eee0*/  FFMA.FTZ R2, R0, R8, R2 ;  /* 0x0000000800027223 */ /* 0x000fe20000010002 */
[----:B------:R-:W-:-:S02]  /*eef0*/  F2FP.BF16.PACK_AB R8, R15, R27 ;  /* 0x0000001b0f08723e */ /* 0x000fc400000010ff */
[----:B------:R-:W-:Y:S02]  /*ef00*/  F2FP.BF16.PACK_AB R11, R3, R23 ;  /* 0x00000017030b723e */ /* 0x000fe400000010ff */
[----:B------:R-:W-:-:S03]  /*ef10*/  F2FP.BF16.PACK_AB R7, R2, R21 ;  /* 0x000000150207723e */ /* 0x000fc600000010ff */
[----:B------:R1:W-:Y:S04]  /*ef20*/  STS.128 [R28], R8 ;  /* 0x000000081c007388 */ /* 0x0003e80000000c00 */
[----:B------:R1:W-:Y:S02]  /*ef30*/  STS.128 [R22+0x10080], R4 ;  /* 0x0100800416007388 */ /* 0x0003e40000000c00 */
.L_x_826:
[----:B------:R-:W-:Y:S05]  /*ef40*/  BSYNC B0 ;  /* 0x0000000000007941 */ /* 0x000fea0003800000 */
.L_x_825:
[----:B------:R-:W-:-:S13]  /*ef50*/  ISETP.GE.AND P0, PT, R138, c[0x0][0x27c], PT ;  /* 0x00009f008a007a0c */ /* 0x000fda0003f06270 */
[----:B------:R-:W-:Y:S05]  /*ef60*/  @P0 BRA `(.L_x_824) ;  /* 0x0000069000000947 */ /* 0x000fea0003800000 */
[----:B------:R-:W3:Y:S04]  /*ef70*/  LDL R2, [R1+0xc] ;  /* 0x00000c0001027983 */ /* 0x000ee80000100800 */
[----:B-1----:R-:W4:Y:S01]  /*ef80*/  LDL R28, [R1+0x24] ;  /* 0x00002400011c7983 */ /* 0x002f220000100800 */
[----:B------:R-:W-:Y:S01]  /*ef90*/  IMAD.MOV.U32 R0, RZ, RZ, c[0x0][0x27c] ;  /* 0x00009f00ff007624 */ /* 0x000fe200078e00ff */
[----:B------:R-:W-:Y:S02]  /*efa0*/  SHF.R.U32.HI R15, RZ, 0x10, R45 ;  /* 0x00000010ff0f7819 */ /* 0x000fe4000001162d */
[----:B------:R-:W-:-:S04]  /*efb0*/  SHF.R.U32.HI R14, RZ, 0x10, R49 ;  /* 0x00000010ff0e7819 */ /* 0x000fc80000011631 */
[----:B------:R-:W-:Y:S02]  /*efc0*/  PRMT R14, R96, 0x5432, R14 ;  /* 0x00005432600e7816 */ /* 0x000fe4000000000e */
[----:B---3--:R-:W-:-:S04]  /*efd0*/  LEA.HI R0, R0, R2, RZ, 0x1d ;  /* 0x0000000200007211 */ /* 0x008fc800078fe8ff */
[----:B------:R-:W-:Y:S01]  /*efe0*/  SHF.R.S32.HI R2, RZ, 0x1f, R0 ;  /* 0x0000001fff027819 */ /* 0x000fe20000011400 */
[----:B------:R-:W-:Y:S01]  /*eff0*/  IMAD.SHL.U32 R3, R0, 0x8, RZ ;  /* 0x0000000800037824 */ /* 0x000fe200078e00ff */
[----:B----4-:R-:W1:Y:S02]  /*f000*/  LDS.128 R8, [R28] ;  /* 0x000000001c087984 */ /* 0x010e640000000c00 */
[----:B------:R-:W-:Y:S02]  /*f010*/  LEA.HI R0, R2, R0, RZ, 0x3 ;  /* 0x0000000002007211 */ /* 0x000fe400078f18ff */
[----:B------:R-:W-:Y:S02]  /*f020*/  LOP3.LUT R2, R31, 0x38, R3, 0xf8, !PT ;  /* 0x000000381f027812 */ /* 0x000fe400078ef803 */
[----:B------:R-:W-:Y:S01]  /*f030*/  SHF.R.U64 R3, R44, 0x10, R45 ;  /* 0x000000102c037819 */ /* 0x000fe2000000122d */
[----:B------:R-:W-:Y:S01]  /*f040*/  IMAD.SHL.U32 R0, R0, 0x400, RZ ;  /* 0x0000040000007824 */ /* 0x000fe200078e00ff */
[----:B------:R-:W-:-:S02]  /*f050*/  LOP3.LUT R2, R2, R30, RZ, 0x3c, !PT ;  /* 0x0000001e02027212 */ /* 0x000fc400078e3cff */
[----:B------:R-:W-:Y:S02]  /*f060*/  PRMT R3, R95, 0x5410, R3 ;  /* 0x000054105f037816 */ /* 0x000fe40000000003 */
[----:B------:R-:W-:-:S03]  /*f070*/  LOP3.LUT R0, R0, 0x7fffe000, RZ, 0xc0, !PT ;  /* 0x7fffe00000007812 */ /* 0x000fc600078ec0ff */
[----:B------:R-:W-:Y:S01]  /*f080*/  IMAD.U32 R16, R3, 0x10000, RZ ;  /* 0x0001000003107824 */ /* 0x000fe200078e00ff */
[----:B-----5:R-:W-:-:S05]  /*f090*/  IADD3 R0, R2, R0, R29 ;  /* 0x0000000002007210 */ /* 0x020fca0007ffe01d */
[----:B------:R-:W-:Y:S01]  /*f0a0*/  IMAD.SHL.U32 R20, R0, 0x2, RZ ;  /* 0x0000000200147824 */ /* 0x000fe200078e00ff */
[----:B------:R-:W-:-:S04]  /*f0b0*/  SHF.R.U64 R0, R48, 0x10, R49 ;  /* 0x0000001030007819 */ /* 0x000fc80000001231 */
[----:B------:R-:W3:Y:S01]  /*f0c0*/  LDS.128 R4, [R20+0x10080] ;  /* 0x0100800014047984 */ /* 0x000ee20000000c00 */
[----:B------:R-:W-:-:S05]  /*f0d0*/  PRMT R12, R95, 0x5432, R0 ;  /* 0x000054325f0c7816 */ /* 0x000fca0000000000 */
[----:B------:R-:W-:Y:S02]  /*f0e0*/  IMAD.U32 R17, R12, 0x10000, RZ ;  /* 0x000100000c117824 */ /* 0x000fe400078e00ff */
[----:B-1----:R-:W-:Y:S01]  /*f0f0*/  IMAD.U32 R2, R8, 0x10000, RZ ;  /* 0x0001000008027824 */ /* 0x002fe200078e00ff */
[----:B---3--:R-:W-:-:S05]  /*f100*/  SHF.L.U32 R0, R4, 0x10, RZ ;  /* 0x0000001004007819 */ /* 0x008fca00000006ff */
[CC--:B------:R-:W-:Y:S02]  /*f110*/  FMUL.FTZ R13, R0.reuse, R16.reuse ;  /* 0x00000010000d7220 */ /* 0x0c0fe40000410000 */
[-C--:B------:R-:W-:Y:S02]  /*f120*/  FMUL.FTZ R0, R0, R17.reuse ;  /* 0x0000001100007220 */ /* 0x080fe40000410000 */
[----:B------:R-:W-:Y:S01]  /*f130*/  FFMA.FTZ R27, R2, R17, -R13 ;  /* 0x00000011021b7223 */ /* 0x000fe2000001080d */
[----:B------:R-:W-:Y:S01]  /*f140*/  PRMT R13, R96, 0x5410, R15 ;  /* 0x00005410600d7816 */ /* 0x000fe2000000000f */
[----:B------:R-:W-:Y:S01]  /*f150*/  FFMA.FTZ R26, R2, R16, R0 ;  /* 0x00000010021a7223 */ /* 0x000fe20000010000 */
[----:B------:R-:W-:Y:S01]  /*f160*/  SHF.L.U32 R0, R5, 0x10, RZ ;  /* 0x0000001005007819 */ /* 0x000fe200000006ff */
[----:B------:R-:W-:Y:S02]  /*f170*/  IMAD.U32 R17, R14, 0x10000, RZ ;  /* 0x000100000e117824 */ /* 0x000fe400078e00ff */
[----:B------:R-:W-:-:S02]  /*f180*/  IMAD.U32 R16, R13, 0x10000, RZ ;  /* 0x000100000d107824 */ /* 0x000fc400078e00ff */
[----:B------:R-:W-:Y:S02]  /*f190*/  IMAD.U32 R2, R9, 0x10000, RZ ;  /* 0x0001000009027824 */ /* 0x000fe400078e00ff */
[CC--:B------:R-:W-:Y:S02]  /*f1a0*/  FMUL.FTZ R15, R0.reuse, R16.reuse ;  /* 0x00000010000f7220 */ /* 0x0c0fe40000410000 */
[-C--:B------:R-:W-:Y:S02]  /*f1b0*/  FMUL.FTZ R0, R0, R17.reuse ;  /* 0x0000001100007220 */ /* 0x080fe40000410000 */
[C---:B------:R-:W-:Y:S02]  /*f1c0*/  FFMA.FTZ R25, R2.reuse, R17, -R15 ;  /* 0x0000001102197223 */ /* 0x040fe4000001080f */
[----:B------:R-:W-:Y:S01]  /*f1d0*/  FFMA.FTZ R24, R2, R16, R0 ;  /* 0x0000001002187223 */ /* 0x000fe20000010000 */
[----:B------:R-:W-:Y:S02]  /*f1e0*/  SHF.R.U32.HI R2, RZ, 0x10, R47 ;  /* 0x00000010ff027819 */ /* 0x000fe4000001162f */
[----:B------:R-:W-:-:S02]  /*f1f0*/  SHF.R.U32.HI R0, RZ, 0x10, R51 ;  /* 0x00000010ff007819 */ /* 0x000fc40000011633 */
[----:B------:R-:W-:Y:S01]  /*f200*/  PRMT R15, R97, 0x5410, R2 ;  /* 0x00005410610f7816 */ /* 0x000fe20000000002 */
[----:B------:R-:W-:Y:S01]  /*f210*/  IMAD.U32 R2, R11, 0x10000, RZ ;  /* 0x000100000b027824 */ /* 0x000fe200078e00ff */
[----:B------:R-:W-:Y:S02]  /*f220*/  PRMT R16, R97, 0x5432, R0 ;  /* 0x0000543261107816 */ /* 0x000fe40000000000 */
[----:B------:R-:W-:Y:S01]  /*f230*/  SHF.L.U32 R0, R7, 0x10, RZ ;  /* 0x0000001007007819 */ /* 0x000fe200000006ff */
[----:B------:R-:W-:Y:S02]  /*f240*/  IMAD.U32 R18, R15, 0x10000, RZ ;  /* 0x000100000f127824 */ /* 0x000fe400078e00ff */
[----:B------:R-:W-:Y:S02]  /*f250*/  IMAD.U32 R19, R16, 0x10000, RZ ;  /* 0x0001000010137824 */ /* 0x000fe400078e00ff */
[C---:B------:R-:W-:Y:S02]  /*f260*/  FMUL.FTZ R17, R0.reuse, R18 ;  /* 0x0000001200117220 */ /* 0x040fe40000410000 */
[----:B------:R-:W-:-:S02]  /*f270*/  FMUL.FTZ R0, R0, R19 ;  /* 0x0000001300007220 */ /* 0x000fc40000410000 */
[----:B------:R-:W-:Y:S01]  /*f280*/  FFMA.FTZ R23, R2, R19, -R17 ;  /* 0x0000001302177223 */ /* 0x000fe20000010811 */
[----:B------:R-:W-:Y:S01]  /*f290*/  LOP3.LUT R19, R12, 0xffff0000, RZ, 0xc0, !PT ;  /* 0xffff00000c137812 */ /* 0x000fe200078ec0ff */
[----:B------:R-:W-:Y:S01]  /*f2a0*/  FFMA.FTZ R22, R2, R18, R0 ;  /* 0x0000001202167223 */ /* 0x000fe20000010000 */
[----:B------:R-:W-:Y:S02]  /*f2b0*/  LOP3.LUT R12, R3, 0xffff0000, RZ, 0xc0, !PT ;  /* 0xffff0000030c7812 */ /* 0x000fe400078ec0ff */
[----:B------:R-:W-:Y:S02]  /*f2c0*/  LOP3.LUT R0, R4, 0xffff0000, RZ, 0xc0, !PT ;  /* 0xffff000004007812 */ /* 0x000fe400078ec0ff */
[----:B------:R-:W-:Y:S02]  /*f2d0*/  LOP3.LUT R2, R8, 0xffff0000, RZ, 0xc0, !PT ;  /* 0xffff000008027812 */ /* 0x000fe400078ec0ff */
[----:B------:R-:W-:Y:S01]  /*f2e0*/  LOP3.LUT R4, R14, 0xffff0000, RZ, 0xc0, !PT ;  /* 0xffff00000e047812 */ /* 0x000fe200078ec0ff */
[-C--:B------:R-:W-:Y:S01]  /*f2f0*/  FMUL.FTZ R3, R0, R12.reuse ;  /* 0x0000000c00037220 */ /* 0x080fe20000410000 */
[----:B------:R-:W-:Y:S01]  /*f300*/  SHF.R.U64 R18, R46, 0x10, R47 ;  /* 0x000000102e127819 */ /* 0x000fe2000000122f */
[-C--:B------:R-:W-:Y:S01]  /*f310*/  FMUL.FTZ R0, R0, R19.reuse ;  /* 0x0000001300007220 */ /* 0x080fe20000410000 */
[----:B------:R-:W-:Y:S01]  /*f320*/  SHF.R.U64 R17, R50, 0x10, R51 ;  /* 0x0000001032117819 */ /* 0x000fe20000001233 */
[----:B------:R-:W-:Y:S01]  /*f330*/  FFMA.FTZ R21, R2, R19, -R3 ;  /* 0x0000001302157223 */ /* 0x000fe20000010803 */
[----:B------:R-:W-:Y:S01]  /*f340*/  PRMT R8, R98, 0x5410, R18 ;  /* 0x0000541062087816 */ /* 0x000fe20000000012 */
[----:B------:R-:W-:Y:S01]  /*f350*/  FFMA.FTZ R19, R2, R12, R0 ;  /* 0x0000000c02137223 */ /* 0x000fe20000010000 */
[----:B------:R-:W-:-:S02]  /*f360*/  LOP3.LUT R2, R5, 0xffff0000, RZ, 0xc0, !PT ;  /* 0xffff000005027812 */ /* 0x000fc400078ec0ff */
[----:B------:R-:W-:Y:S02]  /*f370*/  LOP3.LUT R5, R13, 0xffff0000, RZ, 0xc0, !PT ;  /* 0xffff00000d057812 */ /* 0x000fe400078ec0ff */
[----:B------:R-:W-:Y:S02]  /*f380*/  LOP3.LUT R0, R9, 0xffff0000, RZ, 0xc0, !PT ;  /* 0xffff000009007812 */ /* 0x000fe400078ec0ff */
[----:B------:R-:W-:Y:S01]  /*f390*/  PRMT R12, R98, 0x5432, R17 ;  /* 0x00005432620c7816 */ /* 0x000fe20000000011 */
[CC--:B------:R-:W-:Y:S02]  /*f3a0*/  FMUL.FTZ R3, R2.reuse, R5.reuse ;  /* 0x0000000502037220 */ /* 0x0c0fe40000410000 */
[-C--:B------:R-:W-:Y:S02]  /*f3b0*/  FMUL.FTZ R2, R2, R4.reuse ;  /* 0x0000000402027220 */ /* 0x080fe40000410000 */
[C---:B------:R-:W-:Y:S02]  /*f3c0*/  FFMA.FTZ R9, R0.reuse, R4, -R3 ;  /* 0x0000000400097223 */ /* 0x040fe40000010803 */
[----:B------:R-:W-:Y:S01]  /*f3d0*/  FFMA.FTZ R17, R0, R5, R2 ;  /* 0x0000000500117223 */ /* 0x000fe20000010002 */
[----:B------:R-:W-:Y:S01]  /*f3e0*/  SHF.L.U32 R0, R6, 0x10, RZ ;  /* 0x0000001006007819 */ /* 0x000fe200000006ff */
[----:B------:R-:W-:Y:S01]  /*f3f0*/  IMAD.U32 R5, R8, 0x10000, RZ ;  /* 0x0001000008057824 */ /* 0x000fe200078e00ff */
[----:B------:R-:W-:Y:S01]  /*f400*/  F2FP.BF16.PACK_AB R9, R9, R25 ;  /* 0x000000190909723e */ /* 0x000fe200000010ff */
[----:B------:R-:W-:-:S02]  /*f410*/  IMAD.U32 R4, R12, 0x10000, RZ ;  /* 0x000100000c047824 */ /* 0x000fc400078e00ff */
[-C--:B------:R-:W-:Y:S02]  /*f420*/  FMUL.FTZ R3, R0, R5.reuse ;  /* 0x0000000500037220 */ /* 0x080fe40000410000 */
[----:B------:R-:W-:Y:S02]  /*f430*/  IMAD.U32 R2, R10, 0x10000, RZ ;  /* 0x000100000a027824 */ /* 0x000fe400078e00ff */
[-C--:B------:R-:W-:Y:S02]  /*f440*/  FMUL.FTZ R0, R0, R4.reuse ;  /* 0x0000000400007220 */ /* 0x080fe40000410000 */
[C---:B------:R-:W-:Y:S01]  /*f450*/  FFMA.FTZ R14, R2.reuse, R4, -R3 ;  /* 0x00000004020e7223 */ /* 0x040fe20000010803 */
[----:B------:R-:W-:Y:S01]  /*f460*/  LOP3.LUT R3, R11, 0xffff0000, RZ, 0xc0, !PT ;  /* 0xffff00000b037812 */ /* 0x000fe200078ec0ff */
[----:B------:R-:W-:Y:S01]  /*f470*/  FFMA.FTZ R13, R2, R5, R0 ;  /* 0x00000005020d7223 */ /* 0x000fe20000010000 */
[----:B------:R-:W-:Y:S02]  /*f480*/  LOP3.LUT R0, R7, 0xffff0000, RZ, 0xc0, !PT ;  /* 0xffff000007007812 */ /* 0x000fe400078ec0ff */
[----:B------:R-:W-:-:S02]  /*f490*/  LOP3.LUT R4, R10, 0xffff0000, RZ, 0xc0, !PT ;  /* 0xffff00000a047812 */ /* 0x000fc400078ec0ff */
[----:B------:R-:W-:Y:S02]  /*f4a0*/  LOP3.LUT R11, R8, 0xffff0000, RZ, 0xc0, !PT ;  /* 0xffff0000080b7812 */ /* 0x000fe400078ec0ff */
[----:B------:R-:W-:Y:S02]  /*f4b0*/  LOP3.LUT R2, R6, 0xffff0000, RZ, 0xc0, !PT ;  /* 0xffff000006027812 */ /* 0x000fe400078ec0ff */
[----:B------:R-:W-:Y:S02]  /*f4c0*/  LOP3.LUT R7, R12, 0xffff0000, RZ, 0xc0, !PT ;  /* 0xffff00000c077812 */ /* 0x000fe400078ec0ff */
[----:B------:R-:W-:Y:S01]  /*f4d0*/  LOP3.LUT R10, R15, 0xffff0000, RZ, 0xc0, !PT ;  /* 0xffff00000f0a7812 */ /* 0x000fe200078ec0ff */
[----:B------:R-:W-:Y:S01]  /*f4e0*/  FMUL.FTZ R5, R2, R11 ;  /* 0x0000000b02057220 */ /* 0x000fe20000410000 */
[----:B------:R-:W-:Y:S01]  /*f4f0*/  LOP3.LUT R8, R16, 0xffff0000, RZ, 0xc0, !PT ;  /* 0xffff000010087812 */ /* 0x000fe200078ec0ff */
[----:B------:R-:W-:Y:S02]  /*f500*/  FMUL.FTZ R6, R2, R7 ;  /* 0x0000000702067220 */ /* 0x000fe40000410000 */
[----:B------:R-:W-:-:S02]  /*f510*/  FMUL.FTZ R2, R0, R10 ;  /* 0x0000000a00027220 */ /* 0x000fc40000410000 */
        /* <DEDUP_REMOVED lines=8> */
[----:B------:R-:W-:Y:S02]  /*f5a0*/  F2FP.BF16.PACK_AB R10, R7, R14 ;  /* 0x0000000e070a723e */ /* 0x000fe400000010ff */
[----:B------:R-:W-:-:S02]  /*f5b0*/  F2FP.BF16.PACK_AB R11, R2, R23 ;  /* 0x00000017020b723e */ /* 0x000fc400000010ff */
[----:B------:R-:W-:Y:S02]  /*f5c0*/  F2FP.BF16.PACK_AB R6, R6, R13 ;  /* 0x0000000d0606723e */ /* 0x000fe400000010ff */
[----:B------:R-:W-:Y:S01]  /*f5d0*/  F2FP.BF16.PACK_AB R7, R0, R22 ;  /* 0x000000160007723e */ /* 0x000fe200000010ff */
[----:B------:R1:W-:Y:S04]  /*f5e0*/  STS.128 [R28], R8 ;  /* 0x000000081c007388 */ /* 0x0003e80000000c00 */
[----:B------:R1:W-:Y:S02]  /*f5f0*/  STS.128 [R20+0x10080], R4 ;  /* 0x0100800414007388 */ /* 0x0003e40000000c00 */
.L_x_824:
[----:B------:R-:W-:Y:S05]  /*f600*/  BSYNC B1 ;  /* 0x0000000000017941 */ /* 0x000fea0003800000 */
.L_x_823:
        /* <DEDUP_REMOVED lines=16> */
[----:B------:R-:W-:Y:S01]  /*f710*/  IMAD.MOV.U32 R0, RZ, RZ, c[0x0][0x27c] ;  /* 0x00009f00ff007624 */ /* 0x000fe200078e00ff */
[----:B------:R-:W-:Y:S02]  /*f720*/  SHF.R.U64 R14, R56, 0x10, R57 ;  /* 0x00000010380e7819 */ /* 0x000fe40000001239 */
[----:B------:R-:W-:Y:S02]  /*f730*/  SHF.R.U64 R17, R58, 0x10, R59 ;  /* 0x000000103a117819 */ /* 0x000fe4000000123b */
[----:B------:R-:W-:-:S02]  /*f740*/  LEA.HI R0, R0, R229, RZ, 0x1d ;  /* 0x000000e500007211 */ /* 0x000fc400078fe8ff */
[----:B------:R-:W-:Y:S02]  /*f750*/  PRMT R14, R99, 0x5432, R14 ;  /* 0x00005432630e7816 */ /* 0x000fe4000000000e */
[----:B------:R-:W-:Y:S01]  /*f760*/  SHF.R.S32.HI R3, RZ, 0x1f, R0 ;  /* 0x0000001fff037819 */ /* 0x000fe20000011400 */
[----:B------:R-:W-:Y:S01]  /*f770*/  IMAD.SHL.U32 R2, R0, 0x8, RZ ;  /* 0x0000000800027824 */ /* 0x000fe200078e00ff */
[----:B------:R-:W-:Y:S01]  /*f780*/  SHF.R.U32.HI R18, RZ, 0x10, R59 ;  /* 0x00000010ff127819 */ /* 0x000fe2000001163b */
[----:B------:R-:W-:Y:S01]  /*f790*/  IMAD.U32 R31, R14, 0x10000, RZ ;  /* 0x000100000e1f7824 */ /* 0x000fe200078e00ff */
[----:B------:R-:W-:Y:S02]  /*f7a0*/  LEA.HI R0, R3, R0, RZ, 0x3 ;  /* 0x0000000003007211 */ /* 0x000fe400078f18ff */
[----:B------:R-:W-:Y:S02]  /*f7b0*/  LOP3.LUT R2, R38, 0x38, R2, 0xf8, !PT ;  /* 0x0000003826027812 */ /* 0x000fe400078ef802 */
[----:B------:R-:W-:Y:S01]  /*f7c0*/  SHF.R.U64 R3, R54, 0x10, R55 ;  /* 0x0000001036037819 */ /* 0x000fe20000001237 */
[----:B------:R-:W-:Y:S01]  /*f7d0*/  IMAD.SHL.U32 R0, R0, 0x400, RZ ;  /* 0x0000040000007824 */ /* 0x000fe200078e00ff */
[----:B------:R-:W-:-:S02]  /*f7e0*/  LOP3.LUT R2, R2, R37, RZ, 0x3c, !PT ;  /* 0x0000002502027212 */ /* 0x000fc400078e3cff */
[----:B------:R-:W-:Y:S02]  /*f7f0*/  SHF.R.U32.HI R13, RZ, 0x10, R57 ;  /* 0x00000010ff0d7819 */ /* 0x000fe40000011639 */
[----:B------:R-:W-:Y:S02]  /*f800*/  LOP3.LUT R0, R0, 0x7fffe000, RZ, 0xc0, !PT ;  /* 0x7fffe00000007812 */ /* 0x000fe400078ec0ff */
[----:B------:R-:W-:Y:S02]  /*f810*/  PRMT R23, R100, 0x5432, R17 ;  /* 0x0000543264177816 */ /* 0x000fe40000000011 */
[----:B-----5:R-:W-:Y:S02]  /*f820*/  IADD3 R0, R2, R0, R36 ;  /* 0x0000000002007210 */ /* 0x020fe40007ffe024 */
[----:B------:R-:W-:Y:S02]  /*f830*/  SHF.R.U32.HI R2, RZ, 0x10, R53 ;  /* 0x00000010ff027819 */ /* 0x000fe40000011635 */
[----:B------:R-:W-:Y:S01]  /*f840*/  SHF.R.U32.HI R12, RZ, 0x10, R55 ;  /* 0x00000010ff0c7819 */ /* 0x000fe20000011637 */
[----:B-1----:R-:W-:Y:S01]  /*f850*/  IMAD.SHL.U32 R28, R0, 0x2, RZ ;  /* 0x00000002001c7824 */ /* 0x002fe200078e00ff */
[----:B------:R-:W-:-:S02]  /*f860*/  SHF.R.U64 R0, R52, 0x10, R53 ;  /* 0x0000001034007819 */ /* 0x000fc40000001235 */
[----:B------:R-:W-:Y:S02]  /*f870*/  PRMT R26, R102, 0x5432, R3 ;  /* 0x00005432661a7816 */ /* 0x000fe40000000003 */
[----:B------:R-:W1:Y:S01]  /*f880*/  LDS.128 R4, [R28+0x10080] ;  /* 0x010080001c047984 */ /* 0x000e620000000c00 */
[----:B------:R-:W-:Y:S02]  /*f890*/  PRMT R16, R101, 0x5432, R0 ;  /* 0x0000543265107816 */ /* 0x000fe40000000000 */
[----:B------:R-:W-:Y:S02]  /*f8a0*/  PRMT R22, R100, 0x5410, R18 ;  /* 0x0000541064167816 */ /* 0x000fe40000000012 */
[----:B------:R-:W-:Y:S01]  /*f8b0*/  PRMT R13, R99, 0x5410, R13 ;  /* 0x00005410630d7816 */ /* 0x000fe2000000000d */
[----:B------:R-:W-:Y:S01]  /*f8c0*/  IMAD.U32 R29, R16, 0x10000, RZ ;  /* 0x00010000101d7824 */ /* 0x000fe200078e00ff */
[----:B------:R-:W-:Y:S01]  /*f8d0*/  PRMT R15, R101, 0x5410, R2 ;  /* 0x00005410650f7816 */ /* 0x000fe20000000002 */
[----:B------:R-:W-:Y:S01]  /*f8e0*/  IMAD.U32 R32, R22, 0x10000, RZ ;  /* 0x0001000016207824 */ /* 0x000fe200078e00ff */
[----:B------:R-:W-:Y:S01]  /*f8f0*/  PRMT R24, R102, 0x5410, R12 ;  /* 0x0000541066187816 */ /* 0x000fe2000000000c */
[----:B------:R-:W-:Y:S01]  /*f900*/  IMAD.U32 R33, R13, 0x10000, RZ ;  /* 0x000100000d217824 */ /* 0x000fe200078e00ff */
[----:B------:R-:W-:-:S02]  /*f910*/  LOP3.LUT R34, R14, 0xffff0000, RZ, 0xc0, !PT ;  /* 0xffff00000e227812 */ /* 0x000fc400078ec0ff */
[----:B-1----:R-:W-:Y:S01]  /*f920*/  LOP3.LUT R3, R6, 0xffff0000, RZ, 0xc0, !PT ;  /* 0xffff000006037812 */ /* 0x002fe200078ec0ff */
[C---:B------:R-:W-:Y:S01]  /*f930*/  IMAD.U32 R2, R7.reuse, 0x10000, RZ ;  /* 0x0001000007027824 */ /* 0x040fe200078e00ff */
[----:B------:R-:W-:Y:S01]  /*f940*/  LOP3.LUT R0, R7, 0xffff0000, RZ, 0xc0, !PT ;  /* 0xffff000007007812 */ /* 0x000fe200078ec0ff */
[----:B----4-:R-:W1:Y:S02]  /*f950*/  LDS.128 R8, [R35] ;  /* 0x0000000023087984 */ /* 0x010e640000000c00 */
[C---:B-1----:R-:W-:Y:S01]  /*f960*/  IMAD.U32 R20, R10.reuse, 0x10000, RZ ;  /* 0x000100000a147824 */ /* 0x042fe200078e00ff */
[----:B------:R-:W-:Y:S01]  /*f970*/  LOP3.LUT R25, R10, 0xffff0000, RZ, 0xc0, !PT ;  /* 0xffff00000a197812 */ /* 0x000fe200078ec0ff */
[----:B------:R-:W-:Y:S01]  /*f980*/  IMAD.U32 R10, R4, 0x10000, RZ ;  /* 0x00010000040a7824 */ /* 0x000fe200078e00ff */
[C---:B------:R-:W-:Y:S01]  /*f990*/  SHF.L.U32 R17, R9.reuse, 0x10, RZ ;  /* 0x0000001009117819 */ /* 0x040fe200000006ff */
[----:B------:R-:W-:Y:S01]  /*f9a0*/  IMAD.U32 R18, R8, 0x10000, RZ ;  /* 0x0001000008127824 */ /* 0x000fe200078e00ff */
[----:B------:R-:W-:Y:S01]  /*f9b0*/  LOP3.LUT R19, R9, 0xffff0000, RZ, 0xc0, !PT ;  /* 0xffff000009137812 */ /* 0x000fe200078ec0ff */
[----:B------:R-:W-:Y:S01]  /*f9c0*/  FMUL.FTZ R27, R10, R31 ;  /* 0x0000001f0a1b7220 */ /* 0x000fe20000410000 */
[----:B------:R-:W-:Y:S01]  /*f9d0*/  LOP3.LUT R9, R4, 0xffff0000, RZ, 0xc0, !PT ;  /* 0xffff000004097812 */ /* 0x000fe200078ec0ff */
[----:B------:R-:W-:Y:S01]  /*f9e0*/  IMAD.U32 R12, R11, 0x10000, RZ ;  /* 0x000100000b0c7824 */ /* 0x000fe200078e00ff */
[----:B------:R-:W-:Y:S01]  /*f9f0*/  SHF.L.U32 R4, R6, 0x10, RZ ;  /* 0x0000001006047819 */ /* 0x000fe200000006ff */
[-C--:B------:R-:W-:Y:S01]  /*fa00*/  FMUL.FTZ R6, R10, R29.reuse ;  /* 0x0000001d0a067220 */ /* 0x080fe20000410000 */
[----:B------:R-:W-:Y:S01]  /*fa10*/  LOP3.LUT R21, R8, 0xffff0000, RZ, 0xc0, !PT ;  /* 0xffff000008157812 */ /* 0x000fe200078ec0ff */
[C---:B------:R-:W-:Y:S01]  /*fa20*/  FFMA.FTZ R30, R18.reuse, R29, -R27 ;  /* 0x0000001d121e7223 */ /* 0x040fe2000001081b */
[----:B------:R-:W-:Y:S01]  /*fa30*/  SHF.L.U32 R8, R5, 0x10, RZ ;  /* 0x0000001005087819 */ /* 0x000fe200000006ff */
[----:B------:R-:W-:Y:S01]  /*fa40*/  FFMA.FTZ R29, R18, R31, R6 ;  /* 0x0000001f121d7223 */ /* 0x000fe20000010006 */
[----:B------:R-:W-:Y:S01]  /*fa50*/  SHF.L.U32 R18, R24, 0x10, RZ ;  /* 0x0000001018127819 */ /* 0x000fe200000006ff */
[----:B------:R-:W-:Y:S01]  /*fa60*/  IMAD.U32 R27, R15, 0x10000, RZ ;  /* 0x000100000f1b7824 */ /* 0x000fe200078e00ff */
[----:B------:R-:W-:Y:S01]  /*fa70*/  LOP3.LUT R5, R5, 0xffff0000, RZ, 0xc0, !PT ;  /* 0xffff000005057812 */ /* 0x000fe200078ec0ff */
[C---:B------:R-:W-:Y:S01]  /*fa80*/  FMUL.FTZ R10, R8.reuse, R33 ;  /* 0x00000021080a7220 */ /* 0x040fe20000410000 */
[----:B------:R-:W-:Y:S01]  /*fa90*/  LOP3.LUT R15, R15, 0xffff0000, RZ, 0xc0, !PT ;  /* 0xffff00000f0f7812 */ /* 0x000fe200078ec0ff */
[----:B------:R-:W-:Y:S01]  /*faa0*/  FMUL.FTZ R7, R8, R27 ;  /* 0x0000001b08077220 */ /* 0x000fe20000410000 */
[----:B------:R-:W-:Y:S01]  /*fab0*/  LOP3.LUT R11, R11, 0xffff0000, RZ, 0xc0, !PT ;  /* 0xffff00000b0b7812 */ /* 0x000fe200078ec0ff */
[----:B------:R-:W-:-:S02]  /*fac0*/  FMUL.FTZ R6, R2, R32 ;  /* 0x0000002002067220 */ /* 0x000fc40000410000 */
[----:B------:R-:W-:Y:S02]  /*fad0*/  FMUL.FTZ R2, R2, R18 ;  /* 0x0000001202027220 */ /* 0x000fe40000410000 */
[C---:B------:R-:W-:Y:S02]  /*fae0*/  FFMA.FTZ R27, R17.reuse, R27, -R10 ;  /* 0x0000001b111b7223 */ /* 0x040fe4000001080a */
[----:B------:R-:W-:Y:S01]  /*faf0*/  FFMA.FTZ R17, R17, R33, R7 ;  /* 0x0000002111117223 */ /* 0x000fe20000010007 */
[----:B------:R-:W-:Y:S01]  /*fb00*/  LOP3.LUT R7, R16, 0xffff0000, RZ, 0xc0, !PT ;  /* 0xffff000010077812 */ /* 0x000fe200078ec0ff */
[C---:B------:R-:W-:Y:S01]  /*fb10*/  FFMA.FTZ R14, R12.reuse, R32, R2 ;  /* 0x000000200c0e7223 */ /* 0x040fe20000010002 */
[----:B------:R-:W-:Y:S01]  /*fb20*/  LOP3.LUT R16, R23, 0xffff0000, RZ, 0xc0, !PT ;  /* 0xffff000017107812 */ /* 0x000fe200078ec0ff */
[----:B------:R-:W-:Y:S01]  /*fb30*/  FFMA.FTZ R18, R12, R18, -R6 ;  /* 0x000000120c127223 */ /* 0x000fe20000010806 */
[----:B------:R-:W-:Y:S01]  /*fb40*/  LOP3.LUT R12, R13, 0xffff0000, RZ, 0xc0, !PT ;  /* 0xffff00000d0c7812 */ /* 0x000fe200078ec0ff */
[----:B------:R-:W-:-:S02]  /*fb50*/  FMUL.FTZ R2, R9, R34 ;  /* 0x0000002209027220 */ /* 0x000fc40000410000 */
[----:B------:R-:W-:Y:S02]  /*fb60*/  IMAD.U32 R31, R23, 0x10000, RZ ;  /* 0x00010000171f7824 */ /* 0x000fe400078e00ff */
[-C--:B------:R-:W-:Y:S02]  /*fb70*/  FFMA.FTZ R8, R21, R7.reuse, -R2 ;  /* 0x0000000715087223 */ /* 0x080fe40000010802 */
[----:B------:R-:W-:Y:S02]  /*fb80*/  FMUL.FTZ R6, R9, R7 ;  /* 0x0000000709067220 */ /* 0x000fe40000410000 */
[C---:B------:R-:W-:Y:S01]  /*fb90*/  FMUL.FTZ R2, R5.reuse, R15 ;  /* 0x0000000f05027220 */ /* 0x040fe20000410000 */
[----:B------:R-:W-:Y:S01]  /*fba0*/  F2FP.BF16.PACK_AB R8, R8, R30 ;  /* 0x0000001e0808723e */ /* 0x000fe200000010ff */
[----:B------:R-:W-:Y:S02]  /*fbb0*/  IMAD.U32 R10, R26, 0x10000, RZ ;  /* 0x000100001a0a7824 */ /* 0x000fe400078e00ff */
[----:B------:R-:W-:-:S02]  /*fbc0*/  FMUL.FTZ R7, R5, R12 ;  /* 0x0000000c05077220 */ /* 0x000fc40000410000 */
[----:B------:R-:W-:Y:S02]  /*fbd0*/  FMUL.FTZ R5, R4, R31 ;  /* 0x0000001f04057220 */ /* 0x000fe40000410000 */
[----:B------:R-:W-:Y:S02]  /*fbe0*/  FFMA.FTZ R12, R19, R12, R2 ;  /* 0x0000000c130c7223 */ /* 0x000fe40000010002 */
[----:B------:R-:W-:Y:S01]  /*fbf0*/  FFMA.FTZ R13, R21, R34, R6 ;  /* 0x00000022150d7223 */ /* 0x000fe20000010006 */
[----:B------:R-:W-:Y:S01]  /*fc00*/  LOP3.LUT R6, R26, 0xffff0000, RZ, 0xc0, !PT ;  /* 0xffff00001a067812 */ /* 0x000fe200078ec0ff */
[----:B------:R-:W-:Y:S01]  /*fc10*/  FFMA.FTZ R9, R19, R15, -R7 ;  /* 0x0000000f13097223 */ /* 0x000fe20000010807 */
[----:B------:R-:W-:Y:S01]  /*fc20*/  LOP3.LUT R15, R22, 0xffff0000, RZ, 0xc0, !PT ;  /* 0xffff0000160f7812 */ /* 0x000fe200078ec0ff */
[-C--:B------:R-:W-:Y:S02]  /*fc30*/  FMUL.FTZ R2, R4, R10.reuse ;  /* 0x0000000a04027220 */ /* 0x080fe40000410000 */
[----:B------:R-:W-:Y:S01]  /*fc40*/  FFMA.FTZ R10, R20, R10, -R5 ;  /* 0x0000000a140a7223 */ /* 0x000fe20000010805 */
[----:B------:R-:W-:Y:S01]  /*fc50*/  LOP3.LUT R5, R24, 0xffff0000, RZ, 0xc0, !PT ;  /* 0xffff000018057812 */ /* 0x000fe200078ec0ff */
[----:B------:R-:W-:Y:S01]  /*fc60*/  FFMA.FTZ R7, R20, R31, R2 ;  /* 0x0000001f14077223 */ /* 0x000fe20000010002 */
[----:B------:R-:W-:Y:S01]  /*fc70*/  F2FP.BF16.PACK_AB R9, R9, R27 ;  /* 0x0000001b0909723e */ /* 0x000fe200000010ff */
[----:B------:R-:W-:-:S02]  /*fc80*/  FMUL.FTZ R4, R3, R16 ;  /* 0x0000001003047220 */ /* 0x000fc40000410000 */
[-C--:B------:R-:W-:Y:S02]  /*fc90*/  FMUL.FTZ R3, R3, R6.reuse ;  /* 0x0000000603037220 */ /* 0x080fe40000410000 */
[C---:B------:R-:W-:Y:S02]  /*fca0*/  FMUL.FTZ R2, R0.reuse, R15 ;  /* 0x0000000f00027220 */ /* 0x040fe40000410000 */
[----:B------:R-:W-:Y:S02]  /*fcb0*/  FMUL.FTZ R0, R0, R5 ;  /* 0x0000000500007220 */ /* 0x000fe40000410000 */
[----:B------:R-:W-:Y:S01]  /*fcc0*/  FFMA.FTZ R6, R25, R6, -R4 ;  /* 0x0000000619067223 */ /* 0x000fe20000010804 */
[----:B------:R-:W-:Y:S01]  /*fcd0*/  F2FP.BF16.PACK_AB R4, R13, R29 ;  /* 0x0000001d0d04723e */ /* 0x000fe200000010ff */
[----:B------:R-:W-:Y:S02]  /*fce0*/  FFMA.FTZ R3, R25, R16, R3 ;  /* 0x0000001019037223 */ /* 0x000fe40000010003 */
[C---:B------:R-:W-:Y:S01]  /*fcf0*/  FFMA.FTZ R2, R11.reuse, R5, -R2 ;  /* 0x000000050b027223 */ /* 0x040fe20000010802 */
[----:B------:R-:W-:Y:S01]  /*fd00*/  F2FP.BF16.PACK_AB R10, R6, R10 ;  /* 0x0000000a060a723e */ /* 0x000fe200000010ff */
[----:B------:R-:W-:Y:S01]  /*fd10*/  FFMA.FTZ R0, R11, R15, R0 ;  /* 0x0000000f0b007223 */ /* 0x000fe20000010000 */
[----:B------:R-:W-:-:S02]  /*fd20*/  F2FP.BF16.PACK_AB R6, R3, R7 ;  /* 0x000000070306723e */ /* 0x000fc400000010ff */
[----:B------:R-:W-:Y:S02]  /*fd30*/  F2FP.BF16.PACK_AB R11, R2, R18 ;  /* 0x00000012020b723e */ /* 0x000fe400000010ff */
[----:B------:R-:W-:Y:S02]  /*fd40*/  F2FP.BF16.PACK_AB R5, R12, R17 ;  /* 0x000000110c05723e */ /* 0x000fe400000010ff */
[----:B------:R-:W-:Y:S01]  /*fd50*/  F2FP.BF16.PACK_AB R7, R0, R14 ;  /* 0x0000000e0007723e */ /* 0x000fe200000010ff */
[----:B------:R1:W-:Y:S04]  /*fd60*/  STS.128 [R35], R8 ;  /* 0x0000000823007388 */ /* 0x0003e80000000c00 */
[----:B------:R1:W-:Y:S02]  /*fd70*/  STS.128 [R28+0x10080], R4 ;  /* 0x010080041c007388 */ /* 0x0003e40000000c00 */
.L_x_830:
[----:B------:R-:W-:Y:S05]  /*fd80*/  BSYNC B0 ;  /* 0x0000000000007941 */ /* 0x000fea0003800000 */
.L_x_829:
[----:B------:R-:W-:-:S13]  /*fd90*/  ISETP.GE.AND P0, PT, R138, c[0x0][0x27c], PT ;  /* 0x00009f008a007a0c */ /* 0x000fda0003f06270 */
[----:B------:R-:W-:Y:S05]  /*fda0*/  @P0 BRA `(.L_x_828) ;  /* 0x0000069000000947 */ /* 0x000fea0003800000 */
[----:B------:R-:W4:Y:S04]  /*fdb0*/  LDL R2, [R1+0xc] ;  /* 0x00000c0001027983 */ /* 0x000f280000100800 */
[----:B-12---:R-:W2:Y:S01]  /*fdc0*/  LDL R35, [R1+0x20] ;  /* 0x0000200001237983 */ /* 0x006ea20000100800 */
[----:B------:R-:W-:Y:S01]  /*fdd0*/  IMAD.MOV.U32 R0, RZ, RZ, c[0x0][0x27c] ;  /* 0x00009f00ff007624 */ /* 0x000fe200078e00ff */
[----:B------:R-:W-:Y:S02]  /*fde0*/  SHF.R.U64 R14, R68, 0x10, R69 ;  /* 0x00000010440e7819 */ /* 0x000fe40000001245 */
[----:B------:R-:W-:Y:S02]  /*fdf0*/  SHF.R.U64 R17, R70, 0x10, R71 ;  /* 0x0000001046117819 */ /* 0x000fe40000001247 */
[----:B------:R-:W-:-:S02]  /*fe00*/  PRMT R14, R103, 0x5432, R14 ;  /* 0x00005432670e7816 */ /* 0x000fc4000000000e */
[----:B------:R-:W-:Y:S02]  /*fe10*/  SHF.R.U32.HI R18, RZ, 0x10, R71 ;  /* 0x00000010ff127819 */ /* 0x000fe40000011647 */
[----:B------:R-:W-:Y:S01]  /*fe20*/  SHF.R.U32.HI R13, RZ, 0x10, R69 ;  /* 0x00000010ff0d7819 */ /* 0x000fe20000011645 */
[----:B------:R-:W-:Y:S01]  /*fe30*/  IMAD.U32 R31, R14, 0x10000, RZ ;  /* 0x000100000e1f7824 */ /* 0x000fe200078e00ff */
[C---:B------:R-:W-:Y:S02]  /*fe40*/  PRMT R23, R104.reuse, 0x5432, R17 ;  /* 0x0000543268177816 */ /* 0x040fe40000000011 */
[----:B------:R-:W-:Y:S02]  /*fe50*/  SHF.R.U32.HI R12, RZ, 0x10, R67 ;  /* 0x00000010ff0c7819 */ /* 0x000fe40000011643 */
[----:B------:R-:W-:Y:S02]  /*fe60*/  PRMT R22, R104, 0x5410, R18 ;  /* 0x0000541068167816 */ /* 0x000fe40000000012 */
[----:B------:R-:W-:-:S02]  /*fe70*/  PRMT R13, R103, 0x5410, R13 ;  /* 0x00005410670d7816 */ /* 0x000fc4000000000d */
[----:B------:R-:W-:Y:S01]  /*fe80*/  PRMT R24, R106, 0x5410, R12 ;  /* 0x000054106a187816 */ /* 0x000fe2000000000c */
[----:B------:R-:W-:Y:S01]  /*fe90*/  IMAD.U32 R32, R22, 0x10000, RZ ;  /* 0x0001000016207824 */ /* 0x000fe200078e00ff */
[----:B------:R-:W-:Y:S01]  /*fea0*/  LOP3.LUT R34, R14, 0xffff0000, RZ, 0xc0, !PT ;  /* 0xffff00000e227812 */ /* 0x000fe200078ec0ff */
[----:B------:R-:W-:Y:S01]  /*feb0*/  IMAD.U32 R33, R13, 0x10000, RZ ;  /* 0x000100000d217824 */ /* 0x000fe200078e00ff */
[----:B----4-:R-:W-:-:S04]  /*fec0*/  LEA.HI R0, R0, R2, RZ, 0x1d ;  /* 0x0000000200007211 */ /* 0x010fc800078fe8ff */
[----:B------:R-:W-:Y:S01]  /*fed0*/  SHF.R.S32.HI R2, RZ, 0x1f, R0 ;  /* 0x0000001fff027819 */ /* 0x000fe20000011400 */
[----:B------:R-:W-:Y:S01]  /*fee0*/  IMAD.SHL.U32 R3, R0, 0x8, RZ ;  /* 0x0000000800037824 */ /* 0x000fe200078e00ff */
[----:B--2---:R-:W1:Y:S02]  /*fef0*/  LDS.128 R8, [R35] ;  /* 0x0000000023087984 */ /* 0x004e640000000c00 */
[----:B------:R-:W-:Y:S02]  /*ff00*/  LEA.HI R0, R2, R0, RZ, 0x3 ;  /* 0x0000000002007211 */ /* 0x000fe400078f18ff */
[----:B------:R-:W-:Y:S02]  /*ff10*/  LOP3.LUT R2, R38, 0x38, R3, 0xf8, !PT ;  /* 0x0000003826027812 */ /* 0x000fe400078ef803 */
[----:B------:R-:W-:Y:S01]  /*ff20*/  SHF.R.U64 R3, R66, 0x10, R67 ;  /* 0x0000001042037819 */ /* 0x000fe20000001243 */
[----:B------:R-:W-:Y:S01]  /*ff30*/  IMAD.SHL.U32 R0, R0, 0x400, RZ ;  /* 0x0000040000007824 */ /* 0x000fe200078e00ff */
[----:B------:R-:W-:-:S02]  /*ff40*/  LOP3.LUT R2, R2, R37, RZ, 0x3c, !PT ;  /* 0x0000002502027212 */ /* 0x000fc400078e3cff */
[----:B------:R-:W-:Y:S02]  /*ff50*/  PRMT R26, R106, 0x5432, R3 ;  /* 0x000054326a1a7816 */ /* 0x000fe40000000003 */
[----:B------:R-:W-:-:S04]  /*ff60*/  LOP3.LUT R0, R0, 0x7fffe000, RZ, 0xc0, !PT ;  /* 0x7fffe00000007812 */ /* 0x000fc800078ec0ff */
[----:B-----5:R-:W-:Y:S02]  /*ff70*/  IADD3 R0, R2, R0, R36 ;  /* 0x0000000002007210 */ /* 0x020fe40007ffe024 */
[----:B------:R-:W-:-:S03]  /*ff80*/  SHF.R.U32.HI R2, RZ, 0x10, R65 ;  /* 0x00000010ff027819 */ /* 0x000fc60000011641 */
[----:B------:R-:W-:Y:S01]  /*ff90*/  IMAD.SHL.U32 R28, R0, 0x2, RZ ;  /* 0x00000002001c7824 */ /* 0x000fe200078e00ff */
[----:B------:R-:W-:Y:S02]  /*ffa0*/  SHF.R.U64 R0, R64, 0x10, R65 ;  /* 0x0000001040007819 */ /* 0x000fe40000001241 */
[C---:B------:R-:W-:Y:S02]  /*ffb0*/  PRMT R15, R105.reuse, 0x5410, R2 ;  /* 0x00005410690f7816 */ /* 0x040fe40000000002 */
[----:B------:R-:W2:Y:S01]  /*ffc0*/  LDS.128 R4, [R28+0x10080] ;  /* 0x010080001c047984 */ /* 0x000ea20000000c00 */
[----:B------:R-:W-:-:S05]  /*ffd0*/  PRMT R16, R105, 0x5432, R0 ;  /* 0x0000543269107816 */ /* 0x000fca0000000000 */
[----:B------:R-:W-:Y:S02]  /*ffe0*/  IMAD.U32 R29, R16, 0x10000, RZ ;  /* 0x00010000101d7824 */ /* 0x000fe400078e00ff */
[C---:B-1----:R-:W-:Y:S01]  /*fff0*/  IMAD.U32 R20, R10.reuse, 0x10000, RZ ;  /* 0x000100000a147824 */ /* 0x042fe200078e00ff */
[----:B------:R-:W-:Y:S01]  /*10000*/  LOP3.LUT R25, R10, 0xffff0000, RZ, 0xc0, !PT ;  /* 0xffff00000a197812 */ /* 0x000fe200078ec0ff */
[C---:B------:R-:W-:Y:S01]  /*10010*/  IMAD.U32 R18, R8.reuse, 0x10000, RZ ;  /* 0x0001000008127824 */ /* 0x040fe200078e00ff */
[----:B------:R-:W-:Y:S01]  /*10020*/  SHF.L.U32 R17, R9, 0x10, RZ ;  /* 0x0000001009117819 */ /* 0x000fe200000006ff */
[----:B------:R-:W-:Y:S01]  /*10030*/  IMAD.U32 R12, R11, 0x10000, RZ ;  /* 0x000100000b0c7824 */ /* 0x000fe200078e00ff */
[----:B------:R-:W-:Y:S02]  /*10040*/  LOP3.LUT R19, R9, 0xffff0000, RZ, 0xc0, !PT ;  /* 0xffff000009137812 */ /* 0x000fe400078ec0ff */
[----:B------:R-:W-:Y:S02]  /*10050*/  LOP3.LUT R21, R8, 0xffff0000, RZ, 0xc0, !PT ;  /* 0xffff000008157812 */ /* 0x000fe400078ec0ff */
[----:B------:R-:W-:Y:S01]  /*10060*/  LOP3.LUT R11, R11, 0xffff0000, RZ, 0xc0, !PT ;  /* 0xffff00000b0b7812 */ /* 0x000fe200078ec0ff */
[C---:B--2---:R-:W-:Y:S01]  /*10070*/  IMAD.U32 R10, R4.reuse, 0x10000, RZ ;  /* 0x00010000040a7824 */ /* 0x044fe200078e00ff */
[----:B------:R-:W-:Y:S01]  /*10080*/  LOP3.LUT R9, R4, 0xffff0000, RZ, 0xc0, !PT ;  /* 0xffff000004097812 */ /* 0x000fe200078ec0ff */
[----:B------:R-:W-:Y:S01]  /*10090*/  IMAD.U32 R2, R7, 0x10000, RZ ;  /* 0x0001000007027824 */ /* 0x000fe200078e00ff */
[----:B------:R-:W-:Y:S01]  /*100a0*/  SHF.L.U32 R4, R6, 0x10, RZ ;  /* 0x0000001006047819 */ /* 0x000fe200000006ff */
[----:B------:R-:W-:Y:S01]  /*100b0*/  FMUL.FTZ R27, R10, R31 ;  /* 0x0000001f0a1b7220 */ /* 0x000fe20000410000 */
[----:B------:R-:W-:Y:S01]  /*100c0*/  LOP3.LUT R3, R6, 0xffff0000, RZ, 0xc0, !PT ;  /* 0xffff000006037812 */ /* 0x000fe200078ec0ff */
[-C--:B------:R-:W-:Y:S01]  /*100d0*/  FMUL.FTZ R6, R10, R29.reuse ;  /* 0x0000001d0a067220 */ /* 0x080fe20000410000 */
[----:B------:R-:W-:Y:S01]  /*100e0*/  SHF.L.U32 R8, R5, 0x10, RZ ;  /* 0x0000001005087819 */ /* 0x000fe200000006ff */
[C---:B------:R-:W-:Y:S01]  /*100f0*/  FFMA.FTZ R30, R18.reuse, R29, -R27 ;  /* 0x0000001d121e7223 */ /* 0x040fe2000001081b */
[----:B------:R-:W-:Y:S01]  /*10100*/  LOP3.LUT R0, R7, 0xffff0000, RZ, 0xc0, !PT ;  /* 0xffff000007007812 */ /* 0x000fe200078ec0ff */
[----:B------:R-:W-:Y:S01]  /*10110*/  FFMA.FTZ R29, R18, R31, R6 ;  /* 0x0000001f121d7223 */ /* 0x000fe20000010006 */
[----:B------:R-:W-:Y:S01]  /*10120*/  SHF.L.U32 R18, R24, 0x10, RZ ;  /* 0x0000001018127819 */ /* 0x000fe200000006ff */
[----:B------:R-:W-:Y:S01]  /*10130*/  IMAD.U32 R27, R15, 0x10000, RZ ;  /* 0x000100000f1b7824 */ /* 0x000fe200078e00ff */
[----:B------:R-:W-:Y:S01]  /*10140*/  LOP3.LUT R5, R5, 0xffff0000, RZ, 0xc0, !PT ;  /* 0xffff000005057812 */ /* 0x000fe200078ec0ff */
[C---:B------:R-:W-:Y:S01]  /*10150*/  FMUL.FTZ R10, R8.reuse, R33 ;  /* 0x00000021080a7220 */ /* 0x040fe20000410000 */
[----:B------:R-:W-:Y:S01]  /*10160*/  LOP3.LUT R15, R15, 0xffff0000, RZ, 0xc0, !PT ;  /* 0xffff00000f0f7812 */ /* 0x000fe200078ec0ff */
[----:B------:R-:W-:-:S02]  /*10170*/  FMUL.FTZ R7, R8, R27 ;  /* 0x0000001b08077220 */ /* 0x000fc40000410000 */
[C---:B------:R-:W-:Y:S02]  /*10180*/  FMUL.FTZ R6, R2.reuse, R32 ;  /* 0x0000002002067220 */ /* 0x040fe40000410000 */
        /* <DEDUP_REMOVED lines=43> */
.L_x_828:
[----:B------:R-:W-:Y:S05]  /*10440*/  BSYNC B1 ;  /* 0x0000000000017941 */ /* 0x000fea0003800000 */
.L_x_827:
[----:B------:R-:W-:-:S04]  /*10450*/  IADD3 R0, R212, 0x60, RZ ;  /* 0x00000060d4007810 */ /* 0x000fc80007ffe0ff */
        /* <DEDUP_REMOVED lines=13> */
[----:B-12---:R-:W2:Y:S01]  /*10530*/  LDL R35, [R1+0x2c] ;  /* 0x00002c0001237983 */ /* 0x006ea20000100800 */
        /* <DEDUP_REMOVED lines=20> */
[----:B------:R-:W-:Y:S01]  /*10680*/  IMAD.SHL.U32 R28, R0, 0x2, RZ ;  /* 0x00000002001c7824 */ /* 0x000fe200078e00ff */
        /* <DEDUP_REMOVED lines=15> */
[----:B--2---:R-:W1:Y:S02]  /*10780*/  LDS.128 R8, [R35] ;  /* 0x0000000023087984 */ /* 0x004e640000000c00 */
        /* <DEDUP_REMOVED lines=66> */
.L_x_832:
[----:B------:R-:W-:Y:S05]  /*10bb0*/  BSYNC B0 ;  /* 0x0000000000007941 */ /* 0x000fea0003800000 */
.L_x_831:
[----:B------:R-:W-:-:S13]  /*10bc0*/  ISETP.GE.AND P0, PT, R138, c[0x0][0x27c], PT ;  /* 0x00009f008a007a0c */ /* 0x000fda0003f06270 */
[----:B------:R-:W-:Y:S05]  /*10bd0*/  @P0 BRA `(.L_x_804) ;  /* 0x0000069000000947 */ /* 0x000fea0003800000 */
[----:B--2---:R-:W2:Y:S04]  /*10be0*/  LDL R2, [R1+0xc] ;  /* 0x00000c0001027983 */ /* 0x004ea80000100800 */
[----:B-1-3--:R-:W3:Y:S01]  /*10bf0*/  LDL R35, [R1+0x1c] ;  /* 0x00001c0001237983 */ /* 0x00aee20000100800 */
        /* <DEDUP_REMOVED lines=15> */
[----:B--2---:R-:W-:-:S04]  /*10cf0*/  LEA.HI R0, R0, R2, RZ, 0x1d ;  /* 0x0000000200007211 */ /* 0x004fc800078fe8ff */
[----:B------:R-:W-:Y:S01]  /*10d00*/  SHF.R.S32.HI R2, RZ, 0x1f, R0 ;  /* 0x0000001fff027819 */ /* 0x000fe20000011400 */
[----:B------:R-:W-:Y:S01]  /*10d10*/  IMAD.SHL.U32 R3, R0, 0x8, RZ ;  /* 0x0000000800037824 */ /* 0x000fe200078e00ff */
[----:B---3--:R-:W1:Y:S02]  /*10d20*/  LDS.128 R8, [R35] ;  /* 0x0000000023087984 */ /* 0x008e640000000c00 */
        /* <DEDUP_REMOVED lines=84> */
.L_x_804:
[----:B------:R-:W-:Y:S05]  /*11270*/  BSYNC B2 ;  /* 0x0000000000027941 */ /* 0x000fea0003800000 */
.L_x_770:
[----:B------:R-:W-:Y:S01]  /*11280*/  IMAD R0, R117, c[0x0][0x208], RZ ;  /* 0x0000820075007a24 */ /* 0x000fe200078e02ff */
[----:B------:R-:W-:-:S04]  /*11290*/  DEPBAR.LE SB0, 0x0 ;  /* 0x000080000000791a */ /* 0x000fc80000000000 */
[C---:B------:R-:W-:Y:S01]  /*112a0*/  IMAD.WIDE.U32 R2, R199.reuse, c[0x0][0x208], RZ ;  /* 0x00008200c7027a25 */ /* 0x040fe200078e00ff */
[----:B------:R-:W-:Y:S01]  /*112b0*/  BAR.SYNC.DEFER_BLOCKING 0x0 ;  /* 0x0000000000007b1d */ /* 0x000fe20000010000 */
[----:B------:R-:W-:Y:S02]  /*112c0*/  IADD3 R187, R178, 0x20, RZ ;  /* 0x00000020b2bb7810 */ /* 0x000fe40007ffe0ff */
[----:B------:R-:W-:Y:S02]  /*112d0*/  IMAD R0, R199, c[0x0][0x20c], R0 ;  /* 0x00008300c7007a24 */ /* 0x000fe400078e0200 */
[----:B------:R-:W-:Y:S01]  /*112e0*/  IMAD.WIDE.U32 R218, R217, c[0x0][0x210], RZ ;  /* 0x00008400d9da7a25 */ /* 0x000fe200078e00ff */
[----:B------:R-:W-:Y:S03]  /*112f0*/  BSSY B0, `(.L_x_833) ;  /* 0x00000d5000007945 */ /* 0x000fe60003800000 */
[----:B------:R-:W-:-:S02]  /*11300*/  IMAD.IADD R3, R3, 0x1, R0 ;  /* 0x0000000103037824 */ /* 0x000fc400078e0200 */
[----:B------:R-:W-:Y:S02]  /*11310*/  IMAD R0, R118, c[0x0][0x218], RZ ;  /* 0x0000860076007a24 */ /* 0x000fe400078e02ff */
[----:B------:R-:W-:-:S04]  /*11320*/  IMAD.WIDE.U32 R2, R198, c[0x0][0x218], R2 ;  /* 0x00008600c6027a25 */ /* 0x000fc800078e0002 */
[----:B-1----:R-:W-:Y:S01]  /*11330*/  IMAD R4, R198, c[0x0][0x21c], R0 ;  /* 0x00008700c6047a24 */ /* 0x002fe200078e0200 */
        /* <DEDUP_REMOVED lines=8> */
[----:B------:R-:W1:Y:S04]  /*113c0*/  SHFL.IDX PT, R0, R3, RZ, 0x181f ;  /* 0x00181fff03007589 */ /* 0x000e6800000e0000 */
[----:B------:R-:W2:Y:S04]  /*113d0*/  SHFL.IDX PT, R2, R2, RZ, 0x181f ;  /* 0x00181fff02027589 */ /* 0x000ea800000e0000 */
[----:B------:R-:W3:Y:S04]  /*113e0*/  LDSM.16.M88.4 R24, [R178+0x800] ;  /* 0x00080000b218783b */ /* 0x000ee80000000200 */
[----:B------:R-:W-:Y:S01]  /*113f0*/  @P1 IADD3 R187, R178, -0x20, RZ ;  /* 0xffffffe0b2bb1810 */ /* 0x000fe20007ffe0ff */
[----:B------:R-:W-:Y:S03]  /*11400*/  LDSM.16.M88.4 R4, [R184] ;  /* 0x00000000b804783b */ /* 0x000fe60000000200 */
[C---:B------:R-:W-:Y:S01]  /*11410*/  IADD3 R188, R187.reuse, 0x3000, RZ ;  /* 0x00003000bbbc7810 */ /* 0x040fe20007ffe0ff */
[----:B-----5:R-:W-:Y:S01]  /*11420*/  LDSM.16.M88.4 R36, [R187] ;  /* 0x00000000bb24783b */ /* 0x020fe20000000200 */
[----:B------:R-:W-:-:S02]  /*11430*/  IADD3 R190, R187, 0x1000, RZ ;  /* 0x00001000bbbe7810 */ /* 0x000fc40007ffe0ff */
[C---:B------:R-:W-:Y:S01]  /*11440*/  IADD3 R189, R187.reuse, 0x1800, RZ ;  /* 0x00001800bbbd7810 */ /* 0x040fe20007ffe0ff */
[----:B------:R-:W4:Y:S01]  /*11450*/  LDSM.16.M88.4 R44, [R187+0x800] ;  /* 0x00080000bb2c783b */ /* 0x000f220000000200 */
[----:B------:R-:W-:Y:S02]  /*11460*/  IADD3 R192, R187, 0x2000, RZ ;  /* 0x00002000bbc07810 */ /* 0x000fe40007ffe0ff */
[-C--:B-1--4-:R-:W-:Y:S02]  /*11470*/  LEA R12, P0, R202, R0.reuse, 0x1 ;  /* 0x00000000ca0c7211 */ /* 0x092fe400078008ff */
[----:B------:R-:W-:Y:S02]  /*11480*/  LEA R16, P1, R200, R0, 0x1 ;  /* 0x00000000c8107211 */ /* 0x000fe400078208ff */
[----:B--2---:R-:W-:Y:S02]  /*11490*/  LEA.HI.X R13, R202, R2, R207, 0x1, P0 ;  /* 0x00000002ca0d7211 */ /* 0x004fe400000f0ccf */
[----:B------:R-:W-:-:S02]  /*114a0*/  ISETP.GT.AND P0, PT, R116, R212, PT ;  /* 0x000000d47400720c */ /* 0x000fc40003f04270 */
[----:B------:R-:W-:Y:S02]  /*114b0*/  LEA.HI.X R17, R200, R2, R206, 0x1, P1 ;  /* 0x00000002c8117211 */ /* 0x000fe400008f0cce */
[C---:B------:R-:W-:Y:S02]  /*114c0*/  ISETP.GE.OR P1, PT, R134.reuse, c[0x0][0x1d4], !P0 ;  /* 0x0000750086007a0c */ /* 0x040fe40004726670 */
[C---:B------:R-:W-:Y:S01]  /*114d0*/  LEA R14, P3, R134.reuse, R0, 0x1 ;  /* 0x00000000860e7211 */ /* 0x040fe200078608ff */
[C---:B------:R-:W-:Y:S01]  /*114e0*/  HMMA.16816.F32.BF16 R28, R8.reuse, R20, RZ ;  /* 0x00000014081c723c */ /* 0x040fe200000418ff */
[----:B------:R-:W-:Y:S02]  /*114f0*/  IADD3 R191, R187, 0x2800, RZ ;  /* 0x00002800bbbf7810 */ /* 0x000fe40007ffe0ff */
[----:B------:R-:W-:Y:S02]  /*11500*/  LEA.HI.X R15, R134, R2, R135, 0x1, P3 ;  /* 0x00000002860f7211 */ /* 0x000fe400018f0c87 */
[----:B------:R-:W-:Y:S01]  /*11510*/  LEA R18, P3, R201, R0, 0x1 ;  /* 0x00000000c9127211 */ /* 0x000fe200078608ff */
[----:B------:R-:W-:Y:S01]  /*11520*/  IMAD.MOV.U32 R0, RZ, RZ, 0x40 ;  /* 0x00000040ff007424 */ /* 0x000fe200078e00ff */
[----:B------:R-:W-:Y:S01]  /*11530*/  IADD3 R193, R187, 0x3800, RZ ;  /* 0x00003800bbc17810 */ /* 0x000fe20007ffe0ff */
[----:B------:R-:W-:Y:S01]  /*11540*/  HMMA.16816.F32.BF16 R32, R8, R22, RZ ;  /* 0x000000160820723c */ /* 0x000fe200000418ff */
[----:B------:R-:W-:Y:S01]  /*11550*/  LEA.HI.X R19, R201, R2, R208, 0x1, P3 ;  /* 0x00000002c9137211 */ /* 0x000fe200018f0cd0 */
[----:B------:R-:W-:Y:S01]  /*11560*/  @!PT LDS RZ, [RZ] ;  /* 0x00000000fffff984 */ /* 0x000fe20000000800 */
[----:B------:R-:W-:Y:S01]  /*11570*/  @!PT LDS RZ, [RZ] ;  /* 0x00000000fffff984 */ /* 0x000fe20000000800 */
[----:B------:R-:W-:Y:S01]  /*11580*/  @!PT LDS RZ, [RZ] ;  /* 0x00000000fffff984 */ /* 0x000fe20000000800 */
[----:B------:R1:W-:Y:S01]  /*11590*/  LDGSTS.E.BYPASS.LTC128B.128 [R195+0x8080], [R14.64], !P1 ;  /* 0x080800000ec37fae */ /* 0x0003e2000c901d48 */
[----:B------:R-:W-:-:S02]  /*115a0*/  ISETP.GE.OR P1, PT, R138, c[0x0][0x1d4], !P0 ;  /* 0x000075008a007a0c */ /* 0x000fc40004726670 */
[----:B------:R-:W-:Y:S02]  /*115b0*/  SEL R0, R0, 0xffffffc0, !P2 ;  /* 0xffffffc000007807 */ /* 0x000fe40005000000 */
[----:B------:R-:W-:Y:S01]  /*115c0*/  IADD3 R194, R187, 0x800, RZ ;  /* 0x00000800bbc27810 */ /* 0x000fe20007ffe0ff */
[----:B---3--:R-:W-:Y:S02]  /*115d0*/  HMMA.16816.F32.BF16 R20, R8, R24, RZ ;  /* 0x000000180814723c */ /* 0x008fe400000418ff */
        /* <DEDUP_REMOVED lines=9> */
[----:B------:R-:W-:Y:S01]  /*11670*/  LDSM.16.M88.4 R48, [R177+0x800] ;  /* 0x00080000b130783b */ /* 0x000fe20000000200 */
[----:B-1----:R-:W-:Y:S03]  /*11680*/  HMMA.16816.F32.BF16 R12, R8, R26, RZ ;  /* 0x0000001a080c723c */ /* 0x002fe600000418ff */
[----:B------:R-:W1:Y:S04]  /*11690*/  LDSM.16.M88.4 R8, [R186] ;  /* 0x00000000ba08783b */ /* 0x000e680000000200 */
[----:B------:R-:W0:Y:S01]  /*116a0*/  LDGDEPBAR ;  /* 0x00000000000079af */ /* 0x000e220000000000 */
[C---:B------:R-:W-:Y:S08]  /*116b0*/  HMMA.16816.F32.BF16 R24, R4.reuse, R44, R20 ;  /* 0x0000002c0418723c */ /* 0x040ff00000041814 */
[C---:B--2---:R-:W-:Y:S08]  /*116c0*/  HMMA.16816.F32.BF16 R16, R4.reuse, R36, R28 ;  /* 0x000000240410723c */ /* 0x044ff0000004181c */
[C---:B------:R-:W-:Y:S01]  /*116d0*/  HMMA.16816.F32.BF16 R28, R4.reuse, R38, R32 ;  /* 0x00000026041c723c */ /* 0x040fe20000041820 */
[----:B------:R-:W-:Y:S04]  /*116e0*/  LDSM.16.M88.4 R32, [R176+-0x3000] ;  /* 0xffd00000b020783b */ /* 0x000fe80000000200 */
[----:B------:R-:W-:Y:S03]  /*116f0*/  LDSM.16.M88.4 R36, [R178+0x1000] ;  /* 0x00100000b224783b */ /* 0x000fe60000000200 */
[----:B------:R-:W-:Y:S01]  /*11700*/  HMMA.16816.F32.BF16 R12, R4, R46, R12 ;  /* 0x0000002e040c723c */ /* 0x000fe2000004180c */
[----:B------:R-:W2:Y:S04]  /*11710*/  LDSM.16.M88.4 R4, [R185] ;  /* 0x00000000b904783b */ /* 0x000ea80000000200 */
[----:B------:R-:W3:Y:S03]  /*11720*/  LDSM.16.M88.4 R44, [R176+-0x2800] ;  /* 0xffd80000b02c783b */ /* 0x000ee60000000200 */
[C---:B-1----:R-:W-:Y:S08]  /*11730*/  HMMA.16816.F32.BF16 R20, R8.reuse, R40, R16 ;  /* 0x000000280814723c */ /* 0x042ff00000041810 */
[C---:B------:R-:W-:Y:S01]  /*11740*/  HMMA.16816.F32.BF16 R16, R8.reuse, R42, R28 ;  /* 0x0000002a0810723c */ /* 0x040fe2000004181c */
[----:B------:R-:W-:Y:S07]  /*11750*/  LDSM.16.M88.4 R40, [R189] ;  /* 0x00000000bd28783b */ /* 0x000fee0000000200 */
[C---:B------:R-:W-:Y:S08]  /*11760*/  HMMA.16816.F32.BF16 R24, R8.reuse, R48, R24 ;  /* 0x000000300818723c */ /* 0x040ff00000041818 */
[----:B------:R-:W-:Y:S01]  /*11770*/  HMMA.16816.F32.BF16 R12, R8, R50, R12 ;  /* 0x00000032080c723c */ /* 0x000fe2000004180c */
[----:B------:R-:W1:Y:S04]  /*11780*/  LDSM.16.M88.4 R8, [R183+0x4000] ;  /* 0x00400000b708783b */ /* 0x000e680000000200 */
[----:B------:R-:W4:Y:S03]  /*11790*/  LDSM.16.M88.4 R48, [R178+0x1800] ;  /* 0x00180000b230783b */ /* 0x000f260000000200 */
[C---:B--2---:R-:W-:Y:S08]  /*117a0*/  HMMA.16816.F32.BF16 R20, R4.reuse, R32, R20 ;  /* 0x000000200414723c */ /* 0x044ff00000041814 */
[C---:B------:R-:W-:Y:S01]  /*117b0*/  HMMA.16816.F32.BF16 R16, R4.reuse, R34, R16 ;  /* 0x000000220410723c */ /* 0x040fe20000041810 */
[----:B------:R-:W-:Y:S07]  /*117c0*/  LDSM.16.M88.4 R32, [R190] ;  /* 0x00000000be20783b */ /* 0x000fee0000000200 */
[C---:B---3--:R-:W-:Y:S08]  /*117d0*/  HMMA.16816.F32.BF16 R24, R4.reuse, R44, R24 ;  /* 0x0000002c0418723c */ /* 0x048ff00000041818 */
[----:B------:R-:W-:Y:S01]  /*117e0*/  HMMA.16816.F32.BF16 R12, R4, R46, R12 ;  /* 0x0000002e040c723c */ /* 0x000fe2000004180c */
[----:B------:R-:W2:Y:S04]  /*117f0*/  LDSM.16.M88.4 R4, [R184+0x4000] ;  /* 0x00400000b804783b */ /* 0x000ea80000000200 */
[----:B------:R-:W-:Y:S03]  /*11800*/  LDSM.16.M88.4 R44, [R178+0x2800] ;  /* 0x00280000b22c783b */ /* 0x000fe60000000200 */
[C---:B-1----:R-:W-:Y:S01]  /*11810*/  HMMA.16816.F32.BF16 R28, R8.reuse, R36, R20 ;  /* 0x00000024081c723c */ /* 0x042fe20000041814 */
[----:B------:R-:W-:Y:S07]  /*11820*/  LDSM.16.M88.4 R20, [R177+0x1000] ;  /* 0x00100000b114783b */ /* 0x000fee0000000200 */
[C---:B------:R-:W-:Y:S01]  /*11830*/  HMMA.16816.F32.BF16 R16, R8.reuse, R38, R16 ;  /* 0x000000260810723c */ /* 0x040fe20000041810 */
[----:B------:R-:W-:Y:S07]  /*11840*/  LDSM.16.M88.4 R36, [R177+0x1800] ;  /* 0x00180000b124783b */ /* 0x000fee0000000200 */
[C---:B----4-:R-:W-:Y:S08]  /*11850*/  HMMA.16816.F32.BF16 R24, R8.reuse, R48, R24 ;  /* 0x000000300818723c */ /* 0x050ff00000041818 */
[----:B------:R-:W-:Y:S01]  /*11860*/  HMMA.16816.F32.BF16 R12, R8, R50, R12 ;  /* 0x00000032080c723c */ /* 0x000fe2000004180c */
[----:B------:R-:W1:Y:S07]  /*11870*/  LDSM.16.M88.4 R8, [R186+0x4000] ;  /* 0x00400000ba08783b */ /* 0x000e6e0000000200 */
[C---:B--2---:R-:W-:Y:S08]  /*11880*/  HMMA.16816.F32.BF16 R28, R4.reuse, R32, R28 ;  /* 0x00000020041c723c */ /* 0x044ff0000004181c */
[C---:B------:R-:W-:Y:S01]  /*11890*/  HMMA.16816.F32.BF16 R16, R4.reuse, R34, R16 ;  /* 0x000000220410723c */ /* 0x040fe20000041810 */
[----:B------:R-:W-:Y:S07]  /*118a0*/  LDSM.16.M88.4 R32, [R176+-0x2000] ;  /* 0xffe00000b020783b */ /* 0x000fee0000000200 */
[C---:B------:R-:W-:Y:S08]  /*118b0*/  HMMA.16816.F32.BF16 R24, R4.reuse, R40, R24 ;  /* 0x000000280418723c */ /* 0x040ff00000041818 */
[----:B------:R-:W-:Y:S01]  /*118c0*/  HMMA.16816.F32.BF16 R12, R4, R42, R12 ;  /* 0x0000002a040c723c */ /* 0x000fe2000004180c */
[----:B------:R-:W2:Y:S04]  /*118d0*/  LDSM.16.M88.4 R4, [R185+0x4000] ;  /* 0x00400000b904783b */ /* 0x000ea80000000200 */
[----:B------:R-:W3:Y:S03]  /*118e0*/  LDSM.16.M88.4 R40, [R176+-0x1800] ;  /* 0xffe80000b028783b */ /* 0x000ee60000000200 */
[C---:B-1----:R-:W-:Y:S08]  /*118f0*/  HMMA.16816.F32.BF16 R28, R8.reuse, R20, R28 ;  /* 0x00000014081c723c */ /* 0x042ff0000004181c */
[C---:B------:R-:W-:Y:S08]  /*11900*/  HMMA.16816.F32.BF16 R20, R8.reuse, R22, R16 ;  /* 0x000000160814723c */ /* 0x040ff00000041810 */
[C---:B------:R-:W-:Y:S08]  /*11910*/  HMMA.16816.F32.BF16 R16, R8.reuse, R36, R24 ;  /* 0x000000240810723c */ /* 0x040ff00000041818 */
[----:B------:R-:W-:Y:S01]  /*11920*/  HMMA.16816.F32.BF16 R12, R8, R38, R12 ;  /* 0x00000026080c723c */ /* 0x000fe2000004180c */
[----:B------:R-:W-:Y:S04]  /*11930*/  LDSM.16.M88.4 R8, [R183+0x8000] ;  /* 0x00800000b708783b */ /* 0x000fe80000000200 */
[----:B------:R-:W1:Y:S03]  /*11940*/  LDSM.16.M88.4 R36, [R178+0x2000] ;  /* 0x00200000b224783b */ /* 0x000e660000000200 */
[C---:B--2---:R-:W-:Y:S01]  /*11950*/  HMMA.16816.F32.BF16 R24, R4.reuse, R32, R28 ;  /* 0x000000200418723c */ /* 0x044fe2000004181c */
[----:B------:R-:W-:Y:S07]  /*11960*/  LDSM.16.M88.4 R28, [R192] ;  /* 0x00000000c01c783b */ /* 0x000fee0000000200 */
[C---:B------:R-:W-:Y:S01]  /*11970*/  HMMA.16816.F32.BF16 R20, R4.reuse, R34, R20 ;  /* 0x000000220414723c */ /* 0x040fe20000041814 */
[----:B------:R-:W-:Y:S07]  /*11980*/  LDSM.16.M88.4 R32, [R177+0x2000] ;  /* 0x00200000b120783b */ /* 0x000fee0000000200 */
[C---:B---3--:R-:W-:Y:S08]  /*11990*/  HMMA.16816.F32.BF16 R16, R4.reuse, R40, R16 ;  /* 0x000000280410723c */ /* 0x048ff00000041810 */
[----:B------:R-:W-:Y:S01]  /*119a0*/  HMMA.16816.F32.BF16 R12, R4, R42, R12 ;  /* 0x0000002a040c723c */ /* 0x000fe2000004180c */
[----:B------:R-:W2:Y:S04]  /*119b0*/  LDSM.16.M88.4 R4, [R184+0x8000] ;  /* 0x00800000b804783b */ /* 0x000ea80000000200 */
[----:B------:R-:W3:Y:S03]  /*119c0*/  LDSM.16.M88.4 R40, [R191] ;  /* 0x00000000bf28783b */ /* 0x000ee60000000200 */
[C---:B-1----:R-:W-:Y:S08]  /*119d0*/  HMMA.16816.F32.BF16 R24, R8.reuse, R36, R24 ;  /* 0x000000240818723c */ /* 0x042ff00000041818 */
[C---:B------:R-:W-:Y:S01]  /*119e0*/  HMMA.16816.F32.BF16 R20, R8.reuse, R38, R20 ;  /* 0x000000260814723c */ /* 0x040fe20000041814 */
[----:B------:R-:W-:Y:S07]  /*119f0*/  LDSM.16.M88.4 R36, [R176+-0x800] ;  /* 0xfff80000b024783b */ /* 0x000fee0000000200 */
[C---:B------:R-:W-:Y:S08]  /*11a00*/  HMMA.16816.F32.BF16 R16, R8.reuse, R44, R16 ;  /* 0x0000002c0810723c */ /* 0x040ff00000041810 */
[----:B------:R-:W-:Y:S01]  /*11a10*/  HMMA.16816.F32.BF16 R12, R8, R46, R12 ;  /* 0x0000002e080c723c */ /* 0x000fe2000004180c */
[----:B------:R-:W1:Y:S04]  /*11a20*/  LDSM.16.M88.4 R8, [R186+0x8000] ;  /* 0x00800000ba08783b */ /* 0x000e680000000200 */
[----:B------:R-:W4:Y:S03]  /*11a30*/  LDSM.16.M88.4 R44, [R177+0x2800] ;  /* 0x00280000b12c783b */ /* 0x000f260000000200 */
[C---:B--2---:R-:W-:Y:S08]  /*11a40*/  HMMA.16816.F32.BF16 R24, R4.reuse, R28, R24 ;  /* 0x0000001c0418723c */ /* 0x044ff00000041818 */
[C---:B------:R-:W-:Y:S01]  /*11a50*/  HMMA.16816.F32.BF16 R20, R4.reuse, R30, R20 ;  /* 0x0000001e0414723c */ /* 0x040fe20000041814 */
[----:B------:R-:W-:Y:S07]  /*11a60*/  LDSM.16.M88.4 R28, [R176+-0x1000] ;  /* 0xfff00000b01c783b */ /* 0x000fee0000000200 */
[C---:B---3--:R-:W-:Y:S08]  /*11a70*/  HMMA.16816.F32.BF16 R16, R4.reuse, R40, R16 ;  /* 0x000000280410723c */ /* 0x048ff00000041810 */
[----:B------:R-:W-:Y:S01]  /*11a80*/  HMMA.16816.F32.BF16 R12, R4, R42, R12 ;  /* 0x0000002a040c723c */ /* 0x000fe2000004180c */
[----:B------:R-:W2:Y:S04]  /*11a90*/  LDSM.16.M88.4 R4, [R185+0x8000] ;  /* 0x00800000b904783b */ /* 0x000ea80000000200 */
[----:B------:R-:W-:Y:S03]  /*11aa0*/  LDSM.16.M88.4 R40, [R193] ;  /* 0x00000000c128783b */ /* 0x000fe60000000200 */
[C---:B-1----:R-:W-:Y:S08]  /*11ab0*/  HMMA.16816.F32.BF16 R24, R8.reuse, R32, R24 ;  /* 0x000000200818723c */ /* 0x042ff00000041818 */
[C---:B------:R-:W-:Y:S01]  /*11ac0*/  HMMA.16816.F32.BF16 R20, R8.reuse, R34, R20 ;  /* 0x000000220814723c */ /* 0x040fe20000041814 */
[----:B------:R-:W-:Y:S07]  /*11ad0*/  LDSM.16.M88.4 R32, [R178+0x3000] ;  /* 0x00300000b220783b */ /* 0x000fee0000000200 */
[C---:B----4-:R-:W-:Y:S08]  /*11ae0*/  HMMA.16816.F32.BF16 R16, R8.reuse, R44, R16 ;  /* 0x0000002c0810723c */ /* 0x050ff00000041810 */
[----:B------:R-:W-:Y:S01]  /*11af0*/  HMMA.16816.F32.BF16 R12, R8, R46, R12 ;  /* 0x0000002e080c723c */ /* 0x000fe2000004180c */
[----:B------:R-:W1:Y:S04]  /*11b00*/  LDSM.16.M88.4 R8, [R183+0xc000] ;  /* 0x00c00000b708783b */ /* 0x000e680000000200 */
[----:B------:R-:W3:Y:S03]  /*11b10*/  LDSM.16.M88.4 R44, [R178+0x3800] ;  /* 0x00380000b22c783b */ /* 0x000ee60000000200 */
[C---:B--2---:R-:W-:Y:S08]  /*11b20*/  HMMA.16816.F32.BF16 R24, R4.reuse, R28, R24 ;  /* 0x0000001c0418723c */ /* 0x044ff00000041818 */
[C---:B------:R-:W-:Y:S01]  /*11b30*/  HMMA.16816.F32.BF16 R20, R4.reuse, R30, R20 ;  /* 0x0000001e0414723c */ /* 0x040fe20000041814 */
[----:B------:R-:W-:Y:S07]  /*11b40*/  LDSM.16.M88.4 R28, [R188] ;  /* 0x00000000bc1c783b */ /* 0x000fee0000000200 */
[C---:B------:R-:W-:Y:S08]  /*11b50*/  HMMA.16816.F32.BF16 R16, R4.reuse, R36, R16 ;  /* 0x000000240410723c */ /* 0x040ff00000041810 */
[----:B------:R-:W-:Y:S01]  /*11b60*/  HMMA.16816.F32.BF16 R12, R4, R38, R12 ;  /* 0x00000026040c723c */ /* 0x000fe2000004180c */
[----:B------:R-:W2:Y:S04]  /*11b70*/  LDSM.16.M88.4 R4, [R184+0xc000] ;  /* 0x00c00000b804783b */ /* 0x000ea80000000200 */
[----:B------:R-:W-:Y:S03]  /*11b80*/  LDSM.16.M88.4 R36, [R177+0x3000] ;  /* 0x00300000b124783b */ /* 0x000fe60000000200 */
[C---:B-1----:R-:W-:Y:S08]  /*11b90*/  HMMA.16816.F32.BF16 R24, R8.reuse, R32, R24 ;  /* 0x000000200818723c */ /* 0x042ff00000041818 */
[C---:B------:R-:W-:Y:S01]  /*11ba0*/  HMMA.16816.F32.BF16 R20, R8.reuse, R34, R20 ;  /* 0x000000220814723c */ /* 0x040fe20000041814 */
[----:B------:R-:W-:Y:S07]  /*11bb0*/  LDSM.16.M88.4 R32, [R176] ;  /* 0x00000000b020783b */ /* 0x000fee0000000200 */
[C---:B---3--:R-:W-:Y:S08]  /*11bc0*/  HMMA.16816.F32.BF16 R16, R8.reuse, R44, R16 ;  /* 0x0000002c0810723c */ /* 0x048ff00000041810 */
[----:B------:R-:W-:Y:S01]  /*11bd0*/  HMMA.16816.F32.BF16 R12, R8, R46, R12 ;  /* 0x0000002e080c723c */ /* 0x000fe2000004180c */
[----:B------:R-:W1:Y:S04]  /*11be0*/  LDSM.16.M88.4 R8, [R186+0xc000] ;  /* 0x00c00000ba08783b */ /* 0x000e680000000200 */
[----:B------:R-:W3:Y:S03]  /*11bf0*/  LDSM.16.M88.4 R44, [R177+0x3800] ;  /* 0x00380000b12c783b */ /* 0x000ee60000000200 */
[C---:B--2---:R-:W-:Y:S08]  /*11c00*/  HMMA.16816.F32.BF16 R24, R4.reuse, R28, R24 ;  /* 0x0000001c0418723c */ /* 0x044ff00000041818 */
[C---:B------:R-:W-:Y:S01]  /*11c10*/  HMMA.16816.F32.BF16 R20, R4.reuse, R30, R20 ;  /* 0x0000001e0414723c */ /* 0x040fe20000041814 */
[----:B------:R-:W-:Y:S07]  /*11c20*/  LDSM.16.M88.4 R28, [R176+0x800] ;  /* 0x00080000b01c783b */ /* 0x000fee0000000200 */
[C---:B------:R-:W-:Y:S08]  /*11c30*/  HMMA.16816.F32.BF16 R16, R4.reuse, R40, R16 ;  /* 0x000000280410723c */ /* 0x040ff00000041810 */
[----:B------:R-:W-:Y:S01]  /*11c40*/  HMMA.16816.F32.BF16 R12, R4, R42, R12 ;  /* 0x0000002a040c723c */ /* 0x000fe2000004180c */
[----:B------:R-:W2:Y:S01]  /*11c50*/  LDSM.16.M88.4 R4, [R185+0xc000] ;  /* 0x00c00000b904783b */ /* 0x000ea20000000200 */
[----:B------:R-:W-:-:S06]  /*11c60*/  DEPBAR.LE SB0, 0x0 ;  /* 0x000080000000791a */ /* 0x000fcc0000000000 */
[C---:B-1----:R-:W-:Y:S08]  /*11c70*/  HMMA.16816.F32.BF16 R24, R8.reuse, R36, R24 ;  /* 0x000000240818723c */ /* 0x042ff00000041818 */
[C---:B------:R-:W-:Y:S08]  /*11c80*/  HMMA.16816.F32.BF16 R20, R8.reuse, R38, R20 ;  /* 0x000000260814723c */ /* 0x040ff00000041814 */
[C---:B---3--:R-:W-:Y:S08]  /*11c90*/  HMMA.16816.F32.BF16 R16, R8.reuse, R44, R16 ;  /* 0x0000002c0810723c */ /* 0x048ff00000041810 */
[----:B------:R-:W-:Y:S08]  /*11ca0*/  HMMA.16816.F32.BF16 R8, R8, R46, R12 ;  /* 0x0000002e0808723c */ /* 0x000ff0000004180c */
[C---:B--2---:R-:W-:Y:S08]  /*11cb0*/  HMMA.16816.F32.BF16 R24, R4.reuse, R32, R24 ;  /* 0x000000200418723c */ /* 0x044ff00000041818 */
[C---:B------:R-:W-:Y:S08]  /*11cc0*/  HMMA.16816.F32.BF16 R16, R4.reuse, R28, R16 ;  /* 0x0000001c0410723c */ /* 0x040ff00000041810 */
[C---:B------:R-:W-:Y:S08]  /*11cd0*/  HMMA.16816.F32.BF16 R20, R4.reuse, R34, R20 ;  /* 0x000000220414723c */ /* 0x040ff00000041814 */
[----:B------:R-:W-:Y:S01]  /*11ce0*/  HMMA.16816.F32.BF16 R28, R4, R30, R8 ;  /* 0x0000001e041c723c */ /* 0x000fe20000041808 */
[----:B------:R-:W-:Y:S06]  /*11cf0*/  BAR.SYNC.DEFER_BLOCKING 0x0 ;  /* 0x0000000000007b1d */ /* 0x000fec0000010000 */
[----:B------:R-:W-:Y:S01]  /*11d00*/  @!UPT UIADD3 URZ, URZ, URZ, URZ ;  /* 0x0000003f3f3ff290 */ /* 0x000fe2000fffe03f */
[----:B------:R-:W-:Y:S11]  /*11d10*/  @!P0 BRA `(.L_x_834) ;  /* 0x0000032000008947 */ /* 0x000ff60003800000 */
[----:B------:R-:W-:Y:S01]  /*11d20*/  ISETP.NE.AND P4, PT, R120, 0x1, PT ;  /* 0x000000017800780c */ /* 0x000fe20003f85270 */
[----:B------:R-:W-:Y:S01]  /*11d30*/  IMAD.MOV.U32 R198, RZ, RZ, RZ ;  /* 0x000000ffffc67224 */ /* 0x000fe200078e00ff */
[----:B------:R-:W-:-:S04]  /*11d40*/  IADD3 R2, R213, R107, R227 ;  /* 0x0000006bd5027210 */ /* 0x000fc80007ffe0e3 */
[----:B------:R-:W-:-:S05]  /*11d50*/  IADD3 R2, R2, -0x20, RZ ;  /* 0xffffffe002027810 */ /* 0x000fca0007ffe0ff */
        /* <DEDUP_REMOVED lines=25> */
.L_x_983:
[----:B------:R-:W-:Y:S05]  /*11ef0*/  BRA.DIV ~URZ, `(.L_x_836) ;  /* 0x0000f1f27f007947 */ /* 0x000fea000b800000 */
[----:B-1----:R1:W3:Y:S02]  /*11f00*/  SHFL.IDX PT, R0, R5, RZ, 0x181f ;  /* 0x00181fff05007589 */ /* 0x0022e400000e0000 */
.L_x_984:
[C---:B------:R-:W-:Y:S02]  /*11f10*/  ISETP.GE.AND P1, PT, R134.reuse, c[0x0][0x1d4], PT ;  /* 0x0000750086007a0c */ /* 0x040fe40003f26270 */
[----:B---3--:R-:W-:Y:S02]  /*11f20*/  LEA R2, P0, R134, R0, 0x1 ;  /* 0x0000000086027211 */ /* 0x008fe400078008ff */
[----:B------:R-:W-:Y:S02]  /*11f30*/  ISETP.GE.AND P3, PT, R138, c[0x0][0x1d4], PT ;  /* 0x000075008a007a0c */ /* 0x000fe40003f66270 */
[----:B--2---:R-:W-:Y:S02]  /*11f40*/  LEA.HI.X R3, R134, R4, R135, 0x1, P0 ;  /* 0x0000000486037211 */ /* 0x004fe400000f0c87 */
[----:B------:R-:W-:Y:S02]  /*11f50*/  LEA R8, P0, R202, R0, 0x1 ;  /* 0x00000000ca087211 */ /* 0x000fe400078008ff */
[----:B------:R-:W-:-:S02]  /*11f60*/  ISETP.GE.AND P2, PT, R201, c[0x0][0x1d4], PT ;  /* 0x00007500c9007a0c */ /* 0x000fc40003f46270 */
[----:B------:R-:W-:Y:S01]  /*11f70*/  LEA.HI.X R9, R202, R4, R207, 0x1, P0 ;  /* 0x00000004ca097211 */ /* 0x000fe200000f0ccf */
[----:B------:R-:W-:Y:S01]  /*11f80*/  @!PT LDS RZ, [RZ] ;  /* 0x00000000fffff984 */ /* 0x000fe20000000800 */
[----:B------:R-:W-:Y:S01]  /*11f90*/  @!PT LDS RZ, [RZ] ;  /* 0x00000000fffff984 */ /* 0x000fe20000000800 */
[----:B------:R-:W-:Y:S01]  /*11fa0*/  @!PT LDS RZ, [RZ] ;  /* 0x00000000fffff984 */ /* 0x000fe20000000800 */
[----:B------:R2:W-:Y:S01]  /*11fb0*/  LDGSTS.E.BYPASS.LTC128B.128 [R195+0xc080], [R2.64], !P1 ;  /* 0x0c08000002c37fae */ /* 0x0005e2000c901d48 */
[C---:B------:R-:W-:Y:S02]  /*11fc0*/  LEA R6, P0, R201.reuse, R0, 0x1 ;  /* 0x00000000c9067211 */ /* 0x040fe400078008ff */
[----:B------:R-:W-:Y:S01]  /*11fd0*/  ISETP.GE.AND P1, PT, R200, c[0x0][0x1d4], PT ;  /* 0x00007500c8007a0c */ /* 0x000fe20003f26270 */
[----:B------:R3:W-:Y:S01]  /*11fe0*/  LDGSTS.E.BYPASS.LTC128B.128 [R195+0xd080], [R8.64], !P3 ;  /* 0x0d08000008c37fae */ /* 0x0007e2000d901d48 */
[----:B------:R-:W-:-:S05]  /*11ff0*/  LEA.HI.X R7, R201, R4, R208, 0x1, P0 ;  /* 0x00000004c9077211 */ /* 0x000fca00000f0cd0 */
[----:B------:R3:W-:Y:S01]  /*12000*/  LDGSTS.E.BYPASS.LTC128B.128 [R195+0xe080], [R6.64], !P2 ;  /* 0x0e08000006c37fae */ /* 0x0007e2000d101d48 */
[----:B--2---:R-:W-:-:S04]  /*12010*/  LEA R2, P0, R200, R0, 0x1 ;  /* 0x00000000c8027211 */ /* 0x004fc800078008ff */
[----:B------:R-:W-:-:S05]  /*12020*/  LEA.HI.X R3, R200, R4, R206, 0x1, P0 ;  /* 0x00000004c8037211 */ /* 0x000fca00000f0cce */
[----:B------:R3:W-:Y:S04]  /*12030*/  LDGSTS.E.BYPASS.LTC128B.128 [R195+0xf080], [R2.64], !P1 ;  /* 0x0f08000002c37fae */ /* 0x0007e8000c901d48 */
.L_x_834:
[----:B------:R-:W-:Y:S05]  /*12040*/  BSYNC B0 ;  /* 0x0000000000007941 */ /* 0x000fea0003800000 */
.L_x_833:
[----:B------:R-:W-:Y:S01]  /*12050*/  IMAD.MOV.U32 R0, RZ, RZ, c[0x0][0x2c4] ;  /* 0x0000b100ff007624 */ /* 0x000fe200078e00ff */
[----:B------:R-:W-:Y:S01]  /*12060*/  ULDC UR4, c[0x0][0x324] ;  /* 0x0000c90000047ab9 */ /* 0x000fe20000000800 */
[----:B---3--:R-:W-:Y:S01]  /*12070*/  IADD3 R2, R210, 0x1, -R107 ;  /* 0x00000001d2027810 */ /* 0x008fe20007ffe86b */
[----:B------:R-:W-:Y:S01]  /*12080*/  ULOP3.LUT UR4, URZ, UR4, URZ, 0x33, !UPT ;  /* 0x000000043f047292 */ /* 0x000fe2000f8e333f */
[----:B------:R-:W0:Y:S01]  /*12090*/  LDGDEPBAR ;  /* 0x00000000000079af */ /* 0x000e220000000000 */
[----:B------:R-:W-:Y:S01]  /*120a0*/  ISETP.NE.AND P0, PT, R0, 0x1, PT ;  /* 0x000000010000780c */ /* 0x000fe20003f05270 */
[----:B------:R-:W-:Y:S02]  /*120b0*/  IMAD.IADD R0, R236, 0x1, R228 ;  /* 0x00000001ec007824 */ /* 0x000fe400078e02e4 */
[----:B------:R-:W-:Y:S02]  /*120c0*/  IMAD.IADD R7, R116, 0x1, -R216 ;  /* 0x0000000174077824 */ /* 0x000fe400078e0ad8 */
[----:B------:R-:W-:-:S08]  /*120d0*/  IMAD.MOV.U32 R4, RZ, RZ, R0 ;  /* 0x000000ffff047224 */ /* 0x000fd000078e0000 */
[----:B------:R-:W-:Y:S01]  /*120e0*/  @P0 IMAD.HI.U32 R3, R0, c[0x0][0x2c8], RZ ;  /* 0x0000b20000030a27 */ /* 0x000fe200078e00ff */
[----:B------:R-:W-:-:S04]  /*120f0*/  IADD3 R0, -R211, R2, -R216 ;  /* 0x00000002d3007210 */ /* 0x000fc80007ffe9d8 */
[C---:B------:R-:W-:Y:S02]  /*12100*/  IADD3 R6, R0.reuse, UR4, RZ ;  /* 0x0000000400067c10 */ /* 0x040fe4000fffe0ff */
[----:B------:R-:W-:Y:S02]  /*12110*/  @P0 SHF.R.U32.HI R4, RZ, c[0x0][0x2cc], R3 ;  /* 0x0000b300ff040a19 */ /* 0x000fe40000011603 */
[----:B-1----:R-:W-:Y:S01]  /*12120*/  IADD3 R5, R0, c[0x0][0x328], RZ ;  /* 0x0000ca0000057a10 */ /* 0x002fe20007ffe0ff */
[----:B------:R-:W-:Y:S05]  /*12130*/  BRA.DIV ~URZ, `(.L_x_837) ;  /* 0x0000f0127f007947 */ /* 0x000fea000b800000 */
[----:B------:R1:W2:Y:S02]  /*12140*/  SHFL.IDX PT, R3, R4, RZ, 0x1c1f ;  /* 0x001c1fff04037589 */ /* 0x0002a400000e0000 */
.L_x_985:
[----:B------:R-:W-:Y:S01]  /*12150*/  IMAD.MOV.U32 R0, RZ, RZ, c[0x0][0x32c] ;  /* 0x0000cb00ff007624 */ /* 0x000fe200078e00ff */
[----:B--2---:R-:W-:-:S04]  /*12160*/  IADD3 R2, R5, R3, RZ ;  /* 0x0000000305027210 */ /* 0x004fc80007ffe0ff */
[----:B------:R-:W-:Y:S01]  /*12170*/  ISETP.GE.AND P0, PT, R0, 0x1, PT ;  /* 0x000000010000780c */ /* 0x000fe20003f06270 */
[----:B------:R-:W-:Y:S01]  /*12180*/  IMAD.IADD R0, R6, 0x1, R3 ;  /* 0x0000000106007824 */ /* 0x000fe200078e0203 */
[----:B------:R-:W-:-:S11]  /*12190*/  IMNMX R2, R7, R2, PT ;  /* 0x0000000207027217 */ /* 0x000fd60003800200 */
[----:B------:R-:W-:Y:S05]  /*121a0*/  @!P0 BRA `(.L_x_838) ;  /* 0x0000015000008947 */ /* 0x000fea0003800000 */
[----:B------:R-:W-:Y:S01]  /*121b0*/  IADD3 R3, -R211, R210, R3 ;  /* 0x000000d2d3037210 */ /* 0x000fe20007ffe103 */
[----:B------:R-:W-:Y:S03]  /*121c0*/  BSSY B0, `(.L_x_839) ;  /* 0x000000e000007945 */ /* 0x000fe60003800000 */
        /* <DEDUP_REMOVED lines=9> */
.L_x_840:
[----:B------:R-:W-:-:S04]  /*12260*/  MOV R8, c[0x0][0x32c] ;  /* 0x0000cb0000087a02 */ /* 0x000fc80000000f00 */
[----:B------:R-:W-:-:S13]  /*12270*/  ISETP.NE.AND P0, PT, R8, 0x1, PT ;  /* 0x000000010800780c */ /* 0x000fda0003f05270 */
[----:B------:R-:W-:-:S05]  /*12280*/  @P0 IMAD.HI.U32 R8, R3, c[0x0][0x330], RZ ;  /* 0x0000cc0003080a27 */ /* 0x000fca00078e00ff */
[----:B------:R-:W-:Y:S02]  /*12290*/  @P0 SHF.R.U32.HI R3, RZ, c[0x0][0x334], R8 ;  /* 0x0000cd00ff030a19 */ /* 0x000fe40000011608 */
.L_x_841:
[----:B------:R-:W-:Y:S05]  /*122a0*/  BSYNC B0 ;  /* 0x0000000000007941 */ /* 0x000fea0003800000 */
.L_x_839:
[----:B------:R-:W-:-:S04]  /*122b0*/  IMAD R3, R3, c[0x0][0x32c], -R107 ;  /* 0x0000cb0003037a24 */ /* 0x000fc800078e0a6b */
[----:B------:R-:W-:-:S05]  /*122c0*/  IMAD.IADD R3, R3, 0x1, -R216 ;  /* 0x0000000103037824 */ /* 0x000fca00078e0ad8 */
[----:B------:R-:W-:Y:S02]  /*122d0*/  IADD3 R8, R3, c[0x0][0x32c], RZ ;  /* 0x0000cb0003087a10 */ /* 0x000fe40007ffe0ff */
[----:B------:R-:W-:Y:S02]  /*122e0*/  IMNMX R0, R0, R3, !PT ;  /* 0x0000000300007217 */ /* 0x000fe40007800200 */
[----:B------:R-:W-:Y:S02]  /*122f0*/  IMNMX R2, R2, R8, PT ;  /* 0x0000000802027217 */ /* 0x000fe40003800200 */
.L_x_838:
[----:B------:R-:W-:-:S04]  /*12300*/  ISETP.GT.AND P1, PT, R196, RZ, PT ;  /* 0x000000ffc400720c */ /* 0x000fc80003f24270 */
[C---:B------:R-:W-:Y:S02]  /*12310*/  ISETP.GT.AND P2, PT, R0.reuse, RZ, P1 ;  /* 0x000000ff0000720c */ /* 0x040fe40000f44270 */
[----:B------:R-:W-:Y:S02]  /*12320*/  ISETP.GT.AND P0, PT, R0, 0x1, P1 ;  /* 0x000000010000780c */ /* 0x000fe40000f04270 */
[C---:B------:R-:W-:Y:S02]  /*12330*/  ISETP.LT.OR P2, PT, R2.reuse, 0x1, P2 ;  /* 0x000000010200780c */ /* 0x040fe40001741670 */
[----:B------:R-:W-:Y:S02]  /*12340*/  ISETP.LT.OR P0, PT, R2, 0x2, P0 ;  /* 0x000000020200780c */ /* 0x000fe40000701670 */
[----:B------:R-:W-:Y:S02]  /*12350*/  FSEL R10, R24, -INF , !P2 ;  /* 0xff800000180a7808 */ /* 0x000fe40005000000 */
[----:B------:R-:W-:-:S02]  /*12360*/  ISETP.GT.AND P2, PT, R0, 0x8, P1 ;  /* 0x000000080000780c */ /* 0x000fc40000f44270 */
[----:B------:R-:W-:Y:S02]  /*12370*/  FSEL R11, R25, -INF , !P0 ;  /* 0xff800000190b7808 */ /* 0x000fe40004000000 */
        /* <DEDUP_REMOVED lines=16> */
[----:B------:R-:W-:Y:S01]  /*12480*/  FSEL R28, R29, -INF , !P0 ;  /* 0xff8000001d1c7808 */ /* 0x000fe20004000000 */
[----:B------:R-:W-:Y:S06]  /*12490*/  BRA.DIV ~URZ, `(.L_x_842) ;  /* 0x0000ed227f007947 */ /* 0x000fec000b800000 */
[----:B------:R2:W3:Y:S02]  /*124a0*/  SHFL.IDX PT, R3, R4, 0x1, 0x1c1f ;  /* 0x003c1f0004037f89 */ /* 0x0004e400000e0000 */
.L_x_986:
[----:B------:R-:W-:Y:S01]  /*124b0*/  IMAD.MOV.U32 R0, RZ, RZ, c[0x0][0x32c] ;  /* 0x0000cb00ff007624 */ /* 0x000fe200078e00ff */
[----:B---3--:R-:W-:-:S04]  /*124c0*/  IADD3 R2, R5, R3, RZ ;  /* 0x0000000305027210 */ /* 0x008fc80007ffe0ff */
        /* <DEDUP_REMOVED lines=8> */
[----:B-12---:R-:W-:Y:S01]  /*12550*/  IMAD.MOV.U32 R4, RZ, RZ, c[0x0][0x32c] ;  /* 0x0000cb00ff047624 */ /* 0x006fe200078e00ff */
[----:B------:R-:W-:-:S04]  /*12560*/  LOP3.LUT R3, RZ, R3, RZ, 0x33, !PT ;  /* 0x00000003ff037212 */ /* 0x000fc800078e33ff */
[----:B------:R-:W-:-:S13]  /*12570*/  ISETP.NE.AND P0, PT, R4, 0x1, PT ;  /* 0x000000010400780c */ /* 0x000fda0003f05270 */
[----:B------:R-:W-:-:S05]  /*12580*/  @P0 IMAD.HI.U32 R4, R3, c[0x0][0x330], RZ ;  /* 0x0000cc0003040a27 */ /* 0x000fca00078e00ff */
[----:B------:R-:W-:-:S04]  /*12590*/  @P0 SHF.R.U32.HI R3, RZ, c[0x0][0x334], R4 ;  /* 0x0000cd00ff030a19 */ /* 0x000fc80000011604 */
[----:B------:R-:W-:Y:S01]  /*125a0*/  LOP3.LUT R3, RZ, R3, RZ, 0x33, !PT ;  /* 0x00000003ff037212 */ /* 0x000fe200078e33ff */
[----:B------:R-:W-:Y:S05]  /*125b0*/  BRA `(.L_x_846) ;  /* 0x0000004000007947 */ /* 0x000fea0003800000 */
.L_x_845:
[----:B-12---:R-:W-:-:S04]  /*125c0*/  MOV R4, c[0x0][0x32c] ;  /* 0x0000cb0000047a02 */ /* 0x006fc80000000f00 */
[----:B------:R-:W-:-:S13]  /*125d0*/  ISETP.NE.AND P0, PT, R4, 0x1, PT ;  /* 0x000000010400780c */ /* 0x000fda0003f05270 */
[----:B------:R-:W-:-:S05]  /*125e0*/  @P0 IMAD.HI.U32 R4, R3, c[0x0][0x330], RZ ;  /* 0x0000cc0003040a27 */ /* 0x000fca00078e00ff */
[----:B------:R-:W-:Y:S02]  /*125f0*/  @P0 SHF.R.U32.HI R3, RZ, c[0x0][0x334], R4 ;  /* 0x0000cd00ff030a19 */ /* 0x000fe40000011604 */
.L_x_846:
[----:B------:R-:W-:Y:S05]  /*12600*/  BSYNC B0 ;  /* 0x0000000000007941 */ /* 0x000fea0003800000 */
.L_x_844:
[----:B------:R-:W-:-:S04]  /*12610*/  IMAD R3, R3, c[0x0][0x32c], -R107 ;  /* 0x0000cb0003037a24 */ /* 0x000fc800078e0a6b */
[----:B------:R-:W-:-:S05]  /*12620*/  IMAD.IADD R3, R3, 0x1, -R216 ;  /* 0x0000000103037824 */ /* 0x000fca00078e0ad8 */
[----:B------:R-:W-:Y:S02]  /*12630*/  IADD3 R4, R3, c[0x0][0x32c], RZ ;  /* 0x0000cb0003047a10 */ /* 0x000fe40007ffe0ff */
[----:B------:R-:W-:Y:S02]  /*12640*/  IMNMX R0, R0, R3, !PT ;  /* 0x0000000300007217 */ /* 0x000fe40007800200 */
[----:B------:R-:W-:Y:S02]  /*12650*/  IMNMX R2, R2, R4, PT ;  /* 0x0000000402027217 */ /* 0x000fe40003800200 */
.L_x_843:
[C---:B------:R-:W-:Y:S02]  /*12660*/  ISETP.GT.AND P0, PT, R0.reuse, 0x1, P1 ;  /* 0x000000010000780c */ /* 0x040fe40000f04270 */
[----:B------:R-:W-:Y:S02]  /*12670*/  ISETP.GT.AND P2, PT, R0, 0x8, P1 ;  /* 0x000000080000780c */ /* 0x000fe40000f44270 */
[C---:B------:R-:W-:Y:S02]  /*12680*/  ISETP.LT.OR P0, PT, R2.reuse, 0x2, P0 ;  /* 0x000000020200780c */ /* 0x040fe40000701670 */
[----:B------:R-:W-:-:S02]  /*12690*/  ISETP.LT.OR P2, PT, R2, 0x9, P2 ;  /* 0x000000090200780c */ /* 0x000fc40001741670 */
[----:B------:R-:W-:Y:S02]  /*126a0*/  FSEL R7, R27, -INF , !P0 ;  /* 0xff8000001b077808 */ /* 0x000fe40004000000 */
[----:B------:R-:W-:Y:S02]  /*126b0*/  ISETP.GT.AND P0, PT, R0, 0x9, P1 ;  /* 0x000000090000780c */ /* 0x000fe40000f04270 */
[----:B------:R-:W-:Y:S02]  /*126c0*/  FSEL R8, R22, -INF , !P2 ;  /* 0xff80000016087808 */ /* 0x000fe40005000000 */
[----:B------:R-:W-:Y:S02]  /*126d0*/  ISETP.GT.AND P2, PT, R0, RZ, P1 ;  /* 0x000000ff0000720c */ /* 0x000fe40000f44270 */
[C---:B------:R-:W-:Y:S02]  /*126e0*/  ISETP.LT.OR P0, PT, R2.reuse, 0xa, P0 ;  /* 0x0000000a0200780c */ /* 0x040fe40000701670 */
[----:B------:R-:W-:-:S02]  /*126f0*/  ISETP.LT.OR P2, PT, R2, 0x1, P2 ;  /* 0x000000010200780c */ /* 0x000fc40001741670 */
[----:B------:R-:W-:Y:S02]  /*12700*/  FSEL R9, R23, -INF , !P0 ;  /* 0xff80000017097808 */ /* 0x000fe40004000000 */
[----:B------:R-:W-:Y:S02]  /*12710*/  ISETP.GT.AND P0, PT, R0, 0x10, P1 ;  /* 0x000000100000780c */ /* 0x000fe40000f04270 */
[----:B------:R-:W-:Y:S02]  /*12720*/  FSEL R6, R26, -INF , !P2 ;  /* 0xff8000001a067808 */ /* 0x000fe40005000000 */
[----:B------:R-:W-:Y:S02]  /*12730*/  FMNMX.FTZ R3, R10, R11, !PT ;  /* 0x0000000b0a037209 */ /* 0x000fe40007810000 */
[----:B------:R-:W-:Y:S02]  /*12740*/  ISETP.LT.OR P2, PT, R2, 0x11, P0 ;  /* 0x000000110200780c */ /* 0x000fe40000741670 */
[----:B-12---:R-:W-:-:S02]  /*12750*/  FMNMX.FTZ R4, R6, R7, !PT ;  /* 0x0000000706047209 */ /* 0x006fc40007810000 */
[----:B------:R-:W-:Y:S02]  /*12760*/  ISETP.GT.AND P0, PT, R0, 0x11, P1 ;  /* 0x000000110000780c */ /* 0x000fe40000f04270 */
[----:B------:R-:W-:Y:S02]  /*12770*/  FMNMX.FTZ R3, R12, R3, !PT ;  /* 0x000000030c037209 */ /* 0x000fe40007810000 */
[----:B------:R-:W-:Y:S02]  /*12780*/  FSEL R27, R18, -INF , !P2 ;  /* 0xff800000121b7808 */ /* 0x000fe40005000000 */
[----:B------:R-:W-:Y:S02]  /*12790*/  FMNMX.FTZ R4, R8, R4, !PT ;  /* 0x0000000408047209 */ /* 0x000fe40007810000 */
[----:B------:R-:W-:Y:S02]  /*127a0*/  ISETP.LT.OR P2, PT, R2, 0x12, P0 ;  /* 0x000000120200780c */ /* 0x000fe40000741670 */
[----:B------:R-:W-:-:S02]  /*127b0*/  ISETP.GT.AND P3, PT, R0, 0x18, P1 ;  /* 0x000000180000780c */ /* 0x000fc40000f64270 */
[----:B------:R-:W-:Y:S02]  /*127c0*/  ISETP.GT.AND P0, PT, R0, 0x19, P1 ;  /* 0x000000190000780c */ /* 0x000fe40000f04270 */
[----:B------:R-:W-:Y:S02]  /*127d0*/  FMNMX.FTZ R0, R13, R3, !PT ;  /* 0x000000030d007209 */ /* 0x000fe40007810000 */
[----:B------:R-:W-:Y:S02]  /*127e0*/  FMNMX.FTZ R3, R9, R4, !PT ;  /* 0x0000000409037209 */ /* 0x000fe40007810000 */
[----:B------:R-:W-:Y:S02]  /*127f0*/  FSEL R24, R19, -INF , !P2 ;  /* 0xff80000013187808 */ /* 0x000fe40005000000 */
[----:B------:R-:W-:Y:S02]  /*12800*/  ISETP.LT.OR P1, PT, R2, 0x19, P3 ;  /* 0x000000190200780c */ /* 0x000fe40001f21670 */
[----:B------:R-:W-:-:S02]  /*12810*/  FMNMX.FTZ R0, R14, R0, !PT ;  /* 0x000000000e007209 */ /* 0x000fc40007810000 */
[----:B------:R-:W-:Y:S02]  /*12820*/  FMNMX.FTZ R3, R27, R3, !PT ;  /* 0x000000031b037209 */ /* 0x000fe40007810000 */
[----:B------:R-:W-:Y:S02]  /*12830*/  ISETP.LT.OR P0, PT, R2, 0x1a, P0 ;  /* 0x0000001a0200780c */ /* 0x000fe40000701670 */
[----:B------:R-:W-:Y:S02]  /*12840*/  FSEL R26, R30, -INF , !P1 ;  /* 0xff8000001e1a7808 */ /* 0x000fe40004800000 */
[----:B------:R-:W-:Y:S02]  /*12850*/  FMNMX.FTZ R0, R17, R0, !PT ;  /* 0x0000000011007209 */ /* 0x000fe40007810000 */
[----:B------:R-:W-:Y:S02]  /*12860*/  FMNMX.FTZ R2, R24, R3, !PT ;  /* 0x0000000318027209 */ /* 0x000fe40007810000 */
[----:B------:R-:W-:-:S02]  /*12870*/  FSEL R25, R31, -INF , !P0 ;  /* 0xff8000001f197808 */ /* 0x000fc40004000000 */
[----:B------:R-:W-:Y:S02]  /*12880*/  FMNMX.FTZ R0, R16, R0, !PT ;  /* 0x0000000010007209 */ /* 0x000fe40007810000 */
[----:B------:R-:W-:Y:S02]  /*12890*/  FMNMX.FTZ R2, R26, R2, !PT ;  /* 0x000000021a027209 */ /* 0x000fe40007810000 */
[----:B------:R-:W-:Y:S02]  /*128a0*/  FMNMX.FTZ R4, R28, R0, !PT ;  /* 0x000000001c047209 */ /* 0x000fe40007810000 */
[----:B------:R-:W-:Y:S01]  /*128b0*/  FMNMX.FTZ R5, R25, R2, !PT ;  /* 0x0000000219057209 */ /* 0x000fe20007810000 */
[----:B------:R-:W-:Y:S05]  /*128c0*/  BRA.DIV ~URZ, `(.L_x_847) ;  /* 0x0000e9627f007947 */ /* 0x000fea000b800000 */
[----:B------:R1:W2:Y:S02]  /*128d0*/  SHFL.BFLY PT, R0, R4, 0x2, 0x1f ;  /* 0x0c401f0004007f89 */ /* 0x0002a400000e0000 */
.L_x_987:
[----:B-12---:R-:W-:Y:S01]  /*128e0*/  FMNMX.FTZ R4, R4, R0, !PT ;  /* 0x0000000004047209 */ /* 0x006fe20007810000 */
[----:B------:R-:W-:Y:S05]  /*128f0*/  BRA.DIV ~URZ, `(.L_x_848) ;  /* 0x0000e9827f007947 */ /* 0x000fea000b800000 */
[----:B------:R-:W1:Y:S04]  /*12900*/  SHFL.BFLY PT, R0, R5, 0x2, 0x1f ;  /* 0x0c401f0005007f89 */ /* 0x000e6800000e0000 */
[----:B------:R-:W2:Y:S01]  /*12910*/  SHFL.BFLY PT, R2, R4, 0x1, 0x1f ;  /* 0x0c201f0004027f89 */ /* 0x000ea200000e0000 */
[----:B-1----:R-:W-:-:S02]  /*12920*/  FMNMX.FTZ R5, R5, R0, !PT ;  /* 0x0000000005057209 */ /* 0x002fc40007810000 */
[----:B--2---:R-:W-:-:S03]  /*12930*/  FMNMX.FTZ R133, R4, R2, !PT ;  /* 0x0000000204857209 */ /* 0x004fc60007810000 */
[----:B------:R1:W2:Y:S04]  /*12940*/  SHFL.BFLY PT, R3, R5, 0x1, 0x1f ;  /* 0x0c201f0005037f89 */ /* 0x0002a800000e0000 */
.L_x_988:
[C---:B------:R-:W-:Y:S01]  /*12950*/  FMUL.FTZ R2, R133.reuse, c[0x0][0x2d0] ;  /* 0x0000b40085027a20 */ /* 0x040fe20000410000 */
[----:B------:R-:W-:Y:S01]  /*12960*/  FSETP.NEU.FTZ.AND P0, PT, R133, -INF , PT ;  /* 0xff8000008500780b */ /* 0x000fe20003f1d000 */
[----:B------:R-:W-:Y:S01]  /*12970*/  WARPSYNC 0xffffffff ;  /* 0xffffffff00007948 */ /* 0x000fe20003800000 */
[----:B--2---:R-:W-:Y:S01]  /*12980*/  FMNMX.FTZ R4, R3, R5, !PT ;  /* 0x0000000503047209 */ /* 0x004fe20007810000 */
[----:B------:R-:W-:Y:S01]  /*12990*/  LDSM.16.MT88.4 R20, [R180] ;  /* 0x00000000b414783b */ /* 0x000fe20000004200 */
[----:B------:R-:W-:Y:S02]  /*129a0*/  FSEL R2, R2, RZ, P0 ;  /* 0x000000ff02027208 */ /* 0x000fe40000000000 */
[----:B------:R-:W-:Y:S01]  /*129b0*/  FSETP.NEU.FTZ.AND P0, PT, R4, -INF , PT ;  /* 0xff8000000400780b */ /* 0x000fe20003f1d000 */
[----:B------:R-:W-:Y:S01]  /*129c0*/  LDSM.16.MT88.4 R148, [R179+0x800] ;  /* 0x00080000b394783b */ /* 0x000fe20000004200 */
[----:B------:R-:W-:Y:S01]  /*129d0*/  MOV R132, c[0x0][0x2c4] ;  /* 0x0000b10000847a02 */ /* 0x000fe20000000f00 */
[--C-:B------:R-:W-:Y:S01]  /*129e0*/  FFMA.FTZ R0, R10, c[0x0][0x2d0], -R2.reuse ;  /* 0x0000b4000a007a23 */ /* 0x100fe20000010802 */
[----:B------:R-:W-:Y:S01]  /*129f0*/  IADD3 R196, R196, -0x2, RZ ;  /* 0xfffffffec4c47810 */ /* 0x000fe20007ffe0ff */
[----:B------:R-:W-:Y:S01]  /*12a00*/  FFMA.FTZ R3, R13, c[0x0][0x2d0], -R2 ;  /* 0x0000b4000d037a23 */ /* 0x000fe20000010802 */
[----:B------:R-:W-:Y:S01]  /*12a10*/  LDSM.16.MT88.4 R32, [R182+0x800] ;  /* 0x00080000b620783b */ /* 0x000fe20000004200 */
[----:B------:R2:W-:Y:S01]  /*12a20*/  MUFU.EX2 R110, R0 ;  /* 0x00000000006e7308 */ /* 0x0005e20000000800 */
[----:B------:R-:W-:-:S02]  /*12a30*/  ISETP.NE.AND P1, PT, R132, 0x1, PT ;  /* 0x000000018400780c */ /* 0x000fc40003f25270 */
[----:B------:R-:W-:Y:S01]  /*12a40*/  LDSM.16.MT88.4 R36, [R181] ;  /* 0x00000000b524783b */ /* 0x000fe20000004200 */
[----:B------:R-:W-:-:S03]  /*12a50*/  MOV R132, c[0x0][0x32c] ;  /* 0x0000cb0000847a02 */ /* 0x000fc60000000f00 */
[----:B------:R-:W-:Y:S01]  /*12a60*/  LDSM.16.MT88.4 R40, [R179+0x1000] ;  /* 0x00100000b328783b */ /* 0x000fe20000004200 */
[----:B------:R3:W-:Y:S03]  /*12a70*/  MUFU.EX2 R119, R3 ;  /* 0x0000000300777308 */ /* 0x0007e60000000800 */
[----:B------:R-:W-:Y:S04]  /*12a80*/  LDSM.16.MT88.4 R52, [R181+0x800] ;  /* 0x00080000b534783b */ /* 0x000fe80000004200 */
[----:B------:R-:W-:Y:S01]  /*12a90*/  LDSM.16.MT88.4 R56, [R182+0x1000] ;  /* 0x00100000b638783b */ /* 0x000fe20000004200 */
[----:B--2---:R-:W-:-:S03]  /*12aa0*/  FFMA.FTZ R0, R11, c[0x0][0x2d0], -R2 ;  /* 0x0000b4000b007a23 */ /* 0x004fc60000010802 */
[----:B------:R-:W-:Y:S01]  /*12ab0*/  LDSM.16.MT88.4 R68, [R182+0x1800] ;  /* 0x00180000b644783b */ /* 0x000fe20000004200 */
[----:B------:R2:W-:Y:S03]  /*12ac0*/  MUFU.EX2 R108, R0 ;  /* 0x00000000006c7308 */ /* 0x0005e60000000800 */
[----:B------:R-:W-:Y:S01]  /*12ad0*/  LDSM.16.MT88.4 R72, [R179+0x2000] ;  /* 0x00200000b348783b */ /* 0x000fe20000004200 */
[----:B---3--:R-:W-:-:S03]  /*12ae0*/  FFMA.FTZ R3, R14, c[0x0][0x2d0], -R2 ;  /* 0x0000b4000e037a23 */ /* 0x008fc60000010802 */
[----:B------:R-:W-:Y:S01]  /*12af0*/  LDSM.16.MT88.4 R60, [R180+0x1000] ;  /* 0x00100000b43c783b */ /* 0x000fe20000004200 */
[----:B------:R-:W-:Y:S03]  /*12b00*/  MUFU.EX2 R118, R3 ;  /* 0x0000000300767308 */ /* 0x000fe60000000800 */
[----:B------:R-:W-:Y:S04]  /*12b10*/  LDSM.16.MT88.4 R64, [R181+0x1000] ;  /* 0x00100000b540783b */ /* 0x000fe80000004200 */
[----:B------:R-:W-:Y:S01]  /*12b20*/  LDSM.16.MT88.4 R80, [R181+0x1800] ;  /* 0x00180000b550783b */ /* 0x000fe20000004200 */
[----:B--2---:R-:W-:-:S03]  /*12b30*/  FFMA.FTZ R0, R12, c[0x0][0x2d0], -R2 ;  /* 0x0000b4000c007a23 */ /* 0x004fc60000010802 */
[----:B------:R-:W2:Y:S01]  /*12b40*/  LDSM.16.MT88.4 R12, [R179] ;  /* 0x00000000b30c783b */ /* 0x000ea20000004200 */
[----:B------:R3:W4:Y:S03]  /*12b50*/  MUFU.EX2 R109, R0 ;  /* 0x00000000006d7308 */ /* 0x0007260000000800 */
[----:B------:R-:W5:Y:S04]  /*12b60*/  LDSM.16.MT88.4 R84, [R180+0x2000] ;  /* 0x00200000b454783b */ /* 0x000f680000004200 */
[----:B------:R-:W-:Y:S04]  /*12b70*/  LDSM.16.MT88.4 R92, [R180+0x2800] ;  /* 0x00280000b45c783b */ /* 0x000fe80000004200 */
[----:B------:R-:W-:Y:S04]  /*12b80*/  LDSM.16.MT88.4 R96, [R181+0x2800] ;  /* 0x00280000b560783b */ /* 0x000fe80000004200 */
[----:B------:R-:W-:Y:S01]  /*12b90*/  LDSM.16.MT88.4 R112, [R180+0x3000] ;  /* 0x00300000b470783b */ /* 0x000fe20000004200 */
[----:B---3--:R-:W-:Y:S01]  /*12ba0*/  FMUL.FTZ R0, R4, c[0x0][0x2d0] ;  /* 0x0000b40004007a20 */ /* 0x008fe20000410000 */
[----:B----4-:R-:W-:-:S02]  /*12bb0*/  F2FP.BF16.PACK_AB R10, R119, R109 ;  /* 0x0000006d770a723e */ /* 0x010fc400000010ff */
[----:B------:R-:W-:Y:S02]  /*12bc0*/  LDSM.16.MT88.4 R120, [R182+0x3000] ;  /* 0x00300000b678783b */ /* 0x000fe40000004200 */
[----:B------:R-:W-:Y:S02]  /*12bd0*/  FSEL R0, R0, RZ, P0 ;  /* 0x000000ff00007208 */ /* 0x000fe40000000000 */
[----:B------:R-:W-:Y:S03]  /*12be0*/  LDSM.16.MT88.4 R48, [R180+0x1800] ;  /* 0x00180000b430783b */ /* 0x000fe60000004200 */
[--C-:B------:R-:W-:Y:S01]  /*12bf0*/  FFMA.FTZ R3, R6, c[0x0][0x2d0], -R0.reuse ;  /* 0x0000b40006037a23 */ /* 0x100fe20000010800 */
[----:B------:R-:W-:Y:S03]  /*12c00*/  LDSM.16.MT88.4 R88, [R182+0x2000] ;  /* 0x00200000b658783b */ /* 0x000fe60000004200 */
[----:B------:R3:W-:Y:S01]  /*12c10*/  MUFU.EX2 R6, R3 ;  /* 0x0000000300067308 */ /* 0x0007e20000000800 */
[----:B------:R-:W4:Y:S01]  /*12c20*/  LDSM.16.MT88.4 R104, [R179+0x3000] ;  /* 0x00300000b368783b */ /* 0x000f220000004200 */
[----:B---3--:R-:W-:-:S06]  /*12c30*/  FFMA.FTZ R3, R7, c[0x0][0x2d0], -R0 ;  /* 0x0000b40007037a23 */ /* 0x008fcc0000010800 */
[----:B-1----:R1:W3:Y:S02]  /*12c40*/  MUFU.EX2 R5, R3 ;  /* 0x0000000300057308 */ /* 0x0022e40000000800 */
[----:B-1----:R-:W-:Y:S01]  /*12c50*/  FFMA.FTZ R3, R8, c[0x0][0x2d0], -R0 ;  /* 0x0000b40008037a23 */ /* 0x002fe20000010800 */
[----:B------:R-:W-:-:S05]  /*12c60*/  F2FP.BF16.PACK_AB R8, R108, R110 ;  /* 0x0000006e6c08723e */ /* 0x000fca00000010ff */
[----:B------:R1:W-:Y:S02]  /*12c70*/  MUFU.EX2 R116, R3 ;  /* 0x0000000300747308 */ /* 0x0003e40000000800 */
[----:B-1----:R-:W-:Y:S01]  /*12c80*/  FFMA.FTZ R3, R9, c[0x0][0x2d0], -R0 ;  /* 0x0000b40009037a23 */ /* 0x002fe20000010800 */
[----:B---3--:R-:W-:-:S05]  /*12c90*/  F2FP.BF16.PACK_AB R9, R5, R6 ;  /* 0x000000060509723e */ /* 0x008fca00000010ff */
[----:B------:R1:W3:Y:S02]  /*12ca0*/  MUFU.EX2 R7, R3 ;  /* 0x0000000300077308 */ /* 0x0002e40000000800 */
[----:B-1----:R-:W-:Y:S01]  /*12cb0*/  FFMA.FTZ R3, R17, c[0x0][0x2d0], -R2 ;  /* 0x0000b40011037a23 */ /* 0x002fe20000010802 */
[----:B---3--:R-:W-:-:S05]  /*12cc0*/  F2FP.BF16.PACK_AB R11, R7, R116 ;  /* 0x00000074070b723e */ /* 0x008fca00000010ff */
[----:B------:R1:W3:Y:S02]  /*12cd0*/  MUFU.EX2 R124, R3 ;  /* 0x00000003007c7308 */ /* 0x0002e40000000800 */
[C---:B--2---:R-:W-:Y:S08]  /*12ce0*/  HMMA.16816.F32.BF16 R152, R8.reuse, R12, RZ ;  /* 0x0000000c0898723c */ /* 0x044ff000000418ff */
[C---:B------:R-:W-:Y:S01]  /*12cf0*/  HMMA.16816.F32.BF16 R12, R8.reuse, R14, RZ ;  /* 0x0000000e080c723c */ /* 0x040fe200000418ff */
[--C-:B-1----:R-:W-:Y:S01]  /*12d00*/  FFMA.FTZ R3, R16, c[0x0][0x2d0], -R2.reuse ;  /* 0x0000b40010037a23 */ /* 0x102fe20000010802 */
[----:B---3--:R-:W-:Y:S01]  /*12d10*/  F2FP.BF16.PACK_AB R128, R124, R118 ;  /* 0x000000767c80723e */ /* 0x008fe200000010ff */
[----:B------:R-:W1:Y:S01]  /*12d20*/  LDSM.16.MT88.4 R16, [R182] ;  /* 0x00000000b610783b */ /* 0x000e620000004200 */
[----:B------:R-:W-:Y:S01]  /*12d30*/  FFMA.FTZ R2, R28, c[0x0][0x2d0], -R2 ;  /* 0x0000b4001c027a23 */ /* 0x000fe20000010802 */
[----:B------:R-:W-:Y:S03]  /*12d40*/  MUFU.EX2 R125, R3 ;  /* 0x00000003007d7308 */ /* 0x000fe60000000800 */
[C---:B------:R-:W-:Y:S01]  /*12d50*/  HMMA.16816.F32.BF16 R144, R8.reuse, R20, RZ ;  /* 0x000000140890723c */ /* 0x040fe200000418ff */
[----:B------:R-:W2:Y:S04]  /*12d60*/  LDSM.16.MT88.4 R28, [R180+0x800] ;  /* 0x00080000b41c783b */ /* 0x000ea80000004200 */
[----:B------:R3:W3:Y:S03]  /*12d70*/  MUFU.EX2 R205, R2 ;  /* 0x0000000200cd7308 */ /* 0x0006e60000000800 */
[C---:B------:R-:W-:Y:S08]  /*12d80*/  HMMA.16816.F32.BF16 R140, R8.reuse, R22, RZ ;  /* 0x00000016088c723c */ /* 0x040ff000000418ff */
[----:B------:R-:W-:Y:S01]  /*12d90*/  HMMA.16816.F32.BF16 R44, R8, R60, RZ ;  /* 0x0000003c082c723c */ /* 0x000fe200000418ff */
[----:B---3--:R-:W-:Y:S01]  /*12da0*/  FFMA.FTZ R2, R27, c[0x0][0x2d0], -R0 ;  /* 0x0000b4001b027a23 */ /* 0x008fe20000010800 */
[----:B------:R-:W-:-:S06]  /*12db0*/  F2FP.BF16.PACK_AB R130, R205, R125 ;  /* 0x0000007dcd82723e */ /* 0x000fcc00000010ff */
[C---:B-----5:R-:W-:Y:S01]  /*12dc0*/  HMMA.16816.F32.BF16 R76, R8.reuse, R84, RZ ;  /* 0x00000054084c723c */ /* 0x060fe200000418ff */
[----:B------:R3:W-:Y:S07]  /*12dd0*/  MUFU.EX2 R3, R2 ;  /* 0x0000000200037308 */ /* 0x0007ee0000000800 */
[C---:B----4-:R-:W-:Y:S08]  /*12de0*/  HMMA.16816.F32.BF16 R100, R8.reuse, R104, RZ ;  /* 0x000000680864723c */ /* 0x050ff000000418ff */
[----:B-1----:R-:W-:Y:S01]  /*12df0*/  HMMA.16816.F32.BF16 R20, R8, R16, RZ ;  /* 0x000000100814723c */ /* 0x002fe200000418ff */
[----:B---3--:R-:W-:-:S04]  /*12e00*/  FFMA.FTZ R2, R24, c[0x0][0x2d0], -R0 ;  /* 0x0000b40018027a23 */ /* 0x008fc80000010800 */
[----:B------:R1:W3:Y:S03]  /*12e10*/  MUFU.EX2 R117, R2 ;  /* 0x0000000200757308 */ /* 0x0002e60000000800 */
[C---:B------:R-:W-:Y:S08]  /*12e20*/  HMMA.16816.F32.BF16 R16, R8.reuse, R18, RZ ;  /* 0x000000120810723c */ /* 0x040ff000000418ff */
[----:B------:R-:W-:Y:S01]  /*12e30*/  HMMA.16816.F32.BF16 R104, R8, R106, RZ ;  /* 0x0000006a0868723c */ /* 0x000fe200000418ff */
[--C-:B-1----:R-:W-:Y:S01]  /*12e40*/  FFMA.FTZ R2, R26, c[0x0][0x2d0], -R0.reuse ;  /* 0x0000b4001a027a23 */ /* 0x102fe20000010800 */
[----:B---3--:R-:W-:Y:S01]  /*12e50*/  F2FP.BF16.PACK_AB R129, R117, R3 ;  /* 0x000000037581723e */ /* 0x008fe200000010ff */
[----:B------:R-:W-:-:S02]  /*12e60*/  FFMA.FTZ R0, R25, c[0x0][0x2d0], -R0 ;  /* 0x0000b40019007a23 */ /* 0x000fc40000010800 */
[----:B------:R1:W-:Y:S08]  /*12e70*/  MUFU.EX2 R126, R2 ;  /* 0x00000002007e7308 */ /* 0x0003f00000000800 */
[----:B------:R-:W3:Y:S01]  /*12e80*/  MUFU.EX2 R204, R0 ;  /* 0x0000000000cc7308 */ /* 0x000ee20000000800 */
[----:B-1----:R-:W-:-:S04]  /*12e90*/  FADD.FTZ R2, R6, R5 ;  /* 0x0000000506027221 */ /* 0x002fc80000010000 */
        /* <DEDUP_REMOVED lines=11> */
[----:B------:R-:W1:Y:S02]  /*12f50*/  LDSM.16.MT88.4 R12, [R179+0x1800] ;  /* 0x00180000b30c783b */ /* 0x000e640000004200 */
[----:B------:R-:W-:-:S04]  /*12f60*/  FADD.FTZ R0, R124, R0 ;  /* 0x000000007c007221 */ /* 0x000fc80000010000 */
[----:B------:R-:W-:Y:S01]  /*12f70*/  FADD.FTZ R0, R125, R0 ;  /* 0x000000007d007221 */ /* 0x000fe20000010000 */
[C---:B--2---:R-:W-:Y:S03]  /*12f80*/  HMMA.16816.F32.BF16 R144, R128.reuse, R28, R144 ;  /* 0x0000001c8090723c */ /* 0x044fe60000041890 */
[----:B------:R-:W-:Y:S02]  /*12f90*/  FADD.FTZ R205, R205, R0 ;  /* 0x00000000cdcd7221 */ /* 0x000fe40000010000 */
[----:B------:R-:W-:Y:S02]  /*12fa0*/  FADD.FTZ R0, R126, R2 ;  /* 0x000000027e007221 */ /* 0x000fe40000010000 */
[----:B------:R-:W-:Y:S01]  /*12fb0*/  @P1 IMAD.HI.U32 R2, R228, c[0x0][0x2c8], RZ ;  /* 0x0000b200e4021a27 */ /* 0x000fe200078e00ff */
[----:B------:R-:W-:Y:S03]  /*12fc0*/  HMMA.16816.F32.BF16 R140, R128, R30, R140 ;  /* 0x0000001e808c723c */ /* 0x000fe6000004188c */
[----:B------:R-:W-:Y:S01]  /*12fd0*/  FADD.FTZ R204, R204, R0 ;  /* 0x00000000cccc7221 */ /* 0x000fe20000010000 */
[----:B------:R-:W-:-:S02]  /*12fe0*/  MOV R0, R228 ;  /* 0x000000e400007202 */ /* 0x000fc40000000f00 */
[----:B------:R-:W-:Y:S02]  /*12ff0*/  @P1 SHF.R.U32.HI R0, RZ, c[0x0][0x2cc], R2 ;  /* 0x0000b300ff001a19 */ /* 0x000fe40000011602 */
[----:B------:R-:W-:Y:S01]  /*13000*/  HMMA.16816.F32.BF16 R20, R128, R32, R20 ;  /* 0x000000208014723c */ /* 0x000fe20000041814 */
[----:B------:R-:W-:Y:S02]  /*13010*/  ISETP.GE.AND P1, PT, R132, 0x1, PT ;  /* 0x000000018400780c */ /* 0x000fe40003f26270 */
[----:B------:R-:W-:-:S04]  /*13020*/  IADD3 R2, R172, R0, RZ ;  /* 0x00000000ac027210 */ /* 0x000fc80007ffe0ff */
[----:B------:R-:W-:Y:S01]  /*13030*/  IADD3 R0, R2, c[0x0][0x328], RZ ;  /* 0x0000ca0002007a10 */ /* 0x000fe20007ffe0ff */
[----:B------:R-:W-:Y:S08]  /*13040*/  HMMA.16816.F32.BF16 R24, R128, R34, R16 ;  /* 0x000000228018723c */ /* 0x000ff00000041810 */
[C---:B------:R-:W-:Y:S08]  /*13050*/  HMMA.16816.F32.BF16 R28, R8.reuse, R36, RZ ;  /* 0x00000024081c723c */ /* 0x040ff000000418ff */
[C---:B------:R-:W-:Y:S08]  /*13060*/  HMMA.16816.F32.BF16 R32, R8.reuse, R38, RZ ;  /* 0x000000260820723c */ /* 0x040ff000000418ff */
[C---:B------:R-:W-:Y:S08]  /*13070*/  HMMA.16816.F32.BF16 R36, R8.reuse, R40, RZ ;  /* 0x000000280824723c */ /* 0x040ff000000418ff */
[----:B------:R-:W-:Y:S08]  /*13080*/  HMMA.16816.F32.BF16 R40, R8, R42, RZ ;  /* 0x0000002a0828723c */ /* 0x000ff000000418ff */
[C---:B------:R-:W-:Y:S08]  /*13090*/  HMMA.16816.F32.BF16 R28, R128.reuse, R52, R28 ;  /* 0x00000034801c723c */ /* 0x040ff0000004181c */
[----:B------:R-:W-:Y:S08]  /*130a0*/  HMMA.16816.F32.BF16 R32, R128, R54, R32 ;  /* 0x000000368020723c */ /* 0x000ff00000041820 */
[C---:B------:R-:W-:Y:S08]  /*130b0*/  HMMA.16816.F32.BF16 R52, R8.reuse, R56, RZ ;  /* 0x000000380834723c */ /* 0x040ff000000418ff */
[----:B------:R-:W-:Y:S08]  /*130c0*/  HMMA.16816.F32.BF16 R56, R8, R58, RZ ;  /* 0x0000003a0838723c */ /* 0x000ff000000418ff */
[C---:B-1----:R-:W-:Y:S08]  /*130d0*/  HMMA.16816.F32.BF16 R36, R128.reuse, R12, R36 ;  /* 0x0000000c8024723c */ /* 0x042ff00000041824 */
[C---:B------:R-:W-:Y:S01]  /*130e0*/  HMMA.16816.F32.BF16 R40, R128.reuse, R14, R40 ;  /* 0x0000000e8028723c */ /* 0x040fe20000041828 */
[----:B------:R-:W1:Y:S07]  /*130f0*/  LDSM.16.MT88.4 R12, [R179+0x2800] ;  /* 0x00280000b30c783b */ /* 0x000e6e0000004200 */
[C---:B------:R-:W-:Y:S08]  /*13100*/  HMMA.16816.F32.BF16 R52, R128.reuse, R68, R52 ;  /* 0x000000448034723c */ /* 0x040ff00000041834 */
[----:B------:R-:W-:Y:S08]  /*13110*/  HMMA.16816.F32.BF16 R56, R128, R70, R56 ;  /* 0x000000468038723c */ /* 0x000ff00000041838 */
[C---:B------:R-:W-:Y:S08]  /*13120*/  HMMA.16816.F32.BF16 R68, R8.reuse, R72, RZ ;  /* 0x000000480844723c */ /* 0x040ff000000418ff */
[C---:B------:R-:W-:Y:S08]  /*13130*/  HMMA.16816.F32.BF16 R72, R8.reuse, R74, RZ ;  /* 0x0000004a0848723c */ /* 0x040ff000000418ff */
        /* <DEDUP_REMOVED lines=43> */
[----:B------:R-:W-:Y:S07]  /*133f0*/  @!P1 BRA `(.L_x_849) ;  /* 0x0000013000009947 */ /* 0x000fee0003800000 */
        /* <DEDUP_REMOVED lines=11> */
.L_x_851:
[----:B------:R-:W-:-:S04]  /*134b0*/  MOV R2, 0x1 ;  /* 0x0000000100027802 */ /* 0x000fc80000000f00 */
[----:B------:R-:W-:-:S13]  /*134c0*/  ISETP.NE.AND P0, PT, R2, c[0x0][0x32c], PT ;  /* 0x0000cb0002007a0c */ /* 0x000fda0003f05270 */
[----:B------:R-:W-:-:S05]  /*134d0*/  @P0 IMAD.HI.U32 R2, R3, c[0x0][0x330], RZ ;  /* 0x0000cc0003020a27 */ /* 0x000fca00078e00ff */
[----:B------:R-:W-:Y:S02]  /*134e0*/  @P0 SHF.R.U32.HI R3, RZ, c[0x0][0x334], R2 ;  /* 0x0000cd00ff030a19 */ /* 0x000fe40000011602 */
.L_x_852:
[----:B------:R-:W-:Y:S05]  /*134f0*/  BSYNC B0 ;  /* 0x0000000000007941 */ /* 0x000fea0003800000 */
.L_x_850:
[----:B------:R-:W-:-:S05]  /*13500*/  MOV R2, c[0x0][0x32c] ;  /* 0x0000cb0000027a02 */ /* 0x000fca0000000f00 */
[----:B------:R-:W-:-:S05]  /*13510*/  IMAD R3, R3, R2, c[0x0][0x32c] ;  /* 0x0000cb0003037624 */ /* 0x000fca00078e0202 */
[----:B------:R-:W-:-:S04]  /*13520*/  IMNMX R0, R0, R3, PT ;  /* 0x0000000300007217 */ /* 0x000fc80003800200 */
.L_x_849:
[----:B------:R-:W-:-:S04]  /*13530*/  SHF.R.S32.HI R2, RZ, 0x1f, R0 ;  /* 0x0000001fff027819 */ /* 0x000fc80000011400 */
[----:B------:R-:W-:-:S04]  /*13540*/  LEA.HI R0, R2, R0, RZ, 0x5 ;  /* 0x0000000002007211 */ /* 0x000fc800078f28ff */
[----:B------:R-:W-:-:S04]  /*13550*/  SHF.R.S32.HI R0, RZ, 0x5, R0 ;  /* 0x00000005ff007819 */ /* 0x000fc80000011400 */
[----:B------:R-:W-:-:S04]  /*13560*/  IMNMX R214, R209, R0, !PT ;  /* 0x00000000d1d67217 */ /* 0x000fc80007800200 */
[----:B------:R-:W-:-:S13]  /*13570*/  ISETP.GE.AND P0, PT, R196, R214, PT ;  /* 0x000000d6c400720c */ /* 0x000fda0003f06270 */
[----:B------:R-:W-:Y:S05]  /*13580*/  @!P0 BRA `(.L_x_853) ;  /* 0x00002a0000008947 */ /* 0x000fea0003800000 */
[----:B------:R-:W-:Y:S01]  /*13590*/  ISETP.GE.AND P4, PT, R134, c[0x0][0x1d4], PT ;  /* 0x0000750086007a0c */ /* 0x000fe20003f86270 */
[----:B------:R-:W-:Y:S01]  /*135a0*/  IMAD.MOV.U32 R137, RZ, RZ, R4 ;  /* 0x000000ffff897224 */ /* 0x000fe200078e0004 */
[----:B------:R-:W-:Y:S01]  /*135b0*/  ISETP.GE.AND P3, PT, R138, c[0x0][0x1d4], PT ;  /* 0x000075008a007a0c */ /* 0x000fe20003f66270 */
[----:B------:R-:W-:Y:S01]  /*135c0*/  IMAD.MOV.U32 R136, RZ, RZ, R133 ;  /* 0x000000ffff887224 */ /* 0x000fe200078e0085 */
[----:B------:R-:W-:Y:S01]  /*135d0*/  ISETP.GE.AND P2, PT, R201, c[0x0][0x1d4], PT ;  /* 0x00007500c9007a0c */ /* 0x000fe20003f46270 */
[----:B------:R-:W-:Y:S02]  /*135e0*/  IMAD.MOV.U32 R197, RZ, RZ, R196 ;  /* 0x000000ffffc57224 */ /* 0x000fe400078e00c4 */
.L_x_874:
[----:B------:R-:W-:Y:S04]  /*135f0*/  DEPBAR.LE SB0, 0x0 ;  /* 0x000080000000791a */ /* 0x000fe80000000000 */
[----:B------:R-:W-:Y:S01]  /*13600*/  WARPSYNC 0xffffffff ;  /* 0xffffffff00007948 */ /* 0x000fe20003800000 */
[----:B------:R-:W-:Y:S01]  /*13610*/  BAR.SYNC.DEFER_BLOCKING 0x0 ;  /* 0x0000000000007b1d */ /* 0x000fe20000010000 */
[----:B------:R-:W-:Y:S05]  /*13620*/  ISETP.GT.AND P0, PT, R209, R197, PT ;  /* 0x000000c5d100720c */ /* 0x000fea0003f04270 */
[----:B------:R1:W2:Y:S01]  /*13630*/  LDSM.16.M88.4 R16, [R183] ;  /* 0x00000000b710783b */ /* 0x0002a20000000200 */
[----:B------:R-:W-:Y:S03]  /*13640*/  BSSY B0, `(.L_x_854) ;  /* 0x0000029000007945 */ /* 0x000fe60003800000 */
[----:B------:R1:W3:Y:S04]  /*13650*/  LDSM.16.M88.4 R8, [R178] ;  /* 0x00000000b208783b */ /* 0x0002e80000000200 */
[----:B------:R1:W4:Y:S04]  /*13660*/  LDSM.16.M88.4 R160, [R178+0x800] ;  /* 0x00080000b2a0783b */ /* 0x0003280000000200 */
[----:B------:R1:W1:Y:S04]  /*13670*/  LDSM.16.M88.4 R164, [R184] ;  /* 0x00000000b8a4783b */ /* 0x0002680000000200 */
[----:B------:R1:W1:Y:S04]  /*13680*/  LDSM.16.M88.4 R168, [R187] ;  /* 0x00000000bba8783b */ /* 0x0002680000000200 */
[----:B------:R1:W1:Y:S01]  /*13690*/  LDSM.16.M88.4 R172, [R194] ;  /* 0x00000000c2ac783b */ /* 0x0002620000000200 */
[----:B------:R-:W-:-:S05]  /*136a0*/  @P0 BRA `(.L_x_855) ;  /* 0x0000022000000947 */ /* 0x000fca0003800000 */
[C---:B------:R-:W-:Y:S01]  /*136b0*/  IMAD.WIDE.U32 R2, R199.reuse, c[0x0][0x208], RZ ;  /* 0x00008200c7027a25 */ /* 0x040fe200078e00ff */
[----:B------:R-:W-:Y:S05]  /*136c0*/  SHF.R.S32.HI R0, RZ, 0x1f, R199 ;  /* 0x0000001fff007819 */ /* 0x000fea00000114c7 */
[----:B------:R-:W-:Y:S04]  /*136d0*/  IMAD R0, R0, c[0x0][0x208], RZ ;  /* 0x0000820000007a24 */ /* 0x000fe800078e02ff */
[----:B------:R-:W-:Y:S05]  /*136e0*/  IMAD R0, R199, c[0x0][0x20c], R0 ;  /* 0x00008300c7007a24 */ /* 0x000fea00078e0200 */
[----:B------:R-:W-:Y:S02]  /*136f0*/  IADD3 R3, R3, R0, RZ ;  /* 0x0000000003037210 */ /* 0x000fe40007ffe0ff */
[----:B------:R-:W-:Y:S03]  /*13700*/  SHF.R.S32.HI R0, RZ, 0x1f, R198 ;  /* 0x0000001fff007819 */ /* 0x000fe600000114c6 */
[----:B------:R-:W-:Y:S04]  /*13710*/  IMAD.WIDE.U32 R2, R198, c[0x0][0x218], R2 ;  /* 0x00008600c6027a25 */ /* 0x000fe800078e0002 */
[----:B------:R-:W-:Y:S01]  /*13720*/  IMAD R4, R0, c[0x0][0x218], RZ ;  /* 0x0000860000047a24 */ /* 0x000fe200078e02ff */
[----:B------:R-:W-:Y:S03]  /*13730*/  IADD3 R0, P0, R218, R2, RZ ;  /* 0x00000002da007210 */ /* 0x000fe60007f1e0ff */
[----:B------:R-:W-:Y:S05]  /*13740*/  IMAD R4, R198, c[0x0][0x21c], R4 ;  /* 0x00008700c6047a24 */ /* 0x000fea00078e0204 */
[----:B------:R-:W-:Y:S02]  /*13750*/  IADD3.X R2, R217, R3, R4, P0, !PT ;  /* 0x00000003d9027210 */ /* 0x000fe400007fe404 */
[C---:B------:R-:W-:Y:S04]  /*13760*/  LEA R5, P0, R0.reuse, c[0x0][0x1f8], 0x1 ;  /* 0x00007e0000057a11 */ /* 0x040fe800078008ff */
[----:B------:R-:W-:Y:S01]  /*13770*/  LEA.HI.X R0, R0, c[0x0][0x1fc], R2, 0x1, P0 ;  /* 0x00007f0000007a11 */ /* 0x000fe200000f0c02 */
[----:B------:R-:W-:-:S06]  /*13780*/  BRA.DIV ~URZ, `(.L_x_856) ;  /* 0x0000dbf27f007947 */ /* 0x000fcc000b800000 */
[----:B------:R4:W3:Y:S02]  /*13790*/  SHFL.IDX PT, R4, R0, RZ, 0x181f ;  /* 0x00181fff00047589 */ /* 0x0008e400000e0000 */
.L_x_989:
[----:B------:R-:W-:-:S05]  /*137a0*/  BRA.DIV ~URZ, `(.L_x_857) ;  /* 0x0000dc327f007947 */ /* 0x000fca000b800000 */
[----:B----4-:R4:W3:Y:S02]  /*137b0*/  SHFL.IDX PT, R0, R5, RZ, 0x181f ;  /* 0x00181fff05007589 */ /* 0x0108e400000e0000 */
.L_x_990:
[C---:B---3--:R-:W-:Y:S04]  /*137c0*/  LEA R6, P0, R134.reuse, R0, 0x1 ;  /* 0x0000000086067211 */ /* 0x048fe800078008ff */
[----:B------:R-:W-:Y:S02]  /*137d0*/  LEA.HI.X R7, R134, R4, R135, 0x1, P0 ;  /* 0x0000000486077211 */ /* 0x000fe400000f0c87 */
[C---:B------:R-:W-:Y:S03]  /*137e0*/  LEA R2, P0, R202.reuse, R0, 0x1 ;  /* 0x00000000ca027211 */ /* 0x040fe600078008ff */
[----:B------:R-:W-:Y:S01]  /*137f0*/  @!PT LDS RZ, [RZ] ;  /* 0x00000000fffff984 */ /* 0x000fe20000000800 */
[----:B------:R-:W-:Y:S01]  /*13800*/  @!PT LDS RZ, [RZ] ;  /* 0x00000000fffff984 */ /* 0x000fe20000000800 */
[----:B------:R-:W-:Y:S01]  /*13810*/  @!PT LDS RZ, [RZ] ;  /* 0x00000000fffff984 */ /* 0x000fe20000000800 */
[----:B------:R3:W-:Y:S01]  /*13820*/  LDGSTS.E.BYPASS.LTC128B.128 [R195+0x8080], [R6.64], !P4 ;  /* 0x0808000006c37fae */ /* 0x0007e2000e101d48 */
[----:B------:R-:W-:Y:S05]  /*13830*/  LEA.HI.X R3, R202, R4, R207, 0x1, P0 ;  /* 0x00000004ca037211 */ /* 0x000fea00000f0ccf */
[----:B------:R5:W-:Y:S02]  /*13840*/  LDGSTS.E.BYPASS.LTC128B.128 [R195+0x9080], [R2.64], !P3 ;  /* 0x0908000002c37fae */ /* 0x000be4000d901d48 */
[C---:B-----5:R-:W-:Y:S04]  /*13850*/  LEA R2, P0, R201.reuse, R0, 0x1 ;  /* 0x00000000c9027211 */ /* 0x060fe800078008ff */
[----:B------:R-:W-:Y:S05]  /*13860*/  LEA.HI.X R3, R201, R4, R208, 0x1, P0 ;  /* 0x00000004c9037211 */ /* 0x000fea00000f0cd0 */
[----:B------:R5:W-:Y:S02]  /*13870*/  LDGSTS.E.BYPASS.LTC128B.128 [R195+0xa080], [R2.64], !P2 ;  /* 0x0a08000002c37fae */ /* 0x000be4000d101d48 */
[C---:B-----5:R-:W-:Y:S04]  /*13880*/  LEA R2, P0, R200.reuse, R0, 0x1 ;  /* 0x00000000c8027211 */ /* 0x060fe800078008ff */
[C---:B------:R-:W-:Y:S02]  /*13890*/  LEA.HI.X R3, R200.reuse, R4, R206, 0x1, P0 ;  /* 0x00000004c8037211 */ /* 0x040fe400000f0cce */
[----:B------:R-:W-:Y:S11]  /*138a0*/  ISETP.GE.AND P0, PT, R200, c[0x0][0x1d4], PT ;  /* 0x00007500c8007a0c */ /* 0x000ff60003f06270 */
[----:B------:R-:W-:Y:S02]  /*138b0*/  @!UPT UIADD3 URZ, URZ, URZ, URZ ;  /* 0x0000003f3f3ff290 */ /* 0x000fe4000fffe03f */
[----:B------:R3:W-:Y:S02]  /*138c0*/  LDGSTS.E.BYPASS.LTC128B.128 [R195+0xb080], [R2.64], !P0 ;  /* 0x0b08000002c37fae */ /* 0x0007e4000c101d48 */
.L_x_855:
[----:B------:R-:W-:Y:S05]  /*138d0*/  BSYNC B0 ;  /* 0x0000000000007941 */ /* 0x000fea0003800000 */
.L_x_854:
[----:B------:R-:W0:Y:S01]  /*138e0*/  LDGDEPBAR ;  /* 0x00000000000079af */ /* 0x000e220000000000 */
[----:B------:R-:W-:Y:S01]  /*138f0*/  WARPSYNC 0xffffffff ;  /* 0xffffffff00007948 */ /* 0x000fe20003800000 */
[C---:B--234-:R-:W-:Y:S01]  /*13900*/  HMMA.16816.F32.BF16 R4, R16.reuse, R8, RZ ;  /* 0x000000081004723c */ /* 0x05cfe200000418ff */
[----:B------:R-:W-:Y:S02]  /*13910*/  BSSY B0, `(.L_x_858) ;  /* 0x00000a0000007945 */ /* 0x000fe40003800000 */
[----:B------:R-:W-:Y:S05]  /*13920*/  ISETP.GT.AND P0, PT, R197, R209, PT ;  /* 0x000000d1c500720c */ /* 0x000fea0003f04270 */
[C---:B------:R-:W-:Y:S08]  /*13930*/  HMMA.16816.F32.BF16 R8, R16.reuse, R10, RZ ;  /* 0x0000000a1008723c */ /* 0x040ff000000418ff */
[C---:B------:R-:W-:Y:S08]  /*13940*/  HMMA.16816.F32.BF16 R12, R16.reuse, R160, RZ ;  /* 0x000000a0100c723c */ /* 0x040ff000000418ff */
[----:B------:R-:W-:Y:S01]  /*13950*/  HMMA.16816.F32.BF16 R16, R16, R162, RZ ;  /* 0x000000a21010723c */ /* 0x000fe200000418ff */
[----:B------:R-:W-:Y:S07]  /*13960*/  LDSM.16.M88.4 R160, [R186] ;  /* 0x00000000baa0783b */ /* 0x000fee0000000200 */
[C---:B-1----:R-:W-:Y:S08]  /*13970*/  HMMA.16816.F32.BF16 R4, R164.reuse, R168, R4 ;  /* 0x000000a8a404723c */ /* 0x042ff00000041804 */
[C---:B------:R-:W-:Y:S01]  /*13980*/  HMMA.16816.F32.BF16 R8, R164.reuse, R170, R8 ;  /* 0x000000aaa408723c */ /* 0x040fe20000041808 */
[----:B------:R-:W-:Y:S07]  /*13990*/  LDSM.16.M88.4 R168, [R177+0x800] ;  /* 0x00080000b1a8783b */ /* 0x000fee0000000200 */
[C---:B------:R-:W-:Y:S08]  /*139a0*/  HMMA.16816.F32.BF16 R12, R164.reuse, R172, R12 ;  /* 0x000000aca40c723c */ /* 0x040ff0000004180c */
[----:B------:R-:W-:Y:S01]  /*139b0*/  HMMA.16816.F32.BF16 R16, R164, R174, R16 ;  /* 0x000000aea410723c */ /* 0x000fe20000041810 */
[----:B------:R-:W1:Y:S07]  /*139c0*/  LDSM.16.M88.4 R164, [R177] ;  /* 0x00000000b1a4783b */ /* 0x000e6e0000000200 */
[C---:B-1----:R-:W-:Y:S08]  /*139d0*/  HMMA.16816.F32.BF16 R4, R160.reuse, R164, R4 ;  /* 0x000000a4a004723c */ /* 0x042ff00000041804 */
[C---:B------:R-:W-:Y:S01]  /*139e0*/  HMMA.16816.F32.BF16 R8, R160.reuse, R166, R8 ;  /* 0x000000a6a008723c */ /* 0x040fe20000041808 */
[----:B------:R-:W-:Y:S07]  /*139f0*/  LDSM.16.M88.4 R164, [R185] ;  /* 0x00000000b9a4783b */ /* 0x000fee0000000200 */
[C---:B------:R-:W-:Y:S08]  /*13a00*/  HMMA.16816.F32.BF16 R12, R160.reuse, R168, R12 ;  /* 0x000000a8a00c723c */ /* 0x040ff0000004180c */
[----:B------:R-:W-:Y:S01]  /*13a10*/  HMMA.16816.F32.BF16 R16, R160, R170, R16 ;  /* 0x000000aaa010723c */ /* 0x000fe20000041810 */
[----:B------:R-:W1:Y:S05]  /*13a20*/  LDSM.16.M88.4 R160, [R176+-0x3000] ;  /* 0xffd00000b0a0783b */ /* 0x000e6a0000000200 */
[----:B------:R-:W2:Y:S02]  /*13a30*/  LDSM.16.M88.4 R168, [R176+-0x2800] ;  /* 0xffd80000b0a8783b */ /* 0x000ea40000000200 */
[C---:B-1----:R-:W-:Y:S08]  /*13a40*/  HMMA.16816.F32.BF16 R4, R164.reuse, R160, R4 ;  /* 0x000000a0a404723c */ /* 0x042ff00000041804 */
[C---:B------:R-:W-:Y:S01]  /*13a50*/  HMMA.16816.F32.BF16 R8, R164.reuse, R162, R8 ;  /* 0x000000a2a408723c */ /* 0x040fe20000041808 */
[----:B------:R-:W-:Y:S07]  /*13a60*/  LDSM.16.M88.4 R160, [R183+0x4000] ;  /* 0x00400000b7a0783b */ /* 0x000fee0000000200 */
[C---:B--2---:R-:W-:Y:S08]  /*13a70*/  HMMA.16816.F32.BF16 R12, R164.reuse, R168, R12 ;  /* 0x000000a8a40c723c */ /* 0x044ff0000004180c */
[----:B------:R-:W-:Y:S01]  /*13a80*/  HMMA.16816.F32.BF16 R16, R164, R170, R16 ;  /* 0x000000aaa410723c */ /* 0x000fe20000041810 */
[----:B------:R-:W1:Y:S05]  /*13a90*/  LDSM.16.M88.4 R164, [R178+0x1000] ;  /* 0x00100000b2a4783b */ /* 0x000e6a0000000200 */
[----:B------:R-:W2:Y:S02]  /*13aa0*/  LDSM.16.M88.4 R168, [R178+0x1800] ;  /* 0x00180000b2a8783b */ /* 0x000ea40000000200 */
[C---:B-1----:R-:W-:Y:S08]  /*13ab0*/  HMMA.16816.F32.BF16 R4, R160.reuse, R164, R4 ;  /* 0x000000a4a004723c */ /* 0x042ff00000041804 */
[C---:B------:R-:W-:Y:S01]  /*13ac0*/  HMMA.16816.F32.BF16 R8, R160.reuse, R166, R8 ;  /* 0x000000a6a008723c */ /* 0x040fe20000041808 */
[----:B------:R-:W-:Y:S07]  /*13ad0*/  LDSM.16.M88.4 R164, [R184+0x4000] ;  /* 0x00400000b8a4783b */ /* 0x000fee0000000200 */
[C---:B--2---:R-:W-:Y:S08]  /*13ae0*/  HMMA.16816.F32.BF16 R12, R160.reuse, R168, R12 ;  /* 0x000000a8a00c723c */ /* 0x044ff0000004180c */
[----:B------:R-:W-:Y:S01]  /*13af0*/  HMMA.16816.F32.BF16 R16, R160, R170, R16 ;  /* 0x000000aaa010723c */ /* 0x000fe20000041810 */
[----:B------:R-:W1:Y:S05]  /*13b00*/  LDSM.16.M88.4 R160, [R190] ;  /* 0x00000000bea0783b */ /* 0x000e6a0000000200 */
[----:B------:R-:W2:Y:S02]  /*13b10*/  LDSM.16.M88.4 R168, [R189] ;  /* 0x00000000bda8783b */ /* 0x000ea40000000200 */
        /* <DEDUP_REMOVED lines=69> */
[----:B------:R-:W2:Y:S02]  /*13f70*/  LDSM.16.M88.4 R168, [R176+0x800] ;  /* 0x00080000b0a8783b */ /* 0x000ea40000000200 */
[----:B------:R-:W-:Y:S04]  /*13f80*/  DEPBAR.LE SB0, 0x0 ;  /* 0x000080000000791a */ /* 0x000fe80000000000 */
[----:B------:R-:W-:Y:S01]  /*13f90*/  BAR.SYNC.DEFER_BLOCKING 0x0 ;  /* 0x0000000000007b1d */ /* 0x000fe20000010000 */
[C---:B-1----:R-:W-:Y:S08]  /*13fa0*/  HMMA.16816.F32.BF16 R4, R164.reuse, R160, R4 ;  /* 0x000000a0a404723c */ /* 0x042ff00000041804 */
[C---:B------:R-:W-:Y:S08]  /*13fb0*/  HMMA.16816.F32.BF16 R8, R164.reuse, R162, R8 ;  /* 0x000000a2a408723c */ /* 0x040ff00000041808 */
[C---:B--2---:R-:W-:Y:S08]  /*13fc0*/  HMMA.16816.F32.BF16 R12, R164.reuse, R168, R12 ;  /* 0x000000a8a40c723c */ /* 0x044ff0000004180c */
[----:B------:R-:W-:Y:S01]  /*13fd0*/  HMMA.16816.F32.BF16 R16, R164, R170, R16 ;  /* 0x000000aaa410723c */ /* 0x000fe20000041810 */
[----:B------:R-:W-:Y:S07]  /*13fe0*/  @!UPT UIADD3 URZ, URZ, URZ, URZ ;  /* 0x0000003f3f3ff290 */ /* 0x000fee000fffe03f */
[----:B------:R-:W-:-:S11]  /*13ff0*/  @!P0 BRA `(.L_x_859) ;  /* 0x0000031000008947 */ /* 0x000fd60003800000 */
[----:B------:R-:W-:Y:S02]  /*14000*/  IMAD.MOV.U32 R0, RZ, RZ, c[0x0][0x2b8] ;  /* 0x0000ae00ff007624 */ /* 0x000fe400078e00ff */
[----:B------:R-:W-:Y:S02]  /*14010*/  IMAD.MOV.U32 R198, RZ, RZ, RZ ;  /* 0x000000ffffc67224 */ /* 0x000fe400078e00ff */
[----:B------:R-:W-:Y:S01]  /*14020*/  IMAD R2, R197, 0x20, R227 ;  /* 0x00000020c5027824 */ /* 0x000fe200078e02e3 */
[----:B------:R-:W-:Y:S04]  /*14030*/  ISETP.NE.AND P1, PT, R0, 0x1, PT ;  /* 0x000000010000780c */ /* 0x000fe80003f25270 */
[----:B------:R-:W-:Y:S05]  /*14040*/  IADD3 R2, R2, -0x20, R213 ;  /* 0xffffffe002027810 */ /* 0x000fea0007ffe0d5 */
[--C-:B------:R-:W-:Y:S04]  /*14050*/  IMAD.MOV.U32 R0, RZ, RZ, R2.reuse ;  /* 0x000000ffff007224 */ /* 0x100fe800078e0002 */
[----:B------:R-:W-:Y:S05]  /*14060*/  @P1 IMAD.HI.U32 R3, R2, c[0x0][0x2bc], RZ ;  /* 0x0000af0002031a27 */ /* 0x000fea00078e00ff */
[----:B------:R-:W-:Y:S04]  /*14070*/  @P1 SHF.R.U32.HI R0, RZ, c[0x0][0x2c0], R3 ;  /* 0x0000b000ff001a19 */ /* 0x000fe80000011603 */
[C---:B------:R-:W-:Y:S04]  /*14080*/  @!P5 IADD3 R3, P0, R0.reuse, R224, RZ ;  /* 0x000000e00003d210 */ /* 0x040fe80007f1e0ff */
[C---:B------:R-:W-:Y:S02]  /*14090*/  @!P5 LEA.HI.X.SX32 R133, R0.reuse, R226, 0x1, P0 ;  /* 0x000000e20085d211 */ /* 0x040fe400000f0eff */
[C---:B------:R-:W-:Y:S02]  /*140a0*/  @!P5 LEA R132, P0, R3.reuse, c[0x0][0x2a0], 0x2 ;  /* 0x0000a8000384da11 */ /* 0x040fe400078010ff */
[----:B------:R-:W-:Y:S02]  /*140b0*/  IADD3 R0, -R0, RZ, RZ ;  /* 0x000000ff00007210 */ /* 0x000fe40007ffe1ff */
[----:B------:R-:W-:Y:S03]  /*140c0*/  @!P5 LEA.HI.X R133, R3, c[0x0][0x2a4], R133, 0x2, P0 ;  /* 0x0000a9000385da11 */ /* 0x000fe600000f1485 */
[----:B------:R-:W-:Y:S02]  /*140d0*/  IMAD R199, R0, c[0x0][0x2b8], R2 ;  /* 0x0000ae0000c77a24 */ /* 0x000fe400078e0202 */
[----:B------:R-:W2:Y:S02]  /*140e0*/  @!P5 LDG.E R198, [R132.64] ;  /* 0x0000000884c6d981 */ /* 0x000ea4000c1e1900 */
[C---:B------:R-:W-:Y:S01]  /*140f0*/  IMAD.WIDE.U32 R2, R199.reuse, c[0x0][0x1e0], RZ ;  /* 0x00007800c7027a25 */ /* 0x040fe200078e00ff */
[----:B------:R-:W-:Y:S05]  /*14100*/  SHF.R.S32.HI R0, RZ, 0x1f, R199 ;  /* 0x0000001fff007819 */ /* 0x000fea00000114c7 */
[----:B------:R-:W-:Y:S04]  /*14110*/  IMAD R0, R0, c[0x0][0x1e0], RZ ;  /* 0x0000780000007a24 */ /* 0x000fe800078e02ff */
[----:B------:R-:W-:Y:S05]  /*14120*/  IMAD R0, R199, c[0x0][0x1e4], R0 ;  /* 0x00007900c7007a24 */ /* 0x000fea00078e0200 */
[----:B------:R-:W-:Y:S02]  /*14130*/  IADD3 R3, R3, R0, RZ ;  /* 0x0000000003037210 */ /* 0x000fe40007ffe0ff */
[----:B--2---:R-:W-:Y:S03]  /*14140*/  SHF.R.S32.HI R0, RZ, 0x1f, R198 ;  /* 0x0000001fff007819 */ /* 0x004fe600000114c6 */
        /* <DEDUP_REMOVED lines=9> */
.L_x_991:
[----:B------:R-:W-:-:S05]  /*141e0*/  BRA.DIV ~URZ, `(.L_x_861) ;  /* 0x0000d2b27f007947 */ /* 0x000fca000b800000 */
[----:B-1----:R1:W3:Y:S02]  /*141f0*/  SHFL.IDX PT, R0, R133, RZ, 0x181f ;  /* 0x00181fff85007589 */ /* 0x0022e400000e0000 */
.L_x_992:
[C---:B---3--:R-:W-:Y:S04]  /*14200*/  LEA R160, P0, R134.reuse, R0, 0x1 ;  /* 0x0000000086a07211 */ /* 0x048fe800078008ff */
[----:B--2---:R-:W-:Y:S02]  /*14210*/  LEA.HI.X R161, R134, R132, R135, 0x1, P0 ;  /* 0x0000008486a17211 */ /* 0x004fe400000f0c87 */
[C---:B------:R-:W-:Y:S03]  /*14220*/  LEA R2, P0, R202.reuse, R0, 0x1 ;  /* 0x00000000ca027211 */ /* 0x040fe600078008ff */
[----:B------:R-:W-:Y:S01]  /*14230*/  @!PT LDS RZ, [RZ] ;  /* 0x00000000fffff984 */ /* 0x000fe20000000800 */
[----:B------:R-:W-:Y:S01]  /*14240*/  @!PT LDS RZ, [RZ] ;  /* 0x00000000fffff984 */ /* 0x000fe20000000800 */
[----:B------:R-:W-:Y:S01]  /*14250*/  @!PT LDS RZ, [RZ] ;  /* 0x00000000fffff984 */ /* 0x000fe20000000800 */
[----:B------:R2:W-:Y:S01]  /*14260*/  LDGSTS.E.BYPASS.LTC128B.128 [R195+0xc080], [R160.64], !P4 ;  /* 0x0c080000a0c37fae */ /* 0x0005e2000e101d48 */
[----:B------:R-:W-:Y:S05]  /*14270*/  LEA.HI.X R3, R202, R132, R207, 0x1, P0 ;  /* 0x00000084ca037211 */ /* 0x000fea00000f0ccf */
[----:B------:R3:W-:Y:S02]  /*14280*/  LDGSTS.E.BYPASS.LTC128B.128 [R195+0xd080], [R2.64], !P3 ;  /* 0x0d08000002c37fae */ /* 0x0007e4000d901d48 */
[C---:B---3--:R-:W-:Y:S04]  /*14290*/  LEA R2, P0, R201.reuse, R0, 0x1 ;  /* 0x00000000c9027211 */ /* 0x048fe800078008ff */
[----:B------:R-:W-:Y:S05]  /*142a0*/  LEA.HI.X R3, R201, R132, R208, 0x1, P0 ;  /* 0x00000084c9037211 */ /* 0x000fea00000f0cd0 */
[----:B------:R3:W-:Y:S02]  /*142b0*/  LDGSTS.E.BYPASS.LTC128B.128 [R195+0xe080], [R2.64], !P2 ;  /* 0x0e08000002c37fae */ /* 0x0007e4000d101d48 */
[C---:B---3--:R-:W-:Y:S04]  /*142c0*/  LEA R2, P0, R200.reuse, R0, 0x1 ;  /* 0x00000000c8027211 */ /* 0x048fe800078008ff */
[C---:B------:R-:W-:Y:S02]  /*142d0*/  LEA.HI.X R3, R200.reuse, R132, R206, 0x1, P0 ;  /* 0x00000084c8037211 */ /* 0x040fe400000f0cce */
[----:B------:R-:W-:Y:S11]  /*142e0*/  ISETP.GE.AND P0, PT, R200, c[0x0][0x1d4], PT ;  /* 0x00007500c8007a0c */ /* 0x000ff60003f06270 */
[----:B------:R-:W-:Y:S02]  /*142f0*/  @!UPT UIADD3 URZ, URZ, URZ, URZ ;  /* 0x0000003f3f3ff290 */ /* 0x000fe4000fffe03f */
[----:B------:R2:W-:Y:S02]  /*14300*/  LDGSTS.E.BYPASS.LTC128B.128 [R195+0xf080], [R2.64], !P0 ;  /* 0x0f08000002c37fae */ /* 0x0005e4000c101d48 */
.L_x_859:
[----:B------:R-:W-:Y:S05]  /*14310*/  BSYNC B0 ;  /* 0x0000000000007941 */ /* 0x000fea0003800000 */
.L_x_858:
[----:B------:R-:W-:Y:S01]  /*14320*/  IMAD.MOV.U32 R0, RZ, RZ, c[0x0][0x2c4] ;  /* 0x0000b100ff007624 */ /* 0x000fe200078e00ff */
[----:B------:R-:W0:Y:S01]  /*14330*/  LDGDEPBAR ;  /* 0x00000000000079af */ /* 0x000e220000000000 */
[----:B------:R-:W-:Y:S01]  /*14340*/  IMAD.IADD R132, R236, 0x1, R228 ;  /* 0x00000001ec847824 */ /* 0x000fe200078e02e4 */
[----:B------:R-:W-:Y:S01]  /*14350*/  ULDC UR4, c[0x0][0x324] ;  /* 0x0000c90000047ab9 */ /* 0x000fe20000000800 */
[----:B-1----:R-:W-:Y:S01]  /*14360*/  IMAD.SHL.U32 R133, R197, 0x20, RZ ;  /* 0x00000020c5857824 */ /* 0x002fe200078e00ff */
[----:B------:R-:W-:Y:S01]  /*14370*/  ISETP.NE.AND P0, PT, R0, 0x1, PT ;  /* 0x000000010000780c */ /* 0x000fe20003f05270 */
[----:B------:R-:W-:Y:S11]  /*14380*/  ULOP3.LUT UR4, URZ, UR4, URZ, 0x33, !UPT ;  /* 0x000000043f047292 */ /* 0x000ff6000f8e333f */
[----:B------:R-:W-:Y:S01]  /*14390*/  @!UPT UIADD3 URZ, URZ, URZ, URZ ;  /* 0x0000003f3f3ff290 */ /* 0x000fe2000fffe03f */
[----:B------:R-:W-:Y:S05]  /*143a0*/  @P0 IMAD.HI.U32 R0, R132, c[0x0][0x2c8], RZ ;  /* 0x0000b20084000a27 */ /* 0x000fea00078e00ff */
[----:B------:R-:W-:Y:S02]  /*143b0*/  @P0 SHF.R.U32.HI R132, RZ, c[0x0][0x2cc], R0 ;  /* 0x0000b300ff840a19 */ /* 0x000fe40000011600 */
[----:B------:R-:W-:Y:S04]  /*143c0*/  IADD3 R0, -R216, 0x1, -R133 ;  /* 0x00000001d8007810 */ /* 0x000fe80007ffe985 */
[----:B------:R-:W-:Y:S04]  /*143d0*/  IADD3 R0, -R211, R0, R210 ;  /* 0x00000000d3007210 */ /* 0x000fe80007ffe1d2 */
[C---:B--2---:R-:W-:Y:S02]  /*143e0*/  IADD3 R160, R0.reuse, UR4, RZ ;  /* 0x0000000400a07c10 */ /* 0x044fe4000fffe0ff */
[----:B------:R-:W-:Y:S01]  /*143f0*/  IADD3 R161, R0, c[0x0][0x328], RZ ;  /* 0x0000ca0000a17a10 */ /* 0x000fe20007ffe0ff */
[----:B------:R-:W-:-:S05]  /*14400*/  BRA.DIV ~URZ, `(.L_x_862) ;  /* 0x0000d0f27f007947 */ /* 0x000fca000b800000 */
[----:B------:R1:W2:Y:S02]  /*14410*/  SHFL.IDX PT, R3, R132, RZ, 0x1c1f ;  /* 0x001c1fff84037589 */ /* 0x0002a400000e0000 */
.L_x_993:
[----:B--2---:R-:W-:Y:S01]  /*14420*/  IADD3 R2, R161, R3, RZ ;  /* 0x00000003a1027210 */ /* 0x004fe20007ffe0ff */
[----:B------:R-:W-:Y:S05]  /*14430*/  IMAD.MOV.U32 R0, RZ, RZ, c[0x0][0x32c] ;  /* 0x0000cb00ff007624 */ /* 0x000fea00078e00ff */
[----:B------:R-:W-:Y:S01]  /*14440*/  ISETP.GE.AND P0, PT, R0, 0x1, PT ;  /* 0x000000010000780c */ /* 0x000fe20003f06270 */
[----:B------:R-:W-:Y:S11]  /*14450*/  IMAD.IADD R0, R160, 0x1, R3 ;  /* 0x00000001a0007824 */ /* 0x000ff600078e0203 */
[----:B------:R-:W-:Y:S01]  /*14460*/  @!UPT UIADD3 URZ, URZ, URZ, URZ ;  /* 0x0000003f3f3ff290 */ /* 0x000fe2000fffe03f */
[----:B------:R-:W-:-:S05]  /*14470*/  @!P0 BRA `(.L_x_863) ;  /* 0x0000018000008947 */ /* 0x000fca0003800000 */
[----:B------:R-:W-:Y:S01]  /*14480*/  IADD3 R3, -R211, R210, R3 ;  /* 0x000000d2d3037210 */ /* 0x000fe20007ffe103 */
[----:B------:R-:W-:Y:S03]  /*14490*/  BSSY B0, `(.L_x_864) ;  /* 0x0000011000007945 */ /* 0x000fe60003800000 */
        /* <DEDUP_REMOVED lines=11> */
.L_x_865:
[----:B------:R-:W-:Y:S04]  /*14550*/  MOV R162, c[0x0][0x32c] ;  /* 0x0000cb0000a27a02 */ /* 0x000fe80000000f00 */
[----:B------:R-:W-:Y:S11]  /*14560*/  ISETP.NE.AND P0, PT, R162, 0x1, PT ;  /* 0x00000001a200780c */ /* 0x000ff60003f05270 */
[----:B------:R-:W-:Y:S02]  /*14570*/  @!UPT UIADD3 URZ, URZ, URZ, URZ ;  /* 0x0000003f3f3ff290 */ /* 0x000fe4000fffe03f */
[----:B------:R-:W-:Y:S05]  /*14580*/  @P0 IMAD.HI.U32 R162, R3, c[0x0][0x330], RZ ;  /* 0x0000cc0003a20a27 */ /* 0x000fea00078e00ff */
[----:B------:R-:W-:Y:S02]  /*14590*/  @P0 SHF.R.U32.HI R3, RZ, c[0x0][0x334], R162 ;  /* 0x0000cd00ff030a19 */ /* 0x000fe400000116a2 */
.L_x_866:
[----:B------:R-:W-:Y:S05]  /*145a0*/  BSYNC B0 ;  /* 0x0000000000007941 */ /* 0x000fea0003800000 */
.L_x_864:
[----:B------:R-:W-:Y:S04]  /*145b0*/  IMAD R3, R3, c[0x0][0x32c], -R133 ;  /* 0x0000cb0003037a24 */ /* 0x000fe800078e0a85 */
[----:B------:R-:W-:Y:S05]  /*145c0*/  IMAD.IADD R3, R3, 0x1, -R216 ;  /* 0x0000000103037824 */ /* 0x000fea00078e0ad8 */
[----:B------:R-:W-:Y:S02]  /*145d0*/  IMNMX R0, R0, R3, !PT ;  /* 0x0000000300007217 */ /* 0x000fe40007800200 */
[----:B------:R-:W-:Y:S04]  /*145e0*/  IADD3 R3, R3, c[0x0][0x32c], RZ ;  /* 0x0000cb0003037a10 */ /* 0x000fe80007ffe0ff */
[----:B------:R-:W-:Y:S02]  /*145f0*/  IMNMX R2, R2, R3, PT ;  /* 0x0000000302027217 */ /* 0x000fe40003800200 */
.L_x_863:
[----:B------:R-:W-:Y:S04]  /*14600*/  ISETP.GT.AND P1, PT, R197, -0x1, PT ;  /* 0xffffffffc500780c */ /* 0x000fe80003f24270 */
[----:B------:R-:W-:Y:S04]  /*14610*/  ISETP.GT.AND P0, PT, R0, RZ, P1 ;  /* 0x000000ff0000720c */ /* 0x000fe80000f04270 */
[----:B------:R-:W-:Y:S04]  /*14620*/  ISETP.LT.OR P0, PT, R2, 0x1, P0 ;  /* 0x000000010200780c */ /* 0x000fe80000701670 */
[----:B------:R-:W-:Y:S02]  /*14630*/  FSEL R163, R4, -INF , !P0 ;  /* 0xff80000004a37808 */ /* 0x000fe40004000000 */
[----:B------:R-:W-:Y:S04]  /*14640*/  ISETP.GT.AND P0, PT, R0, 0x1, P1 ;  /* 0x000000010000780c */ /* 0x000fe80000f04270 */
        /* <DEDUP_REMOVED lines=19> */
[----:B------:R-:W-:Y:S01]  /*14780*/  FSEL R13, R17, -INF , !P0 ;  /* 0xff800000110d7808 */ /* 0x000fe20004000000 */
[----:B------:R-:W-:-:S06]  /*14790*/  BRA.DIV ~URZ, `(.L_x_867) ;  /* 0x0000cdd27f007947 */ /* 0x000fcc000b800000 */
[----:B------:R2:W3:Y:S02]  /*147a0*/  SHFL.IDX PT, R3, R132, 0x1, 0x1c1f ;  /* 0x003c1f0084037f89 */ /* 0x0004e400000e0000 */
.L_x_994:
[----:B---3--:R-:W-:Y:S01]  /*147b0*/  IADD3 R2, R161, R3, RZ ;  /* 0x00000003a1027210 */ /* 0x008fe20007ffe0ff */
        /* <DEDUP_REMOVED lines=18> */
.L_x_870:
[----:B------:R-:W-:Y:S04]  /*148e0*/  MOV R4, c[0x0][0x32c] ;  /* 0x0000cb0000047a02 */ /* 0x000fe80000000f00 */
[----:B------:R-:W-:Y:S11]  /*148f0*/  ISETP.NE.AND P0, PT, R4, 0x1, PT ;  /* 0x000000010400780c */ /* 0x000ff60003f05270 */
[----:B------:R-:W-:Y:S02]  /*14900*/  @!UPT UIADD3 URZ, URZ, URZ, URZ ;  /* 0x0000003f3f3ff290 */ /* 0x000fe4000fffe03f */
[----:B------:R-:W-:Y:S05]  /*14910*/  @P0 IMAD.HI.U32 R4, R3, c[0x0][0x330], RZ ;  /* 0x0000cc0003040a27 */ /* 0x000fea00078e00ff */
[----:B------:R-:W-:Y:S02]  /*14920*/  @P0 SHF.R.U32.HI R3, RZ, c[0x0][0x334], R4 ;  /* 0x0000cd00ff030a19 */ /* 0x000fe40000011604 */
.L_x_871:
[----:B------:R-:W-:Y:S05]  /*14930*/  BSYNC B0 ;  /* 0x0000000000007941 */ /* 0x000fea0003800000 */
.L_x_869:
[----:B------:R-:W-:Y:S04]  /*14940*/  IMAD R133, R3, c[0x0][0x32c], -R133 ;  /* 0x0000cb0003857a24 */ /* 0x000fe800078e0a85 */
[----:B------:R-:W-:Y:S05]  /*14950*/  IMAD.IADD R3, R133, 0x1, -R216 ;  /* 0x0000000185037824 */ /* 0x000fea00078e0ad8 */
[----:B------:R-:W-:Y:S02]  /*14960*/  IMNMX R0, R0, R3, !PT ;  /* 0x0000000300007217 */ /* 0x000fe40007800200 */
[----:B------:R-:W-:Y:S04]  /*14970*/  IADD3 R3, R3, c[0x0][0x32c], RZ ;  /* 0x0000cb0003037a10 */ /* 0x000fe80007ffe0ff */
[----:B------:R-:W-:Y:S02]  /*14980*/  IMNMX R2, R2, R3, PT ;  /* 0x0000000302027217 */ /* 0x000fe40003800200 */
.L_x_868:
        /* <DEDUP_REMOVED lines=21> */
[----:B------:R-:W-:Y:S02]  /*14ae0*/  ISETP.GT.AND P0, PT, R0, 0x19, P1 ;  /* 0x000000190000780c */ /* 0x000fe40000f04270 */
[----:B------:R-:W-:Y:S02]  /*14af0*/  FMNMX.FTZ R0, R163, R136, !PT ;  /* 0x00000088a3007209 */ /* 0x000fe40007810000 */
[----:B------:R-:W-:Y:S02]  /*14b00*/  ISETP.LT.OR P0, PT, R2, 0x1a, P0 ;  /* 0x0000001a0200780c */ /* 0x000fe40000701670 */
        /* <DEDUP_REMOVED lines=11> */
[----:B------:R-:W-:Y:S02]  /*14bc0*/  FSEL R5, R19, -INF , !P0 ;  /* 0xff80000013057808 */ /* 0x000fe40004000000 */
[----:B------:R-:W-:Y:S02]  /*14bd0*/  FMNMX.FTZ R0, R16, R0, !PT ;  /* 0x0000000010007209 */ /* 0x000fe40007810000 */
[----:B------:R-:W-:Y:S02]  /*14be0*/  FMNMX.FTZ R2, R6, R2, !PT ;  /* 0x0000000206027209 */ /* 0x000fe40007810000 */
[----:B-12---:R-:W-:Y:S02]  /*14bf0*/  FMNMX.FTZ R132, R13, R0, !PT ;  /* 0x000000000d847209 */ /* 0x006fe40007810000 */
[----:B------:R-:W-:Y:S01]  /*14c00*/  FMNMX.FTZ R4, R5, R2, !PT ;  /* 0x0000000205047209 */ /* 0x000fe20007810000 */
[----:B------:R-:W-:-:S05]  /*14c10*/  BRA.DIV ~URZ, `(.L_x_872) ;  /* 0x0000c9c27f007947 */ /* 0x000fca000b800000 */
[----:B------:R1:W2:Y:S02]  /*14c20*/  SHFL.BFLY PT, R0, R132, 0x2, 0x1f ;  /* 0x0c401f0084007f89 */ /* 0x0002a400000e0000 */
.L_x_995:
[----:B-12---:R-:W-:Y:S01]  /*14c30*/  FMNMX.FTZ R132, R132, R0, !PT ;  /* 0x0000000084847209 */ /* 0x006fe20007810000 */
[----:B------:R-:W-:-:S05]  /*14c40*/  BRA.DIV ~URZ, `(.L_x_873) ;  /* 0x0000c9d27f007947 */ /* 0x000fca000b800000 */
[----:B------:R-:W1:Y:S02]  /*14c50*/  SHFL.BFLY PT, R0, R132, 0x1, 0x1f ;  /* 0x0c201f0084007f89 */ /* 0x000e6400000e0000 */
[----:B-1----:R-:W-:Y:S02]  /*14c60*/  FMNMX.FTZ R133, R132, R0, !PT ;  /* 0x0000000084857209 */ /* 0x002fe40007810000 */
[----:B------:R-:W1:Y:S02]  /*14c70*/  SHFL.BFLY PT, R0, R4, 0x2, 0x1f ;  /* 0x0c401f0004007f89 */ /* 0x000e6400000e0000 */
[----:B-1----:R-:W-:Y:S05]  /*14c80*/  FMNMX.FTZ R132, R4, R0, !PT ;  /* 0x0000000004847209 */ /* 0x002fea0007810000 */
[----:B------:R1:W2:Y:S02]  /*14c90*/  SHFL.BFLY PT, R0, R132, 0x1, 0x1f ;  /* 0x0c201f0084007f89 */ /* 0x0002a400000e0000 */
.L_x_996:
[C---:B------:R-:W-:Y:S01]  /*14ca0*/  FSETP.NEU.FTZ.AND P0, PT, R133.reuse, -INF , PT ;  /* 0xff8000008500780b */ /* 0x040fe20003f1d000 */
[C---:B------:R-:W-:Y:S01]  /*14cb0*/  FMUL.FTZ R2, R133.reuse, c[0x0][0x2d0] ;  /* 0x0000b40085027a20 */ /* 0x040fe20000410000 */
[----:B--2---:R-:W-:Y:S01]  /*14cc0*/  FMNMX.FTZ R3, R0, R132, !PT ;  /* 0x0000008400037209 */ /* 0x004fe20007810000 */
[----:B------:R-:W-:Y:S01]  /*14cd0*/  WARPSYNC 0xffffffff ;  /* 0xffffffff00007948 */ /* 0x000fe20003800000 */
[----:B------:R-:W-:Y:S02]  /*14ce0*/  FSEL R0, R133, RZ, P0 ;  /* 0x000000ff85007208 */ /* 0x000fe40000000000 */
[----:B------:R-:W-:Y:S02]  /*14cf0*/  FSEL R2, R2, RZ, P0 ;  /* 0x000000ff02027208 */ /* 0x000fe40000000000 */
[----:B------:R-:W-:Y:S01]  /*14d00*/  FSETP.NEU.FTZ.AND P0, PT, R3, -INF , PT ;  /* 0xff8000000300780b */ /* 0x000fe20003f1d000 */
[----:B------:R-:W-:Y:S01]  /*14d10*/  FADD.FTZ R0, -R0, R136 ;  /* 0x0000008800007221 */ /* 0x000fe20000010100 */
[----:B------:R-:W-:Y:S01]  /*14d20*/  IADD3 R196, R197, -0x1, RZ ;  /* 0xffffffffc5c47810 */ /* 0x000fe20007ffe0ff */
        /* <DEDUP_REMOVED lines=9> */
[----:B------:R-:W-:Y:S01]  /*14dc0*/  MUFU.EX2 R0, R0 ;  /* 0x0000000000007308 */ /* 0x000fe20000000800 */
[----:B------:R-:W-:Y:S09]  /*14dd0*/  FFMA.FTZ R169, R13, c[0x0][0x2d0], -R2 ;  /* 0x0000b4000da97a23 */ /* 0x000ff20000010802 */
[----:B------:R-:W-:Y:S10]  /*14de0*/  MUFU.EX2 R4, R14 ;  /* 0x0000000e00047308 */ /* 0x000ff40000000800 */
[----:B------:R-:W-:Y:S10]  /*14df0*/  MUFU.EX2 R17, R17 ;  /* 0x0000001100117308 */ /* 0x000ff40000000800 */
[----:B------:R-:W2:Y:S02]  /*14e00*/  MUFU.EX2 R15, R15 ;  /* 0x0000000f000f7308 */ /* 0x000ea40000000800 */
[----:B--2---:R-:W-:Y:S01]  /*14e10*/  F2FP.BF16.PACK_AB R162, R15, R17 ;  /* 0x000000110fa2723e */ /* 0x004fe200000010ff */
[----:B------:R-:W-:Y:S01]  /*14e20*/  FFMA.FTZ R2, R0, R205, R16 ;  /* 0x000000cd00027223 */ /* 0x000fe20000010010 */
[----:B------:R-:W-:Y:S01]  /*14e30*/  F2FP.BF16.PACK_AB R160, R4, R16 ;  /* 0x0000001004a0723e */ /* 0x000fe200000010ff */
[----:B------:R-:W-:Y:S02]  /*14e40*/  FMUL.FTZ R16, R0, R140 ;  /* 0x0000008c00107220 */ /* 0x000fe40000410000 */
[----:B------:R-:W-:Y:S01]  /*14e50*/  FADD.FTZ R13, R4, R2 ;  /* 0x00000002040d7221 */ /* 0x000fe20000010000 */
[C---:B------:R-:W-:Y:S01]  /*14e60*/  FSEL R2, R3.reuse, RZ, P0 ;  /* 0x000000ff03027208 */ /* 0x040fe20000000000 */
[----:B------:R-:W-:Y:S02]  /*14e70*/  FMUL.FTZ R4, R3, c[0x0][0x2d0] ;  /* 0x0000b40003047a20 */ /* 0x000fe40000410000 */
[----:B------:R-:W-:Y:S02]  /*14e80*/  FMUL.FTZ R20, R0, R20 ;  /* 0x0000001400147220 */ /* 0x000fe40000410000 */
[----:B------:R-:W-:Y:S01]  /*14e90*/  FADD.FTZ R2, -R2, R137 ;  /* 0x0000008902027221 */ /* 0x000fe20000010100 */
[----:B------:R-:W-:Y:S01]  /*14ea0*/  FSEL R4, R4, RZ, P0 ;  /* 0x000000ff04047208 */ /* 0x000fe20000000000 */
[----:B------:R-:W-:Y:S01]  /*14eb0*/  FMUL.FTZ R21, R0, R21 ;  /* 0x0000001500157220 */ /* 0x000fe20000410000 */
[----:B------:R-:W-:Y:S01]  /*14ec0*/  ISETP.GT.AND P0, PT, R197, R214, PT ;  /* 0x000000d6c500720c */ /* 0x000fe20003f04270 */
[----:B------:R-:W-:Y:S01]  /*14ed0*/  FMUL.FTZ R2, R2, c[0x0][0x2d0] ;  /* 0x0000b40002027a20 */ /* 0x000fe20000410000 */
[----:B------:R-:W-:Y:S01]  /*14ee0*/  MOV R197, R196 ;  /* 0x000000c400c57202 */ /* 0x000fe20000000f00 */
[--C-:B------:R-:W-:Y:S02]  /*14ef0*/  FFMA.FTZ R8, R8, c[0x0][0x2d0], -R4.reuse ;  /* 0x0000b40008087a23 */ /* 0x100fe40000010804 */
[--C-:B-1----:R-:W-:Y:S02]  /*14f00*/  FFMA.FTZ R132, R10, c[0x0][0x2d0], -R4.reuse ;  /* 0x0000b4000a847a23 */ /* 0x102fe40000010804 */
[----:B------:R-:W1:Y:S01]  /*14f10*/  MUFU.EX2 R2, R2 ;  /* 0x0000000200027308 */ /* 0x000e620000000800 */
[--C-:B------:R-:W-:Y:S02]  /*14f20*/  FFMA.FTZ R136, R11, c[0x0][0x2d0], -R4.reuse ;  /* 0x0000b4000b887a23 */ /* 0x100fe40000010804 */
[--C-:B------:R-:W-:Y:S02]  /*14f30*/  FFMA.FTZ R166, R9, c[0x0][0x2d0], -R4.reuse ;  /* 0x0000b40009a67a23 */ /* 0x100fe40000010804 */
[--C-:B------:R-:W-:Y:S02]  /*14f40*/  FFMA.FTZ R14, R12, c[0x0][0x2d0], -R4.reuse ;  /* 0x0000b4000c0e7a23 */ /* 0x100fe40000010804 */
[--C-:B------:R-:W-:Y:S02]  /*14f50*/  FFMA.FTZ R165, R7, c[0x0][0x2d0], -R4.reuse ;  /* 0x0000b40007a57a23 */ /* 0x100fe40000010804 */
[--C-:B------:R-:W-:Y:S01]  /*14f60*/  FFMA.FTZ R167, R6, c[0x0][0x2d0], -R4.reuse ;  /* 0x0000b40006a77a23 */ /* 0x100fe20000010804 */
[----:B------:R2:W-:Y:S01]  /*14f70*/  MUFU.EX2 R137, R8 ;  /* 0x0000000800897308 */ /* 0x0005e20000000800 */
[----:B------:R-:W-:Y:S02]  /*14f80*/  FFMA.FTZ R168, R5, c[0x0][0x2d0], -R4 ;  /* 0x0000b40005a87a23 */ /* 0x000fe40000010804 */
[----:B------:R-:W-:Y:S02]  /*14f90*/  FADD.FTZ R4, R17, R13 ;  /* 0x0000000d11047221 */ /* 0x000fe40000010000 */
[C---:B------:R-:W-:Y:S02]  /*14fa0*/  FMUL.FTZ R17, R0.reuse, R141 ;  /* 0x0000008d00117220 */ /* 0x040fe40000410000 */
[C---:B------:R-:W-:Y:S02]  /*14fb0*/  FMUL.FTZ R13, R0.reuse, R145 ;  /* 0x00000091000d7220 */ /* 0x040fe40000410000 */
[----:B------:R-:W-:Y:S01]  /*14fc0*/  FADD.FTZ R164, R15, R4 ;  /* 0x000000040fa47221 */ /* 0x000fe20000010000 */
[----:B------:R-:W-:Y:S01]  /*14fd0*/  MUFU.EX2 R145, R132 ;  /* 0x0000008400917308 */ /* 0x000fe20000000800 */
[C---:B------:R-:W-:Y:S02]  /*14fe0*/  FMUL.FTZ R4, R0.reuse, R152 ;  /* 0x0000009800047220 */ /* 0x040fe40000410000 */
[----:B------:R-:W-:Y:S02]  /*14ff0*/  FMUL.FTZ R5, R0, R153 ;  /* 0x0000009900057220 */ /* 0x000fe40000410000 */
[C---:B-1----:R-:W-:Y:S02]  /*15000*/  FMUL.FTZ R18, R2.reuse, R142 ;  /* 0x0000008e02127220 */ /* 0x042fe40000410000 */
[C---:B------:R-:W-:Y:S02]  /*15010*/  FMUL.FTZ R19, R2.reuse, R143 ;  /* 0x0000008f02137220 */ /* 0x040fe40000410000 */
[----:B------:R-:W1:Y:S01]  /*15020*/  LDSM.16.MT88.4 R140, [R179] ;  /* 0x00000000b38c783b */ /* 0x000e620000004200 */
[----:B------:R-:W3:Y:S01]  /*15030*/  MUFU.EX2 R152, R14 ;  /* 0x0000000e00987308 */ /* 0x000ee20000000800 */
[C---:B------:R-:W-:Y:S02]  /*15040*/  FMUL.FTZ R6, R2.reuse, R154 ;  /* 0x0000009a02067220 */ /* 0x040fe40000410000 */
[----:B------:R-:W-:Y:S02]  /*15050*/  FMUL.FTZ R7, R2, R155 ;  /* 0x0000009b02077220 */ /* 0x000fe40000410000 */
[C---:B--2---:R-:W-:Y:S02]  /*15060*/  FMUL.FTZ R8, R0.reuse, R148 ;  /* 0x0000009400087220 */ /* 0x044fe40000410000 */
[----:B------:R-:W-:Y:S02]  /*15070*/  FMUL.FTZ R9, R0, R149 ;  /* 0x0000009500097220 */ /* 0x000fe40000410000 */
[C---:B------:R-:W-:Y:S01]  /*15080*/  FMUL.FTZ R10, R2.reuse, R150 ;  /* 0x00000096020a7220 */ /* 0x040fe20000410000 */
[----:B------:R-:W2:Y:S01]  /*15090*/  MUFU.EX2 R173, R136 ;  /* 0x0000008800ad7308 */ /* 0x000ea20000000800 */
[----:B------:R-:W-:Y:S02]  /*150a0*/  FMUL.FTZ R11, R2, R151 ;  /* 0x00000097020b7220 */ /* 0x000fe40000410000 */
[----:B------:R-:W-:Y:S01]  /*150b0*/  FMUL.FTZ R12, R0, R144 ;  /* 0x00000090000c7220 */ /* 0x000fe20000410000 */
[----:B------:R-:W-:Y:S01]  /*150c0*/  LDSM.16.MT88.4 R148, [R179+0x800] ;  /* 0x00080000b394783b */ /* 0x000fe20000004200 */
[C---:B------:R-:W-:Y:S02]  /*150d0*/  FMUL.FTZ R15, R2.reuse, R147 ;  /* 0x00000093020f7220 */ /* 0x040fe40000410000 */
[C---:B------:R-:W-:Y:S02]  /*150e0*/  FMUL.FTZ R22, R2.reuse, R22 ;  /* 0x0000001602167220 */ /* 0x040fe40000410000 */
[----:B------:R-:W-:Y:S01]  /*150f0*/  FMUL.FTZ R23, R2, R23 ;  /* 0x0000001702177220 */ /* 0x000fe20000410000 */
[----:B------:R-:W4:Y:S01]  /*15100*/  MUFU.EX2 R132, R172 ;  /* 0x000000ac00847308 */ /* 0x000f220000000800 */
[C---:B------:R-:W-:Y:S02]  /*15110*/  FMUL.FTZ R24, R0.reuse, R24 ;  /* 0x0000001800187220 */ /* 0x040fe40000410000 */
[----:B------:R-:W-:Y:S01]  /*15120*/  FMUL.FTZ R25, R0, R25 ;  /* 0x0000001900197220 */ /* 0x000fe20000410000 */
[----:B---3--:R-:W-:Y:S01]  /*15130*/  F2FP.BF16.PACK_AB R161, R152, R137 ;  /* 0x0000008998a1723e */ /* 0x008fe200000010ff */
[C---:B------:R-:W-:Y:S02]  /*15140*/  FMUL.FTZ R14, R2.reuse, R146 ;  /* 0x00000092020e7220 */ /* 0x040fe40000410000 */
[C---:B------:R-:W-:Y:S02]  /*15150*/  FMUL.FTZ R26, R2.reuse, R26 ;  /* 0x0000001a021a7220 */ /* 0x040fe40000410000 */
[----:B------:R-:W-:Y:S01]  /*15160*/  FMUL.FTZ R27, R2, R27 ;  /* 0x0000001b021b7220 */ /* 0x000fe20000410000 */
[----:B------:R-:W-:Y:S01]  /*15170*/  MUFU.EX2 R136, R169 ;  /* 0x000000a900887308 */ /* 0x000fe20000000800 */
[C---:B------:R-:W-:Y:S02]  /*15180*/  FMUL.FTZ R28, R0.reuse, R28 ;  /* 0x0000001c001c7220 */ /* 0x040fe40000410000 */
[----:B------:R-:W-:Y:S01]  /*15190*/  FMUL.FTZ R29, R0, R29 ;  /* 0x0000001d001d7220 */ /* 0x000fe20000410000 */
[----:B--2---:R-:W-:Y:S01]  /*151a0*/  F2FP.BF16.PACK_AB R163, R173, R145 ;  /* 0x00000091ada3723e */ /* 0x004fe200000010ff */
[C---:B------:R-:W-:Y:S02]  /*151b0*/  FMUL.FTZ R30, R2.reuse, R30 ;  /* 0x0000001e021e7220 */ /* 0x040fe40000410000 */
[----:B------:R-:W-:Y:S02]  /*151c0*/  FMUL.FTZ R31, R2, R31 ;  /* 0x0000001f021f7220 */ /* 0x000fe40000410000 */
[C---:B------:R-:W-:Y:S01]  /*151d0*/  FMUL.FTZ R32, R0.reuse, R32 ;  /* 0x0000002000207220 */ /* 0x040fe20000410000 */
[----:B------:R-:W-:Y:S01]  /*151e0*/  MUFU.EX2 R169, R165 ;  /* 0x000000a500a97308 */ /* 0x000fe20000000800 */
[C---:B-1----:R-:W-:Y:S05]  /*151f0*/  HMMA.16816.F32.BF16 R4, R160.reuse, R140, R4 ;  /* 0x0000008ca004723c */ /* 0x042fea0000041804 */
        /* <DEDUP_REMOVED lines=104> */
[C---:B------:R-:W-:Y:S02]  /*15880*/  FMUL.FTZ R123, R2.reuse, R123 ;  /* 0x0000007b027b7220 */ /* 0x040fe40000410000 */
[C---:B------:R-:W-:Y:S02]  /*15890*/  FMUL.FTZ R126, R2.reuse, R126 ;  /* 0x0000007e027e7220 */ /* 0x040fe40000410000 */
[C---:B------:R-:W-:Y:S02]  /*158a0*/  FMUL.FTZ R127, R2.reuse, R127 ;  /* 0x0000007f027f7220 */ /* 0x040fe40000410000 */
[C---:B------:R-:W-:Y:S02]  /*158b0*/  FMUL.FTZ R130, R2.reuse, R130 ;  /* 0x0000008202827220 */ /* 0x040fe40000410000 */
[----:B------:R-:W-:Y:S02]  /*158c0*/  FMUL.FTZ R131, R2, R131 ;  /* 0x0000008302837220 */ /* 0x000fe40000410000 */
[C---:B------:R-:W-:Y:S02]  /*158d0*/  FMUL.FTZ R124, R0.reuse, R124 ;  /* 0x0000007c007c7220 */ /* 0x040fe40000410000 */
[C---:B------:R-:W-:Y:S02]  /*158e0*/  FMUL.FTZ R125, R0.reuse, R125 ;  /* 0x0000007d007d7220 */ /* 0x040fe40000410000 */
[C---:B------:R-:W-:Y:S02]  /*158f0*/  FMUL.FTZ R128, R0.reuse, R128 ;  /* 0x0000008000807220 */ /* 0x040fe40000410000 */
[----:B------:R-:W-:Y:S02]  /*15900*/  FMUL.FTZ R129, R0, R129 ;  /* 0x0000008100817220 */ /* 0x000fe40000410000 */
[----:B------:R-:W-:Y:S02]  /*15910*/  FFMA.FTZ R144, R2, R204, R137 ;  /* 0x000000cc02907223 */ /* 0x000fe40000010089 */
[----:B------:R-:W2:Y:S01]  /*15920*/  MUFU.EX2 R2, R171 ;  /* 0x000000ab00027308 */ /* 0x000ea20000000800 */
[----:B----4-:R-:W-:Y:S01]  /*15930*/  FADD.FTZ R0, R132, R164 ;  /* 0x000000a484007221 */ /* 0x010fe20000010000 */
[C---:B-1----:R-:W-:Y:S08]  /*15940*/  HMMA.16816.F32.BF16 R44, R160.reuse, R140, R44 ;  /* 0x0000008ca02c723c */ /* 0x042ff0000004182c */
[----:B------:R-:W1:Y:S01]  /*15950*/  MUFU.EX2 R137, R170 ;  /* 0x000000aa00897308 */ /* 0x000e620000000800 */
[C---:B------:R-:W-:Y:S01]  /*15960*/  HMMA.16816.F32.BF16 R48, R160.reuse, R142, R48 ;  /* 0x0000008ea030723c */ /* 0x040fe20000041830 */
[----:B------:R-:W3:Y:S08]  /*15970*/  LDSM.16.MT88.4 R140, [R182+0x1000] ;  /* 0x00100000b68c783b */ /* 0x000ef00000004200 */
[----:B------:R4:W5:Y:S03]  /*15980*/  MUFU.EX2 R170, R166 ;  /* 0x000000a600aa7308 */ /* 0x0009660000000800 */
[C---:B--2---:R-:W-:Y:S01]  /*15990*/  F2FP.BF16.PACK_AB R164, R2.reuse, R132 ;  /* 0x0000008402a4723e */ /* 0x044fe200000010ff */
[----:B------:R-:W-:Y:S02]  /*159a0*/  FADD.FTZ R0, R2, R0 ;  /* 0x0000000002007221 */ /* 0x000fe40000010000 */
[----:B------:R-:W-:Y:S04]  /*159b0*/  FADD.FTZ R2, R152, R144 ;  /* 0x0000009098027221 */ /* 0x000fe80000010000 */
[----:B------:R-:W-:Y:S01]  /*159c0*/  MUFU.EX2 R132, R168 ;  /* 0x000000a800847308 */ /* 0x000fe20000000800 */
[----:B-1----:R-:W-:Y:S04]  /*159d0*/  FADD.FTZ R0, R137, R0 ;  /* 0x0000000089007221 */ /* 0x002fe80000010000 */
[C---:B------:R-:W-:Y:S02]  /*159e0*/  FADD.FTZ R205, R136.reuse, R0 ;  /* 0x0000000088cd7221 */ /* 0x040fe40000010000 */
[----:B------:R-:W-:Y:S01]  /*159f0*/  FADD.FTZ R0, R145, R2 ;  /* 0x0000000291007221 */ /* 0x000fe20000010000 */
[----:B----4-:R-:W-:Y:S03]  /*15a00*/  F2FP.BF16.PACK_AB R166, R136, R137 ;  /* 0x0000008988a6723e */ /* 0x010fe600000010ff */
[----:B------:R-:W-:Y:S01]  /*15a10*/  FADD.FTZ R0, R173, R0 ;  /* 0x00000000ad007221 */ /* 0x000fe20000010000 */
[C---:B-----5:R-:W-:Y:S02]  /*15a20*/  F2FP.BF16.PACK_AB R165, R169.reuse, R170 ;  /* 0x000000aaa9a5723e */ /* 0x060fe400000010ff */
[----:B------:R-:W-:Y:S01]  /*15a30*/  MOV R136, R133 ;  /* 0x0000008500887202 */ /* 0x000fe20000000f00 */
[----:B------:R-:W-:Y:S01]  /*15a40*/  FADD.FTZ R0, R170, R0 ;  /* 0x00000000aa007221 */ /* 0x000fe20000010000 */
[-C--:B------:R-:W-:Y:S03]  /*15a50*/  MOV R137, R3.reuse ;  /* 0x0000000300897202 */ /* 0x080fe60000000f00 */
[----:B------:R-:W-:Y:S01]  /*15a60*/  FADD.FTZ R0, R169, R0 ;  /* 0x00000000a9007221 */ /* 0x000fe20000010000 */
[C---:B---3--:R-:W-:Y:S08]  /*15a70*/  HMMA.16816.F32.BF16 R52, R160.reuse, R140, R52 ;  /* 0x0000008ca034723c */ /* 0x048ff00000041834 */
        /* <DEDUP_REMOVED lines=28> */
[----:B------:R-:W1:Y:S01]  /*15c40*/  MUFU.EX2 R160, R167 ;  /* 0x000000a700a07308 */ /* 0x000e620000000800 */
[----:B------:R-:W2:Y:S02]  /*15c50*/  LDSM.16.MT88.4 R140, [R180+0x800] ;  /* 0x00080000b48c783b */ /* 0x000ea40000004200 */
[----:B-1----:R-:W-:Y:S01]  /*15c60*/  F2FP.BF16.PACK_AB R167, R132, R160 ;  /* 0x000000a084a7723e */ /* 0x002fe200000010ff */
[----:B------:R-:W-:Y:S04]  /*15c70*/  FADD.FTZ R0, R160, R0 ;  /* 0x00000000a0007221 */ /* 0x000fe80000010000 */
[----:B------:R-:W-:Y:S02]  /*15c80*/  FADD.FTZ R204, R132, R0 ;  /* 0x0000000084cc7221 */ /* 0x000fe40000010000 */
[C---:B------:R-:W-:Y:S01]  /*15c90*/  HMMA.16816.F32.BF16 R152, R164.reuse, R148, R4 ;  /* 0x00000094a498723c */ /* 0x040fe20000041804 */
[----:B------:R-:W1:Y:S07]  /*15ca0*/  LDSM.16.MT88.4 R4, [R182+0x800] ;  /* 0x00080000b604783b */ /* 0x000e6e0000004200 */
[C---:B------:R-:W-:Y:S01]  /*15cb0*/  HMMA.16816.F32.BF16 R148, R164.reuse, R150, R8 ;  /* 0x00000096a494723c */ /* 0x040fe20000041808 */
[----:B------:R-:W3:Y:S07]  /*15cc0*/  LDSM.16.MT88.4 R8, [R181+0x800] ;  /* 0x00080000b508783b */ /* 0x000eee0000004200 */
[C---:B--2---:R-:W-:Y:S08]  /*15cd0*/  HMMA.16816.F32.BF16 R144, R164.reuse, R140, R12 ;  /* 0x0000008ca490723c */ /* 0x044ff0000004180c */
[C---:B------:R-:W-:Y:S08]  /*15ce0*/  HMMA.16816.F32.BF16 R140, R164.reuse, R142, R16 ;  /* 0x0000008ea48c723c */ /* 0x040ff00000041810 */
        /* <DEDUP_REMOVED lines=36> */
[C---:B-1----:R-:W-:Y:S07]  /*15f30*/  HMMA.16816.F32.BF16 R116, R164.reuse, R4, R116 ;  /* 0x00000004a474723c */ /* 0x042fee0000041874 */
[----:B------:R-:W-:Y:S01]  /*15f40*/  MOV R4, R3 ;  /* 0x0000000300047202 */ /* 0x000fe20000000f00 */
[C---:B------:R-:W-:Y:S08]  /*15f50*/  HMMA.16816.F32.BF16 R120, R164.reuse, R6, R120 ;  /* 0x00000006a478723c */ /* 0x040ff00000041878 */
[C---:B--2---:R-:W-:Y:S08]  /*15f60*/  HMMA.16816.F32.BF16 R124, R164.reuse, R8, R124 ;  /* 0x00000008a47c723c */ /* 0x044ff0000004187c */
[----:B------:R-:W-:Y:S01]  /*15f70*/  HMMA.16816.F32.BF16 R128, R164, R10, R128 ;  /* 0x0000000aa480723c */ /* 0x000fe20000041880 */
[----:B------:R-:W-:-:S07]  /*15f80*/  @P0 BRA `(.L_x_874) ;  /* 0xffffd66000000947 */ /* 0x000fce000383ffff */
.L_x_853:
[----:B------:R-:W-:Y:S02]  /*15f90*/  IMAD.MOV.U32 R0, RZ, RZ, c[0x0][0x2c4] ;  /* 0x0000b100ff007624 */ /* 0x000fe400078e00ff */
[----:B------:R-:W-:-:S03]  /*15fa0*/  IMAD.MOV.U32 R3, RZ, RZ, c[0x0][0x32c] ;  /* 0x0000cb00ff037624 */ /* 0x000fc600078e00ff */
[----:B------:R-:W-:Y:S02]  /*15fb0*/  ISETP.NE.AND P0, PT, R0, 0x1, PT ;  /* 0x000000010000780c */ /* 0x000fe40003f05270 */
[----:B------:R-:W-:-:S11]  /*15fc0*/  IADD3 R0, R228, 0x7f, RZ ;  /* 0x0000007fe4007810 */ /* 0x000fd60007ffe0ff */
[----:B------:R-:W-:-:S05]  /*15fd0*/  @P0 IMAD.HI.U32 R2, R0, c[0x0][0x2c8], RZ ;  /* 0x0000b20000020a27 */ /* 0x000fca00078e00ff */
[----:B------:R-:W-:Y:S02]  /*15fe0*/  @P0 SHF.R.U32.HI R0, RZ, c[0x0][0x2cc], R2 ;  /* 0x0000b300ff000a19 */ /* 0x000fe40000011602 */
[----:B------:R-:W-:Y:S02]  /*15ff0*/  ISETP.GE.AND P0, PT, R3, 0x1, PT ;  /* 0x000000010300780c */ /* 0x000fe40003f06270 */
[----:B------:R-:W-:-:S05]  /*16000*/  IADD3 R2, R210, 0x1, -R211 ;  /* 0x00000001d2027810 */ /* 0x000fca0007ffe8d3 */
        /* <DEDUP_REMOVED lines=13> */
.L_x_877:
[----:B------:R-:W-:-:S04]  /*160e0*/  MOV R3, 0x1 ;  /* 0x0000000100037802 */ /* 0x000fc80000000f00 */
[----:B------:R-:W-:-:S13]  /*160f0*/  ISETP.NE.AND P0, PT, R3, c[0x0][0x32c], PT ;  /* 0x0000cb0003007a0c */ /* 0x000fda0003f05270 */
[----:B------:R-:W-:-:S05]  /*16100*/  @P0 IMAD.HI.U32 R3, R0, c[0x0][0x330], RZ ;  /* 0x0000cc0000030a27 */ /* 0x000fca00078e00ff */
[----:B------:R-:W-:Y:S02]  /*16110*/  @P0 SHF.R.U32.HI R0, RZ, c[0x0][0x334], R3 ;  /* 0x0000cd00ff000a19 */ /* 0x000fe40000011603 */
.L_x_878:
[----:B------:R-:W-:Y:S05]  /*16120*/  BSYNC B0 ;  /* 0x0000000000007941 */ /* 0x000fea0003800000 */
.L_x_876:
[----:B------:R-:W-:-:S05]  /*16130*/  IMAD R0, R0, c[0x0][0x32c], RZ ;  /* 0x0000cb0000007a24 */ /* 0x000fca00078e02ff */
[----:B------:R-:W-:-:S04]  /*16140*/  IMNMX R2, R2, R0, !PT ;  /* 0x0000000002027217 */ /* 0x000fc80007800200 */
.L_x_875:
[----:B------:R-:W-:-:S04]  /*16150*/  IADD3 R2, R2, 0x1f, RZ ;  /* 0x0000001f02027810 */ /* 0x000fc80007ffe0ff */
[----:B------:R-:W-:-:S04]  /*16160*/  SHF.R.S32.HI R0, RZ, 0x1f, R2 ;  /* 0x0000001fff007819 */ /* 0x000fc80000011402 */
[----:B------:R-:W-:-:S04]  /*16170*/  LEA.HI R0, R0, R2, RZ, 0x5 ;  /* 0x0000000200007211 */ /* 0x000fc800078f28ff */
[----:B------:R-:W-:-:S04]  /*16180*/  SHF.R.S32.HI R0, RZ, 0x5, R0 ;  /* 0x00000005ff007819 */ /* 0x000fc80000011400 */
[----:B------:R-:W-:-:S04]  /*16190*/  IMNMX R197, R209, R0, !PT ;  /* 0x00000000d1c57217 */ /* 0x000fc80007800200 */
[----:B------:R-:W-:-:S13]  /*161a0*/  ISETP.GE.AND P0, PT, R196, R197, PT ;  /* 0x000000c5c400720c */ /* 0x000fda0003f06270 */
[----:B------:R-:W-:Y:S05]  /*161b0*/  @!P0 BRA `(.L_x_879) ;  /* 0x000021d000008947 */ /* 0x000fea0003800000 */
[----:B------:R-:W-:Y:S02]  /*161c0*/  MOV R137, R4 ;  /* 0x0000000400897202 */ /* 0x000fe40000000f00 */
[----:B------:R-:W-:Y:S02]  /*161d0*/  MOV R136, R133 ;  /* 0x0000008500887202 */ /* 0x000fe40000000f00 */
.L_x_890:
        /* <DEDUP_REMOVED lines=27> */
.L_x_997:
[----:B------:R-:W-:-:S05]  /*16390*/  BRA.DIV ~URZ, `(.L_x_883) ;  /* 0x0000b3b27f007947 */ /* 0x000fca000b800000 */
[----:B----4-:R4:W3:Y:S02]  /*163a0*/  SHFL.IDX PT, R0, R5, RZ, 0x181f ;  /* 0x00181fff05007589 */ /* 0x0108e400000e0000 */
.L_x_998:
[C---:B------:R-:W-:Y:S02]  /*163b0*/  ISETP.GE.AND P0, PT, R134.reuse, c[0x0][0x1d4], PT ;  /* 0x0000750086007a0c */ /* 0x040fe40003f06270 */
[C---:B---3--:R-:W-:Y:S04]  /*163c0*/  LEA R6, P1, R134.reuse, R0, 0x1 ;  /* 0x0000000086067211 */ /* 0x048fe800078208ff */
[----:B------:R-:W-:Y:S02]  /*163d0*/  LEA.HI.X R7, R134, R4, R135, 0x1, P1 ;  /* 0x0000000486077211 */ /* 0x000fe400008f0c87 */
[C---:B------:R-:W-:Y:S04]  /*163e0*/  LEA R2, P1, R202.reuse, R0, 0x1 ;  /* 0x00000000ca027211 */ /* 0x040fe800078208ff */
[----:B------:R-:W-:Y:S01]  /*163f0*/  LEA.HI.X R3, R202, R4, R207, 0x1, P1 ;  /* 0x00000004ca037211 */ /* 0x000fe200008f0ccf */
[----:B------:R-:W-:Y:S01]  /*16400*/  @!PT LDS RZ, [RZ] ;  /* 0x00000000fffff984 */ /* 0x000fe20000000800 */
[----:B------:R-:W-:Y:S01]  /*16410*/  @!PT LDS RZ, [RZ] ;  /* 0x00000000fffff984 */ /* 0x000fe20000000800 */
[----:B------:R-:W-:Y:S01]  /*16420*/  @!PT LDS RZ, [RZ] ;  /* 0x00000000fffff984 */ /* 0x000fe20000000800 */
[----:B------:R3:W-:Y:S01]  /*16430*/  LDGSTS.E.BYPASS.LTC128B.128 [R195+0x8080], [R6.64], !P0 ;  /* 0x0808000006c37fae */ /* 0x0007e2000c101d48 */
[----:B------:R-:W-:Y:S11]  /*16440*/  ISETP.GE.AND P0, PT, R138, c[0x0][0x1d4], PT ;  /* 0x000075008a007a0c */ /* 0x000ff60003f06270 */
[----:B------:R-:W-:Y:S02]  /*16450*/  @!UPT UIADD3 URZ, URZ, URZ, URZ ;  /* 0x0000003f3f3ff290 */ /* 0x000fe4000fffe03f */
[----:B------:R5:W-:Y:S01]  /*16460*/  LDGSTS.E.BYPASS.LTC128B.128 [R195+0x9080], [R2.64], !P0 ;  /* 0x0908000002c37fae */ /* 0x000be2000c101d48 */
[C---:B------:R-:W-:Y:S02]  /*16470*/  ISETP.GE.AND P0, PT, R201.reuse, c[0x0][0x1d4], PT ;  /* 0x00007500c9007a0c */ /* 0x040fe40003f06270 */
[C---:B-----5:R-:W-:Y:S04]  /*16480*/  LEA R2, P1, R201.reuse, R0, 0x1 ;  /* 0x00000000c9027211 */ /* 0x060fe800078208ff */
[----:B------:R-:W-:Y:S07]  /*16490*/  LEA.HI.X R3, R201, R4, R208, 0x1, P1 ;  /* 0x00000004c9037211 */ /* 0x000fee00008f0cd0 */
[----:B------:R5:W-:Y:S01]  /*164a0*/  LDGSTS.E.BYPASS.LTC128B.128 [R195+0xa080], [R2.64], !P0 ;  /* 0x0a08000002c37fae */ /* 0x000be2000c101d48 */
[C---:B------:R-:W-:Y:S02]  /*164b0*/  ISETP.GE.AND P0, PT, R200.reuse, c[0x0][0x1d4], PT ;  /* 0x00007500c8007a0c */ /* 0x040fe40003f06270 */
[C---:B-----5:R-:W-:Y:S04]  /*164c0*/  LEA R2, P1, R200.reuse, R0, 0x1 ;  /* 0x00000000c8027211 */ /* 0x060fe800078208ff */
[----:B------:R-:W-:Y:S07]  /*164d0*/  LEA.HI.X R3, R200, R4, R206, 0x1, P1 ;  /* 0x00000004c8037211 */ /* 0x000fee00008f0cce */
[----:B------:R3:W-:Y:S02]  /*164e0*/  LDGSTS.E.BYPASS.LTC128B.128 [R195+0xb080], [R2.64], !P0 ;  /* 0x0b08000002c37fae */ /* 0x0007e4000c101d48 */
.L_x_881:
[----:B------:R-:W-:Y:S05]  /*164f0*/  BSYNC B0 ;  /* 0x0000000000007941 */ /* 0x000fea0003800000 */
.L_x_880:
        /* <DEDUP_REMOVED lines=122> */
[C---:B------:R-:W-:Y:S02]  /*16ca0*/  IADD3 R132, -R0.reuse, RZ, RZ ;  /* 0x000000ff00847210 */ /* 0x040fe40007ffe1ff */
[----:B------:R-:W-:Y:S03]  /*16cb0*/  @!P5 IADD3 R3, P0, R0, R224, RZ ;  /* 0x000000e00003d210 */ /* 0x000fe60007f1e0ff */
[----:B------:R-:W-:Y:S01]  /*16cc0*/  IMAD R199, R132, c[0x0][0x2b8], R2 ;  /* 0x0000ae0084c77a24 */ /* 0x000fe200078e0202 */
[----:B------:R-:W-:Y:S02]  /*16cd0*/  @!P5 LEA.HI.X.SX32 R0, R0, R226, 0x1, P0 ;  /* 0x000000e20000d211 */ /* 0x000fe400000f0eff */
[C---:B------:R-:W-:Y:S04]  /*16ce0*/  @!P5 LEA R2, P0, R3.reuse, c[0x0][0x2a0], 0x2 ;  /* 0x0000a8000302da11 */ /* 0x040fe800078010ff */
[----:B------:R-:W-:Y:S02]  /*16cf0*/  @!P5 LEA.HI.X R3, R3, c[0x0][0x2a4], R0, 0x2, P0 ;  /* 0x0000a9000303da11 */ /* 0x000fe400000f1400 */
[----:B------:R-:W-:Y:S03]  /*16d00*/  SHF.R.S32.HI R0, RZ, 0x1f, R199 ;  /* 0x0000001fff007819 */ /* 0x000fe600000114c7 */
[----:B------:R1:W2:Y:S02]  /*16d10*/  @!P5 LDG.E R198, [R2.64] ;  /* 0x0000000802c6d981 */ /* 0x0002a4000c1e1900 */
[----:B------:R-:W-:Y:S04]  /*16d20*/  IMAD R0, R0, c[0x0][0x1e0], RZ ;  /* 0x0000780000007a24 */ /* 0x000fe800078e02ff */
[C---:B------:R-:W-:Y:S02]  /*16d30*/  IMAD R0, R199.reuse, c[0x0][0x1e4], R0 ;  /* 0x00007900c7007a24 */ /* 0x040fe400078e0200 */
[----:B-1----:R-:W-:Y:S05]  /*16d40*/  IMAD.WIDE.U32 R2, R199, c[0x0][0x1e0], RZ ;  /* 0x00007800c7027a25 */ /* 0x002fea00078e00ff */
        /* <DEDUP_REMOVED lines=11> */
.L_x_999:
[----:B------:R-:W-:-:S05]  /*16e00*/  BRA.DIV ~URZ, `(.L_x_887) ;  /* 0x0000aa027f007947 */ /* 0x000fca000b800000 */
[----:B-1----:R1:W3:Y:S02]  /*16e10*/  SHFL.IDX PT, R0, R133, RZ, 0x181f ;  /* 0x00181fff85007589 */ /* 0x0022e400000e0000 */
.L_x_1000:
[C---:B------:R-:W-:Y:S02]  /*16e20*/  ISETP.GE.AND P0, PT, R134.reuse, c[0x0][0x1d4], PT ;  /* 0x0000750086007a0c */ /* 0x040fe40003f06270 */
[C---:B---3--:R-:W-:Y:S04]  /*16e30*/  LEA R160, P1, R134.reuse, R0, 0x1 ;  /* 0x0000000086a07211 */ /* 0x048fe800078208ff */
[----:B--2---:R-:W-:Y:S02]  /*16e40*/  LEA.HI.X R161, R134, R132, R135, 0x1, P1 ;  /* 0x0000008486a17211 */ /* 0x004fe400008f0c87 */
        /* <DEDUP_REMOVED lines=10> */
[C---:B---3--:R-:W-:Y:S04]  /*16ef0*/  LEA R2, P1, R201.reuse, R0, 0x1 ;  /* 0x00000000c9027211 */ /* 0x048fe800078208ff */
[----:B------:R-:W-:Y:S07]  /*16f00*/  LEA.HI.X R3, R201, R132, R208, 0x1, P1 ;  /* 0x00000084c9037211 */ /* 0x000fee00008f0cd0 */
[----:B------:R3:W-:Y:S01]  /*16f10*/  LDGSTS.E.BYPASS.LTC128B.128 [R195+0xe080], [R2.64], !P0 ;  /* 0x0e08000002c37fae */ /* 0x0007e2000c101d48 */
[C---:B------:R-:W-:Y:S02]  /*16f20*/  ISETP.GE.AND P0, PT, R200.reuse, c[0x0][0x1d4], PT ;  /* 0x00007500c8007a0c */ /* 0x040fe40003f06270 */
[C---:B---3--:R-:W-:Y:S04]  /*16f30*/  LEA R2, P1, R200.reuse, R0, 0x1 ;  /* 0x00000000c8027211 */ /* 0x048fe800078208ff */
[----:B------:R-:W-:Y:S07]  /*16f40*/  LEA.HI.X R3, R200, R132, R206, 0x1, P1 ;  /* 0x00000084c8037211 */ /* 0x000fee00008f0cce */
[----:B------:R2:W-:Y:S02]  /*16f50*/  LDGSTS.E.BYPASS.LTC128B.128 [R195+0xf080], [R2.64], !P0 ;  /* 0x0f08000002c37fae */ /* 0x0005e4000c101d48 */
.L_x_885:
[----:B------:R-:W-:Y:S05]  /*16f60*/  BSYNC B0 ;  /* 0x0000000000007941 */ /* 0x000fea0003800000 */
.L_x_884:
        /* <DEDUP_REMOVED lines=18> */
[----:B------:R2:W3:Y:S02]  /*17090*/  SHFL.BFLY PT, R0, R132, 0x2, 0x1f ;  /* 0x0c401f0084007f89 */ /* 0x0004e400000e0000 */
.L_x_1001:
[----:B--23--:R-:W-:Y:S01]  /*170a0*/  FMNMX.FTZ R132, R132, R0, !PT ;  /* 0x0000000084847209 */ /* 0x00cfe20007810000 */
[----:B------:R-:W-:-:S05]  /*170b0*/  BRA.DIV ~URZ, `(.L_x_889) ;  /* 0x0000a7f27f007947 */ /* 0x000fca000b800000 */
[----:B------:R-:W2:Y:S02]  /*170c0*/  SHFL.BFLY PT, R0, R132, 0x1, 0x1f ;  /* 0x0c201f0084007f89 */ /* 0x000ea400000e0000 */
[----:B-12---:R-:W-:Y:S02]  /*170d0*/  FMNMX.FTZ R133, R132, R0, !PT ;  /* 0x0000000084857209 */ /* 0x006fe40007810000 */
[----:B------:R-:W1:Y:S02]  /*170e0*/  SHFL.BFLY PT, R0, R160, 0x2, 0x1f ;  /* 0x0c401f00a0007f89 */ /* 0x000e6400000e0000 */
[----:B-1----:R-:W-:Y:S05]  /*170f0*/  FMNMX.FTZ R132, R160, R0, !PT ;  /* 0x00000000a0847209 */ /* 0x002fea0007810000 */
[----:B------:R1:W2:Y:S02]  /*17100*/  SHFL.BFLY PT, R0, R132, 0x1, 0x1f ;  /* 0x0c201f0084007f89 */ /* 0x0002a400000e0000 */
.L_x_1002:
[----:B--2---:R-:W-:Y:S01]  /*17110*/  FMNMX.FTZ R3, R0, R132, !PT ;  /* 0x0000008400037209 */ /* 0x004fe20007810000 */
[C---:B------:R-:W-:Y:S01]  /*17120*/  FADD.FTZ R0, -R133.reuse, R136 ;  /* 0x0000008885007221 */ /* 0x040fe20000010100 */
[----:B------:R-:W-:Y:S01]  /*17130*/  WARPSYNC 0xffffffff ;  /* 0xffffffff00007948 */ /* 0x000fe20003800000 */
[----:B-1----:R-:W-:Y:S01]  /*17140*/  FMUL.FTZ R132, R133, c[0x0][0x2d0] ;  /* 0x0000b40085847a20 */ /* 0x002fe20000410000 */
[----:B------:R-:W-:Y:S01]  /*17150*/  ISETP.GT.AND P0, PT, R196, R197, PT ;  /* 0x000000c5c400720c */ /* 0x000fe20003f04270 */
[----:B------:R-:W-:Y:S01]  /*17160*/  FMUL.FTZ R0, R0, c[0x0][0x2d0] ;  /* 0x0000b40000007a20 */ /* 0x000fe20000410000 */
[----:B------:R-:W-:Y:S01]  /*17170*/  IADD3 R196, R196, -0x1, RZ ;  /* 0xffffffffc4c47810 */ /* 0x000fe20007ffe0ff */
        /* <DEDUP_REMOVED lines=237> */
[C---:B------:R-:W-:Y:S02]  /*18050*/  F2FP.BF16.PACK_AB R167, R136.reuse, R160 ;  /* 0x000000a088a7723e */ /* 0x040fe400000010ff */
[----:B------:R-:W-:Y:S01]  /*18060*/  MOV R137, R3 ;  /* 0x0000000300897202 */ /* 0x000fe20000000f00 */
[----:B------:R-:W-:Y:S03]  /*18070*/  FADD.FTZ R204, R136, R0 ;  /* 0x0000000088cc7221 */ /* 0x000fe60000010000 */
[----:B------:R-:W-:Y:S01]  /*18080*/  MOV R136, R133 ;  /* 0x0000008500887202 */ /* 0x000fe20000000f00 */
[C---:B------:R-:W-:Y:S01]  /*18090*/  HMMA.16816.F32.BF16 R152, R164.reuse, R148, R4 ;  /* 0x00000094a498723c */ /* 0x040fe20000041804 */
[----:B------:R-:W1:Y:S07]  /*180a0*/  LDSM.16.MT88.4 R4, [R182+0x800] ;  /* 0x00080000b604783b */ /* 0x000e6e0000004200 */
        /* <DEDUP_REMOVED lines=46> */
.L_x_879:
[----:B------:R-:W-:-:S13]  /*18390*/  ISETP.GE.AND P0, PT, R196, R209, PT ;  /* 0x000000d1c400720c */ /* 0x000fda0003f06270 */
[----:B------:R-:W-:Y:S05]  /*183a0*/  @!P0 BRA `(.L_x_891) ;  /* 0x0000294000008947 */ /* 0x000fea0003800000 */
[----:B------:R-:W-:Y:S02]  /*183b0*/  MOV R137, R4 ;  /* 0x0000000400897202 */ /* 0x000fe40000000f00 */
[----:B------:R-:W-:Y:S02]  /*183c0*/  MOV R136, R133 ;  /* 0x0000008500887202 */ /* 0x000fe40000000f00 */
.L_x_909:
[----:B------:R-:W-:Y:S04]  /*183d0*/  DEPBAR.LE SB0, 0x0 ;  /* 0x000080000000791a */ /* 0x000fe80000000000 */
[----:B------:R-:W-:Y:S01]  /*183e0*/  WARPSYNC 0xffffffff ;  /* 0xffffffff00007948 */ /* 0x000fe20003800000 */
[----:B------:R-:W-:Y:S01]  /*183f0*/  BAR.SYNC.DEFER_BLOCKING 0x0 ;  /* 0x0000000000007b1d */ /* 0x000fe20000010000 */
[----:B------:R-:W-:Y:S01]  /*18400*/  SHF.R.S32.HI R0, RZ, 0x1f, R199 ;  /* 0x0000001fff007819 */ /* 0x000fe200000114c7 */
[C---:B------:R-:W-:Y:S01]  /*18410*/  IMAD.WIDE.U32 R2, R199.reuse, c[0x0][0x208], RZ ;  /* 0x00008200c7027a25 */ /* 0x040fe200078e00ff */
[----:B------:R-:W-:Y:S03]  /*18420*/  SHF.R.S32.HI R4, RZ, 0x1f, R198 ;  /* 0x0000001fff047819 */ /* 0x000fe600000114c6 */
[----:B------:R-:W-:Y:S02]  /*18430*/  IMAD R0, R0, c[0x0][0x208], RZ ;  /* 0x0000820000007a24 */ /* 0x000fe400078e02ff */
[----:B------:R-:W-:Y:S02]  /*18440*/  IMAD R4, R4, c[0x0][0x218], RZ ;  /* 0x0000860004047a24 */ /* 0x000fe400078e02ff */
[----:B------:R-:W-:Y:S02]  /*18450*/  IMAD R0, R199, c[0x0][0x20c], R0 ;  /* 0x00008300c7007a24 */ /* 0x000fe400078e0200 */
[C---:B------:R-:W-:Y:S03]  /*18460*/  IMAD R4, R198.reuse, c[0x0][0x21c], R4 ;  /* 0x00008700c6047a24 */ /* 0x040fe600078e0204 */
[----:B------:R-:W-:Y:S05]  /*18470*/  IADD3 R3, R3, R0, RZ ;  /* 0x0000000003037210 */ /* 0x000fea0007ffe0ff */
[----:B------:R-:W-:Y:S01]  /*18480*/  IMAD.WIDE.U32 R2, R198, c[0x0][0x218], R2 ;  /* 0x00008600c6027a25 */ /* 0x000fe200078e0002 */
[----:B------:R1:W2:Y:S04]  /*18490*/  LDSM.16.M88.4 R16, [R183] ;  /* 0x00000000b710783b */ /* 0x0002a80000000200 */
[----:B------:R-:W-:Y:S01]  /*184a0*/  IADD3 R0, P0, R218, R2, RZ ;  /* 0x00000002da007210 */ /* 0x000fe20007f1e0ff */
[----:B------:R1:W3:Y:S03]  /*184b0*/  LDSM.16.M88.4 R8, [R178] ;  /* 0x00000000b208783b */ /* 0x0002e60000000200 */
[----:B------:R-:W-:Y:S02]  /*184c0*/  IADD3.X R2, R217, R3, R4, P0, !PT ;  /* 0x00000003d9027210 */ /* 0x000fe400007fe404 */
[C---:B------:R-:W-:Y:S01]  /*184d0*/  LEA R132, P0, R0.reuse, c[0x0][0x1f8], 0x1 ;  /* 0x00007e0000847a11 */ /* 0x040fe200078008ff */
[----:B------:R1:W4:Y:S03]  /*184e0*/  LDSM.16.M88.4 R160, [R178+0x800] ;  /* 0x00080000b2a0783b */ /* 0x0003260000000200 */
[----:B------:R-:W-:Y:S01]  /*184f0*/  LEA.HI.X R0, R0, c[0x0][0x1fc], R2, 0x1, P0 ;  /* 0x00007f0000007a11 */ /* 0x000fe200000f0c02 */
[----:B------:R1:W1:Y:S04]  /*18500*/  LDSM.16.M88.4 R164, [R184] ;  /* 0x00000000b8a4783b */ /* 0x0002680000000200 */
[----:B------:R1:W1:Y:S04]  /*18510*/  LDSM.16.M88.4 R168, [R187] ;  /* 0x00000000bba8783b */ /* 0x0002680000000200 */
[----:B------:R1:W1:Y:S01]  /*18520*/  LDSM.16.M88.4 R172, [R194] ;  /* 0x00000000c2ac783b */ /* 0x0002620000000200 */
[----:B------:R-:W-:-:S05]  /*18530*/  BRA.DIV ~URZ, `(.L_x_892) ;  /* 0x000094427f007947 */ /* 0x000fca000b800000 */
[----:B------:R-:W4:Y:S02]  /*18540*/  SHFL.IDX PT, R0, R0, RZ, 0x181f ;  /* 0x00181fff00007589 */ /* 0x000f2400000e0000 */
.L_x_1003:
[C---:B--23--:R-:W-:Y:S01]  /*18550*/  HMMA.16816.F32.BF16 R4, R16.reuse, R8, RZ ;  /* 0x000000081004723c */ /* 0x04cfe200000418ff */
[----:B------:R-:W2:Y:S01]  /*18560*/  SHFL.IDX PT, R2, R132, RZ, 0x181f ;  /* 0x00181fff84027589 */ /* 0x000ea200000e0000 */
[----:B------:R-:W-:Y:S01]  /*18570*/  BSSY B0, `(.L_x_893) ;  /* 0x00000b1000007945 */ /* 0x000fe20003800000 */
[----:B------:R-:W-:Y:S02]  /*18580*/  ISETP.GE.AND P4, PT, R134, c[0x0][0x1d4], PT ;  /* 0x0000750086007a0c */ /* 0x000fe40003f86270 */
[C---:B------:R-:W-:Y:S02]  /*18590*/  ISETP.GE.AND P3, PT, R201.reuse, c[0x0][0x1d4], PT ;  /* 0x00007500c9007a0c */ /* 0x040fe40003f66270 */
[----:B------:R-:W-:Y:S01]  /*185a0*/  ISETP.GE.AND P2, PT, R200, c[0x0][0x1d4], PT ;  /* 0x00007500c8007a0c */ /* 0x000fe20003f46270 */
[C---:B------:R-:W-:Y:S08]  /*185b0*/  HMMA.16816.F32.BF16 R8, R16.reuse, R10, RZ ;  /* 0x0000000a1008723c */ /* 0x040ff000000418ff */
[C---:B----4-:R-:W-:Y:S08]  /*185c0*/  HMMA.16816.F32.BF16 R12, R16.reuse, R160, RZ ;  /* 0x000000a0100c723c */ /* 0x050ff000000418ff */
[----:B------:R-:W-:Y:S01]  /*185d0*/  HMMA.16816.F32.BF16 R16, R16, R162, RZ ;  /* 0x000000a21010723c */ /* 0x000fe200000418ff */
[CC--:B--2---:R-:W-:Y:S03]  /*185e0*/  LEA R132, P0, R134.reuse, R2.reuse, 0x1 ;  /* 0x0000000286847211 */ /* 0x0c4fe600078008ff */
[C---:B------:R-:W-:Y:S02]  /*185f0*/  LEA R160, P1, R201.reuse, R2, 0x1 ;  /* 0x00000002c9a07211 */ /* 0x040fe400078208ff */
[-C--:B------:R-:W-:Y:S02]  /*18600*/  LEA.HI.X R133, R134, R0.reuse, R135, 0x1, P0 ;  /* 0x0000000086857211 */ /* 0x080fe400000f0c87 */
[C---:B-1----:R-:W-:Y:S03]  /*18610*/  HMMA.16816.F32.BF16 R4, R164.reuse, R168, R4 ;  /* 0x000000a8a404723c */ /* 0x042fe60000041804 */
[----:B------:R-:W-:Y:S01]  /*18620*/  @!PT LDS RZ, [RZ] ;  /* 0x00000000fffff984 */ /* 0x000fe20000000800 */
[----:B------:R-:W-:Y:S01]  /*18630*/  @!PT LDS RZ, [RZ] ;  /* 0x00000000fffff984 */ /* 0x000fe20000000800 */
[----:B------:R1:W-:Y:S02]  /*18640*/  LDGSTS.E.BYPASS.LTC128B.128 [R220+0x8080], [R132.64], !P4 ;  /* 0x0808000084dc7fae */ /* 0x0003e4000e101d48 */
[----:B------:R-:W-:Y:S02]  /*18650*/  LEA.HI.X R161, R201, R0, R208, 0x1, P1 ;  /* 0x00000000c9a17211 */ /* 0x000fe400008f0cd0 */
[----:B------:R-:W-:Y:S01]  /*18660*/  ISETP.GE.AND P1, PT, R138, c[0x0][0x1d4], PT ;  /* 0x000075008a007a0c */ /* 0x000fe20003f26270 */
[C---:B------:R-:W-:Y:S08]  /*18670*/  HMMA.16816.F32.BF16 R8, R164.reuse, R170, R8 ;  /* 0x000000aaa408723c */ /* 0x040ff00000041808 */
[C---:B------:R-:W-:Y:S08]  /*18680*/  HMMA.16816.F32.BF16 R12, R164.reuse, R172, R12 ;  /* 0x000000aca40c723c */ /* 0x040ff0000004180c */
[----:B------:R-:W-:Y:S04]  /*18690*/  HMMA.16816.F32.BF16 R16, R164, R174, R16 ;  /* 0x000000aea410723c */ /* 0x000fe80000041810 */
[C---:B-1----:R-:W-:Y:S04]  /*186a0*/  LEA R132, P0, R202.reuse, R2, 0x1 ;  /* 0x00000002ca847211 */ /* 0x042fe800078008ff */
[----:B------:R-:W-:Y:S04]  /*186b0*/  LEA.HI.X R133, R202, R0, R207, 0x1, P0 ;  /* 0x00000000ca857211 */ /* 0x000fe800000f0ccf */
[C---:B------:R-:W-:Y:S01]  /*186c0*/  LEA R2, P0, R200.reuse, R2, 0x1 ;  /* 0x00000002c8027211 */ /* 0x040fe200078008ff */
[----:B------:R1:W-:Y:S03]  /*186d0*/  LDGSTS.E.BYPASS.LTC128B.128 [R220+0x9080], [R132.64], !P1 ;  /* 0x0908000084dc7fae */ /* 0x0003e6000c901d48 */
[----:B------:R-:W-:Y:S02]  /*186e0*/  LEA.HI.X R3, R200, R0, R206, 0x1, P0 ;  /* 0x00000000c8037211 */ /* 0x000fe400000f0cce */
[----:B------:R-:W-:Y:S01]  /*186f0*/  ISETP.GT.AND P0, PT, R196, R209, PT ;  /* 0x000000d1c400720c */ /* 0x000fe20003f04270 */
[----:B------:R2:W-:Y:S04]  /*18700*/  LDGSTS.E.BYPASS.LTC128B.128 [R220+0xa080], [R160.64], !P3 ;  /* 0x0a080000a0dc7fae */ /* 0x0005e8000d901d48 */
[----:B------:R1:W-:Y:S04]  /*18710*/  LDGSTS.E.BYPASS.LTC128B.128 [R220+0xb080], [R2.64], !P2 ;  /* 0x0b08000002dc7fae */ /* 0x0003e8000d101d48 */
[----:B------:R-:W-:Y:S04]  /*18720*/  LDSM.16.M88.4 R168, [R177] ;  /* 0x00000000b1a8783b */ /* 0x000fe80000000200 */
[----:B------:R-:W-:Y:S04]  /*18730*/  LDSM.16.M88.4 R164, [R177+0x800] ;  /* 0x00080000b1a4783b */ /* 0x000fe80000000200 */
[----:B------:R-:W-:Y:S04]  /*18740*/  LDSM.16.M88.4 R172, [R176+-0x3000] ;  /* 0xffd00000b0ac783b */ /* 0x000fe80000000200 */
[----:B------:R-:W0:Y:S04]  /*18750*/  LDGDEPBAR ;  /* 0x00000000000079af */ /* 0x000e280000000000 */
[----:B--2---:R-:W2:Y:S02]  /*18760*/  LDSM.16.M88.4 R160, [R186] ;  /* 0x00000000baa0783b */ /* 0x004ea40000000200 */
[C---:B--2---:R-:W-:Y:S08]  /*18770*/  HMMA.16816.F32.BF16 R4, R160.reuse, R168, R4 ;  /* 0x000000a8a004723c */ /* 0x044ff00000041804 */
[C---:B------:R-:W-:Y:S01]  /*18780*/  HMMA.16816.F32.BF16 R8, R160.reuse, R170, R8 ;  /* 0x000000aaa008723c */ /* 0x040fe20000041808 */
[----:B------:R-:W2:Y:S07]  /*18790*/  LDSM.16.M88.4 R168, [R185] ;  /* 0x00000000b9a8783b */ /* 0x000eae0000000200 */
[C---:B------:R-:W-:Y:S08]  /*187a0*/  HMMA.16816.F32.BF16 R12, R160.reuse, R164, R12 ;  /* 0x000000a4a00c723c */ /* 0x040ff0000004180c */
[----:B------:R-:W-:Y:S01]  /*187b0*/  HMMA.16816.F32.BF16 R16, R160, R166, R16 ;  /* 0x000000a6a010723c */ /* 0x000fe20000041810 */
[----:B------:R-:W3:Y:S04]  /*187c0*/  LDSM.16.M88.4 R160, [R176+-0x2800] ;  /* 0xffd80000b0a0783b */ /* 0x000ee80000000200 */
[----:B------:R-:W-:Y:S03]  /*187d0*/  LDSM.16.M88.4 R164, [R183+0x4000] ;  /* 0x00400000b7a4783b */ /* 0x000fe60000000200 */
[C---:B--2---:R-:W-:Y:S08]  /*187e0*/  HMMA.16816.F32.BF16 R4, R168.reuse, R172, R4 ;  /* 0x000000aca804723c */ /* 0x044ff00000041804 */
[C---:B------:R-:W-:Y:S01]  /*187f0*/  HMMA.16816.F32.BF16 R8, R168.reuse, R174, R8 ;  /* 0x000000aea808723c */ /* 0x040fe20000041808 */
[----:B------:R-:W2:Y:S07]  /*18800*/  LDSM.16.M88.4 R172, [R178+0x1000] ;  /* 0x00100000b2ac783b */ /* 0x000eae0000000200 */
[C---:B---3--:R-:W-:Y:S08]  /*18810*/  HMMA.16816.F32.BF16 R12, R168.reuse, R160, R12 ;  /* 0x000000a0a80c723c */ /* 0x048ff0000004180c */
[----:B------:R-:W-:Y:S01]  /*18820*/  HMMA.16816.F32.BF16 R16, R168, R162, R16 ;  /* 0x000000a2a810723c */ /* 0x000fe20000041810 */
[----:B------:R-:W3:Y:S04]  /*18830*/  LDSM.16.M88.4 R160, [R178+0x1800] ;  /* 0x00180000b2a0783b */ /* 0x000ee80000000200 */
[----:B------:R-:W-:Y:S03]  /*18840*/  LDSM.16.M88.4 R168, [R184+0x4000] ;  /* 0x00400000b8a8783b */ /* 0x000fe60000000200 */
[C---:B--2---:R-:W-:Y:S08]  /*18850*/  HMMA.16816.F32.BF16 R4, R164.reuse, R172, R4 ;  /* 0x000000aca404723c */ /* 0x044ff00000041804 */
[C---:B------:R-:W-:Y:S01]  /*18860*/  HMMA.16816.F32.BF16 R8, R164.reuse, R174, R8 ;  /* 0x000000aea408723c */ /* 0x040fe20000041808 */
[----:B------:R-:W2:Y:S07]  /*18870*/  LDSM.16.M88.4 R172, [R190] ;  /* 0x00000000beac783b */ /* 0x000eae0000000200 */
[C---:B---3--:R-:W-:Y:S08]  /*18880*/  HMMA.16816.F32.BF16 R12, R164.reuse, R160, R12 ;  /* 0x000000a0a40c723c */ /* 0x048ff0000004180c */
[----:B------:R-:W-:Y:S01]  /*18890*/  HMMA.16816.F32.BF16 R16, R164, R162, R16 ;  /* 0x000000a2a410723c */ /* 0x000fe20000041810 */
[----:B------:R-:W3:Y:S04]  /*188a0*/  LDSM.16.M88.4 R160, [R189] ;  /* 0x00000000bda0783b */ /* 0x000ee80000000200 */
        /* <DEDUP_REMOVED lines=10> */
[----:B------:R-:W2:Y:S07]  /*18950*/  LDSM.16.M88.4 R172, [R176+-0x2000] ;  /* 0xffe00000b0ac783b */ /* 0x000eae0000000200 */
[C---:B---3--:R-:W-:Y:S08]  /*18960*/  HMMA.16816.F32.BF16 R12, R164.reuse, R160, R12 ;  /* 0x000000a0a40c723c */ /* 0x048ff0000004180c */
        /* <DEDUP_REMOVED lines=57> */
[----:B------:R-:W3:Y:S01]  /*18d00*/  LDSM.16.M88.4 R160, [R176+0x800] ;  /* 0x00080000b0a0783b */ /* 0x000ee20000000200 */
[----:B------:R-:W-:Y:S04]  /*18d10*/  DEPBAR.LE SB0, 0x0 ;  /* 0x000080000000791a */ /* 0x000fe80000000000 */
[----:B------:R-:W-:Y:S02]  /*18d20*/  BAR.SYNC.DEFER_BLOCKING 0x0 ;  /* 0x0000000000007b1d */ /* 0x000fe40000010000 */
[C---:B--2---:R-:W-:Y:S08]  /*18d30*/  HMMA.16816.F32.BF16 R4, R168.reuse, R172, R4 ;  /* 0x000000aca804723c */ /* 0x044ff00000041804 */
[C---:B------:R-:W-:Y:S08]  /*18d40*/  HMMA.16816.F32.BF16 R8, R168.reuse, R174, R8 ;  /* 0x000000aea808723c */ /* 0x040ff00000041808 */
[C---:B---3--:R-:W-:Y:S08]  /*18d50*/  HMMA.16816.F32.BF16 R12, R168.reuse, R160, R12 ;  /* 0x000000a0a80c723c */ /* 0x048ff0000004180c */
[----:B------:R-:W-:Y:S01]  /*18d60*/  HMMA.16816.F32.BF16 R16, R168, R162, R16 ;  /* 0x000000a2a810723c */ /* 0x000fe20000041810 */
[----:B------:R-:W-:Y:S07]  /*18d70*/  @!UPT UIADD3 URZ, URZ, URZ, URZ ;  /* 0x0000003f3f3ff290 */ /* 0x000fee000fffe03f */
[----:B------:R-:W-:-:S11]  /*18d80*/  @!P0 BRA `(.L_x_894) ;  /* 0x000002f000008947 */ /* 0x000fd60003800000 */
[----:B-1----:R-:W-:Y:S02]  /*18d90*/  IMAD.MOV.U32 R197, RZ, RZ, c[0x0][0x2b8] ;  /* 0x0000ae00ffc57624 */ /* 0x002fe400078e00ff */
        /* <DEDUP_REMOVED lines=29> */
.L_x_1004:
[----:B------:R-:W-:-:S05]  /*18f70*/  BRA.DIV ~URZ, `(.L_x_896) ;  /* 0x00008ab27f007947 */ /* 0x000fca000b800000 */
[----:B-1----:R1:W3:Y:S02]  /*18f80*/  SHFL.IDX PT, R0, R133, RZ, 0x181f ;  /* 0x00181fff85007589 */ /* 0x0022e400000e0000 */
.L_x_1005:
        /* <DEDUP_REMOVED lines=15> */
.L_x_894:
[----:B-1----:R-:W-:Y:S05]  /*19080*/  BSYNC B0 ;  /* 0x0000000000007941 */ /* 0x002fea0003800000 */
.L_x_893:
[----:B------:R-:W-:Y:S01]  /*19090*/  LOP3.LUT R162, RZ, c[0x0][0x324], RZ, 0x33, !PT ;  /* 0x0000c900ffa27a12 */ /* 0x000fe200078e33ff */
[----:B------:R-:W-:Y:S01]  /*190a0*/  IMAD.MOV.U32 R0, RZ, RZ, c[0x0][0x2c4] ;  /* 0x0000b100ff007624 */ /* 0x000fe200078e00ff */
[----:B------:R-:W0:Y:S01]  /*190b0*/  LDGDEPBAR ;  /* 0x00000000000079af */ /* 0x000e220000000000 */
[----:B------:R-:W-:Y:S02]  /*190c0*/  IMAD.IADD R132, R236, 0x1, R228 ;  /* 0x00000001ec847824 */ /* 0x000fe400078e02e4 */
[----:B------:R-:W-:Y:S01]  /*190d0*/  IMAD.SHL.U32 R133, R196, 0x20, RZ ;  /* 0x00000020c4857824 */ /* 0x000fe200078e00ff */
[----:B------:R-:W-:Y:S11]  /*190e0*/  ISETP.NE.AND P0, PT, R0, 0x1, PT ;  /* 0x000000010000780c */ /* 0x000ff60003f05270 */
[----:B------:R-:W-:Y:S02]  /*190f0*/  @!UPT UIADD3 URZ, URZ, URZ, URZ ;  /* 0x0000003f3f3ff290 */ /* 0x000fe4000fffe03f */
[----:B------:R-:W-:Y:S05]  /*19100*/  @P0 IMAD.HI.U32 R0, R132, c[0x0][0x2c8], RZ ;  /* 0x0000b20084000a27 */ /* 0x000fea00078e00ff */
[----:B------:R-:W-:Y:S02]  /*19110*/  @P0 SHF.R.U32.HI R132, RZ, c[0x0][0x2cc], R0 ;  /* 0x0000b300ff840a19 */ /* 0x000fe40000011600 */
[----:B------:R-:W-:Y:S04]  /*19120*/  IADD3 R0, -R216, 0x1, -R133 ;  /* 0x00000001d8007810 */ /* 0x000fe80007ffe985 */
[----:B---3--:R-:W-:Y:S04]  /*19130*/  IADD3 R160, -R211, R0, R210 ;  /* 0x00000000d3a07210 */ /* 0x008fe80007ffe1d2 */
[----:B------:R-:W-:Y:S01]  /*19140*/  IADD3 R161, R160, c[0x0][0x328], RZ ;  /* 0x0000ca00a0a17a10 */ /* 0x000fe20007ffe0ff */
[----:B------:R-:W-:-:S05]  /*19150*/  BRA.DIV ~URZ, `(.L_x_897) ;  /* 0x000089327f007947 */ /* 0x000fca000b800000 */
[----:B------:R1:W2:Y:S02]  /*19160*/  SHFL.IDX PT, R3, R132, RZ, 0x1c1f ;  /* 0x001c1fff84037589 */ /* 0x0002a400000e0000 */
.L_x_1006:
[-C--:B--2---:R-:W-:Y:S01]  /*19170*/  IADD3 R2, R161, R3.reuse, RZ ;  /* 0x00000003a1027210 */ /* 0x084fe20007ffe0ff */
[----:B------:R-:W-:Y:S02]  /*19180*/  IMAD.MOV.U32 R0, RZ, RZ, c[0x0][0x32c] ;  /* 0x0000cb00ff007624 */ /* 0x000fe400078e00ff */
[----:B------:R-:W-:Y:S03]  /*19190*/  IMAD.IADD R160, R162, 0x1, R160 ;  /* 0x00000001a2a07824 */ /* 0x000fe600078e02a0 */
[----:B------:R-:W-:Y:S02]  /*191a0*/  ISETP.GE.AND P0, PT, R0, 0x1, PT ;  /* 0x000000010000780c */ /* 0x000fe40003f06270 */
[----:B------:R-:W-:Y:S11]  /*191b0*/  IADD3 R0, R160, R3, RZ ;  /* 0x00000003a0007210 */ /* 0x000ff60007ffe0ff */
        /* <DEDUP_REMOVED lines=14> */
.L_x_900:
[----:B------:R-:W-:Y:S04]  /*192a0*/  MOV R162, c[0x0][0x32c] ;  /* 0x0000cb0000a27a02 */ /* 0x000fe80000000f00 */
[----:B------:R-:W-:Y:S11]  /*192b0*/  ISETP.NE.AND P0, PT, R162, 0x1, PT ;  /* 0x00000001a200780c */ /* 0x000ff60003f05270 */
[----:B------:R-:W-:Y:S02]  /*192c0*/  @!UPT UIADD3 URZ, URZ, URZ, URZ ;  /* 0x0000003f3f3ff290 */ /* 0x000fe4000fffe03f */
[----:B------:R-:W-:Y:S05]  /*192d0*/  @P0 IMAD.HI.U32 R162, R3, c[0x0][0x330], RZ ;  /* 0x0000cc0003a20a27 */ /* 0x000fea00078e00ff */
[----:B------:R-:W-:Y:S02]  /*192e0*/  @P0 SHF.R.U32.HI R3, RZ, c[0x0][0x334], R162 ;  /* 0x0000cd00ff030a19 */ /* 0x000fe400000116a2 */
.L_x_901:
[----:B------:R-:W-:Y:S05]  /*192f0*/  BSYNC B0 ;  /* 0x0000000000007941 */ /* 0x000fea0003800000 */
.L_x_899:
[----:B------:R-:W-:Y:S04]  /*19300*/  IMAD R3, R3, c[0x0][0x32c], -R133 ;  /* 0x0000cb0003037a24 */ /* 0x000fe800078e0a85 */
[----:B------:R-:W-:Y:S05]  /*19310*/  IMAD.IADD R3, R3, 0x1, -R216 ;  /* 0x0000000103037824 */ /* 0x000fea00078e0ad8 */
[----:B------:R-:W-:Y:S02]  /*19320*/  IMNMX R0, R0, R3, !PT ;  /* 0x0000000300007217 */ /* 0x000fe40007800200 */
[----:B------:R-:W-:Y:S04]  /*19330*/  IADD3 R3, R3, c[0x0][0x32c], RZ ;  /* 0x0000cb0003037a10 */ /* 0x000fe80007ffe0ff */
[----:B------:R-:W-:Y:S02]  /*19340*/  IMNMX R2, R2, R3, PT ;  /* 0x0000000302027217 */ /* 0x000fe40003800200 */
.L_x_898:
[----:B------:R-:W-:Y:S04]  /*19350*/  ISETP.GT.AND P1, PT, R196, -0x1, PT ;  /* 0xffffffffc400780c */ /* 0x000fe80003f24270 */
[C---:B------:R-:W-:Y:S02]  /*19360*/  ISETP.GT.AND P2, PT, R0.reuse, RZ, P1 ;  /* 0x000000ff0000720c */ /* 0x040fe40000f44270 */
[----:B------:R-:W-:Y:S02]  /*19370*/  ISETP.GT.AND P0, PT, R0, 0x1, P1 ;  /* 0x000000010000780c */ /* 0x000fe40000f04270 */
[C---:B------:R-:W-:Y:S02]  /*19380*/  ISETP.LT.OR P2, PT, R2.reuse, 0x1, P2 ;  /* 0x000000010200780c */ /* 0x040fe40001741670 */
[----:B------:R-:W-:Y:S02]  /*19390*/  ISETP.LT.OR P0, PT, R2, 0x2, P0 ;  /* 0x000000020200780c */ /* 0x000fe40000701670 */
[----:B------:R-:W-:Y:S02]  /*193a0*/  FSEL R163, R4, -INF , !P2 ;  /* 0xff80000004a37808 */ /* 0x000fe40005000000 */
[C---:B------:R-:W-:Y:S02]  /*193b0*/  ISETP.GT.AND P2, PT, R0.reuse, 0x8, P1 ;  /* 0x000000080000780c */ /* 0x040fe40000f44270 */
[----:B------:R-:W-:Y:S02]  /*193c0*/  FSEL R167, R5, -INF , !P0 ;  /* 0xff80000005a77808 */ /* 0x000fe40004000000 */
        /* <DEDUP_REMOVED lines=16> */
[----:B------:R-:W-:Y:S01]  /*194d0*/  FSEL R13, R17, -INF , !P0 ;  /* 0xff800000110d7808 */ /* 0x000fe20004000000 */
[----:B------:R-:W-:-:S06]  /*194e0*/  BRA.DIV ~URZ, `(.L_x_902) ;  /* 0x000086127f007947 */ /* 0x000fcc000b800000 */
[----:B------:R2:W3:Y:S02]  /*194f0*/  SHFL.IDX PT, R3, R132, 0x1, 0x1c1f ;  /* 0x003c1f0084037f89 */ /* 0x0004e400000e0000 */
.L_x_1007:
        /* <DEDUP_REMOVED lines=19> */
.L_x_905:
[----:B------:R-:W-:Y:S04]  /*19630*/  MOV R4, c[0x0][0x32c] ;  /* 0x0000cb0000047a02 */ /* 0x000fe80000000f00 */
[----:B------:R-:W-:Y:S11]  /*19640*/  ISETP.NE.AND P0, PT, R4, 0x1, PT ;  /* 0x000000010400780c */ /* 0x000ff60003f05270 */
[----:B------:R-:W-:Y:S02]  /*19650*/  @!UPT UIADD3 URZ, URZ, URZ, URZ ;  /* 0x0000003f3f3ff290 */ /* 0x000fe4000fffe03f */
[----:B------:R-:W-:Y:S05]  /*19660*/  @P0 IMAD.HI.U32 R4, R3, c[0x0][0x330], RZ ;  /* 0x0000cc0003040a27 */ /* 0x000fea00078e00ff */
[----:B------:R-:W-:Y:S02]  /*19670*/  @P0 SHF.R.U32.HI R3, RZ, c[0x0][0x334], R4 ;  /* 0x0000cd00ff030a19 */ /* 0x000fe40000011604 */
.L_x_906:
[----:B------:R-:W-:Y:S05]  /*19680*/  BSYNC B0 ;  /* 0x0000000000007941 */ /* 0x000fea0003800000 */
.L_x_904:
[----:B------:R-:W-:Y:S04]  /*19690*/  IMAD R133, R3, c[0x0][0x32c], -R133 ;  /* 0x0000cb0003857a24 */ /* 0x000fe800078e0a85 */
[----:B------:R-:W-:Y:S05]  /*196a0*/  IMAD.IADD R3, R133, 0x1, -R216 ;  /* 0x0000000185037824 */ /* 0x000fea00078e0ad8 */
[----:B------:R-:W-:Y:S02]  /*196b0*/  IMNMX R0, R0, R3, !PT ;  /* 0x0000000300007217 */ /* 0x000fe40007800200 */
[----:B------:R-:W-:Y:S04]  /*196c0*/  IADD3 R3, R3, c[0x0][0x32c], RZ ;  /* 0x0000cb0003037a10 */ /* 0x000fe80007ffe0ff */
[----:B------:R-:W-:Y:S02]  /*196d0*/  IMNMX R2, R2, R3, PT ;  /* 0x0000000302027217 */ /* 0x000fe40003800200 */
.L_x_903:
[C---:B------:R-:W-:Y:S02]  /*196e0*/  ISETP.GT.AND P0, PT, R0.reuse, RZ, P1 ;  /* 0x000000ff0000720c */ /* 0x040fe40000f04270 */
[----:B------:R-:W-:Y:S02]  /*196f0*/  ISETP.GT.AND P2, PT, R0, 0x1, P1 ;  /* 0x000000010000780c */ /* 0x000fe40000f44270 */
[C---:B------:R-:W-:Y:S02]  /*19700*/  ISETP.LT.OR P0, PT, R2.reuse, 0x1, P0 ;  /* 0x000000010200780c */ /* 0x040fe40000701670 */
[----:B------:R-:W-:Y:S02]  /*19710*/  ISETP.LT.OR P2, PT, R2, 0x2, P2 ;  /* 0x000000020200780c */ /* 0x000fe40001741670 */
[----:B------:R-:W-:Y:S02]  /*19720*/  FSEL R8, R6, -INF , !P0 ;  /* 0xff80000006087808 */ /* 0x000fe40004000000 */
[----:B------:R-:W-:Y:S02]  /*19730*/  ISETP.GT.AND P0, PT, R0, 0x8, P1 ;  /* 0x000000080000780c */ /* 0x000fe40000f04270 */
[----:B------:R-:W-:Y:S02]  /*19740*/  FSEL R12, R7, -INF , !P2 ;  /* 0xff800000070c7808 */ /* 0x000fe40005000000 */
[----:B------:R-:W-:Y:S02]  /*19750*/  ISETP.LT.OR P0, PT, R2, 0x9, P0 ;  /* 0x000000090200780c */ /* 0x000fe40000701670 */
[----:B------:R-:W-:Y:S02]  /*19760*/  ISETP.GT.AND P2, PT, R0, 0x9, P1 ;  /* 0x000000090000780c */ /* 0x000fe40000f44270 */
[----:B------:R-:W-:Y:S02]  /*19770*/  FSEL R10, R10, -INF , !P0 ;  /* 0xff8000000a0a7808 */ /* 0x000fe40004000000 */
[----:B------:R-:W-:Y:S02]  /*19780*/  ISETP.GT.AND P0, PT, R0, 0x10, P1 ;  /* 0x000000100000780c */ /* 0x000fe40000f04270 */
[C---:B------:R-:W-:Y:S02]  /*19790*/  ISETP.LT.OR P2, PT, R2.reuse, 0xa, P2 ;  /* 0x0000000a0200780c */ /* 0x040fe40001741670 */
[----:B------:R-:W-:Y:S02]  /*197a0*/  ISETP.LT.OR P0, PT, R2, 0x11, P0 ;  /* 0x000000110200780c */ /* 0x000fe40000701670 */
[----:B------:R-:W-:Y:S02]  /*197b0*/  FSEL R11, R11, -INF , !P2 ;  /* 0xff8000000b0b7808 */ /* 0x000fe40005000000 */
[----:B------:R-:W-:Y:S02]  /*197c0*/  ISETP.GT.AND P3, PT, R0, 0x11, P1 ;  /* 0x000000110000780c */ /* 0x000fe40000f64270 */
[----:B------:R-:W-:Y:S02]  /*197d0*/  FSEL R9, R14, -INF , !P0 ;  /* 0xff8000000e097808 */ /* 0x000fe40004000000 */
[C---:B------:R-:W-:Y:S02]  /*197e0*/  ISETP.GT.AND P2, PT, R0.reuse, 0x18, P1 ;  /* 0x000000180000780c */ /* 0x040fe40000f44270 */
[----:B------:R-:W-:Y:S02]  /*197f0*/  ISETP.GT.AND P0, PT, R0, 0x19, P1 ;  /* 0x000000190000780c */ /* 0x000fe40000f04270 */
[----:B------:R-:W-:Y:S02]  /*19800*/  FMNMX.FTZ R0, R163, R136, !PT ;  /* 0x00000088a3007209 */ /* 0x000fe40007810000 */
[----:B------:R-:W-:Y:S02]  /*19810*/  FMNMX.FTZ R3, R8, R137, !PT ;  /* 0x0000008908037209 */ /* 0x000fe40007810000 */
[----:B------:R-:W-:Y:S02]  /*19820*/  FMNMX.FTZ R0, R167, R0, !PT ;  /* 0x00000000a7007209 */ /* 0x000fe40007810000 */
[----:B------:R-:W-:Y:S02]  /*19830*/  FMNMX.FTZ R3, R12, R3, !PT ;  /* 0x000000030c037209 */ /* 0x000fe40007810000 */
[C---:B------:R-:W-:Y:S02]  /*19840*/  ISETP.LT.OR P3, PT, R2.reuse, 0x12, P3 ;  /* 0x000000120200780c */ /* 0x040fe40001f61670 */
[C---:B------:R-:W-:Y:S02]  /*19850*/  ISETP.LT.OR P1, PT, R2.reuse, 0x19, P2 ;  /* 0x000000190200780c */ /* 0x040fe40001721670 */
[----:B------:R-:W-:Y:S02]  /*19860*/  ISETP.LT.OR P0, PT, R2, 0x1a, P0 ;  /* 0x0000001a0200780c */ /* 0x000fe40000701670 */
[----:B------:R-:W-:Y:S02]  /*19870*/  FMNMX.FTZ R2, R166, R0, !PT ;  /* 0x00000000a6027209 */ /* 0x000fe40007810000 */
[----:B------:R-:W-:Y:S02]  /*19880*/  FMNMX.FTZ R0, R10, R3, !PT ;  /* 0x000000030a007209 */ /* 0x000fe40007810000 */
[----:B------:R-:W-:Y:S02]  /*19890*/  FMNMX.FTZ R2, R165, R2, !PT ;  /* 0x00000002a5027209 */ /* 0x000fe40007810000 */
[----:B------:R-:W-:Y:S02]  /*198a0*/  FMNMX.FTZ R0, R11, R0, !PT ;  /* 0x000000000b007209 */ /* 0x000fe40007810000 */
[----:B------:R-:W-:Y:S02]  /*198b0*/  FSEL R7, R15, -INF , !P3 ;  /* 0xff8000000f077808 */ /* 0x000fe40005800000 */
        /* <DEDUP_REMOVED lines=12> */
.L_x_1008:
[----:B-12---:R-:W-:Y:S01]  /*19980*/  FMNMX.FTZ R132, R132, R0, !PT ;  /* 0x0000000084847209 */ /* 0x006fe20007810000 */
[----:B------:R-:W-:-:S05]  /*19990*/  BRA.DIV ~URZ, `(.L_x_908) ;  /* 0x000082127f007947 */ /* 0x000fca000b800000 */
[----:B------:R-:W1:Y:S02]  /*199a0*/  SHFL.BFLY PT, R0, R132, 0x1, 0x1f ;  /* 0x0c201f0084007f89 */ /* 0x000e6400000e0000 */
[----:B-1----:R-:W-:Y:S02]  /*199b0*/  FMNMX.FTZ R133, R132, R0, !PT ;  /* 0x0000000084857209 */ /* 0x002fe40007810000 */
[----:B------:R-:W1:Y:S02]  /*199c0*/  SHFL.BFLY PT, R0, R4, 0x2, 0x1f ;  /* 0x0c401f0004007f89 */ /* 0x000e6400000e0000 */
[----:B-1----:R-:W-:Y:S05]  /*199d0*/  FMNMX.FTZ R4, R4, R0, !PT ;  /* 0x0000000004047209 */ /* 0x002fea0007810000 */
[----:B------:R1:W2:Y:S02]  /*199e0*/  SHFL.BFLY PT, R0, R4, 0x1, 0x1f ;  /* 0x0c201f0004007f89 */ /* 0x0002a400000e0000 */
.L_x_1009:
[C---:B------:R-:W-:Y:S01]  /*199f0*/  FSETP.NEU.FTZ.AND P0, PT, R133.reuse, -INF , PT ;  /* 0xff8000008500780b */ /* 0x040fe20003f1d000 */
[C---:B------:R-:W-:Y:S01]  /*19a00*/  FMUL.FTZ R2, R133.reuse, c[0x0][0x2d0] ;  /* 0x0000b40085027a20 */ /* 0x040fe20000410000 */
[----:B--2---:R-:W-:Y:S01]  /*19a10*/  FMNMX.FTZ R3, R0, R4, !PT ;  /* 0x0000000400037209 */ /* 0x004fe20007810000 */
[----:B------:R-:W-:Y:S01]  /*19a20*/  WARPSYNC 0xffffffff ;  /* 0xffffffff00007948 */ /* 0x000fe20003800000 */
[----:B------:R-:W-:Y:S02]  /*19a30*/  FSEL R0, R133, RZ, P0 ;  /* 0x000000ff85007208 */ /* 0x000fe40000000000 */
[----:B------:R-:W-:Y:S02]  /*19a40*/  FSEL R2, R2, RZ, P0 ;  /* 0x000000ff02027208 */ /* 0x000fe40000000000 */
[----:B------:R-:W-:Y:S01]  /*19a50*/  FSETP.NEU.FTZ.AND P0, PT, R3, -INF , PT ;  /* 0xff8000000300780b */ /* 0x000fe20003f1d000 */
[----:B------:R-:W-:Y:S02]  /*19a60*/  FADD.FTZ R0, -R0, R136 ;  /* 0x0000008800007221 */ /* 0x000fe40000010100 */
[--C-:B-1----:R-:W-:Y:S02]  /*19a70*/  FFMA.FTZ R4, R163, c[0x0][0x2d0], -R2.reuse ;  /* 0x0000b400a3047a23 */ /* 0x102fe40000010802 */
        /* <DEDUP_REMOVED lines=8> */
[----:B------:R-:W1:Y:S01]  /*19b00*/  MUFU.EX2 R0, R0 ;  /* 0x0000000000007308 */ /* 0x000e620000000800 */
[----:B------:R-:W-:Y:S09]  /*19b10*/  FFMA.FTZ R169, R13, c[0x0][0x2d0], -R2 ;  /* 0x0000b4000da97a23 */ /* 0x000ff20000010802 */
[----:B------:R-:W2:Y:S10]  /*19b20*/  MUFU.EX2 R4, R15 ;  /* 0x0000000f00047308 */ /* 0x000eb40000000800 */
[----:B------:R-:W-:Y:S10]  /*19b30*/  MUFU.EX2 R18, R14 ;  /* 0x0000000e00127308 */ /* 0x000ff40000000800 */
[----:B------:R1:W3:Y:S02]  /*19b40*/  MUFU.EX2 R15, R17 ;  /* 0x00000011000f7308 */ /* 0x0002e40000000800 */
[----:B-1----:R-:W-:Y:S01]  /*19b50*/  FMUL.FTZ R17, R0, R141 ;  /* 0x0000008d00117220 */ /* 0x002fe20000410000 */
[----:B--2---:R-:W-:Y:S01]  /*19b60*/  F2FP.BF16.PACK_AB R160, R4, R16 ;  /* 0x0000001004a0723e */ /* 0x004fe200000010ff */
[C---:B------:R-:W-:Y:S01]  /*19b70*/  FFMA.FTZ R2, R0.reuse, R205, R16 ;  /* 0x000000cd00027223 */ /* 0x040fe20000010010 */
[----:B---3--:R-:W-:Y:S01]  /*19b80*/  F2FP.BF16.PACK_AB R162, R15, R18 ;  /* 0x000000120fa2723e */ /* 0x008fe200000010ff */
        /* <DEDUP_REMOVED lines=9> */
[----:B------:R-:W-:Y:S02]  /*19c20*/  FMUL.FTZ R2, R2, c[0x0][0x2d0] ;  /* 0x0000b40002027a20 */ /* 0x000fe40000410000 */
[--C-:B------:R-:W-:Y:S02]  /*19c30*/  FFMA.FTZ R8, R8, c[0x0][0x2d0], -R4.reuse ;  /* 0x0000b40008087a23 */ /* 0x100fe40000010804 */
[--C-:B------:R-:W-:Y:S02]  /*19c40*/  FFMA.FTZ R132, R10, c[0x0][0x2d0], -R4.reuse ;  /* 0x0000b4000a847a23 */ /* 0x100fe40000010804 */
        /* <DEDUP_REMOVED lines=10> */
[----:B------:R-:W-:Y:S02]  /*19cf0*/  FADD.FTZ R164, R15, R4 ;  /* 0x000000040fa47221 */ /* 0x000fe40000010000 */
[C---:B------:R-:W-:Y:S01]  /*19d00*/  FMUL.FTZ R4, R0.reuse, R152 ;  /* 0x0000009800047220 */ /* 0x040fe20000410000 */
        /* <DEDUP_REMOVED lines=9> */
[----:B--2---:R-:W-:Y:S02]  /*19da0*/  FMUL.FTZ R8, R0, R148 ;  /* 0x0000009400087220 */ /* 0x004fe40000410000 */
[C---:B------:R-:W-:Y:S02]  /*19db0*/  FMUL.FTZ R10, R2.reuse, R150 ;  /* 0x00000096020a7220 */ /* 0x040fe40000410000 */
[----:B------:R-:W-:Y:S01]  /*19dc0*/  FMUL.FTZ R11, R2, R151 ;  /* 0x00000097020b7220 */ /* 0x000fe20000410000 */
[----:B------:R-:W2:Y:S01]  /*19dd0*/  MUFU.EX2 R173, R136 ;  /* 0x0000008800ad7308 */ /* 0x000ea20000000800 */
[----:B------:R-:W-:Y:S01]  /*19de0*/  FMUL.FTZ R12, R0, R144 ;  /* 0x00000090000c7220 */ /* 0x000fe20000410000 */
[----:B------:R-:W-:Y:S01]  /*19df0*/  LDSM.16.MT88.4 R148, [R179+0x800] ;  /* 0x00080000b394783b */ /* 0x000fe20000004200 */
[C---:B------:R-:W-:Y:S02]  /*19e00*/  FMUL.FTZ R15, R2.reuse, R147 ;  /* 0x00000093020f7220 */ /* 0x040fe40000410000 */
[C---:B------:R-:W-:Y:S02]  /*19e10*/  FMUL.FTZ R22, R2.reuse, R22 ;  /* 0x0000001602167220 */ /* 0x040fe40000410000 */
[----:B------:R-:W-:Y:S02]  /*19e20*/  FMUL.FTZ R23, R2, R23 ;  /* 0x0000001702177220 */ /* 0x000fe40000410000 */
[C---:B------:R-:W-:Y:S01]  /*19e30*/  FMUL.FTZ R24, R0.reuse, R24 ;  /* 0x0000001800187220 */ /* 0x040fe20000410000 */
[----:B------:R-:W4:Y:S01]  /*19e40*/  MUFU.EX2 R132, R172 ;  /* 0x000000ac00847308 */ /* 0x000f220000000800 */
[----:B------:R-:W-:Y:S02]  /*19e50*/  FMUL.FTZ R25, R0, R25 ;  /* 0x0000001900197220 */ /* 0x000fe40000410000 */
[----:B------:R-:W-:Y:S01]  /*19e60*/  FMUL.FTZ R26, R2, R26 ;  /* 0x0000001a021a7220 */ /* 0x000fe20000410000 */
[----:B---3--:R-:W-:Y:S01]  /*19e70*/  F2FP.BF16.PACK_AB R161, R152, R137 ;  /* 0x0000008998a1723e */ /* 0x008fe200000010ff */
[C---:B------:R-:W-:Y:S02]  /*19e80*/  FMUL.FTZ R14, R2.reuse, R146 ;  /* 0x00000092020e7220 */ /* 0x040fe40000410000 */
[----:B------:R-:W-:Y:S02]  /*19e90*/  FMUL.FTZ R27, R2, R27 ;  /* 0x0000001b021b7220 */ /* 0x000fe40000410000 */
[C---:B------:R-:W-:Y:S01]  /*19ea0*/  FMUL.FTZ R28, R0.reuse, R28 ;  /* 0x0000001c001c7220 */ /* 0x040fe20000410000 */
[----:B------:R-:W-:Y:S01]  /*19eb0*/  MUFU.EX2 R136, R169 ;  /* 0x000000a900887308 */ /* 0x000fe20000000800 */
[----:B------:R-:W-:Y:S02]  /*19ec0*/  FMUL.FTZ R29, R0, R29 ;  /* 0x0000001d001d7220 */ /* 0x000fe40000410000 */
[C---:B------:R-:W-:Y:S01]  /*19ed0*/  FMUL.FTZ R30, R2.reuse, R30 ;  /* 0x0000001e021e7220 */ /* 0x040fe20000410000 */
[----:B--2---:R-:W-:Y:S01]  /*19ee0*/  F2FP.BF16.PACK_AB R163, R173, R145 ;  /* 0x00000091ada3723e */ /* 0x004fe200000010ff */
        /* <DEDUP_REMOVED lines=171> */
[----:B------:R-:W-:Y:S01]  /*1a9a0*/  FADD.FTZ R2, R160, R0 ;  /* 0x00000000a0027221 */ /* 0x000fe20000010000 */
[----:B------:R-:W-:Y:S03]  /*1a9b0*/  IADD3 R0, R196, -0x1, RZ ;  /* 0xffffffffc4007810 */ /* 0x000fe60007ffe0ff */
[----:B------:R-:W-:Y:S03]  /*1a9c0*/  FADD.FTZ R204, R132, R2 ;  /* 0x0000000284cc7221 */ /* 0x000fe60000010000 */
[----:B------:R-:W-:Y:S01]  /*1a9d0*/  MOV R196, R0 ;  /* 0x0000000000c47202 */ /* 0x000fe20000000f00 */
        /* <DEDUP_REMOVED lines=47> */
[----:B------:R-:W-:Y:S07]  /*1acd0*/  @!UPT UIADD3 URZ, URZ, URZ, URZ ;  /* 0x0000003f3f3ff290 */ /* 0x000fee000fffe03f */
[----:B------:R-:W-:-:S11]  /*1ace0*/  @P0 BRA `(.L_x_909) ;  /* 0xffffd6e000000947 */ /* 0x000fd6000383ffff */
.L_x_891:
[----:B------:R-:W-:Y:S05]  /*1acf0*/  BRA.DIV ~URZ, `(.L_x_910) ;  /* 0x00006f927f007947 */ /* 0x000fea000b800000 */
[----:B------:R1:W2:Y:S02]  /*1ad00*/  SHFL.BFLY PT, R0, R205, 0x2, 0x1f ;  /* 0x0c401f00cd007f89 */ /* 0x0002a400000e0000 */
.L_x_1010:
[----:B--2---:R-:W-:Y:S01]  /*1ad10*/  FADD.FTZ R5, R0, R205 ;  /* 0x000000cd00057221 */ /* 0x004fe20000010000 */
[----:B------:R-:W-:Y:S05]  /*1ad20*/  BRA.DIV ~URZ, `(.L_x_911) ;  /* 0x00006fb27f007947 */ /* 0x000fea000b800000 */
[----:B------:R-:W2:Y:S02]  /*1ad30*/  SHFL.BFLY PT, R0, R5, 0x1, 0x1f ;  /* 0x0c201f0005007f89 */ /* 0x000ea400000e0000 */
[----:B--2---:R-:W-:-:S02]  /*1ad40*/  FADD.FTZ R5, R5, R0 ;  /* 0x0000000005057221 */ /* 0x004fc40000010000 */
[----:B------:R-:W2:Y:S02]  /*1ad50*/  SHFL.BFLY PT, R0, R204, 0x2, 0x1f ;  /* 0x0c401f00cc007f89 */ /* 0x000ea400000e0000 */
[----:B--2---:R-:W-:-:S05]  /*1ad60*/  FADD.FTZ R6, R0, R204 ;  /* 0x000000cc00067221 */ /* 0x004fca0000010000 */
[----:B------:R2:W3:Y:S02]  /*1ad70*/  SHFL.BFLY PT, R3, R6, 0x1, 0x1f ;  /* 0x0c201f0006037f89 */ /* 0x0004e400000e0000 */
.L_x_1011:
        /* <DEDUP_REMOVED lines=38> */
[C---:B--2---:R-:W-:Y:S02]  /*1afe0*/  FMUL.FTZ R120, R0.reuse, R26 ;  /* 0x0000001a00787220 */ /* 0x044fe40000410000 */
[----:B------:R-:W-:Y:S02]  /*1aff0*/  FMUL.FTZ R121, R0, R27 ;  /* 0x0000001b00797220 */ /* 0x000fe40000410000 */
[C---:B------:R-:W-:Y:S02]  /*1b000*/  FMUL.FTZ R152, R2.reuse, R48 ;  /* 0x0000003002987220 */ /* 0x040fe40000410000 */
[----:B------:R-:W-:-:S02]  /*1b010*/  FMUL.FTZ R153, R2, R49 ;  /* 0x0000003102997220 */ /* 0x000fc40000410000 */
[C---:B------:R-:W-:Y:S02]  /*1b020*/  FMUL.FTZ R112, R2.reuse, R124 ;  /* 0x0000007c02707220 */ /* 0x040fe40000410000 */
[----:B------:R-:W-:Y:S02]  /*1b030*/  FMUL.FTZ R113, R2, R125 ;  /* 0x0000007d02717220 */ /* 0x000fe40000410000 */
        /* <DEDUP_REMOVED lines=8> */
[----:B---3--:R-:W-:Y:S02]  /*1b0c0*/  @P0 FMUL.FTZ R3, R3, 0.69314718246459960938 ;  /* 0x3f31721803030820 */ /* 0x008fe40000410000 */
        /* <DEDUP_REMOVED lines=95> */
.L_x_756:
[----:B------:R-:W2:Y:S01]  /*1b6c0*/  S2R R106, SR_TID.X ;  /* 0x00000000006a7919 */ /* 0x000ea20000002100 */
[----:B------:R-:W-:Y:S01]  /*1b6d0*/  BSSY B0, `(.L_x_912) ;  /* 0x0000010000007945 */ /* 0x000fe20003800000 */
[----:B--2---:R-:W-:-:S13]  /*1b6e0*/  LOP3.LUT P0, RZ, R106, 0xff, RZ, 0xc0, !PT ;  /* 0x000000ff6aff7812 */ /* 0x004fda000780c0ff */
[----:B------:R-:W-:Y:S05]  /*1b6f0*/  @P0 BRA `(.L_x_913) ;  /* 0x000000d000000947 */ /* 0x000fea0003800000 */
[----:B------:R-:W2:Y:S01]  /*1b700*/  S2R R2, SR_LANEID ;  /* 0x0000000000027919 */ /* 0x000ea20000000000 */
[----:B------:R-:W-:Y:S01]  /*1b710*/  VOTEU.ANY UR4, UPT, PT ;  /* 0x0000000000047886 */ /* 0x000fe200038e0100 */
[----:B------:R-:W-:Y:S01]  /*1b720*/  IMAD.MOV.U32 R4, RZ, RZ, c[0x0][0x560] ;  /* 0x00015800ff047624 */ /* 0x000fe200078e00ff */
[----:B------:R-:W2:Y:S01]  /*1b730*/  FLO.U32 R3, UR4 ;  /* 0x0000000400037d00 */ /* 0x000ea200080e0000 */
[----:B------:R-:W-:Y:S01]  /*1b740*/  IMAD.MOV.U32 R5, RZ, RZ, c[0x0][0x564] ;  /* 0x00015900ff057624 */ /* 0x000fe200078e00ff */
[----:B--2---:R-:W-:-:S06]  /*1b750*/  ISETP.EQ.U32.AND P0, PT, R3, R2, PT ;  /* 0x000000020300720c */ /* 0x004fcc0003f02070 */
[----:B------:R-:W2:Y:S07]  /*1b760*/  POPC R2, UR4 ;  /* 0x0000000400027d09 */ /* 0x000eae0008000000 */
[----:B--2---:R-:W2:Y:S04]  /*1b770*/  @P0 ATOMG.E.ADD.STRONG.GPU PT, R2, [R4.64], R2 ;  /* 0x00000002040209a8 */ /* 0x004ea800081ee1c8 */
[----:B--2---:R2:W3:Y:S04]  /*1b780*/  SHFL.IDX PT, R3, R2, R3, 0x1f ;  /* 0x00001f0302037589 */ /* 0x0044e800000e0000 */
[----:B--2---:R-:W2:Y:S02]  /*1b790*/  S2R R2, SR_LTMASK ;  /* 0x0000000000027919 */ /* 0x004ea40000003900 */
[----:B--2---:R-:W-:-:S06]  /*1b7a0*/  LOP3.LUT R2, R2, UR4, RZ, 0xc0, !PT ;  /* 0x0000000402027c12 */ /* 0x004fcc000f8ec0ff */
[----:B------:R-:W3:Y:S02]  /*1b7b0*/  POPC R2, R2 ;  /* 0x0000000200027309 */ /* 0x000ee40000000000 */
[----:B---3--:R-:W-:-:S06]  /*1b7c0*/  IADD3 R232, R3, c[0x0][0xc], R2 ;  /* 0x0000030003e87a10 */ /* 0x008fcc0007ffe002 */
.L_x_913:
[----:B------:R-:W-:Y:S05]  /*1b7d0*/  BSYNC B0 ;  /* 0x0000000000007941 */ /* 0x000fea0003800000 */
.L_x_912:
        /* <DEDUP_REMOVED lines=8> */
[----:B------:R-:W-:Y:S01]  /*1b860*/  IMAD.MOV.U32 R4, RZ, RZ, 0x4 ;  /* 0x00000004ff047424 */ /* 0x000fe200078e00ff */
[----:B------:R-:W-:Y:S01]  /*1b870*/  F2FP.BF16.PACK_AB R0, R49, R48 ;  /* 0x000000303100723e */ /* 0x000fe200000010ff */
[----:B------:R-:W-:Y:S01]  /*1b880*/  IMAD.MOV.U32 R12, RZ, RZ, c[0x0][0x388] ;  /* 0x0000e200ff0c7624 */ /* 0x000fe200078e00ff */
[----:B------:R-:W-:Y:S02]  /*1b890*/  ISETP.NE.U32.AND P0, PT, RZ, c[0x0][0x508], PT ;  /* 0x00014200ff007a0c */ /* 0x000fe40003f05070 */
[----:B------:R-:W-:Y:S02]  /*1b8a0*/  ISETP.NE.U32.AND P2, PT, RZ, c[0x0][0x500], PT ;  /* 0x00014000ff007a0c */ /* 0x000fe40003f45070 */
[----:B------:R-:W-:-:S02]  /*1b8b0*/  ISETP.NE.AND.EX P1, PT, RZ, c[0x0][0x50c], PT, P0 ;  /* 0x00014300ff007a0c */ /* 0x000fc40003f25300 */
        /* <DEDUP_REMOVED lines=127> */
[----:B--2---:R-:W-:-:S03]  /*1c0b0*/  @P1 IMAD.WIDE R2, R235, R4, c[0x0][0x508] ;  /* 0x00014200eb021625 */ /* 0x004fc600078e0204 */
[----:B------:R-:W-:Y:S01]  /*1c0c0*/  BAR.SYNC.DEFER_BLOCKING 0x1, 0x100 ;  /* 0x0044000000007b1d */ /* 0x000fe20000010000 */
[----:B------:R-:W-:-:S05]  /*1c0d0*/  IMAD.WIDE R4, R235, R4, c[0x0][0x500] ;  /* 0x00014000eb047625 */ /* 0x000fca00078e0204 */
[----:B------:R2:W5:Y:S02]  /*1c0e0*/  @P1 LDG.E R12, [R2.64] ;  /* 0x00000008020c1981 */ /* 0x000564000c1e1900 */
[----:B--2---:R-:W-:-:S06]  /*1c0f0*/  IMAD.MOV.U32 R2, RZ, RZ, RZ ;  /* 0x000000ffff027224 */ /* 0x004fcc00078e00ff */
[----:B------:R3:W5:Y:S01]  /*1c100*/  @P2 LDG.E R2, [R4.64] ;  /* 0x0000000804022981 */ /* 0x000762000c1e1900 */
[----:B------:R-:W-:-:S04]  /*1c110*/  ISETP.NE.AND P0, PT, R233, RZ, PT ;  /* 0x000000ffe900720c */ /* 0x000fc80003f05270 */
[----:B------:R-:W-:Y:S01]  /*1c120*/  SEL R3, R233, c[0x0][0x3d4], P0 ;  /* 0x0000f500e9037a07 */ /* 0x000fe20000000000 */
[----:B------:R-:W-:Y:S05]  /*1c130*/  @P1 BRA `(.L_x_916) ;  /* 0x0000004000001947 */ /* 0x000fea0003800000 */
[----:B------:R-:W-:Y:S05]  /*1c140*/  @!P2 BRA `(.L_x_916) ;  /* 0x000000300000a947 */ /* 0x000fea0003800000 */
[----:B---3--:R2:W3:Y:S04]  /*1c150*/  LDG.E R0, [R4.64] ;  /* 0x0000000804007981 */ /* 0x0084e8000c1e1900 */
[----:B--2---:R-:W3:Y:S02]  /*1c160*/  LDG.E R4, [R4.64+0x4] ;  /* 0x0000040804047981 */ /* 0x004ee4000c1e1900 */
[----:B---3-5:R-:W-:Y:S02]  /*1c170*/  IADD3 R12, -R0, R4, RZ ;  /* 0x00000004000c7210 */ /* 0x028fe40007ffe1ff */
.L_x_916:
[----:B------:R-:W2:Y:S01]  /*1c180*/  LDL R97, [R1+0x40] ;  /* 0x0000400001617983 */ /* 0x000ea20000100800 */
[----:B------:R-:W-:Y:S01]  /*1c190*/  IMAD.MOV.U32 R16, RZ, RZ, 0x368 ;  /* 0x00000368ff107424 */ /* 0x000fe200078e00ff */
[----:B------:R-:W-:Y:S01]  /*1c1a0*/  ISETP.GT.AND P2, PT, R3, 0x1, PT ;  /* 0x000000010300780c */ /* 0x000fe20003f44270 */
[----:B-----5:R-:W-:Y:S01]  /*1c1b0*/  IMAD R12, R12, c[0x0][0x4e8], RZ ;  /* 0x00013a000c0c7a24 */ /* 0x020fe200078e02ff */
[----:B------:R-:W-:-:S02]  /*1c1c0*/  ISETP.NE.U32.AND P0, PT, RZ, c[0x0][0x500], PT ;  /* 0x00014000ff007a0c */ /* 0x000fc40003f05070 */
[----:B------:R-:W-:Y:S02]  /*1c1d0*/  SEL R16, R16, 0x328, P2 ;  /* 0x0000032810107807 */ /* 0x000fe40001000000 */
[----:B------:R-:W-:Y:S02]  /*1c1e0*/  ISETP.NE.AND.EX P0, PT, RZ, c[0x0][0x504], PT, P0 ;  /* 0x00014100ff007a0c */ /* 0x000fe40003f05300 */
[----:B------:R-:W4:Y:S01]  /*1c1f0*/  LDC.64 R6, c[0x0][R16+0x170] ;  /* 0x00005c0010067b82 */ /* 0x000f220000000a00 */
[----:B------:R-:W-:Y:S02]  /*1c200*/  SHF.R.S32.HI R3, RZ, 0x1f, R235 ;  /* 0x0000001fff037819 */ /* 0x000fe400000114eb */
[----:B---3--:R-:W-:Y:S02]  /*1c210*/  SEL R0, R235, RZ, !P0 ;  /* 0x000000ffeb007207 */ /* 0x008fe40004000000 */
[----:B------:R-:W-:Y:S02]  /*1c220*/  SEL R5, R3, RZ, !P0 ;  /* 0x000000ff03057207 */ /* 0x000fe40004000000 */
[----:B------:R-:W-:Y:S01]  /*1c230*/  LOP3.LUT R4, R234, 0xffff, RZ, 0xc0, !PT ;  /* 0x0000ffffea047812 */ /* 0x000fe200078ec0ff */
[----:B------:R-:W3:Y:S01]  /*1c240*/  LDC.64 R10, c[0x0][R16+0x168] ;  /* 0x00005a00100a7b82 */ /* 0x000ee20000000a00 */
[----:B------:R-:W-:-:S04]  /*1c250*/  SHF.R.S32.HI R19, RZ, 0x1f, R106 ;  /* 0x0000001fff137819 */ /* 0x000fc8000001146a */
[----:B------:R-:W-:-:S03]  /*1c260*/  LEA.HI R19, R19, R106, RZ, 0x5 ;  /* 0x0000006a13137211 */ /* 0x000fc600078f28ff */
[----:B------:R-:W1:Y:S01]  /*1c270*/  LDC.64 R14, c[0x0][R16+0x178] ;  /* 0x00005e00100e7b82 */ /* 0x000e620000000a00 */
[----:B------:R-:W-:-:S05]  /*1c280*/  LOP3.LUT R19, R19, 0xffffffe0, RZ, 0xc0, !PT ;  /* 0xffffffe013137812 */ /* 0x000fca00078ec0ff */
[----:B------:R-:W-:Y:S02]  /*1c290*/  IMAD.IADD R19, R106, 0x1, -R19 ;  /* 0x000000016a137824 */ /* 0x000fe400078e0a13 */
[----:B----4-:R-:W-:-:S04]  /*1c2a0*/  IMAD R3, R7, R0, RZ ;  /* 0x0000000007037224 */ /* 0x010fc800078e02ff */
[C---:B------:R-:W-:Y:S02]  /*1c2b0*/  IMAD R5, R6.reuse, R5, R3 ;  /* 0x0000000506057224 */ /* 0x040fe400078e0203 */
[----:B------:R-:W-:-:S04]  /*1c2c0*/  IMAD.WIDE.U32 R6, R6, R0, RZ ;  /* 0x0000000006067225 */ /* 0x000fc800078e00ff */
[----:B---3--:R-:W-:-:S04]  /*1c2d0*/  IMAD.WIDE.U32 R8, R10, R4, RZ ;  /* 0x000000040a087225 */ /* 0x008fc800078e00ff */
[----:B------:R-:W-:Y:S01]  /*1c2e0*/  IMAD R3, R11, R4, RZ ;  /* 0x000000040b037224 */ /* 0x000fe200078e02ff */
[--C-:B------:R-:W-:Y:S01]  /*1c2f0*/  IADD3 R13, P1, P0, R6, R8, R2.reuse ;  /* 0x00000008060d7210 */ /* 0x100fe2000783e002 */
[----:B------:R-:W-:Y:S01]  /*1c300*/  IMAD.IADD R5, R7, 0x1, R5 ;  /* 0x0000000107057824 */ /* 0x000fe200078e0205 */
[----:B------:R-:W-:Y:S01]  /*1c310*/  SHF.R.S32.HI R11, RZ, 0x1f, R2 ;  /* 0x0000001fff0b7819 */ /* 0x000fe20000011402 */
[----:B------:R-:W-:Y:S01]  /*1c320*/  IMAD.IADD R8, R9, 0x1, R3 ;  /* 0x0000000109087824 */ /* 0x000fe200078e0203 */
[----:B------:R-:W-:Y:S01]  /*1c330*/  SEL R6, R245, RZ, P2 ;  /* 0x000000fff5067207 */ /* 0x000fe20001000000 */
[----:B------:R-:W-:-:S03]  /*1c340*/  IMAD.MOV.U32 R3, RZ, RZ, c[0x0][0x4e8] ;  /* 0x00013a00ff037624 */ /* 0x000fc600078e00ff */
[----:B------:R-:W-:Y:S01]  /*1c350*/  IADD3.X R10, R5, R8, R11, P1, P0 ;  /* 0x00000008050a7210 */ /* 0x000fe20000fe040b */
[-C--:B-1----:R-:W-:Y:S01]  /*1c360*/  IMAD R9, R15, R6.reuse, RZ ;  /* 0x000000060f097224 */ /* 0x082fe200078e02ff */
[----:B------:R-:W-:Y:S01]  /*1c370*/  ISETP.NE.AND P3, PT, R3, 0x1, PT ;  /* 0x000000010300780c */ /* 0x000fe20003f65270 */
[----:B------:R-:W-:Y:S02]  /*1c380*/  IMAD.IADD R3, R236, 0x1, R228 ;  /* 0x00000001ec037824 */ /* 0x000fe400078e02e4 */
[----:B------:R-:W-:-:S04]  /*1c390*/  IMAD.WIDE.U32 R6, R14, R6, RZ ;  /* 0x000000060e067225 */ /* 0x000fc800078e00ff */
[----:B------:R-:W-:Y:S02]  /*1c3a0*/  IMAD.MOV.U32 R5, RZ, RZ, R3 ;  /* 0x000000ffff057224 */ /* 0x000fe400078e0003 */
[----:B------:R-:W-:-:S04]  /*1c3b0*/  IMAD.IADD R9, R7, 0x1, R9 ;  /* 0x0000000107097824 */ /* 0x000fc800078e0209 */
[----:B------:R-:W-:-:S05]  /*1c3c0*/  @P3 IMAD.HI.U32 R8, R3, c[0x0][0x4ec], RZ ;  /* 0x00013b0003083a27 */ /* 0x000fca00078e00ff */
[----:B------:R-:W-:-:S04]  /*1c3d0*/  @P3 SHF.R.U32.HI R5, RZ, c[0x0][0x4f0], R8 ;  /* 0x00013c00ff053a19 */ /* 0x000fc80000011608 */
[----:B------:R-:W-:Y:S02]  /*1c3e0*/  IADD3 R6, P1, P0, R5, R13, R6 ;  /* 0x0000000d05067210 */ /* 0x000fe4000783e006 */
[--C-:B------:R-:W-:Y:S01]  /*1c3f0*/  SHF.R.S32.HI R7, RZ, 0x1f, R5.reuse ;  /* 0x0000001fff077819 */ /* 0x100fe20000011405 */
[----:B------:R-:W-:-:S03]  /*1c400*/  IMAD.MOV R5, RZ, RZ, -R5 ;  /* 0x000000ffff057224 */ /* 0x000fc600078e0a05 */
[----:B------:R-:W-:Y:S01]  /*1c410*/  IADD3.X R7, R7, R10, R9, P1, P0 ;  /* 0x0000000a07077210 */ /* 0x000fe20000fe0409 */
[----:B------:R-:W-:Y:S01]  /*1c420*/  IMAD R5, R5, c[0x0][0x4e8], R3 ;  /* 0x00013a0005057a24 */ /* 0x000fe200078e0203 */
[----:B------:R-:W1:Y:S04]  /*1c430*/  LDC.64 R8, c[0x0][R16+0x160] ;  /* 0x0000580010087b82 */ /* 0x000e680000000a00 */
[----:B------:R-:W-:Y:S01]  /*1c440*/  SHF.R.S32.HI R10, RZ, 0x1f, R5 ;  /* 0x0000001fff0a7819 */ /* 0x000fe20000011405 */
[----:B-1----:R-:W-:-:S04]  /*1c450*/  IMAD.WIDE.U32 R6, R8, R5, R6 ;  /* 0x0000000508067225 */ /* 0x002fc800078e0006 */
[----:B------:R-:W-:Y:S02]  /*1c460*/  IMAD R5, R9, R5, RZ ;  /* 0x0000000509057224 */ /* 0x000fe400078e02ff */
[----:B------:R-:W-:Y:S02]  /*1c470*/  IMAD.MOV.U32 R9, RZ, RZ, c[0x0][0x4ac] ;  /* 0x00012b00ff097624 */ /* 0x000fe400078e00ff */
[----:B------:R-:W-:Y:S02]  /*1c480*/  IMAD R5, R8, R10, R5 ;  /* 0x0000000a08057224 */ /* 0x000fe400078e0205 */
[----:B------:R-:W-:Y:S01]  /*1c490*/  IMAD.MOV.U32 R8, RZ, RZ, c[0x0][0x4a8] ;  /* 0x00012a00ff087624 */ /* 0x000fe200078e00ff */
[----:B------:R-:W-:Y:S01]  /*1c4a0*/  SEL R9, R9, c[0x0][0x454], P2 ;  /* 0x0001150009097a07 */ /* 0x000fe20001000000 */
[----:B------:R-:W-:-:S03]  /*1c4b0*/  IMAD.IADD R7, R7, 0x1, R5 ;  /* 0x0000000107077824 */ /* 0x000fc600078e0205 */
[----:B------:R-:W-:-:S04]  /*1c4c0*/  SEL R8, R8, c[0x0][0x450], P2 ;  /* 0x0001140008087a07 */ /* 0x000fc80001000000 */
[----:B------:R-:W-:-:S04]  /*1c4d0*/  LEA R5, P0, R6, R8, 0x2 ;  /* 0x0000000806057211 */ /* 0x000fc800078010ff */
[----:B------:R-:W-:Y:S01]  /*1c4e0*/  LEA.HI.X R7, R6, R9, R7, 0x2, P0 ;  /* 0x0000000906077211 */ /* 0x000fe200000f1407 */
[----:B------:R-:W-:Y:S01]  /*1c4f0*/  SHFL.IDX PT, R8, R5, RZ, 0x1c1f ;  /* 0x001c1fff05087589 */ /* 0x000fe200000e0000 */
[----:B------:R-:W-:-:S03]  /*1c500*/  LOP3.LUT P0, RZ, R19, 0x3, RZ, 0xc0, !PT ;  /* 0x0000000313ff7812 */ /* 0x000fc6000780c0ff */
[----:B------:R-:W1:Y:S04]  /*1c510*/  SHFL.IDX PT, R9, R7, RZ, 0x1c1f ;  /* 0x001c1fff07097589 */ /* 0x000e6800000e0000 */
[----:B------:R2:W-:Y:S04]  /*1c520*/  SHFL.IDX PT, R6, R5, 0x1, 0x1c1f ;  /* 0x003c1f0005067f89 */ /* 0x0005e800000e0000 */
        /* <DEDUP_REMOVED lines=11> */
[----:B------:R-:W-:Y:S01]  /*1c5e0*/  IMAD R11, R11, c[0x0][0x3a0], RZ ;  /* 0x0000e8000b0b7a24 */ /* 0x000fe200078e02ff */
[----:B-1----:R-:W-:Y:S01]  /*1c5f0*/  IADD3 R8, R213, R228, RZ ;  /* 0x000000e4d5087210 */ /* 0x002fe20007ffe0ff */
        /* <DEDUP_REMOVED lines=33> */
[----:B------:R-:W-:Y:S02]  /*1c810*/  IADD3 R5, R212, R228, RZ ;  /* 0x000000e4d4057210 */ /* 0x000fe40007ffe0ff */
        /* <DEDUP_REMOVED lines=14> */
.L_x_1012:
[----:B------:R-:W-:Y:S05]  /*1c900*/  BRA.DIV ~URZ, `(.L_x_919) ;  /* 0x000055427f007947 */ /* 0x000fea000b800000 */
[----:B------:R4:W2:Y:S02]  /*1c910*/  SHFL.IDX PT, R0, R14, RZ, 0x181f ;  /* 0x00181fff0e007589 */ /* 0x0008a400000e0000 */
.L_x_1013:
[----:B------:R-:W-:Y:S01]  /*1c920*/  ISETP.GE.AND P0, PT, R5, R12, PT ;  /* 0x0000000c0500720c */ /* 0x000fe20003f06270 */
[----:B------:R-:W-:-:S12]  /*1c930*/  BSSY B0, `(.L_x_920) ;  /* 0x0000012000007945 */ /* 0x000fd80003800000 */
[----:B------:R-:W-:Y:S05]  /*1c940*/  @P0 BRA `(.L_x_921) ;  /* 0x0000010000000947 */ /* 0x000fea0003800000 */
[----:B------:R-:W-:Y:S02]  /*1c950*/  ISETP.GE.AND P3, PT, R134, c[0x0][0x3c8], PT ;  /* 0x0000f20086007a0c */ /* 0x000fe40003f66270 */
[----:B------:R-:W-:Y:S02]  /*1c960*/  ISETP.GE.AND P2, PT, R138, c[0x0][0x3c8], PT ;  /* 0x0000f2008a007a0c */ /* 0x000fe40003f46270 */
[----:B------:R-:W-:Y:S02]  /*1c970*/  ISETP.GE.AND P1, PT, R201, c[0x0][0x3c8], PT ;  /* 0x0000f200c9007a0c */ /* 0x000fe40003f26270 */
[----:B------:R-:W-:-:S07]  /*1c980*/  ISETP.GE.AND P0, PT, R200, c[0x0][0x3c8], PT ;  /* 0x0000f200c8007a0c */ /* 0x000fce0003f06270 */
[-C--:B--2---:R-:W-:Y:S02]  /*1c990*/  @!P3 LEA R10, P4, R134, R0.reuse, 0x1 ;  /* 0x00000000860ab211 */ /* 0x084fe400078808ff */
[-C--:B------:R-:W-:Y:S02]  /*1c9a0*/  @!P2 LEA R8, P6, R202, R0.reuse, 0x1 ;  /* 0x00000000ca08a211 */ /* 0x080fe400078c08ff */
[C---:B------:R-:W-:Y:S02]  /*1c9b0*/  @!P1 LEA R6, P5, R201.reuse, R0, 0x1 ;  /* 0x00000000c9069211 */ /* 0x040fe400078a08ff */
        /* <DEDUP_REMOVED lines=9> */
.L_x_921:
[----:B------:R-:W-:Y:S05]  /*1ca50*/  BSYNC B0 ;  /* 0x0000000000007941 */ /* 0x000fea0003800000 */
.L_x_920:
[----:B------:R-:W-:Y:S05]  /*1ca60*/  BRA.DIV ~URZ, `(.L_x_922) ;  /* 0x000054427f007947 */ /* 0x000fea000b800000 */
[----:B---3--:R3:W4:Y:S04]  /*1ca70*/  SHFL.IDX PT, R4, R13, 0x1, 0x181f ;  /* 0x00381f000d047f89 */ /* 0x00872800000e0000 */
[----:B--2---:R3:W2:Y:S02]  /*1ca80*/  SHFL.IDX PT, R0, R14, 0x1, 0x181f ;  /* 0x00381f000e007f89 */ /* 0x0046a400000e0000 */
.L_x_1014:
        /* <DEDUP_REMOVED lines=20> */
.L_x_924:
[----:B------:R-:W-:Y:S05]  /*1cbd0*/  BSYNC B0 ;  /* 0x0000000000007941 */ /* 0x000fea0003800000 */
.L_x_923:
[----:B------:R-:W-:Y:S05]  /*1cbe0*/  BRA.DIV ~URZ, `(.L_x_925) ;  /* 0x000053827f007947 */ /* 0x000fea000b800000 */
[----:B----4-:R4:W3:Y:S02]  /*1cbf0*/  SHFL.IDX PT, R4, R13, 0x2, 0x181f ;  /* 0x00581f000d047f89 */ /* 0x0108e400000e0000 */
.L_x_1015:
[----:B------:R-:W-:Y:S05]  /*1cc00*/  BRA.DIV ~URZ, `(.L_x_926) ;  /* 0x000053d27f007947 */ /* 0x000fea000b800000 */
[----:B--2---:R2:W4:Y:S02]  /*1cc10*/  SHFL.IDX PT, R0, R14, 0x2, 0x181f ;  /* 0x00581f000e007f89 */ /* 0x00452400000e0000 */
.L_x_1016:
        /* <DEDUP_REMOVED lines=8> */
[-C--:B----4-:R-:W-:Y:S02]  /*1cca0*/  @!P3 LEA R10, P4, R134, R0.reuse, 0x1 ;  /* 0x00000000860ab211 */ /* 0x090fe400078808ff */
        /* <DEDUP_REMOVED lines=11> */
.L_x_928:
[----:B------:R-:W-:Y:S05]  /*1cd60*/  BSYNC B0 ;  /* 0x0000000000007941 */ /* 0x000fea0003800000 */
.L_x_927:
[----:B------:R-:W-:Y:S05]  /*1cd70*/  BRA.DIV ~URZ, `(.L_x_929) ;  /* 0x000052c27f007947 */ /* 0x000fea000b800000 */
[----:B---3--:R3:W2:Y:S04]  /*1cd80*/  SHFL.IDX PT, R4, R13, 0x3, 0x181f ;  /* 0x00781f000d047f89 */ /* 0x0086a800000e0000 */
[----:B----4-:R3:W4:Y:S02]  /*1cd90*/  SHFL.IDX PT, R0, R14, 0x3, 0x181f ;  /* 0x00781f000e007f89 */ /* 0x01072400000e0000 */
.L_x_1017:
[----:B------:R-:W-:-:S04]  /*1cda0*/  IADD3 R2, R5, 0x60, RZ ;  /* 0x0000006005027810 */ /* 0x000fc80007ffe0ff */
[----:B------:R-:W-:-:S13]  /*1cdb0*/  ISETP.GE.AND P0, PT, R2, R12, PT ;  /* 0x0000000c0200720c */ /* 0x000fda0003f06270 */
[----:B------:R-:W-:Y:S05]  /*1cdc0*/  @P0 BRA `(.L_x_930) ;  /* 0x00002bb000000947 */ /* 0x000fea0003800000 */
[----:B------:R-:W-:Y:S02]  /*1cdd0*/  ISETP.GE.AND P2, PT, R134, c[0x0][0x3c8], PT ;  /* 0x0000f20086007a0c */ /* 0x000fe40003f46270 */
[----:B------:R-:W-:Y:S02]  /*1cde0*/  ISETP.GE.AND P1, PT, R138, c[0x0][0x3c8], PT ;  /* 0x0000f2008a007a0c */ /* 0x000fe40003f26270 */
[----:B------:R-:W-:-:S09]  /*1cdf0*/  ISETP.GE.AND P0, PT, R201, c[0x0][0x3c8], PT ;  /* 0x0000f200c9007a0c */ /* 0x000fd20003f06270 */
[-C--:B----4-:R-:W-:Y:S02]  /*1ce00*/  @!P2 LEA R8, P5, R134, R0.reuse, 0x1 ;  /* 0x000000008608a211 */ /* 0x090fe400078a08ff */
[-C--:B------:R-:W-:Y:S02]  /*1ce10*/  @!P1 LEA R6, P4, R202, R0.reuse, 0x1 ;  /* 0x00000000ca069211 */ /* 0x080fe400078808ff */
[C---:B------:R-:W-:Y:S02]  /*1ce20*/  @!P0 LEA R2, P3, R201.reuse, R0, 0x1 ;  /* 0x00000000c9028211 */ /* 0x040fe400078608ff */
        /* <DEDUP_REMOVED lines=12> */
.L_x_917:
        /* <DEDUP_REMOVED lines=33> */
.L_x_1018:
[----:B------:R-:W-:Y:S05]  /*1d100*/  BRA.DIV ~URZ, `(.L_x_932) ;  /* 0x000050627f007947 */ /* 0x000fea000b800000 */
[----:B------:R3:W4:Y:S02]  /*1d110*/  SHFL.IDX PT, R0, R12, RZ, 0x1c1f ;  /* 0x001c1fff0c007589 */ /* 0x00072400000e0000 */
.L_x_1019:
[----:B------:R-:W-:Y:S01]  /*1d120*/  BSSY B0, `(.L_x_933) ;  /* 0x00000d2000007945 */ /* 0x000fe20003800000 */
[----:B------:R-:W-:Y:S05]  /*1d130*/  @P0 BRA `(.L_x_934) ;  /* 0x00000d0000000947 */ /* 0x000fea0003800000 */
[C---:B------:R-:W-:Y:S02]  /*1d140*/  ISETP.GE.AND P0, PT, R216.reuse, c[0x0][0x3c8], PT ;  /* 0x0000f200d8007a0c */ /* 0x040fe40003f06270 */
[----:B------:R-:W-:Y:S02]  /*1d150*/  SHF.R.S32.HI R6, RZ, 0x1f, R216 ;  /* 0x0000001fff067819 */ /* 0x000fe400000114d8 */
[C---:B------:R-:W-:Y:S02]  /*1d160*/  IADD3 R8, R216.reuse, 0x8, RZ ;  /* 0x00000008d8087810 */ /* 0x040fe40007ffe0ff */
[C---:B------:R-:W-:Y:S02]  /*1d170*/  IADD3 R9, R216.reuse, 0x8, RZ ;  /* 0x00000008d8097810 */ /* 0x040fe40007ffe0ff */
[----:B------:R-:W-:-:S02]  /*1d180*/  IADD3 R7, R216, 0x10, RZ ;  /* 0x00000010d8077810 */ /* 0x000fc40007ffe0ff */
[----:B------:R-:W-:Y:S02]  /*1d190*/  SHF.R.S32.HI R9, RZ, 0x1f, R9 ;  /* 0x0000001fff097819 */ /* 0x000fe40000011409 */
[C---:B------:R-:W-:Y:S02]  /*1d1a0*/  IADD3 R14, R216.reuse, 0x60, RZ ;  /* 0x00000060d80e7810 */ /* 0x040fe40007ffe0ff */
[----:B----4-:R-:W-:Y:S02]  /*1d1b0*/  @!P0 LEA R2, P1, R216, R0, 0x2 ;  /* 0x00000000d8028211 */ /* 0x010fe400078210ff */
[----:B------:R-:W-:Y:S02]  /*1d1c0*/  ISETP.GE.AND P3, PT, R14, c[0x0][0x3c8], PT ;  /* 0x0000f2000e007a0c */ /* 0x000fe40003f66270 */
[C---:B--2---:R-:W-:Y:S02]  /*1d1d0*/  @!P0 LEA.HI.X R3, R216.reuse, R4, R6, 0x2, P1 ;  /* 0x00000004d8038211 */ /* 0x044fe400008f1406 */
[----:B------:R-:W-:-:S02]  /*1d1e0*/  IADD3 R6, R216, 0x18, RZ ;  /* 0x00000018d8067810 */ /* 0x000fc40007ffe0ff */
[----:B------:R-:W-:Y:S01]  /*1d1f0*/  IADD3 R11, R216, 0x70, RZ ;  /* 0x00000070d80b7810 */ /* 0x000fe20007ffe0ff */
[----:B------:R2:W-:Y:S01]  /*1d200*/  @!P0 ST.E.64 [R2.64], R132 ;  /* 0x0000008402008985 */ /* 0x0005e2000c101b08 */
[----:B------:R-:W-:Y:S02]  /*1d210*/  ISETP.GE.AND P0, PT, R8, c[0x0][0x3c8], PT ;  /* 0x0000f20008007a0c */ /* 0x000fe40003f06270 */
[----:B------:R-:W-:Y:S02]  /*1d220*/  ISETP.GE.AND P2, PT, R6, c[0x0][0x3c8], PT ;  /* 0x0000f20006007a0c */ /* 0x000fe40003f46270 */
[----:B------:R-:W-:Y:S02]  /*1d230*/  IADD3 R15, R216, 0x60, RZ ;  /* 0x00000060d80f7810 */ /* 0x000fe40007ffe0ff */
[----:B------:R-:W-:Y:S02]  /*1d240*/  ISETP.GE.AND P4, PT, R11, c[0x0][0x3c8], PT ;  /* 0x0000f2000b007a0c */ /* 0x000fe40003f86270 */
[----:B------:R-:W-:-:S02]  /*1d250*/  SHF.R.S32.HI R15, RZ, 0x1f, R15 ;  /* 0x0000001fff0f7819 */ /* 0x000fc4000001140f */
[C---:B------:R-:W-:Y:S02]  /*1d260*/  IADD3 R10, R216.reuse, 0x68, RZ ;  /* 0x00000068d80a7810 */ /* 0x040fe40007ffe0ff */
[----:B------:R-:W-:Y:S02]  /*1d270*/  IADD3 R16, R216, 0xa0, RZ ;  /* 0x000000a0d8107810 */ /* 0x000fe40007ffe0ff */
[----:B------:R-:W-:Y:S02]  /*1d280*/  SHF.R.S32.HI R10, RZ, 0x1f, R10 ;  /* 0x0000001fff0a7819 */ /* 0x000fe4000001140a */
        /* <DEDUP_REMOVED lines=80> */
[C---:B----4-:R-:W-:Y:S02]  /*1d790*/  @!P4 LEA R6, P5, R11.reuse, R0, 0x2 ;  /* 0x000000000b06c211 */ /* 0x050fe400078a10ff */
[C---:B------:R-:W-:Y:S01]  /*1d7a0*/  IADD3 R9, R216.reuse, 0x88, RZ ;  /* 0x00000088d8097810 */ /* 0x040fe20007ffe0ff */
[----:B------:R2:W-:Y:S01]  /*1d7b0*/  @!P1 ST.E.64 [R2.64], R56 ;  /* 0x0000003802009985 */ /* 0x0005e2000c101b08 */
[----:B------:R-:W-:Y:S02]  /*1d7c0*/  IADD3 R10, R216, 0x78, RZ ;  /* 0x00000078d80a7810 */ /* 0x000fe40007ffe0ff */
[----:B------:R-:W-:Y:S02]  /*1d7d0*/  @!P4 LEA.HI.X R7, R11, R4, R15, 0x2, P5 ;  /* 0x000000040b07c211 */ /* 0x000fe400028f140f */
[----:B------:R-:W-:-:S02]  /*1d7e0*/  ISETP.GE.AND P1, PT, R9, c[0x0][0x3c8], PT ;  /* 0x0000f20009007a0c */ /* 0x000fc40003f26270 */
[----:B------:R-:W-:Y:S01]  /*1d7f0*/  SHF.R.S32.HI R10, RZ, 0x1f, R10 ;  /* 0x0000001fff0a7819 */ /* 0x000fe2000001140a */
[----:B------:R4:W-:Y:S01]  /*1d800*/  @!P4 ST.E.64 [R6.64], R60 ;  /* 0x0000003c0600c985 */ /* 0x0009e2000c101b08 */
[C---:B------:R-:W-:Y:S02]  /*1d810*/  IADD3 R11, R216.reuse, 0x90, RZ ;  /* 0x00000090d80b7810 */ /* 0x040fe40007ffe0ff */
[----:B------:R-:W-:Y:S02]  /*1d820*/  IADD3 R15, R216, 0x80, RZ ;  /* 0x00000080d80f7810 */ /* 0x000fe40007ffe0ff */
[----:B------:R-:W-:Y:S02]  /*1d830*/  ISETP.GE.AND P4, PT, R11, c[0x0][0x3c8], PT ;  /* 0x0000f2000b007a0c */ /* 0x000fe40003f86270 */
[----:B------:R-:W-:Y:S02]  /*1d840*/  SHF.R.S32.HI R15, RZ, 0x1f, R15 ;  /* 0x0000001fff0f7819 */ /* 0x000fe4000001140f */
[----:B--2---:R-:W-:-:S04]  /*1d850*/  @!P2 LEA R2, P0, R8, R0, 0x2 ;  /* 0x000000000802a211 */ /* 0x004fc800078010ff */
[----:B------:R-:W-:Y:S02]  /*1d860*/  @!P2 LEA.HI.X R3, R8, R4, R10, 0x2, P0 ;  /* 0x000000040803a211 */ /* 0x000fe400000f140a */
[----:B------:R-:W-:Y:S02]  /*1d870*/  IADD3 R8, R216, 0x98, RZ ;  /* 0x00000098d8087810 */ /* 0x000fe40007ffe0ff */
[----:B----4-:R-:W-:Y:S01]  /*1d880*/  @!P3 LEA R6, P5, R14, R0, 0x2 ;  /* 0x000000000e06b211 */ /* 0x010fe200078a10ff */
[----:B------:R2:W-:Y:S01]  /*1d890*/  @!P2 ST.E.64 [R2.64], R64 ;  /* 0x000000400200a985 */ /* 0x0005e2000c101b08 */
[----:B------:R-:W-:Y:S02]  /*1d8a0*/  IADD3 R10, R216, 0x88, RZ ;  /* 0x00000088d80a7810 */ /* 0x000fe40007ffe0ff */
[----:B------:R-:W-:Y:S02]  /*1d8b0*/  @!P3 LEA.HI.X R7, R14, R4, R15, 0x2, P5 ;  /* 0x000000040e07b211 */ /* 0x000fe400028f140f */
[----:B------:R-:W-:-:S02]  /*1d8c0*/  ISETP.GE.AND P2, PT, R8, c[0x0][0x3c8], PT ;  /* 0x0000f20008007a0c */ /* 0x000fc40003f46270 */
[C---:B------:R-:W-:Y:S01]  /*1d8d0*/  IADD3 R14, R216.reuse, 0xa0, RZ ;  /* 0x000000a0d80e7810 */ /* 0x040fe20007ffe0ff */
[----:B------:R4:W-:Y:S01]  /*1d8e0*/  @!P3 ST.E.64 [R6.64], R68 ;  /* 0x000000440600b985 */ /* 0x0009e2000c101b08 */
[----:B------:R-:W-:Y:S02]  /*1d8f0*/  SHF.R.S32.HI R10, RZ, 0x1f, R10 ;  /* 0x0000001fff0a7819 */ /* 0x000fe4000001140a */
[----:B------:R-:W-:Y:S02]  /*1d900*/  IADD3 R15, R216, 0x90, RZ ;  /* 0x00000090d80f7810 */ /* 0x000fe40007ffe0ff */
[----:B------:R-:W-:Y:S02]  /*1d910*/  ISETP.GE.AND P3, PT, R14, c[0x0][0x3c8], PT ;  /* 0x0000f2000e007a0c */ /* 0x000fe40003f66270 */
[----:B------:R-:W-:Y:S02]  /*1d920*/  SHF.R.S32.HI R15, RZ, 0x1f, R15 ;  /* 0x0000001fff0f7819 */ /* 0x000fe4000001140f */
[----:B--2---:R-:W-:-:S04]  /*1d930*/  @!P1 LEA R2, P0, R9, R0, 0x2 ;  /* 0x0000000009029211 */ /* 0x004fc800078010ff */
[----:B------:R-:W-:Y:S02]  /*1d940*/  @!P1 LEA.HI.X R3, R9, R4, R10, 0x2, P0 ;  /* 0x0000000409039211 */ /* 0x000fe400000f140a */
[C---:B------:R-:W-:Y:S02]  /*1d950*/  IADD3 R9, R216.reuse, 0xa8, RZ ;  /* 0x000000a8d8097810 */ /* 0x040fe40007ffe0ff */
[C---:B----4-:R-:W-:Y:S01]  /*1d960*/  @!P4 LEA R6, P5, R11.reuse, R0, 0x2 ;  /* 0x000000000b06c211 */ /* 0x050fe200078a10ff */
        /* <DEDUP_REMOVED lines=17> */
[----:B------:R-:W-:Y:S01]  /*1da80*/  SHF.R.S32.HI R10, RZ, 0x1f, R10 ;  /* 0x0000001fff0a7819 */ /* 0x000fe2000001140a */
[----:B------:R4:W-:Y:S01]  /*1da90*/  @!P3 ST.E.64 [R6.64], R84 ;  /* 0x000000540600b985 */ /* 0x0009e2000c101b08 */
[----:B------:R-:W-:Y:S02]  /*1daa0*/  ISETP.GE.AND P3, PT, R11, c[0x0][0x3c8], PT ;  /* 0x0000f2000b007a0c */ /* 0x000fe40003f66270 */
[C---:B------:R-:W-:Y:S02]  /*1dab0*/  IADD3 R16, R216.reuse, 0xb0, RZ ;  /* 0x000000b0d8107810 */ /* 0x040fe40007ffe0ff */
[----:B------:R-:W-:Y:S02]  /*1dac0*/  IADD3 R14, R216, 0xc8, RZ ;  /* 0x000000c8d80e7810 */ /* 0x000fe40007ffe0ff */
[----:B------:R-:W-:Y:S02]  /*1dad0*/  SHF.R.S32.HI R16, RZ, 0x1f, R16 ;  /* 0x0000001fff107819 */ /* 0x000fe40000011410 */
[----:B--2---:R-:W-:-:S04]  /*1dae0*/  @!P1 LEA R2, P0, R9, R0, 0x2 ;  /* 0x0000000009029211 */ /* 0x004fc800078010ff */
[----:B------:R-:W-:Y:S02]  /*1daf0*/  @!P1 LEA.HI.X R3, R9, R4, R10, 0x2, P0 ;  /* 0x0000000409039211 */ /* 0x000fe400000f140a */
[----:B------:R-:W-:Y:S02]  /*1db00*/  IADD3 R9, R216, 0xb8, RZ ;  /* 0x000000b8d8097810 */ /* 0x000fe40007ffe0ff */
[C---:B----4-:R-:W-:Y:S01]  /*1db10*/  @!P4 LEA R6, P5, R15.reuse, R0, 0x2 ;  /* 0x000000000f06c211 */ /* 0x050fe200078a10ff */
[----:B------:R2:W-:Y:S01]  /*1db20*/  @!P1 ST.E.64 [R2.64], R88 ;  /* 0x0000005802009985 */ /* 0x0005e2000c101b08 */
[----:B------:R-:W-:Y:S02]  /*1db30*/  SHF.R.S32.HI R9, RZ, 0x1f, R9 ;  /* 0x0000001fff097819 */ /* 0x000fe40000011409 */
[----:B------:R-:W-:Y:S02]  /*1db40*/  @!P4 LEA.HI.X R7, R15, R4, R16, 0x2, P5 ;  /* 0x000000040f07c211 */ /* 0x000fe400028f1410 */
[----:B------:R-:W-:-:S02]  /*1db50*/  ISETP.GE.AND P1, PT, R14, c[0x0][0x3c8], PT ;  /* 0x0000f2000e007a0c */ /* 0x000fc40003f26270 */
[C---:B------:R-:W-:Y:S01]  /*1db60*/  IADD3 R15, R216.reuse, 0xc0, RZ ;  /* 0x000000c0d80f7810 */ /* 0x040fe20007ffe0ff */
[----:B------:R4:W-:Y:S01]  /*1db70*/  @!P4 ST.E.64 [R6.64], R92 ;  /* 0x0000005c0600c985 */ /* 0x0009e2000c101b08 */
[----:B------:R-:W-:Y:S02]  /*1db80*/  IADD3 R10, R216, 0xd0, RZ ;  /* 0x000000d0d80a7810 */ /* 0x000fe40007ffe0ff */
[----:B------:R-:W-:Y:S02]  /*1db90*/  SHF.R.S32.HI R15, RZ, 0x1f, R15 ;  /* 0x0000001fff0f7819 */ /* 0x000fe4000001140f */
[----:B------:R-:W-:Y:S02]  /*1dba0*/  ISETP.GE.AND P6, PT, R10, c[0x0][0x3c8], PT ;  /* 0x0000f2000a007a0c */ /* 0x000fe40003fc6270 */
[----:B------:R-:W-:Y:S02]  /*1dbb0*/  ISETP.GE.AND P5, PT, R252, c[0x0][0x3c8], PT ;  /* 0x0000f200fc007a0c */ /* 0x000fe40003fa6270 */
[----:B------:R-:W-:-:S02]  /*1dbc0*/  ISETP.GE.AND P4, PT, R251, c[0x0][0x3c8], PT ;  /* 0x0000f200fb007a0c */ /* 0x000fc40003f86270 */
[----:B------:R-:W-:Y:S02]  /*1dbd0*/  SHF.R.S32.HI R16, RZ, 0x1f, R250 ;  /* 0x0000001fff107819 */ /* 0x000fe400000114fa */
        /* <DEDUP_REMOVED lines=8> */
[----:B------:R-:W-:Y:S02]  /*1dc60*/  SHF.R.S32.HI R15, RZ, 0x1f, R15 ;  /* 0x0000001fff0f7819 */ /* 0x000fe4000001140f */
[----:B----4-:R-:W-:Y:S02]  /*1dc70*/  @!P6 LEA R6, P0, R10, R0, 0x2 ;  /* 0x000000000a06e211 */ /* 0x010fe400078010ff */
[----:B------:R-:W-:-:S04]  /*1dc80*/  SHF.R.S32.HI R11, RZ, 0x1f, R11 ;  /* 0x0000001fff0b7819 */ /* 0x000fc8000001140b */
[----:B------:R-:W-:Y:S02]  /*1dc90*/  @!P6 LEA.HI.X R7, R10, R4, R11, 0x2, P0 ;  /* 0x000000040a07e211 */ /* 0x000fe400000f140b */
[----:B------:R-:W-:Y:S02]  /*1dca0*/  ISETP.GE.AND P0, PT, R248, c[0x0][0x3c8], PT ;  /* 0x0000f200f8007a0c */ /* 0x000fe40003f06270 */
[----:B------:R-:W-:Y:S02]  /*1dcb0*/  SHF.R.S32.HI R10, RZ, 0x1f, R252 ;  /* 0x0000001fff0a7819 */ /* 0x000fe400000114fc */
[----:B--2---:R-:W-:-:S04]  /*1dcc0*/  @!P1 LEA R2, P2, R14, R0, 0x2 ;  /* 0x000000000e029211 */ /* 0x004fc800078410ff */
[----:B------:R-:W-:Y:S02]  /*1dcd0*/  @!P1 LEA.HI.X R3, R14, R4, R15, 0x2, P2 ;  /* 0x000000040e039211 */ /* 0x000fe400010f140f */
[----:B------:R-:W-:Y:S02]  /*1dce0*/  ISETP.GE.AND P2, PT, R250, c[0x0][0x3c8], PT ;  /* 0x0000f200fa007a0c */ /* 0x000fe40003f46270 */
[----:B------:R-:W-:Y:S01]  /*1dcf0*/  SHF.R.S32.HI R14, RZ, 0x1f, R251 ;  /* 0x0000001fff0e7819 */ /* 0x000fe200000114fb */
[----:B------:R2:W-:Y:S01]  /*1dd00*/  @!P1 ST.E.64 [R2.64], R100 ;  /* 0x0000006402009985 */ /* 0x0005e2000c101b08 */
[----:B------:R-:W-:Y:S02]  /*1dd10*/  ISETP.GE.AND P1, PT, R249, c[0x0][0x3c8], PT ;  /* 0x0000f200f9007a0c */ /* 0x000fe40003f26270 */
[----:B------:R-:W-:Y:S01]  /*1dd20*/  SHF.R.S32.HI R15, RZ, 0x1f, R249 ;  /* 0x0000001fff0f7819 */ /* 0x000fe200000114f9 */
[----:B------:R4:W-:Y:S01]  /*1dd30*/  @!P6 ST.E.64 [R6.64], R104 ;  /* 0x000000680600e985 */ /* 0x0009e2000c101b08 */
[----:B--2---:R-:W-:-:S04]  /*1dd40*/  @!P5 LEA R2, P3, R252, R0, 0x2 ;  /* 0x00000000fc02d211 */ /* 0x004fc800078610ff */
[----:B------:R-:W-:Y:S02]  /*1dd50*/  @!P5 LEA.HI.X R3, R252, R4, R10, 0x2, P3 ;  /* 0x00000004fc03d211 */ /* 0x000fe400018f140a */
[CC--:B------:R-:W-:Y:S02]  /*1dd60*/  @!P4 LEA R10, P6, R251.reuse, R0.reuse, 0x2 ;  /* 0x00000000fb0ac211 */ /* 0x0c0fe400078c10ff */
[C---:B------:R-:W-:Y:S01]  /*1dd70*/  @!P2 LEA R8, P3, R250.reuse, R0, 0x2 ;  /* 0x00000000fa08a211 */ /* 0x040fe200078610ff */
[----:B------:R2:W-:Y:S01]  /*1dd80*/  @!P5 ST.E.64 [R2.64], R108 ;  /* 0x0000006c0200d985 */ /* 0x0005e2000c101b08 */
[----:B------:R-:W-:Y:S02]  /*1dd90*/  @!P4 LEA.HI.X R11, R251, R4, R14, 0x2, P6 ;  /* 0x00000004fb0bc211 */ /* 0x000fe400030f140e */
[----:B----4-:R-:W-:Y:S02]  /*1dda0*/  @!P1 LEA R6, P5, R249, R0, 0x2 ;  /* 0x00000000f9069211 */ /* 0x010fe400078a10ff */
[----:B------:R-:W-:Y:S01]  /*1ddb0*/  @!P2 LEA.HI.X R9, R250, R4, R16, 0x2, P3 ;  /* 0x00000004fa09a211 */ /* 0x000fe200018f1410 */
[----:B------:R4:W-:Y:S01]  /*1ddc0*/  @!P4 ST.E.64 [R10.64], R168 ;  /* 0x000000a80a00c985 */ /* 0x0009e2000c101b08 */
[----:B------:R-:W-:-:S02]  /*1ddd0*/  SHF.R.S32.HI R14, RZ, 0x1f, R248 ;  /* 0x0000001fff0e7819 */ /* 0x000fc400000114f8 */
[----:B------:R-:W-:Y:S01]  /*1dde0*/  @!P1 LEA.HI.X R7, R249, R4, R15, 0x2, P5 ;  /* 0x00000004f9079211 */ /* 0x000fe200028f140f */
[----:B------:R4:W-:Y:S04]  /*1ddf0*/  @!P2 ST.E.64 [R8.64], R166 ;  /* 0x000000a60800a985 */ /* 0x0009e8000c101b08 */
[----:B------:R4:W-:Y:S01]  /*1de00*/  @!P1 ST.E.64 [R6.64], R112 ;  /* 0x0000007006009985 */ /* 0x0009e2000c101b08 */
[----:B--2---:R-:W-:-:S04]  /*1de10*/  @!P0 LEA R2, P3, R248, R0, 0x2 ;  /* 0x00000000f8028211 */ /* 0x004fc800078610ff */
[----:B------:R-:W-:-:S05]  /*1de20*/  @!P0 LEA.HI.X R3, R248, R4, R14, 0x2, P3 ;  /* 0x00000004f8038211 */ /* 0x000fca00018f140e */
[----:B------:R4:W-:Y:S04]  /*1de30*/  @!P0 ST.E.64 [R2.64], R20 ;  /* 0x0000001402008985 */ /* 0x0009e8000c101b08 */
.L_x_934:
[----:B------:R-:W-:Y:S05]  /*1de40*/  BSYNC B0 ;  /* 0x0000000000007941 */ /* 0x000fea0003800000 */
.L_x_933:
[----:B------:R-:W-:Y:S05]  /*1de50*/  BRA.DIV ~URZ, `(.L_x_935) ;  /* 0x000043727f007947 */ /* 0x000fea000b800000 */
[----:B--2---:R2:W1:Y:S04]  /*1de60*/  SHFL.IDX PT, R4, R5, 0x1, 0x1c1f ;  /* 0x003c1f0005047f89 */ /* 0x00446800000e0000 */
[----:B----4-:R2:W4:Y:S02]  /*1de70*/  SHFL.IDX PT, R0, R12, 0x1, 0x1c1f ;  /* 0x003c1f000c007f89 */ /* 0x01052400000e0000 */
.L_x_1020:
[----:B------:R-:W-:-:S13]  /*1de80*/  ISETP.NE.AND P0, PT, R13, RZ, PT ;  /* 0x000000ff0d00720c */ /* 0x000fda0003f05270 */
[----:B------:R-:W-:Y:S05]  /*1de90*/  @P0 BRA `(.L_x_930) ;  /* 0x00001ae000000947 */ /* 0x000fea0003800000 */
[C---:B------:R-:W-:Y:S02]  /*1dea0*/  ISETP.GE.AND P3, PT, R216.reuse, c[0x0][0x3c8], PT ;  /* 0x0000f200d8007a0c */ /* 0x040fe40003f66270 */
[C---:B------:R-:W-:Y:S02]  /*1deb0*/  IADD3 R11, R216.reuse, 0x8, RZ ;  /* 0x00000008d80b7810 */ /* 0x040fe40007ffe0ff */
[----:B------:R-:W-:Y:S02]  /*1dec0*/  SHF.R.S32.HI R6, RZ, 0x1f, R216 ;  /* 0x0000001fff067819 */ /* 0x000fe400000114d8 */
[----:B------:R-:W-:Y:S02]  /*1ded0*/  ISETP.GE.AND P2, PT, R11, c[0x0][0x3c8], PT ;  /* 0x0000f2000b007a0c */ /* 0x000fe40003f46270 */
[C---:B--23--:R-:W-:Y:S02]  /*1dee0*/  IADD3 R12, R216.reuse, 0x10, RZ ;  /* 0x00000010d80c7810 */ /* 0x04cfe40007ffe0ff */
[----:B------:R-:W-:-:S02]  /*1def0*/  IADD3 R14, R216, 0x8, RZ ;  /* 0x00000008d80e7810 */ /* 0x000fc40007ffe0ff */
[----:B------:R-:W-:Y:S02]  /*1df00*/  ISETP.GE.AND P1, PT, R12, c[0x0][0x3c8], PT ;  /* 0x0000f2000c007a0c */ /* 0x000fe40003f26270 */
[C---:B----4-:R-:W-:Y:S02]  /*1df10*/  @!P3 LEA R2, P4, R216.reuse, R0, 0x2 ;  /* 0x00000000d802b211 */ /* 0x050fe400078810ff */
[C---:B-1----:R-:W-:Y:S02]  /*1df20*/  IADD3 R5, R216.reuse, 0x18, RZ ;  /* 0x00000018d8057810 */ /* 0x042fe40007ffe0ff */
[----:B------:R-:W-:Y:S02]  /*1df30*/  @!P3 LEA.HI.X R3, R216, R4, R6, 0x2, P4 ;  /* 0x00000004d803b211 */ /* 0x000fe400020f1406 */
[----:B------:R-:W-:Y:S02]  /*1df40*/  SHF.R.S32.HI R14, RZ, 0x1f, R14 ;  /* 0x0000001fff0e7819 */ /* 0x000fe4000001140e */
[----:B------:R-:W-:Y:S01]  /*1df50*/  ISETP.GE.AND P0, PT, R5, c[0x0][0x3c8], PT ;  /* 0x0000f20005007a0c */ /* 0x000fe20003f06270 */
[----:B------:R1:W-:Y:S01]  /*1df60*/  @!P3 ST.E.64 [R2.64], R48 ;  /* 0x000000300200b985 */ /* 0x0003e2000c101b08 */
[----:B------:R-:W-:-:S02]  /*1df70*/  @!P2 LEA R8, P3, R11, R0, 0x2 ;  /* 0x000000000b08a211 */ /* 0x000fc400078610ff */
[----:B------:R-:W-:Y:S02]  /*1df80*/  @!P1 LEA R6, P4, R12, R0, 0x2 ;  /* 0x000000000c069211 */ /* 0x000fe400078810ff */
[----:B------:R-:W-:Y:S02]  /*1df90*/  @!P2 LEA.HI.X R9, R11, R4, R14, 0x2, P3 ;  /* 0x000000040b09a211 */ /* 0x000fe400018f140e */
[C---:B------:R-:W-:Y:S02]  /*1dfa0*/  IADD3 R14, R216.reuse, 0x10, RZ ;  /* 0x00000010d80e7810 */ /* 0x040fe40007ffe0ff */
[----:B------:R-:W-:Y:S01]  /*1dfb0*/  IADD3 R11, R216, 0x18, RZ ;  /* 0x00000018d80b7810 */ /* 0x000fe20007ffe0ff */
[----:B------:R2:W-:Y:S01]  /*1dfc0*/  @!P2 ST.E.64 [R8.64], R124 ;  /* 0x0000007c0800a985 */ /* 0x0005e2000c101b08 */
[----:B------:R-:W-:Y:S02]  /*1dfd0*/  SHF.R.S32.HI R14, RZ, 0x1f, R14 ;  /* 0x0000001fff0e7819 */ /* 0x000fe4000001140e */
[----:B------:R-:W-:-:S02]  /*1dfe0*/  SHF.R.S32.HI R11, RZ, 0x1f, R11 ;  /* 0x0000001fff0b7819 */ /* 0x000fc4000001140b */
[----:B------:R-:W-:Y:S02]  /*1dff0*/  @!P1 LEA.HI.X R7, R12, R4, R14, 0x2, P4 ;  /* 0x000000040c079211 */ /* 0x000fe400020f140e */
[----:B------:R-:W-:Y:S02]  /*1e000*/  ISETP.GE.AND P4, PT, R247, c[0x0][0x3c8], PT ;  /* 0x0000f200f7007a0c */ /* 0x000fe40003f86270 */
[----:B------:R-:W-:Y:S01]  /*1e010*/  IADD3 R10, R216, 0x30, RZ ;  /* 0x00000030d80a7810 */ /* 0x000fe20007ffe0ff */
[----:B------:R3:W-:Y:S01]  /*1e020*/  @!P1 ST.E.64 [R6.64], R116 ;  /* 0x0000007406009985 */ /* 0x0007e2000c101b08 */
[----:B------:R-:W-:Y:S02]  /*1e030*/  SHF.R.S32.HI R15, RZ, 0x1f, R246 ;  /* 0x0000001fff0f7819 */ /* 0x000fe400000114f6 */
[----:B------:R-:W-:Y:S02]  /*1e040*/  ISETP.GE.AND P6, PT, R10, c[0x0][0x3c8], PT ;  /* 0x0000f2000a007a0c */ /* 0x000fe40003fc6270 */
[----:B------:R-:W-:-:S02]  /*1e050*/  IADD3 R14, R216, 0x40, RZ ;  /* 0x00000040d80e7810 */ /* 0x000fc40007ffe0ff */
[----:B------:R-:W-:Y:S02]  /*1e060*/  IADD3 R12, R216, 0x30, RZ ;  /* 0x00000030d80c7810 */ /* 0x000fe40007ffe0ff */
[C---:B-1----:R-:W-:Y:S02]  /*1e070*/  @!P0 LEA R2, P3, R5.reuse, R0, 0x2 ;  /* 0x0000000005028211 */ /* 0x042fe400078610ff */
[----:B------:R-:W-:Y:S02]  /*1e080*/  SHF.R.S32.HI R12, RZ, 0x1f, R12 ;  /* 0x0000001fff0c7819 */ /* 0x000fe4000001140c */
[----:B------:R-:W-:Y:S02]  /*1e090*/  @!P0 LEA.HI.X R3, R5, R4, R11, 0x2, P3 ;  /* 0x0000000405038211 */ /* 0x000fe400018f140b */
[----:B------:R-:W-:Y:S02]  /*1e0a0*/  ISETP.GE.AND P3, PT, R246, c[0x0][0x3c8], PT ;  /* 0x0000f200f6007a0c */ /* 0x000fe40003f66270 */
[----:B------:R-:W-:Y:S01]  /*1e0b0*/  SHF.R.S32.HI R11, RZ, 0x1f, R247 ;  /* 0x0000001fff0b7819 */ /* 0x000fe200000114f7 */
[----:B------:R1:W-:Y:S01]  /*1e0c0*/  @!P0 ST.E.64 [R2.64], R52 ;  /* 0x0000003402008985 */ /* 0x0003e2000c101b08 */
[----:B--2---:R-:W-:-:S02]  /*1e0d0*/  @!P4 LEA R8, P0, R247, R0, 0x2 ;  /* 0x00000000f708c211 */ /* 0x004fc400078010ff */
[----:B------:R-:W-:Y:S02]  /*1e0e0*/  IADD3 R5, R216, 0x38, RZ ;  /* 0x00000038d8057810 */ /* 0x000fe40007ffe0ff */
[----:B------:R-:W-:Y:S02]  /*1e0f0*/  @!P4 LEA.HI.X R9, R247, R4, R11, 0x2, P0 ;  /* 0x00000004f709c211 */ /* 0x000fe400000f140b */
[----:B------:R-:W-:Y:S02]  /*1e100*/  ISETP.GE.AND P0, PT, R246, c[0x0][0x3c8], PT ;  /* 0x0000f200f6007a0c */ /* 0x000fe40003f06270 */
[----:B------:R-:W-:Y:S02]  /*1e110*/  ISETP.GE.AND P4, PT, R14, c[0x0][0x3c8], PT ;  /* 0x0000f2000e007a0c */ /* 0x000fe40003f86270 */
[----:B---3--:R-:W-:Y:S02]  /*1e120*/  @!P3 LEA R6, P1, R246, R0, 0x2 ;  /* 0x00000000f606b211 */ /* 0x008fe400078210ff */
[----:B------:R-:W-:-:S02]  /*1e130*/  ISETP.GE.AND P5, PT, R5, c[0x0][0x3c8], PT ;  /* 0x0000f20005007a0c */ /* 0x000fc40003fa6270 */
[C---:B------:R-:W-:Y:S02]  /*1e140*/  IADD3 R11, R216.reuse, 0x48, RZ ;  /* 0x00000048d80b7810 */ /* 0x040fe40007ffe0ff */
[----:B------:R-:W-:Y:S02]  /*1e150*/  IADD3 R13, R216, 0x58, RZ ;  /* 0x00000058d80d7810 */ /* 0x000fe40007ffe0ff */
[----:B------:R-:W-:-:S05]  /*1e160*/  ISETP.GE.AND P3, PT, R11, c[0x0][0x3c8], PT ;  /* 0x0000f2000b007a0c */ /* 0x000fca0003f66270 */
[----:B------:R-:W-:Y:S02]  /*1e170*/  @!P0 LEA.HI.X R7, R246, R4, R15, 0x2, P1 ;  /* 0x00000004f6078211 */ /* 0x000fe400008f140f */
[----:B------:R-:W-:Y:S02]  /*1e180*/  ISETP.GE.AND P1, PT, R247, c[0x0][0x3c8], PT ;  /* 0x0000f200f7007a0c */ /* 0x000fe40003f26270 */
[----:B------:R-:W-:Y:S02]  /*1e190*/  IADD3 R15, R216, 0x40, RZ ;  /* 0x00000040d80f7810 */ /* 0x000fe40007ffe0ff */
[C---:B-1----:R-:W-:Y:S02]  /*1e1a0*/  @!P6 LEA R2, P2, R10.reuse, R0, 0x2 ;  /* 0x000000000a02e211 */ /* 0x042fe400078410ff */
[----:B------:R-:W-:Y:S02]  /*1e1b0*/  SHF.R.S32.HI R15, RZ, 0x1f, R15 ;  /* 0x0000001fff0f7819 */ /* 0x000fe4000001140f */
[----:B------:R-:W-:-:S02]  /*1e1c0*/  @!P6 LEA.HI.X R3, R10, R4, R12, 0x2, P2 ;  /* 0x000000040a03e211 */ /* 0x000fc400010f140c */
        /* <DEDUP_REMOVED lines=8> */
[CC--:B-1----:R-:W-:Y:S02]  /*1e250*/  @!P5 LEA R8, P0, R5.reuse, R0.reuse, 0x2 ;  /* 0x000000000508d211 */ /* 0x0c2fe400078010ff */
        /* <DEDUP_REMOVED lines=31> */
[----:B------:R-:W-:Y:S02]  /*1e450*/  @!P0 LEA R2, P6, R5, R0, 0x2 ;  /* 0x0000000005028211 */ /* 0x000fe400078c10ff */
[-C--:B------:R-:W-:Y:S02]  /*1e460*/  @!P1 LEA.HI.X R7, R13, R4.reuse, R15, 0x2, P3 ;  /* 0x000000040d079211 */ /* 0x080fe400018f140f */
[----:B------:R-:W-:Y:S02]  /*1e470*/  ISETP.GE.AND P3, PT, R10, c[0x0][0x3c8], PT ;  /* 0x0000f2000a007a0c */ /* 0x000fe40003f66270 */
[----:B------:R-:W-:Y:S01]  /*1e480*/  @!P0 LEA.HI.X R3, R5, R4, R12, 0x2, P6 ;  /* 0x0000000405038211 */ /* 0x000fe200030f140c */
[----:B------:R2:W-:Y:S01]  /*1e490*/  @!P1 ST.E.64 [R6.64], R42 ;  /* 0x0000002a06009985 */ /* 0x0005e2000c101b08 */
[----:B------:R-:W-:-:S02]  /*1e4a0*/  IADD3 R12, R216, 0x68, RZ ;  /* 0x00000068d80c7810 */ /* 0x000fc40007ffe0ff */
[C---:B------:R-:W-:Y:S01]  /*1e4b0*/  IADD3 R13, R216.reuse, 0x88, RZ ;  /* 0x00000088d80d7810 */ /* 0x040fe20007ffe0ff */
[----:B------:R3:W-:Y:S01]  /*1e4c0*/  @!P0 ST.E.64 [R2.64], R30 ;  /* 0x0000001e02008985 */ /* 0x0007e2000c101b08 */
[C---:B-1----:R-:W-:Y:S02]  /*1e4d0*/  @!P5 LEA R8, P0, R11.reuse, R0, 0x2 ;  /* 0x000000000b08d211 */ /* 0x042fe400078010ff */
        /* <DEDUP_REMOVED lines=11> */
[-C--:B--2---:R-:W-:Y:S02]  /*1e590*/  @!P4 LEA R6, P6, R14, R0.reuse, 0x2 ;  /* 0x000000000e06c211 */ /* 0x084fe400078c10ff */
        /* <DEDUP_REMOVED lines=18> */
[C---:B------:R-:W-:Y:S02]  /*1e6c0*/  IADD3 R12, R216.reuse, 0x90, RZ ;  /* 0x00000090d80c7810 */ /* 0x040fe40007ffe0ff */
        /* <DEDUP_REMOVED lines=37> */
[----:B-1----:R-:W-:Y:S02]  /*1e920*/  @!P2 LEA R8, P3, R12, R0, 0x2 ;  /* 0x000000000c08a211 */ /* 0x002fe400078610ff */
[----:B------:R-:W-:Y:S02]  /*1e930*/  IADD3 R11, R216, 0xc8, RZ ;  /* 0x000000c8d80b7810 */ /* 0x000fe40007ffe0ff */
[----:B------:R-:W-:Y:S02]  /*1e940*/  @!P2 LEA.HI.X R9, R12, R4, R14, 0x2, P3 ;  /* 0x000000040c09a211 */ /* 0x000fe400018f140e */
[C---:B------:R-:W-:Y:S02]  /*1e950*/  IADD3 R14, R216.reuse, 0xb8, RZ ;  /* 0x000000b8d80e7810 */ /* 0x040fe40007ffe0ff */
[----:B------:R-:W-:Y:S01]  /*1e960*/  IADD3 R12, R216, 0xc0, RZ ;  /* 0x000000c0d80c7810 */ /* 0x000fe20007ffe0ff */
[----:B------:R-:W-:Y:S01]  /*1e970*/  @!P2 ST.E.64 [R8.64], R94 ;  /* 0x0000005e0800a985 */ /* 0x000fe2000c101b08 */
[----:B------:R-:W-:-:S02]  /*1e980*/  ISETP.GE.AND P5, PT, R11, c[0x0][0x3c8], PT ;  /* 0x0000f2000b007a0c */ /* 0x000fc40003fa6270 */
[----:B------:R-:W-:Y:S02]  /*1e990*/  IADD3 R5, R216, 0xd0, RZ ;  /* 0x000000d0d8057810 */ /* 0x000fe40007ffe0ff */
[----:B------:R-:W-:Y:S02]  /*1e9a0*/  SHF.R.S32.HI R14, RZ, 0x1f, R14 ;  /* 0x0000001fff0e7819 */ /* 0x000fe4000001140e */
[----:B------:R-:W-:Y:S02]  /*1e9b0*/  SHF.R.S32.HI R12, RZ, 0x1f, R12 ;  /* 0x0000001fff0c7819 */ /* 0x000fe4000001140c */
[----:B------:R-:W-:Y:S02]  /*1e9c0*/  ISETP.GE.AND P2, PT, R251, c[0x0][0x3c8], PT ;  /* 0x0000f200fb007a0c */ /* 0x000fe40003f46270 */
        /* <DEDUP_REMOVED lines=8> */
[----:B------:R-:W-:Y:S01]  /*1ea50*/  ISETP.GE.AND P3, PT, R252, c[0x0][0x3c8], PT ;  /* 0x0000f200fc007a0c */ /* 0x000fe20003f66270 */
[----:B------:R1:W-:Y:S01]  /*1ea60*/  @!P1 ST.E.64 [R6.64], R78 ;  /* 0x0000004e06009985 */ /* 0x0003e2000c101b08 */
[----:B------:R-:W-:Y:S02]  /*1ea70*/  SHF.R.S32.HI R12, RZ, 0x1f, R12 ;  /* 0x0000001fff0c7819 */ /* 0x000fe4000001140c */
[----:B------:R-:W-:Y:S01]  /*1ea80*/  IADD3 R10, R216, 0xd0, RZ ;  /* 0x000000d0d80a7810 */ /* 0x000fe20007ffe0ff */
[----:B------:R2:W-:Y:S01]  /*1ea90*/  @!P0 ST.E.64 [R2.64], R62 ;  /* 0x0000003e02008985 */ /* 0x0005e2000c101b08 */
[----:B------:R-:W-:Y:S02]  /*1eaa0*/  ISETP.GE.AND P1, PT, R250, c[0x0][0x3c8], PT ;  /* 0x0000f200fa007a0c */ /* 0x000fe40003f26270 */
[----:B------:R-:W-:Y:S02]  /*1eab0*/  SHF.R.S32.HI R10, RZ, 0x1f, R10 ;  /* 0x0000001fff0a7819 */ /* 0x000fe4000001140a */
[----:B------:R-:W-:-:S02]  /*1eac0*/  SHF.R.S32.HI R13, RZ, 0x1f, R251 ;  /* 0x0000001fff0d7819 */ /* 0x000fc400000114fb */
[----:B-1----:R-:W-:-:S04]  /*1ead0*/  @!P5 LEA R6, P0, R11, R0, 0x2 ;  /* 0x000000000b06d211 */ /* 0x002fc800078010ff */
[----:B------:R-:W-:Y:S02]  /*1eae0*/  @!P5 LEA.HI.X R7, R11, R4, R12, 0x2, P0 ;  /* 0x000000040b07d211 */ /* 0x000fe400000f140c */
[----:B--2---:R-:W-:Y:S02]  /*1eaf0*/  @!P4 LEA R2, P6, R5, R0, 0x2 ;  /* 0x000000000502c211 */ /* 0x004fe400078c10ff */
[----:B------:R-:W-:Y:S01]  /*1eb00*/  ISETP.GE.AND P0, PT, R249, c[0x0][0x3c8], PT ;  /* 0x0000f200f9007a0c */ /* 0x000fe20003f06270 */
[----:B------:R-:W-:Y:S01]  /*1eb10*/  @!P5 ST.E.64 [R6.64], R82 ;  /* 0x000000520600d985 */ /* 0x000fe2000c101b08 */
[----:B------:R-:W-:Y:S02]  /*1eb20*/  @!P4 LEA.HI.X R3, R5, R4, R10, 0x2, P6 ;  /* 0x000000040503c211 */ /* 0x000fe400030f140a */
[-C--:B------:R-:W-:Y:S02]  /*1eb30*/  @!P3 LEA R10, P5, R252, R0.reuse, 0x2 ;  /* 0x00000000fc0ab211 */ /* 0x080fe400078a10ff */
[----:B------:R-:W-:Y:S01]  /*1eb40*/  SHF.R.S32.HI R5, RZ, 0x1f, R252 ;  /* 0x0000001fff057819 */ /* 0x000fe200000114fc */
[----:B------:R1:W-:Y:S01]  /*1eb50*/  @!P4 ST.E.64 [R2.64], R86 ;  /* 0x000000560200c985 */ /* 0x0003e2000c101b08 */
[----:B------:R-:W-:-:S02]  /*1eb60*/  @!P2 LEA R8, P6, R251, R0, 0x2 ;  /* 0x00000000fb08a211 */ /* 0x000fc400078c10ff */
[----:B------:R-:W-:Y:S02]  /*1eb70*/  SHF.R.S32.HI R12, RZ, 0x1f, R250 ;  /* 0x0000001fff0c7819 */ /* 0x000fe400000114fa */
[----:B------:R-:W-:-:S05]  /*1eb80*/  @!P2 LEA.HI.X R9, R251, R4, R13, 0x2, P6 ;  /* 0x00000004fb09a211 */ /* 0x000fca00030f140d */
[----:B-1----:R-:W-:Y:S02]  /*1eb90*/  P2R R2, PR, RZ, 0x20 ;  /* 0x00000020ff027803 */ /* 0x002fe40000000000 */
[----:B------:R-:W-:Y:S02]  /*1eba0*/  @!P1 LEA R6, P5, R250, R0, 0x2 ;  /* 0x00000000fa069211 */ /* 0x000fe400078a10ff */
[----:B------:R-:W-:Y:S02]  /*1ebb0*/  ISETP.NE.AND P4, PT, R2, RZ, PT ;  /* 0x000000ff0200720c */ /* 0x000fe40003f85270 */
[-C--:B------:R-:W-:Y:S02]  /*1ebc0*/  @!P1 LEA.HI.X R7, R250, R4.reuse, R12, 0x2, P5 ;  /* 0x00000004fa079211 */ /* 0x080fe400028f140c */
[----:B------:R-:W-:Y:S02]  /*1ebd0*/  @!P3 LEA.HI.X R11, R252, R4, R5, 0x2, P4 ;  /* 0x00000004fc0bb211 */ /* 0x000fe400020f1405 */
[----:B------:R-:W-:-:S02]  /*1ebe0*/  SHF.R.S32.HI R5, RZ, 0x1f, R249 ;  /* 0x0000001fff057819 */ /* 0x000fc400000114f9 */
[C---:B------:R-:W-:Y:S01]  /*1ebf0*/  @!P0 LEA R2, P4, R249.reuse, R0, 0x2 ;  /* 0x00000000f9028211 */ /* 0x040fe200078810ff */
[----:B------:R1:W-:Y:S03]  /*1ec00*/  @!P3 ST.E.64 [R10.64], R102 ;  /* 0x000000660a00b985 */ /* 0x0003e6000c101b08 */
[----:B------:R-:W-:Y:S01]  /*1ec10*/  @!P0 LEA.HI.X R3, R249, R4, R5, 0x2, P4 ;  /* 0x00000004f9038211 */ /* 0x000fe200020f1405 */
[----:B------:R1:W-:Y:S04]  /*1ec20*/  @!P2 ST.E.64 [R8.64], R98 ;  /* 0x000000620800a985 */ /* 0x0003e8000c101b08 */
        /* <DEDUP_REMOVED lines=9> */
.L_x_915:
[----:B------:R-:W-:Y:S01]  /*1ecc0*/  ISETP.NE.U32.AND P0, PT, RZ, c[0x0][0x508], PT ;  /* 0x00014200ff007a0c */ /* 0x000fe20003f05070 */
[----:B------:R-:W-:Y:S01]  /*1ecd0*/  IMAD.MOV.U32 R4, RZ, RZ, 0x4 ;  /* 0x00000004ff047424 */ /* 0x000fe200078e00ff */
[----:B------:R-:W-:Y:S01]  /*1ece0*/  ISETP.NE.U32.AND P2, PT, RZ, c[0x0][0x500], PT ;  /* 0x00014000ff007a0c */ /* 0x000fe20003f45070 */
[----:B------:R-:W-:Y:S01]  /*1ecf0*/  IMAD.MOV.U32 R20, RZ, RZ, c[0x0][0x388] ;  /* 0x0000e200ff147624 */ /* 0x000fe200078e00ff */
[----:B------:R-:W-:Y:S01]  /*1ed00*/  ISETP.NE.AND.EX P0, PT, RZ, c[0x0][0x50c], PT, P0 ;  /* 0x00014300ff007a0c */ /* 0x000fe20003f05300 */
[----:B------:R-:W-:Y:S01]  /*1ed10*/  IMAD.MOV.U32 R0, RZ, RZ, RZ ;  /* 0x000000ffff007224 */ /* 0x000fe200078e00ff */
[----:B------:R-:W-:Y:S01]  /*1ed20*/  ISETP.NE.AND.EX P2, PT, RZ, c[0x0][0x504], PT, P2 ;  /* 0x00014100ff007a0c */ /* 0x000fe20003f45320 */
[----:B------:R-:W-:-:S10]  /*1ed30*/  IMAD.WIDE R2, R235, R4, c[0x0][0x500] ;  /* 0x00014000eb027625 */ /* 0x000fd400078e0204 */
[----:B------:R-:W-:Y:S02]  /*1ed40*/  @P0 IMAD.WIDE R4, R235, R4, c[0x0][0x508] ;  /* 0x00014200eb040625 */ /* 0x000fe400078e0204 */
[----:B------:R2:W5:Y:S04]  /*1ed50*/  @P2 LDG.E R0, [R2.64] ;  /* 0x0000000802002981 */ /* 0x000568000c1e1900 */
[----:B------:R2:W5:Y:S01]  /*1ed60*/  @P0 LDG.E R20, [R4.64] ;  /* 0x0000000804140981 */ /* 0x000562000c1e1900 */
[----:B------:R-:W-:-:S04]  /*1ed70*/  ISETP.NE.AND P1, PT, R233, RZ, PT ;  /* 0x000000ffe900720c */ /* 0x000fc80003f25270 */
[----:B------:R-:W-:Y:S01]  /*1ed80*/  SEL R19, R233, c[0x0][0x3d4], P1 ;  /* 0x0000f500e9137a07 */ /* 0x000fe20000800000 */
[----:B------:R-:W-:Y:S05]  /*1ed90*/  @P0 BRA `(.L_x_936) ;  /* 0x0000004000000947 */ /* 0x000fea0003800000 */
[----:B------:R-:W-:Y:S05]  /*1eda0*/  @!P2 BRA `(.L_x_936) ;  /* 0x000000300000a947 */ /* 0x000fea0003800000 */
[----:B--2---:R2:W3:Y:S04]  /*1edb0*/  LDG.E R4, [R2.64] ;  /* 0x0000000802047981 */ /* 0x0044e8000c1e1900 */
[----:B--2---:R-:W3:Y:S02]  /*1edc0*/  LDG.E R2, [R2.64+0x4] ;  /* 0x0000040802027981 */ /* 0x004ee4000c1e1900 */
[----:B---3-5:R-:W-:Y:S02]  /*1edd0*/  IADD3 R20, -R4, R2, RZ ;  /* 0x0000000204147210 */ /* 0x028fe40007ffe1ff */
.L_x_936:
[----:B--2---:R-:W2:Y:S01]  /*1ede0*/  S2R R3, SR_TID.X ;  /* 0x0000000000037919 */ /* 0x004ea20000002100 */
[----:B------:R-:W-:Y:S01]  /*1edf0*/  SHF.R.S32.HI R2, RZ, 0x1f, R235 ;  /* 0x0000001fff027819 */ /* 0x000fe200000114eb */
[----:B------:R-:W-:Y:S01]  /*1ee00*/  BSSY B0, `(.L_x_937) ;  /* 0x0000036000007945 */ /* 0x000fe20003800000 */
[----:B------:R-:W-:-:S02]  /*1ee10*/  LOP3.LUT R12, R234, 0xffff, RZ, 0xc0, !PT ;  /* 0x0000ffffea0c7812 */ /* 0x000fc400078ec0ff */
[----:B-----5:R-:W-:Y:S02]  /*1ee20*/  SHF.R.S32.HI R18, RZ, 0x1f, R0 ;  /* 0x0000001fff127819 */ /* 0x020fe40000011400 */
[----:B------:R-:W-:Y:S02]  /*1ee30*/  SEL R13, R235, RZ, !P2 ;  /* 0x000000ffeb0d7207 */ /* 0x000fe40005000000 */
[----:B------:R-:W-:Y:S02]  /*1ee40*/  SEL R21, R2, RZ, !P2 ;  /* 0x000000ff02157207 */ /* 0x000fe40005000000 */
[----:B--2---:R-:W-:-:S13]  /*1ee50*/  ISETP.GT.AND P0, PT, R3, 0x7f, PT ;  /* 0x0000007f0300780c */ /* 0x004fda0003f04270 */
[----:B------:R-:W-:Y:S05]  /*1ee60*/  @P0 BRA `(.L_x_938) ;  /* 0x000002f000000947 */ /* 0x000fea0003800000 */
[----:B------:R-:W-:Y:S01]  /*1ee70*/  IMAD R2, R20, c[0x0][0x4e8], RZ ;  /* 0x00013a0014027a24 */ /* 0x000fe200078e02ff */
[----:B------:R-:W-:-:S04]  /*1ee80*/  IADD3 R16, R228, R3, RZ ;  /* 0x00000003e4107210 */ /* 0x000fc80007ffe0ff */
[----:B------:R-:W-:-:S13]  /*1ee90*/  ISETP.GE.AND P0, PT, R16, R2, PT ;  /* 0x000000021000720c */ /* 0x000fda0003f06270 */
[----:B------:R-:W-:Y:S05]  /*1eea0*/  @P0 BRA `(.L_x_938) ;  /* 0x000002b000000947 */ /* 0x000fea0003800000 */
[----:B------:R-:W-:Y:S01]  /*1eeb0*/  IMAD.MOV.U32 R2, RZ, RZ, 0x368 ;  /* 0x00000368ff027424 */ /* 0x000fe200078e00ff */
[----:B------:R-:W-:-:S04]  /*1eec0*/  ISETP.GT.AND P2, PT, R19, 0x1, PT ;  /* 0x000000011300780c */ /* 0x000fc80003f44270 */
[----:B------:R-:W-:-:S04]  /*1eed0*/  SEL R2, R2, 0x328, P2 ;  /* 0x0000032802027807 */ /* 0x000fc80001000000 */
[----:B------:R2:W3:Y:S08]  /*1eee0*/  LDC.64 R8, c[0x0][R2+0x170] ;  /* 0x00005c0002087b82 */ /* 0x0004f00000000a00 */
[----:B------:R2:W4:Y:S08]  /*1eef0*/  LDC.64 R6, c[0x0][R2+0x168] ;  /* 0x00005a0002067b82 */ /* 0x0005300000000a00 */
[----:B------:R2:W5:Y:S08]  /*1ef00*/  LDC.64 R14, c[0x0][R2+0x178] ;  /* 0x00005e00020e7b82 */ /* 0x0005700000000a00 */
[----:B------:R2:W1:Y:S02]  /*1ef10*/  LDC.64 R10, c[0x0][R2+0x160] ;  /* 0x00005800020a7b82 */ /* 0x0004640000000a00 */
[----:B--2---:R-:W-:-:S02]  /*1ef20*/  IMAD.MOV.U32 R2, RZ, RZ, c[0x0][0x4e8] ;  /* 0x00013a00ff027624 */ /* 0x004fc400078e00ff */
[-C--:B---3--:R-:W-:Y:S02]  /*1ef30*/  IMAD R3, R9, R13.reuse, RZ ;  /* 0x0000000d09037224 */ /* 0x088fe400078e02ff */
[----:B------:R-:W-:Y:S01]  /*1ef40*/  IMAD.WIDE.U32 R4, R8, R13, RZ ;  /* 0x0000000d08047225 */ /* 0x000fe200078e00ff */
[----:B------:R-:W-:Y:S02]  /*1ef50*/  ISETP.NE.AND P0, PT, R2, 0x1, PT ;  /* 0x000000010200780c */ /* 0x000fe40003f05270 */
[----:B------:R-:W-:Y:S01]  /*1ef60*/  MOV R2, R16 ;  /* 0x0000001000027202 */ /* 0x000fe20000000f00 */
[----:B------:R-:W-:Y:S01]  /*1ef70*/  IMAD R8, R8, R21, R3 ;  /* 0x0000001508087224 */ /* 0x000fe200078e0203 */
[----:B------:R-:W-:Y:S01]  /*1ef80*/  SEL R3, R245, RZ, P2 ;  /* 0x000000fff5037207 */ /* 0x000fe20001000000 */
[-C--:B----4-:R-:W-:Y:S02]  /*1ef90*/  IMAD R9, R7, R12.reuse, RZ ;  /* 0x0000000c07097224 */ /* 0x090fe400078e02ff */
[----:B------:R-:W-:-:S04]  /*1efa0*/  IMAD.WIDE.U32 R6, R6, R12, RZ ;  /* 0x0000000c06067225 */ /* 0x000fc800078e00ff */
[----:B------:R-:W-:Y:S01]  /*1efb0*/  IMAD.IADD R9, R7, 0x1, R9 ;  /* 0x0000000107097824 */ /* 0x000fe200078e0209 */
[----:B------:R-:W-:Y:S01]  /*1efc0*/  IADD3 R7, R5, R8, RZ ;  /* 0x0000000805077210 */ /* 0x000fe20007ffe0ff */
[----:B------:R-:W-:-:S04]  /*1efd0*/  @P0 IMAD.HI.U32 R17, R16, c[0x0][0x4ec], RZ ;  /* 0x00013b0010110a27 */ /* 0x000fc800078e00ff */
[-C--:B-----5:R-:W-:Y:S01]  /*1efe0*/  IMAD R8, R15, R3.reuse, RZ ;  /* 0x000000030f087224 */ /* 0x0a0fe200078e02ff */
[----:B------:R-:W-:Y:S02]  /*1eff0*/  @P0 SHF.R.U32.HI R2, RZ, c[0x0][0x4f0], R17 ;  /* 0x00013c00ff020a19 */ /* 0x000fe40000011611 */
[----:B------:R-:W-:Y:S01]  /*1f000*/  IADD3 R17, P1, P0, R4, R6, R0 ;  /* 0x0000000604117210 */ /* 0x000fe2000783e000 */
[----:B------:R-:W-:-:S03]  /*1f010*/  IMAD.WIDE.U32 R4, R14, R3, RZ ;  /* 0x000000030e047225 */ /* 0x000fc600078e00ff */
[----:B------:R-:W-:Y:S01]  /*1f020*/  IADD3.X R9, R7, R9, R18, P1, P0 ;  /* 0x0000000907097210 */ /* 0x000fe20000fe0412 */
[----:B------:R-:W-:Y:S01]  /*1f030*/  IMAD.MOV R6, RZ, RZ, -R2 ;  /* 0x000000ffff067224 */ /* 0x000fe200078e0a02 */
[----:B------:R-:W-:Y:S02]  /*1f040*/  IADD3 R7, R5, R8, RZ ;  /* 0x0000000805077210 */ /* 0x000fe40007ffe0ff */
[----:B------:R-:W-:Y:S01]  /*1f050*/  IADD3 R4, P1, P0, R2, R17, R4 ;  /* 0x0000001102047210 */ /* 0x000fe2000783e004 */
[----:B------:R-:W-:Y:S01]  /*1f060*/  IMAD R3, R6, c[0x0][0x4e8], R16 ;  /* 0x00013a0006037a24 */ /* 0x000fe200078e0210 */
[----:B------:R-:W-:-:S03]  /*1f070*/  SHF.R.S32.HI R5, RZ, 0x1f, R2 ;  /* 0x0000001fff057819 */ /* 0x000fc60000011402 */
[----:B-1----:R-:W-:Y:S01]  /*1f080*/  IMAD R2, R11, R3, RZ ;  /* 0x000000030b027224 */ /* 0x002fe200078e02ff */
[----:B------:R-:W-:Y:S02]  /*1f090*/  SHF.R.S32.HI R6, RZ, 0x1f, R3 ;  /* 0x0000001fff067819 */ /* 0x000fe40000011403 */
[----:B------:R-:W-:Y:S01]  /*1f0a0*/  IADD3.X R5, R5, R9, R7, P1, P0 ;  /* 0x0000000905057210 */ /* 0x000fe20000fe0407 */
[----:B------:R-:W-:Y:S02]  /*1f0b0*/  IMAD.MOV.U32 R7, RZ, RZ, c[0x0][0x4a8] ;  /* 0x00012a00ff077624 */ /* 0x000fe400078e00ff */
[C---:B------:R-:W-:Y:S02]  /*1f0c0*/  IMAD R6, R10.reuse, R6, R2 ;  /* 0x000000060a067224 */ /* 0x040fe400078e0202 */
[----:B------:R-:W-:Y:S01]  /*1f0d0*/  IMAD.WIDE.U32 R2, R10, R3, R4 ;  /* 0x000000030a027225 */ /* 0x000fe200078e0004 */
[----:B------:R-:W-:Y:S02]  /*1f0e0*/  MOV R5, c[0x0][0x4ac] ;  /* 0x00012b0000057a02 */ /* 0x000fe40000000f00 */
[----:B------:R-:W-:Y:S01]  /*1f0f0*/  SEL R4, R7, c[0x0][0x450], P2 ;  /* 0x0001140007047a07 */ /* 0x000fe20001000000 */
[----:B------:R-:W-:Y:S01]  /*1f100*/  IMAD.IADD R3, R3, 0x1, R6 ;  /* 0x0000000103037824 */ /* 0x000fe200078e0206 */
[----:B------:R-:W-:-:S02]  /*1f110*/  SEL R5, R5, c[0x0][0x454], P2 ;  /* 0x0001150005057a07 */ /* 0x000fc40001000000 */
[----:B------:R-:W-:-:S04]  /*1f120*/  LEA R4, P0, R2, R4, 0x2 ;  /* 0x0000000402047211 */ /* 0x000fc800078010ff */
[----:B------:R-:W-:Y:S02]  /*1f130*/  LEA.HI.X R5, R2, R5, R3, 0x2, P0 ;  /* 0x0000000502057211 */ /* 0x000fe400000f1403 */
[----:B------:R-:W-:-:S05]  /*1f140*/  MOV R2, 0xff800000 ;  /* 0xff80000000027802 */ /* 0x000fca0000000f00 */
[----:B------:R1:W-:Y:S02]  /*1f150*/  STG.E [R4.64], R2 ;  /* 0x0000000204007986 */ /* 0x0003e4000c101908 */
.L_x_938:
[----:B------:R-:W-:Y:S05]  /*1f160*/  BSYNC B0 ;  /* 0x0000000000007941 */ /* 0x000fea0003800000 */
.L_x_937:
[----:B------:R-:W-:-:S13]  /*1f170*/  ISETP.GT.AND P0, PT, R19, 0x1, PT ;  /* 0x000000011300780c */ /* 0x000fda0003f04270 */
[----:B------:R-:W-:Y:S05]  /*1f180*/  @P0 BRA `(.L_x_930) ;  /* 0x000007f000000947 */ /* 0x000fea0003800000 */
[----:B-1----:R-:W-:Y:S01]  /*1f190*/  MOV R2, c[0x0][0x4e8] ;  /* 0x00013a0000027a02 */ /* 0x002fe20000000f00 */
[----:B------:R-:W-:Y:S02]  /*1f1a0*/  IMAD R4, R18, c[0x0][0x3a0], RZ ;  /* 0x0000e80012047a24 */ /* 0x000fe400078e02ff */
[----:B------:R-:W-:Y:S01]  /*1f1b0*/  IMAD R5, R21, c[0x0][0x3f0], RZ ;  /* 0x0000fc0015057a24 */ /* 0x000fe200078e02ff */
[----:B------:R-:W-:Y:S01]  /*1f1c0*/  ISETP.NE.AND P0, PT, R2, 0x1, PT ;  /* 0x000000010200780c */ /* 0x000fe20003f05270 */
[----:B------:R-:W-:-:S04]  /*1f1d0*/  IMAD.WIDE.U32 R2, R0, c[0x0][0x3a0], RZ ;  /* 0x0000e80000027a25 */ /* 0x000fc800078e00ff */
[----:B------:R-:W-:Y:S01]  /*1f1e0*/  IMAD R0, R0, c[0x0][0x3a4], R4 ;  /* 0x0000e90000007a24 */ /* 0x000fe200078e0204 */
[----:B------:R-:W-:Y:S01]  /*1f1f0*/  IADD3 R4, R213, R228, RZ ;  /* 0x000000e4d5047210 */ /* 0x000fe20007ffe0ff */
[----:B------:R-:W-:-:S03]  /*1f200*/  IMAD R7, R13, c[0x0][0x3f4], R5 ;  /* 0x0000fd000d077a24 */ /* 0x000fc600078e0205 */
[----:B------:R-:W-:Y:S02]  /*1f210*/  IADD3 R3, R3, R0, RZ ;  /* 0x0000000003037210 */ /* 0x000fe40007ffe0ff */
[----:B------:R-:W-:Y:S01]  /*1f220*/  MOV R0, R4 ;  /* 0x0000000400007202 */ /* 0x000fe20000000f00 */
[----:B------:R-:W-:-:S04]  /*1f230*/  @P0 IMAD.HI.U32 R6, R4, c[0x0][0x4ec], RZ ;  /* 0x00013b0004060a27 */ /* 0x000fc800078e00ff */
[----:B------:R-:W-:Y:S01]  /*1f240*/  IMAD.WIDE.U32 R2, R12, c[0x0][0x3e8], R2 ;  /* 0x0000fa000c027a25 */ /* 0x000fe200078e0002 */
[----:B------:R-:W-:-:S03]  /*1f250*/  @P0 SHF.R.U32.HI R0, RZ, c[0x0][0x4f0], R6 ;  /* 0x00013c00ff000a19 */ /* 0x000fc60000011606 */
[----:B------:R-:W-:Y:S01]  /*1f260*/  IMAD R3, R12, c[0x0][0x3ec], R3 ;  /* 0x0000fb000c037a24 */ /* 0x000fe200078e0203 */
[----:B------:R-:W-:Y:S02]  /*1f270*/  SHF.R.S32.HI R6, RZ, 0x1f, R0 ;  /* 0x0000001fff067819 */ /* 0x000fe40000011400 */
[----:B------:R-:W-:Y:S01]  /*1f280*/  IADD3 R5, -R0, RZ, RZ ;  /* 0x000000ff00057210 */ /* 0x000fe20007ffe1ff */
[----:B------:R-:W-:Y:S01]  /*1f290*/  IMAD.WIDE.U32 R2, R13, c[0x0][0x3f0], R2 ;  /* 0x0000fc000d027a25 */ /* 0x000fe200078e0002 */
[----:B------:R-:W-:-:S03]  /*1f2a0*/  IADD3 R13, R212, R228, RZ ;  /* 0x000000e4d40d7210 */ /* 0x000fc60007ffe0ff */
        /* <DEDUP_REMOVED lines=15> */
.L_x_1021:
[----:B------:R-:W-:Y:S05]  /*1f3a0*/  BRA.DIV ~URZ, `(.L_x_940) ;  /* 0x00002f527f007947 */ /* 0x000fea000b800000 */
[----:B------:R3:W4:Y:S02]  /*1f3b0*/  SHFL.IDX PT, R0, R14, RZ, 0x181f ;  /* 0x00181fff0e007589 */ /* 0x00072400000e0000 */
.L_x_1022:
        /* <DEDUP_REMOVED lines=20> */
.L_x_942:
[----:B------:R-:W-:Y:S05]  /*1f500*/  BSYNC B0 ;  /* 0x0000000000007941 */ /* 0x000fea0003800000 */
.L_x_941:
[----:B------:R-:W-:Y:S05]  /*1f510*/  BRA.DIV ~URZ, `(.L_x_943) ;  /* 0x00002e427f007947 */ /* 0x000fea000b800000 */
[----:B--2---:R2:W1:Y:S04]  /*1f520*/  SHFL.IDX PT, R4, R5, 0x1, 0x181f ;  /* 0x00381f0005047f89 */ /* 0x00446800000e0000 */
[----:B----4-:R2:W4:Y:S02]  /*1f530*/  SHFL.IDX PT, R0, R14, 0x1, 0x181f ;  /* 0x00381f000e007f89 */ /* 0x01052400000e0000 */
.L_x_1023:
        /* <DEDUP_REMOVED lines=20> */
.L_x_945:
[----:B------:R-:W-:Y:S05]  /*1f680*/  BSYNC B0 ;  /* 0x0000000000007941 */ /* 0x000fea0003800000 */
.L_x_944:
[----:B------:R-:W-:Y:S05]  /*1f690*/  BRA.DIV ~URZ, `(.L_x_946) ;  /* 0x00002d827f007947 */ /* 0x000fea000b800000 */
[----:B-1----:R1:W2:Y:S02]  /*1f6a0*/  SHFL.IDX PT, R4, R5, 0x2, 0x181f ;  /* 0x00581f0005047f89 */ /* 0x0022a400000e0000 */
.L_x_1024:
[----:B------:R-:W-:Y:S05]  /*1f6b0*/  BRA.DIV ~URZ, `(.L_x_947) ;  /* 0x00002dd27f007947 */ /* 0x000fea000b800000 */
[----:B----4-:R4:W1:Y:S02]  /*1f6c0*/  SHFL.IDX PT, R0, R14, 0x2, 0x181f ;  /* 0x00581f000e007f89 */ /* 0x01086400000e0000 */
.L_x_1025:
        /* <DEDUP_REMOVED lines=8> */
[-C--:B-1----:R-:W-:Y:S02]  /*1f750*/  @!P3 LEA R10, P4, R134, R0.reuse, 0x1 ;  /* 0x00000000860ab211 */ /* 0x082fe400078808ff */
        /* <DEDUP_REMOVED lines=11> */
.L_x_949:
[----:B------:R-:W-:Y:S05]  /*1f810*/  BSYNC B0 ;  /* 0x0000000000007941 */ /* 0x000fea0003800000 */
.L_x_948:
[----:B------:R-:W-:Y:S05]  /*1f820*/  BRA.DIV ~URZ, `(.L_x_950) ;  /* 0x00002cc27f007947 */ /* 0x000fea000b800000 */
[----:B--2---:R2:W3:Y:S04]  /*1f830*/  SHFL.IDX PT, R4, R5, 0x3, 0x181f ;  /* 0x00781f0005047f89 */ /* 0x0044e800000e0000 */
[----:B-1----:R2:W1:Y:S02]  /*1f840*/  SHFL.IDX PT, R0, R14, 0x3, 0x181f ;  /* 0x00781f000e007f89 */ /* 0x00246400000e0000 */
.L_x_1026:
[----:B------:R-:W-:-:S04]  /*1f850*/  IADD3 R2, R13, 0x60, RZ ;  /* 0x000000600d027810 */ /* 0x000fc80007ffe0ff */
        /* <DEDUP_REMOVED lines=18> */
.L_x_930:
[----:B------:R-:W-:Y:S05]  /*1f980*/  BSYNC B1 ;  /* 0x0000000000017941 */ /* 0x000fea0003800000 */
.L_x_914:
        /* <DEDUP_REMOVED lines=13> */
.L_x_1027:
[----:B------:R-:W-:Y:S05]  /*1fa60*/  BRA.DIV ~URZ, `(.L_x_953) ;  /* 0x00002bb27f007947 */ /* 0x000fea000b800000 */
[----:B------:R3:W4:Y:S02]  /*1fa70*/  SHFL.IDX PT, R6, R96, 0x1, 0x1f ;  /* 0x00201f0060067f89 */ /* 0x00072400000e0000 */
.L_x_1028:
        /* <DEDUP_REMOVED lines=18> */
.L_x_1029:
        /* <DEDUP_REMOVED lines=16> */
.L_x_1030:
[----:B--2---:R-:W-:Y:S01]  /*1fca0*/  IMAD R0, R0, c[0x0][0x538], RZ ;  /* 0x00014e0000007a24 */ /* 0x004fe200078e02ff */
[----:B------:R-:W-:Y:S04]  /*1fcb0*/  BSSY B1, `(.L_x_956) ;  /* 0x00000c8000017945 */ /* 0x000fe80003800000 */
[----:B----4-:R-:W-:-:S04]  /*1fcc0*/  IADD3 R6, R0, R6, RZ ;  /* 0x0000000600067210 */ /* 0x010fc80007ffe0ff */
[----:B------:R-:W-:-:S13]  /*1fcd0*/  ISETP.GT.AND P0, PT, R6, R9, PT ;  /* 0x000000090600720c */ /* 0x000fda0003f04270 */
[----:B------:R-:W-:Y:S05]  /*1fce0*/  @P0 BRA `(.L_x_957) ;  /* 0x0000025000000947 */ /* 0x000fea0003800000 */
.L_x_961:
        /* <DEDUP_REMOVED lines=17> */
.L_x_1031:
        /* <DEDUP_REMOVED lines=16> */
.L_x_1032:
[----:B--2---:R-:W-:-:S05]  /*1ff00*/  IMAD R0, R0, c[0x0][0x538], RZ ;  /* 0x00014e0000007a24 */ /* 0x004fca00078e02ff */
[----:B------:R-:W-:-:S04]  /*1ff10*/  IADD3 R6, R0, R6, RZ ;  /* 0x0000000600067210 */ /* 0x000fc80007ffe0ff */
[----:B------:R-:W-:-:S13]  /*1ff20*/  ISETP.GT.AND P0, PT, R6, R9, PT ;  /* 0x000000090600720c */ /* 0x000fda0003f04270 */
[----:B-1-3--:R-:W-:Y:S05]  /*1ff30*/  @!P0 BRA `(.L_x_961) ;  /* 0xfffffdb000008947 */ /* 0x00afea000383ffff */
.L_x_957:
[----:B------:R-:W-:-:S05]  /*1ff40*/  IADD3 R11, -R0, R6, RZ ;  /* 0x00000006000b7210 */ /* 0x000fca0007ffe1ff */
[----:B------:R-:W-:-:S05]  /*1ff50*/  IMAD R0, R4, c[0x0][0x538], R11 ;  /* 0x00014e0004007a24 */ /* 0x000fca00078e020b */
[----:B------:R-:W-:Y:S01]  /*1ff60*/  ISETP.GT.AND P0, PT, R0, R9, PT ;  /* 0x000000090000720c */ /* 0x000fe20003f04270 */
[----:B------:R-:W-:-:S12]  /*1ff70*/  BRA.DIV ~URZ, `(.L_x_962) ;  /* 0x00002ae27f007947 */ /* 0x000fd8000b800000 */
[----:B------:R-:W-:-:S04]  /*1ff80*/  VOTE.ANY R10, PT, !P0 ;  /* 0x00000000000a7806 */ /* 0x000fc800040e0100 */
.L_x_1033:
[----:B------:R-:W2:Y:S02]  /*1ff90*/  POPC R6, R10 ;  /* 0x0000000a00067309 */ /* 0x000ea40000000000 */
[----:B--2---:R-:W-:Y:S01]  /*1ffa0*/  IADD3 R235, R6, R235, RZ ;  /* 0x000000eb06eb7210 */ /* 0x004fe20007ffe0ff */
[----:B------:R-:W-:Y:S05]  /*1ffb0*/  BRA.DIV ~URZ, `(.L_x_963) ;  /* 0x00002af27f007947 */ /* 0x000fea000b800000 */
[----:B------:R2:W4:Y:S04]  /*1ffc0*/  SHFL.IDX PT, R7, R7, R6, 0x1f ;  /* 0x00001f0607077589 */ /* 0x00052800000e0000 */
[----:B------:R2:W1:Y:S02]  /*1ffd0*/  SHFL.IDX PT, R5, R8, R6, 0x1f ;  /* 0x00001f0608057589 */ /* 0x00046400000e0000 */
.L_x_1034:
[----:B------:R-:W-:Y:S01]  /*1ffe0*/  ISETP.NE.AND P0, PT, R10, RZ, PT ;  /* 0x000000ff0a00720c */ /* 0x000fe20003f05270 */
[----:B------:R-:W-:-:S12]  /*1fff0*/  BSSY B0, `(.L_x_964) ;  /* 0x0000005000007945 */ /* 0x000fd80003800000 */
[----:B------:R-:W-:Y:S05]  /*20000*/  @!P0 BRA `(.L_x_965) ;  /* 0x0000003000008947 */ /* 0x000fea0003800000 */
[----:B--2---:R-:W-:Y:S01]  /*20010*/  IADD3 R6, R6, -0x1, RZ ;  /* 0xffffffff06067810 */ /* 0x004fe20007ffe0ff */
[----:B------:R-:W-:Y:S05]  /*20020*/  BRA.DIV ~URZ, `(.L_x_966) ;  /* 0x00002b527f007947 */ /* 0x000fea000b800000 */
[----:B------:R2:W3:Y:S02]  /*20030*/  SHFL.IDX PT, R12, R4, R6, 0x1f ;  /* 0x00001f06040c7589 */ /* 0x0004e400000e0000 */
.L_x_965:
[----:B------:R-:W-:Y:S05]  /*20040*/  BSYNC B0 ;  /* 0x0000000000007941 */ /* 0x000fea0003800000 */
.L_x_964:
[----:B-1----:R-:W-:Y:S01]  /*20050*/  ISETP.NE.AND P0, PT, R5, 0x1, PT ;  /* 0x000000010500780c */ /* 0x002fe20003f05270 */
[----:B---3--:R-:W-:Y:S01]  /*20060*/  IMAD R232, R12, c[0x0][0x538], R11 ;  /* 0x00014e000ce87a24 */ /* 0x008fe200078e020b */
[----:B------:R-:W-:Y:S04]  /*20070*/  BSSY B0, `(.L_x_967) ;  /* 0x0000084000007945 */ /* 0x000fe80003800000 */
[----:B--2---:R-:W-:-:S07]  /*20080*/  IADD3 R8, -R232, R9, RZ ;  /* 0x00000009e8087210 */ /* 0x004fce0007ffe1ff */
[----:B------:R-:W-:Y:S05]  /*20090*/  @!P0 BRA `(.L_x_968) ;  /* 0x000003e000008947 */ /* 0x000fea0003800000 */
[-C--:B----4-:R-:W-:Y:S02]  /*200a0*/  IABS R0, R7.reuse ;  /* 0x0000000700007213 */ /* 0x090fe40000000000 */
        /* <DEDUP_REMOVED lines=15> */
[----:B------:R-:W-:-:S04]  /*201a0*/  IMAD.MOV R0, RZ, RZ, -R10 ;  /* 0x000000ffff007224 */ /* 0x000fc800078e0a0a */
[----:B------:R-:W-:Y:S02]  /*201b0*/  IMAD.MOV.U32 R3, RZ, RZ, R0 ;  /* 0x000000ffff037224 */ /* 0x000fe400078e0000 */
        /* <DEDUP_REMOVED lines=13> */
[----:B-1----:R-:W-:-:S04]  /*20290*/  IADD3 R2, RZ, -R3, RZ ;  /* 0x80000003ff027210 */ /* 0x002fc80007ffe0ff */
[----:B------:R-:W-:Y:S01]  /*202a0*/  @!P1 IMAD.MOV R0, RZ, RZ, -R0 ;  /* 0x000000ffff009224 */ /* 0x000fe200078e0a00 */
[----:B------:R-:W-:Y:S01]  /*202b0*/  @!P0 LOP3.LUT R0, RZ, R7, RZ, 0x33, !PT ;  /* 0x00000007ff008212 */ /* 0x000fe200078e33ff */
[----:B------:R-:W-:Y:S01]  /*202c0*/  IMAD.MOV.U32 R4, RZ, RZ, R2 ;  /* 0x000000ffff047224 */ /* 0x000fe200078e0002 */
[----:B------:R-:W-:Y:S02]  /*202d0*/  IABS R2, R5 ;  /* 0x0000000500027213 */ /* 0x000fe40000000000 */
[----:B------:R-:W-:Y:S01]  /*202e0*/  IABS R10, R0 ;  /* 0x00000000000a7213 */ /* 0x000fe20000000000 */
[----:B------:R-:W-:Y:S02]  /*202f0*/  IMAD R4, R4, R6, RZ ;  /* 0x0000000604047224 */ /* 0x000fe400078e02ff */
[----:B------:R-:W-:Y:S01]  /*20300*/  IMAD.MOV R9, RZ, RZ, -R2 ;  /* 0x000000ffff097224 */ /* 0x000fe200078e0a02 */
[----:B------:R-:W-:-:S05]  /*20310*/  MOV R2, RZ ;  /* 0x000000ff00027202 */ /* 0x000fca0000000f00 */
        /* <DEDUP_REMOVED lines=22> */
.L_x_968:
[----:B------:R-:W-:-:S04]  /*20480*/  IMAD.MOV.U32 R2, RZ, RZ, 0x4 ;  /* 0x00000004ff027424 */ /* 0x000fc800078e00ff */
[----:B------:R-:W-:-:S05]  /*20490*/  IMAD.WIDE R2, R235, R2, c[0x0][0x590] ;  /* 0x00016400eb027625 */ /* 0x000fca00078e0202 */
        /* <DEDUP_REMOVED lines=64> */
[----:B------:R-:W-:Y:S02]  /*208a0*/  IMAD R234, R2, R3, R5 ;  /* 0x0000000302ea7224 */ /* 0x000fe400078e0205 */
.L_x_969:
[----:B------:R-:W-:Y:S05]  /*208b0*/  BSYNC B0 ;  /* 0x0000000000007941 */ /* 0x000fea0003800000 */
.L_x_967:
[----:B------:R-:W-:-:S04]  /*208c0*/  LOP3.LUT R2, RZ, R2, RZ, 0x33, !PT ;  /* 0x00000002ff027212 */ /* 0x000fc800078e33ff */
[----:B------:R-:W-:Y:S01]  /*208d0*/  IADD3 R233, R2, R7, RZ ;  /* 0x0000000702e97210 */ /* 0x000fe20007ffe0ff */
[----:B------:R-:W-:Y:S05]  /*208e0*/  BRA `(.L_x_970) ;  /* 0x0000004000007947 */ /* 0x000fea0003800000 */
.L_x_958:
[----:B------:R-:W-:Y:S01]  /*208f0*/  IMAD.MOV.U32 R232, RZ, RZ, R9 ;  /* 0x000000ffffe87224 */ /* 0x000fe200078e0009 */
[----:B------:R-:W-:Y:S01]  /*20900*/  MOV R234, RZ ;  /* 0x000000ff00ea7202 */ /* 0x000fe20000000f00 */
[----:B------:R-:W-:Y:S01]  /*20910*/  IMAD.MOV.U32 R233, RZ, RZ, RZ ;  /* 0x000000ffffe97224 */ /* 0x000fe200078e00ff */
[----:B------:R-:W-:Y:S02]  /*20920*/  MOV R235, c[0x0][0x53c] ;  /* 0x00014f0000eb7a02 */ /* 0x000fe40000000f00 */
.L_x_970:
[----:B------:R-:W-:Y:S05]  /*20930*/  BSYNC B1 ;  /* 0x0000000000017941 */ /* 0x000fea0003800000 */
.L_x_956:
[----:B------:R-:W-:Y:S01]  /*20940*/  WARPSYNC 0xffffffff ;  /* 0xffffffff00007948 */ /* 0x000fe20003800000 */
[----:B------:R-:W-:Y:S01]  /*20950*/  BAR.SYNC.DEFER_BLOCKING 0x4, 0x100 ;  /* 0x0104000000007b1d */ /* 0x000fe20000010000 */
[----:B------:R-:W-:-:S13]  /*20960*/  ISETP.NE.AND P0, PT, R13, RZ, PT ;  /* 0x000000ff0d00720c */ /* 0x000fda0003f05270 */
[----:B------:R2:W-:Y:S04]  /*20970*/  @!P0 STS.128 [0x20080], R232 ;  /* 0x020080e8ff008388 */ /* 0x0005e80000000c00 */
[----:B------:R-:W-:Y:S06]  /*20980*/  BAR.ARV 0x5, 0x100 ;  /* 0x0144000000007b1d */ /* 0x000fec0000002000 */
.L_x_951:
[----:B-1----:R-:W-:-:S13]  /*20990*/  ISETP.GE.AND P0, PT, R235, c[0x0][0x53c], PT ;  /* 0x00014f00eb007a0c */ /* 0x002fda0003f06270 */
[----:B--23--:R-:W-:Y:S01]  /*209a0*/  @P0 CALL.REL.NOINC `(.L_x_971) ;  /* 0x0000001000000944 */ /* 0x00cfe20003c00000 */
[----:B------:R-:W-:Y:S05]  /*209b0*/  BRA `(.L_x_972) ;  /* 0xfffe169000007947 */ /* 0x000fea000383ffff */
.L_x_971:
[----:B------:R-:W-:Y:S05]  /*209c0*/  EXIT ;  /* 0x000000000000794d */ /* 0x000fea0003800000 */
.L_x_701:
[----:B------:R-:W-:Y:S01]  /*209d0*/  IMAD.MOV.U32 R0, RZ, RZ, R5 ;  /* 0x000000ffff007224 */ /* 0x000fe200078e0005 */
[----:B------:R-:W-:Y:S02]  /*209e0*/  MOV R3, 0x1 ;  /* 0x0000000100037802 */ /* 0x000fe40000000f00 */
[----:B------:R-:W-:Y:S02]  /*209f0*/  MOV R2, 0x20a10 ;  /* 0x00020a1000027802 */ /* 0x000fe40000000f00 */
[----:B--2---:R-:W-:Y:S05]  /*20a00*/  CALL.REL.NOINC `($__internal_15_$__cuda_sm70_shflsync_up_p) ;  /* 0x000022c000007944 */ /* 0x004fea0003c00000 */
[----:B------:R-:W-:Y:S01]  /*20a10*/  MOV R0, R4 ;  /* 0x0000000400007202 */ /* 0x000fe20000000f00 */
[----:B------:R-:W-:Y:S05]  /*20a20*/  BRA `(.L_x_973) ;  /* 0xfffdfa1000007947 */ /* 0x000fea000383ffff */
.L_x_702:
[----:B------:R-:W-:Y:S01]  /*20a30*/  IMAD.MOV.U32 R0, RZ, RZ, R5 ;  /* 0x000000ffff007224 */ /* 0x000fe200078e0005 */
[----:B------:R-:W-:Y:S02]  /*20a40*/  MOV R3, 0x2 ;  /* 0x0000000200037802 */ /* 0x000fe40000000f00 */
[----:B------:R-:W-:Y:S02]  /*20a50*/  MOV R2, 0x20a70 ;  /* 0x00020a7000027802 */ /* 0x000fe40000000f00 */
[----:B--2---:R-:W-:Y:S05]  /*20a60*/  CALL.REL.NOINC `($__internal_15_$__cuda_sm70_shflsync_up_p) ;  /* 0x0000226000007944 */ /* 0x004fea0003c00000 */
[----:B------:R-:W-:Y:S01]  /*20a70*/  SEL R4, R4, RZ, P4 ;  /* 0x000000ff04047207 */ /* 0x000fe20002000000 */
[----:B------:R-:W-:Y:S01]  /*20a80*/  IMAD.MOV.U32 R3, RZ, RZ, 0x4 ;  /* 0x00000004ff037424 */ /* 0x000fe200078e00ff */
[----:B------:R-:W-:-:S03]  /*20a90*/  MOV R2, 0x20ac0 ;  /* 0x00020ac000027802 */ /* 0x000fc60000000f00 */
[----:B------:R-:W-:Y:S02]  /*20aa0*/  IMAD.IADD R0, R5, 0x1, R4 ;  /* 0x0000000105007824 */ /* 0x000fe400078e0204 */
[----:B------:R-:W-:Y:S05]  /*20ab0*/  CALL.REL.NOINC `($__internal_15_$__cuda_sm70_shflsync_up_p) ;  /* 0x0000221000007944 */ /* 0x000fea0003c00000 */
        /* <DEDUP_REMOVED lines=12> */
[----:B------:R-:W-:Y:S02]  /*20b80*/  MOV R203, 0x1f ;  /* 0x0000001f00cb7802 */ /* 0x000fe40000000f00 */
[----:B------:R-:W-:Y:S01]  /*20b90*/  MOV R3, 0x20bd0 ;  /* 0x00020bd000037802 */ /* 0x000fe20000000f00 */
[----:B------:R-:W-:-:S04]  /*20ba0*/  IMAD.IADD R4, R0, 0x1, R4 ;  /* 0x0000000100047824 */ /* 0x000fc800078e0204 */
[----:B------:R-:W-:Y:S02]  /*20bb0*/  IMAD.MOV.U32 R0, RZ, RZ, R4 ;  /* 0x000000ffff007224 */ /* 0x000fe400078e0004 */
[----:B------:R-:W-:Y:S05]  /*20bc0*/  CALL.REL.NOINC `($__internal_14_$__cuda_sm70_shflsync_idx_p) ;  /* 0x0000208000007944 */ /* 0x000fea0003c00000 */
[----:B-1---5:R-:W-:Y:S05]  /*20bd0*/  BRA `(.L_x_974) ;  /* 0xfffdf96000007947 */ /* 0x022fea000383ffff */
.L_x_704:
[----:B------:R-:W-:Y:S02]  /*20be0*/  SEL R0, RZ, 0x1, P0 ;  /* 0x00000001ff007807 */ /* 0x000fe40000000000 */
[----:B------:R-:W-:Y:S02]  /*20bf0*/  MOV R2, 0x20c10 ;  /* 0x00020c1000027802 */ /* 0x000fe40000000f00 */
[----:B--2---:R-:W-:Y:S05]  /*20c00*/  CALL.REL.NOINC `($__internal_16_$__cuda_sm70_votesync_ballot) ;  /* 0x0000212000007944 */ /* 0x004fea0003c00000 */
[----:B------:R-:W-:Y:S01]  /*20c10*/  MOV R10, R0 ;  /* 0x00000000000a7202 */ /* 0x000fe20000000f00 */
[----:B------:R-:W-:Y:S05]  /*20c20*/  BRA `(.L_x_975) ;  /* 0xfffdf9a000007947 */ /* 0x000fea000383ffff */
.L_x_705:
[----:B------:R-:W-:Y:S01]  /*20c30*/  IMAD.MOV.U32 R0, RZ, RZ, R9 ;  /* 0x000000ffff007224 */ /* 0x000fe200078e0009 */
[----:B------:R-:W-:Y:S01]  /*20c40*/  MOV R2, R5 ;  /* 0x0000000500027202 */ /* 0x000fe20000000f00 */
[----:B------:R-:W-:Y:S01]  /*20c50*/  IMAD.MOV.U32 R203, RZ, RZ, 0x1f ;  /* 0x0000001fffcb7424 */ /* 0x000fe200078e00ff */
[----:B------:R-:W-:Y:S02]  /*20c60*/  MOV R3, 0x20c80 ;  /* 0x00020c8000037802 */ /* 0x000fe40000000f00 */
[----:B------:R-:W-:Y:S05]  /*20c70*/  CALL.REL.NOINC `($__internal_14_$__cuda_sm70_shflsync_idx_p) ;  /* 0x00001fd000007944 */ /* 0x000fea0003c00000 */
[----:B------:R-:W-:Y:S01]  /*20c80*/  IMAD.MOV.U32 R12, RZ, RZ, R0 ;  /* 0x000000ffff0c7224 */ /* 0x000fe200078e0000 */
[----:B------:R-:W-:Y:S01]  /*20c90*/  MOV R0, R8 ;  /* 0x0000000800007202 */ /* 0x000fe20000000f00 */
[----:B------:R-:W-:Y:S01]  /*20ca0*/  IMAD.MOV.U32 R6, RZ, RZ, RZ ;  /* 0x000000ffff067224 */ /* 0x000fe200078e00ff */
[----:B------:R-:W-:Y:S01]  /*20cb0*/  MOV R2, R5 ;  /* 0x0000000500027202 */ /* 0x000fe20000000f00 */
[----:B------:R-:W-:Y:S01]  /*20cc0*/  IMAD.MOV.U32 R203, RZ, RZ, 0x1f ;  /* 0x0000001fffcb7424 */ /* 0x000fe200078e00ff */
[----:B------:R-:W-:-:S02]  /*20cd0*/  MOV R3, 0x20cf0 ;  /* 0x00020cf000037802 */ /* 0x000fc40000000f00 */
[----:B-1---5:R-:W-:Y:S05]  /*20ce0*/  CALL.REL.NOINC `($__internal_14_$__cuda_sm70_shflsync_idx_p) ;  /* 0x00001f6000007944 */ /* 0x022fea0003c00000 */
[----:B------:R-:W-:Y:S01]  /*20cf0*/  MOV R9, R0 ;  /* 0x0000000000097202 */ /* 0x000fe20000000f00 */
[----:B-1---5:R-:W-:Y:S05]  /*20d00*/  BRA `(.L_x_976) ;  /* 0xfffdf92000007947 */ /* 0x022fea000383ffff */
.L_x_708:
[----:B------:R-:W-:Y:S01]  /*20d10*/  IMAD.MOV.U32 R0, RZ, RZ, R4 ;  /* 0x000000ffff007224 */ /* 0x000fe200078e0004 */
[----:B------:R-:W-:-:S02]  /*20d20*/  MOV R203, 0x1f ;  /* 0x0000001f00cb7802 */ /* 0x000fc40000000f00 */
[----:B------:R-:W-:Y:S02]  /*20d30*/  MOV R3, 0x20d50 ;  /* 0x00020d5000037802 */ /* 0x000fe40000000f00 */
[----:B-123--:R-:W-:Y:S05]  /*20d40*/  CALL.REL.NOINC `($__internal_14_$__cuda_sm70_shflsync_idx_p) ;  /* 0x00001f0000007944 */ /* 0x00efea0003c00000 */
[----:B------:R-:W-:Y:S01]  /*20d50*/  MOV R6, R0 ;  /* 0x0000000000067202 */ /* 0x000fe20000000f00 */
[----:B-1---5:R-:W-:Y:S05]  /*20d60*/  BRA `(.L_x_707) ;  /* 0xfffdf92000007947 */ /* 0x022fea000383ffff */
.L_x_757:
[----:B------:R-:W-:Y:S01]  /*20d70*/  IMAD.MOV.U32 R0, RZ, RZ, R5 ;  /* 0x000000ffff007224 */ /* 0x000fe200078e0005 */
[----:B------:R-:W-:Y:S01]  /*20d80*/  MOV R2, RZ ;  /* 0x000000ff00027202 */ /* 0x000fe20000000f00 */
[----:B------:R-:W-:Y:S01]  /*20d90*/  IMAD.MOV.U32 R203, RZ, RZ, 0x181f ;  /* 0x0000181fffcb7424 */ /* 0x000fe200078e00ff */
[----:B------:R-:W-:Y:S02]  /*20da0*/  MOV R3, 0x20dc0 ;  /* 0x00020dc000037802 */ /* 0x000fe40000000f00 */
[----:B-----5:R-:W-:Y:S05]  /*20db0*/  CALL.REL.NOINC `($__internal_14_$__cuda_sm70_shflsync_idx_p) ;  /* 0x00001e9000007944 */ /* 0x020fea0003c00000 */
[----:B-----5:R-:W-:Y:S01]  /*20dc0*/  MOV R4, R0 ;  /* 0x0000000000047202 */ /* 0x020fe20000000f00 */
[----:B-1----:R-:W-:Y:S05]  /*20dd0*/  BRA `(.L_x_977) ;  /* 0xfffe64e000007947 */ /* 0x002fea000383ffff */
.L_x_758:
[----:B------:R-:W-:Y:S01]  /*20de0*/  IMAD.MOV.U32 R0, RZ, RZ, R12 ;  /* 0x000000ffff007224 */ /* 0x000fe200078e000c */
[----:B------:R-:W-:Y:S01]  /*20df0*/  MOV R2, RZ ;  /* 0x000000ff00027202 */ /* 0x000fe20000000f00 */
[----:B------:R-:W-:Y:S01]  /*20e00*/  IMAD.MOV.U32 R203, RZ, RZ, 0x181f ;  /* 0x0000181fffcb7424 */ /* 0x000fe200078e00ff */
[----:B------:R-:W-:Y:S02]  /*20e10*/  MOV R3, 0x20e30 ;  /* 0x00020e3000037802 */ /* 0x000fe40000000f00 */
[----:B-12--5:R-:W-:Y:S05]  /*20e20*/  CALL.REL.NOINC `($__internal_14_$__cuda_sm70_shflsync_idx_p) ;  /* 0x00001e2000007944 */ /* 0x026fea0003c00000 */
[----:B-1---5:R-:W-:Y:S05]  /*20e30*/  BRA `(.L_x_978) ;  /* 0xfffe64a000007947 */ /* 0x022fea000383ffff */
.L_x_761:
[----:B----4-:R-:W-:Y:S01]  /*20e40*/  IMAD.MOV.U32 R0, RZ, RZ, R5 ;  /* 0x000000ffff007224 */ /* 0x010fe200078e0005 */
[----:B--2---:R-:W-:Y:S01]  /*20e50*/  MOV R2, 0x1 ;  /* 0x0000000100027802 */ /* 0x004fe20000000f00 */
[----:B------:R-:W-:Y:S01]  /*20e60*/  IMAD.MOV.U32 R203, RZ, RZ, 0x181f ;  /* 0x0000181fffcb7424 */ /* 0x000fe200078e00ff */
[----:B------:R-:W-:-:S02]  /*20e70*/  MOV R3, 0x20e90 ;  /* 0x00020e9000037802 */ /* 0x000fc40000000f00 */
[----:B-1-3-5:R-:W-:Y:S05]  /*20e80*/  CALL.REL.NOINC `($__internal_14_$__cuda_sm70_shflsync_idx_p) ;  /* 0x00001dc000007944 */ /* 0x02afea0003c00000 */
[----:B-----5:R-:W-:Y:S01]  /*20e90*/  IMAD.MOV.U32 R4, RZ, RZ, R0 ;  /* 0x000000ffff047224 */ /* 0x020fe200078e0000 */
[----:B------:R-:W-:Y:S01]  /*20ea0*/  MOV R2, 0x1 ;  /* 0x0000000100027802 */ /* 0x000fe20000000f00 */
[----:B------:R-:W-:Y:S01]  /*20eb0*/  IMAD.MOV.U32 R0, RZ, RZ, R12 ;  /* 0x000000ffff007224 */ /* 0x000fe200078e000c */
[----:B------:R-:W-:-:S02]  /*20ec0*/  MOV R203, 0x181f ;  /* 0x0000181f00cb7802 */ /* 0x000fc40000000f00 */
[----:B------:R-:W-:Y:S02]  /*20ed0*/  MOV R3, 0x20ef0 ;  /* 0x00020ef000037802 */ /* 0x000fe40000000f00 */
[----:B-1----:R-:W-:Y:S05]  /*20ee0*/  CALL.REL.NOINC `($__internal_14_$__cuda_sm70_shflsync_idx_p) ;  /* 0x00001d6000007944 */ /* 0x002fea0003c00000 */
[----:B-1---5:R-:W-:Y:S05]  /*20ef0*/  BRA `(.L_x_979) ;  /* 0xfffe657000007947 */ /* 0x022fea000383ffff */
.L_x_764:
[----:B----4-:R-:W-:Y:S01]  /*20f00*/  IMAD.MOV.U32 R0, RZ, RZ, R5 ;  /* 0x000000ffff007224 */ /* 0x010fe200078e0005 */
[----:B-1----:R-:W-:Y:S01]  /*20f10*/  MOV R2, 0x2 ;  /* 0x0000000200027802 */ /* 0x002fe20000000f00 */
[----:B------:R-:W-:Y:S01]  /*20f20*/  IMAD.MOV.U32 R203, RZ, RZ, 0x181f ;  /* 0x0000181fffcb7424 */ /* 0x000fe200078e00ff */
[----:B------:R-:W-:Y:S02]  /*20f30*/  MOV R3, 0x20f50 ;  /* 0x00020f5000037802 */ /* 0x000fe40000000f00 */
[----:B--23-5:R-:W-:Y:S05]  /*20f40*/  CALL.REL.NOINC `($__internal_14_$__cuda_sm70_shflsync_idx_p) ;  /* 0x00001d0000007944 */ /* 0x02cfea0003c00000 */
[----:B-----5:R-:W-:Y:S01]  /*20f50*/  MOV R4, R0 ;  /* 0x0000000000047202 */ /* 0x020fe20000000f00 */
[----:B-1----:R-:W-:Y:S05]  /*20f60*/  BRA `(.L_x_980) ;  /* 0xfffe668000007947 */ /* 0x002fea000383ffff */
.L_x_765:
[----:B----4-:R-:W-:Y:S01]  /*20f70*/  IMAD.MOV.U32 R0, RZ, RZ, R12 ;  /* 0x000000ffff007224 */ /* 0x010fe200078e000c */
[----:B------:R-:W-:Y:S01]  /*20f80*/  MOV R2, 0x2 ;  /* 0x0000000200027802 */ /* 0x000fe20000000f00 */
[----:B------:R-:W-:Y:S01]  /*20f90*/  IMAD.MOV.U32 R203, RZ, RZ, 0x181f ;  /* 0x0000181fffcb7424 */ /* 0x000fe200078e00ff */
[----:B------:R-:W-:Y:S02]  /*20fa0*/  MOV R3, 0x20fc0 ;  /* 0x00020fc000037802 */ /* 0x000fe40000000f00 */
[----:B-123-5:R-:W-:Y:S05]  /*20fb0*/  CALL.REL.NOINC `($__internal_14_$__cuda_sm70_shflsync_idx_p) ;  /* 0x00001c9000007944 */ /* 0x02efea0003c00000 */
[----:B-1---5:R-:W-:Y:S05]  /*20fc0*/  BRA `(.L_x_981) ;  /* 0xfffe664000007947 */ /* 0x022fea000383ffff */
.L_x_768:
[----:B-1----:R-:W-:Y:S01]  /*20fd0*/  IMAD.MOV.U32 R0, RZ, RZ, R5 ;  /* 0x000000ffff007224 */ /* 0x002fe200078e0005 */
[----:B------:R-:W-:Y:S01]  /*20fe0*/  MOV R2, 0x3 ;  /* 0x0000000300027802 */ /* 0x000fe20000000f00 */
[----:B------:R-:W-:Y:S01]  /*20ff0*/  IMAD.MOV.U32 R203, RZ, RZ, 0x181f ;  /* 0x0000181fffcb7424 */ /* 0x000fe200078e00ff */
[----:B------:R-:W-:-:S02]  /*21000*/  MOV R3, 0x21020 ;  /* 0x0002102000037802 */ /* 0x000fc40000000f00 */
[----:B--2345:R-:W-:Y:S05]  /*21010*/  CALL.REL.NOINC `($__internal_14_$__cuda_sm70_shflsync_idx_p) ;  /* 0x00001c3000007944 */ /* 0x03cfea0003c00000 */
[----:B-----5:R-:W-:Y:S01]  /*21020*/  IMAD.MOV.U32 R4, RZ, RZ, R0 ;  /* 0x000000ffff047224 */ /* 0x020fe200078e0000 */
[----:B------:R-:W-:Y:S01]  /*21030*/  MOV R2, 0x3 ;  /* 0x0000000300027802 */ /* 0x000fe20000000f00 */
[----:B------:R-:W-:Y:S01]  /*21040*/  IMAD.MOV.U32 R0, RZ, RZ, R12 ;  /* 0x000000ffff007224 */ /* 0x000fe200078e000c */
[----:B------:R-:W-:-:S02]  /*21050*/  MOV R203, 0x181f ;  /* 0x0000181f00cb7802 */ /* 0x000fc40000000f00 */
[----:B------:R-:W-:Y:S02]  /*21060*/  MOV R3, 0x21080 ;  /* 0x0002108000037802 */ /* 0x000fe40000000f00 */
[----:B-1----:R-:W-:Y:S05]  /*21070*/  CALL.REL.NOINC `($__internal_14_$__cuda_sm70_shflsync_idx_p) ;  /* 0x00001bd000007944 */ /* 0x002fea0003c00000 */
[----:B-1---5:R-:W-:Y:S05]  /*21080*/  BRA `(.L_x_982) ;  /* 0xfffe671000007947 */ /* 0x022fea000383ffff */
.L_x_835:
[----:B------:R-:W-:Y:S01]  /*21090*/  IMAD.MOV.U32 R2, RZ, RZ, RZ ;  /* 0x000000ffff027224 */ /* 0x000fe200078e00ff */
[----:B------:R-:W-:Y:S02]  /*210a0*/  MOV R203, 0x181f ;  /* 0x0000181f00cb7802 */ /* 0x000fe40000000f00 */
[----:B------:R-:W-:Y:S02]  /*210b0*/  MOV R3, 0x210d0 ;  /* 0x000210d000037802 */ /* 0x000fe40000000f00 */
[----:B------:R-:W-:Y:S05]  /*210c0*/  CALL.REL.NOINC `($__internal_14_$__cuda_sm70_shflsync_idx_p) ;  /* 0x00001b8000007944 */ /* 0x000fea0003c00000 */
[----:B-----5:R-:W-:Y:S01]  /*210d0*/  MOV R4, R0 ;  /* 0x0000000000047202 */ /* 0x020fe20000000f00 */
[----:B-1----:R-:W-:Y:S05]  /*210e0*/  BRA `(.L_x_983) ;  /* 0xffff0e0000007947 */ /* 0x002fea000383ffff */
.L_x_836:
[----:B-1----:R-:W-:Y:S01]  /*210f0*/  IMAD.MOV.U32 R0, RZ, RZ, R5 ;  /* 0x000000ffff007224 */ /* 0x002fe200078e0005 */
[----:B------:R-:W-:Y:S01]  /*21100*/  MOV R2, RZ ;  /* 0x000000ff00027202 */ /* 0x000fe20000000f00 */
[----:B------:R-:W-:Y:S01]  /*21110*/  IMAD.MOV.U32 R203, RZ, RZ, 0x181f ;  /* 0x0000181fffcb7424 */ /* 0x000fe200078e00ff */
[----:B------:R-:W-:Y:S02]  /*21120*/  MOV R3, 0x21140 ;  /* 0x0002114000037802 */ /* 0x000fe40000000f00 */
[----:B--2---:R-:W-:Y:S05]  /*21130*/  CALL.REL.NOINC `($__internal_14_$__cuda_sm70_shflsync_idx_p) ;  /* 0x00001b1000007944 */ /* 0x004fea0003c00000 */
[----:B-1---5:R-:W-:Y:S05]  /*21140*/  BRA `(.L_x_984) ;  /* 0xffff0dc000007947 */ /* 0x022fea000383ffff */
.L_x_837:
[----:B------:R-:W-:Y:S01]  /*21150*/  IMAD.MOV.U32 R0, RZ, RZ, R4 ;  /* 0x000000ffff007224 */ /* 0x000fe200078e0004 */
[----:B------:R-:W-:Y:S01]  /*21160*/  MOV R2, RZ ;  /* 0x000000ff00027202 */ /* 0x000fe20000000f00 */
[----:B------:R-:W-:Y:S01]  /*21170*/  IMAD.MOV.U32 R203, RZ, RZ, 0x1c1f ;  /* 0x00001c1fffcb7424 */ /* 0x000fe200078e00ff */
[----:B------:R-:W-:-:S02]  /*21180*/  MOV R3, 0x211a0 ;  /* 0x000211a000037802 */ /* 0x000fc40000000f00 */
[----:B------:R-:W-:Y:S05]  /*21190*/  CALL.REL.NOINC `($__internal_14_$__cuda_sm70_shflsync_idx_p) ;  /* 0x00001ab000007944 */ /* 0x000fea0003c00000 */
[----:B------:R-:W-:Y:S01]  /*211a0*/  MOV R3, R0 ;  /* 0x0000000000037202 */ /* 0x000fe20000000f00 */
[----:B-1---5:R-:W-:Y:S05]  /*211b0*/  BRA `(.L_x_985) ;  /* 0xffff0f9000007947 */ /* 0x022fea000383ffff */
.L_x_842:
[----:B------:R-:W-:Y:S01]  /*211c0*/  IMAD.MOV.U32 R0, RZ, RZ, R4 ;  /* 0x000000ffff007224 */ /* 0x000fe200078e0004 */
[----:B------:R-:W-:Y:S01]  /*211d0*/  MOV R2, 0x1 ;  /* 0x0000000100027802 */ /* 0x000fe20000000f00 */
[----:B------:R-:W-:Y:S01]  /*211e0*/  IMAD.MOV.U32 R203, RZ, RZ, 0x1c1f ;  /* 0x00001c1fffcb7424 */ /* 0x000fe200078e00ff */
[----:B------:R-:W-:-:S02]  /*211f0*/  MOV R3, 0x21210 ;  /* 0x0002121000037802 */ /* 0x000fc40000000f00 */
[----:B-1----:R-:W-:Y:S05]  /*21200*/  CALL.REL.NOINC `($__internal_14_$__cuda_sm70_shflsync_idx_p) ;  /* 0x00001a4000007944 */ /* 0x002fea0003c00000 */
[----:B------:R-:W-:Y:S01]  /*21210*/  MOV R3, R0 ;  /* 0x0000000000037202 */ /* 0x000fe20000000f00 */
[----:B-1---5:R-:W-:Y:S05]  /*21220*/  BRA `(.L_x_986) ;  /* 0xffff128000007947 */ /* 0x022fea000383ffff */
.L_x_847:
[----:B------:R-:W-:Y:S01]  /*21230*/  IMAD.MOV.U32 R132, RZ, RZ, R4 ;  /* 0x000000ffff847224 */ /* 0x000fe200078e0004 */
[----:B------:R-:W-:-:S02]  /*21240*/  MOV R0, 0x2 ;  /* 0x0000000200007802 */ /* 0x000fc40000000f00 */
[----:B------:R-:W-:Y:S02]  /*21250*/  MOV R2, 0x21270 ;  /* 0x0002127000027802 */ /* 0x000fe40000000f00 */
[----:B------:R-:W-:Y:S05]  /*21260*/  CALL.REL.NOINC `($__internal_13_$__cuda_sm70_shflsync_bfly_p) ;  /* 0x0000198000007944 */ /* 0x000fea0003c00000 */
[----:B------:R-:W-:Y:S05]  /*21270*/  BRA `(.L_x_987) ;  /* 0xffff166000007947 */ /* 0x000fea000383ffff */
.L_x_848:
[----:B------:R-:W-:Y:S01]  /*21280*/  IMAD.MOV.U32 R132, RZ, RZ, R4 ;  /* 0x000000ffff847224 */ /* 0x000fe200078e0004 */
[----:B------:R-:W-:Y:S02]  /*21290*/  MOV R0, 0x1 ;  /* 0x0000000100007802 */ /* 0x000fe40000000f00 */
[----:B------:R-:W-:Y:S02]  /*212a0*/  MOV R2, 0x212c0 ;  /* 0x000212c000027802 */ /* 0x000fe40000000f00 */
[----:B------:R-:W-:Y:S05]  /*212b0*/  CALL.REL.NOINC `($__internal_13_$__cuda_sm70_shflsync_bfly_p) ;  /* 0x0000193000007944 */ /* 0x000fea0003c00000 */
[----:B------:R-:W-:Y:S01]  /*212c0*/  FMNMX.FTZ R133, R4, R0, !PT ;  /* 0x0000000004857209 */ /* 0x000fe20007810000 */
[----:B------:R-:W-:Y:S01]  /*212d0*/  IMAD.MOV.U32 R132, RZ, RZ, R5 ;  /* 0x000000ffff847224 */ /* 0x000fe200078e0005 */
[----:B------:R-:W-:Y:S01]  /*212e0*/  MOV R2, 0x21310 ;  /* 0x0002131000027802 */ /* 0x000fe20000000f00 */
[----:B------:R-:W-:Y:S02]  /*212f0*/  IMAD.MOV.U32 R0, RZ, RZ, 0x2 ;  /* 0x00000002ff007424 */ /* 0x000fe400078e00ff */
[----:B------:R-:W-:Y:S05]  /*21300*/  CALL.REL.NOINC `($__internal_13_$__cuda_sm70_shflsync_bfly_p) ;  /* 0x000018e000007944 */ /* 0x000fea0003c00000 */
[----:B------:R-:W-:Y:S01]  /*21310*/  FMNMX.FTZ R5, R5, R0, !PT ;  /* 0x0000000005057209 */ /* 0x000fe20007810000 */
[----:B------:R-:W-:Y:S01]  /*21320*/  IMAD.MOV.U32 R0, RZ, RZ, 0x1 ;  /* 0x00000001ff007424 */ /* 0x000fe200078e00ff */
[----:B------:R-:W-:-:S03]  /*21330*/  MOV R2, 0x21360 ;  /* 0x0002136000027802 */ /* 0x000fc60000000f00 */
[----:B------:R-:W-:Y:S02]  /*21340*/  IMAD.MOV.U32 R132, RZ, RZ, R5 ;  /* 0x000000ffff847224 */ /* 0x000fe400078e0005 */
[----:B------:R-:W-:Y:S05]  /*21350*/  CALL.REL.NOINC `($__internal_13_$__cuda_sm70_shflsync_bfly_p) ;  /* 0x0000189000007944 */ /* 0x000fea0003c00000 */
[----:B------:R-:W-:Y:S01]  /*21360*/  MOV R3, R0 ;  /* 0x0000000000037202 */ /* 0x000fe20000000f00 */
[----:B------:R-:W-:Y:S05]  /*21370*/  BRA `(.L_x_988) ;  /* 0xffff15d000007947 */ /* 0x000fea000383ffff */
.L_x_856:
[----:B------:R-:W-:Y:S01]  /*21380*/  MOV R203, 0x181f ;  /* 0x0000181f00cb7802 */ /* 0x000fe20000000f00 */
[----:B------:R-:W-:Y:S01]  /*21390*/  IMAD.MOV.U32 R2, RZ, RZ, RZ ;  /* 0x000000ffff027224 */ /* 0x000fe200078e00ff */
[----:B------:R-:W-:Y:S02]  /*213a0*/  MOV R3, 0x213c0 ;  /* 0x000213c000037802 */ /* 0x000fe40000000f00 */
[----:B-1234-:R-:W-:Y:S05]  /*213b0*/  CALL.REL.NOINC `($__internal_14_$__cuda_sm70_shflsync_idx_p) ;  /* 0x0000189000007944 */ /* 0x01efea0003c00000 */
[----:B-----5:R-:W-:Y:S01]  /*213c0*/  MOV R4, R0 ;  /* 0x0000000000047202 */ /* 0x020fe20000000f00 */
[----:B-1----:R-:W-:-:S05]  /*213d0*/  BRA `(.L_x_989) ;  /* 0xffff23c000007947 */ /* 0x002fca000383ffff */
.L_x_857:
[----:B------:R-:W-:Y:S01]  /*213e0*/  MOV R2, RZ ;  /* 0x000000ff00027202 */ /* 0x000fe20000000f00 */
[----:B----4-:R-:W-:Y:S01]  /*213f0*/  IMAD.MOV.U32 R0, RZ, RZ, R5 ;  /* 0x000000ffff007224 */ /* 0x010fe200078e0005 */
[----:B------:R-:W-:Y:S01]  /*21400*/  MOV R3, 0x21430 ;  /* 0x0002143000037802 */ /* 0x000fe20000000f00 */
[----:B------:R-:W-:Y:S02]  /*21410*/  IMAD.MOV.U32 R203, RZ, RZ, 0x181f ;  /* 0x0000181fffcb7424 */ /* 0x000fe400078e00ff */
[----:B-123--:R-:W-:Y:S05]  /*21420*/  CALL.REL.NOINC `($__internal_14_$__cuda_sm70_shflsync_idx_p) ;  /* 0x0000182000007944 */ /* 0x00efea0003c00000 */
[----:B-1---5:R-:W-:-:S05]  /*21430*/  BRA `(.L_x_990) ;  /* 0xffff238000007947 */ /* 0x022fca000383ffff */
.L_x_860:
[----:B------:R-:W-:Y:S01]  /*21440*/  MOV R203, 0x181f ;  /* 0x0000181f00cb7802 */ /* 0x000fe20000000f00 */
[----:B------:R-:W-:Y:S01]  /*21450*/  IMAD.MOV.U32 R2, RZ, RZ, RZ ;  /* 0x000000ffff027224 */ /* 0x000fe200078e00ff */
[----:B------:R-:W-:Y:S02]  /*21460*/  MOV R3, 0x21480 ;  /* 0x0002148000037802 */ /* 0x000fe40000000f00 */
[----:B------:R-:W-:Y:S05]  /*21470*/  CALL.REL.NOINC `($__internal_14_$__cuda_sm70_shflsync_idx_p) ;  /* 0x000017d000007944 */ /* 0x000fea0003c00000 */
[----:B------:R-:W-:Y:S01]  /*21480*/  MOV R132, R0 ;  /* 0x0000000000847202 */ /* 0x000fe20000000f00 */
[----:B-1---5:R-:W-:-:S05]  /*21490*/  BRA `(.L_x_991) ;  /* 0xffff2d4000007947 */ /* 0x022fca000383ffff */
.L_x_861:
[----:B------:R-:W-:Y:S01]  /*214a0*/  MOV R2, RZ ;  /* 0x000000ff00027202 */ /* 0x000fe20000000f00 */
[----:B-1----:R-:W-:Y:S01]  /*214b0*/  IMAD.MOV.U32 R0, RZ, RZ, R133 ;  /* 0x000000ffff007224 */ /* 0x002fe200078e0085 */
[----:B------:R-:W-:Y:S01]  /*214c0*/  MOV R3, 0x214f0 ;  /* 0x000214f000037802 */ /* 0x000fe20000000f00 */
[----:B------:R-:W-:Y:S02]  /*214d0*/  IMAD.MOV.U32 R203, RZ, RZ, 0x181f ;  /* 0x0000181fffcb7424 */ /* 0x000fe400078e00ff */
[----:B--2---:R-:W-:Y:S05]  /*214e0*/  CALL.REL.NOINC `($__internal_14_$__cuda_sm70_shflsync_idx_p) ;  /* 0x0000176000007944 */ /* 0x004fea0003c00000 */
[----:B-1---5:R-:W-:-:S05]  /*214f0*/  BRA `(.L_x_992) ;  /* 0xffff2d0000007947 */ /* 0x022fca000383ffff */
.L_x_862:
[----:B------:R-:W-:Y:S01]  /*21500*/  MOV R2, RZ ;  /* 0x000000ff00027202 */ /* 0x000fe20000000f00 */
[----:B------:R-:W-:Y:S01]  /*21510*/  IMAD.MOV.U32 R0, RZ, RZ, R132 ;  /* 0x000000ffff007224 */ /* 0x000fe200078e0084 */
[----:B------:R-:W-:Y:S01]  /*21520*/  MOV R3, 0x21550 ;  /* 0x0002155000037802 */ /* 0x000fe20000000f00 */
[----:B------:R-:W-:Y:S02]  /*21530*/  IMAD.MOV.U32 R203, RZ, RZ, 0x1c1f ;  /* 0x00001c1fffcb7424 */ /* 0x000fe400078e00ff */
[----:B------:R-:W-:Y:S05]  /*21540*/  CALL.REL.NOINC `($__internal_14_$__cuda_sm70_shflsync_idx_p) ;  /* 0x0000170000007944 */ /* 0x000fea0003c00000 */
[----:B------:R-:W-:Y:S01]  /*21550*/  MOV R3, R0 ;  /* 0x0000000000037202 */ /* 0x000fe20000000f00 */
[----:B-1---5:R-:W-:-:S05]  /*21560*/  BRA `(.L_x_993) ;  /* 0xffff2eb000007947 */ /* 0x022fca000383ffff */
.L_x_867:
[----:B------:R-:W-:Y:S01]  /*21570*/  MOV R2, 0x1 ;  /* 0x0000000100027802 */ /* 0x000fe20000000f00 */
[----:B------:R-:W-:Y:S01]  /*21580*/  IMAD.MOV.U32 R0, RZ, RZ, R132 ;  /* 0x000000ffff007224 */ /* 0x000fe200078e0084 */
[----:B------:R-:W-:Y:S01]  /*21590*/  MOV R3, 0x215c0 ;  /* 0x000215c000037802 */ /* 0x000fe20000000f00 */
[----:B------:R-:W-:Y:S02]  /*215a0*/  IMAD.MOV.U32 R203, RZ, RZ, 0x1c1f ;  /* 0x00001c1fffcb7424 */ /* 0x000fe400078e00ff */
[----:B-1----:R-:W-:Y:S05]  /*215b0*/  CALL.REL.NOINC `($__internal_14_$__cuda_sm70_shflsync_idx_p) ;  /* 0x0000169000007944 */ /* 0x002fea0003c00000 */
[----:B------:R-:W-:Y:S01]  /*215c0*/  MOV R3, R0 ;  /* 0x0000000000037202 */ /* 0x000fe20000000f00 */
[----:B-1---5:R-:W-:-:S05]  /*215d0*/  BRA `(.L_x_994) ;  /* 0xffff31d000007947 */ /* 0x022fca000383ffff */
.L_x_872:
[----:B------:R-:W-:Y:S02]  /*215e0*/  MOV R0, 0x2 ;  /* 0x0000000200007802 */ /* 0x000fe40000000f00 */
[----:B------:R-:W-:Y:S02]  /*215f0*/  MOV R2, 0x21610 ;  /* 0x0002161000027802 */ /* 0x000fe40000000f00 */
[----:B------:R-:W-:Y:S05]  /*21600*/  CALL.REL.NOINC `($__internal_13_$__cuda_sm70_shflsync_bfly_p) ;  /* 0x000015e000007944 */ /* 0x000fea0003c00000 */
[----:B------:R-:W-:-:S05]  /*21610*/  BRA `(.L_x_995) ;  /* 0xffff361000007947 */ /* 0x000fca000383ffff */
.L_x_873:
        /* <DEDUP_REMOVED lines=10> */
[----:B------:R-:W-:Y:S02]  /*216c0*/  MOV R2, 0x216e0 ;  /* 0x000216e000027802 */ /* 0x000fe40000000f00 */
[----:B------:R-:W-:Y:S05]  /*216d0*/  CALL.REL.NOINC `($__internal_13_$__cuda_sm70_shflsync_bfly_p) ;  /* 0x0000151000007944 */ /* 0x000fea0003c00000 */
[----:B------:R-:W-:-:S05]  /*216e0*/  BRA `(.L_x_996) ;  /* 0xffff35b000007947 */ /* 0x000fca000383ffff */
.L_x_882:
[----:B------:R-:W-:Y:S01]  /*216f0*/  MOV R203, 0x181f ;  /* 0x0000181f00cb7802 */ /* 0x000fe20000000f00 */
[----:B------:R-:W-:Y:S01]  /*21700*/  IMAD.MOV.U32 R2, RZ, RZ, RZ ;  /* 0x000000ffff027224 */ /* 0x000fe200078e00ff */
[----:B------:R-:W-:Y:S02]  /*21710*/  MOV R3, 0x21730 ;  /* 0x0002173000037802 */ /* 0x000fe40000000f00 */
[----:B-1234-:R-:W-:Y:S05]  /*21720*/  CALL.REL.NOINC `($__internal_14_$__cuda_sm70_shflsync_idx_p) ;  /* 0x0000152000007944 */ /* 0x01efea0003c00000 */
[----:B-----5:R-:W-:Y:S01]  /*21730*/  MOV R4, R0 ;  /* 0x0000000000047202 */ /* 0x020fe20000000f00 */
[----:B-1----:R-:W-:-:S05]  /*21740*/  BRA `(.L_x_997) ;  /* 0xffff4c4000007947 */ /* 0x002fca000383ffff */
.L_x_883:
[----:B------:R-:W-:Y:S01]  /*21750*/  MOV R2, RZ ;  /* 0x000000ff00027202 */ /* 0x000fe20000000f00 */
[----:B----4-:R-:W-:Y:S01]  /*21760*/  IMAD.MOV.U32 R0, RZ, RZ, R5 ;  /* 0x000000ffff007224 */ /* 0x010fe200078e0005 */
[----:B------:R-:W-:Y:S01]  /*21770*/  MOV R3, 0x217a0 ;  /* 0x000217a000037802 */ /* 0x000fe20000000f00 */
[----:B------:R-:W-:Y:S02]  /*21780*/  IMAD.MOV.U32 R203, RZ, RZ, 0x181f ;  /* 0x0000181fffcb7424 */ /* 0x000fe400078e00ff */
[----:B-123--:R-:W-:Y:S05]  /*21790*/  CALL.REL.NOINC `($__internal_14_$__cuda_sm70_shflsync_idx_p) ;  /* 0x000014b000007944 */ /* 0x00efea0003c00000 */
[----:B-1---5:R-:W-:-:S05]  /*217a0*/  BRA `(.L_x_998) ;  /* 0xffff4c0000007947 */ /* 0x022fca000383ffff */
.L_x_886:
[----:B------:R-:W-:Y:S01]  /*217b0*/  MOV R203, 0x181f ;  /* 0x0000181f00cb7802 */ /* 0x000fe20000000f00 */
[----:B------:R-:W-:Y:S01]  /*217c0*/  IMAD.MOV.U32 R2, RZ, RZ, RZ ;  /* 0x000000ffff027224 */ /* 0x000fe200078e00ff */
[----:B------:R-:W-:Y:S02]  /*217d0*/  MOV R3, 0x217f0 ;  /* 0x000217f000037802 */ /* 0x000fe40000000f00 */
[----:B------:R-:W-:Y:S05]  /*217e0*/  CALL.REL.NOINC `($__internal_14_$__cuda_sm70_shflsync_idx_p) ;  /* 0x0000146000007944 */ /* 0x000fea0003c00000 */
[----:B------:R-:W-:Y:S01]  /*217f0*/  MOV R132, R0 ;  /* 0x0000000000847202 */ /* 0x000fe20000000f00 */
[----:B-1---5:R-:W-:-:S05]  /*21800*/  BRA `(.L_x_999) ;  /* 0xffff55f000007947 */ /* 0x022fca000383ffff */
.L_x_887:
[----:B------:R-:W-:Y:S01]  /*21810*/  MOV R2, RZ ;  /* 0x000000ff00027202 */ /* 0x000fe20000000f00 */
[----:B-1----:R-:W-:Y:S01]  /*21820*/  IMAD.MOV.U32 R0, RZ, RZ, R133 ;  /* 0x000000ffff007224 */ /* 0x002fe200078e0085 */
[----:B------:R-:W-:Y:S01]  /*21830*/  MOV R3, 0x21860 ;  /* 0x0002186000037802 */ /* 0x000fe20000000f00 */
[----:B------:R-:W-:Y:S02]  /*21840*/  IMAD.MOV.U32 R203, RZ, RZ, 0x181f ;  /* 0x0000181fffcb7424 */ /* 0x000fe400078e00ff */
[----:B--2---:R-:W-:Y:S05]  /*21850*/  CALL.REL.NOINC `($__internal_14_$__cuda_sm70_shflsync_idx_p) ;  /* 0x000013f000007944 */ /* 0x004fea0003c00000 */
[----:B-1---5:R-:W-:-:S05]  /*21860*/  BRA `(.L_x_1000) ;  /* 0xffff55b000007947 */ /* 0x022fca000383ffff */
.L_x_888:
[----:B------:R-:W-:Y:S02]  /*21870*/  MOV R0, 0x2 ;  /* 0x0000000200007802 */ /* 0x000fe40000000f00 */
[----:B------:R-:W-:Y:S02]  /*21880*/  MOV R2, 0x218a0 ;  /* 0x000218a000027802 */ /* 0x000fe40000000f00 */
[----:B-1----:R-:W-:Y:S05]  /*21890*/  CALL.REL.NOINC `($__internal_13_$__cuda_sm70_shflsync_bfly_p) ;  /* 0x0000135000007944 */ /* 0x002fea0003c00000 */
[----:B------:R-:W-:-:S05]  /*218a0*/  BRA `(.L_x_1001) ;  /* 0xffff57f000007947 */ /* 0x000fca000383ffff */
.L_x_889:
[----:B------:R-:W-:Y:S02]  /*218b0*/  MOV R0, 0x1 ;  /* 0x0000000100007802 */ /* 0x000fe40000000f00 */
[----:B------:R-:W-:Y:S02]  /*218c0*/  MOV R2, 0x218e0 ;  /* 0x000218e000027802 */ /* 0x000fe40000000f00 */
[----:B-1----:R-:W-:Y:S05]  /*218d0*/  CALL.REL.NOINC `($__internal_13_$__cuda_sm70_shflsync_bfly_p) ;  /* 0x0000131000007944 */ /* 0x002fea0003c00000 */
        /* <DEDUP_REMOVED lines=10> */
.L_x_892:
[----:B------:R-:W-:Y:S01]  /*21980*/  MOV R203, 0x181f ;  /* 0x0000181f00cb7802 */ /* 0x000fe20000000f00 */
[----:B------:R-:W-:Y:S01]  /*21990*/  IMAD.MOV.U32 R2, RZ, RZ, RZ ;  /* 0x000000ffff027224 */ /* 0x000fe200078e00ff */
[----:B------:R-:W-:Y:S02]  /*219a0*/  MOV R3, 0x219c0 ;  /* 0x000219c000037802 */ /* 0x000fe40000000f00 */
[----:B-1234-:R-:W-:Y:S05]  /*219b0*/  CALL.REL.NOINC `($__internal_14_$__cuda_sm70_shflsync_idx_p) ;  /* 0x0000129000007944 */ /* 0x01efea0003c00000 */
[----:B-1---5:R-:W-:-:S05]  /*219c0*/  BRA `(.L_x_1003) ;  /* 0xffff6b8000007947 */ /* 0x022fca000383ffff */
.L_x_895:
[----:B------:R-:W-:Y:S01]  /*219d0*/  MOV R203, 0x181f ;  /* 0x0000181f00cb7802 */ /* 0x000fe20000000f00 */
[----:B------:R-:W-:Y:S01]  /*219e0*/  IMAD.MOV.U32 R2, RZ, RZ, RZ ;  /* 0x000000ffff027224 */ /* 0x000fe200078e00ff */
[----:B------:R-:W-:Y:S02]  /*219f0*/  MOV R3, 0x21a10 ;  /* 0x00021a1000037802 */ /* 0x000fe40000000f00 */
[----:B------:R-:W-:Y:S05]  /*21a00*/  CALL.REL.NOINC `($__internal_14_$__cuda_sm70_shflsync_idx_p) ;  /* 0x0000124000007944 */ /* 0x000fea0003c00000 */
[----:B------:R-:W-:Y:S01]  /*21a10*/  MOV R132, R0 ;  /* 0x0000000000847202 */ /* 0x000fe20000000f00 */
[----:B-1---5:R-:W-:-:S05]  /*21a20*/  BRA `(.L_x_1004) ;  /* 0xffff754000007947 */ /* 0x022fca000383ffff */
.L_x_896:
[----:B------:R-:W-:Y:S01]  /*21a30*/  MOV R2, RZ ;  /* 0x000000ff00027202 */ /* 0x000fe20000000f00 */
[----:B-1----:R-:W-:Y:S01]  /*21a40*/  IMAD.MOV.U32 R0, RZ, RZ, R133 ;  /* 0x000000ffff007224 */ /* 0x002fe200078e0085 */
[----:B------:R-:W-:Y:S01]  /*21a50*/  MOV R3, 0x21a80 ;  /* 0x00021a8000037802 */ /* 0x000fe20000000f00 */
[----:B------:R-:W-:Y:S02]  /*21a60*/  IMAD.MOV.U32 R203, RZ, RZ, 0x181f ;  /* 0x0000181fffcb7424 */ /* 0x000fe400078e00ff */
[----:B--2---:R-:W-:Y:S05]  /*21a70*/  CALL.REL.NOINC `($__internal_14_$__cuda_sm70_shflsync_idx_p) ;  /* 0x000011d000007944 */ /* 0x004fea0003c00000 */
[----:B-1---5:R-:W-:-:S05]  /*21a80*/  BRA `(.L_x_1005) ;  /* 0xffff750000007947 */ /* 0x022fca000383ffff */
.L_x_897:
[----:B------:R-:W-:Y:S01]  /*21a90*/  MOV R2, RZ ;  /* 0x000000ff00027202 */ /* 0x000fe20000000f00 */
[----:B------:R-:W-:Y:S01]  /*21aa0*/  IMAD.MOV.U32 R0, RZ, RZ, R132 ;  /* 0x000000ffff007224 */ /* 0x000fe200078e0084 */
[----:B------:R-:W-:Y:S01]  /*21ab0*/  MOV R3, 0x21ae0 ;  /* 0x00021ae000037802 */ /* 0x000fe20000000f00 */
[----:B------:R-:W-:Y:S02]  /*21ac0*/  IMAD.MOV.U32 R203, RZ, RZ, 0x1c1f ;  /* 0x00001c1fffcb7424 */ /* 0x000fe400078e00ff */
[----:B------:R-:W-:Y:S05]  /*21ad0*/  CALL.REL.NOINC `($__internal_14_$__cuda_sm70_shflsync_idx_p) ;  /* 0x0000117000007944 */ /* 0x000fea0003c00000 */
[----:B------:R-:W-:Y:S01]  /*21ae0*/  MOV R3, R0 ;  /* 0x0000000000037202 */ /* 0x000fe20000000f00 */
[----:B-1---5:R-:W-:-:S05]  /*21af0*/  BRA `(.L_x_1006) ;  /* 0xffff767000007947 */ /* 0x022fca000383ffff */
.L_x_902:
[----:B------:R-:W-:Y:S01]  /*21b00*/  MOV R2, 0x1 ;  /* 0x0000000100027802 */ /* 0x000fe20000000f00 */
[----:B------:R-:W-:Y:S01]  /*21b10*/  IMAD.MOV.U32 R0, RZ, RZ, R132 ;  /* 0x000000ffff007224 */ /* 0x000fe200078e0084 */
[----:B------:R-:W-:Y:S01]  /*21b20*/  MOV R3, 0x21b50 ;  /* 0x00021b5000037802 */ /* 0x000fe20000000f00 */
[----:B------:R-:W-:Y:S02]  /*21b30*/  IMAD.MOV.U32 R203, RZ, RZ, 0x1c1f ;  /* 0x00001c1fffcb7424 */ /* 0x000fe400078e00ff */
[----:B-1----:R-:W-:Y:S05]  /*21b40*/  CALL.REL.NOINC `($__internal_14_$__cuda_sm70_shflsync_idx_p) ;  /* 0x0000110000007944 */ /* 0x002fea0003c00000 */
[----:B------:R-:W-:Y:S01]  /*21b50*/  MOV R3, R0 ;  /* 0x0000000000037202 */ /* 0x000fe20000000f00 */
[----:B-1---5:R-:W-:-:S05]  /*21b60*/  BRA `(.L_x_1007) ;  /* 0xffff799000007947 */ /* 0x022fca000383ffff */
.L_x_907:
[----:B------:R-:W-:Y:S02]  /*21b70*/  MOV R0, 0x2 ;  /* 0x0000000200007802 */ /* 0x000fe40000000f00 */
[----:B------:R-:W-:Y:S02]  /*21b80*/  MOV R2, 0x21ba0 ;  /* 0x00021ba000027802 */ /* 0x000fe40000000f00 */
[----:B------:R-:W-:Y:S05]  /*21b90*/  CALL.REL.NOINC `($__internal_13_$__cuda_sm70_shflsync_bfly_p) ;  /* 0x0000105000007944 */ /* 0x000fea0003c00000 */
[----:B------:R-:W-:-:S05]  /*21ba0*/  BRA `(.L_x_1008) ;  /* 0xffff7dd000007947 */ /* 0x000fca000383ffff */
.L_x_908:
        /* <DEDUP_REMOVED lines=10> */
[----:B------:R-:W-:Y:S03]  /*21c50*/  MOV R2, 0x21c80 ;  /* 0x00021c8000027802 */ /* 0x000fe60000000f00 */
[----:B------:R-:W-:Y:S02]  /*21c60*/  IMAD.MOV.U32 R132, RZ, RZ, R4 ;  /* 0x000000ffff847224 */ /* 0x000fe400078e0004 */
[----:B------:R-:W-:Y:S05]  /*21c70*/  CALL.REL.NOINC `($__internal_13_$__cuda_sm70_shflsync_bfly_p) ;  /* 0x00000f7000007944 */ /* 0x000fea0003c00000 */
[----:B------:R-:W-:-:S05]  /*21c80*/  BRA `(.L_x_1009) ;  /* 0xffff7d6000007947 */ /* 0x000fca000383ffff */
.L_x_910:
[----:B------:R-:W-:Y:S01]  /*21c90*/  IMAD.MOV.U32 R132, RZ, RZ, R205 ;  /* 0x000000ffff847224 */ /* 0x000fe200078e00cd */
[----:B------:R-:W-:-:S02]  /*21ca0*/  MOV R0, 0x2 ;  /* 0x0000000200007802 */ /* 0x000fc40000000f00 */
[----:B------:R-:W-:Y:S02]  /*21cb0*/  MOV R2, 0x21cd0 ;  /* 0x00021cd000027802 */ /* 0x000fe40000000f00 */
[----:B------:R-:W-:Y:S05]  /*21cc0*/  CALL.REL.NOINC `($__internal_13_$__cuda_sm70_shflsync_bfly_p) ;  /* 0x00000f2000007944 */ /* 0x000fea0003c00000 */
[----:B------:R-:W-:Y:S05]  /*21cd0*/  BRA `(.L_x_1010) ;  /* 0xffff903000007947 */ /* 0x000fea000383ffff */
.L_x_911:
[----:B------:R-:W-:Y:S01]  /*21ce0*/  IMAD.MOV.U32 R132, RZ, RZ, R5 ;  /* 0x000000ffff847224 */ /* 0x000fe200078e0005 */
[----:B------:R-:W-:Y:S02]  /*21cf0*/  MOV R0, 0x1 ;  /* 0x0000000100007802 */ /* 0x000fe40000000f00 */
[----:B------:R-:W-:Y:S02]  /*21d00*/  MOV R2, 0x21d20 ;  /* 0x00021d2000027802 */ /* 0x000fe40000000f00 */
[----:B-1----:R-:W-:Y:S05]  /*21d10*/  CALL.REL.NOINC `($__internal_13_$__cuda_sm70_shflsync_bfly_p) ;  /* 0x00000ed000007944 */ /* 0x002fea0003c00000 */
[----:B------:R-:W-:Y:S01]  /*21d20*/  FADD.FTZ R5, R5, R0 ;  /* 0x0000000005057221 */ /* 0x000fe20000010000 */
[----:B------:R-:W-:Y:S02]  /*21d30*/  MOV R132, R204 ;  /* 0x000000cc00847202 */ /* 0x000fe40000000f00 */
[----:B------:R-:W-:Y:S02]  /*21d40*/  MOV R0, 0x2 ;  /* 0x0000000200007802 */ /* 0x000fe40000000f00 */
[----:B------:R-:W-:Y:S02]  /*21d50*/  MOV R2, 0x21d70 ;  /* 0x00021d7000027802 */ /* 0x000fe40000000f00 */
[----:B------:R-:W-:Y:S05]  /*21d60*/  CALL.REL.NOINC `($__internal_13_$__cuda_sm70_shflsync_bfly_p) ;  /* 0x00000e8000007944 */ /* 0x000fea0003c00000 */
[----:B------:R-:W-:Y:S01]  /*21d70*/  FADD.FTZ R6, R204, R0 ;  /* 0x00000000cc067221 */ /* 0x000fe20000010000 */
[----:B------:R-:W-:Y:S02]  /*21d80*/  MOV R0, 0x1 ;  /* 0x0000000100007802 */ /* 0x000fe40000000f00 */
[----:B------:R-:W-:-:S02]  /*21d90*/  MOV R2, 0x21dc0 ;  /* 0x00021dc000027802 */ /* 0x000fc40000000f00 */
[----:B------:R-:W-:Y:S02]  /*21da0*/  MOV R132, R6 ;  /* 0x0000000600847202 */ /* 0x000fe40000000f00 */
[----:B------:R-:W-:Y:S05]  /*21db0*/  CALL.REL.NOINC `($__internal_13_$__cuda_sm70_shflsync_bfly_p) ;  /* 0x00000e3000007944 */ /* 0x000fea0003c00000 */
[----:B------:R-:W-:Y:S01]  /*21dc0*/  MOV R3, R0 ;  /* 0x0000000000037202 */ /* 0x000fe20000000f00 */
[----:B------:R-:W-:Y:S05]  /*21dd0*/  BRA `(.L_x_1011) ;  /* 0xffff8fa000007947 */ /* 0x000fea000383ffff */
.L_x_918:
[----:B--234-:R-:W-:Y:S01]  /*21de0*/  IMAD.MOV.U32 R0, RZ, RZ, R13 ;  /* 0x000000ffff007224 */ /* 0x01cfe200078e000d */
[----:B------:R-:W-:Y:S01]  /*21df0*/  MOV R2, RZ ;  /* 0x000000ff00027202 */ /* 0x000fe20000000f00 */
[----:B------:R-:W-:Y:S01]  /*21e00*/  IMAD.MOV.U32 R203, RZ, RZ, 0x181f ;  /* 0x0000181fffcb7424 */ /* 0x000fe200078e00ff */
[----:B------:R-:W-:Y:S02]  /*21e10*/  MOV R3, 0x21e30 ;  /* 0x00021e3000037802 */ /* 0x000fe40000000f00 */
[----:B-1----:R-:W-:Y:S05]  /*21e20*/  CALL.REL.NOINC `($__internal_14_$__cuda_sm70_shflsync_idx_p) ;  /* 0x00000e2000007944 */ /* 0x002fea0003c00000 */
[----:B-----5:R-:W-:Y:S01]  /*21e30*/  MOV R4, R0 ;  /* 0x0000000000047202 */ /* 0x020fe20000000f00 */
[----:B-1----:R-:W-:Y:S05]  /*21e40*/  BRA `(.L_x_1012) ;  /* 0xffffaab000007947 */ /* 0x002fea000383ffff */
.L_x_919:
[----:B------:R-:W-:Y:S01]  /*21e50*/  IMAD.MOV.U32 R0, RZ, RZ, R14 ;  /* 0x000000ffff007224 */ /* 0x000fe200078e000e */
[----:B------:R-:W-:Y:S01]  /*21e60*/  MOV R2, RZ ;  /* 0x000000ff00027202 */ /* 0x000fe20000000f00 */
[----:B------:R-:W-:Y:S01]  /*21e70*/  IMAD.MOV.U32 R203, RZ, RZ, 0x181f ;  /* 0x0000181fffcb7424 */ /* 0x000fe200078e00ff */
[----:B------:R-:W-:Y:S02]  /*21e80*/  MOV R3, 0x21ea0 ;  /* 0x00021ea000037802 */ /* 0x000fe40000000f00 */
[----:B-123--:R-:W-:Y:S05]  /*21e90*/  CALL.REL.NOINC `($__internal_14_$__cuda_sm70_shflsync_idx_p) ;  /* 0x00000db000007944 */ /* 0x00efea0003c00000 */
[----:B-1---5:R-:W-:Y:S05]  /*21ea0*/  BRA `(.L_x_1013) ;  /* 0xffffaa7000007947 */ /* 0x022fea000383ffff */
.L_x_922:
[----:B--2---:R-:W-:Y:S01]  /*21eb0*/  IMAD.MOV.U32 R0, RZ, RZ, R13 ;  /* 0x000000ffff007224 */ /* 0x004fe200078e000d */
[----:B------:R-:W-:Y:S01]  /*21ec0*/  MOV R2, 0x1 ;  /* 0x0000000100027802 */ /* 0x000fe20000000f00 */
[----:B------:R-:W-:Y:S01]  /*21ed0*/  IMAD.MOV.U32 R203, RZ, RZ, 0x181f ;  /* 0x0000181fffcb7424 */ /* 0x000fe200078e00ff */
[----:B------:R-:W-:-:S02]  /*21ee0*/  MOV R3, 0x21f00 ;  /* 0x00021f0000037802 */ /* 0x000fc40000000f00 */
[----:B-1-34-:R-:W-:Y:S05]  /*21ef0*/  CALL.REL.NOINC `($__internal_14_$__cuda_sm70_shflsync_idx_p) ;  /* 0x00000d5000007944 */ /* 0x01afea0003c00000 */
[----:B-----5:R-:W-:Y:S01]  /*21f00*/  IMAD.MOV.U32 R4, RZ, RZ, R0 ;  /* 0x000000ffff047224 */ /* 0x020fe200078e0000 */
[----:B------:R-:W-:Y:S01]  /*21f10*/  MOV R2, 0x1 ;  /* 0x0000000100027802 */ /* 0x000fe20000000f00 */
[----:B------:R-:W-:Y:S01]  /*21f20*/  IMAD.MOV.U32 R0, RZ, RZ, R14 ;  /* 0x000000ffff007224 */ /* 0x000fe200078e000e */
[----:B------:R-:W-:-:S02]  /*21f30*/  MOV R203, 0x181f ;  /* 0x0000181f00cb7802 */ /* 0x000fc40000000f00 */
[----:B------:R-:W-:Y:S02]  /*21f40*/  MOV R3, 0x21f60 ;  /* 0x00021f6000037802 */ /* 0x000fe40000000f00 */
[----:B-1----:R-:W-:Y:S05]  /*21f50*/  CALL.REL.NOINC `($__internal_14_$__cuda_sm70_shflsync_idx_p) ;  /* 0x00000cf000007944 */ /* 0x002fea0003c00000 */
[----:B-1---5:R-:W-:Y:S05]  /*21f60*/  BRA `(.L_x_1014) ;  /* 0xffffab2000007947 */ /* 0x022fea000383ffff */
.L_x_925:
[----:B--2---:R-:W-:Y:S01]  /*21f70*/  IMAD.MOV.U32 R0, RZ, RZ, R13 ;  /* 0x000000ffff007224 */ /* 0x004fe200078e000d */
[----:B------:R-:W-:Y:S01]  /*21f80*/  MOV R2, 0x2 ;  /* 0x0000000200027802 */ /* 0x000fe20000000f00 */
[----:B------:R-:W-:Y:S01]  /*21f90*/  IMAD.MOV.U32 R203, RZ, RZ, 0x181f ;  /* 0x0000181fffcb7424 */ /* 0x000fe200078e00ff */
[----:B------:R-:W-:Y:S02]  /*21fa0*/  MOV R3, 0x21fc0 ;  /* 0x00021fc000037802 */ /* 0x000fe40000000f00 */
[----:B-1-34-:R-:W-:Y:S05]  /*21fb0*/  CALL.REL.NOINC `($__internal_14_$__cuda_sm70_shflsync_idx_p) ;  /* 0x00000c9000007944 */ /* 0x01afea0003c00000 */
[----:B-----5:R-:W-:Y:S01]  /*21fc0*/  MOV R4, R0 ;  /* 0x0000000000047202 */ /* 0x020fe20000000f00 */
[----:B-1----:R-:W-:Y:S05]  /*21fd0*/  BRA `(.L_x_1015) ;  /* 0xffffac2000007947 */ /* 0x002fea000383ffff */
.L_x_926:
[----:B--2---:R-:W-:Y:S01]  /*21fe0*/  IMAD.MOV.U32 R0, RZ, RZ, R14 ;  /* 0x000000ffff007224 */ /* 0x004fe200078e000e */
[----:B------:R-:W-:Y:S01]  /*21ff0*/  MOV R2, 0x2 ;  /* 0x0000000200027802 */ /* 0x000fe20000000f00 */
[----:B------:R-:W-:Y:S01]  /*22000*/  IMAD.MOV.U32 R203, RZ, RZ, 0x181f ;  /* 0x0000181fffcb7424 */ /* 0x000fe200078e00ff */
[----:B------:R-:W-:Y:S02]  /*22010*/  MOV R3, 0x22030 ;  /* 0x0002203000037802 */ /* 0x000fe40000000f00 */
[----:B-1-34-:R-:W-:Y:S05]  /*22020*/  CALL.REL.NOINC `($__internal_14_$__cuda_sm70_shflsync_idx_p) ;  /* 0x00000c2000007944 */ /* 0x01afea0003c00000 */
[----:B-1---5:R-:W-:Y:S05]  /*22030*/  BRA `(.L_x_1016) ;  /* 0xffffabe000007947 */ /* 0x022fea000383ffff */
.L_x_929:
[----:B----4-:R-:W-:Y:S01]  /*22040*/  IMAD.MOV.U32 R0, RZ, RZ, R13 ;  /* 0x000000ffff007224 */ /* 0x010fe200078e000d */
[----:B---3--:R-:W-:Y:S01]  /*22050*/  MOV R2, 0x3 ;  /* 0x0000000300027802 */ /* 0x008fe20000000f00 */
[----:B------:R-:W-:Y:S01]  /*22060*/  IMAD.MOV.U32 R203, RZ, RZ, 0x181f ;  /* 0x0000181fffcb7424 */ /* 0x000fe200078e00ff */
[----:B------:R-:W-:-:S02]  /*22070*/  MOV R3, 0x22090 ;  /* 0x0002209000037802 */ /* 0x000fc40000000f00 */
[----:B-12---:R-:W-:Y:S05]  /*22080*/  CALL.REL.NOINC `($__internal_14_$__cuda_sm70_shflsync_idx_p) ;  /* 0x00000bc000007944 */ /* 0x006fea0003c00000 */
[----:B-----5:R-:W-:Y:S01]  /*22090*/  IMAD.MOV.U32 R4, RZ, RZ, R0 ;  /* 0x000000ffff047224 */ /* 0x020fe200078e0000 */
[----:B------:R-:W-:Y:S01]  /*220a0*/  MOV R2, 0x3 ;  /* 0x0000000300027802 */ /* 0x000fe20000000f00 */
[----:B------:R-:W-:Y:S01]  /*220b0*/  IMAD.MOV.U32 R0, RZ, RZ, R14 ;  /* 0x000000ffff007224 */ /* 0x000fe200078e000e */
[----:B------:R-:W-:-:S02]  /*220c0*/  MOV R203, 0x181f ;  /* 0x0000181f00cb7802 */ /* 0x000fc40000000f00 */
[----:B------:R-:W-:Y:S02]  /*220d0*/  MOV R3, 0x220f0 ;  /* 0x000220f000037802 */ /* 0x000fe40000000f00 */
[----:B-1----:R-:W-:Y:S05]  /*220e0*/  CALL.REL.NOINC `($__internal_14_$__cuda_sm70_shflsync_idx_p) ;  /* 0x00000b6000007944 */ /* 0x002fea0003c00000 */
[----:B-1---5:R-:W-:Y:S05]  /*220f0*/  BRA `(.L_x_1017) ;  /* 0xffffaca000007947 */ /* 0x022fea000383ffff */
.L_x_931:
[----:B------:R-:W-:Y:S01]  /*22100*/  IMAD.MOV.U32 R0, RZ, RZ, R5 ;  /* 0x000000ffff007224 */ /* 0x000fe200078e0005 */
[----:B------:R-:W-:Y:S01]  /*22110*/  MOV R2, RZ ;  /* 0x000000ff00027202 */ /* 0x000fe20000000f00 */
[----:B------:R-:W-:Y:S01]  /*22120*/  IMAD.MOV.U32 R203, RZ, RZ, 0x1c1f ;  /* 0x00001c1fffcb7424 */ /* 0x000fe200078e00ff */
[----:B------:R-:W-:Y:S02]  /*22130*/  MOV R3, 0x22150 ;  /* 0x0002215000037802 */ /* 0x000fe40000000f00 */
[----:B------:R-:W-:Y:S05]  /*22140*/  CALL.REL.NOINC `($__internal_14_$__cuda_sm70_shflsync_idx_p) ;  /* 0x00000b0000007944 */ /* 0x000fea0003c00000 */
[----:B-----5:R-:W-:Y:S01]  /*22150*/  MOV R4, R0 ;  /* 0x0000000000047202 */ /* 0x020fe20000000f00 */
[----:B-1----:R-:W-:Y:S05]  /*22160*/  BRA `(.L_x_1018) ;  /* 0xffffaf9000007947 */ /* 0x002fea000383ffff */
.L_x_932:
[----:B------:R-:W-:Y:S01]  /*22170*/  IMAD.MOV.U32 R0, RZ, RZ, R12 ;  /* 0x000000ffff007224 */ /* 0x000fe200078e000c */
[----:B------:R-:W-:Y:S01]  /*22180*/  MOV R2, RZ ;  /* 0x000000ff00027202 */ /* 0x000fe20000000f00 */
[----:B------:R-:W-:Y:S01]  /*22190*/  IMAD.MOV.U32 R203, RZ, RZ, 0x1c1f ;  /* 0x00001c1fffcb7424 */ /* 0x000fe200078e00ff */
[----:B------:R-:W-:Y:S02]  /*221a0*/  MOV R3, 0x221c0 ;  /* 0x000221c000037802 */ /* 0x000fe40000000f00 */
[----:B-12---:R-:W-:Y:S05]  /*221b0*/  CALL.REL.NOINC `($__internal_14_$__cuda_sm70_shflsync_idx_p) ;  /* 0x00000a9000007944 */ /* 0x006fea0003c00000 */
[----:B-1---5:R-:W-:Y:S05]  /*221c0*/  BRA `(.L_x_1019) ;  /* 0xffffaf5000007947 */ /* 0x022fea000383ffff */
.L_x_935:
[----:B----4-:R-:W-:Y:S01]  /*221d0*/  IMAD.MOV.U32 R0, RZ, RZ, R5 ;  /* 0x000000ffff007224 */ /* 0x010fe200078e0005 */
[----:B------:R-:W-:Y:S01]  /*221e0*/  MOV R2, 0x1 ;  /* 0x0000000100027802 */ /* 0x000fe20000000f00 */
[----:B------:R-:W-:Y:S01]  /*221f0*/  IMAD.MOV.U32 R203, RZ, RZ, 0x1c1f ;  /* 0x00001c1fffcb7424 */ /* 0x000fe200078e00ff */
[----:B------:R-:W-:-:S02]  /*22200*/  MOV R3, 0x22220 ;  /* 0x0002222000037802 */ /* 0x000fc40000000f00 */
[----:B-123--:R-:W-:Y:S05]  /*22210*/  CALL.REL.NOINC `($__internal_14_$__cuda_sm70_shflsync_idx_p) ;  /* 0x00000a3000007944 */ /* 0x00efea0003c00000 */
[----:B-----5:R-:W-:Y:S01]  /*22220*/  IMAD.MOV.U32 R4, RZ, RZ, R0 ;  /* 0x000000ffff047224 */ /* 0x020fe200078e0000 */
[----:B------:R-:W-:Y:S01]  /*22230*/  MOV R2, 0x1 ;  /* 0x0000000100027802 */ /* 0x000fe20000000f00 */
[----:B------:R-:W-:Y:S01]  /*22240*/  IMAD.MOV.U32 R0, RZ, RZ, R12 ;  /* 0x000000ffff007224 */ /* 0x000fe200078e000c */
[----:B------:R-:W-:-:S02]  /*22250*/  MOV R203, 0x1c1f ;  /* 0x00001c1f00cb7802 */ /* 0x000fc40000000f00 */
[----:B------:R-:W-:Y:S02]  /*22260*/  MOV R3, 0x22280 ;  /* 0x0002228000037802 */ /* 0x000fe40000000f00 */
[----:B-1----:R-:W-:Y:S05]  /*22270*/  CALL.REL.NOINC `($__internal_14_$__cuda_sm70_shflsync_idx_p) ;  /* 0x000009d000007944 */ /* 0x002fea0003c00000 */
[----:B-1---5:R-:W-:Y:S05]  /*22280*/  BRA `(.L_x_1020) ;  /* 0xffffbbf000007947 */ /* 0x022fea000383ffff */
.L_x_939:
[----:B------:R-:W-:Y:S01]  /*22290*/  IMAD.MOV.U32 R0, RZ, RZ, R5 ;  /* 0x000000ffff007224 */ /* 0x000fe200078e0005 */
[----:B------:R-:W-:Y:S01]  /*222a0*/  MOV R2, RZ ;  /* 0x000000ff00027202 */ /* 0x000fe20000000f00 */
[----:B------:R-:W-:Y:S01]  /*222b0*/  IMAD.MOV.U32 R203, RZ, RZ, 0x181f ;  /* 0x0000181fffcb7424 */ /* 0x000fe200078e00ff */
[----:B------:R-:W-:Y:S02]  /*222c0*/  MOV R3, 0x222e0 ;  /* 0x000222e000037802 */ /* 0x000fe40000000f00 */
[----:B------:R-:W-:Y:S05]  /*222d0*/  CALL.REL.NOINC `($__internal_14_$__cuda_sm70_shflsync_idx_p) ;  /* 0x0000097000007944 */ /* 0x000fea0003c00000 */
[----:B-----5:R-:W-:Y:S01]  /*222e0*/  MOV R4, R0 ;  /* 0x0000000000047202 */ /* 0x020fe20000000f00 */
[----:B-1----:R-:W-:Y:S05]  /*222f0*/  BRA `(.L_x_1021) ;  /* 0xffffd0a000007947 */ /* 0x002fea000383ffff */
.L_x_940:
[----:B------:R-:W-:Y:S01]  /*22300*/  IMAD.MOV.U32 R0, RZ, RZ, R14 ;  /* 0x000000ffff007224 */ /* 0x000fe200078e000e */
[----:B------:R-:W-:Y:S01]  /*22310*/  MOV R2, RZ ;  /* 0x000000ff00027202 */ /* 0x000fe20000000f00 */
[----:B------:R-:W-:Y:S01]  /*22320*/  IMAD.MOV.U32 R203, RZ, RZ, 0x181f ;  /* 0x0000181fffcb7424 */ /* 0x000fe200078e00ff */
[----:B------:R-:W-:Y:S02]  /*22330*/  MOV R3, 0x22350 ;  /* 0x0002235000037802 */ /* 0x000fe40000000f00 */
[----:B-12---:R-:W-:Y:S05]  /*22340*/  CALL.REL.NOINC `($__internal_14_$__cuda_sm70_shflsync_idx_p) ;  /* 0x0000090000007944 */ /* 0x006fea0003c00000 */
[----:B-1---5:R-:W-:Y:S05]  /*22350*/  BRA `(.L_x_1022) ;  /* 0xffffd06000007947 */ /* 0x022fea000383ffff */
.L_x_943:
[----:B----4-:R-:W-:Y:S01]  /*22360*/  IMAD.MOV.U32 R0, RZ, RZ, R5 ;  /* 0x000000ffff007224 */ /* 0x010fe200078e0005 */
[----:B--2---:R-:W-:Y:S01]  /*22370*/  MOV R2, 0x1 ;  /* 0x0000000100027802 */ /* 0x004fe20000000f00 */
[----:B------:R-:W-:Y:S01]  /*22380*/  IMAD.MOV.U32 R203, RZ, RZ, 0x181f ;  /* 0x0000181fffcb7424 */ /* 0x000fe200078e00ff */
[----:B------:R-:W-:-:S02]  /*22390*/  MOV R3, 0x223b0 ;  /* 0x000223b000037802 */ /* 0x000fc40000000f00 */
[----:B-1-3--:R-:W-:Y:S05]  /*223a0*/  CALL.REL.NOINC `($__internal_14_$__cuda_sm70_shflsync_idx_p) ;  /* 0x000008a000007944 */ /* 0x00afea0003c00000 */
[----:B-----5:R-:W-:Y:S01]  /*223b0*/  IMAD.MOV.U32 R4, RZ, RZ, R0 ;  /* 0x000000ffff047224 */ /* 0x020fe200078e0000 */
[----:B------:R-:W-:Y:S01]  /*223c0*/  MOV R2, 0x1 ;  /* 0x0000000100027802 */ /* 0x000fe20000000f00 */
[----:B------:R-:W-:Y:S01]  /*223d0*/  IMAD.MOV.U32 R0, RZ, RZ, R14 ;  /* 0x000000ffff007224 */ /* 0x000fe200078e000e */
[----:B------:R-:W-:-:S02]  /*223e0*/  MOV R203, 0x181f ;  /* 0x0000181f00cb7802 */ /* 0x000fc40000000f00 */
[----:B------:R-:W-:Y:S02]  /*223f0*/  MOV R3, 0x22410 ;  /* 0x0002241000037802 */ /* 0x000fe40000000f00 */
[----:B-1----:R-:W-:Y:S05]  /*22400*/  CALL.REL.NOINC `($__internal_14_$__cuda_sm70_shflsync_idx_p) ;  /* 0x0000084000007944 */ /* 0x002fea0003c00000 */
[----:B-1---5:R-:W-:Y:S05]  /*22410*/  BRA `(.L_x_1023) ;  /* 0xffffd12000007947 */ /* 0x022fea000383ffff */
.L_x_946:
[----:B----4-:R-:W-:Y:S01]  /*22420*/  IMAD.MOV.U32 R0, RZ, RZ, R5 ;  /* 0x000000ffff007224 */ /* 0x010fe200078e0005 */
[----:B-1----:R-:W-:Y:S01]  /*22430*/  MOV R2, 0x2 ;  /* 0x0000000200027802 */ /* 0x002fe20000000f00 */
[----:B------:R-:W-:Y:S01]  /*22440*/  IMAD.MOV.U32 R203, RZ, RZ, 0x181f ;  /* 0x0000181fffcb7424 */ /* 0x000fe200078e00ff */
[----:B------:R-:W-:Y:S02]  /*22450*/  MOV R3, 0x22470 ;  /* 0x0002247000037802 */ /* 0x000fe40000000f00 */
[----:B--23--:R-:W-:Y:S05]  /*22460*/  CALL.REL.NOINC `($__internal_14_$__cuda_sm70_shflsync_idx_p) ;  /* 0x000007e000007944 */ /* 0x00cfea0003c00000 */
[----:B-----5:R-:W-:Y:S01]  /*22470*/  MOV R4, R0 ;  /* 0x0000000000047202 */ /* 0x020fe20000000f00 */
[----:B-1----:R-:W-:Y:S05]  /*22480*/  BRA `(.L_x_1024) ;  /* 0xffffd22000007947 */ /* 0x002fea000383ffff */
.L_x_947:
[----:B----4-:R-:W-:Y:S01]  /*22490*/  IMAD.MOV.U32 R0, RZ, RZ, R14 ;  /* 0x000000ffff007224 */ /* 0x010fe200078e000e */
[----:B------:R-:W-:Y:S01]  /*224a0*/  MOV R2, 0x2 ;  /* 0x0000000200027802 */ /* 0x000fe20000000f00 */
[----:B------:R-:W-:Y:S01]  /*224b0*/  IMAD.MOV.U32 R203, RZ, RZ, 0x181f ;  /* 0x0000181fffcb7424 */ /* 0x000fe200078e00ff */
[----:B------:R-:W-:Y:S02]  /*224c0*/  MOV R3, 0x224e0 ;  /* 0x000224e000037802 */ /* 0x000fe40000000f00 */
[----:B-123--:R-:W-:Y:S05]  /*224d0*/  CALL.REL.NOINC `($__internal_14_$__cuda_sm70_shflsync_idx_p) ;  /* 0x0000077000007944 */ /* 0x00efea0003c00000 */
[----:B-1---5:R-:W-:Y:S05]  /*224e0*/  BRA `(.L_x_1025) ;  /* 0xffffd1e000007947 */ /* 0x022fea000383ffff */
.L_x_950:
[----:B-1----:R-:W-:Y:S01]  /*224f0*/  IMAD.MOV.U32 R0, RZ, RZ, R5 ;  /* 0x000000ffff007224 */ /* 0x002fe200078e0005 */
[----:B------:R-:W-:Y:S01]  /*22500*/  MOV R2, 0x3 ;  /* 0x0000000300027802 */ /* 0x000fe20000000f00 */
[----:B------:R-:W-:Y:S01]  /*22510*/  IMAD.MOV.U32 R203, RZ, RZ, 0x181f ;  /* 0x0000181fffcb7424 */ /* 0x000fe200078e00ff */
[----:B------:R-:W-:-:S02]  /*22520*/  MOV R3, 0x22540 ;  /* 0x0002254000037802 */ /* 0x000fc40000000f00 */
[----:B--234-:R-:W-:Y:S05]  /*22530*/  CALL.REL.NOINC `($__internal_14_$__cuda_sm70_shflsync_idx_p) ;  /* 0x0000071000007944 */ /* 0x01cfea0003c00000 */
[----:B-----5:R-:W-:Y:S01]  /*22540*/  IMAD.MOV.U32 R4, RZ, RZ, R0 ;  /* 0x000000ffff047224 */ /* 0x020fe200078e0000 */
[----:B------:R-:W-:Y:S01]  /*22550*/  MOV R2, 0x3 ;  /* 0x0000000300027802 */ /* 0x000fe20000000f00 */
[----:B------:R-:W-:Y:S01]  /*22560*/  IMAD.MOV.U32 R0, RZ, RZ, R14 ;  /* 0x000000ffff007224 */ /* 0x000fe200078e000e */
[----:B------:R-:W-:-:S02]  /*22570*/  MOV R203, 0x181f ;  /* 0x0000181f00cb7802 */ /* 0x000fc40000000f00 */
[----:B------:R-:W-:Y:S02]  /*22580*/  MOV R3, 0x225a0 ;  /* 0x000225a000037802 */ /* 0x000fe40000000f00 */
[----:B-1----:R-:W-:Y:S05]  /*22590*/  CALL.REL.NOINC `($__internal_14_$__cuda_sm70_shflsync_idx_p) ;  /* 0x000006b000007944 */ /* 0x002fea0003c00000 */
[----:B-1---5:R-:W-:Y:S05]  /*225a0*/  BRA `(.L_x_1026) ;  /* 0xffffd2a000007947 */ /* 0x022fea000383ffff */
.L_x_952:
[----:B------:R-:W-:Y:S01]  /*225b0*/  IMAD.MOV.U32 R0, RZ, RZ, R96 ;  /* 0x000000ffff007224 */ /* 0x000fe200078e0060 */
[----:B------:R-:W-:Y:S01]  /*225c0*/  MOV R2, RZ ;  /* 0x000000ff00027202 */ /* 0x000fe20000000f00 */
[----:B------:R-:W-:Y:S01]  /*225d0*/  IMAD.MOV.U32 R203, RZ, RZ, 0x1f ;  /* 0x0000001fffcb7424 */ /* 0x000fe200078e00ff */
[----:B------:R-:W-:Y:S02]  /*225e0*/  MOV R3, 0x22600 ;  /* 0x0002260000037802 */ /* 0x000fe40000000f00 */
[----:B-12---:R-:W-:Y:S05]  /*225f0*/  CALL.REL.NOINC `($__internal_14_$__cuda_sm70_shflsync_idx_p) ;  /* 0x0000065000007944 */ /* 0x006fea0003c00000 */
[----:B------:R-:W-:Y:S01]  /*22600*/  MOV R9, R0 ;  /* 0x0000000000097202 */ /* 0x000fe20000000f00 */
[----:B-1---5:R-:W-:Y:S05]  /*22610*/  BRA `(.L_x_1027) ;  /* 0xffffd44000007947 */ /* 0x022fea000383ffff */
.L_x_953:
[----:B------:R-:W-:Y:S01]  /*22620*/  IMAD.MOV.U32 R0, RZ, RZ, R96 ;  /* 0x000000ffff007224 */ /* 0x000fe200078e0060 */
[----:B------:R-:W-:Y:S01]  /*22630*/  MOV R2, 0x1 ;  /* 0x0000000100027802 */ /* 0x000fe20000000f00 */
[----:B------:R-:W-:Y:S01]  /*22640*/  IMAD.MOV.U32 R203, RZ, RZ, 0x1f ;  /* 0x0000001fffcb7424 */ /* 0x000fe200078e00ff */
[----:B------:R-:W-:Y:S02]  /*22650*/  MOV R3, 0x22670 ;  /* 0x0002267000037802 */ /* 0x000fe40000000f00 */
[----:B-1234-:R-:W-:Y:S05]  /*22660*/  CALL.REL.NOINC `($__internal_14_$__cuda_sm70_shflsync_idx_p) ;  /* 0x000005e000007944 */ /* 0x01efea0003c00000 */
[----:B------:R-:W-:Y:S01]  /*22670*/  MOV R6, R0 ;  /* 0x0000000000067202 */ /* 0x000fe20000000f00 */
[----:B-1---5:R-:W-:Y:S05]  /*22680*/  BRA `(.L_x_1028) ;  /* 0xffffd3f000007947 */ /* 0x022fea000383ffff */
.L_x_954:
[----:B------:R-:W-:Y:S02]  /*22690*/  MOV R3, 0x1 ;  /* 0x0000000100037802 */ /* 0x000fe40000000f00 */
[----:B------:R-:W-:-:S02]  /*226a0*/  MOV R2, 0x226c0 ;  /* 0x000226c000027802 */ /* 0x000fc40000000f00 */
[----:B---34-:R-:W-:Y:S05]  /*226b0*/  CALL.REL.NOINC `($__internal_15_$__cuda_sm70_shflsync_up_p) ;  /* 0x0000061000007944 */ /* 0x018fea0003c00000 */
[----:B------:R-:W-:Y:S05]  /*226c0*/  BRA `(.L_x_1029) ;  /* 0xffffd4d000007947 */ /* 0x000fea000383ffff */
.L_x_955:
[----:B------:R-:W-:Y:S02]  /*226d0*/  MOV R3, 0x2 ;  /* 0x0000000200037802 */ /* 0x000fe40000000f00 */
[----:B------:R-:W-:-:S02]  /*226e0*/  MOV R2, 0x22700 ;  /* 0x0002270000027802 */ /* 0x000fc40000000f00 */
[----:B---34-:R-:W-:Y:S05]  /*226f0*/  CALL.REL.NOINC `($__internal_15_$__cuda_sm70_shflsync_up_p) ;  /* 0x000005d000007944 */ /* 0x018fea0003c00000 */
[----:B------:R-:W-:Y:S02]  /*22700*/  SEL R3, R4, RZ, P1 ;  /* 0x000000ff04037207 */ /* 0x000fe40000800000 */
[----:B------:R-:W-:-:S03]  /*22710*/  MOV R2, 0x22750 ;  /* 0x0002275000027802 */ /* 0x000fc60000000f00 */
[----:B------:R-:W-:Y:S02]  /*22720*/  IMAD.IADD R0, R0, 0x1, R3 ;  /* 0x0000000100007824 */ /* 0x000fe400078e0203 */
[----:B------:R-:W-:Y:S02]  /*22730*/  IMAD.MOV.U32 R3, RZ, RZ, 0x4 ;  /* 0x00000004ff037424 */ /* 0x000fe400078e00ff */
        /* <DEDUP_REMOVED lines=19> */
.L_x_959:
[----:B------:R-:W-:Y:S02]  /*22870*/  MOV R3, 0x1 ;  /* 0x0000000100037802 */ /* 0x000fe40000000f00 */
[----:B------:R-:W-:Y:S02]  /*22880*/  MOV R2, 0x228a0 ;  /* 0x000228a000027802 */ /* 0x000fe40000000f00 */
[----:B---3--:R-:W-:Y:S05]  /*22890*/  CALL.REL.NOINC `($__internal_15_$__cuda_sm70_shflsync_up_p) ;  /* 0x0000043000007944 */ /* 0x008fea0003c00000 */
[----:B------:R-:W-:Y:S01]  /*228a0*/  MOV R2, R4 ;  /* 0x0000000400027202 */ /* 0x000fe20000000f00 */
[----:B------:R-:W-:Y:S05]  /*228b0*/  BRA `(.L_x_1031) ;  /* 0xffffd54000007947 */ /* 0x000fea000383ffff */
.L_x_960:
[----:B------:R-:W-:Y:S02]  /*228c0*/  MOV R3, 0x2 ;  /* 0x0000000200037802 */ /* 0x000fe40000000f00 */
[----:B------:R-:W-:Y:S02]  /*228d0*/  MOV R2, 0x228f0 ;  /* 0x000228f000027802 */ /* 0x000fe40000000f00 */
[----:B---3--:R-:W-:Y:S05]  /*228e0*/  CALL.REL.NOINC `($__internal_15_$__cuda_sm70_shflsync_up_p) ;  /* 0x000003e000007944 */ /* 0x008fea0003c00000 */
        /* <DEDUP_REMOVED lines=23> */
.L_x_962:
[----:B------:R-:W-:Y:S02]  /*22a60*/  SEL R0, RZ, 0x1, P0 ;  /* 0x00000001ff007807 */ /* 0x000fe40000000000 */
[----:B------:R-:W-:Y:S02]  /*22a70*/  MOV R2, 0x22a90 ;  /* 0x00022a9000027802 */ /* 0x000fe40000000f00 */
[----:B-1-3--:R-:W-:Y:S05]  /*22a80*/  CALL.REL.NOINC `($__internal_16_$__cuda_sm70_votesync_ballot) ;  /* 0x000002a000007944 */ /* 0x00afea0003c00000 */
[----:B------:R-:W-:Y:S01]  /*22a90*/  MOV R10, R0 ;  /* 0x00000000000a7202 */ /* 0x000fe20000000f00 */
[----:B------:R-:W-:Y:S05]  /*22aa0*/  BRA `(.L_x_1033) ;  /* 0xffffd4e000007947 */ /* 0x000fea000383ffff */
.L_x_963:
[----:B------:R-:W-:Y:S01]  /*22ab0*/  IMAD.MOV.U32 R0, RZ, RZ, R7 ;  /* 0x000000ffff007224 */ /* 0x000fe200078e0007 */
[----:B------:R-:W-:Y:S01]  /*22ac0*/  MOV R2, R6 ;  /* 0x0000000600027202 */ /* 0x000fe20000000f00 */
[----:B------:R-:W-:Y:S01]  /*22ad0*/  IMAD.MOV.U32 R203, RZ, RZ, 0x1f ;  /* 0x0000001fffcb7424 */ /* 0x000fe200078e00ff */
[----:B------:R-:W-:Y:S02]  /*22ae0*/  MOV R3, 0x22b00 ;  /* 0x00022b0000037802 */ /* 0x000fe40000000f00 */
[----:B-1-3--:R-:W-:Y:S05]  /*22af0*/  CALL.REL.NOINC `($__internal_14_$__cuda_sm70_shflsync_idx_p) ;  /* 0x0000015000007944 */ /* 0x00afea0003c00000 */
[----:B------:R-:W-:Y:S01]  /*22b00*/  IMAD.MOV.U32 R7, RZ, RZ, R0 ;  /* 0x000000ffff077224 */ /* 0x000fe200078e0000 */
[----:B------:R-:W-:Y:S01]  /*22b10*/  MOV R2, R6 ;  /* 0x0000000600027202 */ /* 0x000fe20000000f00 */
[----:B------:R-:W-:Y:S01]  /*22b20*/  IMAD.MOV.U32 R0, RZ, RZ, R8 ;  /* 0x000000ffff007224 */ /* 0x000fe200078e0008 */
[----:B------:R-:W-:Y:S02]  /*22b30*/  MOV R203, 0x1f ;  /* 0x0000001f00cb7802 */ /* 0x000fe40000000f00 */
[----:B------:R-:W-:-:S02]  /*22b40*/  MOV R3, 0x22b60 ;  /* 0x00022b6000037802 */ /* 0x000fc40000000f00 */
[----:B-1---5:R-:W-:Y:S05]  /*22b50*/  CALL.REL.NOINC `($__internal_14_$__cuda_sm70_shflsync_idx_p) ;  /* 0x000000f000007944 */ /* 0x022fea0003c00000 */
[----:B------:R-:W-:Y:S01]  /*22b60*/  MOV R5, R0 ;  /* 0x0000000000057202 */ /* 0x000fe20000000f00 */
[----:B-1---5:R-:W-:Y:S05]  /*22b70*/  BRA `(.L_x_1034) ;  /* 0xffffd46000007947 */ /* 0x022fea000383ffff */
.L_x_966:
[----:B------:R-:W-:Y:S01]  /*22b80*/  IMAD.MOV.U32 R0, RZ, RZ, R4 ;  /* 0x000000ffff007224 */ /* 0x000fe200078e0004 */
[----:B------:R-:W-:Y:S01]  /*22b90*/  MOV R2, R6 ;  /* 0x0000000600027202 */ /* 0x000fe20000000f00 */
[----:B------:R-:W-:Y:S01]  /*22ba0*/  IMAD.MOV.U32 R203, RZ, RZ, 0x1f ;  /* 0x0000001fffcb7424 */ /* 0x000fe200078e00ff */
[----:B------:R-:W-:-:S02]  /*22bb0*/  MOV R3, 0x22bd0 ;  /* 0x00022bd000037802 */ /* 0x000fc40000000f00 */
[----:B-1-34-:R-:W-:Y:S05]  /*22bc0*/  CALL.REL.NOINC `($__internal_14_$__cuda_sm70_shflsync_idx_p) ;  /* 0x0000008000007944 */ /* 0x01afea0003c00000 */
[----:B------:R-:W-:Y:S01]  /*22bd0*/  MOV R12, R0 ;  /* 0x00000000000c7202 */ /* 0x000fe20000000f00 */
[----:B-1---5:R-:W-:Y:S05]  /*22be0*/  BRA `(.L_x_965) ;  /* 0xffffd45000007947 */ /* 0x022fea000383ffff */
        .weak           $__internal_13_$__cuda_sm70_shflsync_bfly_p
        .type           $__internal_13_$__cuda_sm70_shflsync_bfly_p,@function
        .size           $__internal_13_$__cuda_sm70_shflsync_bfly_p,($__internal_14_$__cuda_sm70_shflsync_idx_p - $__internal_13_$__cuda_sm70_shflsync_bfly_p)
$__internal_13_$__cuda_sm70_shflsync_bfly_p:
[----:B------:R-:W-:Y:S02]  /*22bf0*/  MOV R161, 0xffffffff ;  /* 0xffffffff00a17802 */ /* 0x000fe40000000f00 */
[----:B------:R-:W-:-:S02]  /*22c00*/  MOV R3, 0x1f ;  /* 0x0000001f00037802 */ /* 0x000fc40000000f00 */
[----:B------:R-:W-:Y:S04]  /*22c10*/  WARPSYNC R161 ;  /* 0x000000a100007348 */ /* 0x000fe80003800000 */
[----:B------:R1:W2:Y:S02]  /*22c20*/  SHFL.BFLY PT, R0, R132, R0, R3 ;  /* 0x0c00000084007389 */ /* 0x0002a400000e0003 */
[----:B-1----:R-:W-:-:S04]  /*22c30*/  MOV R3, 0x0 ;  /* 0x0000000000037802 */ /* 0x002fc80000000f00 */
[----:B--2---:R-:W-:Y:S05]  /*22c40*/  RET.REL.NODEC R2 `(_ZN7cutlass13device_kernelIN5flash19enable_sm80_to_sm89INS1_16FlashAttnFwdSm80INS1_25CollectiveMainloopFwdSm80ILi8ELi1ELb0EN4cute5tupleIJNS5_1CILi128EEENS7_ILi32EEENS7_ILi256EEEEEELi256ENS_10bfloat16_tEfNS_4arch4Sm80ELb0ELb1ELb0ELb1ELb1ELb1ELb1ELb1EEENS1_21CollectiveEpilogueFwdINS6_IJS8_SA_S9_EEENS6_IJNS7_ILi1EEESI_SI_EEESC_SE_Li256ELb1ELb1ELb1ELb0EEENS1_36VarlenDynamicPersistentTileSchedulerILi128ELi32ELi256ELi256ELb1ELb1ELb0ELb1ELb0ELb1EEEEEEEEEvNT_6ParamsE) ;  /* 0xfffdd3b002007950 */ /* 0x004fea0003c3ffff */
        .weak           $__internal_14_$__cuda_sm70_shflsync_idx_p
        .type           $__internal_14_$__cuda_sm70_shflsync_idx_p,@function
        .size           $__internal_14_$__cuda_sm70_shflsync_idx_p,($__internal_15_$__cuda_sm70_shflsync_up_p - $__internal_14_$__cuda_sm70_shflsync_idx_p)
$__internal_14_$__cuda_sm70_shflsync_idx_p:
[----:B------:R1:W-:Y:S02]  /*22c50*/  STL [R1+0x44], R4 ;  /* 0x0000440401007387 */ /* 0x0003e40000100800 */
[----:B-1----:R-:W-:-:S04]  /*22c60*/  MOV R4, 0xffffffff ;  /* 0xffffffff00047802 */ /* 0x002fc80000000f00 */
[----:B------:R-:W-:Y:S04]  /*22c70*/  WARPSYNC R4 ;  /* 0x0000000400007348 */ /* 0x000fe80003800000 */
[----:B------:R1:W2:Y:S04]  /*22c80*/  SHFL.IDX PT, R0, R0, R2, R203 ;  /* 0x0000000200007389 */ /* 0x0002a800000e00cb */
[----:B-1----:R1:W5:Y:S01]  /*22c90*/  LDL.LU R4, [R1+0x44] ;  /* 0x0000440001047983 */ /* 0x0023620000300800 */
[----:B------:R-:W-:Y:S02]  /*22ca0*/  MOV R2, R3 ;  /* 0x0000000300027202 */ /* 0x000fe40000000f00 */
[----:B------:R-:W-:-:S04]  /*22cb0*/  MOV R3, 0x0 ;  /* 0x0000000000037802 */ /* 0x000fc80000000f00 */
[----:B--2---:R-:W-:Y:S05]  /*22cc0*/  RET.REL.NODEC R2 `(_ZN7cutlass13device_kernelIN5flash19enable_sm80_to_sm89INS1_16FlashAttnFwdSm80INS1_25CollectiveMainloopFwdSm80ILi8ELi1ELb0EN4cute5tupleIJNS5_1CILi128EEENS7_ILi32EEENS7_ILi256EEEEEELi256ENS_10bfloat16_tEfNS_4arch4Sm80ELb0ELb1ELb0ELb1ELb1ELb1ELb1ELb1EEENS1_21CollectiveEpilogueFwdINS6_IJS8_SA_S9_EEENS6_IJNS7_ILi1EEESI_SI_EEESC_SE_Li256ELb1ELb1ELb1ELb0EEENS1_36VarlenDynamicPersistentTileSchedulerILi128ELi32ELi256ELi256ELb1ELb1ELb0ELb1ELb0ELb1EEEEEEEEEvNT_6ParamsE) ;  /* 0xfffdd33002007950 */ /* 0x004fea0003c3ffff */
        .weak           $__internal_15_$__cuda_sm70_shflsync_up_p
        .type           $__internal_15_$__cuda_sm70_shflsync_up_p,@function
        .size           $__internal_15_$__cuda_sm70_shflsync_up_p,($__internal_16_$__cuda_sm70_votesync_ballot - $__internal_15_$__cuda_sm70_shflsync_up_p)
$__internal_15_$__cuda_sm70_shflsync_up_p:
[----:B------:R-:W-:Y:S02]  /*22cd0*/  MOV R4, RZ ;  /* 0x000000ff00047202 */ /* 0x000fe40000000f00 */
[----:B------:R-:W-:-:S04]  /*22ce0*/  MOV R10, 0xffffffff ;  /* 0xffffffff000a7802 */ /* 0x000fc80000000f00 */
[----:B------:R-:W-:Y:S04]  /*22cf0*/  WARPSYNC R10 ;  /* 0x0000000a00007348 */ /* 0x000fe80003800000 */
[----:B------:R1:W2:Y:S02]  /*22d00*/  SHFL.UP PT, R4, R0, R3, R4 ;  /* 0x0400000300047389 */ /* 0x0002a400000e0004 */
[----:B-1----:R-:W-:-:S04]  /*22d10*/  MOV R3, 0x0 ;  /* 0x0000000000037802 */ /* 0x002fc80000000f00 */
[----:B--2---:R-:W-:Y:S05]  /*22d20*/  RET.REL.NODEC R2 `(_ZN7cutlass13device_kernelIN5flash19enable_sm80_to_sm89INS1_16FlashAttnFwdSm80INS1_25CollectiveMainloopFwdSm80ILi8ELi1ELb0EN4cute5tupleIJNS5_1CILi128EEENS7_ILi32EEENS7_ILi256EEEEEELi256ENS_10bfloat16_tEfNS_4arch4Sm80ELb0ELb1ELb0ELb1ELb1ELb1ELb1ELb1EEENS1_21CollectiveEpilogueFwdINS6_IJS8_SA_S9_EEENS6_IJNS7_ILi1EEESI_SI_EEESC_SE_Li256ELb1ELb1ELb1ELb0EEENS1_36VarlenDynamicPersistentTileSchedulerILi128ELi32ELi256ELi256ELb1ELb1ELb0ELb1ELb0ELb1EEEEEEEEEvNT_6ParamsE) ;  /* 0xfffdd2d002007950 */ /* 0x004fea0003c3ffff */
        .weak           $__internal_16_$__cuda_sm70_votesync_ballot
        .type           $__internal_16_$__cuda_sm70_votesync_ballot,@function
        .size           $__internal_16_$__cuda_sm70_votesync_ballot,(.L_x_3246 - $__internal_16_$__cuda_sm70_votesync_ballot)
$__internal_16_$__cuda_sm70_votesync_ballot:
[----:B------:R-:W-:Y:S01]  /*22d30*/  ISETP.NE.U32.AND P0, PT, R0, 0x1, PT ;  /* 0x000000010000780c */ /* 0x000fe20003f05070 */
[----:B------:R-:W-:-:S04]  /*22d40*/  IMAD.MOV.U32 R3, RZ, RZ, -0x1 ;  /* 0xffffffffff037424 */ /* 0x000fc800078e00ff */
[----:B------:R-:W-:Y:S08]  /*22d50*/  WARPSYNC R3 ;  /* 0x0000000300007348 */ /* 0x000ff00003800000 */
[----:B------:R-:W-:-:S04]  /*22d60*/  VOTE.ANY R0, PT, !P0 ;  /* 0x0000000000007806 */ /* 0x000fc800040e0100 */
[----:B------:R-:W-:Y:S01]  /*22d70*/  LOP3.LUT R0, R0, R3, RZ, 0xc0, !PT ;  /* 0x0000000300007212 */ /* 0x000fe200078ec0ff */
[----:B------:R-:W-:-:S04]  /*22d80*/  IMAD.MOV.U32 R3, RZ, RZ, 0x0 ;  /* 0x00000000ff037424 */ /* 0x000fc800078e00ff */
[----:B------:R-:W-:Y:S05]  /*22d90*/  RET.REL.NODEC R2 `(_ZN7cutlass13device_kernelIN5flash19enable_sm80_to_sm89INS1_16FlashAttnFwdSm80INS1_25CollectiveMainloopFwdSm80ILi8ELi1ELb0EN4cute5tupleIJNS5_1CILi128EEENS7_ILi32EEENS7_ILi256EEEEEELi256ENS_10bfloat16_tEfNS_4arch4Sm80ELb0ELb1ELb0ELb1ELb1ELb1ELb1ELb1EEENS1_21CollectiveEpilogueFwdINS6_IJS8_SA_S9_EEENS6_IJNS7_ILi1EEESI_SI_EEESC_SE_Li256ELb1ELb1ELb1ELb0EEENS1_36VarlenDynamicPersistentTileSchedulerILi128ELi32ELi256ELi256ELb1ELb1ELb0ELb1ELb0ELb1EEEEEEEEEvNT_6ParamsE) ;  /* 0xfffdd26002007950 */ /* 0x000fea0003c3ffff */
.L_x_1035:
        /* <DEDUP_REMOVED lines=14> */
.L_x_3246:


//--------------------- .text._ZN7cutlass13device_kernelIN5flash19enable_sm80_to_sm89INS1_16FlashAttnFwdSm80INS1_25CollectiveMainloopFwdSm80ILi8ELi1ELb1EN4cute5tupleIJNS5_1CILi128EEENS7_ILi64EEENS7_ILi256EEEEEELi256ENS_10bfloat16_tEfNS_4arch4Sm80ELb1ELb0ELb0ELb0ELb1ELb0ELb1ELb1EEENS1_21CollectiveEpilogueFwdINS6_IJS8_SA_S9_EEENS6_IJNS7_ILi1EEESI_SI_EEESC_SE_Li256ELb0ELb1ELb1ELb0EEENS1_30DynamicPersistentTileSchedulerILi256ELi256ELb1ELb1ELb0EEEEEEEEEvNT_6ParamsE --------------------------
	.section	.text._ZN7cutlass13device_kernelIN5flash19enable_sm80_to_sm89INS1_16FlashAttnFwdSm80INS1_25CollectiveMainloopFwdSm80ILi8ELi1ELb1EN4cute5tupleIJNS5_1CILi128EEENS7_ILi64EEENS7_ILi256EEEEEELi256ENS_10bfloat16_tEfNS_4arch4Sm80ELb1ELb0ELb0ELb0ELb1ELb0ELb1ELb1EEENS1_21CollectiveEpilogueFwdINS6_IJS8_SA_S9_EEENS6_IJNS7_ILi1EEESI_SI_EEESC_SE_Li256ELb0ELb1ELb1ELb0EEENS1_30DynamicPersistentTileSchedulerILi256ELi256ELb1ELb1ELb0EEEEEEEEEvNT_6ParamsE,"ax",@progbits
	.sectioninfo	@"SHI_REGISTERS=255"
	.align	128
.text._ZN7cutlass13device_kernelIN5flash19enable_sm80_to_sm89INS1_16FlashAttnFwdSm80INS1_25CollectiveMainloopFwdSm80ILi8ELi1ELb1EN4cute5tupleIJNS5_1CILi128EEENS7_ILi64EEENS7_ILi256EEEEEELi256ENS_10bfloat16_tEfNS_4arch4Sm80ELb1ELb0ELb0ELb0ELb1ELb0ELb1ELb1EEENS1_21CollectiveEpilogueFwdINS6_IJS8_SA_S9_EEENS6_IJNS7_ILi1EEESI_SI_EEESC_SE_Li256ELb0ELb1ELb1ELb0EEENS1_30DynamicPersistentTileSchedulerILi256ELi256ELb1ELb1ELb0EEEEEEEEEvNT_6ParamsE:
        .type           _ZN7cutlass13device_kernelIN5flash19enable_sm80_to_sm89INS1_16FlashAttnFwdSm80INS1_25CollectiveMainloopFwdSm80ILi8ELi1ELb1EN4cute5tupleIJNS5_1CILi128EEENS7_ILi64EEENS7_ILi256EEEEEELi256ENS_10bfloat16_tEfNS_4arch4Sm80ELb1ELb0ELb0ELb0ELb1ELb0ELb1ELb1EEENS1_21CollectiveEpilogueFwdINS6_IJS8_SA_S9_EEENS6_IJNS7_ILi1EEESI_SI_EEESC_SE_Li256ELb0ELb1ELb1ELb0EEENS1_30DynamicPersistentTileSchedulerILi256ELi256ELb1ELb1ELb0EEEEEEEEEvNT_6ParamsE,@function
        .size           _ZN7cutlass13device_kernelIN5flash19enable_sm80_to_sm89INS1_16FlashAttnFwdSm80INS1_25CollectiveMainloopFwdSm80ILi8ELi1ELb1EN4cute5tupleIJNS5_1CILi128EEENS7_ILi64EEENS7_ILi256EEEEEELi256ENS_10bfloat16_tEfNS_4arch4Sm80ELb1ELb0ELb0ELb0ELb1ELb0ELb1ELb1EEENS1_21CollectiveEpilogueFwdINS6_IJS8_SA_S9_EEENS6_IJNS7_ILi1EEESI_SI_EEESC_SE_Li256ELb0ELb1ELb1ELb0EEENS1_30DynamicPersistentTileSchedulerILi256ELi256ELb1ELb1ELb0EEEEEEEEEvNT_6ParamsE,(.L_x_3251 - _ZN7cutlass13device_kernelIN5flash19enable_sm80_to_sm89INS1_16FlashAttnFwdSm80INS1_25CollectiveMainloopFwdSm80ILi8ELi1ELb1EN4cute5tupleIJNS5_1CILi128EEENS7_ILi64EEENS7_ILi256EEEEEELi256ENS_10bfloat16_tEfNS_4arch4Sm80ELb1ELb0ELb0ELb0ELb1ELb0ELb1ELb1EEENS1_21CollectiveEpilogueFwdINS6_IJS8_SA_S9_EEENS6_IJNS7_ILi1EEESI_SI_EEESC_SE_Li256ELb0ELb1ELb1ELb0EEENS1_30DynamicPersistentTileSchedulerILi256ELi256ELb1ELb1ELb0EEEEEEEEEvNT_6ParamsE)
        .other          _ZN7cutlass13device_kernelIN5flash19enable_sm80_to_sm89INS1_16FlashAttnFwdSm80INS1_25CollectiveMainloopFwdSm80ILi8ELi1ELb1EN4cute5tupleIJNS5_1CILi128EEENS7_ILi64EEENS7_ILi256EEEEEELi256ENS_10bfloat16_tEfNS_4arch4Sm80ELb1ELb0ELb0ELb0ELb1ELb0ELb1ELb1EEENS1_21CollectiveEpilogueFwdINS6_IJS8_SA_S9_EEENS6_IJNS7_ILi1EEESI_SI_EEESC_SE_Li256ELb0ELb1ELb1ELb0EEENS1_30DynamicPersistentTileSchedulerILi256ELi256ELb1ELb1ELb0EEEEEEEEEvNT_6ParamsE,@"STO_CUDA_ENTRY STV_DEFAULT"
_ZN7cutlass13device_kernelIN5flash19enable_sm80_to_sm89INS1_16FlashAttnFwdSm80INS1_25CollectiveMainloopFwdSm80ILi8ELi1ELb1EN4cute5tupleIJNS5_1CILi128EEENS7_ILi64EEENS7_ILi256EEEEEELi256ENS_10bfloat16_tEfNS_4arch4Sm80ELb1ELb0ELb0ELb0ELb1ELb0ELb1ELb1EEENS1_21CollectiveEpilogueFwdINS6_IJS8_SA_S9_EEENS6_IJNS7_ILi1EEESI_SI_EEESC_SE_Li256ELb0ELb1ELb1ELb0EEENS1_30DynamicPersistentTileSchedulerILi256ELi256ELb1ELb1ELb0EEEEEEEEEvNT_6ParamsE:
[----:B------:R-:W-:-:S03]  /*0000*/  MOV R1, c[0x0][0x28] ;  /* 0x00000a0000017a02 */ /* 0x000fc60000000f00 */
[----:B------:R-:W1:Y:S01]  /*0010*/  S2R R17, SR_TID.X ;  /* 0x0000000000117919 */ /* 0x000e620000002100 */
[----:B------:R-:W-:-:S03]  /*0020*/  IADD3 R1, R1, -0x1f8, RZ ;  /* 0xfffffe0801017810 */ /* 0x000fc60007ffe0ff */
[----:B------:R-:W2:Y:S01]  /*0030*/  S2R R13, SR_CTAID.X ;  /* 0x00000000000d7919 */ /* 0x000ea20000002500 */
[----:B-1----:R-:W-:-:S05]  /*0040*/  SHF.R.U32.HI R2, RZ, 0x5, R17 ;  /* 0x00000005ff027819 */ /* 0x002fca0000011611 */
[----:B------:R-:W1:Y:S02]  /*0050*/  SHFL.IDX PT, R0, R2, RZ, 0x1f ;  /* 0x00001fff02007589 */ /* 0x000e6400000e0000 */
[----:B-1----:R-:W-:Y:S02]  /*0060*/  ISETP.GE.AND P0, PT, R0, 0x1, PT ;  /* 0x000000010000780c */ /* 0x002fe40003f06270 */
[----:B------:R1:W-:Y:S11]  /*0070*/  STL [R1+0x1e8], R0 ;  /* 0x0001e80001007387 */ /* 0x0003f60000100800 */
[----:B------:R-:W-:Y:S06]  /*0080*/  @P0 BAR.ARV 0x4, 0x100 ;  /* 0x0104000000000b1d */ /* 0x000fec0000002000 */
[----:B--2---:R-:W-:-:S13]  /*0090*/  ISETP.GE.AND P0, PT, R13, c[0x0][0x538], PT ;  /* 0x00014e000d007a0c */ /* 0x004fda0003f06270 */
[----:B------:R-:W-:Y:S05]  /*00a0*/  @P0 EXIT ;  /* 0x000000000000094d */ /* 0x000fea0003800000 */
[----:B-1----:R-:W-:Y:S01]  /*00b0*/  SHF.R.S32.HI R11, RZ, 0x1f, R17 ;  /* 0x0000001fff0b7819 */ /* 0x002fe20000011411 */
[----:B------:R-:W-:Y:S01]  /*00c0*/  IMAD.MOV.U32 R12, RZ, RZ, 0x10 ;  /* 0x00000010ff0c7424 */ /* 0x000fe200078e00ff */
[----:B------:R-:W-:Y:S02]  /*00d0*/  ULDC.64 UR6, c[0x0][0x118] ;  /* 0x0000460000067ab9 */ /* 0x000fe40000000a00 */
[CC--:B------:R-:W-:Y:S02]  /*00e0*/  LEA.HI R2, R11.reuse, R17.reuse, RZ, 0x4 ;  /* 0x000000110b027211 */ /* 0x0c0fe400078f20ff */
[CC--:B------:R-:W-:Y:S02]  /*00f0*/  LEA.HI R9, R11.reuse, R17.reuse, RZ, 0x3 ;  /* 0x000000110b097211 */ /* 0x0c0fe400078f18ff */
[----:B------:R-:W-:Y:S02]  /*0100*/  SHF.R.S32.HI R3, RZ, 0x4, R2 ;  /* 0x00000004ff037819 */ /* 0x000fe40000011402 */
[----:B------:R-:W-:-:S02]  /*0110*/  LEA.HI R4, R11, R17, RZ, 0x2 ;  /* 0x000000110b047211 */ /* 0x000fc400078f10ff */
[----:B------:R-:W-:Y:S02]  /*0120*/  LEA.HI R0, R2, R3, RZ, 0x1 ;  /* 0x0000000302007211 */ /* 0x000fe400078f08ff */
[----:B------:R-:W-:Y:S02]  /*0130*/  SHF.R.S32.HI R5, RZ, 0x3, R9 ;  /* 0x00000003ff057819 */ /* 0x000fe40000011409 */
[----:B------:R-:W-:-:S05]  /*0140*/  LOP3.LUT R0, R0, 0xfffffffe, RZ, 0xc0, !PT ;  /* 0xfffffffe00007812 */ /* 0x000fca00078ec0ff */
[----:B------:R-:W-:Y:S01]  /*0150*/  IMAD.IADD R8, R3, 0x1, -R0 ;  /* 0x0000000103087824 */ /* 0x000fe200078e0a00 */
[----:B------:R-:W-:Y:S02]  /*0160*/  LOP3.LUT R0, R2, 0xfffffff0, RZ, 0xc0, !PT ;  /* 0xfffffff002007812 */ /* 0x000fe400078ec0ff */
[----:B------:R-:W-:Y:S02]  /*0170*/  LOP3.LUT R3, R9, 0xfffffff8, RZ, 0xc0, !PT ;  /* 0xfffffff809037812 */ /* 0x000fe400078ec0ff */
[----:B------:R-:W-:Y:S01]  /*0180*/  LOP3.LUT R2, R4, 0xfffffffc, RZ, 0xc0, !PT ;  /* 0xfffffffc04027812 */ /* 0x000fe200078ec0ff */
[----:B------:R-:W-:Y:S02]  /*0190*/  IMAD.SHL.U32 R4, R5, 0x40, RZ ;  /* 0x0000004005047824 */ /* 0x000fe400078e00ff */
[C---:B------:R-:W-:Y:S02]  /*01a0*/  IMAD.IADD R5, R17.reuse, 0x1, -R3 ;  /* 0x0000000111057824 */ /* 0x040fe400078e0a03 */
[----:B------:R-:W-:Y:S01]  /*01b0*/  IMAD.IADD R3, R17, 0x1, -R2 ;  /* 0x0000000111037824 */ /* 0x000fe200078e0a02 */
[----:B------:R-:W-:Y:S01]  /*01c0*/  LOP3.LUT R2, R4, 0x1c0, RZ, 0xc0, !PT ;  /* 0x000001c004027812 */ /* 0x000fe200078ec0ff */
[----:B------:R-:W-:-:S02]  /*01d0*/  IMAD.SHL.U32 R16, R5, 0x8, RZ ;  /* 0x0000000805107824 */ /* 0x000fc400078e00ff */
[----:B------:R-:W-:Y:S01]  /*01e0*/  IMAD.IADD R0, R17, 0x1, -R0 ;  /* 0x0000000111007824 */ /* 0x000fe200078e0a00 */
[----:B------:R-:W-:Y:S01]  /*01f0*/  LEA.HI R4, R3, R3, RZ, 0x1 ;  /* 0x0000000303047211 */ /* 0x000fe200078f08ff */
[----:B------:R-:W-:Y:S01]  /*0200*/  IMAD.SHL.U32 R6, R5, 0x40, RZ ;  /* 0x0000004005067824 */ /* 0x000fe200078e00ff */
[----:B------:R-:W-:Y:S01]  /*0210*/  SHF.R.U32.HI R7, RZ, 0x3, R2 ;  /* 0x00000003ff077819 */ /* 0x000fe20000011602 */
[----:B------:R-:W-:Y:S01]  /*0220*/  STL [R1+0x64], R16 ;  /* 0x0000641001007387 */ /* 0x000fe20000100800 */
[----:B------:R-:W-:Y:S02]  /*0230*/  LOP3.LUT R4, R4, 0x1ffffffe, RZ, 0xc0, !PT ;  /* 0x1ffffffe04047812 */ /* 0x000fe400078ec0ff */
[----:B------:R-:W-:Y:S02]  /*0240*/  LOP3.LUT R5, R2, 0x38, R16, 0xf8, !PT ;  /* 0x0000003802057812 */ /* 0x000fe400078ef810 */
[----:B------:R-:W-:Y:S01]  /*0250*/  SHF.R.S32.HI R251, RZ, 0x1f, R0 ;  /* 0x0000001ffffb7819 */ /* 0x000fe20000011400 */
[----:B------:R-:W-:Y:S01]  /*0260*/  IMAD.IADD R10, R3, 0x1, -R4 ;  /* 0x00000001030a7824 */ /* 0x000fe200078e0a04 */
[----:B------:R-:W-:-:S02]  /*0270*/  LOP3.LUT R2, R6, 0x1c0, RZ, 0xc0, !PT ;  /* 0x000001c006027812 */ /* 0x000fc400078ec0ff */
[----:B------:R-:W-:Y:S02]  /*0280*/  LEA.HI R251, R251, R0, RZ, 0x3 ;  /* 0x00000000fbfb7211 */ /* 0x000fe400078f18ff */
[----:B------:R-:W-:Y:S01]  /*0290*/  LOP3.LUT R4, R2, 0x8, R9, 0xf8, !PT ;  /* 0x0000000802047812 */ /* 0x000fe200078ef809 */
[----:B------:R-:W-:Y:S01]  /*02a0*/  IMAD.MOV.U32 R9, RZ, RZ, 0x20 ;  /* 0x00000020ff097424 */ /* 0x000fe200078e00ff */
[----:B------:R-:W-:Y:S02]  /*02b0*/  LOP3.LUT R5, R5, R7, RZ, 0x3c, !PT ;  /* 0x0000000705057212 */ /* 0x000fe400078e3cff */
[----:B------:R-:W-:Y:S02]  /*02c0*/  SHF.R.U32.HI R2, RZ, 0x3, R2 ;  /* 0x00000003ff027819 */ /* 0x000fe40000011602 */
[-C--:B------:R-:W-:Y:S02]  /*02d0*/  LEA.HI R7, R11, R17.reuse, RZ, 0x5 ;  /* 0x000000110b077211 */ /* 0x080fe400078f28ff */
[C---:B------:R-:W-:Y:S01]  /*02e0*/  LOP3.LUT R3, R251.reuse, 0xfffffff8, RZ, 0xc0, !PT ;  /* 0xfffffff8fb037812 */ /* 0x040fe200078ec0ff */
[----:B------:R-:W-:Y:S01]  /*02f0*/  IMAD.SHL.U32 R251, R251, 0x40, RZ ;  /* 0x00000040fbfb7824 */ /* 0x000fe200078e00ff */
[----:B------:R-:W-:-:S02]  /*0300*/  LEA.HI R6, R11, R17, RZ, 0x6 ;  /* 0x000000110b067211 */ /* 0x000fc400078f30ff */
[----:B------:R-:W-:Y:S01]  /*0310*/  LOP3.LUT R248, R4, R2, RZ, 0x3c, !PT ;  /* 0x0000000204f87212 */ /* 0x000fe200078e3cff */
[----:B------:R-:W-:Y:S01]  /*0320*/  IMAD.IADD R0, R0, 0x1, -R3 ;  /* 0x0000000100007824 */ /* 0x000fe200078e0a03 */
[----:B------:R-:W-:Y:S01]  /*0330*/  LOP3.LUT R2, R7, 0xffffffe0, RZ, 0xc0, !PT ;  /* 0xffffffe007027812 */ /* 0x000fe200078ec0ff */
[----:B------:R-:W-:Y:S01]  /*0340*/  IMAD.SHL.U32 R4, R6, 0x8, RZ ;  /* 0x0000000806047824 */ /* 0x000fe200078e00ff */
[--C-:B------:R-:W-:Y:S01]  /*0350*/  SHF.R.S32.HI R6, RZ, 0x5, R7.reuse ;  /* 0x00000005ff067819 */ /* 0x100fe20000011407 */
[C---:B------:R-:W-:Y:S01]  /*0360*/  IMAD R248, R8.reuse, 0x200, R248 ;  /* 0x0000020008f87824 */ /* 0x040fe200078e02f8 */
[----:B------:R-:W-:Y:S01]  /*0370*/  SHF.R.S32.HI R3, RZ, 0x1f, R7 ;  /* 0x0000001fff037819 */ /* 0x000fe20000011407 */
[----:B------:R-:W-:Y:S01]  /*0380*/  IMAD.IADD R15, R17, 0x1, -R2 ;  /* 0x00000001110f7824 */ /* 0x000fe200078e0a02 */
[----:B------:R-:W-:Y:S01]  /*0390*/  LOP3.LUT R7, R5, 0x7ffffe00, R4, 0xf8, !PT ;  /* 0x7ffffe0005077812 */ /* 0x000fe200078ef804 */
[----:B------:R-:W-:Y:S01]  /*03a0*/  IMAD.SHL.U32 R4, R8, 0x8, RZ ;  /* 0x0000000808047824 */ /* 0x000fe200078e00ff */
[----:B------:R-:W-:-:S02]  /*03b0*/  LEA.HI R2, R3, R6, RZ, 0x3 ;  /* 0x0000000603027211 */ /* 0x000fc400078f18ff */
[----:B------:R-:W-:Y:S01]  /*03c0*/  SHF.R.S32.HI R5, RZ, 0x1f, R15 ;  /* 0x0000001fff057819 */ /* 0x000fe2000001140f */
[----:B------:R-:W-:Y:S01]  /*03d0*/  IMAD.SHL.U32 R7, R7, 0x2, RZ ;  /* 0x0000000207077824 */ /* 0x000fe200078e00ff */
[----:B------:R-:W-:Y:S02]  /*03e0*/  LOP3.LUT R2, R2, 0xffffff8, RZ, 0xc0, !PT ;  /* 0x0ffffff802027812 */ /* 0x000fe400078ec0ff */
[C---:B------:R-:W-:Y:S01]  /*03f0*/  R2P PR, R0.reuse, 0x6 ;  /* 0x0000000600007804 */ /* 0x040fe20000000000 */
[----:B------:R-:W-:Y:S01]  /*0400*/  IMAD.SHL.U32 R0, R0, 0x40, RZ ;  /* 0x0000004000007824 */ /* 0x000fe200078e00ff */
[----:B------:R-:W-:Y:S01]  /*0410*/  LEA.HI R5, R5, R15, RZ, 0x2 ;  /* 0x0000000f05057211 */ /* 0x000fe200078f10ff */
[----:B------:R-:W-:Y:S01]  /*0420*/  IMAD.IADD R3, R6, 0x1, -R2 ;  /* 0x0000000106037824 */ /* 0x000fe200078e0a02 */
[----:B------:R-:W-:Y:S02]  /*0430*/  IADD3 R8, R16, 0x80, RZ ;  /* 0x0000008010087810 */ /* 0x000fe40007ffe0ff */
[----:B------:R-:W-:-:S02]  /*0440*/  SHF.R.S32.HI R2, RZ, 0x2, R5 ;  /* 0x00000002ff027819 */ /* 0x000fc40000011405 */
[----:B------:R-:W-:Y:S02]  /*0450*/  LOP3.LUT R0, R0, 0x1c0, RZ, 0xc0, !PT ;  /* 0x000001c000007812 */ /* 0x000fe400078ec0ff */
[----:B------:R-:W-:Y:S01]  /*0460*/  LEA R248, R248, 0x10100, 0x1 ;  /* 0x00010100f8f87811 */ /* 0x000fe200078e08ff */
[----:B------:R-:W-:Y:S01]  /*0470*/  IMAD R14, R3, 0x10, R2 ;  /* 0x00000010030e7824 */ /* 0x000fe200078e0202 */
[----:B------:R-:W-:Y:S02]  /*0480*/  LOP3.LUT R4, R0, 0x8, R4, 0xf8, !PT ;  /* 0x0000000800047812 */ /* 0x000fe400078ef804 */
[----:B------:R-:W-:Y:S02]  /*0490*/  SEL R2, R12, 0xfffffff0, !P1 ;  /* 0xfffffff00c027807 */ /* 0x000fe40004800000 */
[----:B------:R-:W-:Y:S01]  /*04a0*/  SEL R3, R9, 0xffffffe0, !P2 ;  /* 0xffffffe009037807 */ /* 0x000fe20005000000 */
[----:B------:R-:W-:Y:S01]  /*04b0*/  STL [R1+0x1ec], R14 ;  /* 0x0001ec0e01007387 */ /* 0x000fe20000100800 */
[----:B------:R-:W-:-:S03]  /*04c0*/  SHF.R.U32.HI R0, RZ, 0x3, R0 ;  /* 0x00000003ff007819 */ /* 0x000fc60000011600 */
[----:B------:R-:W-:Y:S01]  /*04d0*/  IMAD.IADD R3, R2, 0x1, R3 ;  /* 0x0000000102037824 */ /* 0x000fe200078e0203 */
[----:B------:R-:W-:Y:S01]  /*04e0*/  LOP3.LUT R0, R4, R0, RZ, 0x3c, !PT ;  /* 0x0000000004007212 */ /* 0x000fe200078e3cff */
[----:B------:R-:W-:Y:S01]  /*04f0*/  STL [R1+0xd8], R13 ;  /* 0x0000d80d01007387 */ /* 0x000fe20000100800 */
[----:B------:R-:W-:Y:S01]  /*0500*/  LEA.HI R2, R11, R17, RZ, 0x7 ;  /* 0x000000110b027211 */ /* 0x000fe200078f38ff */
[----:B------:R-:W-:Y:S01]  /*0510*/  IMAD.MOV.U32 R4, RZ, RZ, 0x40 ;  /* 0x00000040ff047424 */ /* 0x000fe200078e00ff */
[----:B------:R-:W-:Y:S02]  /*0520*/  LOP3.LUT R251, R0, 0x7ffffe00, R251, 0xf8, !PT ;  /* 0x7ffffe0000fb7812 */ /* 0x000fe400078ef8fb */
[----:B------:R-:W-:Y:S02]  /*0530*/  SHF.R.S32.HI R0, RZ, 0x7, R2 ;  /* 0x00000007ff007819 */ /* 0x000fe40000011402 */
[----:B------:R-:W-:Y:S02]  /*0540*/  IADD3 R11, R16, 0x40, RZ ;  /* 0x00000040100b7810 */ /* 0x000fe40007ffe0ff */
[----:B------:R-:W-:-:S02]  /*0550*/  SHF.R.S32.HI R2, RZ, 0x1f, R16 ;  /* 0x0000001fff027819 */ /* 0x000fc40000011410 */
[----:B------:R-:W-:Y:S02]  /*0560*/  LOP3.LUT R0, R5, 0x7ffffffc, RZ, 0xc0, !PT ;  /* 0x7ffffffc05007812 */ /* 0x000fe400078ec0ff */
[----:B------:R-:W-:Y:S01]  /*0570*/  SHF.R.S32.HI R5, RZ, 0x1f, R11 ;  /* 0x0000001fff057819 */ /* 0x000fe2000001140b */
[----:B------:R1:W-:Y:S01]  /*0580*/  STL [R1+0x164], R2 ;  /* 0x0001640201007387 */ /* 0x0003e20000100800 */
[----:B------:R-:W-:Y:S01]  /*0590*/  LEA R251, R251, 0x100, 0x1 ;  /* 0x00000100fbfb7811 */ /* 0x000fe200078e08ff */
[----:B------:R-:W-:Y:S02]  /*05a0*/  IMAD.IADD R0, R15, 0x1, -R0 ;  /* 0x000000010f007824 */ /* 0x000fe400078e0a00 */
[----:B------:R-:W-:Y:S02]  /*05b0*/  STL [R1+0x84], R11 ;  /* 0x0000840b01007387 */ /* 0x000fe40000100800 */
[----:B------:R-:W-:Y:S02]  /*05c0*/  IMAD R3, R3, 0x2, R251 ;  /* 0x0000000203037824 */ /* 0x000fe400078e02fb */
[----:B------:R-:W-:Y:S04]  /*05d0*/  STL [R1+0x80], R8 ;  /* 0x0000800801007387 */ /* 0x000fe80000100800 */
[----:B------:R2:W-:Y:S01]  /*05e0*/  STL [R1+0x160], R5 ;  /* 0x0001600501007387 */ /* 0x0005e20000100800 */
[----:B-1----:R-:W-:-:S05]  /*05f0*/  IADD3 R2, R16, 0xc0, RZ ;  /* 0x000000c010027810 */ /* 0x002fca0007ffe0ff */
[----:B------:R1:W-:Y:S01]  /*0600*/  STL [R1+0x7c], R2 ;  /* 0x00007c0201007387 */ /* 0x0003e20000100800 */
[----:B--2---:R-:W-:-:S05]  /*0610*/  SHF.R.S32.HI R5, RZ, 0x1f, R8 ;  /* 0x0000001fff057819 */ /* 0x004fca0000011408 */
[----:B------:R2:W-:Y:S01]  /*0620*/  STL [R1+0x15c], R5 ;  /* 0x00015c0501007387 */ /* 0x0005e20000100800 */
[----:B-1----:R-:W-:-:S05]  /*0630*/  SHF.R.S32.HI R2, RZ, 0x1f, R2 ;  /* 0x0000001fff027819 */ /* 0x002fca0000011402 */
[----:B------:R1:W-:Y:S04]  /*0640*/  STL [R1+0x158], R2 ;  /* 0x0001580201007387 */ /* 0x0003e80000100800 */
[----:B------:R-:W-:Y:S01]  /*0650*/  STL [R1+0x58], R7 ;  /* 0x0000580701007387 */ /* 0x000fe20000100800 */
[----:B--2---:R-:W-:Y:S01]  /*0660*/  IMAD.SHL.U32 R5, R0, 0x2, RZ ;  /* 0x0000000200057824 */ /* 0x004fe200078e00ff */
[----:B------:R-:W-:-:S04]  /*0670*/  SEL R0, R9, 0xffffffe0, !P1 ;  /* 0xffffffe009007807 */ /* 0x000fc80004800000 */
[C---:B------:R-:W-:Y:S02]  /*0680*/  IADD3 R38, R5.reuse, 0x8, RZ ;  /* 0x0000000805267810 */ /* 0x040fe40007ffe0ff */
[C---:B------:R-:W-:Y:S02]  /*0690*/  IADD3 R37, R5.reuse, 0x10, RZ ;  /* 0x0000001005257810 */ /* 0x040fe40007ffe0ff */
[C---:B------:R-:W-:Y:S02]  /*06a0*/  IADD3 R36, R5.reuse, 0x18, RZ ;  /* 0x0000001805247810 */ /* 0x040fe40007ffe0ff */
[C---:B------:R-:W-:Y:S02]  /*06b0*/  IADD3 R35, R5.reuse, 0x20, RZ ;  /* 0x0000002005237810 */ /* 0x040fe40007ffe0ff */
[C---:B------:R-:W-:Y:S02]  /*06c0*/  IADD3 R34, R5.reuse, 0x28, RZ ;  /* 0x0000002805227810 */ /* 0x040fe40007ffe0ff */
[----:B------:R-:W-:-:S02]  /*06d0*/  IADD3 R33, R5, 0x30, RZ ;  /* 0x0000003005217810 */ /* 0x000fc40007ffe0ff */
[C---:B------:R-:W-:Y:S01]  /*06e0*/  IADD3 R32, R5.reuse, 0x38, RZ ;  /* 0x0000003805207810 */ /* 0x040fe20007ffe0ff */
[----:B-1----:R-:W-:Y:S01]  /*06f0*/  IMAD R2, R10, 0x8, R14 ;  /* 0x000000080a027824 */ /* 0x002fe200078e020e */
[C---:B------:R-:W-:Y:S02]  /*0700*/  IADD3 R31, R5.reuse, 0x40, RZ ;  /* 0x00000040051f7810 */ /* 0x040fe40007ffe0ff */
[C---:B------:R-:W-:Y:S02]  /*0710*/  IADD3 R30, R5.reuse, 0x48, RZ ;  /* 0x00000048051e7810 */ /* 0x040fe40007ffe0ff */
[----:B------:R1:W-:Y:S01]  /*0720*/  STL [R1+0x1e4], R2 ;  /* 0x0001e40201007387 */ /* 0x0003e20000100800 */
        /* <DEDUP_REMOVED lines=28> */
[----:B-1----:R-:W-:Y:S01]  /*08f0*/  SEL R2, R4, 0xffffffc0, !P2 ;  /* 0xffffffc004027807 */ /* 0x002fe20005000000 */
[----:B------:R-:W-:Y:S01]  /*0900*/  STL [R1+0x134], R30 ;  /* 0x0001341e01007387 */ /* 0x000fe20000100800 */
[----:B------:R-:W-:-:S02]  /*0910*/  IADD3 R8, R5, 0xe8, RZ ;  /* 0x000000e805087810 */ /* 0x000fc40007ffe0ff */
[----:B------:R-:W-:Y:S01]  /*0920*/  SHF.R.S32.HI R4, RZ, 0x1f, R38 ;  /* 0x0000001fff047819 */ /* 0x000fe20000011426 */
[----:B------:R-:W-:Y:S01]  /*0930*/  STL [R1+0x130], R29 ;  /* 0x0001301d01007387 */ /* 0x000fe20000100800 */
[----:B------:R-:W-:Y:S01]  /*0940*/  IADD3 R7, R5, 0xf0, RZ ;  /* 0x000000f005077810 */ /* 0x000fe20007ffe0ff */
[----:B------:R-:W-:Y:S01]  /*0950*/  IMAD.IADD R252, R251, 0x1, R2 ;  /* 0x00000001fbfc7824 */ /* 0x000fe200078e0202 */
[----:B------:R-:W-:Y:S01]  /*0960*/  SHF.R.S32.HI R9, RZ, 0x1f, R37 ;  /* 0x0000001fff097819 */ /* 0x000fe20000011425 */
[----:B------:R-:W-:Y:S01]  /*0970*/  STL [R1+0x12c], R28 ;  /* 0x00012c1c01007387 */ /* 0x000fe20000100800 */
[----:B--2---:R-:W-:Y:S02]  /*0980*/  IADD3 R5, R5, 0xf8, RZ ;  /* 0x000000f805057810 */ /* 0x004fe40007ffe0ff */
[----:B------:R-:W-:Y:S01]  /*0990*/  SHF.R.S32.HI R10, RZ, 0x1f, R35 ;  /* 0x0000001fff0a7819 */ /* 0x000fe20000011423 */
        /* <DEDUP_REMOVED lines=24> */
[----:B---3--:R-:W-:-:S03]  /*0b20*/  SHF.R.S32.HI R7, RZ, 0x1f, R7 ;  /* 0x0000001fff077819 */ /* 0x008fc60000011407 */
[----:B------:R1:W-:Y:S01]  /*0b30*/  STL [R1+0x1d8], R4 ;  /* 0x0001d80401007387 */ /* 0x0003e20000100800 */
[----:B----4-:R-:W-:-:S03]  /*0b40*/  SHF.R.S32.HI R9, RZ, 0x1f, R33 ;  /* 0x0000001fff097819 */ /* 0x010fc60000011421 */
        /* <DEDUP_REMOVED lines=45> */
[----:B------:R-:W-:Y:S01]  /*0e20*/  STL [R1+0x178], R9 ;  /* 0x0001780901007387 */ /* 0x000fe20000100800 */
[----:B-1----:R-:W-:-:S05]  /*0e30*/  SHF.R.S32.HI R4, RZ, 0x1f, R11 ;  /* 0x0000001fff047819 */ /* 0x002fca000001140b */
[----:B------:R1:W-:Y:S04]  /*0e40*/  STL [R1+0x174], R4 ;  /* 0x0001740401007387 */ /* 0x0003e80000100800 */
[----:B------:R-:W-:Y:S04]  /*0e50*/  STL [R1+0x170], R8 ;  /* 0x0001700801007387 */ /* 0x000fe80000100800 */
[----:B------:R-:W-:Y:S01]  /*0e60*/  STL [R1+0x16c], R7 ;  /* 0x00016c0701007387 */ /* 0x000fe20000100800 */
[----:B-1----:R-:W-:Y:S01]  /*0e70*/  IMAD R4, R6, 0x800, R251 ;  /* 0x0000080006047824 */ /* 0x002fe200078e02fb */
[----:B------:R-:W-:Y:S01]  /*0e80*/  SHF.R.S32.HI R6, RZ, 0x1f, R5 ;  /* 0x0000001fff067819 */ /* 0x000fe20000011405 */
[----:B------:R-:W-:-:S04]  /*0e90*/  IMAD.IADD R5, R251, 0x1, R0 ;  /* 0x00000001fb057824 */ /* 0x000fc800078e0200 */
[----:B------:R-:W-:Y:S04]  /*0ea0*/  STL [R1+0x168], R6 ;  /* 0x0001680601007387 */ /* 0x000fe80000100800 */
[----:B------:R1:W-:Y:S04]  /*0eb0*/  STL [R1+0x3c], R3 ;  /* 0x00003c0301007387 */ /* 0x0003e80000100800 */
[----:B------:R-:W-:Y:S01]  /*0ec0*/  STL [R1], R5 ;  /* 0x0000000501007387 */ /* 0x000fe20000100800 */
[----:B-1----:R-:W-:Y:S01]  /*0ed0*/  IMAD.IADD R3, R0, 0x1, R4 ;  /* 0x0000000100037824 */ /* 0x002fe200078e0204 */
[C---:B------:R-:W-:Y:S01]  /*0ee0*/  IADD3 R0, R2.reuse, R251, R0 ;  /* 0x000000fb02007210 */ /* 0x040fe20007ffe000 */
[----:B------:R-:W-:-:S04]  /*0ef0*/  IMAD.IADD R4, R2, 0x1, R4 ;  /* 0x0000000102047824 */ /* 0x000fc800078e0204 */
[----:B------:R1:W-:Y:S04]  /*0f00*/  STL [R1+0x4], R0 ;  /* 0x0000040001007387 */ /* 0x0003e80000100800 */
[----:B------:R2:W-:Y:S04]  /*0f10*/  STL [R1+0x4c], R3 ;  /* 0x00004c0301007387 */ /* 0x0005e80000100800 */
[----:B------:R2:W-:Y:S01]  /*0f20*/  STL [R1+0x54], R4 ;  /* 0x0000540401007387 */ /* 0x0005e20000100800 */
[----:B-1----:R-:W-:-:S05]  /*0f30*/  IMAD.IADD R0, R2, 0x1, R3 ;  /* 0x0000000102007824 */ /* 0x002fca00078e0203 */
[----:B------:R2:W-:Y:S02]  /*0f40*/  STL [R1+0x50], R0 ;  /* 0x0000500001007387 */ /* 0x0005e40000100800 */
.L_x_1081:
[----:B--2---:R-:W2:Y:S01]  /*0f50*/  LDL R4, [R1+0xd8] ;  /* 0x0000d80001047983 */ /* 0x004ea20000100800 */
[----:B------:R-:W-:Y:S01]  /*0f60*/  IMAD.MOV.U32 R0, RZ, RZ, c[0x0][0x560] ;  /* 0x00015800ff007624 */ /* 0x000fe200078e00ff */
[----:B------:R-:W-:Y:S01]  /*0f70*/  YIELD ;  /* 0x0000000000007946 */ /* 0x000fe20003800000 */
[----:B------:R-:W-:Y:S03]  /*0f80*/  BSSY B0, `(.L_x_1036) ;  /* 0x0000016000007945 */ /* 0x000fe60003800000 */
[----:B------:R-:W-:-:S13]  /*0f90*/  ISETP.NE.AND P0, PT, R0, 0x1, PT ;  /* 0x000000010000780c */ /* 0x000fda0003f05270 */
[----:B--2---:R-:W-:Y:S01]  /*0fa0*/  @P0 IMAD.HI.U32 R0, R4, c[0x0][0x564], RZ ;  /* 0x0001590004000a27 */ /* 0x004fe200078e00ff */
[----:B------:R-:W-:-:S04]  /*0fb0*/  MOV R3, R4 ;  /* 0x0000000400037202 */ /* 0x000fc80000000f00 */
[----:B------:R-:W-:-:S04]  /*0fc0*/  @P0 SHF.R.U32.HI R3, RZ, c[0x0][0x568], R0 ;  /* 0x00015a00ff030a19 */ /* 0x000fc80000011600 */
[----:B------:R-:W-:Y:S01]  /*0fd0*/  ISETP.GE.AND P0, PT, R3, c[0x0][0x578], PT ;  /* 0x00015e0003007a0c */ /* 0x000fe20003f06270 */
[----:B------:R-:W-:-:S04]  /*0fe0*/  IMAD.MOV R2, RZ, RZ, -R3 ;  /* 0x000000ffff027224 */ /* 0x000fc800078e0a03 */
[----:B------:R-:W-:-:S08]  /*0ff0*/  IMAD R2, R2, c[0x0][0x560], R4 ;  /* 0x0001580002027a24 */ /* 0x000fd000078e0204 */
[----:B------:R-:W-:Y:S05]  /*1000*/  @!P0 BRA `(.L_x_1037) ;  /* 0x0000007000008947 */ /* 0x000fea0003800000 */
[----:B------:R-:W-:-:S04]  /*1010*/  MOV R0, c[0x0][0x56c] ;  /* 0x00015b0000007a02 */ /* 0x000fc80000000f00 */
[----:B------:R-:W-:Y:S02]  /*1020*/  ISETP.NE.AND P0, PT, R0, 0x1, PT ;  /* 0x000000010000780c */ /* 0x000fe40003f05270 */
[----:B------:R-:W-:-:S11]  /*1030*/  MOV R0, R2 ;  /* 0x0000000200007202 */ /* 0x000fd60000000f00 */
[----:B------:R-:W-:-:S05]  /*1040*/  @P0 IMAD.HI.U32 R4, R2, c[0x0][0x570], RZ ;  /* 0x00015c0002040a27 */ /* 0x000fca00078e00ff */
[----:B------:R-:W-:-:S05]  /*1050*/  @P0 SHF.R.U32.HI R0, RZ, c[0x0][0x574], R4 ;  /* 0x00015d00ff000a19 */ /* 0x000fca0000011604 */
[----:B------:R-:W-:Y:S01]  /*1060*/  IMAD R4, R0, c[0x0][0x56c], RZ ;  /* 0x00015b0000047a24 */ /* 0x000fe200078e02ff */
[----:B------:R-:W-:Y:S05]  /*1070*/  BRA `(.L_x_1038) ;  /* 0x0000006000007947 */ /* 0x000fea0003800000 */
.L_x_1037:
[----:B------:R-:W-:-:S04]  /*1080*/  MOV R0, c[0x0][0x554] ;  /* 0x0001550000007a02 */ /* 0x000fc80000000f00 */
[----:B------:R-:W-:Y:S02]  /*1090*/  ISETP.NE.AND P0, PT, R0, 0x1, PT ;  /* 0x000000010000780c */ /* 0x000fe40003f05270 */
[----:B------:R-:W-:-:S11]  /*10a0*/  MOV R0, R2 ;  /* 0x0000000200007202 */ /* 0x000fd60000000f00 */
[----:B------:R-:W-:-:S05]  /*10b0*/  @P0 IMAD.HI.U32 R4, R2, c[0x0][0x558], RZ ;  /* 0x0001560002040a27 */ /* 0x000fca00078e00ff */
[----:B------:R-:W-:-:S05]  /*10c0*/  @P0 SHF.R.U32.HI R0, RZ, c[0x0][0x55c], R4 ;  /* 0x00015700ff000a19 */ /* 0x000fca0000011604 */
[----:B------:R-:W-:Y:S02]  /*10d0*/  IMAD R4, R0, c[0x0][0x554], RZ ;  /* 0x0001550000047a24 */ /* 0x000fe400078e02ff */
.L_x_1038:
[----:B------:R-:W-:Y:S05]  /*10e0*/  BSYNC B0 ;  /* 0x0000000000007941 */ /* 0x000fea0003800000 */
.L_x_1036:
[----:B------:R-:W-:Y:S01]  /*10f0*/  IMAD.MOV.U32 R5, RZ, RZ, c[0x0][0x548] ;  /* 0x00015200ff057624 */ /* 0x000fe200078e00ff */
[----:B------:R-:W-:Y:S01]  /*1100*/  ISETP.NE.U32.AND P0, PT, RZ, c[0x0][0x370], PT ;  /* 0x0000dc00ff007a0c */ /* 0x000fe20003f05070 */
[----:B------:R-:W2:Y:S01]  /*1110*/  LDL.LU R16, [R1+0xd0] ;  /* 0x0000d00001107983 */ /* 0x000ea20000300800 */
[----:B------:R-:W-:Y:S02]  /*1120*/  IMAD.IADD R4, R2, 0x1, -R4 ;  /* 0x0000000102047824 */ /* 0x000fe400078e0a04 */
[----:B------:R-:W-:Y:S01]  /*1130*/  ISETP.NE.AND P1, PT, R5, 0x1, PT ;  /* 0x000000010500780c */ /* 0x000fe20003f25270 */
[----:B------:R-:W-:Y:S01]  /*1140*/  IMAD.MOV.U32 R132, RZ, RZ, RZ ;  /* 0x000000ffff847224 */ /* 0x000fe200078e00ff */
[----:B------:R-:W-:Y:S01]  /*1150*/  ISETP.NE.AND.EX P0, PT, RZ, c[0x0][0x374], PT, P0 ;  /* 0x0000dd00ff007a0c */ /* 0x000fe20003f05300 */
[----:B------:R-:W-:-:S04]  /*1160*/  IMAD R4, R3, c[0x0][0x554], R4 ;  /* 0x0001550003047a24 */ /* 0x000fc800078e0204 */
[----:B------:R-:W-:-:S06]  /*1170*/  IMAD.MOV.U32 R15, RZ, RZ, R4 ;  /* 0x000000ffff0f7224 */ /* 0x000fcc00078e0004 */
[----:B------:R-:W-:-:S04]  /*1180*/  @P1 IMAD.HI.U32 R2, R4, c[0x0][0x54c], RZ ;  /* 0x0001530004021a27 */ /* 0x000fc800078e00ff */
[----:B------:R-:W-:Y:S01]  /*1190*/  @P0 IMAD.MOV.U32 R3, RZ, RZ, 0x4 ;  /* 0x00000004ff030424 */ /* 0x000fe200078e00ff */
[----:B------:R-:W-:-:S05]  /*11a0*/  @P1 SHF.R.U32.HI R15, RZ, c[0x0][0x550], R2 ;  /* 0x00015400ff0f1a19 */ /* 0x000fca0000011602 */
[----:B------:R-:W-:Y:S01]  /*11b0*/  @P0 IMAD.WIDE R2, R15, R3, c[0x0][0x370] ;  /* 0x0000dc000f020625 */ /* 0x000fe200078e0203 */
[----:B------:R1:W-:Y:S04]  /*11c0*/  STL [R1+0xc4], R15 ;  /* 0x0000c40f01007387 */ /* 0x0003e80000100800 */
[----:B------:R3:W4:Y:S01]  /*11d0*/  @P0 LDG.E R132, [R2.64] ;  /* 0x0000000602840981 */ /* 0x000722000c1e1900 */
[----:B------:R-:W-:Y:S01]  /*11e0*/  IMAD.MOV.U32 R12, RZ, RZ, R0 ;  /* 0x000000ffff0c7224 */ /* 0x000fe200078e0000 */
[----:B------:R-:W-:Y:S01]  /*11f0*/  BSSY B0, `(.L_x_1039) ;  /* 0x0000047000007945 */ /* 0x000fe20003800000 */
[----:B------:R-:W-:Y:S02]  /*1200*/  IMAD.MOV.U32 R14, RZ, RZ, c[0x0][0x2c4] ;  /* 0x0000b100ff0e7624 */ /* 0x000fe400078e00ff */
[----:B------:R-:W-:-:S03]  /*1210*/  IMAD.MOV.U32 R28, RZ, RZ, 0x40 ;  /* 0x00000040ff1c7424 */ /* 0x000fc600078e00ff */
[----:B------:R-:W-:Y:S02]  /*1220*/  ISETP.NE.AND P3, PT, R14, 0x1, PT ;  /* 0x000000010e00780c */ /* 0x000fe40003f65270 */
[----:B------:R-:W-:Y:S01]  /*1230*/  IADD3 R5, R28, -c[0x0][0x168], RZ ;  /* 0x80005a001c057a10 */ /* 0x000fe20007ffe0ff */
[----:B---3--:R-:W-:-:S05]  /*1240*/  IMAD.MOV.U32 R2, RZ, RZ, c[0x0][0x53c] ;  /* 0x00014f00ff027624 */ /* 0x008fca00078e00ff */
[----:B------:R-:W-:Y:S02]  /*1250*/  ISETP.NE.AND P0, PT, R2, 0x1, PT ;  /* 0x000000010200780c */ /* 0x000fe40003f05270 */
[----:B------:R-:W-:-:S11]  /*1260*/  LOP3.LUT R2, R0, 0x1ffffff, RZ, 0x3c, !PT ;  /* 0x01ffffff00027812 */ /* 0x000fd600078e3cff */
[----:B------:R-:W-:Y:S01]  /*1270*/  @P0 IMAD.HI.U32 R3, R0, c[0x0][0x540], RZ ;  /* 0x0001500000030a27 */ /* 0x000fe200078e00ff */
[----:B------:R-:W-:-:S03]  /*1280*/  IADD3 R0, R2, c[0x0][0x53c], RZ ;  /* 0x00014f0002007a10 */ /* 0x000fc60007ffe0ff */
[----:B------:R-:W-:Y:S01]  /*1290*/  IMAD.MOV.U32 R2, RZ, RZ, c[0x0][0x2ac] ;  /* 0x0000ab00ff027624 */ /* 0x000fe200078e00ff */
[----:B------:R-:W-:-:S03]  /*12a0*/  @P0 SHF.R.U32.HI R12, RZ, c[0x0][0x544], R3 ;  /* 0x00015100ff0c0a19 */ /* 0x000fc60000011603 */
[----:B------:R-:W-:Y:S02]  /*12b0*/  IMAD R168, R2, c[0x0][0x1d0], RZ ;  /* 0x0000740002a87a24 */ /* 0x000fe400078e02ff */
[----:B------:R-:W-:Y:S01]  /*12c0*/  IMAD R0, R12, c[0x0][0x53c], R0 ;  /* 0x00014f000c007a24 */ /* 0x000fe200078e0200 */
[----:B------:R1:W-:Y:S01]  /*12d0*/  STL [R1+0xcc], R12 ;  /* 0x0000cc0c01007387 */ /* 0x0003e20000100800 */
[----:B------:R-:W-:Y:S01]  /*12e0*/  IMAD R2, R2, c[0x0][0x1d0], R5 ;  /* 0x0000740002027a24 */ /* 0x000fe200078e0205 */
[----:B------:R-:W-:Y:S01]  /*12f0*/  IADD3 R5, R168, 0x3f, RZ ;  /* 0x0000003fa8057810 */ /* 0x000fe20007ffe0ff */
[----:B------:R-:W-:-:S05]  /*1300*/  IMAD.SHL.U32 R11, R0, 0x80, RZ ;  /* 0x00000080000b7824 */ /* 0x000fca00078e00ff */
[----:B------:R-:W-:Y:S01]  /*1310*/  IADD3 R0, R11, 0x7f, RZ ;  /* 0x0000007f0b007810 */ /* 0x000fe20007ffe0ff */
[----:B------:R1:W-:Y:S04]  /*1320*/  STL [R1+0xd4], R11 ;  /* 0x0000d40b01007387 */ /* 0x0003e80000100800 */
[----:B------:R-:W-:-:S05]  /*1330*/  @P3 IMAD.HI.U32 R3, R0, c[0x0][0x2c8], RZ ;  /* 0x0000b20000033a27 */ /* 0x000fca00078e00ff */
[----:B------:R-:W-:-:S05]  /*1340*/  @P3 SHF.R.U32.HI R0, RZ, c[0x0][0x2cc], R3 ;  /* 0x0000b300ff003a19 */ /* 0x000fca0000011603 */
[----:B------:R-:W-:Y:S01]  /*1350*/  IMAD.IADD R0, R2, 0x1, R0 ;  /* 0x0000000102007824 */ /* 0x000fe200078e0200 */
[----:B------:R-:W-:-:S04]  /*1360*/  SHF.R.S32.HI R2, RZ, 0x1f, R5 ;  /* 0x0000001fff027819 */ /* 0x000fc80000011405 */
[----:B------:R-:W-:Y:S02]  /*1370*/  SHF.R.S32.HI R3, RZ, 0x1f, R0 ;  /* 0x0000001fff037819 */ /* 0x000fe40000011400 */
[----:B------:R-:W-:Y:S02]  /*1380*/  LEA.HI R2, R2, R5, RZ, 0x6 ;  /* 0x0000000502027211 */ /* 0x000fe400078f30ff */
[----:B------:R-:W-:Y:S02]  /*1390*/  LEA.HI R3, R3, R0, RZ, 0x6 ;  /* 0x0000000003037211 */ /* 0x000fe400078f30ff */
[----:B------:R-:W-:Y:S02]  /*13a0*/  SHF.R.S32.HI R0, RZ, 0x6, R2 ;  /* 0x00000006ff007819 */ /* 0x000fe40000011402 */
[----:B------:R-:W-:-:S04]  /*13b0*/  SHF.R.S32.HI R2, RZ, 0x6, R3 ;  /* 0x00000006ff027819 */ /* 0x000fc80000011403 */
[----:B------:R-:W-:Y:S01]  /*13c0*/  IMNMX R7, R0, R2, PT ;  /* 0x0000000200077217 */ /* 0x000fe20003800200 */
[----:B------:R-:W-:Y:S02]  /*13d0*/  IMAD.MOV R0, RZ, RZ, -R15 ;  /* 0x000000ffff007224 */ /* 0x000fe400078e0a0f */
[----:B------:R-:W-:Y:S01]  /*13e0*/  IMAD.MOV.U32 R2, RZ, RZ, RZ ;  /* 0x000000ffff027224 */ /* 0x000fe200078e00ff */
[----:B------:R-:W-:Y:S01]  /*13f0*/  ISETP.GE.AND P0, PT, R7, 0x1, PT ;  /* 0x000000010700780c */ /* 0x000fe20003f06270 */
[----:B------:R-:W-:Y:S01]  /*1400*/  IMAD R134, R0, c[0x0][0x548], R4 ;  /* 0x0001520000867a24 */ /* 0x000fe200078e0204 */
[----:B--2---:R-:W-:-:S04]  /*1410*/  LOP3.LUT R16, R16, 0xfffffffd, RZ, 0xc0, !PT ;  /* 0xfffffffd10107812 */ /* 0x004fc800078ec0ff */
[----:B------:R-:W-:-:S05]  /*1420*/  @P3 LOP3.LUT R16, R16, 0x2, RZ, 0xfc, !PT ;  /* 0x0000000210103812 */ /* 0x000fca00078efcff */
[----:B------:R1:W-:Y:S04]  /*1430*/  STL [R1+0xd0], R16 ;  /* 0x0000d01001007387 */ /* 0x0003e80000100800 */
[----:B----4-:R1:W-:Y:S04]  /*1440*/  STL [R1+0xa0], R132 ;  /* 0x0000a08401007387 */ /* 0x0103e80000100800 */
[----:B------:R1:W-:Y:S01]  /*1450*/  STL [R1+0xc8], R134 ;  /* 0x0000c88601007387 */ /* 0x0003e20000100800 */
[----:B------:R-:W-:Y:S05]  /*1460*/  @!P0 BRA `(.L_x_1040) ;  /* 0x000001f000008947 */ /* 0x000fea0003800000 */
[----:B------:R-:W-:-:S04]  /*1470*/  SHF.R.U32.HI R0, RZ, 0x10, R12 ;  /* 0x00000010ff007819 */ /* 0x000fc8000001160c */
[----:B------:R-:W-:-:S04]  /*1480*/  ISETP.NE.AND P0, PT, R0, RZ, PT ;  /* 0x000000ff0000720c */ /* 0x000fc80003f05270 */
[----:B------:R-:W-:-:S04]  /*1490*/  SEL R0, R0, c[0x0][0x338], P0 ;  /* 0x0000ce0000007a07 */ /* 0x000fc80000000000 */
[----:B------:R-:W-:Y:S02]  /*14a0*/  IABS R3, R0 ;  /* 0x0000000000037213 */ /* 0x000fe40000000000 */
[----:B------:R-:W-:Y:S02]  /*14b0*/  IADD3 R6, R0, -0x1, R7 ;  /* 0xffffffff00067810 */ /* 0x000fe40007ffe007 */
[----:B------:R-:W2:Y:S02]  /*14c0*/  I2F.RP R4, R3 ;  /* 0x0000000300047306 */ /* 0x000ea40000209400 */
[----:B------:R-:W-:Y:S02]  /*14d0*/  IABS R10, R6 ;  /* 0x00000006000a7213 */ /* 0x000fe40000000000 */
[----:B------:R-:W-:-:S04]  /*14e0*/  LOP3.LUT R6, R6, R0, RZ, 0x3c, !PT ;  /* 0x0000000006067212 */ /* 0x000fc800078e3cff */
[----:B------:R-:W-:Y:S01]  /*14f0*/  ISETP.GE.AND P1, PT, R6, RZ, PT ;  /* 0x000000ff0600720c */ /* 0x000fe20003f26270 */
[----:B--2---:R-:W2:Y:S02]  /*1500*/  MUFU.RCP R4, R4 ;  /* 0x0000000400047308 */ /* 0x004ea40000001000 */
[----:B--2---:R-:W-:-:S06]  /*1510*/  IADD3 R4, R4, 0xffffffe, RZ ;  /* 0x0ffffffe04047810 */ /* 0x004fcc0007ffe0ff */
[----:B------:R-:W2:Y:S02]  /*1520*/  F2I.FTZ.U32.TRUNC.NTZ R5, R4 ;  /* 0x0000000400057305 */ /* 0x000ea4000021f000 */
[----:B--2---:R-:W-:Y:S02]  /*1530*/  IMAD.MOV R2, RZ, RZ, -R5 ;  /* 0x000000ffff027224 */ /* 0x004fe400078e0a05 */
[----:B------:R-:W-:Y:S02]  /*1540*/  IMAD.MOV.U32 R4, RZ, RZ, RZ ;  /* 0x000000ffff047224 */ /* 0x000fe400078e00ff */
        /* <DEDUP_REMOVED lines=13> */
[----:B------:R-:W-:-:S13]  /*1620*/  ISETP.GE.U32.AND P2, PT, R4, R3, PT ;  /* 0x000000030400720c */ /* 0x000fda0003f46070 */
[----:B------:R-:W-:-:S05]  /*1630*/  @P2 IADD3 R2, R2, 0x1, RZ ;  /* 0x0000000102022810 */ /* 0x000fca0007ffe0ff */
[----:B------:R-:W-:Y:S01]  /*1640*/  @!P1 IMAD.MOV R2, RZ, RZ, -R2 ;  /* 0x000000ffff029224 */ /* 0x000fe200078e0a02 */
[----:B------:R-:W-:Y:S02]  /*1650*/  @!P0 LOP3.LUT R2, RZ, R0, RZ, 0x33, !PT ;  /* 0x00000000ff028212 */ /* 0x000fe400078e33ff */
.L_x_1040:
[----:B------:R-:W-:Y:S05]  /*1660*/  BSYNC B0 ;  /* 0x0000000000007941 */ /* 0x000fea0003800000 */
.L_x_1039:
[----:B------:R-:W-:Y:S01]  /*1670*/  LOP3.LUT R0, R12, 0xffff, RZ, 0xc0, !PT ;  /* 0x0000ffff0c007812 */ /* 0x000fe200078ec0ff */
[----:B------:R-:W-:Y:S01]  /*1680*/  CS2R R130, SRZ ;  /* 0x0000000000827805 */ /* 0x000fe2000001ff00 */
[----:B-1----:R-:W-:Y:S01]  /*1690*/  CS2R R12, SRZ ;  /* 0x00000000000c7805 */ /* 0x002fe2000001ff00 */
[----:B------:R-:W-:Y:S01]  /*16a0*/  CS2R R128, SRZ ;  /* 0x0000000000807805 */ /* 0x000fe2000001ff00 */
[----:B------:R-:W-:Y:S01]  /*16b0*/  CS2R R126, SRZ ;  /* 0x00000000007e7805 */ /* 0x000fe2000001ff00 */
[----:B------:R-:W-:Y:S01]  /*16c0*/  IMAD R133, R0, R2, RZ ;  /* 0x0000000200857224 */ /* 0x000fe200078e02ff */
[----:B------:R-:W-:Y:S01]  /*16d0*/  PRMT R0, RZ, 0x7610, R0 ;  /* 0x00007610ff007816 */ /* 0x000fe20000000000 */
[----:B------:R-:W-:Y:S01]  /*16e0*/  CS2R R124, SRZ ;  /* 0x00000000007c7805 */ /* 0x000fe2000001ff00 */
        /* <DEDUP_REMOVED lines=66> */
[----:B-1----:R-:W-:-:S04]  /*1b10*/  ISETP.NE.U32.AND P0, PT, RZ, c[0x0][0x340], PT ;  /* 0x0000d000ff007a0c */ /* 0x002fc80003f05070 */
[----:B------:R-:W-:-:S13]  /*1b20*/  ISETP.NE.AND.EX P0, PT, RZ, c[0x0][0x344], PT, P0 ;  /* 0x0000d100ff007a0c */ /* 0x000fda0003f05300 */
[----:B------:R-:W-:-:S04]  /*1b30*/  @P0 IMAD.MOV.U32 R2, RZ, RZ, 0x4 ;  /* 0x00000004ff020424 */ /* 0x000fc800078e00ff */
[----:B------:R-:W-:-:S05]  /*1b40*/  @P0 IMAD.WIDE R2, R15, R2, c[0x0][0x340] ;  /* 0x0000d0000f020625 */ /* 0x000fca00078e0202 */
[----:B------:R1:W5:Y:S01]  /*1b50*/  @P0 LDG.E R0, [R2.64] ;  /* 0x0000000602000981 */ /* 0x000362000c1e1900 */
[----:B------:R-:W-:Y:S01]  /*1b60*/  WARPSYNC 0xffffffff ;  /* 0xffffffff00007948 */ /* 0x000fe20003800000 */
[----:B------:R-:W-:Y:S02]  /*1b70*/  @!P0 MOV R0, R15 ;  /* 0x0000000f00008202 */ /* 0x000fe40000000f00 */
[----:B-1----:R-:W1:Y:S01]  /*1b80*/  S2R R6, SR_TID.X ;  /* 0x0000000000067919 */ /* 0x002e620000002100 */
[----:B------:R-:W-:Y:S01]  /*1b90*/  IMAD.MOV.U32 R87, RZ, RZ, c[0x0][0x2b8] ;  /* 0x0000ae00ff577624 */ /* 0x000fe200078e00ff */
[----:B------:R-:W-:Y:S01]  /*1ba0*/  IADD3 R72, R5, -0x1, RZ ;  /* 0xffffffff05487810 */ /* 0x000fe20007ffe0ff */
[----:B------:R-:W-:Y:S01]  /*1bb0*/  IMAD.MOV.U32 R4, RZ, RZ, R16 ;  /* 0x000000ffff047224 */ /* 0x000fe200078e0010 */
[----:B-----5:R-:W-:Y:S01]  /*1bc0*/  SHF.R.S32.HI R3, RZ, 0x1f, R0 ;  /* 0x0000001fff037819 */ /* 0x020fe20000011400 */
[----:B------:R-:W-:Y:S01]  /*1bd0*/  IMAD.WIDE.U32 R88, R0, c[0x0][0x2b0], RZ ;  /* 0x0000ac0000587a25 */ /* 0x000fe200078e00ff */
[----:B------:R-:W-:Y:S01]  /*1be0*/  ISETP.NE.AND P1, PT, R87, 0x1, PT ;  /* 0x000000015700780c */ /* 0x000fe20003f25270 */
[----:B------:R-:W-:Y:S01]  /*1bf0*/  BAR.SYNC.DEFER_BLOCKING 0x0 ;  /* 0x0000000000007b1d */ /* 0x000fe20000010000 */
[----:B------:R-:W-:Y:S01]  /*1c00*/  LOP3.LUT R4, R4, 0xfffffffe, RZ, 0xc0, !PT ;  /* 0xfffffffe04047812 */ /* 0x000fe200078ec0ff */
[----:B------:R-:W-:-:S10]  /*1c10*/  IMAD.MOV.U32 R36, RZ, RZ, RZ ;  /* 0x000000ffff247224 */ /* 0x000fd400078e00ff */
[----:B------:R-:W-:Y:S02]  /*1c20*/  @P1 LOP3.LUT R4, R4, 0x1, RZ, 0xfc, !PT ;  /* 0x0000000104041812 */ /* 0x000fe400078efcff */
[----:B-1----:R-:W-:-:S03]  /*1c30*/  SHF.R.S32.HI R25, RZ, 0x1f, R6 ;  /* 0x0000001fff197819 */ /* 0x002fc60000011406 */
[----:B------:R1:W-:Y:S01]  /*1c40*/  STL [R1+0xd0], R4 ;  /* 0x0000d00401007387 */ /* 0x0003e20000100800 */
[----:B------:R-:W-:Y:S02]  /*1c50*/  SHF.R.S32.HI R135, RZ, 0x1f, R6 ;  /* 0x0000001fff877819 */ /* 0x000fe40000011406 */
[-C--:B------:R-:W-:Y:S01]  /*1c60*/  LEA.HI R25, R25, R6.reuse, RZ, 0x3 ;  /* 0x0000000619197211 */ /* 0x080fe200078f18ff */
[----:B------:R-:W-:Y:S01]  /*1c70*/  STL.64 [R1+0xa8], R88 ;  /* 0x0000a85801007387 */ /* 0x000fe20000100a00 */
[----:B------:R-:W-:Y:S02]  /*1c80*/  LEA.HI R135, R135, R6, RZ, 0x3 ;  /* 0x0000000687877211 */ /* 0x000fe400078f18ff */
[----:B------:R-:W-:Y:S02]  /*1c90*/  LOP3.LUT R25, R25, 0xfffffff8, RZ, 0xc0, !PT ;  /* 0xfffffff819197812 */ /* 0x000fe400078ec0ff */
[----:B------:R-:W-:-:S03]  /*1ca0*/  SHF.R.S32.HI R135, RZ, 0x3, R135 ;  /* 0x00000003ff877819 */ /* 0x000fc60000011487 */
[----:B------:R-:W-:-:S04]  /*1cb0*/  IMAD.IADD R25, R6, 0x1, -R25 ;  /* 0x0000000106197824 */ /* 0x000fc800078e0a19 */
[----:B------:R-:W-:-:S04]  /*1cc0*/  IMAD R77, R25, 0x20, R135 ;  /* 0x00000020194d7824 */ /* 0x000fc800078e0287 */
[----:B------:R-:W-:-:S04]  /*1cd0*/  IMAD R2, R72, 0x40, R77 ;  /* 0x0000004048027824 */ /* 0x000fc800078e024d */
[C---:B------:R-:W-:Y:S01]  /*1ce0*/  IMAD.IADD R22, R2.reuse, 0x1, R132 ;  /* 0x0000000102167824 */ /* 0x040fe200078e0284 */
[----:B------:R-:W-:Y:S01]  /*1cf0*/  ISETP.GE.AND P0, PT, R2, R168, PT ;  /* 0x000000a80200720c */ /* 0x000fe20003f06270 */
[----:B------:R-:W-:Y:S02]  /*1d00*/  IMAD R2, R3, c[0x0][0x2b0], RZ ;  /* 0x0000ac0003027a24 */ /* 0x000fe400078e02ff */
[----:B------:R-:W-:Y:S01]  /*1d10*/  @P1 IMAD.HI.U32 R3, R22, c[0x0][0x2bc], RZ ;  /* 0x0000af0016031a27 */ /* 0x000fe200078e00ff */
[----:B------:R-:W-:-:S03]  /*1d20*/  ISETP.GT.OR P0, PT, R77, 0x3f, P0 ;  /* 0x0000003f4d00780c */ /* 0x000fc60000704670 */
[----:B------:R-:W-:Y:S02]  /*1d30*/  IMAD R2, R0, c[0x0][0x2b4], R2 ;  /* 0x0000ad0000027a24 */ /* 0x000fe400078e0202 */
[----:B------:R-:W-:Y:S01]  /*1d40*/  IMAD.MOV.U32 R21, RZ, RZ, R22 ;  /* 0x000000ffff157224 */ /* 0x000fe200078e0016 */
[----:B------:R-:W-:Y:S01]  /*1d50*/  @P1 SHF.R.U32.HI R21, RZ, c[0x0][0x2c0], R3 ;  /* 0x0000b000ff151a19 */ /* 0x000fe20000011603 */
[----:B------:R-:W-:-:S05]  /*1d60*/  IMAD.IADD R86, R89, 0x1, R2 ;  /* 0x0000000159567824 */ /* 0x000fca00078e0202 */
[----:B------:R-:W-:Y:S01]  /*1d70*/  STL [R1+0xb8], R86 ;  /* 0x0000b85601007387 */ /* 0x000fe20000100800 */
        /* <DEDUP_REMOVED lines=14> */
[----:B------:R-:W-:Y:S01]  /*1e60*/  SHF.R.S32.HI R23, RZ, 0x1f, R134 ;  /* 0x0000001fff177819 */ /* 0x000fe20000011486 */
[----:B-1----:R-:W-:Y:S01]  /*1e70*/  IMAD.IADD R4, R11, 0x1, R77 ;  /* 0x000000010b047824 */ /* 0x002fe200078e024d */
[----:B------:R-:W-:-:S03]  /*1e80*/  SHF.R.S32.HI R6, RZ, 0x1f, R15 ;  /* 0x0000001fff067819 */ /* 0x000fc6000001140f */
[----:B------:R-:W-:Y:S02]  /*1e90*/  IMAD R5, R23, c[0x0][0x1b8], RZ ;  /* 0x00006e0017057a24 */ /* 0x000fe400078e02ff */
[----:B------:R-:W-:-:S04]  /*1ea0*/  @P3 IMAD.HI.U32 R7, R4, c[0x0][0x2c8], RZ ;  /* 0x0000b20004073a27 */ /* 0x000fc800078e00ff */
[C---:B------:R-:W-:Y:S02]  /*1eb0*/  IMAD R5, R134.reuse, c[0x0][0x1bc], R5 ;  /* 0x00006f0086057a24 */ /* 0x040fe400078e0205 */
[----:B------:R-:W-:Y:S01]  /*1ec0*/  IMAD.MOV.U32 R0, RZ, RZ, R4 ;  /* 0x000000ffff007224 */ /* 0x000fe200078e0004 */
[----:B------:R-:W-:Y:S01]  /*1ed0*/  @P3 SHF.R.U32.HI R0, RZ, c[0x0][0x2cc], R7 ;  /* 0x0000b300ff003a19 */ /* 0x000fe20000011607 */
[----:B------:R-:W-:-:S04]  /*1ee0*/  IMAD.WIDE.U32 R2, R134, c[0x0][0x1b8], RZ ;  /* 0x00006e0086027a25 */ /* 0x000fc800078e00ff */
[----:B------:R-:W-:Y:S02]  /*1ef0*/  IMAD.IADD R3, R3, 0x1, R5 ;  /* 0x0000000103037824 */ /* 0x000fe400078e0205 */
[----:B------:R-:W-:Y:S01]  /*1f00*/  IMAD R5, R6, c[0x0][0x1c0], RZ ;  /* 0x0000700006057a24 */ /* 0x000fe200078e02ff */
[----:B------:R-:W-:Y:S01]  /*1f10*/  SHF.R.S32.HI R7, RZ, 0x1f, R0 ;  /* 0x0000001fff077819 */ /* 0x000fe20000011400 */
[----:B------:R-:W-:-:S04]  /*1f20*/  IMAD.WIDE.U32 R2, R15, c[0x0][0x1c0], R2 ;  /* 0x000070000f027a25 */ /* 0x000fc800078e0002 */
[----:B------:R-:W-:Y:S02]  /*1f30*/  IMAD R6, R15, c[0x0][0x1c4], R5 ;  /* 0x000071000f067a24 */ /* 0x000fe400078e0205 */
        /* <DEDUP_REMOVED lines=14> */
[----:B------:R-:W2:Y:S01]  /*2020*/  SHFL.IDX PT, R3, R17, RZ, 0x181f ;  /* 0x00181fff11037589 */ /* 0x000ea200000e0000 */
[----:B------:R-:W-:-:S03]  /*2030*/  IMAD R24, R14, c[0x0][0x168], RZ ;  /* 0x00005a000e187a24 */ /* 0x000fc600078e02ff */
[----:B------:R-:W3:Y:S01]  /*2040*/  SHFL.IDX PT, R4, R16, RZ, 0x181f ;  /* 0x00181fff10047589 */ /* 0x000ee200000e0000 */
[----:B------:R-:W-:-:S05]  /*2050*/  IMAD.IADD R20, R135, 0x1, R11 ;  /* 0x0000000187147824 */ /* 0x000fca00078e020b */
[C---:B------:R-:W-:Y:S01]  /*2060*/  ISETP.GE.AND P0, PT, R20.reuse, R24, PT ;  /* 0x000000181400720c */ /* 0x040fe20003f06270 */
[----:B------:R-:W1:Y:S01]  /*2070*/  SHFL.IDX PT, R0, R17, 0x1, 0x181f ;  /* 0x00381f0011007f89 */ /* 0x000e6200000e0000 */
[----:B------:R-:W-:-:S03]  /*2080*/  IADD3 R5, R20, 0x20, RZ ;  /* 0x0000002014057810 */ /* 0x000fc60007ffe0ff */
[----:B------:R-:W1:Y:S01]  /*2090*/  SHFL.IDX PT, R2, R16, 0x1, 0x181f ;  /* 0x00381f0010027f89 */ /* 0x000e6200000e0000 */
[----:B------:R-:W-:Y:S01]  /*20a0*/  ISETP.GE.AND P1, PT, R5, R24, PT ;  /* 0x000000180500720c */ /* 0x000fe20003f26270 */
[----:B------:R-:W-:-:S06]  /*20b0*/  IMAD.WIDE.U32 R84, R134, c[0x0][0x1e8], RZ ;  /* 0x00007a0086547a25 */ /* 0x000fcc00078e00ff */
[----:B--2---:R-:W-:-:S04]  /*20c0*/  @!P0 LEA R10, P3, R32, R3, 0x1 ;  /* 0x00000003200a8211 */ /* 0x004fc800078608ff */
[-C--:B---3--:R-:W-:Y:S02]  /*20d0*/  @!P0 LEA.HI.X R11, R32, R4.reuse, R35, 0x1, P3 ;  /* 0x00000004200b8211 */ /* 0x088fe400018f0c23 */
[-C--:B----4-:R-:W-:Y:S02]  /*20e0*/  @!P0 LEA R6, P3, R30, R3.reuse, 0x1 ;  /* 0x000000031e068211 */ /* 0x090fe400078608ff */
[----:B------:R-:W-:Y:S02]  /*20f0*/  ISETP.GE.AND P4, PT, R32, c[0x0][0x198], PT ;  /* 0x0000660020007a0c */ /* 0x000fe40003f86270 */
[----:B------:R-:W-:Y:S02]  /*2100*/  @!P0 LEA.HI.X R7, R30, R4, R33, 0x1, P3 ;  /* 0x000000041e078211 */ /* 0x000fe400018f0c21 */
[C---:B------:R-:W-:Y:S02]  /*2110*/  ISETP.GE.AND P3, PT, R26.reuse, c[0x0][0x198], PT ;  /* 0x000066001a007a0c */ /* 0x040fe40003f66270 */
[----:B------:R-:W-:-:S02]  /*2120*/  @!P0 LEA R12, P2, R26, R3, 0x1 ;  /* 0x000000031a0c8211 */ /* 0x000fc400078408ff */
[C---:B------:R-:W-:Y:S02]  /*2130*/  ISETP.GE.AND P5, PT, R31.reuse, c[0x0][0x198], PT ;  /* 0x000066001f007a0c */ /* 0x040fe40003fa6270 */
        /* <DEDUP_REMOVED lines=18> */
[----:B------:R-:W3:Y:S02]  /*2260*/  SHFL.IDX PT, R0, R17, 0x2, 0x181f ;  /* 0x00581f0011007f89 */ /* 0x000ee400000e0000 */
[----:B------:R-:W-:Y:S02]  /*2270*/  @!P1 LEA.HI.X R5, R30, R2, R33, 0x1, P0 ;  /* 0x000000021e059211 */ /* 0x000fe400000f0c21 */
[----:B------:R-:W4:Y:S01]  /*2280*/  SHFL.IDX PT, R2, R16, 0x2, 0x181f ;  /* 0x00581f0010027f89 */ /* 0x000f2200000e0000 */
[----:B------:R-:W-:-:S03]  /*2290*/  ISETP.GE.AND P0, PT, R3, R24, PT ;  /* 0x000000180300720c */ /* 0x000fc60003f06270 */
[----:B------:R1:W-:Y:S04]  /*22a0*/  @!P1 LDGSTS.E.BYPASS.LTC128B.128 [R29+0x9100], [R6.64], !P5 ;  /* 0x09100000061d9fae */ /* 0x0003e8000e901d46 */
[----:B------:R1:W-:Y:S04]  /*22b0*/  @!P1 LDGSTS.E.BYPASS.LTC128B.128 [R29+0xd100], [R4.64], !P6 ;  /* 0x0d100000041d9fae */ /* 0x0003e8000f101d46 */
[----:B------:R-:W1:Y:S02]  /*22c0*/  SHFL.IDX PT, R12, R17, 0x3, 0x181f ;  /* 0x00781f00110c7f89 */ /* 0x000e6400000e0000 */
[----:B---3--:R-:W-:-:S04]  /*22d0*/  @!P0 LEA R10, P1, R32, R0, 0x1 ;  /* 0x00000000200a8211 */ /* 0x008fc800078208ff */
[----:B----4-:R-:W-:Y:S02]  /*22e0*/  @!P0 LEA.HI.X R11, R32, R2, R35, 0x1, P1 ;  /* 0x00000002200b8211 */ /* 0x010fe400008f0c23 */
[CC--:B--2---:R-:W-:Y:S01]  /*22f0*/  @!P0 LEA R8, P1, R31.reuse, R0.reuse, 0x1 ;  /* 0x000000001f088211 */ /* 0x0c4fe200078208ff */
[----:B------:R-:W2:Y:S01]  /*2300*/  SHFL.IDX PT, R13, R16, 0x3, 0x181f ;  /* 0x00781f00100d7f89 */ /* 0x000ea200000e0000 */
[----:B------:R-:W-:Y:S02]  /*2310*/  @!P0 LEA R14, P2, R26, R0, 0x1 ;  /* 0x000000001a0e8211 */ /* 0x000fe400078408ff */
[----:B------:R-:W-:Y:S02]  /*2320*/  @!P0 LEA.HI.X R9, R31, R2, R34, 0x1, P1 ;  /* 0x000000021f098211 */ /* 0x000fe400008f0c22 */
[----:B------:R-:W-:Y:S02]  /*2330*/  IADD3 R20, R20, 0x60, RZ ;  /* 0x0000006014147810 */ /* 0x000fe40007ffe0ff */
[----:B-1----:R-:W-:Y:S01]  /*2340*/  @!P0 LEA R4, P1, R30, R0, 0x1 ;  /* 0x000000001e048211 */ /* 0x002fe200078208ff */
[----:B------:R-:W-:Y:S01]  /*2350*/  IMAD.MOV R0, RZ, RZ, -R21 ;  /* 0x000000ffff007224 */ /* 0x000fe200078e0a15 */
[----:B------:R-:W-:-:S02]  /*2360*/  @!P0 LEA.HI.X R15, R26, R2, R27, 0x1, P2 ;  /* 0x000000021a0f8211 */ /* 0x000fc400010f0c1b */
[----:B------:R-:W-:Y:S01]  /*2370*/  ISETP.GE.AND P2, PT, R20, R24, PT ;  /* 0x000000181400720c */ /* 0x000fe20003f46270 */
[----:B------:R-:W-:Y:S02]  /*2380*/  IMAD R22, R0, c[0x0][0x2b8], R22 ;  /* 0x0000ae0000167a24 */ /* 0x000fe400078e0216 */
[----:B------:R1:W-:Y:S04]  /*2390*/  @!P0 LDGSTS.E.BYPASS.LTC128B.128 [R29+0x2100], [R14.64], !P3 ;  /* 0x021000000e1d8fae */ /* 0x0003e8000d901d46 */
[----:B------:R3:W-:Y:S04]  /*23a0*/  @!P0 LDGSTS.E.BYPASS.LTC128B.128 [R29+0x6100], [R10.64], !P4 ;  /* 0x061000000a1d8fae */ /* 0x0007e8000e101d46 */
[----:B------:R4:W-:Y:S01]  /*23b0*/  @!P0 LDGSTS.E.BYPASS.LTC128B.128 [R29+0xa100], [R8.64], !P5 ;  /* 0x0a100000081d8fae */ /* 0x0009e2000e901d46 */
[----:B------:R-:W-:Y:S01]  /*23c0*/  @!P0 LEA.HI.X R5, R30, R2, R33, 0x1, P1 ;  /* 0x000000021e058211 */ /* 0x000fe200008f0c21 */
[----:B------:R-:W-:Y:S01]  /*23d0*/  IMAD.WIDE.U32 R2, R22, c[0x0][0x1e0], RZ ;  /* 0x0000780016027a25 */ /* 0x000fe200078e00ff */
[----:B------:R-:W-:-:S03]  /*23e0*/  @!P2 LEA R6, P1, R26, R12, 0x1 ;  /* 0x0000000c1a06a211 */ /* 0x000fc600078208ff */
[----:B------:R1:W-:Y:S01]  /*23f0*/  @!P0 LDGSTS.E.BYPASS.LTC128B.128 [R29+0xe100], [R4.64], !P6 ;  /* 0x0e100000041d8fae */ /* 0x0003e2000f101d46 */
[----:B--2---:R-:W-:-:S05]  /*2400*/  @!P2 LEA.HI.X R7, R26, R13, R27, 0x1, P1 ;  /* 0x0000000d1a07a211 */ /* 0x004fca00008f0c1b */
[----:B------:R2:W-:Y:S01]  /*2410*/  @!P2 LDGSTS.E.BYPASS.LTC128B.128 [R29+0x3100], [R6.64], !P3 ;  /* 0x03100000061dafae */ /* 0x0005e2000d901d46 */
[----:B----4-:R-:W-:-:S05]  /*2420*/  SHF.R.S32.HI R8, RZ, 0x1f, R22 ;  /* 0x0000001fff087819 */ /* 0x010fca0000011416 */
[----:B------:R-:W-:-:S04]  /*2430*/  IMAD R0, R8, c[0x0][0x1e0], RZ ;  /* 0x0000780008007a24 */ /* 0x000fc800078e02ff */
[----:B------:R-:W-:Y:S01]  /*2440*/  IMAD R0, R22, c[0x0][0x1e4], R0 ;  /* 0x0000790016007a24 */ /* 0x000fe200078e0200 */
[----:B-1----:R-:W-:-:S03]  /*2450*/  SHF.R.S32.HI R15, RZ, 0x1f, R36 ;  /* 0x0000001fff0f7819 */ /* 0x002fc60000011424 */
[----:B------:R-:W-:Y:S02]  /*2460*/  IMAD.IADD R3, R3, 0x1, R0 ;  /* 0x0000000103037824 */ /* 0x000fe400078e0200 */
[----:B------:R-:W-:Y:S01]  /*2470*/  IMAD R0, R23, c[0x0][0x1e8], RZ ;  /* 0x00007a0017007a24 */ /* 0x000fe200078e02ff */
[----:B------:R-:W-:Y:S01]  /*2480*/  @!P2 LEA R4, P0, R32, R12, 0x1 ;  /* 0x0000000c2004a211 */ /* 0x000fe200078008ff */
[----:B--2---:R-:W-:Y:S02]  /*2490*/  IMAD R6, R15, c[0x0][0x1f0], RZ ;  /* 0x00007c000f067a24 */ /* 0x004fe400078e02ff */
[----:B------:R-:W-:Y:S02]  /*24a0*/  IMAD R0, R134, c[0x0][0x1ec], R0 ;  /* 0x00007b0086007a24 */ /* 0x000fe400078e0200 */
[----:B------:R-:W-:Y:S01]  /*24b0*/  IMAD.WIDE.U32 R2, R36, c[0x0][0x1f0], R2 ;  /* 0x00007c0024027a25 */ /* 0x000fe200078e0002 */
[----:B------:R-:W-:-:S03]  /*24c0*/  @!P2 LEA.HI.X R5, R32, R13, R35, 0x1, P0 ;  /* 0x0000000d2005a211 */ /* 0x000fc600000f0c23 */
[----:B------:R-:W-:Y:S01]  /*24d0*/  IMAD.IADD R83, R85, 0x1, R0 ;  /* 0x0000000155537824 */ /* 0x000fe200078e0200 */
[----:B------:R-:W-:Y:S01]  /*24e0*/  IADD3 R0, P0, R2, R84, RZ ;  /* 0x0000005402007210 */ /* 0x000fe20007f1e0ff */
[----:B------:R-:W-:Y:S01]  /*24f0*/  IMAD R6, R36, c[0x0][0x1f4], R6 ;  /* 0x00007d0024067a24 */ /* 0x000fe200078e0206 */
[----:B------:R1:W-:Y:S04]  /*2500*/  @!P2 LDGSTS.E.BYPASS.LTC128B.128 [R29+0x7100], [R4.64], !P4 ;  /* 0x07100000041dafae */ /* 0x0003e8000e101d46 */
[----:B------:R-:W-:Y:S02]  /*2510*/  IADD3.X R2, R83, R3, R6, P0, !PT ;  /* 0x0000000353027210 */ /* 0x000fe400007fe406 */
[----:B---3--:R-:W-:-:S04]  /*2520*/  LEA R10, P0, R0, c[0x0][0x1c8], 0x1 ;  /* 0x00007200000a7a11 */ /* 0x008fc800078008ff */
[----:B------:R-:W-:Y:S02]  /*2530*/  LEA.HI.X R11, R0, c[0x0][0x1cc], R2, 0x1, P0 ;  /* 0x00007300000b7a11 */ /* 0x000fe400000f0c02 */
[CC--:B------:R-:W-:Y:S01]  /*2540*/  @!P2 LEA R2, P0, R31.reuse, R12.reuse, 0x1 ;  /* 0x0000000c1f02a211 */ /* 0x0c0fe200078008ff */
[----:B------:R-:W-:Y:S03]  /*2550*/  STL [R1+0x60], R36 ;  /* 0x0000602401007387 */ /* 0x000fe60000100800 */
[----:B------:R-:W-:Y:S01]  /*2560*/  @!P2 LEA.HI.X R3, R31, R13, R34, 0x1, P0 ;  /* 0x0000000d1f03a211 */ /* 0x000fe200000f0c22 */
[----:B------:R-:W-:Y:S04]  /*2570*/  STL [R1+0x68], R22 ;  /* 0x0000681601007387 */ /* 0x000fe80000100800 */
[----:B------:R-:W-:Y:S01]  /*2580*/  STL.64 [R1+0x98], R84 ;  /* 0x0000985401007387 */ /* 0x000fe20000100a00 */
[----:B-1----:R-:W-:-:S03]  /*2590*/  @!P2 LEA R4, P0, R30, R12, 0x1 ;  /* 0x0000000c1e04a211 */ /* 0x002fc600078008ff */
[----:B------:R-:W-:Y:S01]  /*25a0*/  STL [R1+0xa4], R83 ;  /* 0x0000a45301007387 */ /* 0x000fe20000100800 */
[----:B------:R-:W-:-:S03]  /*25b0*/  @!P2 LEA.HI.X R5, R30, R13, R33, 0x1, P0 ;  /* 0x0000000d1e05a211 */ /* 0x000fc600000f0c21 */
[----:B------:R-:W2:Y:S04]  /*25c0*/  LDL R16, [R1+0x4c] ;  /* 0x00004c0001107983 */ /* 0x000ea80000100800 */
[----:B------:R-:W3:Y:S04]  /*25d0*/  LDL R13, [R1+0x54] ;  /* 0x00005400010d7983 */ /* 0x000ee80000100800 */
[----:B------:R-:W4:Y:S01]  /*25e0*/  LDL R12, [R1+0x50] ;  /* 0x00005000010c7983 */ /* 0x000f220000100800 */
[----:B------:R-:W-:-:S03]  /*25f0*/  IMAD R78, R72, -0x40, R168 ;  /* 0xffffffc0484e7824 */ /* 0x000fc600078e02a8 */
[----:B------:R-:W1:Y:S01]  /*2600*/  SHFL.IDX PT, R0, R10, RZ, 0x181f ;  /* 0x00181fff0a007589 */ /* 0x000e6200000e0000 */
[----:B------:R-:W-:-:S03]  /*2610*/  IMAD.IADD R14, R78, 0x1, -R135 ;  /* 0x000000014e0e7824 */ /* 0x000fc600078e0a87 */
[----:B------:R-:W1:Y:S02]  /*2620*/  SHFL.IDX PT, R7, R11, RZ, 0x181f ;  /* 0x00181fff0b077589 */ /* 0x000e6400000e0000 */
[----:B------:R-:W-:Y:S02]  /*2630*/  ISETP.GE.AND P1, PT, R14, 0x1, PT ;  /* 0x000000010e00780c */ /* 0x000fe40003f26270 */
[----:B------:R1:W-:Y:S04]  /*2640*/  @!P2 LDGSTS.E.BYPASS.LTC128B.128 [R29+0xb100], [R2.64], !P5 ;  /* 0x0b100000021dafae */ /* 0x0003e8000e901d46 */
[----:B------:R1:W-:Y:S04]  /*2650*/  @!P2 LDGSTS.E.BYPASS.LTC128B.128 [R29+0xf100], [R4.64], !P6 ;  /* 0x0f100000041dafae */ /* 0x0003e8000f101d46 */
[----:B------:R-:W1:Y:S03]  /*2660*/  SHFL.IDX PT, R10, R10, 0x1, 0x181f ;  /* 0x00381f000a0a7f89 */ /* 0x000e6600000e0000 */
[----:B------:R-:W-:Y:S01]  /*2670*/  @P1 ISETP.GE.AND P4, PT, R26, c[0x0][0x1d4], PT ;  /* 0x000075001a001a0c */ /* 0x000fe20003f86270 */
[----:B------:R-:W1:Y:S01]  /*2680*/  SHFL.IDX PT, R11, R11, 0x1, 0x181f ;  /* 0x00381f000b0b7f89 */ /* 0x000e6200000e0000 */
[----:B------:R-:W-:-:S03]  /*2690*/  @P1 ISETP.GE.AND P3, PT, R32, c[0x0][0x1d4], PT ;  /* 0x0000750020001a0c */ /* 0x000fc60003f66270 */
[----:B------:R-:W0:Y:S01]  /*26a0*/  LDGDEPBAR ;  /* 0x00000000000079af */ /* 0x000e220000000000 */
[-C--:B-1----:R-:W-:Y:S02]  /*26b0*/  @P1 LEA R2, P0, R26, R0.reuse, 0x1 ;  /* 0x000000001a021211 */ /* 0x082fe400078008ff */
[----:B------:R-:W-:Y:S02]  /*26c0*/  @P1 LEA R4, P2, R32, R0, 0x1 ;  /* 0x0000000020041211 */ /* 0x000fe400078408ff */
[-C--:B------:R-:W-:Y:S02]  /*26d0*/  @P1 LEA.HI.X R3, R26, R7.reuse, R27, 0x1, P0 ;  /* 0x000000071a031211 */ /* 0x080fe400000f0c1b */
[----:B------:R-:W-:-:S03]  /*26e0*/  @P1 LEA.HI.X R5, R32, R7, R35, 0x1, P2 ;  /* 0x0000000720051211 */ /* 0x000fc600010f0c23 */
[----:B------:R1:W-:Y:S01]  /*26f0*/  @P1 LDGSTS.E.BYPASS.LTC128B.128 [R29+0x10100], [R2.64], !P4 ;  /* 0x10100000021d1fae */ /* 0x0003e2000e101d46 */
[C---:B------:R-:W-:Y:S02]  /*2700*/  @P1 ISETP.GE.AND P4, PT, R31.reuse, c[0x0][0x1d4], PT ;  /* 0x000075001f001a0c */ /* 0x040fe40003f86270 */
[----:B------:R-:W-:Y:S01]  /*2710*/  ISETP.GE.AND P0, PT, R14, 0x21, PT ;  /* 0x000000210e00780c */ /* 0x000fe20003f06270 */
[----:B------:R1:W-:Y:S01]  /*2720*/  @P1 LDGSTS.E.BYPASS.LTC128B.128 [R29+0x12100], [R4.64], !P3 ;  /* 0x12100000041d1fae */ /* 0x0003e2000d901d46 */
[----:B------:R-:W-:Y:S02]  /*2730*/  @P1 ISETP.GE.AND P3, PT, R30, c[0x0][0x1d4], PT ;  /* 0x000075001e001a0c */ /* 0x000fe40003f66270 */
[----:B-1----:R-:W-:-:S04]  /*2740*/  @P1 LEA R2, P2, R31, R0, 0x1 ;  /* 0x000000001f021211 */ /* 0x002fc800078408ff */
[----:B------:R-:W-:Y:S02]  /*2750*/  @P1 LEA.HI.X R3, R31, R7, R34, 0x1, P2 ;  /* 0x000000071f031211 */ /* 0x000fe400010f0c22 */
[----:B------:R-:W-:-:S03]  /*2760*/  @P1 LEA R6, P2, R30, R0, 0x1 ;  /* 0x000000001e061211 */ /* 0x000fc600078408ff */
[----:B------:R1:W-:Y:S01]  /*2770*/  @P1 LDGSTS.E.BYPASS.LTC128B.128 [R29+0x14100], [R2.64], !P4 ;  /* 0x14100000021d1fae */ /* 0x0003e2000e101d46 */
[----:B------:R-:W-:Y:S02]  /*2780*/  @P1 LEA.HI.X R7, R30, R7, R33, 0x1, P2 ;  /* 0x000000071e071211 */ /* 0x000fe400010f0c21 */
[----:B------:R-:W-:-:S03]  /*2790*/  @P0 ISETP.GE.AND P4, PT, R26, c[0x0][0x1d4], PT ;  /* 0x000075001a000a0c */ /* 0x000fc60003f86270 */
[----:B------:R1:W-:Y:S01]  /*27a0*/  @P1 LDGSTS.E.BYPASS.LTC128B.128 [R29+0x16100], [R6.64], !P3 ;  /* 0x16100000061d1fae */ /* 0x0003e2000d901d46 */
[----:B------:R-:W-:Y:S01]  /*27b0*/  @P0 ISETP.GE.AND P1, PT, R32, c[0x0][0x1d4], PT ;  /* 0x0000750020000a0c */ /* 0x000fe20003f26270 */
[----:B------:R-:W-:Y:S01]  /*27c0*/  IMAD R0, R8, c[0x0][0x208], RZ ;  /* 0x0000820008007a24 */ /* 0x000fe200078e02ff */
[-C--:B------:R-:W-:Y:S02]  /*27d0*/  @P0 LEA R4, P2, R26, R10.reuse, 0x1 ;  /* 0x0000000a1a040211 */ /* 0x080fe400078408ff */
[----:B------:R-:W-:Y:S02]  /*27e0*/  @P0 LEA R8, P3, R32, R10, 0x1 ;  /* 0x0000000a20080211 */ /* 0x000fe400078608ff */
[----:B------:R-:W-:Y:S02]  /*27f0*/  @P0 ISETP.GE.AND P5, PT, R31, c[0x0][0x1d4], PT ;  /* 0x000075001f000a0c */ /* 0x000fe40003fa6270 */
[-C--:B------:R-:W-:Y:S02]  /*2800*/  @P0 LEA.HI.X R5, R26, R11.reuse, R27, 0x1, P2 ;  /* 0x0000000b1a050211 */ /* 0x080fe400010f0c1b */
[----:B------:R-:W-:Y:S01]  /*2810*/  @P0 LEA.HI.X R9, R32, R11, R35, 0x1, P3 ;  /* 0x0000000b20090211 */ /* 0x000fe200018f0c23 */
[----:B------:R-:W-:-:S02]  /*2820*/  IMAD R0, R22, c[0x0][0x20c], R0 ;  /* 0x0000830016007a24 */ /* 0x000fc400078e0200 */
[----:B------:R1:W-:Y:S04]  /*2830*/  @P0 LDGSTS.E.BYPASS.LTC128B.128 [R29+0x11100], [R4.64], !P4 ;  /* 0x11100000041d0fae */ /* 0x0003e8000e101d46 */
[----:B------:R2:W-:Y:S01]  /*2840*/  @P0 LDGSTS.E.BYPASS.LTC128B.128 [R29+0x13100], [R8.64], !P1 ;  /* 0x13100000081d0fae */ /* 0x0005e2000c901d46 */
[----:B-1----:R-:W-:Y:S01]  /*2850*/  IMAD.WIDE.U32 R2, R22, c[0x0][0x208], RZ ;  /* 0x0000820016027a25 */ /* 0x002fe200078e00ff */
[----:B------:R-:W-:Y:S02]  /*2860*/  @P0 ISETP.GE.AND P1, PT, R30, c[0x0][0x1d4], PT ;  /* 0x000075001e000a0c */ /* 0x000fe40003f26270 */
[----:B------:R-:W-:Y:S01]  /*2870*/  @P0 LEA R6, P2, R31, R10, 0x1 ;  /* 0x0000000a1f060211 */ /* 0x000fe200078408ff */
[----:B------:R-:W-:-:S03]  /*2880*/  IMAD.IADD R3, R3, 0x1, R0 ;  /* 0x0000000103037824 */ /* 0x000fc600078e0200 */
[----:B------:R-:W-:Y:S01]  /*2890*/  @P0 LEA.HI.X R7, R31, R11, R34, 0x1, P2 ;  /* 0x0000000b1f070211 */ /* 0x000fe200010f0c22 */
[----:B------:R-:W-:-:S04]  /*28a0*/  IMAD.WIDE.U32 R18, R134, c[0x0][0x210], RZ ;  /* 0x0000840086127a25 */ /* 0x000fc800078e00ff */
[----:B------:R-:W-:Y:S01]  /*28b0*/  IMAD.WIDE.U32 R2, R36, c[0x0][0x218], R2 ;  /* 0x0000860024027a25 */ /* 0x000fe200078e0002 */
[----:B------:R1:W-:Y:S01]  /*28c0*/  @P0 LDGSTS.E.BYPASS.LTC128B.128 [R29+0x15100], [R6.64], !P5 ;  /* 0x15100000061d0fae */ /* 0x0003e2000e901d46 */
[----:B------:R-:W-:-:S03]  /*28d0*/  @P0 LEA R4, P4, R30, R10, 0x1 ;  /* 0x0000000a1e040211 */ /* 0x000fc600078808ff */
[----:B------:R-:W-:Y:S02]  /*28e0*/  IADD3 R0, P3, R2, R18, RZ ;  /* 0x0000001202007210 */ /* 0x000fe40007f7e0ff */
[----:B------:R-:W-:Y:S01]  /*28f0*/  @P0 LEA.HI.X R5, R30, R11, R33, 0x1, P4 ;  /* 0x0000000b1e050211 */ /* 0x000fe200020f0c21 */
[----:B------:R-:W-:-:S04]  /*2900*/  IMAD R2, R15, c[0x0][0x218], RZ ;  /* 0x000086000f027a24 */ /* 0x000fc800078e02ff */
[----:B------:R1:W-:Y:S01]  /*2910*/  @P0 LDGSTS.E.BYPASS.LTC128B.128 [R29+0x17100], [R4.64], !P1 ;  /* 0x17100000041d0fae */ /* 0x0003e2000c901d46 */
[----:B------:R-:W-:Y:S02]  /*2920*/  IMAD R2, R36, c[0x0][0x21c], R2 ;  /* 0x0000870024027a24 */ /* 0x000fe400078e0202 */
[----:B-1----:R-:W-:Y:S01]  /*2930*/  IMAD R6, R23, c[0x0][0x210], RZ ;  /* 0x0000840017067a24 */ /* 0x002fe200078e02ff */
[----:B------:R-:W0:Y:S03]  /*2940*/  LDGDEPBAR ;  /* 0x00000000000079af */ /* 0x000e260000000000 */
[----:B------:R-:W-:Y:S01]  /*2950*/  IMAD R6, R134, c[0x0][0x214], R6 ;  /* 0x0000850086067a24 */ /* 0x000fe200078e0206 */
[----:B------:R-:W-:-:S03]  /*2960*/  LEA R10, P2, R0, c[0x0][0x1f8], 0x1 ;  /* 0x00007e00000a7a11 */ /* 0x000fc600078408ff */
[----:B------:R-:W-:-:S05]  /*2970*/  IMAD.IADD R4, R19, 0x1, R6 ;  /* 0x0000000113047824 */ /* 0x000fca00078e0206 */
[----:B------:R-:W-:-:S04]  /*2980*/  IADD3.X R2, R4, R3, R2, P3, !PT ;  /* 0x0000000304027210 */ /* 0x000fc80001ffe402 */
[----:B------:R-:W-:Y:S02]  /*2990*/  LEA.HI.X R0, R0, c[0x0][0x1fc], R2, 0x1, P2 ;  /* 0x00007f0000007a11 */ /* 0x000fe400010f0c02 */
[----:B------:R-:W-:Y:S01]  /*29a0*/  R2P PR, R25, 0x6 ;  /* 0x0000000619007804 */ /* 0x000fe20000000000 */
[----:B------:R-:W-:-:S04]  /*29b0*/  DEPBAR.LE SB0, 0x1 ;  /* 0x000080400000791a */ /* 0x000fc80000000000 */
[----:B------:R-:W1:Y:S04]  /*29c0*/  S2R R25, SR_TID.X ;  /* 0x0000000000197919 */ /* 0x000e680000002100 */
[----:B------:R-:W-:Y:S01]  /*29d0*/  BAR.SYNC.DEFER_BLOCKING 0x0 ;  /* 0x0000000000007b1d */ /* 0x000fe20000010000 */
[----:B-1----:R-:W-:-:S04]  /*29e0*/  SHF.R.S32.HI R17, RZ, 0x1f, R25 ;  /* 0x0000001fff117819 */ /* 0x002fc80000011419 */
        /* <DEDUP_REMOVED lines=8> */
[----:B------:R-:W-:Y:S04]  /*2a70*/  STL.64 [R1+0xb0], R18 ;  /* 0x0000b01201007387 */ /* 0x000fe80000100a00 */
[----:B------:R-:W-:Y:S04]  /*2a80*/  STL [R1+0xbc], R4 ;  /* 0x0000bc0401007387 */ /* 0x000fe80000100800 */
[----:B--2---:R-:W-:Y:S04]  /*2a90*/  LDSM.16.M88.4 R172, [R16] ;  /* 0x0000000010ac783b */ /* 0x004fe80000000200 */
[----:B---3--:R-:W-:Y:S04]  /*2aa0*/  LDSM.16.M88.4 R192, [R13] ;  /* 0x000000000dc0783b */ /* 0x008fe80000000200 */
[----:B----4-:R-:W-:Y:S04]  /*2ab0*/  LDSM.16.M88.4 R196, [R12] ;  /* 0x000000000cc4783b */ /* 0x010fe80000000200 */
[----:B------:R-:W-:Y:S04]  /*2ac0*/  LDSM.16.M88.4 R204, [R16+0x4000] ;  /* 0x0040000010cc783b */ /* 0x000fe80000000200 */
        /* <DEDUP_REMOVED lines=8> */
[----:B------:R-:W-:Y:S06]  /*2b50*/  BAR.SYNC.DEFER_BLOCKING 0x0 ;  /* 0x0000000000007b1d */ /* 0x000fec0000010000 */
[----:B------:R-:W2:Y:S01]  /*2b60*/  SHFL.IDX PT, R4, R0, RZ, 0x181f ;  /* 0x00181fff00047589 */ /* 0x000ea200000e0000 */
[----:B------:R-:W-:-:S04]  /*2b70*/  DEPBAR.LE SB0, 0x0 ;  /* 0x000080000000791a */ /* 0x000fc80000000000 */
[----:B------:R-:W-:Y:S01]  /*2b80*/  BAR.SYNC.DEFER_BLOCKING 0x0 ;  /* 0x0000000000007b1d */ /* 0x000fe20000010000 */
[C---:B------:R-:W-:Y:S01]  /*2b90*/  ISETP.GE.AND P5, PT, R26.reuse, c[0x0][0x1d4], PT ;  /* 0x000075001a007a0c */ /* 0x040fe20003fa6270 */
[----:B------:R-:W-:-:S04]  /*2ba0*/  IMAD.SHL.U32 R80, R26, 0x2, RZ ;  /* 0x000000021a507824 */ /* 0x000fc800078e00ff */
[----:B------:R-:W3:Y:S01]  /*2bb0*/  SHFL.IDX PT, R2, R10, 0x1, 0x181f ;  /* 0x00381f000a027f89 */ /* 0x000ee200000e0000 */
[----:B------:R-:W-:-:S03]  /*2bc0*/  ISETP.LT.OR P3, PT, R14, 0x1, P5 ;  /* 0x000000010e00780c */ /* 0x000fc60002f61670 */
[----:B------:R-:W4:Y:S01]  /*2bd0*/  SHFL.IDX PT, R3, R0, 0x1, 0x181f ;  /* 0x00381f0000037f89 */ /* 0x000f2200000e0000 */
[----:B------:R-:W-:Y:S02]  /*2be0*/  SHF.L.U64.HI R73, R26, 0x1, R27 ;  /* 0x000000011a497819 */ /* 0x000fe4000001021b */
[----:B-1----:R-:W-:Y:S01]  /*2bf0*/  IADD3 R8, P0, R7, R80, RZ ;  /* 0x0000005007087210 */ /* 0x002fe20007f1e0ff */
[----:B------:R-:W1:Y:S01]  /*2c00*/  LDSM.16.M88.4 R20, [R248] ;  /* 0x00000000f814783b */ /* 0x000e620000000200 */
[----:B------:R-:W-:-:S03]  /*2c10*/  IADD3 R90, R248, 0x20, RZ ;  /* 0x00000020f85a7810 */ /* 0x000fc60007ffe0ff */
[----:B--2---:R-:W-:Y:S01]  /*2c20*/  IMAD.X R9, R4, 0x1, R73, P0 ;  /* 0x0000000104097824 */ /* 0x004fe200000e0649 */
[----:B------:R-:W-:Y:S01]  /*2c30*/  @P1 IADD3 R90, R248, -0x20, RZ ;  /* 0xffffffe0f85a1810 */ /* 0x000fe20007ffe0ff */
[----:B------:R-:W-:Y:S01]  /*2c40*/  IMAD.SHL.U32 R79, R32, 0x2, RZ ;  /* 0x00000002204f7824 */ /* 0x000fe200078e00ff */
[----:B------:R-:W2:Y:S01]  /*2c50*/  LDSM.16.M88.4 R24, [R248+0x800] ;  /* 0x00080000f818783b */ /* 0x000ea20000000200 */
[----:B------:R-:W-:Y:S02]  /*2c60*/  IMAD.SHL.U32 R81, R31, 0x2, RZ ;  /* 0x000000021f517824 */ /* 0x000fe400078e00ff */
[----:B------:R-:W-:Y:S01]  /*2c70*/  IMAD.SHL.U32 R82, R30, 0x2, RZ ;  /* 0x000000021e527824 */ /* 0x000fe200078e00ff */
[----:B------:R-:W-:Y:S01]  /*2c80*/  LDSM.16.M88.4 R44, [R248+0x1000] ;  /* 0x00100000f82c783b */ /* 0x000fe20000000200 */
[----:B------:R-:W-:-:S03]  /*2c90*/  SHF.L.U64.HI R74, R32, 0x1, R35 ;  /* 0x00000001204a7819 */ /* 0x000fc60000010223 */
[----:B------:R-:W-:Y:S01]  /*2ca0*/  LDSM.16.M88.4 R64, [R248+0x1800] ;  /* 0x00180000f840783b */ /* 0x000fe20000000200 */
[----:B------:R-:W-:-:S03]  /*2cb0*/  SHF.L.U64.HI R75, R31, 0x1, R34 ;  /* 0x000000011f4b7819 */ /* 0x000fc60000010222 */
[----:B------:R-:W1:Y:S01]  /*2cc0*/  LDSM.16.M88.4 R36, [R90] ;  /* 0x000000005a24783b */ /* 0x000e620000000200 */
[----:B------:R-:W-:-:S03]  /*2cd0*/  SHF.L.U64.HI R76, R30, 0x1, R33 ;  /* 0x000000011e4c7819 */ /* 0x000fc60000010221 */
[----:B------:R-:W1:Y:S01]  /*2ce0*/  LDSM.16.M88.4 R40, [R90+0x800] ;  /* 0x000800005a28783b */ /* 0x000e620000000200 */
[----:B------:R-:W-:-:S03]  /*2cf0*/  IADD3 R12, P1, R7, R81, RZ ;  /* 0x00000051070c7210 */ /* 0x000fc60007f3e0ff */
[----:B------:R-:W1:Y:S01]  /*2d00*/  LDSM.16.M88.4 R52, [R90+0x1000] ;  /* 0x001000005a34783b */ /* 0x000e620000000200 */
[----:B------:R-:W-:-:S03]  /*2d10*/  IADD3 R6, P0, R7, R82, RZ ;  /* 0x0000005207067210 */ /* 0x000fc60007f1e0ff */
[----:B------:R-:W-:Y:S04]  /*2d20*/  LDSM.16.M88.4 R68, [R90+0x1800] ;  /* 0x001800005a44783b */ /* 0x000fe80000000200 */
[----:B------:R-:W-:Y:S01]  /*2d30*/  @!PT LDS RZ, [RZ] ;  /* 0x00000000fffff984 */ /* 0x000fe20000000800 */
[----:B------:R-:W-:Y:S01]  /*2d40*/  @!PT LDS RZ, [RZ] ;  /* 0x00000000fffff984 */ /* 0x000fe20000000800 */
[----:B------:R-:W-:Y:S01]  /*2d50*/  @!PT LDS RZ, [RZ] ;  /* 0x00000000fffff984 */ /* 0x000fe20000000800 */
[----:B------:R2:W-:Y:S01]  /*2d60*/  LDGSTS.E.BYPASS.LTC128B.128 [R29+0x100], [R8.64], !P3 ;  /* 0x00100000081d7fae */ /* 0x0005e2000d901d46 */
[----:B------:R-:W-:Y:S01]  /*2d70*/  IMAD.X R13, R4, 0x1, R75, P1 ;  /* 0x00000001040d7824 */ /* 0x000fe200008e064b */
[----:B------:R-:W-:Y:S02]  /*2d80*/  ISETP.GE.AND P4, PT, R32, c[0x0][0x1d4], PT ;  /* 0x0000750020007a0c */ /* 0x000fe40003f86270 */
[----:B--2---:R-:W-:Y:S01]  /*2d90*/  IADD3 R8, P3, R7, R79, RZ ;  /* 0x0000004f07087210 */ /* 0x004fe20007f7e0ff */
[----:B------:R-:W-:-:S04]  /*2da0*/  IMAD.X R7, R4, 0x1, R76, P0 ;  /* 0x0000000104077824 */ /* 0x000fc800000e064c */
[----:B------:R-:W-:Y:S01]  /*2db0*/  IMAD.X R9, R4, 0x1, R74, P3 ;  /* 0x0000000104097824 */ /* 0x000fe200018e064a */
[----:B---3--:R-:W-:-:S05]  /*2dc0*/  IADD3 R4, P0, R2, R79, RZ ;  /* 0x0000004f02047210 */ /* 0x008fca0007f1e0ff */
[----:B----4-:R-:W-:Y:S01]  /*2dd0*/  IMAD.X R5, R3, 0x1, R74, P0 ;  /* 0x0000000103057824 */ /* 0x010fe200000e064a */
[----:B------:R-:W-:Y:S01]  /*2de0*/  ISETP.LT.OR P0, PT, R14, 0x1, P4 ;  /* 0x000000010e00780c */ /* 0x000fe20002701670 */
[----:B-1----:R-:W-:Y:S01]  /*2df0*/  HMMA.16816.F32.BF16 R16, R168, R20, RZ ;  /* 0x00000014a810723c */ /* 0x002fe200000418ff */
[----:B------:R-:W-:-:S04]  /*2e00*/  ISETP.GE.AND P3, PT, R31, c[0x0][0x1d4], PT ;  /* 0x000075001f007a0c */ /* 0x000fc80003f66270 */
[----:B------:R-:W-:Y:S02]  /*2e10*/  ISETP.LT.OR P1, PT, R14, 0x1, P3 ;  /* 0x000000010e00780c */ /* 0x000fe40001f21670 */
[----:B------:R-:W-:-:S05]  /*2e20*/  SEL R0, R28, 0xffffffc0, !P2 ;  /* 0xffffffc01c007807 */ /* 0x000fca0005000000 */
[----:B------:R1:W-:Y:S01]  /*2e30*/  LDGSTS.E.BYPASS.LTC128B.128 [R29+0x2100], [R8.64], !P0 ;  /* 0x02100000081d7fae */ /* 0x0003e2000c101d46 */
[----:B------:R-:W-:Y:S02]  /*2e40*/  IADD3 R10, P2, R2, R80, RZ ;  /* 0x00000050020a7210 */ /* 0x000fe40007f5e0ff */
[----:B------:R-:W-:-:S03]  /*2e50*/  ISETP.LT.OR P5, PT, R14, 0x21, P5 ;  /* 0x000000210e00780c */ /* 0x000fc60002fa1670 */
[----:B------:R-:W-:Y:S01]  /*2e60*/  IMAD.X R11, R3, 0x1, R73, P2 ;  /* 0x00000001030b7824 */ /* 0x000fe200010e0649 */
[C---:B------:R-:W-:Y:S01]  /*2e70*/  ISETP.LT.OR P4, PT, R14.reuse, 0x21, P4 ;  /* 0x000000210e00780c */ /* 0x040fe20002781670 */
[----:B------:R2:W-:Y:S01]  /*2e80*/  LDGSTS.E.BYPASS.LTC128B.128 [R29+0x4100], [R12.64], !P1 ;  /* 0x041000000c1d7fae */ /* 0x0005e2000c901d46 */
[----:B------:R-:W-:Y:S02]  /*2e90*/  ISETP.LT.OR P3, PT, R14, 0x21, P3 ;  /* 0x000000210e00780c */ /* 0x000fe40001f61670 */
[----:B-1----:R-:W-:-:S05]  /*2ea0*/  IADD3 R8, P0, R2, R81, RZ ;  /* 0x0000005102087210 */ /* 0x002fca0007f1e0ff */
[----:B------:R-:W-:Y:S01]  /*2eb0*/  IMAD.X R9, R3, 0x1, R75, P0 ;  /* 0x0000000103097824 */ /* 0x000fe200000e064b */
[----:B------:R-:W-:-:S04]  /*2ec0*/  ISETP.GE.AND P0, PT, R30, c[0x0][0x1d4], PT ;  /* 0x000075001e007a0c */ /* 0x000fc80003f06270 */
[C---:B------:R-:W-:Y:S02]  /*2ed0*/  ISETP.LT.OR P2, PT, R14.reuse, 0x1, P0 ;  /* 0x000000010e00780c */ /* 0x040fe40000741670 */
[----:B------:R-:W-:Y:S02]  /*2ee0*/  ISETP.LT.OR P1, PT, R14, 0x21, P0 ;  /* 0x000000210e00780c */ /* 0x000fe40000721670 */
[----:B------:R-:W-:Y:S01]  /*2ef0*/  IADD3 R2, P0, R2, R82, RZ ;  /* 0x0000005202027210 */ /* 0x000fe20007f1e0ff */
[----:B--2---:R-:W-:Y:S01]  /*2f00*/  HMMA.16816.F32.BF16 R12, R168, R24, RZ ;  /* 0x00000018a80c723c */ /* 0x004fe200000418ff */
[----:B------:R-:W-:-:S03]  /*2f10*/  IMAD.IADD R250, R248, 0x1, R0 ;  /* 0x00000001f8fa7824 */ /* 0x000fc600078e0200 */
[----:B------:R-:W-:-:S04]  /*2f20*/  IMAD.X R3, R3, 0x1, R76, P0 ;  /* 0x0000000103037824 */ /* 0x000fc800000e064c */
[----:B------:R-:W-:Y:S01]  /*2f30*/  HMMA.16816.F32.BF16 R48, R172, R36, R16 ;  /* 0x00000024ac30723c */ /* 0x000fe20000041810 */
[----:B------:R1:W-:Y:S04]  /*2f40*/  LDGSTS.E.BYPASS.LTC128B.128 [R29+0x6100], [R6.64], !P2 ;  /* 0x06100000061d7fae */ /* 0x0003e8000d101d46 */
[----:B------:R2:W-:Y:S03]  /*2f50*/  LDGSTS.E.BYPASS.LTC128B.128 [R29+0x1100], [R10.64], !P5 ;  /* 0x011000000a1d7fae */ /* 0x0005e6000e901d46 */
[C---:B------:R-:W-:Y:S01]  /*2f60*/  HMMA.16816.F32.BF16 R16, R168.reuse, R22, RZ ;  /* 0x00000016a810723c */ /* 0x040fe200000418ff */
[----:B------:R1:W-:Y:S04]  /*2f70*/  LDGSTS.E.BYPASS.LTC128B.128 [R29+0x3100], [R4.64], !P4 ;  /* 0x03100000041d7fae */ /* 0x0003e8000e101d46 */
[----:B------:R2:W-:Y:S04]  /*2f80*/  LDGSTS.E.BYPASS.LTC128B.128 [R29+0x5100], [R8.64], !P3 ;  /* 0x05100000081d7fae */ /* 0x0005e8000d901d46 */
[----:B------:R2:W-:Y:S04]  /*2f90*/  LDGSTS.E.BYPASS.LTC128B.128 [R29+0x7100], [R2.64], !P1 ;  /* 0x07100000021d7fae */ /* 0x0005e8000c901d46 */
[----:B------:R-:W3:Y:S01]  /*2fa0*/  LDSM.16.M88.4 R32, [R250] ;  /* 0x00000000fa20783b */ /* 0x000ee20000000200 */
[----:B------:R-:W-:Y:S01]  /*2fb0*/  HMMA.16816.F32.BF16 R24, R168, R26, RZ ;  /* 0x0000001aa818723c */ /* 0x000fe200000418ff */
[----:B------:R-:W-:-:S02]  /*2fc0*/  IADD3 R91, R90, 0x6000, RZ ;  /* 0x000060005a5b7810 */ /* 0x000fc40007ffe0ff */
[----:B------:R-:W-:Y:S01]  /*2fd0*/  IADD3 R92, R90, 0x2000, RZ ;  /* 0x000020005a5c7810 */ /* 0x000fe20007ffe0ff */
[----:B------:R-:W-:Y:S04]  /*2fe0*/  STL [R1+0x8], R90 ;  /* 0x0000085a01007387 */ /* 0x000fe80000100800 */
[----:B------:R-:W0:Y:S02]  /*2ff0*/  LDGDEPBAR ;  /* 0x00000000000079af */ /* 0x000e240000000000 */
[C---:B------:R-:W-:Y:S08]  /*3000*/  HMMA.16816.F32.BF16 R20, R172.reuse, R38, R16 ;  /* 0x00000026ac14723c */ /* 0x040ff00000041810 */
[----:B-1----:R-:W-:Y:S01]  /*3010*/  HMMA.16816.F32.BF16 R4, R172, R40, R12 ;  /* 0x00000028ac04723c */ /* 0x002fe2000004180c */
[----:B--2---:R-:W1:Y:S07]  /*3020*/  LDSM.16.M88.4 R28, [R250+0x800] ;  /* 0x00080000fa1c783b */ /* 0x004e6e0000000200 */
[C---:B------:R-:W-:Y:S08]  /*3030*/  HMMA.16816.F32.BF16 R12, R168.reuse, R44, RZ ;  /* 0x0000002ca80c723c */ /* 0x040ff000000418ff */
[----:B------:R-:W-:Y:S08]  /*3040*/  HMMA.16816.F32.BF16 R8, R168, R46, RZ ;  /* 0x0000002ea808723c */ /* 0x000ff000000418ff */
[C---:B------:R-:W-:Y:S08]  /*3050*/  HMMA.16816.F32.BF16 R16, R172.reuse, R42, R24 ;  /* 0x0000002aac10723c */ /* 0x040ff00000041818 */
[C---:B------:R-:W-:Y:S08]  /*3060*/  HMMA.16816.F32.BF16 R36, R172.reuse, R52, R12 ;  /* 0x00000034ac24723c */ /* 0x040ff0000004180c */
[----:B------:R-:W-:Y:S08]  /*3070*/  HMMA.16816.F32.BF16 R24, R172, R54, R8 ;  /* 0x00000036ac18723c */ /* 0x000ff00000041808 */
[----:B---3--:R-:W-:Y:S01]  /*3080*/  HMMA.16816.F32.BF16 R52, R192, R34, R20 ;  /* 0x00000022c034723c */ /* 0x008fe20000041814 */
[----:B------:R-:W2:Y:S01]  /*3090*/  LDSM.16.M88.4 R20, [R250+0x1000] ;  /* 0x00100000fa14783b */ /* 0x000ea20000000200 */
[----:B------:R-:W-:-:S06]  /*30a0*/  IMAD.IADD R249, R91, 0x1, R0 ;  /* 0x000000015bf97824 */ /* 0x000fcc00078e0200 */
[----:B-1----:R-:W-:Y:S08]  /*30b0*/  HMMA.16816.F32.BF16 R60, R192, R28, R4 ;  /* 0x0000001cc03c723c */ /* 0x002ff00000041804 */
[C---:B------:R-:W-:Y:S08]  /*30c0*/  HMMA.16816.F32.BF16 R4, R168.reuse, R64, RZ ;  /* 0x00000040a804723c */ /* 0x040ff000000418ff */
[----:B------:R-:W-:Y:S08]  /*30d0*/  HMMA.16816.F32.BF16 R12, R168, R66, RZ ;  /* 0x00000042a80c723c */ /* 0x000ff000000418ff */
[----:B------:R-:W-:Y:S01]  /*30e0*/  HMMA.16816.F32.BF16 R56, R192, R30, R16 ;  /* 0x0000001ec038723c */ /* 0x000fe20000041810 */
[----:B------:R-:W1:Y:S04]  /*30f0*/  LDSM.16.M88.4 R16, [R250+0x1800] ;  /* 0x00180000fa10783b */ /* 0x000e680000000200 */
[----:B------:R-:W3:Y:S03]  /*3100*/  LDSM.16.M88.4 R28, [R249+-0x6000] ;  /* 0xffa00000f91c783b */ /* 0x000ee60000000200 */
[----:B------:R-:W-:Y:S08]  /*3110*/  HMMA.16816.F32.BF16 R8, R172, R68, R4 ;  /* 0x00000044ac08723c */ /* 0x000ff00000041804 */
[----:B------:R-:W-:Y:S08]  /*3120*/  HMMA.16816.F32.BF16 R48, R192, R32, R48 ;  /* 0x00000020c030723c */ /* 0x000ff00000041830 */
[----:B------:R-:W-:Y:S01]  /*3130*/  HMMA.16816.F32.BF16 R4, R172, R70, R12 ;  /* 0x00000046ac04723c */ /* 0x000fe2000004180c */
[----:B------:R-:W-:Y:S07]  /*3140*/  LDSM.16.M88.4 R12, [R248+0x2000] ;  /* 0x00200000f80c783b */ /* 0x000fee0000000200 */
[C---:B--2---:R-:W-:Y:S01]  /*3150*/  HMMA.16816.F32.BF16 R44, R192.reuse, R20, R36 ;  /* 0x00000014c02c723c */ /* 0x044fe20000041824 */
[----:B------:R-:W2:Y:S07]  /*3160*/  LDSM.16.M88.4 R36, [R249+-0x5800] ;  /* 0xffa80000f924783b */ /* 0x000eae0000000200 */
[C---:B------:R-:W-:Y:S01]  /*3170*/  HMMA.16816.F32.BF16 R40, R192.reuse, R22, R24 ;  /* 0x00000016c028723c */ /* 0x040fe20000041818 */
[----:B------:R-:W4:Y:S04]  /*3180*/  LDSM.16.M88.4 R24, [R249+-0x5000] ;  /* 0xffb00000f918783b */ /* 0x000f280000000200 */
[----:B------:R-:W4:Y:S03]  /*3190*/  LDSM.16.M88.4 R20, [R249+-0x4800] ;  /* 0xffb80000f914783b */ /* 0x000f260000000200 */
[C---:B-1----:R-:W-:Y:S08]  /*31a0*/  HMMA.16816.F32.BF16 R32, R192.reuse, R16, R8 ;  /* 0x00000010c020723c */ /* 0x042ff00000041808 */
[----:B------:R-:W-:Y:S08]  /*31b0*/  HMMA.16816.F32.BF16 R16, R192, R18, R4 ;  /* 0x00000012c010723c */ /* 0x000ff00000041804 */
[C---:B---3--:R-:W-:Y:S08]  /*31c0*/  HMMA.16816.F32.BF16 R8, R196.reuse, R28, R48 ;  /* 0x0000001cc408723c */ /* 0x048ff00000041830 */
[----:B------:R-:W-:Y:S01]  /*31d0*/  HMMA.16816.F32.BF16 R4, R196, R30, R52 ;  /* 0x0000001ec404723c */ /* 0x000fe20000041834 */
[----:B------:R-:W1:Y:S01]  /*31e0*/  LDSM.16.M88.4 R52, [R248+0x2800] ;  /* 0x00280000f834783b */ /* 0x000e620000000200 */
[----:B------:R-:W-:-:S06]  /*31f0*/  IADD3 R0, R90, 0x2800, RZ ;  /* 0x000028005a007810 */ /* 0x000fcc0007ffe0ff */
[C---:B--2---:R-:W-:Y:S08]  /*3200*/  HMMA.16816.F32.BF16 R28, R196.reuse, R36, R60 ;  /* 0x00000024c41c723c */ /* 0x044ff0000004183c */
[C---:B------:R-:W-:Y:S08]  /*3210*/  HMMA.16816.F32.BF16 R36, R196.reuse, R38, R56 ;  /* 0x00000026c424723c */ /* 0x040ff00000041838 */
[C---:B----4-:R-:W-:Y:S08]  /*3220*/  HMMA.16816.F32.BF16 R56, R196.reuse, R24, R44 ;  /* 0x00000018c438723c */ /* 0x050ff0000004182c */
[C---:B------:R-:W-:Y:S08]  /*3230*/  HMMA.16816.F32.BF16 R48, R196.reuse, R26, R40 ;  /* 0x0000001ac430723c */ /* 0x040ff00000041828 */
[C---:B------:R-:W-:Y:S01]  /*3240*/  HMMA.16816.F32.BF16 R44, R196.reuse, R20, R32 ;  /* 0x00000014c42c723c */ /* 0x040fe20000041820 */
[----:B------:R-:W-:Y:S07]  /*3250*/  LDSM.16.M88.4 R32, [R0] ;  /* 0x000000000020783b */ /* 0x000fee0000000200 */
[----:B------:R-:W-:Y:S08]  /*3260*/  HMMA.16816.F32.BF16 R40, R196, R22, R16 ;  /* 0x00000016c428723c */ /* 0x000ff00000041810 */
[C---:B------:R-:W-:Y:S01]  /*3270*/  HMMA.16816.F32.BF16 R24, R200.reuse, R12, R8 ;  /* 0x0000000cc818723c */ /* 0x040fe20000041808 */
[----:B------:R-:W2:Y:S07]  /*3280*/  LDSM.16.M88.4 R8, [R248+0x3000] ;  /* 0x00300000f808783b */ /* 0x000eae0000000200 */
[C---:B------:R-:W-:Y:S01]  /*3290*/  HMMA.16816.F32.BF16 R20, R200.reuse, R14, R4 ;  /* 0x0000000ec814723c */ /* 0x040fe20000041804 */
[----:B------:R-:W3:Y:S04]  /*32a0*/  LDSM.16.M88.4 R4, [R248+0x3800] ;  /* 0x00380000f804783b */ /* 0x000ee80000000200 */
[----:B------:R-:W4:Y:S03]  /*32b0*/  LDSM.16.M88.4 R12, [R92] ;  /* 0x000000005c0c783b */ /* 0x000f260000000200 */
[C---:B-1----:R-:W-:Y:S01]  /*32c0*/  HMMA.16816.F32.BF16 R16, R200.reuse, R52, R28 ;  /* 0x00000034c810723c */ /* 0x042fe2000004181c */
[----:B------:R-:W-:Y:S04]  /*32d0*/  STL [R1+0xc], R91 ;  /* 0x00000c5b01007387 */ /* 0x000fe80000100800 */
[----:B------:R-:W-:Y:S04]  /*32e0*/  STL [R1+0x1c], R92 ;  /* 0x00001c5c01007387 */ /* 0x000fe80000100800 */
[----:B------:R1:W-:Y:S01]  /*32f0*/  STL [R1+0x10], R0 ;  /* 0x0000100001007387 */ /* 0x0003e20000100800 */
[C---:B------:R-:W-:Y:S08]  /*3300*/  HMMA.16816.F32.BF16 R36, R200.reuse, R54, R36 ;  /* 0x00000036c824723c */ /* 0x040ff00000041824 */
[----:B--2---:R-:W-:Y:S01]  /*3310*/  HMMA.16816.F32.BF16 R52, R200, R10, R48 ;  /* 0x0000000ac834723c */ /* 0x004fe20000041830 */
[----:B-1----:R-:W-:-:S07]  /*3320*/  IADD3 R0, R90, 0x3000, RZ ;  /* 0x000030005a007810 */ /* 0x002fce0007ffe0ff */
[C---:B---3--:R-:W-:Y:S01]  /*3330*/  HMMA.16816.F32.BF16 R48, R200.reuse, R4, R44 ;  /* 0x00000004c830723c */ /* 0x048fe2000004182c */
[----:B------:R-:W-:Y:S04]  /*3340*/  STL [R1+0x14], R0 ;  /* 0x0000140001007387 */ /* 0x000fe80000100800 */
[----:B------:R1:W2:Y:S03]  /*3350*/  LDSM.16.M88.4 R28, [R0] ;  /* 0x00000000001c783b */ /* 0x0002a60000000200 */
[----:B------:R-:W-:Y:S08]  /*3360*/  HMMA.16816.F32.BF16 R44, R200, R6, R40 ;  /* 0x00000006c82c723c */ /* 0x000ff00000041828 */
[----:B----4-:R-:W-:Y:S08]  /*3370*/  HMMA.16816.F32.BF16 R40, R204, R12, R24 ;  /* 0x0000000ccc28723c */ /* 0x010ff00000041818 */
[----:B------:R-:W-:Y:S01]  /*3380*/  HMMA.16816.F32.BF16 R60, R200, R8, R56 ;  /* 0x00000008c83c723c */ /* 0x000fe20000041838 */
[----:B------:R-:W-:Y:S01]  /*3390*/  LDSM.16.M88.4 R56, [R250+0x3000] ;  /* 0x00300000fa38783b */ /* 0x000fe20000000200 */
[----:B-1----:R-:W-:-:S06]  /*33a0*/  IADD3 R0, R90, 0x3800, RZ ;  /* 0x000038005a007810 */ /* 0x002fcc0007ffe0ff */
[C---:B------:R-:W-:Y:S01]  /*33b0*/  HMMA.16816.F32.BF16 R24, R204.reuse, R14, R20 ;  /* 0x0000000ecc18723c */ /* 0x040fe20000041814 */
[----:B------:R-:W1:Y:S04]  /*33c0*/  LDSM.16.M88.4 R12, [R250+0x2800] ;  /* 0x00280000fa0c783b */ /* 0x000e680000000200 */
[----:B------:R-:W3:Y:S03]  /*33d0*/  LDSM.16.M88.4 R20, [R0] ;  /* 0x000000000014783b */ /* 0x000ee60000000200 */
[C---:B------:R-:W-:Y:S01]  /*33e0*/  HMMA.16816.F32.BF16 R8, R204.reuse, R32, R16 ;  /* 0x00000020cc08723c */ /* 0x040fe20000041810 */
[----:B------:R-:W4:Y:S07]  /*33f0*/  LDSM.16.M88.4 R16, [R250+0x2000] ;  /* 0x00200000fa10783b */ /* 0x000f2e0000000200 */
[C---:B------:R-:W-:Y:S08]  /*3400*/  HMMA.16816.F32.BF16 R4, R204.reuse, R34, R36 ;  /* 0x00000022cc04723c */ /* 0x040ff00000041824 */
[C---:B--2---:R-:W-:Y:S01]  /*3410*/  HMMA.16816.F32.BF16 R32, R204.reuse, R28, R60 ;  /* 0x0000001ccc20723c */ /* 0x044fe2000004183c */
[----:B------:R-:W-:Y:S07]  /*3420*/  LDSM.16.M88.4 R60, [R248+0x5800] ;  /* 0x00580000f83c783b */ /* 0x000fee0000000200 */
[----:B------:R-:W-:Y:S08]  /*3430*/  HMMA.16816.F32.BF16 R52, R204, R30, R52 ;  /* 0x0000001ecc34723c */ /* 0x000ff00000041834 */
[----:B-1----:R-:W-:Y:S08]  /*3440*/  HMMA.16816.F32.BF16 R28, R208, R12, R8 ;  /* 0x0000000cd01c723c */ /* 0x002ff00000041808 */
[C---:B---3--:R-:W-:Y:S08]  /*3450*/  HMMA.16816.F32.BF16 R48, R204.reuse, R20, R48 ;  /* 0x00000014cc30723c */ /* 0x048ff00000041830 */
[----:B------:R-:W-:Y:S01]  /*3460*/  HMMA.16816.F32.BF16 R44, R204, R22, R44 ;  /* 0x00000016cc2c723c */ /* 0x000fe2000004182c */
[----:B------:R-:W1:Y:S07]  /*3470*/  LDSM.16.M88.4 R20, [R250+0x3800] ;  /* 0x00380000fa14783b */ /* 0x000e6e0000000200 */
[C---:B----4-:R-:W-:Y:S08]  /*3480*/  HMMA.16816.F32.BF16 R40, R208.reuse, R16, R40 ;  /* 0x00000010d028723c */ /* 0x050ff00000041828 */
[C---:B------:R-:W-:Y:S01]  /*3490*/  HMMA.16816.F32.BF16 R36, R208.reuse, R18, R24 ;  /* 0x00000012d024723c */ /* 0x040fe20000041818 */
[----:B------:R-:W2:Y:S04]  /*34a0*/  LDSM.16.M88.4 R16, [R249+-0x4000] ;  /* 0xffc00000f910783b */ /* 0x000ea80000000200 */
[----:B------:R-:W-:Y:S03]  /*34b0*/  LDSM.16.M88.4 R24, [R249+-0x3000] ;  /* 0xffd00000f918783b */ /* 0x000fe60000000200 */
[C---:B------:R-:W-:Y:S01]  /*34c0*/  HMMA.16816.F32.BF16 R8, R208.reuse, R14, R4 ;  /* 0x0000000ed008723c */ /* 0x040fe20000041804 */
[----:B------:R-:W3:Y:S07]  /*34d0*/  LDSM.16.M88.4 R12, [R249+-0x3800] ;  /* 0xffc80000f90c783b */ /* 0x000eee0000000200 */
[C---:B------:R-:W-:Y:S08]  /*34e0*/  HMMA.16816.F32.BF16 R4, R208.reuse, R56, R32 ;  /* 0x00000038d004723c */ /* 0x040ff00000041820 */
[C---:B------:R-:W-:Y:S08]  /*34f0*/  HMMA.16816.F32.BF16 R32, R208.reuse, R58, R52 ;  /* 0x0000003ad020723c */ /* 0x040ff00000041834 */
[C---:B-1----:R-:W-:Y:S08]  /*3500*/  HMMA.16816.F32.BF16 R56, R208.reuse, R20, R48 ;  /* 0x00000014d038723c */ /* 0x042ff00000041830 */
[----:B------:R-:W-:Y:S01]  /*3510*/  HMMA.16816.F32.BF16 R52, R208, R22, R44 ;  /* 0x00000016d034723c */ /* 0x000fe2000004182c */
[----:B------:R-:W-:Y:S07]  /*3520*/  LDSM.16.M88.4 R20, [R248+0x4000] ;  /* 0x00400000f814783b */ /* 0x000fee0000000200 */
[C---:B--2---:R-:W-:Y:S08]  /*3530*/  HMMA.16816.F32.BF16 R48, R212.reuse, R16, R40 ;  /* 0x00000010d430723c */ /* 0x044ff00000041828 */
[C---:B------:R-:W-:Y:S01]  /*3540*/  HMMA.16816.F32.BF16 R44, R212.reuse, R18, R36 ;  /* 0x00000012d42c723c */ /* 0x040fe20000041824 */
[----:B------:R-:W1:Y:S04]  /*3550*/  LDSM.16.M88.4 R16, [R248+0x4800] ;  /* 0x00480000f810783b */ /* 0x000e680000000200 */
[----:B------:R-:W2:Y:S03]  /*3560*/  LDSM.16.M88.4 R36, [R249+-0x2800] ;  /* 0xffd80000f924783b */ /* 0x000ea60000000200 */
[C---:B---3--:R-:W-:Y:S08]  /*3570*/  HMMA.16816.F32.BF16 R40, R212.reuse, R12, R28 ;  /* 0x0000000cd428723c */ /* 0x048ff0000004181c */
[C---:B------:R-:W-:Y:S01]  /*3580*/  HMMA.16816.F32.BF16 R28, R212.reuse, R14, R8 ;  /* 0x0000000ed41c723c */ /* 0x040fe20000041808 */
[----:B------:R-:W3:Y:S07]  /*3590*/  LDSM.16.M88.4 R12, [R248+0x5000] ;  /* 0x00500000f80c783b */ /* 0x000eee0000000200 */
[C---:B------:R-:W-:Y:S08]  /*35a0*/  HMMA.16816.F32.BF16 R8, R212.reuse, R24, R4 ;  /* 0x00000018d408723c */ /* 0x040ff00000041804 */
[----:B------:R-:W-:Y:S01]  /*35b0*/  HMMA.16816.F32.BF16 R4, R212, R26, R32 ;  /* 0x0000001ad404723c */ /* 0x000fe20000041820 */
[----:B------:R-:W-:-:S02]  /*35c0*/  IADD3 R2, R90, 0x5000, RZ ;  /* 0x000050005a027810 */ /* 0x000fc40007ffe0ff */
[C---:B------:R-:W-:Y:S02]  /*35d0*/  IADD3 R64, R90.reuse, 0x4000, RZ ;  /* 0x000040005a407810 */ /* 0x040fe40007ffe0ff */
[----:B------:R-:W-:-:S03]  /*35e0*/  IADD3 R3, R90, 0x4800, RZ ;  /* 0x000048005a037810 */ /* 0x000fc60007ffe0ff */
[----:B-1----:R-:W-:Y:S08]  /*35f0*/  HMMA.16816.F32.BF16 R32, R216, R18, R28 ;  /* 0x00000012d820723c */ /* 0x002ff0000004181c */
[----:B--2---:R-:W-:Y:S08]  /*3600*/  HMMA.16816.F32.BF16 R24, R212, R36, R56 ;  /* 0x00000024d418723c */ /* 0x004ff00000041838 */
[----:B---3--:R-:W-:Y:S01]  /*3610*/  HMMA.16816.F32.BF16 R28, R216, R12, R8 ;  /* 0x0000000cd81c723c */ /* 0x008fe20000041808 */
[----:B------:R-:W1:Y:S07]  /*3620*/  LDSM.16.M88.4 R8, [R2] ;  /* 0x000000000208783b */ /* 0x000e6e0000000200 */
[----:B------:R-:W-:Y:S08]  /*3630*/  HMMA.16816.F32.BF16 R56, R212, R38, R52 ;  /* 0x00000026d438723c */ /* 0x000ff00000041834 */
[C---:B------:R-:W-:Y:S01]  /*3640*/  HMMA.16816.F32.BF16 R36, R216.reuse, R16, R40 ;  /* 0x00000010d824723c */ /* 0x040fe20000041828 */
[----:B------:R-:W2:Y:S07]  /*3650*/  LDSM.16.M88.4 R16, [R64] ;  /* 0x000000004010783b */ /* 0x000eae0000000200 */
[C---:B------:R-:W-:Y:S01]  /*3660*/  HMMA.16816.F32.BF16 R4, R216.reuse, R14, R4 ;  /* 0x0000000ed804723c */ /* 0x040fe20000041804 */
[----:B------:R-:W3:Y:S04]  /*3670*/  LDSM.16.M88.4 R12, [R3] ;  /* 0x00000000030c783b */ /* 0x000ee80000000200 */
[----:B------:R4:W-:Y:S03]  /*3680*/  STL [R1+0x18], R0 ;  /* 0x0000180001007387 */ /* 0x0009e60000100800 */
[C---:B------:R-:W-:Y:S08]  /*3690*/  HMMA.16816.F32.BF16 R52, R216.reuse, R20, R48 ;  /* 0x00000014d834723c */ /* 0x040ff00000041830 */
[----:B------:R-:W-:Y:S01]  /*36a0*/  HMMA.16816.F32.BF16 R44, R216, R22, R44 ;  /* 0x00000016d82c723c */ /* 0x000fe2000004182c */
[----:B----4-:R-:W-:-:S05]  /*36b0*/  IADD3 R0, R90, 0x5800, RZ ;  /* 0x000058005a007810 */ /* 0x010fca0007ffe0ff */
[----:B------:R-:W4:Y:S02]  /*36c0*/  LDSM.16.M88.4 R48, [R0] ;  /* 0x000000000030783b */ /* 0x000f240000000200 */
[----:B------:R-:W-:Y:S08]  /*36d0*/  HMMA.16816.F32.BF16 R20, R216, R60, R24 ;  /* 0x0000003cd814723c */ /* 0x000ff00000041818 */
[C---:B-1----:R-:W-:Y:S08]  /*36e0*/  HMMA.16816.F32.BF16 R24, R220.reuse, R8, R28 ;  /* 0x00000008dc18723c */ /* 0x042ff0000004181c */
[----:B------:R-:W-:Y:S01]  /*36f0*/  HMMA.16816.F32.BF16 R4, R220, R10, R4 ;  /* 0x0000000adc04723c */ /* 0x000fe20000041804 */
[----:B------:R-:W1:Y:S07]  /*3700*/  LDSM.16.M88.4 R8, [R250+0x5000] ;  /* 0x00500000fa08783b */ /* 0x000e6e0000000200 */
[----:B------:R-:W-:Y:S08]  /*3710*/  HMMA.16816.F32.BF16 R60, R216, R62, R56 ;  /* 0x0000003ed83c723c */ /* 0x000ff00000041838 */
[C---:B--2---:R-:W-:Y:S01]  /*3720*/  HMMA.16816.F32.BF16 R56, R220.reuse, R16, R52 ;  /* 0x00000010dc38723c */ /* 0x044fe20000041834 */
[----:B------:R-:W2:Y:S07]  /*3730*/  LDSM.16.M88.4 R52, [R250+0x5800] ;  /* 0x00580000fa34783b */ /* 0x000eae0000000200 */
[C---:B------:R-:W-:Y:S01]  /*3740*/  HMMA.16816.F32.BF16 R40, R220.reuse, R18, R44 ;  /* 0x00000012dc28723c */ /* 0x040fe2000004182c */
[----:B------:R-:W2:Y:S07]  /*3750*/  LDSM.16.M88.4 R16, [R250+0x4000] ;  /* 0x00400000fa10783b */ /* 0x000eae0000000200 */
[C---:B---3--:R-:W-:Y:S08]  /*3760*/  HMMA.16816.F32.BF16 R36, R220.reuse, R12, R36 ;  /* 0x0000000cdc24723c */ /* 0x048ff00000041824 */
[C---:B------:R-:W-:Y:S01]  /*3770*/  HMMA.16816.F32.BF16 R32, R220.reuse, R14, R32 ;  /* 0x0000000edc20723c */ /* 0x040fe20000041820 */
[----:B------:R-:W3:Y:S07]  /*3780*/  LDSM.16.M88.4 R12, [R250+0x4800] ;  /* 0x00480000fa0c783b */ /* 0x000eee0000000200 */
[----:B----4-:R-:W-:Y:S08]  /*3790*/  HMMA.16816.F32.BF16 R20, R220, R48, R20 ;  /* 0x00000030dc14723c */ /* 0x010ff00000041814 */
[C---:B-1----:R-:W-:Y:S08]  /*37a0*/  HMMA.16816.F32.BF16 R24, R224.reuse, R8, R24 ;  /* 0x00000008e018723c */ /* 0x042ff00000041818 */
[C---:B------:R-:W-:Y:S08]  /*37b0*/  HMMA.16816.F32.BF16 R8, R224.reuse, R10, R4 ;  /* 0x0000000ae008723c */ /* 0x040ff00000041804 */
[----:B--2---:R-:W-:Y:S01]  /*37c0*/  HMMA.16816.F32.BF16 R4, R224, R52, R20 ;  /* 0x00000034e004723c */ /* 0x004fe20000041814 */
[----:B------:R-:W1:Y:S07]  /*37d0*/  LDSM.16.M88.4 R20, [R249+-0x2000] ;  /* 0xffe00000f914783b */ /* 0x000e6e0000000200 */
[----:B------:R-:W-:Y:S08]  /*37e0*/  HMMA.16816.F32.BF16 R60, R220, R50, R60 ;  /* 0x00000032dc3c723c */ /* 0x000ff0000004183c */
[C---:B------:R-:W-:Y:S08]  /*37f0*/  HMMA.16816.F32.BF16 R48, R224.reuse, R16, R56 ;  /* 0x00000010e030723c */ /* 0x040ff00000041838 */
[C---:B------:R-:W-:Y:S01]  /*3800*/  HMMA.16816.F32.BF16 R44, R224.reuse, R18, R40 ;  /* 0x00000012e02c723c */ /* 0x040fe20000041828 */
[----:B------:R-:W2:Y:S04]  /*3810*/  LDSM.16.M88.4 R16, [R249+-0x1800] ;  /* 0xffe80000f910783b */ /* 0x000ea80000000200 */
[----:B------:R-:W-:Y:S03]  /*3820*/  LDSM.16.M88.4 R40, [R249+-0x800] ;  /* 0xfff80000f928783b */ /* 0x000fe60000000200 */
[C---:B---3--:R-:W-:Y:S08]  /*3830*/  HMMA.16816.F32.BF16 R36, R224.reuse, R12, R36 ;  /* 0x0000000ce024723c */ /* 0x048ff00000041824 */
[C---:B------:R-:W-:Y:S01]  /*3840*/  HMMA.16816.F32.BF16 R28, R224.reuse, R14, R32 ;  /* 0x0000000ee01c723c */ /* 0x040fe20000041820 */
[----:B------:R-:W3:Y:S07]  /*3850*/  LDSM.16.M88.4 R12, [R249+-0x1000] ;  /* 0xfff00000f90c783b */ /* 0x000eee0000000200 */
[----:B------:R-:W-:Y:S08]  /*3860*/  HMMA.16816.F32.BF16 R56, R224, R54, R60 ;  /* 0x00000036e038723c */ /* 0x000ff0000004183c */
[C---:B-1----:R-:W-:Y:S08]  /*3870*/  HMMA.16816.F32.BF16 R52, R228.reuse, R20, R48 ;  /* 0x00000014e434723c */ /* 0x042ff00000041830 */
[C---:B------:R-:W-:Y:S01]  /*3880*/  HMMA.16816.F32.BF16 R48, R228.reuse, R22, R44 ;  /* 0x00000016e430723c */ /* 0x040fe2000004182c */
[----:B------:R-:W1:Y:S07]  /*3890*/  LDSM.16.M88.4 R20, [R248+0x6800] ;  /* 0x00680000f814783b */ /* 0x000e6e0000000200 */
[C---:B--2---:R-:W-:Y:S08]  /*38a0*/  HMMA.16816.F32.BF16 R44, R228.reuse, R16, R36 ;  /* 0x00000010e42c723c */ /* 0x044ff00000041824 */
[C---:B------:R-:W-:Y:S01]  /*38b0*/  HMMA.16816.F32.BF16 R36, R228.reuse, R18, R28 ;  /* 0x00000012e424723c */ /* 0x040fe2000004181c */
[----:B------:R-:W2:Y:S07]  /*38c0*/  LDSM.16.M88.4 R16, [R248+0x7000] ;  /* 0x00700000f810783b */ /* 0x000eae0000000200 */
[C---:B---3--:R-:W-:Y:S01]  /*38d0*/  HMMA.16816.F32.BF16 R32, R228.reuse, R12, R24 ;  /* 0x0000000ce420723c */ /* 0x048fe20000041818 */
[----:B------:R-:W3:Y:S07]  /*38e0*/  LDSM.16.M88.4 R24, [R248+0x6000] ;  /* 0x00600000f818783b */ /* 0x000eee0000000200 */
[C---:B------:R-:W-:Y:S01]  /*38f0*/  HMMA.16816.F32.BF16 R28, R228.reuse, R14, R8 ;  /* 0x0000000ee41c723c */ /* 0x040fe20000041808 */
[----:B------:R-:W4:Y:S07]  /*3900*/  LDSM.16.M88.4 R12, [R248+0x7800] ;  /* 0x00780000f80c783b */ /* 0x000f2e0000000200 */
[C---:B------:R-:W-:Y:S08]  /*3910*/  HMMA.16816.F32.BF16 R8, R228.reuse, R40, R4 ;  /* 0x00000028e408723c */ /* 0x040ff00000041804 */
[----:B------:R-:W-:Y:S01]  /*3920*/  HMMA.16816.F32.BF16 R4, R228, R42, R56 ;  /* 0x0000002ae404723c */ /* 0x000fe20000041838 */
[----:B------:R-:W-:Y:S04]  /*3930*/  STL [R1+0x2c], R64 ;  /* 0x00002c4001007387 */ /* 0x000fe80000100800 */
[----:B------:R3:W-:Y:S03]  /*3940*/  STL [R1+0x20], R3 ;  /* 0x0000200301007387 */ /* 0x0007e60000100800 */
[C---:B-1----:R-:W-:Y:S01]  /*3950*/  HMMA.16816.F32.BF16 R40, R232.reuse, R20, R44 ;  /* 0x00000014e828723c */ /* 0x042fe2000004182c */
[----:B------:R1:W-:Y:S04]  /*3960*/  STL [R1+0x24], R2 ;  /* 0x0000240201007387 */ /* 0x0003e80000100800 */
[----:B------:R4:W-:Y:S03]  /*3970*/  STL [R1+0x28], R0 ;  /* 0x0000280001007387 */ /* 0x0009e60000100800 */
[C---:B------:R-:W-:Y:S01]  /*3980*/  HMMA.16816.F32.BF16 R36, R232.reuse, R22, R36 ;  /* 0x00000016e824723c */ /* 0x040fe20000041824 */
[----:B------:R-:W4:Y:S07]  /*3990*/  LDSM.16.M88.4 R20, [R91] ;  /* 0x000000005b14783b */ /* 0x000f2e0000000200 */
[----:B--2---:R-:W-:Y:S01]  /*39a0*/  HMMA.16816.F32.BF16 R32, R232, R16, R32 ;  /* 0x00000010e820723c */ /* 0x004fe20000041820 */
[----:B---3--:R-:W-:-:S07]  /*39b0*/  IADD3 R3, R90, 0x6800, RZ ;  /* 0x000068005a037810 */ /* 0x008fce0007ffe0ff */
[----:B------:R-:W-:Y:S01]  /*39c0*/  HMMA.16816.F32.BF16 R28, R232, R18, R28 ;  /* 0x00000012e81c723c */ /* 0x000fe2000004181c */
[C---:B-1----:R-:W-:Y:S01]  /*39d0*/  IADD3 R2, R90.reuse, 0x7000, RZ ;  /* 0x000070005a027810 */ /* 0x042fe20007ffe0ff */
[----:B------:R-:W1:Y:S01]  /*39e0*/  LDSM.16.M88.4 R16, [R3] ;  /* 0x000000000310783b */ /* 0x000e620000000200 */
[----:B----4-:R-:W-:-:S05]  /*39f0*/  IADD3 R0, R90, 0x7800, RZ ;  /* 0x000078005a007810 */ /* 0x010fca0007ffe0ff */
[C---:B------:R-:W-:Y:S08]  /*3a00*/  HMMA.16816.F32.BF16 R52, R232.reuse, R24, R52 ;  /* 0x00000018e834723c */ /* 0x040ff00000041834 */
[C---:B------:R-:W-:Y:S08]  /*3a10*/  HMMA.16816.F32.BF16 R48, R232.reuse, R26, R48 ;  /* 0x0000001ae830723c */ /* 0x040ff00000041830 */
[C---:B------:R-:W-:Y:S01]  /*3a20*/  HMMA.16816.F32.BF16 R24, R232.reuse, R12, R8 ;  /* 0x0000000ce818723c */ /* 0x040fe20000041808 */
[----:B------:R-:W2:Y:S07]  /*3a30*/  LDSM.16.M88.4 R8, [R0] ;  /* 0x000000000008783b */ /* 0x000eae0000000200 */
[----:B------:R-:W-:Y:S01]  /*3a40*/  HMMA.16816.F32.BF16 R4, R232, R14, R4 ;  /* 0x0000000ee804723c */ /* 0x000fe20000041804 */
[----:B------:R-:W3:Y:S07]  /*3a50*/  LDSM.16.M88.4 R12, [R2] ;  /* 0x00000000020c783b */ /* 0x000eee0000000200 */
[C---:B------:R-:W-:Y:S08]  /*3a60*/  HMMA.16816.F32.BF16 R52, R236.reuse, R20, R52 ;  /* 0x00000014ec34723c */ /* 0x040ff00000041834 */
[C---:B------:R-:W-:Y:S01]  /*3a70*/  HMMA.16816.F32.BF16 R44, R236.reuse, R22, R48 ;  /* 0x00000016ec2c723c */ /* 0x040fe20000041830 */
[----:B------:R-:W4:Y:S07]  /*3a80*/  LDSM.16.M88.4 R20, [R250+0x6000] ;  /* 0x00600000fa14783b */ /* 0x000f2e0000000200 */
[C---:B-1----:R-:W-:Y:S08]  /*3a90*/  HMMA.16816.F32.BF16 R40, R236.reuse, R16, R40 ;  /* 0x00000010ec28723c */ /* 0x042ff00000041828 */
[C---:B------:R-:W-:Y:S01]  /*3aa0*/  HMMA.16816.F32.BF16 R36, R236.reuse, R18, R36 ;  /* 0x00000012ec24723c */ /* 0x040fe20000041824 */
[----:B------:R-:W1:Y:S07]  /*3ab0*/  LDSM.16.M88.4 R16, [R250+0x6800] ;  /* 0x00680000fa10783b */ /* 0x000e6e0000000200 */
[C---:B--2---:R-:W-:Y:S08]  /*3ac0*/  HMMA.16816.F32.BF16 R24, R236.reuse, R8, R24 ;  /* 0x00000008ec18723c */ /* 0x044ff00000041818 */
[C---:B---3--:R-:W-:Y:S08]  /*3ad0*/  HMMA.16816.F32.BF16 R32, R236.reuse, R12, R32 ;  /* 0x0000000cec20723c */ /* 0x048ff00000041820 */
[C---:B------:R-:W-:Y:S01]  /*3ae0*/  HMMA.16816.F32.BF16 R28, R236.reuse, R14, R28 ;  /* 0x0000000eec1c723c */ /* 0x040fe2000004181c */
[----:B------:R-:W2:Y:S07]  /*3af0*/  LDSM.16.M88.4 R12, [R250+0x7000] ;  /* 0x00700000fa0c783b */ /* 0x000eae0000000200 */
[----:B------:R-:W-:Y:S01]  /*3b00*/  HMMA.16816.F32.BF16 R4, R236, R10, R4 ;  /* 0x0000000aec04723c */ /* 0x000fe20000041804 */
[----:B------:R-:W3:Y:S07]  /*3b10*/  LDSM.16.M88.4 R8, [R250+0x7800] ;  /* 0x00780000fa08783b */ /* 0x000eee0000000200 */
[C---:B----4-:R-:W-:Y:S08]  /*3b20*/  HMMA.16816.F32.BF16 R48, R240.reuse, R20, R52 ;  /* 0x00000014f030723c */ /* 0x050ff00000041834 */
[C---:B------:R-:W-:Y:S01]  /*3b30*/  HMMA.16816.F32.BF16 R44, R240.reuse, R22, R44 ;  /* 0x00000016f02c723c */ /* 0x040fe2000004182c */
[----:B------:R-:W4:Y:S07]  /*3b40*/  LDSM.16.M88.4 R20, [R249] ;  /* 0x00000000f914783b */ /* 0x000f2e0000000200 */
        /* <DEDUP_REMOVED lines=8> */
[----:B------:R-:W3:Y:S01]  /*3bd0*/  LDSM.16.M88.4 R8, [R249+0x1800] ;  /* 0x00180000f908783b */ /* 0x000ee20000000200 */
[----:B------:R-:W-:Y:S01]  /*3be0*/  ISETP.GT.AND P0, PT, R72, R133, PT ;  /* 0x000000854800720c */ /* 0x000fe20003f04270 */
[----:B------:R-:W-:-:S04]  /*3bf0*/  DEPBAR.LE SB0, 0x0 ;  /* 0x000080000000791a */ /* 0x000fc80000000000 */
[----:B------:R1:W-:Y:S04]  /*3c00*/  STL [R1+0x30], R3 ;  /* 0x0000300301007387 */ /* 0x0003e80000100800 */
[----:B------:R2:W-:Y:S04]  /*3c10*/  STL [R1+0x34], R2 ;  /* 0x0000340201007387 */ /* 0x0005e80000100800 */
[----:B------:R4:W-:Y:S01]  /*3c20*/  STL [R1+0x38], R0 ;  /* 0x0000380001007387 */ /* 0x0009e20000100800 */
[C---:B-1----:R-:W-:Y:S02]  /*3c30*/  IADD3 R3, R90.reuse, 0x1800, RZ ;  /* 0x000018005a037810 */ /* 0x042fe40007ffe0ff */
[----:B--2---:R-:W-:-:S02]  /*3c40*/  IADD3 R2, R90, 0x1000, RZ ;  /* 0x000010005a027810 */ /* 0x004fc40007ffe0ff */
[----:B----4-:R-:W-:Y:S01]  /*3c50*/  IADD3 R0, R90, 0x800, RZ ;  /* 0x000008005a007810 */ /* 0x010fe20007ffe0ff */
[----:B------:R1:W-:Y:S04]  /*3c60*/  STL [R1+0x48], R3 ;  /* 0x0000480301007387 */ /* 0x0003e80000100800 */
[----:B------:R1:W-:Y:S04]  /*3c70*/  STL [R1+0x40], R0 ;  /* 0x0000400001007387 */ /* 0x0003e80000100800 */
[----:B------:R1:W-:Y:S01]  /*3c80*/  STL [R1+0x44], R2 ;  /* 0x0000440201007387 */ /* 0x0003e20000100800 */
[C---:B------:R-:W-:Y:S01]  /*3c90*/  HMMA.16816.F32.BF16 R52, R244.reuse, R20, R48 ;  /* 0x00000014f434723c */ /* 0x040fe20000041830 */
[----:B------:R-:W-:Y:S07]  /*3ca0*/  BSSY B0, `(.L_x_1042) ;  /* 0x0000064000007945 */ /* 0x000fee0003800000 */
[----:B------:R-:W-:Y:S01]  /*3cb0*/  HMMA.16816.F32.BF16 R48, R244, R22, R44 ;  /* 0x00000016f430723c */ /* 0x000fe2000004182c */
[----:B------:R-:W-:Y:S01]  /*3cc0*/  BAR.SYNC.DEFER_BLOCKING 0x0 ;  /* 0x0000000000007b1d */ /* 0x000fe20000010000 */
[----:B------:R-:W-:-:S06]  /*3cd0*/  ISETP.GT.AND P6, PT, R77, 0x3f, PT ;  /* 0x0000003f4d00780c */ /* 0x000fcc0003fc4270 */
[C---:B------:R-:W-:Y:S08]  /*3ce0*/  HMMA.16816.F32.BF16 R44, R244.reuse, R16, R40 ;  /* 0x00000010f42c723c */ /* 0x040ff00000041828 */
[C---:B------:R-:W-:Y:S08]  /*3cf0*/  HMMA.16816.F32.BF16 R40, R244.reuse, R18, R36 ;  /* 0x00000012f428723c */ /* 0x040ff00000041824 */
[C---:B------:R-:W-:Y:S08]  /*3d00*/  HMMA.16816.F32.BF16 R36, R244.reuse, R12, R32 ;  /* 0x0000000cf424723c */ /* 0x040ff00000041820 */
[C---:B------:R-:W-:Y:S08]  /*3d10*/  HMMA.16816.F32.BF16 R32, R244.reuse, R14, R28 ;  /* 0x0000000ef420723c */ /* 0x040ff0000004181c */
[C---:B---3--:R-:W-:Y:S08]  /*3d20*/  HMMA.16816.F32.BF16 R24, R244.reuse, R8, R24 ;  /* 0x00000008f418723c */ /* 0x048ff00000041818 */
[----:B------:R-:W-:Y:S01]  /*3d30*/  HMMA.16816.F32.BF16 R20, R244, R10, R4 ;  /* 0x0000000af414723c */ /* 0x000fe20000041804 */
[----:B------:R-:W-:Y:S07]  /*3d40*/  @!UPT UIADD3 URZ, URZ, URZ, URZ ;  /* 0x0000003f3f3ff290 */ /* 0x000fee000fffe03f */
[----:B------:R-:W-:Y:S11]  /*3d50*/  @!P0 BRA `(.L_x_1043) ;  /* 0x0000058000008947 */ /* 0x000ff60003800000 */
[----:B-1----:R-:W-:Y:S01]  /*3d60*/  ISETP.NE.AND P2, PT, R87, 0x1, PT ;  /* 0x000000015700780c */ /* 0x002fe20003f45270 */
[----:B------:R-:W-:-:S02]  /*3d70*/  IMAD R2, R72, 0x40, R132 ;  /* 0x0000004048027824 */ /* 0x000fc400078e0284 */
        /* <DEDUP_REMOVED lines=11> */
[----:B------:R-:W-:-:S05]  /*3e30*/  IMAD R2, R0, c[0x0][0x2b8], R2 ;  /* 0x0000ae0000027a24 */ /* 0x000fca00078e0202 */
[----:B------:R-:W-:Y:S01]  /*3e40*/  SHF.R.S32.HI R0, RZ, 0x1f, R2 ;  /* 0x0000001fff007819 */ /* 0x000fe20000011402 */
[----:B------:R1:W-:Y:S04]  /*3e50*/  STL [R1+0x68], R2 ;  /* 0x0000680201007387 */ /* 0x0003e80000100800 */
[----:B------:R-:W-:-:S04]  /*3e60*/  IMAD R0, R0, c[0x0][0x1e0], RZ ;  /* 0x0000780000007a24 */ /* 0x000fc800078e02ff */
[C---:B------:R-:W-:Y:S02]  /*3e70*/  IMAD R0, R2.reuse, c[0x0][0x1e4], R0 ;  /* 0x0000790002007a24 */ /* 0x040fe400078e0200 */
[----:B-1----:R-:W-:-:S04]  /*3e80*/  IMAD.WIDE.U32 R2, R2, c[0x0][0x1e0], RZ ;  /* 0x0000780002027a25 */ /* 0x002fc800078e00ff */
[----:B------:R-:W-:Y:S01]  /*3e90*/  IMAD.IADD R3, R3, 0x1, R0 ;  /* 0x0000000103037824 */ /* 0x000fe200078e0200 */
[----:B--2---:R1:W-:Y:S01]  /*3ea0*/  STL [R1+0x60], R6 ;  /* 0x0000600601007387 */ /* 0x0043e20000100800 */
[----:B------:R-:W-:Y:S02]  /*3eb0*/  SHF.R.S32.HI R0, RZ, 0x1f, R6 ;  /* 0x0000001fff007819 */ /* 0x000fe40000011406 */
[----:B------:R-:W-:-:S04]  /*3ec0*/  IMAD.WIDE.U32 R2, R6, c[0x0][0x1f0], R2 ;  /* 0x00007c0006027a25 */ /* 0x000fc800078e0002 */
[----:B------:R-:W-:-:S04]  /*3ed0*/  IMAD R0, R0, c[0x0][0x1f0], RZ ;  /* 0x00007c0000007a24 */ /* 0x000fc800078e02ff */
[----:B------:R-:W-:Y:S01]  /*3ee0*/  IMAD R4, R6, c[0x0][0x1f4], R0 ;  /* 0x00007d0006047a24 */ /* 0x000fe200078e0200 */
[----:B------:R-:W-:-:S04]  /*3ef0*/  IADD3 R0, P0, R84, R2, RZ ;  /* 0x0000000254007210 */ /* 0x000fc80007f1e0ff */
[----:B------:R-:W-:Y:S02]  /*3f00*/  IADD3.X R2, R83, R3, R4, P0, !PT ;  /* 0x0000000353027210 */ /* 0x000fe400007fe404 */
[----:B------:R-:W-:-:S04]  /*3f10*/  LEA R15, P0, R0, c[0x0][0x1c8], 0x1 ;  /* 0x00007200000f7a11 */ /* 0x000fc800078008ff */
[----:B------:R-:W-:Y:S01]  /*3f20*/  LEA.HI.X R5, R0, c[0x0][0x1cc], R2, 0x1, P0 ;  /* 0x0000730000057a11 */ /* 0x000fe200000f0c02 */
[----:B------:R-:W-:Y:S06]  /*3f30*/  BRA.DIV ~URZ, `(.L_x_1044) ;  /* 0x0000ce327f007947 */ /* 0x000fec000b800000 */
[----:B------:R2:W3:Y:S02]  /*3f40*/  SHFL.IDX PT, R4, R5, RZ, 0x181f ;  /* 0x00181fff05047589 */ /* 0x0004e400000e0000 */
.L_x_1082:
[----:B------:R-:W-:Y:S05]  /*3f50*/  BRA.DIV ~URZ, `(.L_x_1045) ;  /* 0x0000ce827f007947 */ /* 0x000fea000b800000 */
[----:B------:R-:W4:Y:S04]  /*3f60*/  LDL R2, [R1+0x64] ;  /* 0x0000640001027983 */ /* 0x000f280000100800 */
[----:B------:R-:W5:Y:S04]  /*3f70*/  LDL R19, [R1+0x84] ;  /* 0x0000840001137983 */ /* 0x000f680000100800 */
[----:B--2---:R-:W2:Y:S04]  /*3f80*/  LDL R18, [R1+0x80] ;  /* 0x0000800001127983 */ /* 0x004ea80000100800 */
[----:B---3--:R-:W3:Y:S04]  /*3f90*/  LDL R17, [R1+0x7c] ;  /* 0x00007c0001117983 */ /* 0x008ee80000100800 */
[----:B------:R-:W3:Y:S04]  /*3fa0*/  LDL R16, [R1+0x58] ;  /* 0x0000580001107983 */ /* 0x000ee80000100800 */
[----:B------:R-:W1:Y:S02]  /*3fb0*/  SHFL.IDX PT, R0, R15, RZ, 0x181f ;  /* 0x00181fff0f007589 */ /* 0x000e6400000e0000 */
[----:B-1----:R-:W-:-:S02]  /*3fc0*/  IADD3 R10, P1, R0, R80, RZ ;  /* 0x00000050000a7210 */ /* 0x002fc40007f3e0ff */
[C---:B------:R-:W-:Y:S02]  /*3fd0*/  IADD3 R8, P0, R0.reuse, R79, RZ ;  /* 0x0000004f00087210 */ /* 0x040fe40007f1e0ff */
[----:B------:R-:W-:Y:S01]  /*3fe0*/  IADD3 R6, P5, R0, R81, RZ ;  /* 0x0000005100067210 */ /* 0x000fe20007fbe0ff */
[C---:B------:R-:W-:Y:S02]  /*3ff0*/  IMAD.X R11, R4.reuse, 0x1, R73, P1 ;  /* 0x00000001040b7824 */ /* 0x040fe400008e0649 */
[C---:B------:R-:W-:Y:S02]  /*4000*/  IMAD.X R9, R4.reuse, 0x1, R74, P0 ;  /* 0x0000000104097824 */ /* 0x040fe400000e064a */
[----:B------:R-:W-:Y:S01]  /*4010*/  IMAD.X R7, R4, 0x1, R75, P5 ;  /* 0x0000000104077824 */ /* 0x000fe200028e064b */
[----:B----4-:R-:W-:Y:S02]  /*4020*/  ISETP.GE.AND P3, PT, R2, c[0x0][0x1d4], PT ;  /* 0x0000750002007a0c */ /* 0x010fe40003f66270 */
[----:B------:R-:W-:-:S02]  /*4030*/  IADD3 R2, P4, R0, R82, RZ ;  /* 0x0000005200027210 */ /* 0x000fc40007f9e0ff */
[----:B-----5:R-:W-:Y:S01]  /*4040*/  ISETP.GE.AND P2, PT, R19, c[0x0][0x1d4], PT ;  /* 0x0000750013007a0c */ /* 0x020fe20003f46270 */
[----:B------:R-:W1:Y:S01]  /*4050*/  SHFL.IDX PT, R0, R15, 0x1, 0x181f ;  /* 0x00381f000f007f89 */ /* 0x000e6200000e0000 */
[----:B------:R-:W-:Y:S01]  /*4060*/  SEL R14, RZ, 0x10, P3 ;  /* 0x00000010ff0e7807 */ /* 0x000fe20001800000 */
[----:B------:R-:W-:Y:S01]  /*4070*/  IMAD.X R3, R4, 0x1, R76, P4 ;  /* 0x0000000104037824 */ /* 0x000fe200020e064c */
[----:B--2---:R-:W-:Y:S01]  /*4080*/  ISETP.GE.AND P1, PT, R18, c[0x0][0x1d4], PT ;  /* 0x0000750012007a0c */ /* 0x004fe20003f26270 */
[----:B------:R2:W4:Y:S01]  /*4090*/  SHFL.IDX PT, R4, R5, 0x1, 0x181f ;  /* 0x00381f0005047f89 */ /* 0x00052200000e0000 */
[----:B------:R-:W-:Y:S02]  /*40a0*/  SEL R13, RZ, 0x10, P2 ;  /* 0x00000010ff0d7807 */ /* 0x000fe40001000000 */
[----:B---3--:R-:W-:Y:S02]  /*40b0*/  ISETP.GE.AND P0, PT, R17, c[0x0][0x1d4], PT ;  /* 0x0000750011007a0c */ /* 0x008fe40003f06270 */
[----:B------:R-:W-:Y:S01]  /*40c0*/  SEL R12, RZ, 0x10, P1 ;  /* 0x00000010ff0c7807 */ /* 0x000fe20000800000 */
[----:B------:R3:W-:Y:S04]  /*40d0*/  LDGSTS.E.BYPASS.LTC128B.128 [R16+0x10100], [R10.64], !P3 ;  /* 0x101000000a107fae */ /* 0x0007e8000d901d46 */
[----:B------:R3:W-:Y:S04]  /*40e0*/  LDGSTS.E.BYPASS.LTC128B.128 [R16+0x12100], [R8.64], !P2 ;  /* 0x1210000008107fae */ /* 0x0007e8000d101d46 */
[----:B------:R3:W-:Y:S04]  /*40f0*/  LDGSTS.E.BYPASS.LTC128B.128 [R16+0x14100], [R6.64], !P1 ;  /* 0x1410000006107fae */ /* 0x0007e8000c901d46 */
[----:B------:R3:W-:Y:S01]  /*4100*/  LDGSTS.E.BYPASS.LTC128B.128 [R16+0x16100], [R2.64], !P0 ;  /* 0x1610000002107fae */ /* 0x0007e2000c101d46 */
[----:B--2---:R-:W-:-:S03]  /*4110*/  SEL R5, RZ, 0x10, P0 ;  /* 0x00000010ff057807 */ /* 0x004fc60000000000 */
.L_x_1083:
[----:B-1----:R-:W2:Y:S01]  /*4120*/  LDL R15, [R1+0x58] ;  /* 0x00005800010f7983 */ /* 0x002ea20000100800 */
[----:B---3--:R-:W-:-:S02]  /*4130*/  IADD3 R2, -R14, 0x10, RZ ;  /* 0x000000100e027810 */ /* 0x008fc40007ffe1ff */
[----:B------:R-:W-:Y:S02]  /*4140*/  IADD3 R3, -R13, 0x10, RZ ;  /* 0x000000100d037810 */ /* 0x000fe40007ffe1ff */
[----:B------:R-:W-:Y:S02]  /*4150*/  LOP3.LUT R2, R2, 0xf, RZ, 0xc0, !PT ;  /* 0x0000000f02027812 */ /* 0x000fe400078ec0ff */
[----:B------:R-:W-:Y:S02]  /*4160*/  LOP3.LUT R3, R3, 0xf, RZ, 0xc0, !PT ;  /* 0x0000000f03037812 */ /* 0x000fe400078ec0ff */
[----:B------:R-:W-:Y:S02]  /*4170*/  IADD3 R10, P1, P0, R2, R0, R80 ;  /* 0x00000000020a7210 */ /* 0x000fe4000783e050 */
[----:B------:R-:W-:Y:S02]  /*4180*/  IADD3 R2, -R12, 0x10, RZ ;  /* 0x000000100c027810 */ /* 0x000fe40007ffe1ff */
[----:B----4-:R-:W-:-:S02]  /*4190*/  IADD3.X R11, RZ, R4, R73, P1, P0 ;  /* 0x00000004ff0b7210 */ /* 0x010fc40000fe0449 */
[----:B------:R-:W-:Y:S02]  /*41a0*/  LOP3.LUT R2, R2, 0xf, RZ, 0xc0, !PT ;  /* 0x0000000f02027812 */ /* 0x000fe400078ec0ff */
[-C--:B------:R-:W-:Y:S02]  /*41b0*/  IADD3 R8, P5, P4, R3, R0.reuse, R79 ;  /* 0x0000000003087210 */ /* 0x080fe40007cbe04f */
[----:B------:R-:W-:Y:S02]  /*41c0*/  IADD3 R6, P3, P2, R2, R0, R81 ;  /* 0x0000000002067210 */ /* 0x000fe40007a7e051 */
[----:B------:R-:W-:Y:S02]  /*41d0*/  IADD3 R2, -R5, 0x10, RZ ;  /* 0x0000001005027810 */ /* 0x000fe40007ffe1ff */
[----:B------:R-:W-:Y:S02]  /*41e0*/  IADD3.X R7, RZ, R4, R75, P3, P2 ;  /* 0x00000004ff077210 */ /* 0x000fe40001fe444b */
[----:B------:R-:W-:-:S02]  /*41f0*/  LOP3.LUT R2, R2, 0xf, RZ, 0xc0, !PT ;  /* 0x0000000f02027812 */ /* 0x000fc400078ec0ff */
[----:B------:R-:W-:Y:S02]  /*4200*/  ISETP.NE.U32.AND P3, PT, R14, RZ, PT ;  /* 0x000000ff0e00720c */ /* 0x000fe40003f65070 */
[----:B------:R-:W-:Y:S02]  /*4210*/  IADD3 R2, P1, P0, R2, R0, R82 ;  /* 0x0000000002027210 */ /* 0x000fe4000783e052 */
[----:B------:R-:W-:Y:S02]  /*4220*/  ISETP.NE.U32.AND P2, PT, R13, RZ, PT ;  /* 0x000000ff0d00720c */ /* 0x000fe40003f45070 */
[----:B------:R-:W-:Y:S02]  /*4230*/  IADD3.X R3, RZ, R4, R76, P1, P0 ;  /* 0x00000004ff037210 */ /* 0x000fe40000fe044c */
[----:B------:R-:W-:Y:S02]  /*4240*/  ISETP.NE.U32.AND P1, PT, R12, RZ, PT ;  /* 0x000000ff0c00720c */ /* 0x000fe40003f25070 */
[----:B------:R-:W-:-:S02]  /*4250*/  ISETP.NE.U32.AND P0, PT, R5, RZ, PT ;  /* 0x000000ff0500720c */ /* 0x000fc40003f05070 */
[----:B------:R-:W-:Y:S01]  /*4260*/  IADD3.X R9, RZ, R4, R74, P5, P4 ;  /* 0x00000004ff097210 */ /* 0x000fe20002fe844a */
[----:B------:R-:W-:Y:S01]  /*4270*/  @!PT LDS RZ, [RZ] ;  /* 0x00000000fffff984 */ /* 0x000fe20000000800 */
[----:B------:R-:W-:Y:S01]  /*4280*/  @!PT LDS RZ, [RZ] ;  /* 0x00000000fffff984 */ /* 0x000fe20000000800 */
[----:B------:R-:W-:Y:S01]  /*4290*/  @!PT LDS RZ, [RZ] ;  /* 0x00000000fffff984 */ /* 0x000fe20000000800 */
[----:B--2---:R1:W-:Y:S04]  /*42a0*/  LDGSTS.E.BYPASS.LTC128B.128.ZFILL [R15+0x11100], [R10.64], P3 ;  /* 0x111000000a0f7fae */ /* 0x0043e80009941d46 */
[----:B------:R1:W-:Y:S04]  /*42b0*/  LDGSTS.E.BYPASS.LTC128B.128.ZFILL [R15+0x13100], [R8.64], P2 ;  /* 0x13100000080f7fae */ /* 0x0003e80009141d46 */
[----:B------:R1:W-:Y:S04]  /*42c0*/  LDGSTS.E.BYPASS.LTC128B.128.ZFILL [R15+0x15100], [R6.64], P1 ;  /* 0x15100000060f7fae */ /* 0x0003e80008941d46 */
[----:B------:R1:W-:Y:S02]  /*42d0*/  LDGSTS.E.BYPASS.LTC128B.128.ZFILL [R15+0x17100], [R2.64], P0 ;  /* 0x17100000020f7fae */ /* 0x0003e40008141d46 */
.L_x_1043:
[----:B-1----:R-:W-:Y:S05]  /*42e0*/  BSYNC B0 ;  /* 0x0000000000007941 */ /* 0x002fea0003800000 */
.L_x_1042:
[----:B------:R-:W2:Y:S04]  /*42f0*/  LDL R3, [R1+0xd4] ;  /* 0x0000d40001037983 */ /* 0x000ea80000100800 */
[----:B------:R-:W2:Y:S01]  /*4300*/  LDL R2, [R1+0x1e4] ;  /* 0x0001e40001027983 */ /* 0x000ea20000100800 */
[----:B------:R-:W-:-:S03]  /*4310*/  MOV R4, c[0x0][0x2c4] ;  /* 0x0000b10000047a02 */ /* 0x000fc60000000f00 */
[----:B------:R-:W3:Y:S01]  /*4320*/  LDL R5, [R1+0xc0] ;  /* 0x0000c00001057983 */ /* 0x000ee20000100800 */
[----:B------:R-:W-:Y:S02]  /*4330*/  ISETP.NE.AND P0, PT, R4, 0x1, PT ;  /* 0x000000010400780c */ /* 0x000fe40003f05270 */
[----:B------:R-:W-:Y:S01]  /*4340*/  MOV R0, 0x1 ;  /* 0x0000000100007802 */ /* 0x000fe20000000f00 */
[----:B------:R-:W0:Y:S04]  /*4350*/  LDGDEPBAR ;  /* 0x00000000000079af */ /* 0x000e280000000000 */
[----:B------:R-:W-:Y:S02]  /*4360*/  IMAD R0, R72, -0x40, R0 ;  /* 0xffffffc048007824 */ /* 0x000fe400078e0200 */
[----:B--2---:R-:W-:Y:S01]  /*4370*/  IMAD.IADD R4, R2, 0x1, R3 ;  /* 0x0000000102047824 */ /* 0x004fe200078e0203 */
[----:B------:R-:W-:-:S03]  /*4380*/  MOV R3, c[0x0][0x2ac] ;  /* 0x0000ab0000037a02 */ /* 0x000fc60000000f00 */
[----:B------:R-:W-:Y:S01]  /*4390*/  @P0 IMAD.HI.U32 R2, R4, c[0x0][0x2c8], RZ ;  /* 0x0000b20004020a27 */ /* 0x000fe200078e00ff */
[----:B------:R1:W-:Y:S03]  /*43a0*/  STL [R1+0x90], R4 ;  /* 0x0000900401007387 */ /* 0x0003e60000100800 */
[----:B------:R-:W-:Y:S02]  /*43b0*/  IMAD R0, R3, c[0x0][0x1d0], R0 ;  /* 0x0000740003007a24 */ /* 0x000fe400078e0200 */
[----:B---3--:R-:W-:-:S03]  /*43c0*/  IMAD.IADD R6, R78, 0x1, -R5 ;  /* 0x000000014e067824 */ /* 0x008fc600078e0a05 */
[----:B------:R-:W-:Y:S02]  /*43d0*/  IADD3 R5, R0, -c[0x0][0x168], -R5 ;  /* 0x80005a0000057a10 */ /* 0x000fe40007ffe805 */
[----:B-1----:R-:W-:Y:S01]  /*43e0*/  @P0 SHF.R.U32.HI R4, RZ, c[0x0][0x2cc], R2 ;  /* 0x0000b300ff040a19 */ /* 0x002fe20000011602 */
[----:B------:R-:W-:Y:S05]  /*43f0*/  BRA.DIV ~URZ, `(.L_x_1046) ;  /* 0x0000ccd27f007947 */ /* 0x000fea000b800000 */
[----:B------:R1:W2:Y:S02]  /*4400*/  SHFL.IDX PT, R0, R4, RZ, 0x1c1f ;  /* 0x001c1fff04007589 */ /* 0x0002a400000e0000 */
.L_x_1084:
[----:B--2---:R-:W-:-:S05]  /*4410*/  IMAD.IADD R0, R5, 0x1, R0 ;  /* 0x0000000105007824 */ /* 0x004fca00078e0200 */
[----:B------:R-:W-:-:S04]  /*4420*/  IMNMX R0, R6, R0, PT ;  /* 0x0000000006007217 */ /* 0x000fc80003800200 */
[C---:B------:R-:W-:Y:S02]  /*4430*/  ISETP.GT.AND P0, PT, R0.reuse, RZ, PT ;  /* 0x000000ff0000720c */ /* 0x040fe40003f04270 */
[----:B------:R-:W-:Y:S02]  /*4440*/  ISETP.GT.AND P2, PT, R0, 0x1, PT ;  /* 0x000000010000780c */ /* 0x000fe40003f44270 */
[----:B------:R-:W-:Y:S02]  /*4450*/  FSEL R13, R52, -INF , P0 ;  /* 0xff800000340d7808 */ /* 0x000fe40000000000 */
[C---:B------:R-:W-:Y:S02]  /*4460*/  ISETP.GT.AND P3, PT, R0.reuse, 0x8, PT ;  /* 0x000000080000780c */ /* 0x040fe40003f64270 */
[C---:B------:R-:W-:Y:S02]  /*4470*/  ISETP.GT.AND P4, PT, R0.reuse, 0x9, PT ;  /* 0x000000090000780c */ /* 0x040fe40003f84270 */
[----:B------:R-:W-:-:S02]  /*4480*/  ISETP.GT.AND P1, PT, R0, 0x10, PT ;  /* 0x000000100000780c */ /* 0x000fc40003f24270 */
[----:B------:R-:W-:Y:S02]  /*4490*/  ISETP.GT.AND P0, PT, R0, 0x11, PT ;  /* 0x000000110000780c */ /* 0x000fe40003f04270 */
[----:B------:R-:W-:Y:S02]  /*44a0*/  FSEL R12, R53, -INF , P2 ;  /* 0xff800000350c7808 */ /* 0x000fe40001000000 */
[----:B------:R-:W-:Y:S02]  /*44b0*/  FSEL R14, R48, -INF , P3 ;  /* 0xff800000300e7808 */ /* 0x000fe40001800000 */
[----:B------:R-:W-:Y:S02]  /*44c0*/  FSEL R15, R49, -INF , P4 ;  /* 0xff800000310f7808 */ /* 0x000fe40002000000 */
[----:B------:R-:W-:Y:S02]  /*44d0*/  FSEL R17, R44, -INF , P1 ;  /* 0xff8000002c117808 */ /* 0x000fe40000800000 */
[----:B------:R-:W-:-:S02]  /*44e0*/  FSEL R18, R45, -INF , P0 ;  /* 0xff8000002d127808 */ /* 0x000fc40000000000 */
[C---:B------:R-:W-:Y:S02]  /*44f0*/  ISETP.GT.AND P3, PT, R0.reuse, 0x18, PT ;  /* 0x000000180000780c */ /* 0x040fe40003f64270 */
[C---:B------:R-:W-:Y:S02]  /*4500*/  ISETP.GT.AND P4, PT, R0.reuse, 0x19, PT ;  /* 0x000000190000780c */ /* 0x040fe40003f84270 */
[C---:B------:R-:W-:Y:S02]  /*4510*/  ISETP.GT.AND P2, PT, R0.reuse, 0x20, PT ;  /* 0x000000200000780c */ /* 0x040fe40003f44270 */
[C---:B------:R-:W-:Y:S02]  /*4520*/  ISETP.GT.AND P1, PT, R0.reuse, 0x21, PT ;  /* 0x000000210000780c */ /* 0x040fe40003f24270 */
[----:B------:R-:W-:Y:S02]  /*4530*/  ISETP.GT.AND P0, PT, R0, 0x28, PT ;  /* 0x000000280000780c */ /* 0x000fe40003f04270 */
[----:B------:R-:W-:-:S02]  /*4540*/  FSEL R19, R40, -INF , P3 ;  /* 0xff80000028137808 */ /* 0x000fc40001800000 */
[----:B------:R-:W-:Y:S02]  /*4550*/  FSEL R28, R41, -INF , P4 ;  /* 0xff800000291c7808 */ /* 0x000fe40002000000 */
[----:B------:R-:W-:Y:S02]  /*4560*/  FSEL R87, R36, -INF , P2 ;  /* 0xff80000024577808 */ /* 0x000fe40001000000 */
[----:B------:R-:W-:Y:S02]  /*4570*/  FSEL R86, R37, -INF , P1 ;  /* 0xff80000025567808 */ /* 0x000fe40000800000 */
[----:B------:R-:W-:Y:S02]  /*4580*/  FSEL R85, R32, -INF , P0 ;  /* 0xff80000020557808 */ /* 0x000fe40000000000 */
[C---:B------:R-:W-:Y:S02]  /*4590*/  ISETP.GT.AND P4, PT, R0.reuse, 0x29, PT ;  /* 0x000000290000780c */ /* 0x040fe40003f84270 */
[----:B------:R-:W-:-:S02]  /*45a0*/  ISETP.GT.AND P3, PT, R0, 0x30, PT ;  /* 0x000000300000780c */ /* 0x000fc40003f64270 */
[C---:B------:R-:W-:Y:S02]  /*45b0*/  ISETP.GT.AND P2, PT, R0.reuse, 0x31, PT ;  /* 0x000000310000780c */ /* 0x040fe40003f44270 */
[C---:B------:R-:W-:Y:S02]  /*45c0*/  ISETP.GT.AND P1, PT, R0.reuse, 0x38, PT ;  /* 0x000000380000780c */ /* 0x040fe40003f24270 */
[----:B------:R-:W-:Y:S02]  /*45d0*/  ISETP.GT.AND P0, PT, R0, 0x39, PT ;  /* 0x000000390000780c */ /* 0x000fe40003f04270 */
[----:B------:R-:W-:Y:S02]  /*45e0*/  FSEL R84, R33, -INF , P4 ;  /* 0xff80000021547808 */ /* 0x000fe40002000000 */
[----:B------:R-:W-:Y:S02]  /*45f0*/  FSEL R83, R24, -INF , P3 ;  /* 0xff80000018537808 */ /* 0x000fe40001800000 */
[----:B------:R-:W-:-:S02]  /*4600*/  FSEL R82, R25, -INF , P2 ;  /* 0xff80000019527808 */ /* 0x000fc40001000000 */
[----:B------:R-:W-:Y:S02]  /*4610*/  FSEL R81, R20, -INF , P1 ;  /* 0xff80000014517808 */ /* 0x000fe40000800000 */
[----:B------:R-:W-:Y:S01]  /*4620*/  FSEL R80, R21, -INF , P0 ;  /* 0xff80000015507808 */ /* 0x000fe20000000000 */
[----:B------:R-:W-:Y:S05]  /*4630*/  BRA.DIV ~URZ, `(.L_x_1047) ;  /* 0x0000caf27f007947 */ /* 0x000fea000b800000 */
[----:B------:R-:W2:Y:S01]  /*4640*/  SHFL.IDX PT, R0, R4, 0x1, 0x1c1f ;  /* 0x003c1f0004007f89 */ /* 0x000ea200000e0000 */
[----:B------:R-:W-:-:S04]  /*4650*/  FMNMX.FTZ R2, R13, R12, !PT ;  /* 0x0000000c0d027209 */ /* 0x000fc80007810000 */
[----:B------:R-:W-:-:S04]  /*4660*/  FMNMX.FTZ R2, R14, R2, !PT ;  /* 0x000000020e027209 */ /* 0x000fc80007810000 */
[----:B------:R-:W-:-:S04]  /*4670*/  FMNMX.FTZ R2, R15, R2, !PT ;  /* 0x000000020f027209 */ /* 0x000fc80007810000 */
[----:B------:R-:W-:-:S04]  /*4680*/  FMNMX.FTZ R2, R17, R2, !PT ;  /* 0x0000000211027209 */ /* 0x000fc80007810000 */
[----:B------:R-:W-:-:S04]  /*4690*/  FMNMX.FTZ R2, R18, R2, !PT ;  /* 0x0000000212027209 */ /* 0x000fc80007810000 */
[----:B------:R-:W-:Y:S01]  /*46a0*/  FMNMX.FTZ R2, R19, R2, !PT ;  /* 0x0000000213027209 */ /* 0x000fe20007810000 */
[----:B--2---:R-:W-:-:S03]  /*46b0*/  IMAD.IADD R0, R5, 0x1, R0 ;  /* 0x0000000105007824 */ /* 0x004fc600078e0200 */
[----:B------:R-:W-:Y:S02]  /*46c0*/  FMNMX.FTZ R2, R28, R2, !PT ;  /* 0x000000021c027209 */ /* 0x000fe40007810000 */
[----:B------:R-:W-:Y:S02]  /*46d0*/  IMNMX R0, R6, R0, PT ;  /* 0x0000000006007217 */ /* 0x000fe40003800200 */
[----:B------:R-:W-:Y:S02]  /*46e0*/  FMNMX.FTZ R2, R87, R2, !PT ;  /* 0x0000000257027209 */ /* 0x000fe40007810000 */
[C---:B------:R-:W-:Y:S02]  /*46f0*/  ISETP.GT.AND P1, PT, R0.reuse, RZ, PT ;  /* 0x000000ff0000720c */ /* 0x040fe40003f24270 */
[C---:B------:R-:W-:Y:S02]  /*4700*/  ISETP.GT.AND P0, PT, R0.reuse, 0x1, PT ;  /* 0x000000010000780c */ /* 0x040fe40003f04270 */
[----:B------:R-:W-:-:S02]  /*4710*/  ISETP.GT.AND P2, PT, R0, 0x8, PT ;  /* 0x000000080000780c */ /* 0x000fc40003f44270 */
[----:B------:R-:W-:Y:S02]  /*4720*/  FSEL R5, R54, -INF , P1 ;  /* 0xff80000036057808 */ /* 0x000fe40000800000 */
[----:B-1----:R-:W-:Y:S02]  /*4730*/  FSEL R4, R55, -INF , P0 ;  /* 0xff80000037047808 */ /* 0x002fe40000000000 */
[----:B------:R-:W-:Y:S02]  /*4740*/  ISETP.GT.AND P0, PT, R0, 0x9, PT ;  /* 0x000000090000780c */ /* 0x000fe40003f04270 */
[----:B------:R-:W-:Y:S02]  /*4750*/  FSEL R7, R50, -INF , P2 ;  /* 0xff80000032077808 */ /* 0x000fe40001000000 */
[----:B------:R-:W-:Y:S02]  /*4760*/  FMNMX.FTZ R3, R5, R4, !PT ;  /* 0x0000000405037209 */ /* 0x000fe40007810000 */
[----:B------:R-:W-:-:S02]  /*4770*/  FSEL R6, R51, -INF , P0 ;  /* 0xff80000033067808 */ /* 0x000fc40000000000 */
[C---:B------:R-:W-:Y:S02]  /*4780*/  ISETP.GT.AND P1, PT, R0.reuse, 0x10, PT ;  /* 0x000000100000780c */ /* 0x040fe40003f24270 */
[----:B------:R-:W-:Y:S02]  /*4790*/  FMNMX.FTZ R3, R7, R3, !PT ;  /* 0x0000000307037209 */ /* 0x000fe40007810000 */
        /* <DEDUP_REMOVED lines=15> */
[----:B------:R-:W-:-:S02]  /*4890*/  FMNMX.FTZ R2, R86, R2, !PT ;  /* 0x0000000256027209 */ /* 0x000fc40007810000 */
[----:B------:R-:W-:Y:S02]  /*48a0*/  FSEL R78, R39, -INF , P0 ;  /* 0xff800000274e7808 */ /* 0x000fe40000000000 */
[C---:B------:R-:W-:Y:S02]  /*48b0*/  ISETP.GT.AND P1, PT, R0.reuse, 0x28, PT ;  /* 0x000000280000780c */ /* 0x040fe40003f24270 */
[----:B------:R-:W-:Y:S02]  /*48c0*/  FMNMX.FTZ R3, R79, R3, !PT ;  /* 0x000000034f037209 */ /* 0x000fe40007810000 */
[----:B------:R-:W-:Y:S02]  /*48d0*/  FMNMX.FTZ R2, R85, R2, !PT ;  /* 0x0000000255027209 */ /* 0x000fe40007810000 */
[----:B------:R-:W-:Y:S02]  /*48e0*/  ISETP.GT.AND P0, PT, R0, 0x29, PT ;  /* 0x000000290000780c */ /* 0x000fe40003f04270 */
[----:B------:R-:W-:-:S02]  /*48f0*/  FSEL R77, R34, -INF , P1 ;  /* 0xff800000224d7808 */ /* 0x000fc40000800000 */
[----:B------:R-:W-:Y:S02]  /*4900*/  FMNMX.FTZ R3, R78, R3, !PT ;  /* 0x000000034e037209 */ /* 0x000fe40007810000 */
[----:B------:R-:W-:Y:S02]  /*4910*/  FMNMX.FTZ R2, R84, R2, !PT ;  /* 0x0000000254027209 */ /* 0x000fe40007810000 */
[----:B------:R-:W-:Y:S02]  /*4920*/  FSEL R76, R35, -INF , P0 ;  /* 0xff800000234c7808 */ /* 0x000fe40000000000 */
[----:B------:R-:W-:Y:S02]  /*4930*/  ISETP.GT.AND P1, PT, R0, 0x30, PT ;  /* 0x000000300000780c */ /* 0x000fe40003f24270 */
[----:B------:R-:W-:Y:S02]  /*4940*/  FMNMX.FTZ R3, R77, R3, !PT ;  /* 0x000000034d037209 */ /* 0x000fe40007810000 */
[----:B------:R-:W-:-:S02]  /*4950*/  FMNMX.FTZ R2, R83, R2, !PT ;  /* 0x0000000253027209 */ /* 0x000fc40007810000 */
[----:B------:R-:W-:Y:S02]  /*4960*/  ISETP.GT.AND P0, PT, R0, 0x31, PT ;  /* 0x000000310000780c */ /* 0x000fe40003f04270 */
[----:B------:R-:W-:Y:S02]  /*4970*/  FSEL R75, R26, -INF , P1 ;  /* 0xff8000001a4b7808 */ /* 0x000fe40000800000 */
[----:B------:R-:W-:Y:S02]  /*4980*/  FMNMX.FTZ R3, R76, R3, !PT ;  /* 0x000000034c037209 */ /* 0x000fe40007810000 */
[----:B------:R-:W-:Y:S02]  /*4990*/  FMNMX.FTZ R2, R82, R2, !PT ;  /* 0x0000000252027209 */ /* 0x000fe40007810000 */
[----:B------:R-:W-:Y:S02]  /*49a0*/  FSEL R74, R27, -INF , P0 ;  /* 0xff8000001b4a7808 */ /* 0x000fe40000000000 */
[----:B------:R-:W-:-:S02]  /*49b0*/  ISETP.GT.AND P1, PT, R0, 0x38, PT ;  /* 0x000000380000780c */ /* 0x000fc40003f24270 */
[----:B------:R-:W-:Y:S02]  /*49c0*/  FMNMX.FTZ R3, R75, R3, !PT ;  /* 0x000000034b037209 */ /* 0x000fe40007810000 */
[----:B------:R-:W-:Y:S02]  /*49d0*/  FMNMX.FTZ R2, R81, R2, !PT ;  /* 0x0000000251027209 */ /* 0x000fe40007810000 */
[----:B------:R-:W-:Y:S02]  /*49e0*/  ISETP.GT.AND P0, PT, R0, 0x39, PT ;  /* 0x000000390000780c */ /* 0x000fe40003f04270 */
[----:B------:R-:W-:Y:S02]  /*49f0*/  FSEL R73, R22, -INF , P1 ;  /* 0xff80000016497808 */ /* 0x000fe40000800000 */
[----:B------:R-:W-:Y:S02]  /*4a00*/  FMNMX.FTZ R3, R74, R3, !PT ;  /* 0x000000034a037209 */ /* 0x000fe40007810000 */
[----:B------:R-:W-:-:S02]  /*4a10*/  FMNMX.FTZ R0, R80, R2, !PT ;  /* 0x0000000250007209 */ /* 0x000fc40007810000 */
[----:B------:R-:W-:Y:S02]  /*4a20*/  FSEL R72, R23, -INF , P0 ;  /* 0xff80000017487808 */ /* 0x000fe40000000000 */
[----:B------:R-:W-:Y:S02]  /*4a30*/  FMNMX.FTZ R2, R73, R3, !PT ;  /* 0x0000000349027209 */ /* 0x000fe40007810000 */
[----:B------:R-:W1:Y:S02]  /*4a40*/  SHFL.BFLY PT, R3, R0, 0x2, 0x1f ;  /* 0x0c401f0000037f89 */ /* 0x000e6400000e0000 */
[----:B------:R-:W-:-:S05]  /*4a50*/  FMNMX.FTZ R2, R72, R2, !PT ;  /* 0x0000000248027209 */ /* 0x000fca0007810000 */
[----:B------:R-:W2:Y:S01]  /*4a60*/  SHFL.BFLY PT, R16, R2, 0x2, 0x1f ;  /* 0x0c401f0002107f89 */ /* 0x000ea200000e0000 */
[----:B-1----:R-:W-:-:S05]  /*4a70*/  FMNMX.FTZ R0, R3, R0, !PT ;  /* 0x0000000003007209 */ /* 0x002fca0007810000 */
[----:B------:R-:W1:Y:S01]  /*4a80*/  SHFL.BFLY PT, R133, R0, 0x1, 0x1f ;  /* 0x0c201f0000857f89 */ /* 0x000e6200000e0000 */
[----:B--2---:R-:W-:-:S05]  /*4a90*/  FMNMX.FTZ R16, R2, R16, !PT ;  /* 0x0000001002107209 */ /* 0x004fca0007810000 */
[----:B------:R2:W3:Y:S01]  /*4aa0*/  SHFL.BFLY PT, R3, R16, 0x1, 0x1f ;  /* 0x0c201f0010037f89 */ /* 0x0004e200000e0000 */
[----:B-1----:R-:W-:-:S03]  /*4ab0*/  FMNMX.FTZ R133, R0, R133, !PT ;  /* 0x0000008500857209 */ /* 0x002fc60007810000 */
.L_x_1085:
[----:B------:R-:W4:Y:S04]  /*4ac0*/  LDL R92, [R1] ;  /* 0x00000000015c7983 */ /* 0x000f280000100800 */
[----:B------:R-:W5:Y:S04]  /*4ad0*/  LDL R56, [R1+0x3c] ;  /* 0x00003c0001387983 */ /* 0x000f680000100800 */
[----:B--2---:R-:W2:Y:S01]  /*4ae0*/  LDL R93, [R1+0x4] ;  /* 0x00000400015d7983 */ /* 0x004ea20000100800 */
[C---:B------:R-:W-:Y:S01]  /*4af0*/  FMUL.FTZ R2, R133.reuse, c[0x0][0x2d0] ;  /* 0x0000b40085027a20 */ /* 0x040fe20000410000 */
[----:B------:R-:W-:-:S02]  /*4b00*/  FSETP.NEU.FTZ.AND P0, PT, R133, -INF , PT ;  /* 0xff8000008500780b */ /* 0x000fc40003f1d000 */
[----:B---3--:R-:W-:Y:S02]  /*4b10*/  FMNMX.FTZ R16, R3, R16, !PT ;  /* 0x0000001003107209 */ /* 0x008fe40007810000 */
[----:B------:R-:W-:Y:S02]  /*4b20*/  FSEL R2, R2, RZ, P0 ;  /* 0x000000ff02027208 */ /* 0x000fe40000000000 */
[C---:B------:R-:W-:Y:S01]  /*4b30*/  FSETP.NEU.FTZ.AND P0, PT, R16.reuse, -INF , PT ;  /* 0xff8000001000780b */ /* 0x040fe20003f1d000 */
[----:B------:R-:W-:Y:S02]  /*4b40*/  FMUL.FTZ R0, R16, c[0x0][0x2d0] ;  /* 0x0000b40010007a20 */ /* 0x000fe40000410000 */
[----:B------:R-:W-:-:S03]  /*4b50*/  FFMA.FTZ R3, R14, c[0x0][0x2d0], -R2 ;  /* 0x0000b4000e037a23 */ /* 0x000fc60000010802 */
[----:B------:R-:W-:Y:S01]  /*4b60*/  FSEL R0, R0, RZ, P0 ;  /* 0x000000ff00007208 */ /* 0x000fe20000000000 */
[----:B------:R1:W-:Y:S02]  /*4b70*/  MUFU.EX2 R117, R3 ;  /* 0x0000000300757308 */ /* 0x0003e40000000800 */
[----:B-1----:R-:W-:-:S06]  /*4b80*/  FFMA.FTZ R3, R15, c[0x0][0x2d0], -R2 ;  /* 0x0000b4000f037a23 */ /* 0x002fcc0000010802 */
[----:B------:R1:W3:Y:S01]  /*4b90*/  MUFU.EX2 R122, R3 ;  /* 0x00000003007a7308 */ /* 0x0002e20000000800 */
[----:B------:R-:W-:Y:S01]  /*4ba0*/  WARPSYNC 0xffffffff ;  /* 0xffffffff00007948 */ /* 0x000fe20003800000 */
[----:B------:R-:W3:Y:S01]  /*4bb0*/  LDSM.16.MT88.4 R24, [R251] ;  /* 0x00000000fb18783b */ /* 0x000ee20000004200 */
[----:B------:R-:W-:Y:S02]  /*4bc0*/  FFMA.FTZ R5, R5, c[0x0][0x2d0], -R0 ;  /* 0x0000b40005057a23 */ /* 0x000fe40000010800 */
[----:B------:R-:W-:Y:S01]  /*4bd0*/  FFMA.FTZ R13, R13, c[0x0][0x2d0], -R2 ;  /* 0x0000b4000d0d7a23 */ /* 0x000fe20000010802 */
[----:B------:R-:W-:Y:S01]  /*4be0*/  LDSM.16.MT88.4 R44, [R251+0x800] ;  /* 0x00080000fb2c783b */ /* 0x000fe20000004200 */
[----:B-1----:R-:W-:Y:S02]  /*4bf0*/  FFMA.FTZ R3, R4, c[0x0][0x2d0], -R0 ;  /* 0x0000b40004037a23 */ /* 0x002fe40000010800 */
[----:B------:R-:W-:Y:S01]  /*4c00*/  FFMA.FTZ R12, R12, c[0x0][0x2d0], -R2 ;  /* 0x0000b4000c0c7a23 */ /* 0x000fe20000010802 */
[----:B---3--:R-:W-:Y:S01]  /*4c10*/  F2FP.BF16.PACK_AB R14, R122, R117 ;  /* 0x000000757a0e723e */ /* 0x008fe200000010ff */
[----:B------:R1:W-:Y:S01]  /*4c20*/  MUFU.EX2 R119, R3 ;  /* 0x0000000300777308 */ /* 0x0003e20000000800 */
[----:B------:R-:W-:Y:S04]  /*4c30*/  LDSM.16.MT88.4 R32, [R252+0x800] ;  /* 0x00080000fc20783b */ /* 0x000fe80000004200 */
[----:B------:R-:W-:Y:S04]  /*4c40*/  LDSM.16.MT88.4 R60, [R252+0x2800] ;  /* 0x00280000fc3c783b */ /* 0x000fe80000004200 */
[----:B------:R-:W-:Y:S01]  /*4c50*/  LDSM.16.MT88.4 R68, [R251+0x4000] ;  /* 0x00400000fb44783b */ /* 0x000fe20000004200 */
[----:B-1----:R-:W-:-:S04]  /*4c60*/  FFMA.FTZ R3, R7, c[0x0][0x2d0], -R0 ;  /* 0x0000b40007037a23 */ /* 0x002fc80000010800 */
[----:B------:R1:W-:Y:S02]  /*4c70*/  MUFU.EX2 R128, R3 ;  /* 0x0000000300807308 */ /* 0x0003e40000000800 */
[----:B-1----:R-:W-:-:S06]  /*4c80*/  FFMA.FTZ R3, R6, c[0x0][0x2d0], -R0 ;  /* 0x0000b40006037a23 */ /* 0x002fcc0000010800 */
[----:B------:R1:W-:Y:S02]  /*4c90*/  MUFU.EX2 R129, R3 ;  /* 0x0000000300817308 */ /* 0x0003e40000000800 */
[----:B-1----:R-:W-:-:S06]  /*4ca0*/  FFMA.FTZ R3, R17, c[0x0][0x2d0], -R2 ;  /* 0x0000b40011037a23 */ /* 0x002fcc0000010802 */
[----:B------:R1:W-:Y:S08]  /*4cb0*/  MUFU.EX2 R121, R3 ;  /* 0x0000000300797308 */ /* 0x0003f00000000800 */
[----:B------:R3:W-:Y:S01]  /*4cc0*/  MUFU.EX2 R120, R5 ;  /* 0x0000000500787308 */ /* 0x0007e20000000800 */
[----:B-1----:R-:W-:-:S07]  /*4cd0*/  FFMA.FTZ R3, R18, c[0x0][0x2d0], -R2 ;  /* 0x0000b40012037a23 */ /* 0x002fce0000010802 */
[----:B------:R1:W-:Y:S01]  /*4ce0*/  MUFU.EX2 R130, R3 ;  /* 0x0000000300827308 */ /* 0x0003e20000000800 */
[----:B---3--:R-:W-:Y:S07]  /*4cf0*/  LDSM.16.MT88.4 R4, [R252] ;  /* 0x00000000fc04783b */ /* 0x008fee0000004200 */
[----:B------:R-:W-:Y:S01]  /*4d00*/  MUFU.EX2 R118, R13 ;  /* 0x0000000d00767308 */ /* 0x000fe20000000800 */
[----:B-1----:R-:W-:-:S07]  /*4d10*/  FFMA.FTZ R3, R19, c[0x0][0x2d0], -R2 ;  /* 0x0000b40013037a23 */ /* 0x002fce0000010802 */
[----:B------:R-:W1:Y:S08]  /*4d20*/  MUFU.EX2 R116, R12 ;  /* 0x0000000c00747308 */ /* 0x000e700000000800 */
[----:B------:R3:W-:Y:S02]  /*4d30*/  MUFU.EX2 R134, R3 ;  /* 0x0000000300867308 */ /* 0x0007e40000000800 */
[----:B---3--:R-:W-:-:S06]  /*4d40*/  FFMA.FTZ R3, R28, c[0x0][0x2d0], -R2 ;  /* 0x0000b4001c037a23 */ /* 0x008fcc0000010802 */
[----:B------:R3:W2:Y:S01]  /*4d50*/  MUFU.EX2 R96, R3 ;  /* 0x0000000300607308 */ /* 0x0006a20000000800 */
[----:B-1----:R-:W-:Y:S02]  /*4d60*/  F2FP.BF16.PACK_AB R12, R116, R118 ;  /* 0x00000076740c723e */ /* 0x002fe400000010ff */
[----:B------:R-:W-:Y:S02]  /*4d70*/  F2FP.BF16.PACK_AB R13, R119, R120 ;  /* 0x00000078770d723e */ /* 0x000fe400000010ff */
[----:B------:R-:W-:Y:S01]  /*4d80*/  F2FP.BF16.PACK_AB R15, R129, R128 ;  /* 0x00000080810f723e */ /* 0x000fe200000010ff */
[----:B---3--:R-:W-:-:S04]  /*4d90*/  FFMA.FTZ R3, R11, c[0x0][0x2d0], -R0 ;  /* 0x0000b4000b037a23 */ /* 0x008fc80000010800 */
[----:B------:R1:W-:Y:S02]  /*4da0*/  MUFU.EX2 R123, R3 ;  /* 0x00000003007b7308 */ /* 0x0003e40000000800 */
[----:B------:R-:W-:Y:S01]  /*4db0*/  HMMA.16816.F32.BF16 R48, R12, R26, RZ ;  /* 0x0000001a0c30723c */ /* 0x000fe200000418ff */
[----:B-1----:R-:W-:-:S05]  /*4dc0*/  FFMA.FTZ R3, R10, c[0x0][0x2d0], -R0 ;  /* 0x0000b4000a037a23 */ /* 0x002fca0000010800 */
[----:B------:R1:W3:Y:S02]  /*4dd0*/  MUFU.EX2 R131, R3 ;  /* 0x0000000300837308 */ /* 0x0002e40000000800 */
[----:B------:R-:W-:Y:S01]  /*4de0*/  HMMA.16816.F32.BF16 R52, R12, R24, RZ ;  /* 0x000000180c34723c */ /* 0x000fe200000418ff */
[----:B-1----:R-:W-:-:S05]  /*4df0*/  FFMA.FTZ R3, R9, c[0x0][0x2d0], -R0 ;  /* 0x0000b40009037a23 */ /* 0x002fca0000010800 */
[----:B------:R1:W-:Y:S02]  /*4e00*/  MUFU.EX2 R135, R3 ;  /* 0x0000000300877308 */ /* 0x0003e40000000800 */
[----:B-1----:R-:W-:Y:S01]  /*4e10*/  FFMA.FTZ R3, R8, c[0x0][0x2d0], -R0 ;  /* 0x0000b40008037a23 */ /* 0x002fe20000010800 */
[----:B----4-:R-:W1:Y:S04]  /*4e20*/  LDSM.16.MT88.4 R20, [R92] ;  /* 0x000000005c14783b */ /* 0x010e680000004200 */
[----:B------:R-:W4:Y:S01]  /*4e30*/  LDSM.16.MT88.4 R40, [R92+0x800] ;  /* 0x000800005c28783b */ /* 0x000f220000004200 */
[----:B------:R-:W3:Y:S03]  /*4e40*/  MUFU.EX2 R132, R3 ;  /* 0x0000000300847308 */ /* 0x000ee60000000800 */
[----:B-----5:R-:W5:Y:S01]  /*4e50*/  LDSM.16.MT88.4 R24, [R56] ;  /* 0x000000003818783b */ /* 0x020f620000004200 */
[----:B------:R-:W-:-:S02]  /*4e60*/  F2FP.BF16.PACK_AB R8, R130, R121 ;  /* 0x000000798208723e */ /* 0x000fc400000010ff */
[----:B--2---:R-:W-:Y:S01]  /*4e70*/  F2FP.BF16.PACK_AB R10, R96, R134 ;  /* 0x00000086600a723e */ /* 0x004fe200000010ff */
[----:B------:R-:W2:Y:S01]  /*4e80*/  LDSM.16.MT88.4 R56, [R251+0x2000] ;  /* 0x00200000fb38783b */ /* 0x000ea20000004200 */
[----:B---3--:R-:W-:-:S03]  /*4e90*/  F2FP.BF16.PACK_AB R9, R131, R123 ;  /* 0x0000007b8309723e */ /* 0x008fc600000010ff */
[----:B------:R-:W-:Y:S01]  /*4ea0*/  LDSM.16.MT88.4 R64, [R92+0x2000] ;  /* 0x002000005c40783b */ /* 0x000fe20000004200 */
[----:B------:R-:W-:Y:S01]  /*4eb0*/  F2FP.BF16.PACK_AB R11, R132, R135 ;  /* 0x00000087840b723e */ /* 0x000fe200000010ff */
[C---:B-1----:R-:W-:Y:S08]  /*4ec0*/  HMMA.16816.F32.BF16 R28, R12.reuse, R22, RZ ;  /* 0x000000160c1c723c */ /* 0x042ff000000418ff */
[C---:B------:R-:W-:Y:S08]  /*4ed0*/  HMMA.16816.F32.BF16 R36, R12.reuse, R20, RZ ;  /* 0x000000140c24723c */ /* 0x040ff000000418ff */
[C---:B------:R-:W-:Y:S08]  /*4ee0*/  HMMA.16816.F32.BF16 R20, R12.reuse, R4, RZ ;  /* 0x000000040c14723c */ /* 0x040ff000000418ff */
[----:B------:R-:W-:Y:S08]  /*4ef0*/  HMMA.16816.F32.BF16 R4, R12, R6, RZ ;  /* 0x000000060c04723c */ /* 0x000ff000000418ff */
[C---:B------:R-:W-:Y:S08]  /*4f00*/  HMMA.16816.F32.BF16 R48, R8.reuse, R46, R48 ;  /* 0x0000002e0830723c */ /* 0x040ff00000041830 */
[C---:B------:R-:W-:Y:S01]  /*4f10*/  HMMA.16816.F32.BF16 R164, R8.reuse, R44, R52 ;  /* 0x0000002c08a4723c */ /* 0x040fe20000041834 */
[----:B------:R-:W1:Y:S07]  /*4f20*/  LDSM.16.MT88.4 R52, [R93+0x800] ;  /* 0x000800005d34783b */ /* 0x000e6e0000004200 */
[C---:B----4-:R-:W-:Y:S08]  /*4f30*/  HMMA.16816.F32.BF16 R28, R8.reuse, R42, R28 ;  /* 0x0000002a081c723c */ /* 0x050ff0000004181c */
[----:B------:R-:W-:Y:S01]  /*4f40*/  HMMA.16816.F32.BF16 R148, R8, R32, R20 ;  /* 0x000000200894723c */ /* 0x000fe20000041814 */
[----:B------:R-:W-:-:S07]  /*4f50*/  MOV R98, R51 ;  /* 0x0000003300627202 */ /* 0x000fce0000000f00 */
[----:B------:R-:W-:Y:S01]  /*4f60*/  HMMA.16816.F32.BF16 R4, R8, R34, R4 ;  /* 0x000000220804723c */ /* 0x000fe20000041804 */
[----:B------:R-:W-:Y:S01]  /*4f70*/  MOV R97, R48 ;  /* 0x0000003000617202 */ /* 0x000fe20000000f00 */
[----:B------:R-:W-:-:S06]  /*4f80*/  IMAD.MOV.U32 R94, RZ, RZ, R49 ;  /* 0x000000ffff5e7224 */ /* 0x000fcc00078e0031 */
[----:B-----5:R-:W-:Y:S01]  /*4f90*/  HMMA.16816.F32.BF16 R32, R12, R26, RZ ;  /* 0x0000001a0c20723c */ /* 0x020fe200000418ff */
[----:B------:R-:W-:Y:S02]  /*4fa0*/  MOV R95, R50 ;  /* 0x00000032005f7202 */ /* 0x000fe40000000f00 */
[----:B------:R-:W3:Y:S05]  /*4fb0*/  LDSM.16.MT88.4 R48, [R252+0x2000] ;  /* 0x00200000fc30783b */ /* 0x000eea0000004200 */
[----:B------:R-:W-:Y:S01]  /*4fc0*/  HMMA.16816.F32.BF16 R156, R8, R40, R36 ;  /* 0x00000028089c723c */ /* 0x000fe20000041824 */
[----:B------:R-:W4:Y:S01]  /*4fd0*/  LDSM.16.MT88.4 R40, [R251+0x2800] ;  /* 0x00280000fb28783b */ /* 0x000f220000004200 */
[----:B------:R-:W-:Y:S01]  /*4fe0*/  MOV R91, R31 ;  /* 0x0000001f005b7202 */ /* 0x000fe20000000f00 */
[----:B------:R-:W-:Y:S01]  /*4ff0*/  IMAD.MOV.U32 R88, RZ, RZ, R29 ;  /* 0x000000ffff587224 */ /* 0x000fe200078e001d */
[----:B------:R-:W-:Y:S01]  /*5000*/  MOV R90, R28 ;  /* 0x0000001c005a7202 */ /* 0x000fe20000000f00 */
[----:B------:R-:W5:Y:S01]  /*5010*/  LDSM.16.MT88.4 R36, [R92+0x2800] ;  /* 0x002800005c24783b */ /* 0x000f620000004200 */
[----:B------:R-:W-:-:S02]  /*5020*/  MOV R89, R30 ;  /* 0x0000001e00597202 */ /* 0x000fc40000000f00 */
[C---:B------:R-:W-:Y:S08]  /*5030*/  HMMA.16816.F32.BF16 R44, R12.reuse, R24, RZ ;  /* 0x000000180c2c723c */ /* 0x040ff000000418ff */
[C---:B--2---:R-:W-:Y:S08]  /*5040*/  HMMA.16816.F32.BF16 R28, R12.reuse, R56, RZ ;  /* 0x000000380c1c723c */ /* 0x044ff000000418ff */
[----:B------:R-:W-:Y:S01]  /*5050*/  HMMA.16816.F32.BF16 R24, R12, R58, RZ ;  /* 0x0000003a0c18723c */ /* 0x000fe200000418ff */
[----:B------:R-:W2:Y:S01]  /*5060*/  LDSM.16.MT88.4 R56, [R93+0x2000] ;  /* 0x002000005d38783b */ /* 0x000ea20000004200 */
[----:B------:R-:W-:-:S06]  /*5070*/  MOV R19, R4 ;  /* 0x0000000400137202 */ /* 0x000fcc0000000f00 */
[----:B-1----:R-:W-:Y:S01]  /*5080*/  HMMA.16816.F32.BF16 R100, R8, R54, R32 ;  /* 0x000000360864723c */ /* 0x002fe20000041820 */
[----:B------:R-:W-:Y:S01]  /*5090*/  MOV R18, R6 ;  /* 0x0000000600127202 */ /* 0x000fe20000000f00 */
[----:B------:R-:W-:Y:S01]  /*50a0*/  IMAD.MOV.U32 R3, RZ, RZ, R5 ;  /* 0x000000ffff037224 */ /* 0x000fe200078e0005 */
[----:B------:R-:W-:-:S05]  /*50b0*/  MOV R17, R7 ;  /* 0x0000000700117202 */ /* 0x000fca0000000f00 */
[C---:B------:R-:W-:Y:S08]  /*50c0*/  HMMA.16816.F32.BF16 R4, R12.reuse, R66, RZ ;  /* 0x000000420c04723c */ /* 0x040ff000000418ff */
[----:B------:R-:W-:Y:S01]  /*50d0*/  HMMA.16816.F32.BF16 R20, R12, R64, RZ ;  /* 0x000000400c14723c */ /* 0x000fe200000418ff */
[----:B------:R-:W1:Y:S07]  /*50e0*/  LDSM.16.MT88.4 R64, [R93+0x2800] ;  /* 0x002800005d40783b */ /* 0x000e6e0000004200 */
[----:B------:R-:W-:Y:S01]  /*50f0*/  HMMA.16816.F32.BF16 R140, R8, R52, R44 ;  /* 0x00000034088c723c */ /* 0x000fe2000004182c */
[----:B------:R-:W-:-:S02]  /*5100*/  MOV R33, R102 ;  /* 0x0000006600217202 */ /* 0x000fc40000000f00 */
[----:B------:R-:W-:-:S05]  /*5110*/  MOV R32, R101 ;  /* 0x0000006500207202 */ /* 0x000fca0000000f00 */
[----:B---3--:R-:W-:Y:S07]  /*5120*/  HMMA.16816.F32.BF16 R44, R12, R48, RZ ;  /* 0x000000300c2c723c */ /* 0x008fee00000418ff */
[----:B------:R-:W-:Y:S01]  /*5130*/  MOV R49, R103 ;  /* 0x0000006700317202 */ /* 0x000fe20000000f00 */
[----:B------:R-:W-:Y:S02]  /*5140*/  IMAD.MOV.U32 R48, RZ, RZ, R100 ;  /* 0x000000ffff307224 */ /* 0x000fe400078e0064 */
[C---:B----4-:R-:W-:Y:S08]  /*5150*/  HMMA.16816.F32.BF16 R100, R8.reuse, R42, R24 ;  /* 0x0000002a0864723c */ /* 0x050ff00000041818 */
[----:B-----5:R-:W-:Y:S08]  /*5160*/  HMMA.16816.F32.BF16 R188, R8, R38, R4 ;  /* 0x0000002608bc723c */ /* 0x020ff00000041804 */
[----:B--2---:R-:W-:Y:S08]  /*5170*/  HMMA.16816.F32.BF16 R4, R12, R56, RZ ;  /* 0x000000380c04723c */ /* 0x004ff000000418ff */
[C---:B------:R-:W-:Y:S08]  /*5180*/  HMMA.16816.F32.BF16 R184, R8.reuse, R36, R20 ;  /* 0x0000002408b8723c */ /* 0x040ff00000041814 */
[----:B------:R-:W-:Y:S01]  /*5190*/  HMMA.16816.F32.BF16 R52, R8, R40, R28 ;  /* 0x000000280834723c */ /* 0x000fe2000004181c */
[----:B------:R-:W2:Y:S01]  /*51a0*/  LDSM.16.MT88.4 R40, [R251+0x4800] ;  /* 0x00480000fb28783b */ /* 0x000ea20000004200 */
[----:B------:R-:W-:Y:S01]  /*51b0*/  MOV R26, R102 ;  /* 0x00000066001a7202 */ /* 0x000fe20000000f00 */
[----:B------:R-:W-:Y:S01]  /*51c0*/  IMAD.MOV.U32 R24, RZ, RZ, R101 ;  /* 0x000000ffff187224 */ /* 0x000fe200078e0065 */
[----:B------:R-:W-:Y:S01]  /*51d0*/  MOV R27, R100 ;  /* 0x00000064001b7202 */ /* 0x000fe20000000f00 */
[----:B------:R-:W-:Y:S03]  /*51e0*/  LDSM.16.MT88.4 R28, [R92+0x4800] ;  /* 0x004800005c1c783b */ /* 0x000fe60000004200 */
[----:B------:R-:W-:Y:S01]  /*51f0*/  HMMA.16816.F32.BF16 R20, R12, R50, RZ ;  /* 0x000000320c14723c */ /* 0x000fe200000418ff */
[----:B------:R-:W-:Y:S01]  /*5200*/  MOV R25, R103 ;  /* 0x0000006700197202 */ /* 0x000fe20000000f00 */
[----:B------:R-:W-:Y:S05]  /*5210*/  LDSM.16.MT88.4 R36, [R252+0x4000] ;  /* 0x00400000fc24783b */ /* 0x000fea0000004200 */
[----:B------:R-:W-:-:S02]  /*5220*/  MOV R51, R33 ;  /* 0x0000002100337202 */ /* 0x000fc40000000f00 */
[----:B------:R-:W-:Y:S02]  /*5230*/  MOV R50, R32 ;  /* 0x0000002000327202 */ /* 0x000fe40000000f00 */
[----:B------:R-:W3:Y:S01]  /*5240*/  LDSM.16.MT88.4 R32, [R92+0x4000] ;  /* 0x004000005c20783b */ /* 0x000ee20000004200 */
[----:B------:R-:W-:Y:S01]  /*5250*/  HMMA.16816.F32.BF16 R160, R8, R60, R44 ;  /* 0x0000003c08a0723c */ /* 0x000fe2000004182c */
[----:B------:R-:W-:Y:S02]  /*5260*/  MOV R56, R27 ;  /* 0x0000001b00387202 */ /* 0x000fe40000000f00 */
[----:B------:R-:W-:-:S04]  /*5270*/  MOV R57, R24 ;  /* 0x0000001800397202 */ /* 0x000fc80000000f00 */
[----:B------:R-:W-:Y:S01]  /*5280*/  IMAD.MOV.U32 R60, RZ, RZ, R26 ;  /* 0x000000ffff3c7224 */ /* 0x000fe200078e001a */
[----:B------:R-:W-:Y:S01]  /*5290*/  MOV R61, R25 ;  /* 0x00000019003d7202 */ /* 0x000fe20000000f00 */
[----:B-1----:R-:W-:Y:S08]  /*52a0*/  HMMA.16816.F32.BF16 R144, R8, R64, R4 ;  /* 0x000000400890723c */ /* 0x002ff00000041804 */
[C---:B------:R-:W-:Y:S08]  /*52b0*/  HMMA.16816.F32.BF16 R24, R12.reuse, R58, RZ ;  /* 0x0000003a0c18723c */ /* 0x040ff000000418ff */
[----:B------:R-:W-:Y:S01]  /*52c0*/  HMMA.16816.F32.BF16 R4, R12, R68, RZ ;  /* 0x000000440c04723c */ /* 0x000fe200000418ff */
[----:B------:R-:W-:-:S02]  /*52d0*/  MOV R64, R91 ;  /* 0x0000005b00407202 */ /* 0x000fc40000000f00 */
[----:B------:R-:W-:-:S05]  /*52e0*/  MOV R65, R90 ;  /* 0x0000005a00417202 */ /* 0x000fca0000000f00 */
[C---:B------:R-:W-:Y:S08]  /*52f0*/  HMMA.16816.F32.BF16 R152, R8.reuse, R62, R20 ;  /* 0x0000003e0898723c */ /* 0x040ff00000041814 */
[----:B------:R-:W-:Y:S07]  /*5300*/  HMMA.16816.F32.BF16 R136, R8, R66, R24 ;  /* 0x000000420888723c */ /* 0x000fee0000041818 */
[----:B------:R-:W-:Y:S01]  /*5310*/  MOV R67, R89 ;  /* 0x0000005900437202 */ /* 0x000fe20000000f00 */
[----:B------:R-:W-:Y:S01]  /*5320*/  IMAD.MOV.U32 R66, RZ, RZ, R88 ;  /* 0x000000ffff427224 */ /* 0x000fe200078e0058 */
[----:B------:R-:W-:Y:S08]  /*5330*/  HMMA.16816.F32.BF16 R24, R12, R70, RZ ;  /* 0x000000460c18723c */ /* 0x000ff000000418ff */
[----:B--2---:R-:W-:Y:S08]  /*5340*/  HMMA.16816.F32.BF16 R88, R8, R40, R4 ;  /* 0x000000280858723c */ /* 0x004ff00000041804 */
[C---:B---3--:R-:W-:Y:S08]  /*5350*/  HMMA.16816.F32.BF16 R20, R12.reuse, R32, RZ ;  /* 0x000000200c14723c */ /* 0x048ff000000418ff */
[----:B------:R-:W-:Y:S01]  /*5360*/  HMMA.16816.F32.BF16 R4, R12, R34, RZ ;  /* 0x000000220c04723c */ /* 0x000fe200000418ff */
[----:B------:R-:W-:-:S05]  /*5370*/  IMAD.MOV.U32 R70, RZ, RZ, R93 ;  /* 0x000000ffff467224 */ /* 0x000fca00078e005d */
[----:B------:R-:W1:Y:S01]  /*5380*/  LDSM.16.MT88.4 R44, [R70+0x4000] ;  /* 0x00400000462c783b */ /* 0x000e620000004200 */
[----:B------:R-:W-:Y:S01]  /*5390*/  IMAD.MOV.U32 R63, RZ, RZ, R95 ;  /* 0x000000ffff3f7224 */ /* 0x000fe200078e005f */
[----:B------:R-:W-:Y:S02]  /*53a0*/  MOV R62, R94 ;  /* 0x0000005e003e7202 */ /* 0x000fe40000000f00 */
[----:B------:R-:W-:Y:S01]  /*53b0*/  MOV R71, R92 ;  /* 0x0000005c00477202 */ /* 0x000fe20000000f00 */
[----:B------:R-:W-:Y:S01]  /*53c0*/  LDSM.16.MT88.4 R32, [R70+0x4800] ;  /* 0x004800004620783b */ /* 0x000fe20000004200 */
[----:B------:R-:W-:Y:S01]  /*53d0*/  HMMA.16816.F32.BF16 R92, R8, R42, R24 ;  /* 0x0000002a085c723c */ /* 0x000fe20000041818 */
[----:B------:R-:W-:Y:S02]  /*53e0*/  MOV R58, R98 ;  /* 0x00000062003a7202 */ /* 0x000fe40000000f00 */
[----:B------:R-:W-:-:S04]  /*53f0*/  MOV R59, R97 ;  /* 0x00000061003b7202 */ /* 0x000fc80000000f00 */
[----:B------:R-:W-:Y:S02]  /*5400*/  MOV R43, R96 ;  /* 0x00000060002b7202 */ /* 0x000fe40000000f00 */
[C---:B------:R-:W-:Y:S08]  /*5410*/  HMMA.16816.F32.BF16 R96, R8.reuse, R28, R20 ;  /* 0x0000001c0860723c */ /* 0x040ff00000041814 */
[----:B------:R-:W-:Y:S01]  /*5420*/  HMMA.16816.F32.BF16 R100, R8, R30, R4 ;  /* 0x0000001e0864723c */ /* 0x000fe20000041804 */
[----:B------:R-:W2:Y:S07]  /*5430*/  LDSM.16.MT88.4 R28, [R252+0x4800] ;  /* 0x00480000fc1c783b */ /* 0x000eae0000004200 */
[C---:B------:R-:W-:Y:S08]  /*5440*/  HMMA.16816.F32.BF16 R24, R12.reuse, R36, RZ ;  /* 0x000000240c18723c */ /* 0x040ff000000418ff */
[C---:B-1----:R-:W-:Y:S08]  /*5450*/  HMMA.16816.F32.BF16 R4, R12.reuse, R44, RZ ;  /* 0x0000002c0c04723c */ /* 0x042ff000000418ff */
[----:B------:R-:W-:Y:S08]  /*5460*/  HMMA.16816.F32.BF16 R20, R12, R38, RZ ;  /* 0x000000260c14723c */ /* 0x000ff000000418ff */
[C---:B--2---:R-:W-:Y:S01]  /*5470*/  HMMA.16816.F32.BF16 R104, R8.reuse, R28, R24 ;  /* 0x0000001c0868723c */ /* 0x044fe20000041818 */
[----:B------:R-:W1:Y:S07]  /*5480*/  LDSM.16.MT88.4 R24, [R251+0x6000] ;  /* 0x00600000fb18783b */ /* 0x000e6e0000004200 */
[----:B------:R-:W-:Y:S08]  /*5490*/  HMMA.16816.F32.BF16 R112, R8, R32, R4 ;  /* 0x000000200870723c */ /* 0x000ff00000041804 */
[----:B------:R-:W-:Y:S08]  /*54a0*/  HMMA.16816.F32.BF16 R4, R12, R46, RZ ;  /* 0x0000002e0c04723c */ /* 0x000ff000000418ff */
[C---:B------:R-:W-:Y:S01]  /*54b0*/  HMMA.16816.F32.BF16 R108, R8.reuse, R30, R20 ;  /* 0x0000001e086c723c */ /* 0x040fe20000041814 */
[----:B------:R-:W2:Y:S11]  /*54c0*/  LDSM.16.MT88.4 R20, [R251+0x6800] ;  /* 0x00680000fb14783b */ /* 0x000eb60000004200 */
[----:B------:R-:W-:Y:S04]  /*54d0*/  @!UPT UIADD3 URZ, URZ, URZ, URZ ;  /* 0x0000003f3f3ff290 */ /* 0x000fe8000fffe03f */
[----:B------:R-:W-:Y:S08]  /*54e0*/  HMMA.16816.F32.BF16 R180, R8, R34, R4 ;  /* 0x0000002208b4723c */ /* 0x000ff00000041804 */
[----:B-1----:R-:W-:Y:S11]  /*54f0*/  HMMA.16816.F32.BF16 R4, R12, R24, RZ ;  /* 0x000000180c04723c */ /* 0x002ff600000418ff */
[----:B------:R-:W-:Y:S11]  /*5500*/  @!UPT UIADD3 URZ, URZ, URZ, URZ ;  /* 0x0000003f3f3ff290 */ /* 0x000ff6000fffe03f */
[----:B------:R-:W-:Y:S02]  /*5510*/  @!UPT UIADD3 URZ, URZ, URZ, URZ ;  /* 0x0000003f3f3ff290 */ /* 0x000fe4000fffe03f */
[----:B--2---:R-:W-:Y:S08]  /*5520*/  HMMA.16816.F32.BF16 R176, R8, R20, R4 ;  /* 0x0000001408b0723c */ /* 0x004ff00000041804 */
[----:B------:R-:W-:Y:S01]  /*5530*/  HMMA.16816.F32.BF16 R4, R12, R26, RZ ;  /* 0x0000001a0c04723c */ /* 0x000fe200000418ff */
[----:B------:R-:W-:Y:S01]  /*5540*/  MOV R69, R3 ;  /* 0x0000000300457202 */ /* 0x000fe20000000f00 */
[----:B------:R-:W-:Y:S11]  /*5550*/  LDSM.16.MT88.4 R24, [R71+0x6800] ;  /* 0x006800004718783b */ /* 0x000ff60000004200 */
[----:B------:R-:W-:Y:S11]  /*5560*/  @!UPT UIADD3 URZ, URZ, URZ, URZ ;  /* 0x0000003f3f3ff290 */ /* 0x000ff6000fffe03f */
[----:B------:R-:W-:Y:S01]  /*5570*/  HMMA.16816.F32.BF16 R124, R8, R22, R4 ;  /* 0x00000016087c723c */ /* 0x000fe20000041804 */
[----:B------:R-:W1:Y:S01]  /*5580*/  LDSM.16.MT88.4 R20, [R71+0x6000] ;  /* 0x006000004714783b */ /* 0x000e620000004200 */
[----:B------:R-:W-:Y:S01]  /*5590*/  FADD.FTZ R3, R118, R116 ;  /* 0x0000007476037221 */ /* 0x000fe20000010000 */
[----:B------:R-:W-:Y:S01]  /*55a0*/  MOV R41, R17 ;  /* 0x0000001100297202 */ /* 0x000fe20000000f00 */
[----:B------:R-:W-:Y:S02]  /*55b0*/  FADD.FTZ R17, R120, R119 ;  /* 0x0000007778117221 */ /* 0x000fe40000010000 */
[----:B------:R-:W-:Y:S02]  /*55c0*/  FADD.FTZ R3, R117, R3 ;  /* 0x0000000375037221 */ /* 0x000fe40000010000 */
[----:B------:R-:W-:Y:S02]  /*55d0*/  FADD.FTZ R4, R128, R17 ;  /* 0x0000001180047221 */ /* 0x000fe40000010000 */
[----:B------:R-:W-:Y:S01]  /*55e0*/  FADD.FTZ R3, R122, R3 ;  /* 0x000000037a037221 */ /* 0x000fe20000010000 */
[----:B------:R-:W-:Y:S01]  /*55f0*/  MOV R68, R19 ;  /* 0x0000001300447202 */ /* 0x000fe20000000f00 */
[----:B------:R-:W-:-:S02]  /*5600*/  FADD.FTZ R4, R129, R4 ;  /* 0x0000000481047221 */ /* 0x000fc40000010000 */
[----:B------:R-:W-:Y:S01]  /*5610*/  FADD.FTZ R3, R121, R3 ;  /* 0x0000000379037221 */ /* 0x000fe20000010000 */
[----:B------:R-:W-:Y:S01]  /*5620*/  MOV R40, R18 ;  /* 0x0000001200287202 */ /* 0x000fe20000000f00 */
[--C-:B------:R-:W-:Y:S02]  /*5630*/  FFMA.FTZ R18, R87, c[0x0][0x2d0], -R2.reuse ;  /* 0x0000b40057127a23 */ /* 0x100fe40000010802 */
[--C-:B------:R-:W-:Y:S02]  /*5640*/  FFMA.FTZ R17, R86, c[0x0][0x2d0], -R2.reuse ;  /* 0x0000b40056117a23 */ /* 0x100fe40000010802 */
[--C-:B------:R-:W-:Y:S02]  /*5650*/  FFMA.FTZ R19, R85, c[0x0][0x2d0], -R2.reuse ;  /* 0x0000b40055137a23 */ /* 0x100fe40000010802 */
[--C-:B------:R-:W-:Y:S02]  /*5660*/  FFMA.FTZ R28, R84, c[0x0][0x2d0], -R2.reuse ;  /* 0x0000b400541c7a23 */ /* 0x100fe40000010802 */
[----:B------:R-:W-:-:S02]  /*5670*/  FFMA.FTZ R38, R83, c[0x0][0x2d0], -R2 ;  /* 0x0000b40053267a23 */ /* 0x000fc40000010802 */
[--C-:B------:R-:W-:Y:S02]  /*5680*/  FFMA.FTZ R37, R82, c[0x0][0x2d0], -R2.reuse ;  /* 0x0000b40052257a23 */ /* 0x100fe40000010802 */
[--C-:B------:R-:W-:Y:S02]  /*5690*/  FFMA.FTZ R36, R81, c[0x0][0x2d0], -R2.reuse ;  /* 0x0000b40051247a23 */ /* 0x100fe40000010802 */
[----:B------:R-:W-:Y:S02]  /*56a0*/  FFMA.FTZ R34, R80, c[0x0][0x2d0], -R2 ;  /* 0x0000b40050227a23 */ /* 0x000fe40000010802 */
[----:B------:R-:W-:Y:S02]  /*56b0*/  FADD.FTZ R2, R130, R3 ;  /* 0x0000000382027221 */ /* 0x000fe40000010000 */
[----:B------:R-:W-:Y:S02]  /*56c0*/  FADD.FTZ R3, R123, R4 ;  /* 0x000000047b037221 */ /* 0x000fe40000010000 */
[----:B-1----:R-:W-:Y:S11]  /*56d0*/  HMMA.16816.F32.BF16 R4, R12, R20, RZ ;  /* 0x000000140c04723c */ /* 0x002ff600000418ff */
[----:B------:R-:W-:Y:S11]  /*56e0*/  @!UPT UIADD3 URZ, URZ, URZ, URZ ;  /* 0x0000003f3f3ff290 */ /* 0x000ff6000fffe03f */
[----:B------:R-:W-:Y:S02]  /*56f0*/  @!UPT UIADD3 URZ, URZ, URZ, URZ ;  /* 0x0000003f3f3ff290 */ /* 0x000fe4000fffe03f */
[----:B------:R-:W-:Y:S08]  /*5700*/  HMMA.16816.F32.BF16 R120, R8, R24, R4 ;  /* 0x000000180878723c */ /* 0x000ff00000041804 */
[----:B------:R-:W-:Y:S01]  /*5710*/  HMMA.16816.F32.BF16 R4, R12, R22, RZ ;  /* 0x000000160c04723c */ /* 0x000fe200000418ff */
[----:B------:R1:W2:Y:S01]  /*5720*/  MUFU.EX2 R22, R18 ;  /* 0x0000001200167308 */ /* 0x0002a20000000800 */
[----:B------:R-:W-:Y:S11]  /*5730*/  FADD.FTZ R2, R134, R2 ;  /* 0x0000000286027221 */ /* 0x000ff60000010000 */
[----:B------:R-:W-:Y:S11]  /*5740*/  @!UPT UIADD3 URZ, URZ, URZ, URZ ;  /* 0x0000003f3f3ff290 */ /* 0x000ff6000fffe03f */
[----:B------:R-:W-:Y:S01]  /*5750*/  HMMA.16816.F32.BF16 R116, R8, R26, R4 ;  /* 0x0000001a0874723c */ /* 0x000fe20000041804 */
[----:B------:R3:W-:Y:S01]  /*5760*/  MUFU.EX2 R6, R28 ;  /* 0x0000001c00067308 */ /* 0x0007e20000000800 */
[--C-:B-1----:R-:W-:Y:S01]  /*5770*/  FFMA.FTZ R18, R76, c[0x0][0x2d0], -R0.reuse ;  /* 0x0000b4004c127a23 */ /* 0x102fe20000010800 */
[----:B------:R-:W-:Y:S04]  /*5780*/  LDSM.16.MT88.4 R24, [R252+0x6800] ;  /* 0x00680000fc18783b */ /* 0x000fe80000004200 */
[----:B---3--:R-:W1:Y:S02]  /*5790*/  LDSM.16.MT88.4 R28, [R252+0x6000] ;  /* 0x00600000fc1c783b */ /* 0x008e640000004200 */
[----:B------:R3:W4:Y:S01]  /*57a0*/  MUFU.EX2 R21, R17 ;  /* 0x0000001100157308 */ /* 0x0007220000000800 */
[----:B------:R-:W-:-:S02]  /*57b0*/  FFMA.FTZ R7, R78, c[0x0][0x2d0], -R0 ;  /* 0x0000b4004e077a23 */ /* 0x000fc40000010800 */
[--C-:B------:R-:W-:Y:S02]  /*57c0*/  FFMA.FTZ R5, R77, c[0x0][0x2d0], -R0.reuse ;  /* 0x0000b4004d057a23 */ /* 0x100fe40000010800 */
[----:B------:R-:W-:-:S03]  /*57d0*/  FFMA.FTZ R33, R75, c[0x0][0x2d0], -R0 ;  /* 0x0000b4004b217a23 */ /* 0x000fc60000010800 */
[----:B------:R5:W2:Y:S01]  /*57e0*/  MUFU.EX2 R20, R19 ;  /* 0x0000001300147308 */ /* 0x000aa20000000800 */
[--C-:B------:R-:W-:Y:S02]  /*57f0*/  FFMA.FTZ R32, R74, c[0x0][0x2d0], -R0.reuse ;  /* 0x0000b4004a207a23 */ /* 0x100fe40000010800 */
[--C-:B------:R-:W-:Y:S02]  /*5800*/  FFMA.FTZ R35, R72, c[0x0][0x2d0], -R0.reuse ;  /* 0x0000b40048237a23 */ /* 0x100fe40000010800 */
[--C-:B---3--:R-:W-:Y:S02]  /*5810*/  FFMA.FTZ R17, R79, c[0x0][0x2d0], -R0.reuse ;  /* 0x0000b4004f117a23 */ /* 0x108fe40000010800 */
[----:B-----5:R-:W-:Y:S02]  /*5820*/  FFMA.FTZ R19, R73, c[0x0][0x2d0], -R0 ;  /* 0x0000b40049137a23 */ /* 0x020fe40000010800 */
[----:B------:R-:W-:-:S04]  /*5830*/  FADD.FTZ R0, R43, R2 ;  /* 0x000000022b007221 */ /* 0x000fc80000010000 */
[----:B--2---:R-:W-:-:S04]  /*5840*/  FADD.FTZ R0, R22, R0 ;  /* 0x0000000016007221 */ /* 0x004fc80000010000 */
[----:B----4-:R-:W-:-:S04]  /*5850*/  FADD.FTZ R0, R21, R0 ;  /* 0x0000000015007221 */ /* 0x010fc80000010000 */
[----:B------:R-:W-:Y:S01]  /*5860*/  FADD.FTZ R0, R20, R0 ;  /* 0x0000000014007221 */ /* 0x000fe20000010000 */
[----:B------:R-:W-:-:S03]  /*5870*/  F2FP.BF16.PACK_AB R4, R21, R22 ;  /* 0x000000161504723e */ /* 0x000fc600000010ff */
[C---:B------:R-:W-:Y:S01]  /*5880*/  FADD.FTZ R0, R6.reuse, R0 ;  /* 0x0000000006007221 */ /* 0x040fe20000010000 */
[----:B------:R-:W-:Y:S02]  /*5890*/  F2FP.BF16.PACK_AB R6, R6, R20 ;  /* 0x000000140606723e */ /* 0x000fe400000010ff */
[----:B-1----:R-:W-:Y:S01]  /*58a0*/  HMMA.16816.F32.BF16 R20, R12, R28, RZ ;  /* 0x0000001c0c14723c */ /* 0x002fe200000418ff */
[----:B------:R-:W-:Y:S01]  /*58b0*/  FADD.FTZ R3, R131, R3 ;  /* 0x0000000383037221 */ /* 0x000fe20000010000 */
[----:B------:R-:W-:Y:S01]  /*58c0*/  MOV R134, R70 ;  /* 0x0000004600867202 */ /* 0x000fe20000000f00 */
[----:B------:R-:W-:Y:S02]  /*58d0*/  IMAD.MOV.U32 R70, RZ, RZ, R40 ;  /* 0x000000ffff467224 */ /* 0x000fe400078e0028 */
[----:B------:R-:W-:Y:S01]  /*58e0*/  FADD.FTZ R2, R135, R3 ;  /* 0x0000000387027221 */ /* 0x000fe20000010000 */
[----:B------:R-:W-:Y:S01]  /*58f0*/  MOV R135, R71 ;  /* 0x0000004700877202 */ /* 0x000fe20000000f00 */
[----:B------:R-:W-:Y:S01]  /*5900*/  IMAD.MOV.U32 R40, RZ, RZ, R65 ;  /* 0x000000ffff287224 */ /* 0x000fe200078e0041 */
[----:B------:R-:W-:-:S02]  /*5910*/  MOV R71, R41 ;  /* 0x0000002900477202 */ /* 0x000fc40000000f00 */
[----:B------:R-:W-:Y:S02]  /*5920*/  MOV R41, R66 ;  /* 0x0000004200297202 */ /* 0x000fe40000000f00 */
[----:B------:R-:W-:Y:S02]  /*5930*/  MOV R42, R67 ;  /* 0x00000043002a7202 */ /* 0x000fe40000000f00 */
[----:B------:R-:W-:-:S10]  /*5940*/  MOV R43, R64 ;  /* 0x00000040002b7202 */ /* 0x000fd40000000f00 */
[----:B------:R-:W-:Y:S08]  /*5950*/  HMMA.16816.F32.BF16 R64, R8, R24, R20 ;  /* 0x000000180840723c */ /* 0x000ff00000041814 */
[----:B------:R-:W-:Y:S01]  /*5960*/  HMMA.16816.F32.BF16 R20, R12, R30, RZ ;  /* 0x0000001e0c14723c */ /* 0x000fe200000418ff */
[----:B------:R-:W-:Y:S01]  /*5970*/  MOV R39, R58 ;  /* 0x0000003a00277202 */ /* 0x000fe20000000f00 */
[----:B------:R-:W-:Y:S01]  /*5980*/  IMAD.MOV.U32 R58, RZ, RZ, R60 ;  /* 0x000000ffff3a7224 */ /* 0x000fe200078e003c */
[----:B------:R-:W-:Y:S01]  /*5990*/  MOV R44, R59 ;  /* 0x0000003b002c7202 */ /* 0x000fe20000000f00 */
[----:B------:R-:W-:Y:S01]  /*59a0*/  IMAD.MOV.U32 R60, RZ, RZ, R48 ;  /* 0x000000ffff3c7224 */ /* 0x000fe200078e0030 */
[----:B------:R-:W-:-:S02]  /*59b0*/  MOV R45, R62 ;  /* 0x0000003e002d7202 */ /* 0x000fc40000000f00 */
[----:B------:R-:W-:Y:S02]  /*59c0*/  MOV R47, R63 ;  /* 0x0000003f002f7202 */ /* 0x000fe40000000f00 */
[----:B------:R-:W-:Y:S02]  /*59d0*/  MOV R59, R61 ;  /* 0x0000003d003b7202 */ /* 0x000fe40000000f00 */
[----:B------:R-:W-:Y:S02]  /*59e0*/  MOV R61, R50 ;  /* 0x00000032003d7202 */ /* 0x000fe40000000f00 */
[----:B------:R-:W-:Y:S02]  /*59f0*/  MOV R62, R51 ;  /* 0x00000033003e7202 */ /* 0x000fe40000000f00 */
[----:B------:R-:W-:-:S09]  /*5a00*/  MOV R63, R49 ;  /* 0x00000031003f7202 */ /* 0x000fd20000000f00 */
[----:B------:R-:W-:Y:S01]  /*5a10*/  HMMA.16816.F32.BF16 R48, R8, R26, R20 ;  /* 0x0000001a0830723c */ /* 0x000fe20000041814 */
[----:B------:R-:W1:Y:S01]  /*5a20*/  LDSM.16.MT88.4 R20, [R134+0x6000] ;  /* 0x006000008614783b */ /* 0x000e620000004200 */
[----:B------:R-:W2:Y:S08]  /*5a30*/  MUFU.EX2 R25, R38 ;  /* 0x0000002600197308 */ /* 0x000eb00000000800 */
[----:B------:R-:W3:Y:S01]  /*5a40*/  MUFU.EX2 R24, R37 ;  /* 0x0000002500187308 */ /* 0x000ee20000000800 */
[----:B--2---:R-:W-:-:S04]  /*5a50*/  FADD.FTZ R0, R25, R0 ;  /* 0x0000000019007221 */ /* 0x004fc80000010000 */
[C---:B---3--:R-:W-:Y:S01]  /*5a60*/  FADD.FTZ R0, R24.reuse, R0 ;  /* 0x0000000018007221 */ /* 0x048fe20000010000 */
[----:B------:R-:W-:Y:S02]  /*5a70*/  F2FP.BF16.PACK_AB R128, R24, R25 ;  /* 0x000000191880723e */ /* 0x000fe400000010ff */
[----:B------:R-:W2:Y:S01]  /*5a80*/  MUFU.EX2 R30, R36 ;  /* 0x00000024001e7308 */ /* 0x000ea20000000800 */
[C---:B-1----:R-:W-:Y:S08]  /*5a90*/  HMMA.16816.F32.BF16 R24, R12.reuse, R20, RZ ;  /* 0x000000140c18723c */ /* 0x042ff000000418ff */
[----:B------:R-:W-:Y:S01]  /*5aa0*/  HMMA.16816.F32.BF16 R20, R12, R22, RZ ;  /* 0x000000160c14723c */ /* 0x000fe200000418ff */
[----:B------:R-:W1:Y:S01]  /*5ab0*/  LDSM.16.MT88.4 R12, [R134+0x6800] ;  /* 0x00680000860c783b */ /* 0x000e620000004200 */
[----:B------:R-:W3:Y:S08]  /*5ac0*/  MUFU.EX2 R29, R17 ;  /* 0x00000011001d7308 */ /* 0x000ef00000000800 */
[----:B------:R-:W4:Y:S08]  /*5ad0*/  MUFU.EX2 R28, R34 ;  /* 0x00000022001c7308 */ /* 0x000f300000000800 */
[----:B------:R-:W5:Y:S01]  /*5ae0*/  MUFU.EX2 R7, R7 ;  /* 0x0000000700077308 */ /* 0x000f620000000800 */
[----:B------:R-:W-:-:S07]  /*5af0*/  FADD.FTZ R2, R132, R2 ;  /* 0x0000000284027221 */ /* 0x000fce0000010000 */
[----:B------:R1:W-:Y:S01]  /*5b00*/  MUFU.EX2 R17, R5 ;  /* 0x0000000500117308 */ /* 0x0003e20000000800 */
[----:B--2---:R-:W-:Y:S02]  /*5b10*/  FADD.FTZ R0, R30, R0 ;  /* 0x000000001e007221 */ /* 0x004fe40000010000 */
[----:B---3--:R-:W-:-:S05]  /*5b20*/  FADD.FTZ R2, R29, R2 ;  /* 0x000000021d027221 */ /* 0x008fca0000010000 */
[----:B------:R-:W2:Y:S01]  /*5b30*/  MUFU.EX2 R3, R18 ;  /* 0x0000001200037308 */ /* 0x000ea20000000800 */
[----:B----4-:R-:W-:Y:S02]  /*5b40*/  FADD.FTZ R0, R28, R0 ;  /* 0x000000001c007221 */ /* 0x010fe40000010000 */
[----:B-----5:R-:W-:-:S03]  /*5b50*/  FADD.FTZ R2, R7, R2 ;  /* 0x0000000207027221 */ /* 0x020fc60000010000 */
[----:B------:R3:W-:Y:S01]  /*5b60*/  STL [R1+0x78], R0 ;  /* 0x0000780001007387 */ /* 0x0007e20000100800 */
[----:B-1----:R-:W-:Y:S02]  /*5b70*/  F2FP.BF16.PACK_AB R5, R7, R29 ;  /* 0x0000001d0705723e */ /* 0x002fe400000010ff */
[----:B--2---:R-:W-:Y:S01]  /*5b80*/  F2FP.BF16.PACK_AB R7, R3, R17 ;  /* 0x000000110307723e */ /* 0x004fe200000010ff */
[----:B---3--:R-:W-:Y:S02]  /*5b90*/  FADD.FTZ R0, R17, R2 ;  /* 0x0000000211007221 */ /* 0x008fe40000010000 */
[----:B------:R-:W1:Y:S02]  /*5ba0*/  MUFU.EX2 R17, R33 ;  /* 0x0000002100117308 */ /* 0x000e640000000800 */
[----:B------:R-:W-:-:S06]  /*5bb0*/  FADD.FTZ R0, R3, R0 ;  /* 0x0000000003007221 */ /* 0x000fcc0000010000 */
[----:B------:R-:W2:Y:S08]  /*5bc0*/  MUFU.EX2 R3, R32 ;  /* 0x0000002000037308 */ /* 0x000eb00000000800 */
[----:B------:R3:W-:Y:S02]  /*5bd0*/  MUFU.EX2 R2, R35 ;  /* 0x0000002300027308 */ /* 0x0007e40000000800 */
[C---:B---3--:R-:W-:Y:S08]  /*5be0*/  HMMA.16816.F32.BF16 R32, R8.reuse, R12, R24 ;  /* 0x0000000c0820723c */ /* 0x048ff00000041818 */
[----:B------:R-:W-:Y:S01]  /*5bf0*/  HMMA.16816.F32.BF16 R24, R8, R14, R20 ;  /* 0x0000000e0818723c */ /* 0x000fe20000041814 */
[----:B------:R-:W3:Y:S01]  /*5c00*/  LDSM.16.MT88.4 R12, [R135+0x1000] ;  /* 0x00100000870c783b */ /* 0x000ee20000004200 */
[----:B------:R-:W-:-:S02]  /*5c10*/  MOV R46, R47 ;  /* 0x0000002f002e7202 */ /* 0x000fc40000000f00 */
[----:B------:R-:W-:Y:S01]  /*5c20*/  MOV R47, R39 ;  /* 0x00000027002f7202 */ /* 0x000fe20000000f00 */
[----:B------:R-:W4:Y:S01]  /*5c30*/  LDSM.16.MT88.4 R8, [R251+0x1000] ;  /* 0x00100000fb08783b */ /* 0x000f220000004200 */
[----:B------:R-:W-:Y:S01]  /*5c40*/  F2FP.BF16.PACK_AB R130, R28, R30 ;  /* 0x0000001e1c82723e */ /* 0x000fe200000010ff */
[----:B------:R-:W5:Y:S01]  /*5c50*/  MUFU.EX2 R19, R19 ;  /* 0x0000001300137308 */ /* 0x000f620000000800 */
[----:B-1----:R-:W-:Y:S01]  /*5c60*/  FADD.FTZ R0, R17, R0 ;  /* 0x0000000011007221 */ /* 0x002fe20000010000 */
[C---:B--2---:R-:W-:Y:S01]  /*5c70*/  F2FP.BF16.PACK_AB R129, R3.reuse, R17 ;  /* 0x000000110381723e */ /* 0x044fe200000010ff */
[----:B------:R-:W-:Y:S01]  /*5c80*/  LDSM.16.MT88.4 R20, [R135+0x7000] ;  /* 0x007000008714783b */ /* 0x000fe20000004200 */
[C---:B---3--:R-:W-:Y:S08]  /*5c90*/  HMMA.16816.F32.BF16 R156, R4.reuse, R12, R156 ;  /* 0x0000000c049c723c */ /* 0x048ff0000004189c */
[C---:B------:R-:W-:Y:S01]  /*5ca0*/  HMMA.16816.F32.BF16 R36, R4.reuse, R14, R40 ;  /* 0x0000000e0424723c */ /* 0x040fe20000041828 */
[----:B------:R-:W1:Y:S07]  /*5cb0*/  LDSM.16.MT88.4 R12, [R134+0x1000] ;  /* 0x00100000860c783b */ /* 0x000e6e0000004200 */
[C---:B----4-:R-:W-:Y:S08]  /*5cc0*/  HMMA.16816.F32.BF16 R164, R4.reuse, R8, R164 ;  /* 0x0000000804a4723c */ /* 0x050ff000000418a4 */
[C---:B------:R-:W-:Y:S01]  /*5cd0*/  HMMA.16816.F32.BF16 R28, R4.reuse, R10, R44 ;  /* 0x0000000a041c723c */ /* 0x040fe2000004182c */
[----:B------:R-:W2:Y:S07]  /*5ce0*/  LDSM.16.MT88.4 R8, [R252+0x1000] ;  /* 0x00100000fc08783b */ /* 0x000eae0000004200 */
[C---:B-1----:R-:W-:Y:S08]  /*5cf0*/  HMMA.16816.F32.BF16 R140, R4.reuse, R12, R140 ;  /* 0x0000000c048c723c */ /* 0x042ff0000004188c */
[C---:B------:R-:W-:Y:S01]  /*5d00*/  HMMA.16816.F32.BF16 R44, R4.reuse, R14, R60 ;  /* 0x0000000e042c723c */ /* 0x040fe2000004183c */
[----:B------:R-:W1:Y:S07]  /*5d10*/  LDSM.16.MT88.4 R12, [R135+0x3000] ;  /* 0x00300000870c783b */ /* 0x000e6e0000004200 */
[----:B--2---:R-:W-:Y:S01]  /*5d20*/  HMMA.16816.F32.BF16 R40, R4, R10, R68 ;  /* 0x0000000a0428723c */ /* 0x004fe20000041844 */
[----:B------:R-:W-:-:S04]  /*5d30*/  FADD.FTZ R0, R3, R0 ;  /* 0x0000000003007221 */ /* 0x000fc80000010000 */
[----:B-----5:R-:W-:-:S04]  /*5d40*/  FADD.FTZ R0, R19, R0 ;  /* 0x0000000013007221 */ /* 0x020fc80000010000 */
[C---:B------:R-:W-:Y:S01]  /*5d50*/  FADD.FTZ R0, R2.reuse, R0 ;  /* 0x0000000002007221 */ /* 0x040fe20000010000 */
[C---:B-1----:R-:W-:Y:S08]  /*5d60*/  HMMA.16816.F32.BF16 R60, R4.reuse, R12, R184 ;  /* 0x0000000c043c723c */ /* 0x042ff000000418b8 */
[C---:B------:R-:W-:Y:S01]  /*5d70*/  HMMA.16816.F32.BF16 R68, R4.reuse, R14, R188 ;  /* 0x0000000e0444723c */ /* 0x040fe200000418bc */
[----:B------:R-:W1:Y:S04]  /*5d80*/  LDSM.16.MT88.4 R12, [R134+0x3000] ;  /* 0x00300000860c783b */ /* 0x000e680000004200 */
[----:B------:R2:W-:Y:S04]  /*5d90*/  STL [R1+0x88], R0 ;  /* 0x0000880001007387 */ /* 0x0005e80000100800 */
[----:B--2---:R-:W2:Y:S04]  /*5da0*/  LDL R0, [R1+0xd4] ;  /* 0x0000d40001007983 */ /* 0x004ea80000100800 */
[----:B------:R-:W3:Y:S04]  /*5db0*/  LDL.LU R3, [R1+0x74] ;  /* 0x0000740001037983 */ /* 0x000ee80000300800 */
[----:B------:R-:W4:Y:S01]  /*5dc0*/  LDL R17, [R1+0x8c] ;  /* 0x00008c0001117983 */ /* 0x000f220000100800 */
[C---:B-1----:R-:W-:Y:S03]  /*5dd0*/  HMMA.16816.F32.BF16 R80, R4.reuse, R12, R144 ;  /* 0x0000000c0450723c */ /* 0x042fe60000041890 */
[----:B------:R-:W-:Y:S05]  /*5de0*/  LDSM.16.MT88.4 R144, [R252+0x1800] ;  /* 0x00180000fc90783b */ /* 0x000fea0000004200 */
[----:B------:R-:W-:Y:S01]  /*5df0*/  HMMA.16816.F32.BF16 R84, R4, R14, R136 ;  /* 0x0000000e0454723c */ /* 0x000fe20000041888 */
[----:B------:R-:W1:Y:S01]  /*5e00*/  LDSM.16.MT88.4 R12, [R135+0x5000] ;  /* 0x00500000870c783b */ /* 0x000e620000004200 */
[----:B------:R-:W-:-:S03]  /*5e10*/  F2FP.BF16.PACK_AB R131, R2, R19 ;  /* 0x000000130283723e */ /* 0x000fc600000010ff */
[----:B------:R-:W-:Y:S03]  /*5e20*/  LDSM.16.MT88.4 R136, [R134+0x1800] ;  /* 0x001800008688783b */ /* 0x000fe60000004200 */
[C---:B------:R-:W-:Y:S01]  /*5e30*/  HMMA.16816.F32.BF16 R148, R4.reuse, R8, R148 ;  /* 0x000000080494723c */ /* 0x040fe20000041894 */
[----:B------:R-:W5:Y:S07]  /*5e40*/  LDSM.16.MT88.4 R8, [R251+0x3000] ;  /* 0x00300000fb08783b */ /* 0x000f6e0000004200 */
[C---:B-1----:R-:W-:Y:S08]  /*5e50*/  HMMA.16816.F32.BF16 R96, R4.reuse, R12, R96 ;  /* 0x0000000c0460723c */ /* 0x042ff00000041860 */
[C---:B------:R-:W-:Y:S01]  /*5e60*/  HMMA.16816.F32.BF16 R100, R4.reuse, R14, R100 ;  /* 0x0000000e0464723c */ /* 0x040fe20000041864 */
[----:B------:R-:W1:Y:S07]  /*5e70*/  LDSM.16.MT88.4 R12, [R134+0x5000] ;  /* 0x00500000860c783b */ /* 0x000e6e0000004200 */
[C---:B-----5:R-:W-:Y:S08]  /*5e80*/  HMMA.16816.F32.BF16 R52, R4.reuse, R8, R52 ;  /* 0x000000080434723c */ /* 0x060ff00000041834 */
[C---:B------:R-:W-:Y:S01]  /*5e90*/  HMMA.16816.F32.BF16 R56, R4.reuse, R10, R56 ;  /* 0x0000000a0438723c */ /* 0x040fe20000041838 */
[----:B------:R-:W5:Y:S07]  /*5ea0*/  LDSM.16.MT88.4 R8, [R252+0x3000] ;  /* 0x00300000fc08783b */ /* 0x000f6e0000004200 */
[C---:B-1----:R-:W-:Y:S08]  /*5eb0*/  HMMA.16816.F32.BF16 R112, R4.reuse, R12, R112 ;  /* 0x0000000c0470723c */ /* 0x042ff00000041870 */
[C---:B------:R-:W-:Y:S01]  /*5ec0*/  HMMA.16816.F32.BF16 R180, R4.reuse, R14, R180 ;  /* 0x0000000e04b4723c */ /* 0x040fe200000418b4 */
[----:B------:R-:W1:Y:S07]  /*5ed0*/  LDSM.16.MT88.4 R12, [R252+0x7000] ;  /* 0x00700000fc0c783b */ /* 0x000e6e0000004200 */
[C---:B-----5:R-:W-:Y:S01]  /*5ee0*/  HMMA.16816.F32.BF16 R76, R4.reuse, R10, R152 ;  /* 0x0000000a044c723c */ /* 0x060fe20000041898 */
[----:B------:R-:W5:Y:S07]  /*5ef0*/  LDSM.16.MT88.4 R152, [R135+0x1800] ;  /* 0x001800008798783b */ /* 0x000f6e0000004200 */
[----:B------:R-:W-:Y:S08]  /*5f00*/  HMMA.16816.F32.BF16 R120, R4, R20, R120 ;  /* 0x000000140478723c */ /* 0x000ff00000041878 */
[----:B------:R-:W-:Y:S08]  /*5f10*/  HMMA.16816.F32.BF16 R148, R128, R144, R148 ;  /* 0x000000908094723c */ /* 0x000ff00000041894 */
[----:B------:R-:W-:Y:S08]  /*5f20*/  HMMA.16816.F32.BF16 R20, R4, R22, R116 ;  /* 0x000000160414723c */ /* 0x000ff00000041874 */
[----:B------:R-:W-:Y:S01]  /*5f30*/  HMMA.16816.F32.BF16 R144, R128, R146, R40 ;  /* 0x000000928090723c */ /* 0x000fe20000041828 */
[----:B------:R-:W5:Y:S07]  /*5f40*/  LDSM.16.MT88.4 R40, [R251+0x3800] ;  /* 0x00380000fb28783b */ /* 0x000f6e0000004200 */
[C---:B-1----:R-:W-:Y:S01]  /*5f50*/  HMMA.16816.F32.BF16 R116, R4.reuse, R12, R64 ;  /* 0x0000000c0474723c */ /* 0x042fe20000041840 */
[----:B------:R-:W-:Y:S07]  /*5f60*/  LDSM.16.MT88.4 R64, [R134+0x3800] ;  /* 0x003800008640783b */ /* 0x000fee0000004200 */
[C---:B------:R-:W-:Y:S01]  /*5f70*/  HMMA.16816.F32.BF16 R12, R4.reuse, R14, R48 ;  /* 0x0000000e040c723c */ /* 0x040fe20000041830 */
[----:B------:R-:W1:Y:S07]  /*5f80*/  LDSM.16.MT88.4 R48, [R135+0x3800] ;  /* 0x003800008730783b */ /* 0x000e6e0000004200 */
[----:B------:R-:W-:Y:S01]  /*5f90*/  HMMA.16816.F32.BF16 R72, R4, R8, R160 ;  /* 0x000000080448723c */ /* 0x000fe200000418a0 */
[----:B------:R-:W1:Y:S01]  /*5fa0*/  LDSM.16.MT88.4 R8, [R251+0x5000] ;  /* 0x00500000fb08783b */ /* 0x000e620000004200 */
[----:B------:R-:W-:-:S02]  /*5fb0*/  MOV R2, c[0x0][0x2c4] ;  /* 0x0000b10000027a02 */ /* 0x000fc40000000f00 */
[----:B------:R-:W-:Y:S01]  /*5fc0*/  MOV R18, c[0x0][0x2ac] ;  /* 0x0000ab0000127a02 */ /* 0x000fe20000000f00 */
[----:B------:R-:W-:Y:S03]  /*5fd0*/  LDSM.16.MT88.4 R160, [R251+0x1800] ;  /* 0x00180000fba0783b */ /* 0x000fe60000004200 */
[C---:B-----5:R-:W-:Y:S08]  /*5fe0*/  HMMA.16816.F32.BF16 R156, R128.reuse, R152, R156 ;  /* 0x00000098809c723c */ /* 0x060ff0000004189c */
[C---:B------:R-:W-:Y:S08]  /*5ff0*/  HMMA.16816.F32.BF16 R152, R128.reuse, R154, R36 ;  /* 0x0000009a8098723c */ /* 0x040ff00000041824 */
[C---:B------:R-:W-:Y:S08]  /*6000*/  HMMA.16816.F32.BF16 R140, R128.reuse, R136, R140 ;  /* 0x00000088808c723c */ /* 0x040ff0000004188c */
[C---:B------:R-:W-:Y:S08]  /*6010*/  HMMA.16816.F32.BF16 R36, R128.reuse, R40, R52 ;  /* 0x000000288024723c */ /* 0x040ff00000041834 */
[C---:B------:R-:W-:Y:S08]  /*6020*/  HMMA.16816.F32.BF16 R136, R128.reuse, R138, R44 ;  /* 0x0000008a8088723c */ /* 0x040ff0000004182c */
[C---:B------:R-:W-:Y:S01]  /*6030*/  HMMA.16816.F32.BF16 R40, R128.reuse, R42, R56 ;  /* 0x0000002a8028723c */ /* 0x040fe20000041838 */
[----:B------:R-:W5:Y:S07]  /*6040*/  LDSM.16.MT88.4 R56, [R252+0x3800] ;  /* 0x00380000fc38783b */ /* 0x000f6e0000004200 */
[C---:B-1----:R-:W-:Y:S08]  /*6050*/  HMMA.16816.F32.BF16 R44, R128.reuse, R48, R60 ;  /* 0x00000030802c723c */ /* 0x042ff0000004183c */
[----:B------:R-:W-:Y:S01]  /*6060*/  HMMA.16816.F32.BF16 R60, R128, R64, R80 ;  /* 0x00000040803c723c */ /* 0x000fe20000041850 */
[----:B------:R-:W1:Y:S07]  /*6070*/  LDSM.16.MT88.4 R80, [R135+0x5800] ;  /* 0x005800008750783b */ /* 0x000e6e0000004200 */
[C---:B------:R-:W-:Y:S08]  /*6080*/  HMMA.16816.F32.BF16 R88, R4.reuse, R8, R88 ;  /* 0x000000080458723c */ /* 0x040ff00000041858 */
[----:B------:R-:W-:Y:S01]  /*6090*/  HMMA.16816.F32.BF16 R92, R4, R10, R92 ;  /* 0x0000000a045c723c */ /* 0x000fe2000004185c */
[----:B------:R-:W2:Y:S07]  /*60a0*/  LDSM.16.MT88.4 R8, [R252+0x5000] ;  /* 0x00500000fc08783b */ /* 0x000eae0000004200 */
[C---:B-----5:R-:W-:Y:S01]  /*60b0*/  HMMA.16816.F32.BF16 R52, R128.reuse, R56, R72 ;  /* 0x000000388034723c */ /* 0x060fe20000041848 */
[----:B------:R-:W5:Y:S07]  /*60c0*/  LDSM.16.MT88.4 R72, [R251+0x5800] ;  /* 0x00580000fb48783b */ /* 0x000f6e0000004200 */
[C---:B------:R-:W-:Y:S08]  /*60d0*/  HMMA.16816.F32.BF16 R56, R128.reuse, R58, R76 ;  /* 0x0000003a8038723c */ /* 0x040ff0000004184c */
[----:B-1----:R-:W-:Y:S01]  /*60e0*/  HMMA.16816.F32.BF16 R76, R128, R80, R96 ;  /* 0x00000050804c723c */ /* 0x002fe20000041860 */
[----:B------:R-:W1:Y:S07]  /*60f0*/  LDSM.16.MT88.4 R96, [R134+0x5800] ;  /* 0x005800008660783b */ /* 0x000e6e0000004200 */
[C---:B--2---:R-:W-:Y:S08]  /*6100*/  HMMA.16816.F32.BF16 R104, R4.reuse, R8, R104 ;  /* 0x000000080468723c */ /* 0x044ff00000041868 */
[----:B------:R-:W-:Y:S01]  /*6110*/  HMMA.16816.F32.BF16 R108, R4, R10, R108 ;  /* 0x0000000a046c723c */ /* 0x000fe2000004186c */
[----:B------:R-:W2:Y:S07]  /*6120*/  LDSM.16.MT88.4 R8, [R251+0x7000] ;  /* 0x00700000fb08783b */ /* 0x000eae0000004200 */
[C---:B------:R-:W-:Y:S08]  /*6130*/  HMMA.16816.F32.BF16 R48, R128.reuse, R50, R68 ;  /* 0x000000328030723c */ /* 0x040ff00000041844 */
[C---:B-----5:R-:W-:Y:S01]  /*6140*/  HMMA.16816.F32.BF16 R68, R128.reuse, R72, R88 ;  /* 0x000000488044723c */ /* 0x060fe20000041858 */
[----:B------:R-:W5:Y:S07]  /*6150*/  LDSM.16.MT88.4 R88, [R252+0x5800] ;  /* 0x00580000fc58783b */ /* 0x000f6e0000004200 */
[C---:B------:R-:W-:Y:S08]  /*6160*/  HMMA.16816.F32.BF16 R72, R128.reuse, R74, R92 ;  /* 0x0000004a8048723c */ /* 0x040ff0000004185c */
[----:B-1----:R-:W-:Y:S01]  /*6170*/  HMMA.16816.F32.BF16 R92, R128, R96, R112 ;  /* 0x00000060805c723c */ /* 0x002fe20000041870 */
[----:B------:R-:W1:Y:S07]  /*6180*/  LDSM.16.MT88.4 R112, [R135+0x7800] ;  /* 0x007800008770783b */ /* 0x000e6e0000004200 */
[C---:B--2---:R-:W-:Y:S08]  /*6190*/  HMMA.16816.F32.BF16 R176, R4.reuse, R8, R176 ;  /* 0x0000000804b0723c */ /* 0x044ff000000418b0 */
[----:B------:R-:W-:Y:S01]  /*61a0*/  HMMA.16816.F32.BF16 R124, R4, R10, R124 ;  /* 0x0000000a047c723c */ /* 0x000fe2000004187c */
[----:B------:R-:W2:Y:S01]  /*61b0*/  LDSM.16.MT88.4 R8, [R134+0x7000] ;  /* 0x007000008608783b */ /* 0x000ea20000004200 */
[----:B------:R-:W-:Y:S01]  /*61c0*/  ISETP.NE.AND P1, PT, R2, 0x1, PT ;  /* 0x000000010200780c */ /* 0x000fe20003f25270 */
[----:B------:R-:W-:-:S05]  /*61d0*/  IMAD R18, R18, c[0x0][0x1d0], RZ ;  /* 0x0000740012127a24 */ /* 0x000fca00078e02ff */
[C---:B------:R-:W-:Y:S07]  /*61e0*/  HMMA.16816.F32.BF16 R64, R128.reuse, R66, R84 ;  /* 0x000000428040723c */ /* 0x040fee0000041854 */
[----:B------:R-:W-:Y:S01]  /*61f0*/  @P1 IMAD.HI.U32 R2, R0, c[0x0][0x2c8], RZ ;  /* 0x0000b20000021a27 */ /* 0x000fe200078e00ff */
[----:B-----5:R-:W-:Y:S01]  /*6200*/  HMMA.16816.F32.BF16 R84, R128, R88, R104 ;  /* 0x000000588054723c */ /* 0x020fe20000041868 */
[----:B------:R-:W5:Y:S03]  /*6210*/  LDSM.16.MT88.4 R104, [R251+0x7800] ;  /* 0x00780000fb68783b */ /* 0x000f660000004200 */
[----:B------:R-:W-:-:S04]  /*6220*/  @P1 SHF.R.U32.HI R0, RZ, c[0x0][0x2cc], R2 ;  /* 0x0000b300ff001a19 */ /* 0x000fc80000011602 */
[----:B------:R-:W-:Y:S01]  /*6230*/  HMMA.16816.F32.BF16 R88, R128, R90, R108 ;  /* 0x0000005a8058723c */ /* 0x000fe2000004186c */
[----:B------:R-:W-:-:S07]  /*6240*/  IADD3 R0, R0, -c[0x0][0x168], R18 ;  /* 0x80005a0000007a10 */ /* 0x000fce0007ffe012 */
[----:B-1----:R-:W-:Y:S01]  /*6250*/  HMMA.16816.F32.BF16 R108, R128, R112, R120 ;  /* 0x00000070806c723c */ /* 0x002fe20000041878 */
[----:B------:R-:W1:Y:S07]  /*6260*/  LDSM.16.MT88.4 R120, [R252+0x7800] ;  /* 0x00780000fc78783b */ /* 0x000e6e0000004200 */
[C---:B--2---:R-:W-:Y:S08]  /*6270*/  HMMA.16816.F32.BF16 R32, R4.reuse, R8, R32 ;  /* 0x000000080420723c */ /* 0x044ff00000041820 */
[----:B------:R-:W-:Y:S01]  /*6280*/  HMMA.16816.F32.BF16 R24, R4, R10, R24 ;  /* 0x0000000a0418723c */ /* 0x000fe20000041818 */
[----:B------:R-:W2:Y:S01]  /*6290*/  LDSM.16.MT88.4 R4, [R134+0x7800] ;  /* 0x007800008604783b */ /* 0x000ea20000004200 */
[----:B------:R-:W-:-:S04]  /*62a0*/  SHF.R.S32.HI R2, RZ, 0x1f, R0 ;  /* 0x0000001fff027819 */ /* 0x000fc80000011400 */
[----:B------:R-:W-:-:S04]  /*62b0*/  LEA.HI R0, R2, R0, RZ, 0x6 ;  /* 0x0000000002007211 */ /* 0x000fc800078f30ff */
[----:B------:R-:W-:Y:S02]  /*62c0*/  SHF.R.S32.HI R0, RZ, 0x6, R0 ;  /* 0x00000006ff007819 */ /* 0x000fe40000011400 */
[----:B---3--:R-:W-:Y:S02]  /*62d0*/  IADD3 R3, R3, -0x2, RZ ;  /* 0xfffffffe03037810 */ /* 0x008fe40007ffe0ff */
[----:B----4-:R-:W-:-:S03]  /*62e0*/  IMNMX R0, R17, R0, !PT ;  /* 0x0000000011007217 */ /* 0x010fc60007800200 */
[----:B------:R3:W-:Y:S04]  /*62f0*/  STL [R1+0x6c], R3 ;  /* 0x00006c0301007387 */ /* 0x0007e80000100800 */
[----:B------:R3:W-:Y:S01]  /*6300*/  STL [R1+0x94], R0 ;  /* 0x0000940001007387 */ /* 0x0007e20000100800 */
[----:B------:R-:W-:Y:S01]  /*6310*/  ISETP.GE.AND P0, PT, R3, R0, PT ;  /* 0x000000000300720c */ /* 0x000fe20003f06270 */
[C---:B------:R-:W-:Y:S08]  /*6320*/  HMMA.16816.F32.BF16 R80, R128.reuse, R82, R100 ;  /* 0x000000528050723c */ /* 0x040ff00000041864 */
[C---:B-----5:R-:W-:Y:S08]  /*6330*/  HMMA.16816.F32.BF16 R100, R128.reuse, R104, R176 ;  /* 0x000000688064723c */ /* 0x060ff000000418b0 */
[C---:B------:R-:W-:Y:S08]  /*6340*/  HMMA.16816.F32.BF16 R164, R128.reuse, R160, R164 ;  /* 0x000000a080a4723c */ /* 0x040ff000000418a4 */
[C---:B------:R-:W-:Y:S08]  /*6350*/  HMMA.16816.F32.BF16 R104, R128.reuse, R106, R124 ;  /* 0x0000006a8068723c */ /* 0x040ff0000004187c */
[C---:B-1----:R-:W-:Y:S08]  /*6360*/  HMMA.16816.F32.BF16 R116, R128.reuse, R120, R116 ;  /* 0x000000788074723c */ /* 0x042ff00000041874 */
[C---:B------:R-:W-:Y:S08]  /*6370*/  HMMA.16816.F32.BF16 R160, R128.reuse, R162, R28 ;  /* 0x000000a280a0723c */ /* 0x040ff0000004181c */
[C---:B------:R-:W-:Y:S08]  /*6380*/  HMMA.16816.F32.BF16 R96, R128.reuse, R98, R180 ;  /* 0x000000628060723c */ /* 0x040ff000000418b4 */
[C---:B------:R-:W-:Y:S08]  /*6390*/  HMMA.16816.F32.BF16 R112, R128.reuse, R114, R20 ;  /* 0x000000728070723c */ /* 0x040ff00000041814 */
[C---:B------:R-:W-:Y:S08]  /*63a0*/  HMMA.16816.F32.BF16 R120, R128.reuse, R122, R12 ;  /* 0x0000007a8078723c */ /* 0x040ff0000004180c */
[C---:B--2---:R-:W-:Y:S08]  /*63b0*/  HMMA.16816.F32.BF16 R124, R128.reuse, R4, R32 ;  /* 0x00000004807c723c */ /* 0x044ff00000041820 */
[----:B------:R-:W-:Y:S01]  /*63c0*/  HMMA.16816.F32.BF16 R128, R128, R6, R24 ;  /* 0x000000068080723c */ /* 0x000fe20000041818 */
[----:B------:R-:W-:Y:S01]  /*63d0*/  @!UPT UIADD3 URZ, URZ, URZ, URZ ;  /* 0x0000003f3f3ff290 */ /* 0x000fe2000fffe03f */
[----:B------:R-:W-:Y:S11]  /*63e0*/  @!P0 BRA `(.L_x_1048) ;  /* 0x000042f000008947 */ /* 0x000ff60003800000 */
[----:B---3--:R-:W-:Y:S02]  /*63f0*/  MOV R0, R3 ;  /* 0x0000000300007202 */ /* 0x008fe40000000f00 */
[----:B------:R-:W-:-:S02]  /*6400*/  MOV R135, R16 ;  /* 0x0000001000877202 */ /* 0x000fc40000000f00 */
[----:B------:R-:W-:Y:S01]  /*6410*/  MOV R134, R133 ;  /* 0x0000008500867202 */ /* 0x000fe20000000f00 */
[----:B------:R1:W-:Y:S06]  /*6420*/  STL [R1+0x5c], R0 ;  /* 0x00005c0001007387 */ /* 0x0003ec0000100800 */
.L_x_1059:
[----:B------:R-:W2:Y:S01]  /*6430*/  LDL R6, [R1+0x8] ;  /* 0x0000080001067983 */ /* 0x000ea20000100800 */
[----:B------:R-:W-:Y:S04]  /*6440*/  DEPBAR.LE SB0, 0x0 ;  /* 0x000080000000791a */ /* 0x000fe80000000000 */
[----:B------:R-:W3:Y:S01]  /*6450*/  LDL R2, [R1+0x5c] ;  /* 0x00005c0001027983 */ /* 0x000ee20000100800 */
[----:B------:R-:W-:Y:S01]  /*6460*/  WARPSYNC 0xffffffff ;  /* 0xffffffff00007948 */ /* 0x000fe20003800000 */
[----:B------:R-:W-:Y:S02]  /*6470*/  BSSY B0, `(.L_x_1049) ;  /* 0x000006f000007945 */ /* 0x000fe40003800000 */
[----:B------:R-:W4:Y:S04]  /*6480*/  LDL R5, [R1+0x40] ;  /* 0x0000400001057983 */ /* 0x000f280000100800 */
[----:B-1----:R-:W3:Y:S04]  /*6490*/  LDL R0, [R1+0x8c] ;  /* 0x00008c0001007983 */ /* 0x002ee80000100800 */
[----:B------:R-:W5:Y:S04]  /*64a0*/  LDL R4, [R1+0x44] ;  /* 0x0000440001047983 */ /* 0x000f680000100800 */
[----:B------:R-:W5:Y:S04]  /*64b0*/  LDL R3, [R1+0x48] ;  /* 0x0000480001037983 */ /* 0x000f680000100800 */
[----:B------:R-:W-:Y:S06]  /*64c0*/  BAR.SYNC.DEFER_BLOCKING 0x0 ;  /* 0x0000000000007b1d */ /* 0x000fec0000010000 */
[----:B------:R1:W1:Y:S04]  /*64d0*/  LDSM.16.M88.4 R8, [R248] ;  /* 0x00000000f808783b */ /* 0x0002680000000200 */
[----:B------:R1:W1:Y:S04]  /*64e0*/  LDSM.16.M88.4 R16, [R248+0x800] ;  /* 0x00080000f810783b */ /* 0x0002680000000200 */
[----:B------:R1:W1:Y:S04]  /*64f0*/  LDSM.16.M88.4 R24, [R248+0x1000] ;  /* 0x00100000f818783b */ /* 0x0002680000000200 */
[----:B------:R1:W1:Y:S04]  /*6500*/  LDSM.16.M88.4 R32, [R248+0x1800] ;  /* 0x00180000f820783b */ /* 0x0002680000000200 */
[----:B--2---:R2:W1:Y:S04]  /*6510*/  LDSM.16.M88.4 R176, [R6] ;  /* 0x0000000006b0783b */ /* 0x0044680000000200 */
[----:B----4-:R2:W4:Y:S01]  /*6520*/  LDSM.16.M88.4 R180, [R5] ;  /* 0x0000000005b4783b */ /* 0x0105220000000200 */
[----:B---3--:R-:W-:Y:S03]  /*6530*/  ISETP.GT.AND P0, PT, R0, R2, PT ;  /* 0x000000020000720c */ /* 0x008fe60003f04270 */
[----:B-----5:R2:W3:Y:S04]  /*6540*/  LDSM.16.M88.4 R184, [R4] ;  /* 0x0000000004b8783b */ /* 0x0204e80000000200 */
[----:B------:R2:W1:Y:S06]  /*6550*/  LDSM.16.M88.4 R188, [R3] ;  /* 0x0000000003bc783b */ /* 0x00046c0000000200 */
[----:B------:R-:W-:-:S05]  /*6560*/  @P0 BRA `(.L_x_1050) ;  /* 0x000005f000000947 */ /* 0x000fca0003800000 */
[----:B--2---:R-:W2:Y:S04]  /*6570*/  LDL R4, [R1+0x68] ;  /* 0x0000680001047983 */ /* 0x004ea80000100800 */
[----:B------:R-:W5:Y:S04]  /*6580*/  LDL R28, [R1+0x60] ;  /* 0x00006000011c7983 */ /* 0x000f680000100800 */
[----:B----4-:R-:W4:Y:S04]  /*6590*/  LDL.64 R22, [R1+0xb0] ;  /* 0x0000b00001167983 */ /* 0x010f280000100a00 */
[----:B---3--:R-:W3:Y:S04]  /*65a0*/  LDL R21, [R1+0xbc] ;  /* 0x0000bc0001157983 */ /* 0x008ee80000100800 */
[----:B------:R-:W3:Y:S04]  /*65b0*/  LDL R20, [R1+0x158] ;  /* 0x0001580001147983 */ /* 0x000ee80000100800 */
[----:B------:R-:W3:Y:S04]  /*65c0*/  LDL R5, [R1+0x7c] ;  /* 0x00007c0001057983 */ /* 0x000ee80000100800 */
[----:B------:R-:W4:Y:S04]  /*65d0*/  LDL R15, [R1+0x15c] ;  /* 0x00015c00010f7983 */ /* 0x000f280000100800 */
[----:B------:R-:W4:Y:S04]  /*65e0*/  LDL R14, [R1+0x80] ;  /* 0x00008000010e7983 */ /* 0x000f280000100800 */
[----:B------:R-:W4:Y:S04]  /*65f0*/  LDL R13, [R1+0x160] ;  /* 0x00016000010d7983 */ /* 0x000f280000100800 */
[----:B------:R-:W4:Y:S04]  /*6600*/  LDL R12, [R1+0x84] ;  /* 0x00008400010c7983 */ /* 0x000f280000100800 */
[----:B------:R-:W4:Y:S04]  /*6610*/  LDL R7, [R1+0x164] ;  /* 0x0001640001077983 */ /* 0x000f280000100800 */
[----:B------:R-:W4:Y:S01]  /*6620*/  LDL R6, [R1+0x64] ;  /* 0x0000640001067983 */ /* 0x000f220000100800 */
[----:B--2---:R-:W-:Y:S01]  /*6630*/  SHF.R.S32.HI R0, RZ, 0x1f, R4 ;  /* 0x0000001fff007819 */ /* 0x004fe20000011404 */
[----:B------:R-:W-:Y:S04]  /*6640*/  IMAD.WIDE.U32 R2, R4, c[0x0][0x208], RZ ;  /* 0x0000820004027a25 */ /* 0x000fe800078e00ff */
[----:B------:R-:W-:Y:S04]  /*6650*/  IMAD R0, R0, c[0x0][0x208], RZ ;  /* 0x0000820000007a24 */ /* 0x000fe800078e02ff */
[----:B------:R-:W-:Y:S01]  /*6660*/  IMAD R0, R4, c[0x0][0x20c], R0 ;  /* 0x0000830004007a24 */ /* 0x000fe200078e0200 */
[----:B-----5:R-:W-:Y:S03]  /*6670*/  SHF.R.S32.HI R4, RZ, 0x1f, R28 ;  /* 0x0000001fff047819 */ /* 0x020fe6000001141c */
[----:B------:R-:W-:Y:S02]  /*6680*/  IMAD.IADD R3, R3, 0x1, R0 ;  /* 0x0000000103037824 */ /* 0x000fe400078e0200 */
[----:B------:R-:W-:Y:S02]  /*6690*/  IMAD R4, R4, c[0x0][0x218], RZ ;  /* 0x0000860004047a24 */ /* 0x000fe400078e02ff */
[C---:B------:R-:W-:Y:S01]  /*66a0*/  IMAD.WIDE.U32 R2, R28.reuse, c[0x0][0x218], R2 ;  /* 0x000086001c027a25 */ /* 0x040fe200078e0002 */
[C---:B---3--:R-:W-:Y:S03]  /*66b0*/  SHF.L.U64.HI R29, R5.reuse, 0x1, R20 ;  /* 0x00000001051d7819 */ /* 0x048fe60000010214 */
[----:B------:R-:W-:Y:S01]  /*66c0*/  IMAD R4, R28, c[0x0][0x21c], R4 ;  /* 0x000087001c047a24 */ /* 0x000fe200078e0204 */
[----:B----4-:R-:W-:Y:S01]  /*66d0*/  IADD3 R0, P0, R22, R2, RZ ;  /* 0x0000000216007210 */ /* 0x010fe20007f1e0ff */
[----:B------:R-:W-:Y:S03]  /*66e0*/  IMAD.SHL.U32 R133, R5, 0x2, RZ ;  /* 0x0000000205857824 */ /* 0x000fe600078e00ff */
[----:B------:R-:W-:Y:S02]  /*66f0*/  IADD3.X R4, R21, R3, R4, P0, !PT ;  /* 0x0000000315047210 */ /* 0x000fe400007fe404 */
[----:B------:R-:W-:Y:S02]  /*6700*/  LEA R21, P0, R0, c[0x0][0x1f8], 0x1 ;  /* 0x00007e0000157a11 */ /* 0x000fe400078008ff */
[----:B------:R-:W-:Y:S02]  /*6710*/  SHF.L.U64.HI R28, R14, 0x1, R15 ;  /* 0x000000010e1c7819 */ /* 0x000fe4000001020f */
[----:B------:R-:W-:Y:S02]  /*6720*/  LEA.HI.X R5, R0, c[0x0][0x1fc], R4, 0x1, P0 ;  /* 0x00007f0000057a11 */ /* 0x000fe400000f0c04 */
[----:B------:R-:W-:Y:S02]  /*6730*/  SHF.L.U32 R132, R14, 0x1, RZ ;  /* 0x000000010e847819 */ /* 0x000fe400000006ff */
[C---:B------:R-:W-:Y:S01]  /*6740*/  SHF.L.U64.HI R23, R12.reuse, 0x1, R13 ;  /* 0x000000010c177819 */ /* 0x040fe2000001020d */
[----:B------:R-:W-:Y:S01]  /*6750*/  IMAD.SHL.U32 R31, R12, 0x2, RZ ;  /* 0x000000020c1f7824 */ /* 0x000fe200078e00ff */
[C---:B------:R-:W-:Y:S02]  /*6760*/  SHF.L.U64.HI R22, R6.reuse, 0x1, R7 ;  /* 0x0000000106167819 */ /* 0x040fe40000010207 */
[----:B------:R-:W-:Y:S01]  /*6770*/  SHF.L.U32 R30, R6, 0x1, RZ ;  /* 0x00000001061e7819 */ /* 0x000fe200000006ff */
[----:B------:R-:W-:-:S05]  /*6780*/  BRA.DIV ~URZ, `(.L_x_1051) ;  /* 0x0000af527f007947 */ /* 0x000fca000b800000 */
[----:B------:R2:W3:Y:S02]  /*6790*/  SHFL.IDX PT, R4, R5, RZ, 0x181f ;  /* 0x00181fff05047589 */ /* 0x0004e400000e0000 */
.L_x_1086:
[----:B------:R-:W-:-:S05]  /*67a0*/  BRA.DIV ~URZ, `(.L_x_1052) ;  /* 0x0000afa27f007947 */ /* 0x000fca000b800000 */
[----:B------:R-:W4:Y:S04]  /*67b0*/  LDL R2, [R1+0x64] ;  /* 0x0000640001027983 */ /* 0x000f280000100800 */
[----:B------:R-:W5:Y:S04]  /*67c0*/  LDL R14, [R1+0x58] ;  /* 0x00005800010e7983 */ /* 0x000f680000100800 */
[----:B--2---:R-:W2:Y:S04]  /*67d0*/  LDL R6, [R1+0x84] ;  /* 0x0000840001067983 */ /* 0x004ea80000100800 */
[----:B---3--:R-:W3:Y:S04]  /*67e0*/  LDL R20, [R1+0x80] ;  /* 0x0000800001147983 */ /* 0x008ee80000100800 */
[----:B------:R-:W5:Y:S04]  /*67f0*/  LDL R15, [R1+0x7c] ;  /* 0x00007c00010f7983 */ /* 0x000f680000100800 */
[----:B------:R-:W1:Y:S01]  /*6800*/  SHFL.IDX PT, R0, R21, RZ, 0x181f ;  /* 0x00181fff15007589 */ /* 0x000e6200000e0000 */
[----:B----4-:R-:W-:Y:S02]  /*6810*/  ISETP.GE.AND P4, PT, R2, c[0x0][0x1d4], PT ;  /* 0x0000750002007a0c */ /* 0x010fe40003f86270 */
[----:B-1----:R-:W-:Y:S05]  /*6820*/  IADD3 R2, P0, R0, R30, RZ ;  /* 0x0000001e00027210 */ /* 0x002fea0007f1e0ff */
[----:B------:R-:W-:Y:S01]  /*6830*/  IMAD.X R3, R4, 0x1, R22, P0 ;  /* 0x0000000104037824 */ /* 0x000fe200000e0616 */
[----:B------:R-:W-:Y:S02]  /*6840*/  IADD3 R12, P0, R0, R31, RZ ;  /* 0x0000001f000c7210 */ /* 0x000fe40007f1e0ff */
[----:B--2---:R-:W-:Y:S02]  /*6850*/  ISETP.GE.AND P3, PT, R6, c[0x0][0x1d4], PT ;  /* 0x0000750006007a0c */ /* 0x004fe40003f66270 */
[----:B---3--:R-:W-:Y:S01]  /*6860*/  ISETP.GE.AND P1, PT, R20, c[0x0][0x1d4], PT ;  /* 0x0000750014007a0c */ /* 0x008fe20003f26270 */
[----:B------:R-:W-:Y:S01]  /*6870*/  @!PT LDS RZ, [RZ] ;  /* 0x00000000fffff984 */ /* 0x000fe20000000800 */
[----:B------:R-:W-:Y:S01]  /*6880*/  @!PT LDS RZ, [RZ] ;  /* 0x00000000fffff984 */ /* 0x000fe20000000800 */
[----:B-----5:R1:W-:Y:S01]  /*6890*/  LDGSTS.E.BYPASS.LTC128B.128 [R14+0x100], [R2.64], !P4 ;  /* 0x00100000020e7fae */ /* 0x0203e2000e101d46 */
[----:B------:R-:W-:Y:S01]  /*68a0*/  IMAD.X R13, R4, 0x1, R23, P0 ;  /* 0x00000001040d7824 */ /* 0x000fe200000e0617 */
[----:B------:R-:W-:Y:S02]  /*68b0*/  IADD3 R6, P2, R0, R133, RZ ;  /* 0x0000008500067210 */ /* 0x000fe40007f5e0ff */
[----:B------:R-:W-:Y:S03]  /*68c0*/  SEL R20, RZ, 0x10, P3 ;  /* 0x00000010ff147807 */ /* 0x000fe60001800000 */
[----:B------:R-:W-:Y:S03]  /*68d0*/  IMAD.X R7, R4, 0x1, R29, P2 ;  /* 0x0000000104077824 */ /* 0x000fe600010e061d */
[----:B------:R2:W-:Y:S01]  /*68e0*/  LDGSTS.E.BYPASS.LTC128B.128 [R14+0x2100], [R12.64], !P3 ;  /* 0x021000000c0e7fae */ /* 0x0005e2000d901d46 */
[----:B-1----:R-:W-:Y:S03]  /*68f0*/  IADD3 R2, P0, R0, R132, RZ ;  /* 0x0000008400027210 */ /* 0x002fe60007f1e0ff */
[----:B------:R-:W1:Y:S02]  /*6900*/  SHFL.IDX PT, R0, R21, 0x1, 0x181f ;  /* 0x00381f0015007f89 */ /* 0x000e6400000e0000 */
[----:B------:R-:W-:Y:S01]  /*6910*/  IMAD.X R3, R4, 0x1, R28, P0 ;  /* 0x0000000104037824 */ /* 0x000fe200000e061c */
[----:B------:R-:W-:Y:S01]  /*6920*/  ISETP.GE.AND P0, PT, R15, c[0x0][0x1d4], PT ;  /* 0x000075000f007a0c */ /* 0x000fe20003f06270 */
[----:B------:R3:W4:Y:S01]  /*6930*/  SHFL.IDX PT, R4, R5, 0x1, 0x181f ;  /* 0x00381f0005047f89 */ /* 0x00072200000e0000 */
[----:B------:R-:W-:Y:S03]  /*6940*/  SEL R15, RZ, 0x10, P1 ;  /* 0x00000010ff0f7807 */ /* 0x000fe60000800000 */
[----:B------:R2:W-:Y:S08]  /*6950*/  LDGSTS.E.BYPASS.LTC128B.128 [R14+0x4100], [R2.64], !P1 ;  /* 0x04100000020e7fae */ /* 0x0005f0000c901d46 */
[----:B------:R2:W-:Y:S01]  /*6960*/  LDGSTS.E.BYPASS.LTC128B.128 [R14+0x6100], [R6.64], !P0 ;  /* 0x06100000060e7fae */ /* 0x0005e2000c101d46 */
[----:B---3--:R-:W-:Y:S02]  /*6970*/  SEL R5, RZ, 0x10, P4 ;  /* 0x00000010ff057807 */ /* 0x008fe40002000000 */
[----:B--2---:R-:W-:Y:S02]  /*6980*/  SEL R14, RZ, 0x10, P0 ;  /* 0x00000010ff0e7807 */ /* 0x004fe40000000000 */
.L_x_1087:
[C---:B-1--4-:R-:W-:Y:S01]  /*6990*/  ISETP.NE.U32.AND P2, PT, R5.reuse, RZ, PT ;  /* 0x000000ff0500720c */ /* 0x052fe20003f45070 */
[----:B------:R-:W2:Y:S01]  /*69a0*/  LDL R21, [R1+0x58] ;  /* 0x0000580001157983 */ /* 0x000ea20000100800 */
[----:B------:R-:W-:Y:S02]  /*69b0*/  IADD3 R5, -R5, 0x10, RZ ;  /* 0x0000001005057810 */ /* 0x000fe40007ffe1ff */
[----:B------:R-:W-:Y:S02]  /*69c0*/  IADD3 R6, -R15, 0x10, RZ ;  /* 0x000000100f067810 */ /* 0x000fe40007ffe1ff */
[----:B------:R-:W-:Y:S02]  /*69d0*/  LOP3.LUT R5, R5, 0xf, RZ, 0xc0, !PT ;  /* 0x0000000f05057812 */ /* 0x000fe400078ec0ff */
[----:B------:R-:W-:Y:S02]  /*69e0*/  IADD3 R12, -R20, 0x10, RZ ;  /* 0x00000010140c7810 */ /* 0x000fe40007ffe1ff */
[----:B------:R-:W-:Y:S02]  /*69f0*/  IADD3 R2, P1, P0, R5, R0, R30 ;  /* 0x0000000005027210 */ /* 0x000fe4000783e01e */
[----:B------:R-:W-:Y:S02]  /*6a00*/  LOP3.LUT R6, R6, 0xf, RZ, 0xc0, !PT ;  /* 0x0000000f06067812 */ /* 0x000fe400078ec0ff */
[----:B------:R-:W-:Y:S02]  /*6a10*/  IADD3.X R3, RZ, R4, R22, P1, P0 ;  /* 0x00000004ff037210 */ /* 0x000fe40000fe0416 */
[----:B------:R-:W-:Y:S04]  /*6a20*/  LOP3.LUT R12, R12, 0xf, RZ, 0xc0, !PT ;  /* 0x0000000f0c0c7812 */ /* 0x000fe800078ec0ff */
[----:B------:R-:W-:Y:S04]  /*6a30*/  IADD3 R12, P1, P0, R12, R0, R31 ;  /* 0x000000000c0c7210 */ /* 0x000fe8000783e01f */
[----:B------:R-:W-:Y:S01]  /*6a40*/  IADD3.X R13, RZ, R4, R23, P1, P0 ;  /* 0x00000004ff0d7210 */ /* 0x000fe20000fe0417 */
[----:B------:R-:W-:Y:S01]  /*6a50*/  @!PT LDS RZ, [RZ] ;  /* 0x00000000fffff984 */ /* 0x000fe20000000800 */
[----:B------:R-:W-:Y:S01]  /*6a60*/  @!PT LDS RZ, [RZ] ;  /* 0x00000000fffff984 */ /* 0x000fe20000000800 */
[----:B------:R-:W-:Y:S01]  /*6a70*/  @!PT LDS RZ, [RZ] ;  /* 0x00000000fffff984 */ /* 0x000fe20000000800 */
[----:B--2---:R1:W-:Y:S01]  /*6a80*/  LDGSTS.E.BYPASS.LTC128B.128.ZFILL [R21+0x1100], [R2.64], P2 ;  /* 0x0110000002157fae */ /* 0x0043e20009141d46 */
[----:B------:R-:W-:Y:S04]  /*6a90*/  IADD3 R6, P3, P2, R6, R0, R132 ;  /* 0x0000000006067210 */ /* 0x000fe80007a7e084 */
[----:B------:R-:W-:Y:S02]  /*6aa0*/  IADD3.X R7, RZ, R4, R28, P3, P2 ;  /* 0x00000004ff077210 */ /* 0x000fe40001fe441c */
[----:B------:R-:W-:Y:S02]  /*6ab0*/  ISETP.NE.U32.AND P3, PT, R20, RZ, PT ;  /* 0x000000ff1400720c */ /* 0x000fe40003f65070 */
[----:B------:R-:W-:Y:S11]  /*6ac0*/  ISETP.NE.U32.AND P2, PT, R15, RZ, PT ;  /* 0x000000ff0f00720c */ /* 0x000ff60003f45070 */
[----:B------:R2:W-:Y:S04]  /*6ad0*/  LDGSTS.E.BYPASS.LTC128B.128.ZFILL [R21+0x3100], [R12.64], P3 ;  /* 0x031000000c157fae */ /* 0x0005e80009941d46 */
[----:B------:R2:W-:Y:S01]  /*6ae0*/  LDGSTS.E.BYPASS.LTC128B.128.ZFILL [R21+0x5100], [R6.64], P2 ;  /* 0x0510000006157fae */ /* 0x0005e20009141d46 */
[----:B-1----:R-:W-:Y:S04]  /*6af0*/  IADD3 R2, -R14, 0x10, RZ ;  /* 0x000000100e027810 */ /* 0x002fe80007ffe1ff */
[----:B------:R-:W-:Y:S04]  /*6b00*/  LOP3.LUT R2, R2, 0xf, RZ, 0xc0, !PT ;  /* 0x0000000f02027812 */ /* 0x000fe800078ec0ff */
[----:B------:R-:W-:Y:S04]  /*6b10*/  IADD3 R2, P1, P0, R2, R0, R133 ;  /* 0x0000000002027210 */ /* 0x000fe8000783e085 */
[----:B------:R-:W-:Y:S02]  /*6b20*/  IADD3.X R3, RZ, R4, R29, P1, P0 ;  /* 0x00000004ff037210 */ /* 0x000fe40000fe041d */
[----:B------:R-:W-:Y:S11]  /*6b30*/  ISETP.NE.U32.AND P0, PT, R14, RZ, PT ;  /* 0x000000ff0e00720c */ /* 0x000ff60003f05070 */
[----:B------:R-:W-:Y:S02]  /*6b40*/  @!UPT UIADD3 URZ, URZ, URZ, URZ ;  /* 0x0000003f3f3ff290 */ /* 0x000fe4000fffe03f */
[----:B------:R2:W-:Y:S02]  /*6b50*/  LDGSTS.E.BYPASS.LTC128B.128.ZFILL [R21+0x7100], [R2.64], P0 ;  /* 0x0710000002157fae */ /* 0x0005e40008141d46 */
.L_x_1050:
[----:B------:R-:W-:Y:S05]  /*6b60*/  BSYNC B0 ;  /* 0x0000000000007941 */ /* 0x000fea0003800000 */
.L_x_1049:
[----:B------:R-:W5:Y:S06]  /*6b70*/  LDL R132, [R1+0x1c] ;  /* 0x00001c0001847983 */ /* 0x000f6c0000100800 */
[----:B------:R-:W0:Y:S01]  /*6b80*/  LDGDEPBAR ;  /* 0x00000000000079af */ /* 0x000e220000000000 */
[----:B------:R-:W-:Y:S01]  /*6b90*/  WARPSYNC 0xffffffff ;  /* 0xffffffff00007948 */ /* 0x000fe20003800000 */
[C---:B-12---:R-:W-:Y:S01]  /*6ba0*/  HMMA.16816.F32.BF16 R4, R168.reuse, R8, RZ ;  /* 0x00000008a804723c */ /* 0x046fe200000418ff */
[----:B------:R-:W-:Y:S03]  /*6bb0*/  BSSY B0, `(.L_x_1053) ;  /* 0x0000144000007945 */ /* 0x000fe60003800000 */
[----:B------:R-:W2:Y:S04]  /*6bc0*/  LDL R2, [R1+0x14] ;  /* 0x0000140001027983 */ /* 0x000ea80000100800 */
[C---:B------:R-:W-:Y:S02]  /*6bd0*/  HMMA.16816.F32.BF16 R8, R168.reuse, R10, RZ ;  /* 0x0000000aa808723c */ /* 0x040fe400000418ff */
[----:B----4-:R-:W4:Y:S06]  /*6be0*/  LDL R0, [R1+0x18] ;  /* 0x0000180001007983 */ /* 0x010f2c0000100800 */
[C---:B------:R-:W-:Y:S01]  /*6bf0*/  HMMA.16816.F32.BF16 R12, R168.reuse, R16, RZ ;  /* 0x00000010a80c723c */ /* 0x040fe200000418ff */
[----:B---3--:R-:W3:Y:S07]  /*6c00*/  LDL R3, [R1+0x10] ;  /* 0x0000100001037983 */ /* 0x008eee0000100800 */
[C---:B------:R-:W-:Y:S08]  /*6c10*/  HMMA.16816.F32.BF16 R16, R168.reuse, R18, RZ ;  /* 0x00000012a810723c */ /* 0x040ff000000418ff */
[C---:B------:R-:W-:Y:S08]  /*6c20*/  HMMA.16816.F32.BF16 R20, R168.reuse, R24, RZ ;  /* 0x00000018a814723c */ /* 0x040ff000000418ff */
        /* <DEDUP_REMOVED lines=17> */
[----:B------:R-:W1:Y:S07]  /*6d40*/  LDSM.16.M88.4 R176, [R249+-0x6000] ;  /* 0xffa00000f9b0783b */ /* 0x000e6e0000000200 */
[C---:B------:R-:W-:Y:S08]  /*6d50*/  HMMA.16816.F32.BF16 R12, R192.reuse, R180, R12 ;  /* 0x000000b4c00c723c */ /* 0x040ff0000004180c */
[C---:B------:R-:W-:Y:S01]  /*6d60*/  HMMA.16816.F32.BF16 R16, R192.reuse, R182, R16 ;  /* 0x000000b6c010723c */ /* 0x040fe20000041810 */
[----:B------:R-:W1:Y:S07]  /*6d70*/  LDSM.16.M88.4 R180, [R249+-0x5800] ;  /* 0xffa80000f9b4783b */ /* 0x000e6e0000000200 */
[C---:B------:R-:W-:Y:S08]  /*6d80*/  HMMA.16816.F32.BF16 R20, R192.reuse, R184, R20 ;  /* 0x000000b8c014723c */ /* 0x040ff00000041814 */
[C---:B------:R-:W-:Y:S01]  /*6d90*/  HMMA.16816.F32.BF16 R24, R192.reuse, R186, R24 ;  /* 0x000000bac018723c */ /* 0x040fe20000041818 */
[----:B------:R-:W1:Y:S07]  /*6da0*/  LDSM.16.M88.4 R184, [R249+-0x5000] ;  /* 0xffb00000f9b8783b */ /* 0x000e6e0000000200 */
[C---:B------:R-:W-:Y:S08]  /*6db0*/  HMMA.16816.F32.BF16 R28, R192.reuse, R188, R28 ;  /* 0x000000bcc01c723c */ /* 0x040ff0000004181c */
[----:B------:R-:W-:Y:S01]  /*6dc0*/  HMMA.16816.F32.BF16 R32, R192, R190, R32 ;  /* 0x000000bec020723c */ /* 0x000fe20000041820 */
[----:B------:R-:W1:Y:S07]  /*6dd0*/  LDSM.16.M88.4 R188, [R249+-0x4800] ;  /* 0xffb80000f9bc783b */ /* 0x000e6e0000000200 */
[C---:B-1----:R-:W-:Y:S08]  /*6de0*/  HMMA.16816.F32.BF16 R4, R196.reuse, R176, R4 ;  /* 0x000000b0c404723c */ /* 0x042ff00000041804 */
[C---:B------:R-:W-:Y:S01]  /*6df0*/  HMMA.16816.F32.BF16 R8, R196.reuse, R178, R8 ;  /* 0x000000b2c408723c */ /* 0x040fe20000041808 */
[----:B------:R-:W1:Y:S07]  /*6e00*/  LDSM.16.M88.4 R176, [R248+0x2000] ;  /* 0x00200000f8b0783b */ /* 0x000e6e0000000200 */
[C---:B------:R-:W-:Y:S08]  /*6e10*/  HMMA.16816.F32.BF16 R12, R196.reuse, R180, R12 ;  /* 0x000000b4c40c723c */ /* 0x040ff0000004180c */
[C---:B------:R-:W-:Y:S01]  /*6e20*/  HMMA.16816.F32.BF16 R16, R196.reuse, R182, R16 ;  /* 0x000000b6c410723c */ /* 0x040fe20000041810 */
[----:B------:R-:W1:Y:S07]  /*6e30*/  LDSM.16.M88.4 R180, [R248+0x2800] ;  /* 0x00280000f8b4783b */ /* 0x000e6e0000000200 */
[C---:B------:R-:W-:Y:S08]  /*6e40*/  HMMA.16816.F32.BF16 R20, R196.reuse, R184, R20 ;  /* 0x000000b8c414723c */ /* 0x040ff00000041814 */
[C---:B------:R-:W-:Y:S01]  /*6e50*/  HMMA.16816.F32.BF16 R24, R196.reuse, R186, R24 ;  /* 0x000000bac418723c */ /* 0x040fe20000041818 */
[----:B------:R-:W5:Y:S07]  /*6e60*/  LDSM.16.M88.4 R184, [R248+0x3000] ;  /* 0x00300000f8b8783b */ /* 0x000f6e0000000200 */
[C---:B------:R-:W-:Y:S08]  /*6e70*/  HMMA.16816.F32.BF16 R28, R196.reuse, R188, R28 ;  /* 0x000000bcc41c723c */ /* 0x040ff0000004181c */
[----:B------:R-:W-:Y:S01]  /*6e80*/  HMMA.16816.F32.BF16 R32, R196, R190, R32 ;  /* 0x000000bec420723c */ /* 0x000fe20000041820 */
[----:B------:R-:W2:Y:S07]  /*6e90*/  LDSM.16.M88.4 R188, [R248+0x3800] ;  /* 0x00380000f8bc783b */ /* 0x000eae0000000200 */
[C---:B-1----:R-:W-:Y:S08]  /*6ea0*/  HMMA.16816.F32.BF16 R4, R200.reuse, R176, R4 ;  /* 0x000000b0c804723c */ /* 0x042ff00000041804 */
[C---:B------:R-:W-:Y:S08]  /*6eb0*/  HMMA.16816.F32.BF16 R8, R200.reuse, R178, R8 ;  /* 0x000000b2c808723c */ /* 0x040ff00000041808 */
[C---:B------:R-:W-:Y:S08]  /*6ec0*/  HMMA.16816.F32.BF16 R12, R200.reuse, R180, R12 ;  /* 0x000000b4c80c723c */ /* 0x040ff0000004180c */
[C---:B------:R-:W-:Y:S08]  /*6ed0*/  HMMA.16816.F32.BF16 R16, R200.reuse, R182, R16 ;  /* 0x000000b6c810723c */ /* 0x040ff00000041810 */
[C---:B-----5:R-:W-:Y:S01]  /*6ee0*/  HMMA.16816.F32.BF16 R20, R200.reuse, R184, R20 ;  /* 0x000000b8c814723c */ /* 0x060fe20000041814 */
[----:B------:R1:W5:Y:S07]  /*6ef0*/  LDSM.16.M88.4 R176, [R132] ;  /* 0x0000000084b0783b */ /* 0x00036e0000000200 */
[C---:B------:R-:W-:Y:S08]  /*6f00*/  HMMA.16816.F32.BF16 R24, R200.reuse, R186, R24 ;  /* 0x000000bac818723c */ /* 0x040ff00000041818 */
[C---:B--2---:R-:W-:Y:S01]  /*6f10*/  HMMA.16816.F32.BF16 R28, R200.reuse, R188, R28 ;  /* 0x000000bcc81c723c */ /* 0x044fe2000004181c */
[----:B------:R2:W-:Y:S07]  /*6f20*/  LDSM.16.M88.4 R184, [R2] ;  /* 0x0000000002b8783b */ /* 0x0005ee0000000200 */
[----:B------:R-:W-:Y:S01]  /*6f30*/  HMMA.16816.F32.BF16 R32, R200, R190, R32 ;  /* 0x000000bec820723c */ /* 0x000fe20000041820 */
[----:B----4-:R5:W-:Y:S06]  /*6f40*/  LDSM.16.M88.4 R188, [R0] ;  /* 0x0000000000bc783b */ /* 0x010bec0000000200 */
[----:B-1----:R-:W4:Y:S06]  /*6f50*/  LDL R132, [R1+0x2c] ;  /* 0x00002c0001847983 */ /* 0x002f2c0000100800 */
[----:B---3--:R1:W3:Y:S06]  /*6f60*/  LDSM.16.M88.4 R180, [R3] ;  /* 0x0000000003b4783b */ /* 0x0082ec0000000200 */
[----:B--2---:R-:W2:Y:S01]  /*6f70*/  LDL R2, [R1+0x24] ;  /* 0x0000240001027983 */ /* 0x004ea20000100800 */
[C---:B-----5:R-:W-:Y:S05]  /*6f80*/  HMMA.16816.F32.BF16 R4, R204.reuse, R176, R4 ;  /* 0x000000b0cc04723c */ /* 0x060fea0000041804 */
[----:B------:R-:W5:Y:S03]  /*6f90*/  LDL R0, [R1+0x28] ;  /* 0x0000280001007983 */ /* 0x000f660000100800 */
[C---:B------:R-:W-:Y:S03]  /*6fa0*/  HMMA.16816.F32.BF16 R8, R204.reuse, R178, R8 ;  /* 0x000000b2cc08723c */ /* 0x040fe60000041808 */
[----:B------:R-:W3:Y:S06]  /*6fb0*/  LDSM.16.M88.4 R176, [R250+0x2000] ;  /* 0x00200000fab0783b */ /* 0x000eec0000000200 */
[----:B-1----:R-:W5:Y:S01]  /*6fc0*/  LDL R3, [R1+0x20] ;  /* 0x0000200001037983 */ /* 0x002f620000100800 */
[C---:B---3--:R-:W-:Y:S08]  /*6fd0*/  HMMA.16816.F32.BF16 R12, R204.reuse, R180, R12 ;  /* 0x000000b4cc0c723c */ /* 0x048ff0000004180c */
[C---:B------:R-:W-:Y:S01]  /*6fe0*/  HMMA.16816.F32.BF16 R16, R204.reuse, R182, R16 ;  /* 0x000000b6cc10723c */ /* 0x040fe20000041810 */
[----:B------:R-:W1:Y:S07]  /*6ff0*/  LDSM.16.M88.4 R180, [R250+0x2800] ;  /* 0x00280000fab4783b */ /* 0x000e6e0000000200 */
[C---:B------:R-:W-:Y:S08]  /*7000*/  HMMA.16816.F32.BF16 R20, R204.reuse, R184, R20 ;  /* 0x000000b8cc14723c */ /* 0x040ff00000041814 */
[C---:B------:R-:W-:Y:S01]  /*7010*/  HMMA.16816.F32.BF16 R24, R204.reuse, R186, R24 ;  /* 0x000000bacc18723c */ /* 0x040fe20000041818 */
[----:B------:R-:W3:Y:S07]  /*7020*/  LDSM.16.M88.4 R184, [R250+0x3000] ;  /* 0x00300000fab8783b */ /* 0x000eee0000000200 */
[C---:B------:R-:W-:Y:S08]  /*7030*/  HMMA.16816.F32.BF16 R28, R204.reuse, R188, R28 ;  /* 0x000000bccc1c723c */ /* 0x040ff0000004181c */
[----:B------:R-:W-:Y:S01]  /*7040*/  HMMA.16816.F32.BF16 R32, R204, R190, R32 ;  /* 0x000000becc20723c */ /* 0x000fe20000041820 */
[----:B------:R-:W3:Y:S07]  /*7050*/  LDSM.16.M88.4 R188, [R250+0x3800] ;  /* 0x00380000fabc783b */ /* 0x000eee0000000200 */
[C---:B------:R-:W-:Y:S08]  /*7060*/  HMMA.16816.F32.BF16 R4, R208.reuse, R176, R4 ;  /* 0x000000b0d004723c */ /* 0x040ff00000041804 */
[C---:B------:R-:W-:Y:S01]  /*7070*/  HMMA.16816.F32.BF16 R8, R208.reuse, R178, R8 ;  /* 0x000000b2d008723c */ /* 0x040fe20000041808 */
[----:B------:R-:W3:Y:S07]  /*7080*/  LDSM.16.M88.4 R176, [R249+-0x4000] ;  /* 0xffc00000f9b0783b */ /* 0x000eee0000000200 */
[C---:B-1----:R-:W-:Y:S08]  /*7090*/  HMMA.16816.F32.BF16 R12, R208.reuse, R180, R12 ;  /* 0x000000b4d00c723c */ /* 0x042ff0000004180c */
[C---:B------:R-:W-:Y:S01]  /*70a0*/  HMMA.16816.F32.BF16 R16, R208.reuse, R182, R16 ;  /* 0x000000b6d010723c */ /* 0x040fe20000041810 */
[----:B------:R-:W1:Y:S07]  /*70b0*/  LDSM.16.M88.4 R180, [R249+-0x3800] ;  /* 0xffc80000f9b4783b */ /* 0x000e6e0000000200 */
[C---:B---3--:R-:W-:Y:S08]  /*70c0*/  HMMA.16816.F32.BF16 R20, R208.reuse, R184, R20 ;  /* 0x000000b8d014723c */ /* 0x048ff00000041814 */
[C---:B------:R-:W-:Y:S01]  /*70d0*/  HMMA.16816.F32.BF16 R24, R208.reuse, R186, R24 ;  /* 0x000000bad018723c */ /* 0x040fe20000041818 */
[----:B------:R-:W3:Y:S07]  /*70e0*/  LDSM.16.M88.4 R184, [R249+-0x3000] ;  /* 0xffd00000f9b8783b */ /* 0x000eee0000000200 */
[C---:B------:R-:W-:Y:S08]  /*70f0*/  HMMA.16816.F32.BF16 R28, R208.reuse, R188, R28 ;  /* 0x000000bcd01c723c */ /* 0x040ff0000004181c */
[----:B------:R-:W-:Y:S01]  /*7100*/  HMMA.16816.F32.BF16 R32, R208, R190, R32 ;  /* 0x000000bed020723c */ /* 0x000fe20000041820 */
[----:B------:R-:W-:Y:S07]  /*7110*/  LDSM.16.M88.4 R188, [R248+0x4000] ;  /* 0x00400000f8bc783b */ /* 0x000fee0000000200 */
[C---:B------:R-:W-:Y:S08]  /*7120*/  HMMA.16816.F32.BF16 R4, R212.reuse, R176, R4 ;  /* 0x000000b0d404723c */ /* 0x040ff00000041804 */
[C---:B------:R-:W-:Y:S01]  /*7130*/  HMMA.16816.F32.BF16 R8, R212.reuse, R178, R8 ;  /* 0x000000b2d408723c */ /* 0x040fe20000041808 */
[----:B------:R-:W3:Y:S07]  /*7140*/  LDSM.16.M88.4 R176, [R249+-0x2800] ;  /* 0xffd80000f9b0783b */ /* 0x000eee0000000200 */
[C---:B-1----:R-:W-:Y:S08]  /*7150*/  HMMA.16816.F32.BF16 R12, R212.reuse, R180, R12 ;  /* 0x000000b4d40c723c */ /* 0x042ff0000004180c */
[C---:B------:R-:W-:Y:S01]  /*7160*/  HMMA.16816.F32.BF16 R16, R212.reuse, R182, R16 ;  /* 0x000000b6d410723c */ /* 0x040fe20000041810 */
[----:B------:R-:W1:Y:S07]  /*7170*/  LDSM.16.M88.4 R180, [R248+0x4800] ;  /* 0x00480000f8b4783b */ /* 0x000e6e0000000200 */
[C---:B---3--:R-:W-:Y:S08]  /*7180*/  HMMA.16816.F32.BF16 R20, R212.reuse, R184, R20 ;  /* 0x000000b8d414723c */ /* 0x048ff00000041814 */
[C---:B------:R-:W-:Y:S01]  /*7190*/  HMMA.16816.F32.BF16 R24, R212.reuse, R186, R24 ;  /* 0x000000bad418723c */ /* 0x040fe20000041818 */
[----:B------:R-:W-:Y:S07]  /*71a0*/  LDSM.16.M88.4 R184, [R248+0x5800] ;  /* 0x00580000f8b8783b */ /* 0x000fee0000000200 */
[C---:B------:R-:W-:Y:S08]  /*71b0*/  HMMA.16816.F32.BF16 R28, R212.reuse, R176, R28 ;  /* 0x000000b0d41c723c */ /* 0x040ff0000004181c */
[----:B------:R-:W-:Y:S01]  /*71c0*/  HMMA.16816.F32.BF16 R32, R212, R178, R32 ;  /* 0x000000b2d420723c */ /* 0x000fe20000041820 */
[----:B------:R-:W3:Y:S07]  /*71d0*/  LDSM.16.M88.4 R176, [R248+0x5000] ;  /* 0x00500000f8b0783b */ /* 0x000eee0000000200 */
[C---:B------:R-:W-:Y:S08]  /*71e0*/  HMMA.16816.F32.BF16 R4, R216.reuse, R188, R4 ;  /* 0x000000bcd804723c */ /* 0x040ff00000041804 */
[C---:B------:R-:W-:Y:S08]  /*71f0*/  HMMA.16816.F32.BF16 R8, R216.reuse, R190, R8 ;  /* 0x000000bed808723c */ /* 0x040ff00000041808 */
[C---:B-1----:R-:W-:Y:S08]  /*7200*/  HMMA.16816.F32.BF16 R12, R216.reuse, R180, R12 ;  /* 0x000000b4d80c723c */ /* 0x042ff0000004180c */
[C---:B------:R-:W-:Y:S08]  /*7210*/  HMMA.16816.F32.BF16 R16, R216.reuse, R182, R16 ;  /* 0x000000b6d810723c */ /* 0x040ff00000041810 */
[C---:B---3--:R-:W-:Y:S08]  /*7220*/  HMMA.16816.F32.BF16 R20, R216.reuse, R176, R20 ;  /* 0x000000b0d814723c */ /* 0x048ff00000041814 */
[C---:B------:R-:W-:Y:S08]  /*7230*/  HMMA.16816.F32.BF16 R24, R216.reuse, R178, R24 ;  /* 0x000000b2d818723c */ /* 0x040ff00000041818 */
[C---:B------:R-:W-:Y:S08]  /*7240*/  HMMA.16816.F32.BF16 R28, R216.reuse, R184, R28 ;  /* 0x000000b8d81c723c */ /* 0x040ff0000004181c */
[----:B------:R-:W-:Y:S01]  /*7250*/  HMMA.16816.F32.BF16 R32, R216, R186, R32 ;  /* 0x000000bad820723c */ /* 0x000fe20000041820 */
[----:B----4-:R1:W3:Y:S06]  /*7260*/  LDSM.16.M88.4 R188, [R132] ;  /* 0x0000000084bc783b */ /* 0x0102ec0000000200 */
[----:B--2---:R2:W-:Y:S06]  /*7270*/  LDSM.16.M88.4 R180, [R2] ;  /* 0x0000000002b4783b */ /* 0x0045ec0000000200 */
[----:B-----5:R4:W-:Y:S06]  /*7280*/  LDSM.16.M88.4 R184, [R0] ;  /* 0x0000000000b8783b */ /* 0x0209ec0000000200 */
[----:B-1----:R-:W5:Y:S06]  /*7290*/  LDL R132, [R1+0xc] ;  /* 0x00000c0001847983 */ /* 0x002f6c0000100800 */
[----:B------:R1:W1:Y:S06]  /*72a0*/  LDSM.16.M88.4 R176, [R3] ;  /* 0x0000000003b0783b */ /* 0x00026c0000000200 */
[----:B--2---:R-:W2:Y:S01]  /*72b0*/  LDL R2, [R1+0x34] ;  /* 0x0000340001027983 */ /* 0x004ea20000100800 */
[C---:B---3--:R-:W-:Y:S05]  /*72c0*/  HMMA.16816.F32.BF16 R4, R220.reuse, R188, R4 ;  /* 0x000000bcdc04723c */ /* 0x048fea0000041804 */
[----:B----4-:R-:W3:Y:S03]  /*72d0*/  LDL R0, [R1+0x38] ;  /* 0x0000380001007983 */ /* 0x010ee60000100800 */
[C---:B------:R-:W-:Y:S03]  /*72e0*/  HMMA.16816.F32.BF16 R8, R220.reuse, R190, R8 ;  /* 0x000000bedc08723c */ /* 0x040fe60000041808 */
[----:B------:R-:W-:Y:S06]  /*72f0*/  LDSM.16.M88.4 R188, [R250+0x4800] ;  /* 0x00480000fabc783b */ /* 0x000fec0000000200 */
[----:B-1----:R-:W4:Y:S01]  /*7300*/  LDL R3, [R1+0x30] ;  /* 0x0000300001037983 */ /* 0x002f220000100800 */
        /* <DEDUP_REMOVED lines=8> */
[----:B------:R-:W-:Y:S07]  /*7390*/  LDSM.16.M88.4 R184, [R249+-0x2000] ;  /* 0xffe00000f9b8783b */ /* 0x000fee0000000200 */
[C---:B-1----:R-:W-:Y:S08]  /*73a0*/  HMMA.16816.F32.BF16 R4, R224.reuse, R176, R4 ;  /* 0x000000b0e004723c */ /* 0x042ff00000041804 */
[C---:B------:R-:W-:Y:S01]  /*73b0*/  HMMA.16816.F32.BF16 R8, R224.reuse, R178, R8 ;  /* 0x000000b2e008723c */ /* 0x040fe20000041808 */
[----:B------:R-:W1:Y:S07]  /*73c0*/  LDSM.16.M88.4 R176, [R250+0x5800] ;  /* 0x00580000fab0783b */ /* 0x000e6e0000000200 */
[C---:B------:R-:W-:Y:S08]  /*73d0*/  HMMA.16816.F32.BF16 R12, R224.reuse, R188, R12 ;  /* 0x000000bce00c723c */ /* 0x040ff0000004180c */
[C---:B------:R-:W-:Y:S01]  /*73e0*/  HMMA.16816.F32.BF16 R16, R224.reuse, R190, R16 ;  /* 0x000000bee010723c */ /* 0x040fe20000041810 */
[----:B------:R-:W1:Y:S07]  /*73f0*/  LDSM.16.M88.4 R188, [R249+-0x1800] ;  /* 0xffe80000f9bc783b */ /* 0x000e6e0000000200 */
[C---:B------:R-:W-:Y:S08]  /*7400*/  HMMA.16816.F32.BF16 R20, R224.reuse, R180, R20 ;  /* 0x000000b4e014723c */ /* 0x040ff00000041814 */
[C---:B------:R-:W-:Y:S01]  /*7410*/  HMMA.16816.F32.BF16 R24, R224.reuse, R182, R24 ;  /* 0x000000b6e018723c */ /* 0x040fe20000041818 */
[----:B------:R-:W-:Y:S07]  /*7420*/  LDSM.16.M88.4 R180, [R249+-0x800] ;  /* 0xfff80000f9b4783b */ /* 0x000fee0000000200 */
[C---:B-1----:R-:W-:Y:S08]  /*7430*/  HMMA.16816.F32.BF16 R28, R224.reuse, R176, R28 ;  /* 0x000000b0e01c723c */ /* 0x042ff0000004181c */
[----:B------:R-:W-:Y:S01]  /*7440*/  HMMA.16816.F32.BF16 R32, R224, R178, R32 ;  /* 0x000000b2e020723c */ /* 0x000fe20000041820 */
[----:B------:R-:W1:Y:S07]  /*7450*/  LDSM.16.M88.4 R176, [R249+-0x1000] ;  /* 0xfff00000f9b0783b */ /* 0x000e6e0000000200 */
[C---:B------:R-:W-:Y:S08]  /*7460*/  HMMA.16816.F32.BF16 R4, R228.reuse, R184, R4 ;  /* 0x000000b8e404723c */ /* 0x040ff00000041804 */
[C---:B------:R-:W-:Y:S01]  /*7470*/  HMMA.16816.F32.BF16 R8, R228.reuse, R186, R8 ;  /* 0x000000bae408723c */ /* 0x040fe20000041808 */
[----:B------:R-:W1:Y:S07]  /*7480*/  LDSM.16.M88.4 R184, [R248+0x6000] ;  /* 0x00600000f8b8783b */ /* 0x000e6e0000000200 */
[C---:B------:R-:W-:Y:S08]  /*7490*/  HMMA.16816.F32.BF16 R12, R228.reuse, R188, R12 ;  /* 0x000000bce40c723c */ /* 0x040ff0000004180c */
[C---:B------:R-:W-:Y:S01]  /*74a0*/  HMMA.16816.F32.BF16 R16, R228.reuse, R190, R16 ;  /* 0x000000bee410723c */ /* 0x040fe20000041810 */
[----:B------:R-:W-:Y:S07]  /*74b0*/  LDSM.16.M88.4 R188, [R248+0x7000] ;  /* 0x00700000f8bc783b */ /* 0x000fee0000000200 */
[C---:B-1----:R-:W-:Y:S08]  /*74c0*/  HMMA.16816.F32.BF16 R20, R228.reuse, R176, R20 ;  /* 0x000000b0e414723c */ /* 0x042ff00000041814 */
[C---:B------:R-:W-:Y:S01]  /*74d0*/  HMMA.16816.F32.BF16 R24, R228.reuse, R178, R24 ;  /* 0x000000b2e418723c */ /* 0x040fe20000041818 */
[----:B------:R-:W1:Y:S07]  /*74e0*/  LDSM.16.M88.4 R176, [R248+0x6800] ;  /* 0x00680000f8b0783b */ /* 0x000e6e0000000200 */
[C---:B------:R-:W-:Y:S08]  /*74f0*/  HMMA.16816.F32.BF16 R28, R228.reuse, R180, R28 ;  /* 0x000000b4e41c723c */ /* 0x040ff0000004181c */
[----:B------:R-:W-:Y:S01]  /*7500*/  HMMA.16816.F32.BF16 R32, R228, R182, R32 ;  /* 0x000000b6e420723c */ /* 0x000fe20000041820 */
[----:B------:R-:W1:Y:S07]  /*7510*/  LDSM.16.M88.4 R180, [R248+0x7800] ;  /* 0x00780000f8b4783b */ /* 0x000e6e0000000200 */
        /* <DEDUP_REMOVED lines=8> */
[----:B------:R-:W-:Y:S06]  /*75a0*/  LDSM.16.M88.4 R180, [R250+0x6000] ;  /* 0x00600000fab4783b */ /* 0x000fec0000000200 */
[----:B-----5:R-:W1:Y:S06]  /*75b0*/  LDSM.16.M88.4 R176, [R132] ;  /* 0x0000000084b0783b */ /* 0x020e6c0000000200 */
[----:B--2---:R2:W-:Y:S06]  /*75c0*/  LDSM.16.M88.4 R188, [R2] ;  /* 0x0000000002bc783b */ /* 0x0045ec0000000200 */
[----:B----4-:R-:W4:Y:S06]  /*75d0*/  LDSM.16.M88.4 R184, [R3] ;  /* 0x0000000003b8783b */ /* 0x010f2c0000000200 */
[----:B--2---:R-:W2:Y:S01]  /*75e0*/  LDL R2, [R1+0x5c] ;  /* 0x00005c0001027983 */ /* 0x004ea20000100800 */
[C---:B-1----:R-:W-:Y:S08]  /*75f0*/  HMMA.16816.F32.BF16 R4, R236.reuse, R176, R4 ;  /* 0x000000b0ec04723c */ /* 0x042ff00000041804 */
[C---:B------:R-:W-:Y:S01]  /*7600*/  HMMA.16816.F32.BF16 R8, R236.reuse, R178, R8 ;  /* 0x000000b2ec08723c */ /* 0x040fe20000041808 */
[----:B---3--:R1:W3:Y:S07]  /*7610*/  LDSM.16.M88.4 R176, [R0] ;  /* 0x0000000000b0783b */ /* 0x0082ee0000000200 */
[C---:B----4-:R-:W-:Y:S01]  /*7620*/  HMMA.16816.F32.BF16 R12, R236.reuse, R184, R12 ;  /* 0x000000b8ec0c723c */ /* 0x050fe2000004180c */
[----:B-1----:R-:W2:Y:S07]  /*7630*/  LDL R0, [R1+0x8c] ;  /* 0x00008c0001007983 */ /* 0x002eae0000100800 */
[C---:B------:R-:W-:Y:S01]  /*7640*/  HMMA.16816.F32.BF16 R16, R236.reuse, R186, R16 ;  /* 0x000000baec10723c */ /* 0x040fe20000041810 */
[----:B------:R-:W1:Y:S07]  /*7650*/  LDSM.16.M88.4 R184, [R250+0x6800] ;  /* 0x00680000fab8783b */ /* 0x000e6e0000000200 */
[C---:B------:R-:W-:Y:S08]  /*7660*/  HMMA.16816.F32.BF16 R20, R236.reuse, R188, R20 ;  /* 0x000000bcec14723c */ /* 0x040ff00000041814 */
[C---:B------:R-:W-:Y:S01]  /*7670*/  HMMA.16816.F32.BF16 R24, R236.reuse, R190, R24 ;  /* 0x000000beec18723c */ /* 0x040fe20000041818 */
[----:B------:R-:W-:Y:S07]  /*7680*/  LDSM.16.M88.4 R188, [R249] ;  /* 0x00000000f9bc783b */ /* 0x000fee0000000200 */
[C---:B---3--:R-:W-:Y:S08]  /*7690*/  HMMA.16816.F32.BF16 R28, R236.reuse, R176, R28 ;  /* 0x000000b0ec1c723c */ /* 0x048ff0000004181c */
[----:B------:R-:W-:Y:S01]  /*76a0*/  HMMA.16816.F32.BF16 R32, R236, R178, R32 ;  /* 0x000000b2ec20723c */ /* 0x000fe20000041820 */
[----:B------:R-:W3:Y:S07]  /*76b0*/  LDSM.16.M88.4 R176, [R250+0x7000] ;  /* 0x00700000fab0783b */ /* 0x000eee0000000200 */
[C---:B------:R-:W-:Y:S08]  /*76c0*/  HMMA.16816.F32.BF16 R4, R240.reuse, R180, R4 ;  /* 0x000000b4f004723c */ /* 0x040ff00000041804 */
[C---:B------:R-:W-:Y:S01]  /*76d0*/  HMMA.16816.F32.BF16 R8, R240.reuse, R182, R8 ;  /* 0x000000b6f008723c */ /* 0x040fe20000041808 */
[----:B------:R-:W4:Y:S07]  /*76e0*/  LDSM.16.M88.4 R180, [R250+0x7800] ;  /* 0x00780000fab4783b */ /* 0x000f2e0000000200 */
[C---:B-1----:R-:W-:Y:S08]  /*76f0*/  HMMA.16816.F32.BF16 R12, R240.reuse, R184, R12 ;  /* 0x000000b8f00c723c */ /* 0x042ff0000004180c */
[C---:B------:R-:W-:Y:S01]  /*7700*/  HMMA.16816.F32.BF16 R16, R240.reuse, R186, R16 ;  /* 0x000000baf010723c */ /* 0x040fe20000041810 */
[----:B------:R-:W-:Y:S07]  /*7710*/  LDSM.16.M88.4 R184, [R249+0x1800] ;  /* 0x00180000f9b8783b */ /* 0x000fee0000000200 */
[C---:B---3--:R-:W-:Y:S08]  /*7720*/  HMMA.16816.F32.BF16 R20, R240.reuse, R176, R20 ;  /* 0x000000b0f014723c */ /* 0x048ff00000041814 */
[C---:B------:R-:W-:Y:S01]  /*7730*/  HMMA.16816.F32.BF16 R24, R240.reuse, R178, R24 ;  /* 0x000000b2f018723c */ /* 0x040fe20000041818 */
[----:B------:R-:W1:Y:S07]  /*7740*/  LDSM.16.M88.4 R176, [R249+0x800] ;  /* 0x00080000f9b0783b */ /* 0x000e6e0000000200 */
[C---:B----4-:R-:W-:Y:S08]  /*7750*/  HMMA.16816.F32.BF16 R28, R240.reuse, R180, R28 ;  /* 0x000000b4f01c723c */ /* 0x050ff0000004181c */
[----:B------:R-:W-:Y:S01]  /*7760*/  HMMA.16816.F32.BF16 R32, R240, R182, R32 ;  /* 0x000000b6f020723c */ /* 0x000fe20000041820 */
[----:B------:R-:W3:Y:S01]  /*7770*/  LDSM.16.M88.4 R180, [R249+0x1000] ;  /* 0x00100000f9b4783b */ /* 0x000ee20000000200 */
[----:B------:R-:W-:Y:S05]  /*7780*/  DEPBAR.LE SB0, 0x0 ;  /* 0x000080000000791a */ /* 0x000fea0000000000 */
[----:B------:R-:W-:Y:S01]  /*7790*/  BAR.SYNC.DEFER_BLOCKING 0x0 ;  /* 0x0000000000007b1d */ /* 0x000fe20000010000 */
[C---:B------:R-:W-:Y:S08]  /*77a0*/  HMMA.16816.F32.BF16 R4, R244.reuse, R188, R4 ;  /* 0x000000bcf404723c */ /* 0x040ff00000041804 */
[C---:B------:R-:W-:Y:S08]  /*77b0*/  HMMA.16816.F32.BF16 R8, R244.reuse, R190, R8 ;  /* 0x000000bef408723c */ /* 0x040ff00000041808 */
[C---:B-1----:R-:W-:Y:S08]  /*77c0*/  HMMA.16816.F32.BF16 R12, R244.reuse, R176, R12 ;  /* 0x000000b0f40c723c */ /* 0x042ff0000004180c */
[C---:B------:R-:W-:Y:S08]  /*77d0*/  HMMA.16816.F32.BF16 R16, R244.reuse, R178, R16 ;  /* 0x000000b2f410723c */ /* 0x040ff00000041810 */
[C---:B---3--:R-:W-:Y:S08]  /*77e0*/  HMMA.16816.F32.BF16 R20, R244.reuse, R180, R20 ;  /* 0x000000b4f414723c */ /* 0x048ff00000041814 */
[C---:B------:R-:W-:Y:S08]  /*77f0*/  HMMA.16816.F32.BF16 R24, R244.reuse, R182, R24 ;  /* 0x000000b6f418723c */ /* 0x040ff00000041818 */
[C---:B------:R-:W-:Y:S08]  /*7800*/  HMMA.16816.F32.BF16 R28, R244.reuse, R184, R28 ;  /* 0x000000b8f41c723c */ /* 0x040ff0000004181c */
[----:B------:R-:W-:Y:S03]  /*7810*/  HMMA.16816.F32.BF16 R32, R244, R186, R32 ;  /* 0x000000baf420723c */ /* 0x000fe60000041820 */
[----:B--2---:R-:W-:Y:S11]  /*7820*/  ISETP.GT.AND P0, PT, R2, R0, PT ;  /* 0x000000000200720c */ /* 0x004ff60003f04270 */
[----:B------:R-:W-:Y:S02]  /*7830*/  @!UPT UIADD3 URZ, URZ, URZ, URZ ;  /* 0x0000003f3f3ff290 */ /* 0x000fe4000fffe03f */
[----:B------:R-:W-:-:S05]  /*7840*/  @!P0 BRA `(.L_x_1054) ;  /* 0x000007a000008947 */ /* 0x000fca0003800000 */
[----:B------:R-:W1:Y:S01]  /*7850*/  S2R R132, SR_TID.X ;  /* 0x0000000000847919 */ /* 0x000e620000002100 */
[----:B------:R-:W-:Y:S02]  /*7860*/  IMAD.MOV.U32 R189, RZ, RZ, c[0x0][0x2b8] ;  /* 0x0000ae00ffbd7624 */ /* 0x000fe400078e00ff */
[----:B------:R-:W-:Y:S01]  /*7870*/  IMAD.MOV.U32 R182, RZ, RZ, RZ ;  /* 0x000000ffffb67224 */ /* 0x000fe200078e00ff */
[----:B------:R-:W2:Y:S02]  /*7880*/  LDL R3, [R1+0xa0] ;  /* 0x0000a00001037983 */ /* 0x000ea40000100800 */
[----:B------:R-:W-:Y:S02]  /*7890*/  ISETP.NE.AND P1, PT, R189, 0x1, PT ;  /* 0x00000001bd00780c */ /* 0x000fe40003f25270 */
[----:B------:R-:W3:Y:S04]  /*78a0*/  LDL.64 R176, [R1+0xa8] ;  /* 0x0000a80001b07983 */ /* 0x000ee80000100a00 */
[----:B------:R-:W4:Y:S04]  /*78b0*/  LDL.64 R180, [R1+0x98] ;  /* 0x0000980001b47983 */ /* 0x000f280000100a00 */
[----:B------:R-:W5:Y:S04]  /*78c0*/  LDL R179, [R1+0xa4] ;  /* 0x0000a40001b37983 */ /* 0x000f680000100800 */
[----:B------:R-:W4:Y:S04]  /*78d0*/  LDL R178, [R1+0x158] ;  /* 0x0001580001b27983 */ /* 0x000f280000100800 */
[----:B------:R-:W4:Y:S01]  /*78e0*/  LDL R191, [R1+0x7c] ;  /* 0x00007c0001bf7983 */ /* 0x000f220000100800 */
[--C-:B-1----:R-:W-:Y:S02]  /*78f0*/  SHF.R.S32.HI R0, RZ, 0x1f, R132.reuse ;  /* 0x0000001fff007819 */ /* 0x102fe40000011484 */
[----:B------:R-:W-:Y:S01]  /*7900*/  SHF.R.S32.HI R133, RZ, 0x1f, R132 ;  /* 0x0000001fff857819 */ /* 0x000fe20000011484 */
[----:B------:R-:W5:Y:S01]  /*7910*/  LDL R190, [R1+0x80] ;  /* 0x0000800001be7983 */ /* 0x000f620000100800 */
[-C--:B------:R-:W-:Y:S02]  /*7920*/  LEA.HI R0, R0, R132.reuse, RZ, 0x3 ;  /* 0x0000008400007211 */ /* 0x080fe400078f18ff */
[----:B------:R-:W-:Y:S01]  /*7930*/  LEA.HI R133, R133, R132, RZ, 0x3 ;  /* 0x0000008485857211 */ /* 0x000fe200078f18ff */
[----:B------:R-:W5:Y:S01]  /*7940*/  LDL R189, [R1+0x84] ;  /* 0x0000840001bd7983 */ /* 0x000f620000100800 */
[----:B------:R-:W-:Y:S02]  /*7950*/  LOP3.LUT R0, R0, 0xfffffff8, RZ, 0xc0, !PT ;  /* 0xfffffff800007812 */ /* 0x000fe400078ec0ff */
[----:B------:R-:W-:Y:S01]  /*7960*/  SHF.R.S32.HI R133, RZ, 0x3, R133 ;  /* 0x00000003ff857819 */ /* 0x000fe20000011485 */
[----:B------:R-:W5:Y:S02]  /*7970*/  LDL R188, [R1+0x64] ;  /* 0x0000640001bc7983 */ /* 0x000f640000100800 */
[----:B------:R-:W-:Y:S02]  /*7980*/  IMAD.IADD R0, R132, 0x1, -R0 ;  /* 0x0000000184007824 */ /* 0x000fe400078e0a00 */
[----:B------:R-:W5:Y:S02]  /*7990*/  LDL R132, [R1+0xb8] ;  /* 0x0000b80001847983 */ /* 0x000f640000100800 */
[----:B------:R-:W-:Y:S02]  /*79a0*/  IMAD R0, R0, 0x20, R133 ;  /* 0x0000002000007824 */ /* 0x000fe400078e0285 */
[----:B--2---:R-:W-:Y:S01]  /*79b0*/  IMAD R2, R2, 0x40, R3 ;  /* 0x0000004002027824 */ /* 0x004fe200078e0203 */
[----:B---3--:R-:W2:Y:S04]  /*79c0*/  LDL R177, [R1+0x15c] ;  /* 0x00015c0001b17983 */ /* 0x008ea80000100800 */
[----:B------:R-:W-:Y:S05]  /*79d0*/  IADD3 R2, R2, -0x40, R0 ;  /* 0xffffffc002027810 */ /* 0x000fea0007ffe000 */
[----:B------:R-:W-:Y:S04]  /*79e0*/  @P1 IMAD.HI.U32 R3, R2, c[0x0][0x2bc], RZ ;  /* 0x0000af0002031a27 */ /* 0x000fe800078e00ff */
[----:B------:R-:W-:Y:S01]  /*79f0*/  IMAD.MOV.U32 R0, RZ, RZ, R2 ;  /* 0x000000ffff007224 */ /* 0x000fe200078e0002 */
[----:B------:R-:W-:Y:S04]  /*7a00*/  @P1 SHF.R.U32.HI R0, RZ, c[0x0][0x2c0], R3 ;  /* 0x0000b000ff001a19 */ /* 0x000fe80000011603 */
[C---:B------:R-:W-:Y:S02]  /*7a10*/  @!P6 IADD3 R3, P0, R0.reuse, R176, RZ ;  /* 0x000000b00003e210 */ /* 0x040fe40007f1e0ff */
[----:B------:R-:W3:Y:S01]  /*7a20*/  LDL R176, [R1+0x160] ;  /* 0x0001600001b07983 */ /* 0x000ee20000100800 */
[C---:B----4-:R-:W-:Y:S01]  /*7a30*/  SHF.L.U64.HI R187, R191.reuse, 0x1, R178 ;  /* 0x00000001bfbb7819 */ /* 0x050fe200000102b2 */
[----:B------:R-:W-:Y:S01]  /*7a40*/  IMAD.SHL.U32 R191, R191, 0x2, RZ ;  /* 0x00000002bfbf7824 */ /* 0x000fe200078e00ff */
[----:B-----5:R-:W-:Y:S01]  /*7a50*/  @!P6 LEA.HI.X.SX32 R133, R0, R132, 0x1, P0 ;  /* 0x000000840085e211 */ /* 0x020fe200000f0eff */
[----:B------:R-:W-:Y:S01]  /*7a60*/  IMAD.MOV R0, RZ, RZ, -R0 ;  /* 0x000000ffff007224 */ /* 0x000fe200078e0a00 */
[C---:B------:R-:W-:Y:S03]  /*7a70*/  @!P6 LEA R132, P0, R3.reuse, c[0x0][0x2a0], 0x2 ;  /* 0x0000a8000384ea11 */ /* 0x040fe600078010ff */
[----:B------:R-:W-:Y:S01]  /*7a80*/  IMAD R183, R0, c[0x0][0x2b8], R2 ;  /* 0x0000ae0000b77a24 */ /* 0x000fe200078e0202 */
[----:B------:R-:W-:Y:S03]  /*7a90*/  @!P6 LEA.HI.X R133, R3, c[0x0][0x2a4], R133, 0x2, P0 ;  /* 0x0000a9000385ea11 */ /* 0x000fe600000f1485 */
[C---:B------:R-:W-:Y:S01]  /*7aa0*/  IMAD.WIDE.U32 R2, R183.reuse, c[0x0][0x1e0], RZ ;  /* 0x00007800b7027a25 */ /* 0x040fe200078e00ff */
[----:B------:R1:W-:Y:S01]  /*7ab0*/  STL [R1+0x68], R183 ;  /* 0x000068b701007387 */ /* 0x0003e20000100800 */
[----:B------:R-:W-:Y:S03]  /*7ac0*/  SHF.R.S32.HI R0, RZ, 0x1f, R183 ;  /* 0x0000001fff007819 */ /* 0x000fe600000114b7 */
[----:B------:R4:W5:Y:S02]  /*7ad0*/  @!P6 LDG.E R182, [R132.64] ;  /* 0x0000000684b6e981 */ /* 0x000964000c1e1900 */
[----:B------:R-:W-:Y:S04]  /*7ae0*/  IMAD R0, R0, c[0x0][0x1e0], RZ ;  /* 0x0000780000007a24 */ /* 0x000fe800078e02ff */
[----:B------:R-:W-:Y:S04]  /*7af0*/  IMAD R0, R183, c[0x0][0x1e4], R0 ;  /* 0x00007900b7007a24 */ /* 0x000fe800078e0200 */
[----:B------:R-:W-:Y:S01]  /*7b00*/  IMAD.IADD R3, R3, 0x1, R0 ;  /* 0x0000000103037824 */ /* 0x000fe200078e0200 */
[----:B----4-:R-:W4:Y:S01]  /*7b10*/  LDL R132, [R1+0x164] ;  /* 0x0001640001847983 */ /* 0x010f220000100800 */
[C---:B--2---:R-:W-:Y:S01]  /*7b20*/  SHF.L.U64.HI R186, R190.reuse, 0x1, R177 ;  /* 0x00000001beba7819 */ /* 0x044fe200000102b1 */
[----:B------:R-:W-:Y:S01]  /*7b30*/  IMAD.SHL.U32 R190, R190, 0x2, RZ ;  /* 0x00000002bebe7824 */ /* 0x000fe200078e00ff */
[C---:B---3--:R-:W-:Y:S01]  /*7b40*/  SHF.L.U64.HI R185, R189.reuse, 0x1, R176 ;  /* 0x00000001bdb97819 */ /* 0x048fe200000102b0 */
[----:B------:R-:W-:Y:S01]  /*7b50*/  IMAD.SHL.U32 R189, R189, 0x2, RZ ;  /* 0x00000002bdbd7824 */ /* 0x000fe200078e00ff */
[----:B-----5:R-:W-:Y:S01]  /*7b60*/  SHF.R.S32.HI R133, RZ, 0x1f, R182 ;  /* 0x0000001fff857819 */ /* 0x020fe200000114b6 */
[----:B------:R2:W-:Y:S01]  /*7b70*/  STL [R1+0x60], R182 ;  /* 0x000060b601007387 */ /* 0x0005e20000100800 */
[----:B------:R-:W-:Y:S04]  /*7b80*/  IMAD.WIDE.U32 R2, R182, c[0x0][0x1f0], R2 ;  /* 0x00007c00b6027a25 */ /* 0x000fe800078e0002 */
[----:B------:R-:W-:Y:S01]  /*7b90*/  IMAD R133, R133, c[0x0][0x1f0], RZ ;  /* 0x00007c0085857a24 */ /* 0x000fe200078e02ff */
[----:B------:R-:W-:Y:S03]  /*7ba0*/  IADD3 R0, P0, R180, R2, RZ ;  /* 0x00000002b4007210 */ /* 0x000fe60007f1e0ff */
[----:B------:R-:W-:Y:S05]  /*7bb0*/  IMAD R133, R182, c[0x0][0x1f4], R133 ;  /* 0x00007d00b6857a24 */ /* 0x000fea00078e0285 */
[----:B------:R-:W-:Y:S02]  /*7bc0*/  IADD3.X R133, R179, R3, R133, P0, !PT ;  /* 0x00000003b3857210 */ /* 0x000fe400007fe485 */
[C---:B-1----:R-:W-:Y:S04]  /*7bd0*/  LEA R183, P0, R0.reuse, c[0x0][0x1c8], 0x1 ;  /* 0x0000720000b77a11 */ /* 0x042fe800078008ff */
[----:B------:R-:W-:Y:S02]  /*7be0*/  LEA.HI.X R133, R0, c[0x0][0x1cc], R133, 0x1, P0 ;  /* 0x0000730000857a11 */ /* 0x000fe400000f0c85 */
[C---:B----4-:R-:W-:Y:S01]  /*7bf0*/  SHF.L.U64.HI R184, R188.reuse, 0x1, R132 ;  /* 0x00000001bcb87819 */ /* 0x050fe20000010284 */
[----:B------:R-:W-:Y:S01]  /*7c00*/  IMAD.SHL.U32 R188, R188, 0x2, RZ ;  /* 0x00000002bcbc7824 */ /* 0x000fe200078e00ff */
[----:B------:R-:W-:-:S05]  /*7c10*/  BRA.DIV ~URZ, `(.L_x_1055) ;  /* 0x00009e227f007947 */ /* 0x000fca000b800000 */
[----:B--2---:R1:W2:Y:S02]  /*7c20*/  SHFL.IDX PT, R132, R133, RZ, 0x181f ;  /* 0x00181fff85847589 */ /* 0x0042a400000e0000 */
.L_x_1088:
[----:B------:R-:W-:-:S05]  /*7c30*/  BRA.DIV ~URZ, `(.L_x_1056) ;  /* 0x00009e727f007947 */ /* 0x000fca000b800000 */
[----:B------:R-:W3:Y:S04]  /*7c40*/  LDL R2, [R1+0x64] ;  /* 0x0000640001027983 */ /* 0x000ee80000100800 */
[----:B------:R-:W4:Y:S04]  /*7c50*/  LDL R180, [R1+0x58] ;  /* 0x0000580001b47983 */ /* 0x000f280000100800 */
[----:B------:R-:W5:Y:S04]  /*7c60*/  LDL R176, [R1+0x84] ;  /* 0x0000840001b07983 */ /* 0x000f680000100800 */
[----:B--2---:R-:W2:Y:S04]  /*7c70*/  LDL R182, [R1+0x80] ;  /* 0x0000800001b67983 */ /* 0x004ea80000100800 */
[----:B------:R-:W4:Y:S04]  /*7c80*/  LDL R181, [R1+0x7c] ;  /* 0x00007c0001b57983 */ /* 0x000f280000100800 */
[----:B------:R-:W1:Y:S01]  /*7c90*/  SHFL.IDX PT, R0, R183, RZ, 0x181f ;  /* 0x00181fffb7007589 */ /* 0x000e6200000e0000 */
[----:B---3--:R-:W-:Y:S02]  /*7ca0*/  ISETP.GE.AND P4, PT, R2, c[0x0][0x1d4], PT ;  /* 0x0000750002007a0c */ /* 0x008fe40003f86270 */
[----:B-1----:R-:W-:Y:S05]  /*7cb0*/  IADD3 R2, P0, R0, R188, RZ ;  /* 0x000000bc00027210 */ /* 0x002fea0007f1e0ff */
[----:B------:R-:W-:Y:S01]  /*7cc0*/  IMAD.X R3, R132, 0x1, R184, P0 ;  /* 0x0000000184037824 */ /* 0x000fe200000e06b8 */
[----:B------:R-:W-:Y:S02]  /*7cd0*/  IADD3 R178, P0, R0, R189, RZ ;  /* 0x000000bd00b27210 */ /* 0x000fe40007f1e0ff */
[----:B-----5:R-:W-:Y:S02]  /*7ce0*/  ISETP.GE.AND P3, PT, R176, c[0x0][0x1d4], PT ;  /* 0x00007500b0007a0c */ /* 0x020fe40003f66270 */
[----:B--2---:R-:W-:Y:S01]  /*7cf0*/  ISETP.GE.AND P1, PT, R182, c[0x0][0x1d4], PT ;  /* 0x00007500b6007a0c */ /* 0x004fe20003f26270 */
[----:B------:R-:W-:Y:S01]  /*7d00*/  @!PT LDS RZ, [RZ] ;  /* 0x00000000fffff984 */ /* 0x000fe20000000800 */
[----:B------:R-:W-:Y:S01]  /*7d10*/  @!PT LDS RZ, [RZ] ;  /* 0x00000000fffff984 */ /* 0x000fe20000000800 */
[----:B----4-:R1:W-:Y:S01]  /*7d20*/  LDGSTS.E.BYPASS.LTC128B.128 [R180+0x10100], [R2.64], !P4 ;  /* 0x1010000002b47fae */ /* 0x0103e2000e101d46 */
        /* <DEDUP_REMOVED lines=15> */
.L_x_1089:
        /* <DEDUP_REMOVED lines=29> */
.L_x_1054:
[----:B------:R-:W-:Y:S05]  /*7ff0*/  BSYNC B0 ;  /* 0x0000000000007941 */ /* 0x000fea0003800000 */
.L_x_1053:
[----:B------:R-:W3:Y:S01]  /*8000*/  LDL R132, [R1+0x90] ;  /* 0x0000900001847983 */ /* 0x000ee20000100800 */
[----:B------:R-:W-:Y:S02]  /*8010*/  IMAD.MOV.U32 R0, RZ, RZ, c[0x0][0x2c4] ;  /* 0x0000b100ff007624 */ /* 0x000fe400078e00ff */
[----:B------:R-:W-:Y:S01]  /*8020*/  IMAD.MOV.U32 R133, RZ, RZ, 0x1 ;  /* 0x00000001ff857424 */ /* 0x000fe200078e00ff */
[----:B--2---:R-:W2:Y:S02]  /*8030*/  LDL R3, [R1+0x5c] ;  /* 0x00005c0001037983 */ /* 0x004ea40000100800 */
[----:B------:R-:W-:Y:S02]  /*8040*/  ISETP.NE.AND P0, PT, R0, 0x1, PT ;  /* 0x000000010000780c */ /* 0x000fe40003f05270 */
[----:B------:R-:W4:Y:S04]  /*8050*/  LDL R2, [R1+0xc0] ;  /* 0x0000c00001027983 */ /* 0x000f280000100800 */
[----:B------:R-:W0:Y:S07]  /*8060*/  LDGDEPBAR ;  /* 0x00000000000079af */ /* 0x000e2e0000000000 */
[----:B---3--:R-:W-:Y:S04]  /*8070*/  @P0 IMAD.HI.U32 R0, R132, c[0x0][0x2c8], RZ ;  /* 0x0000b20084000a27 */ /* 0x008fe800078e00ff */
[----:B--2---:R-:W-:Y:S01]  /*8080*/  IMAD R133, R3, -0x40, R133 ;  /* 0xffffffc003857824 */ /* 0x004fe200078e0285 */
[----:B------:R-:W-:Y:S02]  /*8090*/  @P0 SHF.R.U32.HI R132, RZ, c[0x0][0x2cc], R0 ;  /* 0x0000b300ff840a19 */ /* 0x000fe40000011600 */
[----:B------:R-:W-:Y:S02]  /*80a0*/  MOV R0, c[0x0][0x2ac] ;  /* 0x0000ab0000007a02 */ /* 0x000fe40000000f00 */
[----:B----4-:R-:W-:Y:S05]  /*80b0*/  IADD3 R133, -R2, R133, RZ ;  /* 0x0000008502857210 */ /* 0x010fea0007ffe1ff */
[----:B------:R-:W-:Y:S05]  /*80c0*/  IMAD R133, R0, c[0x0][0x1d0], R133 ;  /* 0x0000740000857a24 */ /* 0x000fea00078e0285 */
[----:B------:R-:W-:Y:S01]  /*80d0*/  IADD3 R133, R133, -c[0x0][0x168], RZ ;  /* 0x80005a0085857a10 */ /* 0x000fe20007ffe0ff */
[----:B------:R-:W-:-:S05]  /*80e0*/  BRA.DIV ~URZ, `(.L_x_1057) ;  /* 0x00009cb27f007947 */ /* 0x000fca000b800000 */
[----:B------:R1:W2:Y:S02]  /*80f0*/  SHFL.IDX PT, R0, R132, RZ, 0x1c1f ;  /* 0x001c1fff84007589 */ /* 0x0002a400000e0000 */
.L_x_1090:
[----:B--2---:R-:W-:Y:S05]  /*8100*/  IMAD.IADD R0, R133, 0x1, R0 ;  /* 0x0000000185007824 */ /* 0x004fea00078e0200 */
[C---:B------:R-:W-:Y:S02]  /*8110*/  ISETP.GT.AND P0, PT, R0.reuse, RZ, PT ;  /* 0x000000ff0000720c */ /* 0x040fe40003f04270 */
[C---:B------:R-:W-:Y:S02]  /*8120*/  ISETP.GT.AND P2, PT, R0.reuse, 0x1, PT ;  /* 0x000000010000780c */ /* 0x040fe40003f44270 */
[C---:B------:R-:W-:Y:S02]  /*8130*/  ISETP.GT.AND P3, PT, R0.reuse, 0x8, PT ;  /* 0x000000080000780c */ /* 0x040fe40003f64270 */
[----:B------:R-:W-:Y:S02]  /*8140*/  ISETP.GT.AND P4, PT, R0, 0x9, PT ;  /* 0x000000090000780c */ /* 0x000fe40003f84270 */
[----:B------:R-:W-:Y:S02]  /*8150*/  FSEL R4, R4, -INF , P0 ;  /* 0xff80000004047808 */ /* 0x000fe40000000000 */
[C---:B------:R-:W-:Y:S02]  /*8160*/  ISETP.GT.AND P1, PT, R0.reuse, 0x10, PT ;  /* 0x000000100000780c */ /* 0x040fe40003f24270 */
[----:B------:R-:W-:Y:S02]  /*8170*/  ISETP.GT.AND P0, PT, R0, 0x11, PT ;  /* 0x000000110000780c */ /* 0x000fe40003f04270 */
[----:B------:R-:W-:Y:S02]  /*8180*/  FSEL R5, R5, -INF , P2 ;  /* 0xff80000005057808 */ /* 0x000fe40001000000 */
[----:B------:R-:W-:Y:S02]  /*8190*/  FSEL R8, R8, -INF , P3 ;  /* 0xff80000008087808 */ /* 0x000fe40001800000 */
[C---:B------:R-:W-:Y:S02]  /*81a0*/  ISETP.GT.AND P3, PT, R0.reuse, 0x18, PT ;  /* 0x000000180000780c */ /* 0x040fe40003f64270 */
[----:B------:R-:W-:Y:S02]  /*81b0*/  FSEL R9, R9, -INF , P4 ;  /* 0xff80000009097808 */ /* 0x000fe40002000000 */
[----:B------:R-:W-:Y:S02]  /*81c0*/  ISETP.GT.AND P4, PT, R0, 0x19, PT ;  /* 0x000000190000780c */ /* 0x000fe40003f84270 */
[----:B------:R-:W-:Y:S02]  /*81d0*/  FSEL R12, R12, -INF , P1 ;  /* 0xff8000000c0c7808 */ /* 0x000fe40000800000 */
[C---:B------:R-:W-:Y:S02]  /*81e0*/  ISETP.GT.AND P2, PT, R0.reuse, 0x20, PT ;  /* 0x000000200000780c */ /* 0x040fe40003f44270 */
[----:B------:R-:W-:Y:S02]  /*81f0*/  FSEL R13, R13, -INF , P0 ;  /* 0xff8000000d0d7808 */ /* 0x000fe40000000000 */
[C---:B------:R-:W-:Y:S02]  /*8200*/  ISETP.GT.AND P1, PT, R0.reuse, 0x21, PT ;  /* 0x000000210000780c */ /* 0x040fe40003f24270 */
[----:B------:R-:W-:Y:S02]  /*8210*/  ISETP.GT.AND P0, PT, R0, 0x28, PT ;  /* 0x000000280000780c */ /* 0x000fe40003f04270 */
[----:B------:R-:W-:Y:S02]  /*8220*/  FSEL R16, R16, -INF , P3 ;  /* 0xff80000010107808 */ /* 0x000fe40001800000 */
[----:B------:R-:W-:Y:S02]  /*8230*/  FSEL R17, R17, -INF , P4 ;  /* 0xff80000011117808 */ /* 0x000fe40002000000 */
[----:B------:R-:W-:Y:S02]  /*8240*/  ISETP.GT.AND P4, PT, R0, 0x29, PT ;  /* 0x000000290000780c */ /* 0x000fe40003f84270 */
[----:B------:R-:W-:Y:S02]  /*8250*/  FSEL R20, R20, -INF , P2 ;  /* 0xff80000014147808 */ /* 0x000fe40001000000 */
[C---:B------:R-:W-:Y:S02]  /*8260*/  ISETP.GT.AND P3, PT, R0.reuse, 0x30, PT ;  /* 0x000000300000780c */ /* 0x040fe40003f64270 */
[----:B------:R-:W-:Y:S02]  /*8270*/  FSEL R21, R21, -INF , P1 ;  /* 0xff80000015157808 */ /* 0x000fe40000800000 */
[----:B------:R-:W-:Y:S02]  /*8280*/  ISETP.GT.AND P2, PT, R0, 0x31, PT ;  /* 0x000000310000780c */ /* 0x000fe40003f44270 */
[----:B------:R-:W-:Y:S02]  /*8290*/  FSEL R24, R24, -INF , P0 ;  /* 0xff80000018187808 */ /* 0x000fe40000000000 */
[C---:B------:R-:W-:Y:S02]  /*82a0*/  ISETP.GT.AND P1, PT, R0.reuse, 0x38, PT ;  /* 0x000000380000780c */ /* 0x040fe40003f24270 */
[----:B------:R-:W-:Y:S02]  /*82b0*/  ISETP.GT.AND P0, PT, R0, 0x39, PT ;  /* 0x000000390000780c */ /* 0x000fe40003f04270 */
[----:B------:R-:W-:Y:S02]  /*82c0*/  FSEL R25, R25, -INF , P4 ;  /* 0xff80000019197808 */ /* 0x000fe40002000000 */
[----:B------:R-:W-:Y:S02]  /*82d0*/  FSEL R28, R28, -INF , P3 ;  /* 0xff8000001c1c7808 */ /* 0x000fe40001800000 */
[----:B------:R-:W-:Y:S02]  /*82e0*/  FSEL R29, R29, -INF , P2 ;  /* 0xff8000001d1d7808 */ /* 0x000fe40001000000 */
[----:B------:R-:W-:Y:S02]  /*82f0*/  FSEL R32, R32, -INF , P1 ;  /* 0xff80000020207808 */ /* 0x000fe40000800000 */
[----:B------:R-:W-:Y:S01]  /*8300*/  FSEL R33, R33, -INF , P0 ;  /* 0xff80000021217808 */ /* 0x000fe20000000000 */
[----:B------:R-:W-:-:S05]  /*8310*/  BRA.DIV ~URZ, `(.L_x_1058) ;  /* 0x00009ae27f007947 */ /* 0x000fca000b800000 */
[----:B------:R-:W2:Y:S02]  /*8320*/  SHFL.IDX PT, R0, R132, 0x1, 0x1c1f ;  /* 0x003c1f0084007f89 */ /* 0x000ea400000e0000 */
[----:B--2---:R-:W-:Y:S05]  /*8330*/  IMAD.IADD R0, R133, 0x1, R0 ;  /* 0x0000000185007824 */ /* 0x004fea00078e0200 */
[C---:B------:R-:W-:Y:S02]  /*8340*/  ISETP.GT.AND P3, PT, R0.reuse, RZ, PT ;  /* 0x000000ff0000720c */ /* 0x040fe40003f64270 */
[C---:B------:R-:W-:Y:S02]  /*8350*/  ISETP.GT.AND P2, PT, R0.reuse, 0x1, PT ;  /* 0x000000010000780c */ /* 0x040fe40003f44270 */
[C---:B------:R-:W-:Y:S02]  /*8360*/  ISETP.GT.AND P1, PT, R0.reuse, 0x8, PT ;  /* 0x000000080000780c */ /* 0x040fe40003f24270 */
[----:B------:R-:W-:Y:S02]  /*8370*/  ISETP.GT.AND P0, PT, R0, 0x9, PT ;  /* 0x000000090000780c */ /* 0x000fe40003f04270 */
[----:B------:R-:W-:Y:S02]  /*8380*/  FSEL R6, R6, -INF , P3 ;  /* 0xff80000006067808 */ /* 0x000fe40001800000 */
[----:B------:R-:W-:Y:S02]  /*8390*/  FSEL R7, R7, -INF , P2 ;  /* 0xff80000007077808 */ /* 0x000fe40001000000 */
[----:B------:R-:W-:Y:S02]  /*83a0*/  FSEL R10, R10, -INF , P1 ;  /* 0xff8000000a0a7808 */ /* 0x000fe40000800000 */
[----:B------:R-:W-:Y:S02]  /*83b0*/  FSEL R11, R11, -INF , P0 ;  /* 0xff8000000b0b7808 */ /* 0x000fe40000000000 */
[C---:B------:R-:W-:Y:S02]  /*83c0*/  ISETP.GT.AND P3, PT, R0.reuse, 0x10, PT ;  /* 0x000000100000780c */ /* 0x040fe40003f64270 */
        /* <DEDUP_REMOVED lines=19> */
[----:B------:R-:W-:Y:S02]  /*8500*/  FMNMX.FTZ R0, R4, R134, !PT ;  /* 0x0000008604007209 */ /* 0x000fe40007810000 */
[----:B------:R-:W-:Y:S02]  /*8510*/  FSEL R30, R30, -INF , P3 ;  /* 0xff8000001e1e7808 */ /* 0x000fe40001800000 */
[----:B------:R-:W-:Y:S02]  /*8520*/  FMNMX.FTZ R0, R5, R0, !PT ;  /* 0x0000000005007209 */ /* 0x000fe40007810000 */
[----:B------:R-:W-:Y:S02]  /*8530*/  FSEL R31, R31, -INF , P2 ;  /* 0xff8000001f1f7808 */ /* 0x000fe40001000000 */
[----:B------:R-:W-:Y:S02]  /*8540*/  FMNMX.FTZ R0, R8, R0, !PT ;  /* 0x0000000008007209 */ /* 0x000fe40007810000 */
[----:B------:R-:W-:Y:S02]  /*8550*/  FSEL R34, R34, -INF , P1 ;  /* 0xff80000022227808 */ /* 0x000fe40000800000 */
[----:B------:R-:W-:Y:S02]  /*8560*/  FMNMX.FTZ R0, R9, R0, !PT ;  /* 0x0000000009007209 */ /* 0x000fe40007810000 */
[----:B------:R-:W-:Y:S02]  /*8570*/  FSEL R35, R35, -INF , P0 ;  /* 0xff80000023237808 */ /* 0x000fe40000000000 */
        /* <DEDUP_REMOVED lines=12> */
[----:B------:R-:W2:Y:S02]  /*8640*/  SHFL.BFLY PT, R2, R0, 0x2, 0x1f ;  /* 0x0c401f0000027f89 */ /* 0x000ea400000e0000 */
[----:B--2---:R-:W-:Y:S06]  /*8650*/  FMNMX.FTZ R0, R2, R0, !PT ;  /* 0x0000000002007209 */ /* 0x004fec0007810000 */
[----:B------:R-:W2:Y:S02]  /*8660*/  SHFL.BFLY PT, R133, R0, 0x1, 0x1f ;  /* 0x0c201f0000857f89 */ /* 0x000ea400000e0000 */
[----:B--2---:R-:W-:Y:S02]  /*8670*/  FMNMX.FTZ R133, R0, R133, !PT ;  /* 0x0000008500857209 */ /* 0x004fe40007810000 */
        /* <DEDUP_REMOVED lines=11> */
[----:B-1----:R-:W-:Y:S04]  /*8730*/  FMNMX.FTZ R132, R27, R0, !PT ;  /* 0x000000001b847209 */ /* 0x002fe80007810000 */
[----:B------:R-:W-:Y:S04]  /*8740*/  FMNMX.FTZ R132, R30, R132, !PT ;  /* 0x000000841e847209 */ /* 0x000fe80007810000 */
[----:B------:R-:W-:Y:S04]  /*8750*/  FMNMX.FTZ R132, R31, R132, !PT ;  /* 0x000000841f847209 */ /* 0x000fe80007810000 */
[----:B------:R-:W-:Y:S04]  /*8760*/  FMNMX.FTZ R132, R34, R132, !PT ;  /* 0x0000008422847209 */ /* 0x000fe80007810000 */
[----:B------:R-:W-:Y:S05]  /*8770*/  FMNMX.FTZ R132, R35, R132, !PT ;  /* 0x0000008423847209 */ /* 0x000fea0007810000 */
[----:B------:R-:W1:Y:S02]  /*8780*/  SHFL.BFLY PT, R0, R132, 0x2, 0x1f ;  /* 0x0c401f0084007f89 */ /* 0x000e6400000e0000 */
[----:B-1----:R-:W-:Y:S06]  /*8790*/  FMNMX.FTZ R132, R132, R0, !PT ;  /* 0x0000000084847209 */ /* 0x002fec0007810000 */
[----:B------:R1:W2:Y:S02]  /*87a0*/  SHFL.BFLY PT, R0, R132, 0x1, 0x1f ;  /* 0x0c201f0084007f89 */ /* 0x0002a400000e0000 */
.L_x_1091:
[----:B------:R-:W3:Y:S01]  /*87b0*/  LDL.LU R177, [R1+0x78] ;  /* 0x0000780001b17983 */ /* 0x000ee20000300800 */
        /* <DEDUP_REMOVED lines=27> */
[----:B------:R-:W-:Y:S01]  /*8970*/  FFMA.FTZ R29, R29, c[0x0][0x2d0], -R2 ;  /* 0x0000b4001d1d7a23 */ /* 0x000fe20000010802 */
[----:B------:R-:W-:Y:S02]  /*8980*/  MOV R28, R24 ;  /* 0x00000018001c7202 */ /* 0x000fe40000000f00 */
[----:B------:R-:W-:Y:S10]  /*8990*/  MUFU.EX2 R8, R8 ;  /* 0x0000000800087308 */ /* 0x000ff40000000800 */
[----:B------:R-:W2:Y:S01]  /*89a0*/  MUFU.EX2 R9, R9 ;  /* 0x0000000900097308 */ /* 0x000ea20000000800 */
[C---:B---3--:R-:W-:Y:S01]  /*89b0*/  FFMA.FTZ R2, R0.reuse, R177, R4 ;  /* 0x000000b100027223 */ /* 0x048fe20000010004 */
[----:B--2---:R-:W-:Y:S01]  /*89c0*/  F2FP.BF16.PACK_AB R178, R9, R8 ;  /* 0x0000000809b2723e */ /* 0x004fe200000010ff */
[----:B------:R-:W-:Y:S02]  /*89d0*/  FMUL.FTZ R16, R0, R152 ;  /* 0x0000009800107220 */ /* 0x000fe40000410000 */
[C---:B------:R-:W-:Y:S01]  /*89e0*/  FADD.FTZ R5, R176.reuse, R2 ;  /* 0x00000002b0057221 */ /* 0x040fe20000010000 */
[----:B------:R-:W-:Y:S01]  /*89f0*/  F2FP.BF16.PACK_AB R176, R176, R4 ;  /* 0x00000004b0b0723e */ /* 0x000fe200000010ff */
[C---:B------:R-:W-:Y:S01]  /*8a00*/  FMUL.FTZ R4, R3.reuse, c[0x0][0x2d0] ;  /* 0x0000b40003047a20 */ /* 0x040fe20000410000 */
[----:B------:R-:W-:Y:S01]  /*8a10*/  FSEL R2, R3, RZ, P0 ;  /* 0x000000ff03027208 */ /* 0x000fe20000000000 */
[C---:B------:R-:W-:Y:S02]  /*8a20*/  FMUL.FTZ R12, R0.reuse, R156 ;  /* 0x0000009c000c7220 */ /* 0x040fe40000410000 */
[----:B------:R-:W-:Y:S01]  /*8a30*/  FMUL.FTZ R17, R0, R153 ;  /* 0x0000009900117220 */ /* 0x000fe20000410000 */
[----:B------:R-:W-:Y:S01]  /*8a40*/  FSEL R4, R4, RZ, P0 ;  /* 0x000000ff04047208 */ /* 0x000fe20000000000 */
[----:B------:R-:W-:Y:S01]  /*8a50*/  FADD.FTZ R2, -R2, R135 ;  /* 0x0000008702027221 */ /* 0x000fe20000010100 */
[----:B------:R-:W-:Y:S01]  /*8a60*/  MOV R135, R20 ;  /* 0x0000001400877202 */ /* 0x000fe20000000f00 */
[----:B------:R-:W-:Y:S01]  /*8a70*/  FMUL.FTZ R20, R0, R148 ;  /* 0x0000009400147220 */ /* 0x000fe20000410000 */
[----:B------:R-:W-:Y:S01]  /*8a80*/  MOV R148, R179 ;  /* 0x000000b300947202 */ /* 0x000fe20000000f00 */
[--C-:B------:R-:W-:Y:S02]  /*8a90*/  FFMA.FTZ R7, R7, c[0x0][0x2d0], -R4.reuse ;  /* 0x0000b40007077a23 */ /* 0x100fe40000010804 */
[--C-:B-1----:R-:W-:Y:S01]  /*8aa0*/  FFMA.FTZ R132, R10, c[0x0][0x2d0], -R4.reuse ;  /* 0x0000b4000a847a23 */ /* 0x102fe20000010804 */
[----:B------:R-:W-:Y:S01]  /*8ab0*/  MOV R10, R29 ;  /* 0x0000001d000a7202 */ /* 0x000fe20000000f00 */
[--C-:B------:R-:W-:Y:S01]  /*8ac0*/  FFMA.FTZ R181, R15, c[0x0][0x2d0], -R4.reuse ;  /* 0x0000b4000fb57a23 */ /* 0x100fe20000010804 */
[----:B------:R-:W-:Y:S01]  /*8ad0*/  MOV R29, R25 ;  /* 0x00000019001d7202 */ /* 0x000fe20000000f00 */
[--C-:B------:R-:W-:Y:S01]  /*8ae0*/  FFMA.FTZ R189, R23, c[0x0][0x2d0], -R4.reuse ;  /* 0x0000b40017bd7a23 */ /* 0x100fe20000010804 */
[----:B------:R-:W-:Y:S01]  /*8af0*/  MOV R25, R21 ;  /* 0x0000001500197202 */ /* 0x000fe20000000f00 */
        /* <DEDUP_REMOVED lines=9> */
[--C-:B------:R-:W-:Y:S01]  /*8b90*/  FFMA.FTZ R134, R11, c[0x0][0x2d0], -R4.reuse ;  /* 0x0000b4000b867a23 */ /* 0x100fe20000010804 */
[----:B------:R-:W-:Y:S01]  /*8ba0*/  MOV R11, R32 ;  /* 0x00000020000b7202 */ /* 0x000fe20000000f00 */
[--C-:B------:R-:W-:Y:S01]  /*8bb0*/  FFMA.FTZ R182, R14, c[0x0][0x2d0], -R4.reuse ;  /* 0x0000b4000eb67a23 */ /* 0x100fe20000010804 */
[----:B------:R-:W-:Y:S01]  /*8bc0*/  MOV R14, R33 ;  /* 0x00000021000e7202 */ /* 0x000fe20000000f00 */
[--C-:B------:R-:W-:Y:S02]  /*8bd0*/  FFMA.FTZ R183, R18, c[0x0][0x2d0], -R4.reuse ;  /* 0x0000b40012b77a23 */ /* 0x100fe40000010804 */
[--C-:B------:R-:W-:Y:S01]  /*8be0*/  FFMA.FTZ R184, R19, c[0x0][0x2d0], -R4.reuse ;  /* 0x0000b40013b87a23 */ /* 0x100fe20000010804 */
[----:B------:R-:W-:Y:S01]  /*8bf0*/  MUFU.EX2 R177, R6 ;  /* 0x0000000600b17308 */ /* 0x000fe20000000800 */
[----:B------:R-:W-:Y:S02]  /*8c00*/  FFMA.FTZ R190, R22, c[0x0][0x2d0], -R4 ;  /* 0x0000b40016be7a23 */ /* 0x000fe40000010804 */
[----:B------:R-:W-:Y:S02]  /*8c10*/  FADD.FTZ R4, R8, R5 ;  /* 0x0000000508047221 */ /* 0x000fe40000010000 */
[C---:B------:R-:W-:Y:S02]  /*8c20*/  FMUL.FTZ R32, R0.reuse, R136 ;  /* 0x0000008800207220 */ /* 0x040fe40000410000 */
[----:B------:R-:W-:Y:S02]  /*8c30*/  FADD.FTZ R180, R9, R4 ;  /* 0x0000000409b47221 */ /* 0x000fe40000010000 */
[----:B------:R-:W-:Y:S01]  /*8c40*/  FMUL.FTZ R4, R0, R164 ;  /* 0x000000a400047220 */ /* 0x000fe20000410000 */
[----:B------:R1:W-:Y:S01]  /*8c50*/  MUFU.EX2 R132, R188 ;  /* 0x000000bc00847308 */ /* 0x0003e20000000800 */
[----:B------:R-:W2:Y:S01]  /*8c60*/  LDL R164, [R1] ;  /* 0x0000000001a47983 */ /* 0x000ea20000100800 */
[----:B------:R-:W-:Y:S02]  /*8c70*/  FMUL.FTZ R2, R2, c[0x0][0x2d0] ;  /* 0x0000b40002027a20 */ /* 0x000fe40000410000 */
[C---:B------:R-:W-:Y:S01]  /*8c80*/  FMUL.FTZ R21, R0.reuse, R149 ;  /* 0x0000009500157220 */ /* 0x040fe20000410000 */
[----:B------:R-:W3:Y:S01]  /*8c90*/  LDL.LU R136, [R1+0x88] ;  /* 0x0000880001887983 */ /* 0x000ee20000300800 */
[----:B------:R-:W-:Y:S01]  /*8ca0*/  MOV R149, R10 ;  /* 0x0000000a00957202 */ /* 0x000fe20000000f00 */
[C---:B------:R-:W-:Y:S02]  /*8cb0*/  FMUL.FTZ R33, R0.reuse, R137 ;  /* 0x0000008900217220 */ /* 0x040fe40000410000 */
[C---:B------:R-:W-:Y:S01]  /*8cc0*/  FMUL.FTZ R5, R0.reuse, R165 ;  /* 0x000000a500057220 */ /* 0x040fe20000410000 */
[----:B------:R-:W4:Y:S01]  /*8cd0*/  MUFU.EX2 R2, R2 ;  /* 0x0000000200027308 */ /* 0x000f220000000800 */
[C---:B------:R-:W-:Y:S01]  /*8ce0*/  FMUL.FTZ R8, R0.reuse, R160 ;  /* 0x000000a000087220 */ /* 0x040fe20000410000 */
[----:B------:R-:W-:Y:S01]  /*8cf0*/  MOV R160, R34 ;  /* 0x0000002200a07202 */ /* 0x000fe20000000f00 */
[C---:B------:R-:W-:Y:S01]  /*8d00*/  FMUL.FTZ R13, R0.reuse, R157 ;  /* 0x0000009d000d7220 */ /* 0x040fe20000410000 */
[----:B------:R-:W-:Y:S01]  /*8d10*/  MOV R165, R35 ;  /* 0x0000002300a57202 */ /* 0x000fe20000000f00 */
[----:B------:R-:W5:Y:S01]  /*8d20*/  LDL R157, [R1+0x4] ;  /* 0x00000400019d7983 */ /* 0x000f620000100800 */
        /* <DEDUP_REMOVED lines=11> */
[----:B-1----:R-:W5:Y:S01]  /*8de0*/  LDL R188, [R1+0x94] ;  /* 0x0000940001bc7983 */ /* 0x002f620000100800 */
[C---:B------:R-:W-:Y:S01]  /*8df0*/  FMUL.FTZ R37, R0.reuse, R37 ;  /* 0x0000002500257220 */ /* 0x040fe20000410000 */
[----:B------:R-:W-:Y:S01]  /*8e00*/  MUFU.EX2 R190, R190 ;  /* 0x000000be00be7308 */ /* 0x000fe20000000800 */
[C---:B------:R-:W-:Y:S02]  /*8e10*/  FMUL.FTZ R40, R0.reuse, R40 ;  /* 0x0000002800287220 */ /* 0x040fe40000410000 */
[----:B------:R-:W-:Y:S02]  /*8e20*/  FMUL.FTZ R41, R0, R41 ;  /* 0x0000002900297220 */ /* 0x000fe40000410000 */
[C---:B----4-:R-:W-:Y:S02]  /*8e30*/  FMUL.FTZ R10, R2.reuse, R162 ;  /* 0x000000a2020a7220 */ /* 0x050fe40000410000 */
[----:B------:R-:W4:Y:S01]  /*8e40*/  LDL R162, [R1+0x3c] ;  /* 0x00003c0001a27983 */ /* 0x000f220000100800 */
[C---:B------:R-:W-:Y:S02]  /*8e50*/  FMUL.FTZ R34, R2.reuse, R138 ;  /* 0x0000008a02227220 */ /* 0x040fe40000410000 */
[C---:B------:R-:W-:Y:S01]  /*8e60*/  FMUL.FTZ R35, R2.reuse, R139 ;  /* 0x0000008b02237220 */ /* 0x040fe20000410000 */
[----:B------:R-:W-:Y:S01]  /*8e70*/  MUFU.EX2 R189, R189 ;  /* 0x000000bd00bd7308 */ /* 0x000fe20000000800 */
[C---:B------:R-:W-:Y:S01]  /*8e80*/  FMUL.FTZ R6, R2.reuse, R166 ;  /* 0x000000a602067220 */ /* 0x040fe20000410000 */
[----:B------:R-:W-:Y:S01]  /*8e90*/  MOV R166, R14 ;  /* 0x0000000e00a67202 */ /* 0x000fe20000000f00 */
[C---:B------:R-:W-:Y:S02]  /*8ea0*/  FMUL.FTZ R14, R2.reuse, R158 ;  /* 0x0000009e020e7220 */ /* 0x040fe40000410000 */
[C---:B------:R-:W-:Y:S01]  /*8eb0*/  FMUL.FTZ R7, R2.reuse, R167 ;  /* 0x000000a702077220 */ /* 0x040fe20000410000 */
[----:B------:R-:W-:Y:S01]  /*8ec0*/  MOV R167, R11 ;  /* 0x0000000b00a77202 */ /* 0x000fe20000000f00 */
[C---:B------:R-:W-:Y:S01]  /*8ed0*/  FMUL.FTZ R11, R2.reuse, R163 ;  /* 0x000000a3020b7220 */ /* 0x040fe20000410000 */
[----:B------:R-:W-:Y:S01]  /*8ee0*/  MOV R163, R141 ;  /* 0x0000008d00a37202 */ /* 0x000fe20000000f00 */
[C---:B------:R-:W-:Y:S01]  /*8ef0*/  FMUL.FTZ R15, R2.reuse, R159 ;  /* 0x0000009f020f7220 */ /* 0x040fe20000410000 */
[----:B------:R-:W1:Y:S01]  /*8f00*/  MUFU.EX2 R158, R134 ;  /* 0x00000086009e7308 */ /* 0x000e620000000800 */
        /* <DEDUP_REMOVED lines=11> */
[----:B------:R-:W-:Y:S02]  /*8fc0*/  FMUL.FTZ R31, R2, R143 ;  /* 0x0000008f021f7220 */ /* 0x000fe40000410000 */
[C---:B------:R-:W-:Y:S02]  /*8fd0*/  FMUL.FTZ R44, R0.reuse, R44 ;  /* 0x0000002c002c7220 */ /* 0x040fe40000410000 */
[C---:B------:R-:W-:Y:S02]  /*8fe0*/  FMUL.FTZ R45, R0.reuse, R45 ;  /* 0x0000002d002d7220 */ /* 0x040fe40000410000 */
[C---:B------:R-:W-:Y:S01]  /*8ff0*/  FMUL.FTZ R48, R0.reuse, R48 ;  /* 0x0000003000307220 */ /* 0x040fe20000410000 */
[----:B------:R-:W-:Y:S01]  /*9000*/  MUFU.EX2 R191, R191 ;  /* 0x000000bf00bf7308 */ /* 0x000fe20000000800 */
[C---:B------:R-:W-:Y:S02]  /*9010*/  FMUL.FTZ R49, R0.reuse, R49 ;  /* 0x0000003100317220 */ /* 0x040fe40000410000 */
[----:B------:R-:W-:Y:S01]  /*9020*/  FMUL.FTZ R52, R0, R52 ;  /* 0x0000003400347220 */ /* 0x000fe20000410000 */
        /* <DEDUP_REMOVED lines=43> */
[----:B-1----:R-:W-:Y:S01]  /*92e0*/  MOV R163, R149 ;  /* 0x0000009500a37202 */ /* 0x002fe20000000f00 */
[C---:B------:R-:W-:Y:S02]  /*92f0*/  FMUL.FTZ R124, R0.reuse, R124 ;  /* 0x0000007c007c7220 */ /* 0x040fe40000410000 */
[C---:B------:R-:W-:Y:S02]  /*9300*/  FMUL.FTZ R125, R0.reuse, R125 ;  /* 0x0000007d007d7220 */ /* 0x040fe40000410000 */
[C---:B------:R-:W-:Y:S02]  /*9310*/  FMUL.FTZ R128, R0.reuse, R128 ;  /* 0x0000008000807220 */ /* 0x040fe40000410000 */
[----:B------:R-:W-:Y:S01]  /*9320*/  FMUL.FTZ R129, R0, R129 ;  /* 0x0000008100817220 */ /* 0x000fe20000410000 */
[----:B------:R-:W-:Y:S01]  /*9330*/  MOV R0, R30 ;  /* 0x0000001e00007202 */ /* 0x000fe20000000f00 */
        /* <DEDUP_REMOVED lines=49> */
[C---:B------:R-:W-:Y:S01]  /*9650*/  FMUL.FTZ R131, R2.reuse, R131 ;  /* 0x0000008302837220 */ /* 0x040fe20000410000 */
[----:B--2---:R-:W-:Y:S01]  /*9660*/  LDSM.16.MT88.4 R144, [R164+0x800] ;  /* 0x00080000a490783b */ /* 0x004fe20000004200 */
[----:B---3--:R-:W-:Y:S01]  /*9670*/  FFMA.FTZ R152, R2, R136, R177 ;  /* 0x0000008802987223 */ /* 0x008fe200000100b1 */
[----:B------:R-:W-:Y:S01]  /*9680*/  F2FP.BF16.PACK_AB R177, R153, R177 ;  /* 0x000000b199b1723e */ /* 0x000fe200000010ff */
[----:B------:R1:W2:Y:S05]  /*9690*/  MUFU.EX2 R2, R187 ;  /* 0x000000bb00027308 */ /* 0x0002aa0000000800 */
[----:B------:R-:W3:Y:S08]  /*96a0*/  LDSM.16.MT88.4 R136, [R251] ;  /* 0x00000000fb88783b */ /* 0x000ef00000004200 */
[----:B-1----:R-:W5:Y:S01]  /*96b0*/  LDL.LU R187, [R1+0x5c] ;  /* 0x00005c0001bb7983 */ /* 0x002f620000300800 */
[C---:B---3--:R-:W-:Y:S08]  /*96c0*/  HMMA.16816.F32.BF16 R4, R176.reuse, R136, R4 ;  /* 0x00000088b004723c */ /* 0x048ff00000041804 */
[C---:B------:R-:W-:Y:S01]  /*96d0*/  HMMA.16816.F32.BF16 R8, R176.reuse, R138, R8 ;  /* 0x0000008ab008723c */ /* 0x040fe20000041808 */
[----:B------:R-:W1:Y:S07]  /*96e0*/  LDSM.16.MT88.4 R136, [R164] ;  /* 0x00000000a488783b */ /* 0x000e6e0000004200 */
[C---:B-1----:R-:W-:Y:S08]  /*96f0*/  HMMA.16816.F32.BF16 R12, R176.reuse, R136, R12 ;  /* 0x00000088b00c723c */ /* 0x042ff0000004180c */
[C---:B------:R-:W-:Y:S01]  /*9700*/  HMMA.16816.F32.BF16 R16, R176.reuse, R138, R16 ;  /* 0x0000008ab010723c */ /* 0x040fe20000041810 */
[----:B------:R-:W1:Y:S07]  /*9710*/  LDSM.16.MT88.4 R136, [R252] ;  /* 0x00000000fc88783b */ /* 0x000e6e0000004200 */
[C---:B-1----:R-:W-:Y:S08]  /*9720*/  HMMA.16816.F32.BF16 R20, R176.reuse, R136, R20 ;  /* 0x00000088b014723c */ /* 0x042ff00000041814 */
[C---:B------:R-:W-:Y:S01]  /*9730*/  HMMA.16816.F32.BF16 R24, R176.reuse, R138, R24 ;  /* 0x0000008ab018723c */ /* 0x040fe20000041818 */
[----:B----4-:R1:W3:Y:S03]  /*9740*/  LDSM.16.MT88.4 R136, [R162] ;  /* 0x00000000a288783b */ /* 0x0102e60000004200 */
[----:B-1----:R-:W-:Y:S02]  /*9750*/  MOV R162, R167 ;  /* 0x000000a700a27202 */ /* 0x002fe40000000f00 */
[----:B------:R-:W-:Y:S02]  /*9760*/  MOV R167, R166 ;  /* 0x000000a600a77202 */ /* 0x000fe40000000f00 */
[----:B------:R-:W-:Y:S01]  /*9770*/  MOV R166, R0 ;  /* 0x0000000000a67202 */ /* 0x000fe20000000f00 */
[----:B------:R-:W-:Y:S03]  /*9780*/  FADD.FTZ R0, R132, R180 ;  /* 0x000000b484007221 */ /* 0x000fe60000010000 */
[----:B------:R-:W1:Y:S01]  /*9790*/  MUFU.EX2 R180, R166 ;  /* 0x000000a600b47308 */ /* 0x000e620000000800 */
[----:B--2---:R-:W-:Y:S04]  /*97a0*/  FADD.FTZ R0, R2, R0 ;  /* 0x0000000002007221 */ /* 0x004fe80000010000 */
[----:B------:R-:W-:Y:S01]  /*97b0*/  FADD.FTZ R0, R135, R0 ;  /* 0x0000000087007221 */ /* 0x000fe20000010000 */
[C---:B---3--:R-:W-:Y:S03]  /*97c0*/  HMMA.16816.F32.BF16 R28, R176.reuse, R136, R28 ;  /* 0x00000088b01c723c */ /* 0x048fe6000004181c */
[----:B------:R-:W-:Y:S05]  /*97d0*/  FADD.FTZ R0, R134, R0 ;  /* 0x0000000086007221 */ /* 0x000fea0000010000 */
[C---:B------:R-:W-:Y:S01]  /*97e0*/  HMMA.16816.F32.BF16 R32, R176.reuse, R138, R32 ;  /* 0x0000008ab020723c */ /* 0x040fe20000041820 */
[----:B------:R-:W2:Y:S07]  /*97f0*/  LDSM.16.MT88.4 R136, [R251+0x2000] ;  /* 0x00200000fb88783b */ /* 0x000eae0000004200 */
[C---:B--2---:R-:W-:Y:S08]  /*9800*/  HMMA.16816.F32.BF16 R36, R176.reuse, R136, R36 ;  /* 0x00000088b024723c */ /* 0x044ff00000041824 */
[C---:B------:R-:W-:Y:S01]  /*9810*/  HMMA.16816.F32.BF16 R40, R176.reuse, R138, R40 ;  /* 0x0000008ab028723c */ /* 0x040fe20000041828 */
[----:B------:R-:W2:Y:S07]  /*9820*/  LDSM.16.MT88.4 R136, [R164+0x2000] ;  /* 0x00200000a488783b */ /* 0x000eae0000004200 */
[C---:B--2---:R-:W-:Y:S08]  /*9830*/  HMMA.16816.F32.BF16 R44, R176.reuse, R136, R44 ;  /* 0x00000088b02c723c */ /* 0x044ff0000004182c */
[C---:B------:R-:W-:Y:S01]  /*9840*/  HMMA.16816.F32.BF16 R48, R176.reuse, R138, R48 ;  /* 0x0000008ab030723c */ /* 0x040fe20000041830 */
[----:B------:R-:W2:Y:S02]  /*9850*/  LDSM.16.MT88.4 R136, [R252+0x2000] ;  /* 0x00200000fc88783b */ /* 0x000ea40000004200 */
[----:B-----5:R-:W-:Y:S05]  /*9860*/  ISETP.GT.AND P0, PT, R187, R188, PT ;  /* 0x000000bcbb00720c */ /* 0x020fea0003f04270 */
        /* <DEDUP_REMOVED lines=31> */
[----:B------:R-:W-:Y:S03]  /*9a60*/  F2FP.BF16.PACK_AB R137, R185, R186 ;  /* 0x000000bab989723e */ /* 0x000fe600000010ff */
[----:B------:R-:W-:Y:S02]  /*9a70*/  F2FP.BF16.PACK_AB R138, R134, R135 ;  /* 0x00000087868a723e */ /* 0x000fe400000010ff */
[----:B------:R-:W-:Y:S02]  /*9a80*/  F2FP.BF16.PACK_AB R139, R184, R183 ;  /* 0x000000b7b88b723e */ /* 0x000fe400000010ff */
[----:B------:R-:W3:Y:S01]  /*9a90*/  MUFU.EX2 R2, R155 ;  /* 0x0000009b00027308 */ /* 0x000ee20000000800 */
[----:B-1----:R-:W-:Y:S04]  /*9aa0*/  F2FP.BF16.PACK_AB R177, R181, R180 ;  /* 0x000000b4b5b1723e */ /* 0x002fe800000010ff */
[C---:B------:R-:W-:Y:S05]  /*9ab0*/  HMMA.16816.F32.BF16 R4, R136.reuse, R140, R4 ;  /* 0x0000008c8804723c */ /* 0x040fea0000041804 */
[----:B------:R-:W1:Y:S03]  /*9ac0*/  MUFU.EX2 R135, R154 ;  /* 0x0000009a00877308 */ /* 0x000e660000000800 */
[C---:B------:R-:W-:Y:S01]  /*9ad0*/  HMMA.16816.F32.BF16 R8, R136.reuse, R142, R8 ;  /* 0x0000008e8808723c */ /* 0x040fe20000041808 */
[----:B------:R-:W4:Y:S03]  /*9ae0*/  LDSM.16.MT88.4 R140, [R252+0x800] ;  /* 0x00080000fc8c783b */ /* 0x000f260000004200 */
[----:B--2---:R-:W-:Y:S03]  /*9af0*/  FADD.FTZ R0, R132, R0 ;  /* 0x0000000084007221 */ /* 0x004fe60000010000 */
[----:B------:R-:W-:Y:S01]  /*9b00*/  MUFU.EX2 R176, R163 ;  /* 0x000000a300b07308 */ /* 0x000fe20000000800 */
[C---:B------:R-:W-:Y:S04]  /*9b10*/  HMMA.16816.F32.BF16 R12, R136.reuse, R144, R12 ;  /* 0x00000090880c723c */ /* 0x040fe8000004180c */
[----:B---3--:R-:W-:Y:S04]  /*9b20*/  FADD.FTZ R0, R2, R0 ;  /* 0x0000000002007221 */ /* 0x008fe80000010000 */
[C---:B------:R-:W-:Y:S01]  /*9b30*/  HMMA.16816.F32.BF16 R16, R136.reuse, R146, R16 ;  /* 0x000000928810723c */ /* 0x040fe20000041810 */
[----:B------:R-:W2:Y:S01]  /*9b40*/  LDSM.16.MT88.4 R144, [R157+0x800] ;  /* 0x000800009d90783b */ /* 0x000ea20000004200 */
[----:B------:R3:W5:Y:S02]  /*9b50*/  MUFU.EX2 R134, R159 ;  /* 0x0000009f00867308 */ /* 0x0007640000000800 */
[----:B-1----:R-:W-:Y:S08]  /*9b60*/  FADD.FTZ R0, R135, R0 ;  /* 0x0000000087007221 */ /* 0x002ff00000010000 */
[----:B------:R-:W-:Y:S01]  /*9b70*/  MUFU.EX2 R178, R167 ;  /* 0x000000a700b27308 */ /* 0x000fe20000000800 */
[C---:B----4-:R-:W-:Y:S03]  /*9b80*/  HMMA.16816.F32.BF16 R20, R136.reuse, R140, R20 ;  /* 0x0000008c8814723c */ /* 0x050fe60000041814 */
[----:B---3--:R-:W-:Y:S01]  /*9b90*/  MOV R159, R148 ;  /* 0x00000094009f7202 */ /* 0x008fe20000000f00 */
[----:B-----5:R-:W-:Y:S01]  /*9ba0*/  FADD.FTZ R0, R134, R0 ;  /* 0x0000000086007221 */ /* 0x020fe20000010000 */
[----:B------:R-:W-:Y:S03]  /*9bb0*/  LDSM.16.MT88.4 R148, [R252+0x1000] ;  /* 0x00100000fc94783b */ /* 0x000fe60000004200 */
[C---:B------:R-:W-:Y:S05]  /*9bc0*/  HMMA.16816.F32.BF16 R24, R136.reuse, R142, R24 ;  /* 0x0000008e8818723c */ /* 0x040fea0000041818 */
[----:B------:R-:W1:Y:S03]  /*9bd0*/  LDSM.16.MT88.4 R140, [R251+0x2800] ;  /* 0x00280000fb8c783b */ /* 0x000e660000004200 */
        /* <DEDUP_REMOVED lines=38> */
[----:B------:R-:W2:Y:S06]  /*9e40*/  LDSM.16.MT88.4 R144, [R164+0x1000] ;  /* 0x00100000a490783b */ /* 0x000eac0000004200 */
[----:B------:R-:W-:Y:S02]  /*9e50*/  F2FP.BF16.PACK_AB R136, R2, R132 ;  /* 0x000000840288723e */ /* 0x000fe400000010ff */
[----:B------:R-:W-:Y:S01]  /*9e60*/  F2FP.BF16.PACK_AB R138, R134, R135 ;  /* 0x00000087868a723e */ /* 0x000fe200000010ff */
[----:B------:R-:W-:Y:S02]  /*9e70*/  MUFU.EX2 R132, R162 ;  /* 0x000000a200847308 */ /* 0x000fe40000000800 */
[----:B------:R-:W-:Y:S02]  /*9e80*/  F2FP.BF16.PACK_AB R137, R189, R190 ;  /* 0x000000bebd89723e */ /* 0x000fe400000010ff */
[----:B------:R-:W-:Y:S06]  /*9e90*/  F2FP.BF16.PACK_AB R139, R182, R191 ;  /* 0x000000bfb68b723e */ /* 0x000fec00000010ff */
[----:B------:R3:W-:Y:S01]  /*9ea0*/  MUFU.EX2 R135, R160 ;  /* 0x000000a000877308 */ /* 0x0007e20000000800 */
[C---:B-1----:R-:W-:Y:S09]  /*9eb0*/  HMMA.16816.F32.BF16 R4, R136.reuse, R140, R4 ;  /* 0x0000008c8804723c */ /* 0x042ff20000041804 */
[----:B------:R-:W1:Y:S01]  /*9ec0*/  MUFU.EX2 R2, R159 ;  /* 0x0000009f00027308 */ /* 0x000e620000000800 */
[C---:B------:R-:W-:Y:S01]  /*9ed0*/  HMMA.16816.F32.BF16 R8, R136.reuse, R142, R8 ;  /* 0x0000008e8808723c */ /* 0x040fe20000041808 */
[----:B------:R-:W4:Y:S08]  /*9ee0*/  LDSM.16.MT88.4 R140, [R157+0x1000] ;  /* 0x001000009d8c783b */ /* 0x000f300000004200 */
[----:B------:R-:W5:Y:S01]  /*9ef0*/  MUFU.EX2 R134, R165 ;  /* 0x000000a500867308 */ /* 0x000f620000000800 */
[C---:B--2---:R-:W-:Y:S01]  /*9f00*/  HMMA.16816.F32.BF16 R12, R136.reuse, R144, R12 ;  /* 0x00000090880c723c */ /* 0x044fe2000004180c */
[----:B---3--:R-:W-:Y:S07]  /*9f10*/  LDSM.16.MT88.4 R160, [R251+0x1800] ;  /* 0x00180000fba0783b */ /* 0x008fee0000004200 */
[C---:B------:R-:W-:Y:S01]  /*9f20*/  HMMA.16816.F32.BF16 R16, R136.reuse, R146, R16 ;  /* 0x000000928810723c */ /* 0x040fe20000041810 */
[----:B------:R-:W2:Y:S03]  /*9f30*/  LDSM.16.MT88.4 R144, [R251+0x3000] ;  /* 0x00300000fb90783b */ /* 0x000ea60000004200 */
[----:B-1----:R-:W-:Y:S04]  /*9f40*/  FADD.FTZ R0, R2, R0 ;  /* 0x0000000002007221 */ /* 0x002fe80000010000 */
[C---:B------:R-:W-:Y:S04]  /*9f50*/  HMMA.16816.F32.BF16 R20, R136.reuse, R148, R20 ;  /* 0x000000948814723c */ /* 0x040fe80000041814 */
[C---:B------:R-:W-:Y:S01]  /*9f60*/  FADD.FTZ R0, R176.reuse, R0 ;  /* 0x00000000b0007221 */ /* 0x040fe20000010000 */
[----:B------:R-:W-:Y:S01]  /*9f70*/  F2FP.BF16.PACK_AB R176, R176, R2 ;  /* 0x00000002b0b0723e */ /* 0x000fe200000010ff */
[----:B------:R-:W-:Y:S01]  /*9f80*/  FADD.FTZ R2, R153, R152 ;  /* 0x0000009899027221 */ /* 0x000fe20000010000 */
[----:B-----5:R-:W-:Y:S01]  /*9f90*/  F2FP.BF16.PACK_AB R179, R134, R135 ;  /* 0x0000008786b3723e */ /* 0x020fe200000010ff */
[C---:B------:R-:W-:Y:S01]  /*9fa0*/  HMMA.16816.F32.BF16 R24, R136.reuse, R150, R24 ;  /* 0x000000968818723c */ /* 0x040fe20000041818 */
[----:B------:R-:W1:Y:S03]  /*9fb0*/  LDSM.16.MT88.4 R148, [R164+0x3000] ;  /* 0x00300000a494783b */ /* 0x000e660000004200 */
[----:B------:R-:W-:Y:S04]  /*9fc0*/  FADD.FTZ R0, R132, R0 ;  /* 0x0000000084007221 */ /* 0x000fe80000010000 */
[C---:B------:R-:W-:Y:S01]  /*9fd0*/  FADD.FTZ R0, R178.reuse, R0 ;  /* 0x00000000b2007221 */ /* 0x040fe20000010000 */
[C---:B----4-:R-:W-:Y:S01]  /*9fe0*/  HMMA.16816.F32.BF16 R28, R136.reuse, R140, R28 ;  /* 0x0000008c881c723c */ /* 0x050fe2000004181c */
[----:B------:R-:W-:Y:S02]  /*9ff0*/  LDSM.16.MT88.4 R152, [R164+0x1800] ;  /* 0x00180000a498783b */ /* 0x000fe40000004200 */
[----:B------:R-:W-:Y:S02]  /*a000*/  F2FP.BF16.PACK_AB R178, R178, R132 ;  /* 0x00000084b2b2723e */ /* 0x000fe400000010ff */
[----:B------:R-:W-:Y:S03]  /*a010*/  MOV R132, R158 ;  /* 0x0000009e00847202 */ /* 0x000fe60000000f00 */
[C---:B------:R-:W-:Y:S01]  /*a020*/  HMMA.16816.F32.BF16 R32, R136.reuse, R142, R32 ;  /* 0x0000008e8820723c */ /* 0x040fe20000041820 */
[----:B------:R-:W3:Y:S08]  /*a030*/  LDSM.16.MT88.4 R140, [R252+0x3000] ;  /* 0x00300000fc8c783b */ /* 0x000ef00000004200 */
[----:B------:R4:W-:Y:S01]  /*a040*/  STL [R1+0x78], R0 ;  /* 0x0000780001007387 */ /* 0x0009e20000100800 */
[C---:B--2---:R-:W-:Y:S08]  /*a050*/  HMMA.16816.F32.BF16 R36, R136.reuse, R144, R36 ;  /* 0x000000908824723c */ /* 0x044ff00000041824 */
[C---:B------:R-:W-:Y:S01]  /*a060*/  HMMA.16816.F32.BF16 R40, R136.reuse, R146, R40 ;  /* 0x000000928828723c */ /* 0x040fe20000041828 */
[----:B------:R-:W2:Y:S07]  /*a070*/  LDSM.16.MT88.4 R144, [R157+0x3000] ;  /* 0x003000009d90783b */ /* 0x000eae0000004200 */
[C---:B-1----:R-:W-:Y:S08]  /*a080*/  HMMA.16816.F32.BF16 R44, R136.reuse, R148, R44 ;  /* 0x00000094882c723c */ /* 0x042ff0000004182c */
[C---:B------:R-:W-:Y:S01]  /*a090*/  HMMA.16816.F32.BF16 R48, R136.reuse, R150, R48 ;  /* 0x000000968830723c */ /* 0x040fe20000041830 */
[----:B------:R-:W1:Y:S03]  /*a0a0*/  LDSM.16.MT88.4 R148, [R251+0x5000] ;  /* 0x00500000fb94783b */ /* 0x000e660000004200 */
[----:B----4-:R-:W-:Y:S01]  /*a0b0*/  FADD.FTZ R0, R156, R2 ;  /* 0x000000029c007221 */ /* 0x010fe20000010000 */
[----:B------:R-:W-:Y:S03]  /*a0c0*/  MOV R2, R157 ;  /* 0x0000009d00027202 */ /* 0x000fe60000000f00 */
[C---:B---3--:R-:W-:Y:S04]  /*a0d0*/  HMMA.16816.F32.BF16 R52, R136.reuse, R140, R52 ;  /* 0x0000008c8834723c */ /* 0x048fe80000041834 */
[----:B------:R-:W-:Y:S04]  /*a0e0*/  FADD.FTZ R0, R132, R0 ;  /* 0x0000000084007221 */ /* 0x000fe80000010000 */
[C---:B------:R-:W-:Y:S01]  /*a0f0*/  HMMA.16816.F32.BF16 R56, R136.reuse, R142, R56 ;  /* 0x0000008e8838723c */ /* 0x040fe20000041838 */
[----:B------:R-:W3:Y:S03]  /*a100*/  LDSM.16.MT88.4 R140, [R164+0x5000] ;  /* 0x00500000a48c783b */ /* 0x000ee60000004200 */
[----:B------:R-:W-:Y:S04]  /*a110*/  FADD.FTZ R0, R186, R0 ;  /* 0x00000000ba007221 */ /* 0x000fe80000010000 */
[----:B------:R-:W-:Y:S01]  /*a120*/  FADD.FTZ R0, R185, R0 ;  /* 0x00000000b9007221 */ /* 0x000fe20000010000 */
[C---:B--2---:R-:W-:Y:S03]  /*a130*/  HMMA.16816.F32.BF16 R60, R136.reuse, R144, R60 ;  /* 0x00000090883c723c */ /* 0x044fe6000004183c */
[----:B------:R-:W-:Y:S04]  /*a140*/  FADD.FTZ R0, R183, R0 ;  /* 0x00000000b7007221 */ /* 0x000fe80000010000 */
[----:B------:R-:W-:Y:S01]  /*a150*/  FADD.FTZ R0, R184, R0 ;  /* 0x00000000b8007221 */ /* 0x000fe20000010000 */
[C---:B------:R-:W-:Y:S01]  /*a160*/  HMMA.16816.F32.BF16 R64, R136.reuse, R146, R64 ;  /* 0x000000928840723c */ /* 0x040fe20000041840 */
[----:B------:R-:W2:Y:S03]  /*a170*/  LDSM.16.MT88.4 R144, [R252+0x5000] ;  /* 0x00500000fc90783b */ /* 0x000ea60000004200 */
[----:B------:R-:W-:Y:S04]  /*a180*/  FADD.FTZ R0, R190, R0 ;  /* 0x00000000be007221 */ /* 0x000fe80000010000 */
[C---:B-1----:R-:W-:Y:S04]  /*a190*/  HMMA.16816.F32.BF16 R68, R136.reuse, R148, R68 ;  /* 0x000000948844723c */ /* 0x042fe80000041844 */
[----:B------:R-:W-:Y:S04]  /*a1a0*/  FADD.FTZ R0, R189, R0 ;  /* 0x00000000bd007221 */ /* 0x000fe80000010000 */
[C---:B------:R-:W-:Y:S01]  /*a1b0*/  HMMA.16816.F32.BF16 R72, R136.reuse, R150, R72 ;  /* 0x000000968848723c */ /* 0x040fe20000041848 */
[----:B------:R-:W1:Y:S03]  /*a1c0*/  LDSM.16.MT88.4 R148, [R157+0x5000] ;  /* 0x005000009d94783b */ /* 0x000e660000004200 */
[----:B------:R-:W-:Y:S04]  /*a1d0*/  FADD.FTZ R0, R191, R0 ;  /* 0x00000000bf007221 */ /* 0x000fe80000010000 */
[C---:B---3--:R-:W-:Y:S04]  /*a1e0*/  HMMA.16816.F32.BF16 R76, R136.reuse, R140, R76 ;  /* 0x0000008c884c723c */ /* 0x048fe8000004184c */
[----:B------:R-:W-:Y:S04]  /*a1f0*/  FADD.FTZ R0, R182, R0 ;  /* 0x00000000b6007221 */ /* 0x000fe80000010000 */
[C---:B------:R-:W-:Y:S01]  /*a200*/  HMMA.16816.F32.BF16 R80, R136.reuse, R142, R80 ;  /* 0x0000008e8850723c */ /* 0x040fe20000041850 */
[----:B------:R-:W3:Y:S03]  /*a210*/  LDSM.16.MT88.4 R140, [R251+0x7000] ;  /* 0x00700000fb8c783b */ /* 0x000ee60000004200 */
[----:B------:R-:W-:Y:S04]  /*a220*/  FADD.FTZ R0, R180, R0 ;  /* 0x00000000b4007221 */ /* 0x000fe80000010000 */
[----:B------:R-:W-:Y:S01]  /*a230*/  FADD.FTZ R0, R181, R0 ;  /* 0x00000000b5007221 */ /* 0x000fe20000010000 */
[C---:B--2---:R-:W-:Y:S03]  /*a240*/  HMMA.16816.F32.BF16 R84, R136.reuse, R144, R84 ;  /* 0x000000908854723c */ /* 0x044fe60000041854 */
[----:B------:R-:W-:Y:S01]  /*a250*/  FADD.FTZ R0, R135, R0 ;  /* 0x0000000087007221 */ /* 0x000fe20000010000 */
[----:B------:R-:W-:Y:S03]  /*a260*/  MOV R135, R3 ;  /* 0x0000000300877202 */ /* 0x000fe60000000f00 */
[----:B------:R-:W-:Y:S01]  /*a270*/  FADD.FTZ R0, R134, R0 ;  /* 0x0000000086007221 */ /* 0x000fe20000010000 */
[C---:B------:R-:W-:Y:S01]  /*a280*/  HMMA.16816.F32.BF16 R88, R136.reuse, R146, R88 ;  /* 0x000000928858723c */ /* 0x040fe20000041858 */
[----:B------:R-:W2:Y:S03]  /*a290*/  LDSM.16.MT88.4 R144, [R164+0x7000] ;  /* 0x00700000a490783b */ /* 0x000ea60000004200 */
[----:B------:R-:W-:Y:S04]  /*a2a0*/  MOV R134, R133 ;  /* 0x0000008500867202 */ /* 0x000fe80000000f00 */
[C---:B-1----:R-:W-:Y:S08]  /*a2b0*/  HMMA.16816.F32.BF16 R92, R136.reuse, R148, R92 ;  /* 0x00000094885c723c */ /* 0x042ff0000004185c */
[C---:B------:R-:W-:Y:S01]  /*a2c0*/  HMMA.16816.F32.BF16 R96, R136.reuse, R150, R96 ;  /* 0x000000968860723c */ /* 0x040fe20000041860 */
[----:B------:R-:W1:Y:S07]  /*a2d0*/  LDSM.16.MT88.4 R148, [R252+0x7000] ;  /* 0x00700000fc94783b */ /* 0x000e6e0000004200 */
[C---:B---3--:R-:W-:Y:S08]  /*a2e0*/  HMMA.16816.F32.BF16 R100, R136.reuse, R140, R100 ;  /* 0x0000008c8864723c */ /* 0x048ff00000041864 */
[C---:B------:R-:W-:Y:S01]  /*a2f0*/  HMMA.16816.F32.BF16 R104, R136.reuse, R142, R104 ;  /* 0x0000008e8868723c */ /* 0x040fe20000041868 */
[----:B------:R-:W3:Y:S07]  /*a300*/  LDSM.16.MT88.4 R140, [R157+0x7000] ;  /* 0x007000009d8c783b */ /* 0x000eee0000004200 */
[C---:B--2---:R-:W-:Y:S08]  /*a310*/  HMMA.16816.F32.BF16 R108, R136.reuse, R144, R108 ;  /* 0x00000090886c723c */ /* 0x044ff0000004186c */
[C---:B------:R-:W-:Y:S01]  /*a320*/  HMMA.16816.F32.BF16 R112, R136.reuse, R146, R112 ;  /* 0x000000928870723c */ /* 0x040fe20000041870 */
[----:B------:R-:W2:Y:S07]  /*a330*/  LDSM.16.MT88.4 R144, [R252+0x1800] ;  /* 0x00180000fc90783b */ /* 0x000eae0000004200 */
[C---:B-1----:R-:W-:Y:S08]  /*a340*/  HMMA.16816.F32.BF16 R116, R136.reuse, R148, R116 ;  /* 0x000000948874723c */ /* 0x042ff00000041874 */
[C---:B------:R-:W-:Y:S08]  /*a350*/  HMMA.16816.F32.BF16 R120, R136.reuse, R150, R120 ;  /* 0x000000968878723c */ /* 0x040ff00000041878 */
[C---:B---3--:R-:W-:Y:S07]  /*a360*/  HMMA.16816.F32.BF16 R124, R136.reuse, R140, R124 ;  /* 0x0000008c887c723c */ /* 0x048fee000004187c */
[----:B------:R-:W-:Y:S01]  /*a370*/  MOV R141, R164 ;  /* 0x000000a4008d7202 */ /* 0x000fe20000000f00 */
[----:B------:R-:W-:Y:S01]  /*a380*/  HMMA.16816.F32.BF16 R128, R136, R142, R128 ;  /* 0x0000008e8880723c */ /* 0x000fe20000041880 */
[----:B------:R-:W1:Y:S07]  /*a390*/  LDSM.16.MT88.4 R136, [R2+0x1800] ;  /* 0x001800000288783b */ /* 0x000e6e0000004200 */
[C---:B------:R-:W-:Y:S01]  /*a3a0*/  HMMA.16816.F32.BF16 R164, R176.reuse, R160, R4 ;  /* 0x000000a0b0a4723c */ /* 0x040fe20000041804 */
[----:B------:R-:W3:Y:S07]  /*a3b0*/  LDSM.16.MT88.4 R4, [R251+0x3800] ;  /* 0x00380000fb04783b */ /* 0x000eee0000004200 */
[C---:B------:R-:W-:Y:S01]  /*a3c0*/  HMMA.16816.F32.BF16 R160, R176.reuse, R162, R8 ;  /* 0x000000a2b0a0723c */ /* 0x040fe20000041808 */
[----:B------:R1:W4:Y:S07]  /*a3d0*/  LDSM.16.MT88.4 R8, [R141+0x3800] ;  /* 0x003800008d08783b */ /* 0x00032e0000004200 */
[C---:B------:R-:W-:Y:S01]  /*a3e0*/  HMMA.16816.F32.BF16 R156, R176.reuse, R152, R12 ;  /* 0x00000098b09c723c */ /* 0x040fe2000004180c */
[----:B------:R-:W5:Y:S07]  /*a3f0*/  LDSM.16.MT88.4 R12, [R252+0x3800] ;  /* 0x00380000fc0c783b */ /* 0x000f6e0000004200 */
[C---:B------:R-:W-:Y:S01]  /*a400*/  HMMA.16816.F32.BF16 R152, R176.reuse, R154, R16 ;  /* 0x0000009ab098723c */ /* 0x040fe20000041810 */
[----:B------:R-:W4:Y:S07]  /*a410*/  LDSM.16.MT88.4 R16, [R2+0x3800] ;  /* 0x003800000210783b */ /* 0x000f2e0000004200 */
[C---:B--2---:R-:W-:Y:S07]  /*a420*/  HMMA.16816.F32.BF16 R148, R176.reuse, R144, R20 ;  /* 0x00000090b094723c */ /* 0x044fee0000041814 */
[----:B------:R-:W-:Y:S01]  /*a430*/  MOV R23, R141 ;  /* 0x0000008d00177202 */ /* 0x000fe20000000f00 */
[C---:B------:R-:W-:Y:S08]  /*a440*/  HMMA.16816.F32.BF16 R144, R176.reuse, R146, R24 ;  /* 0x00000092b090723c */ /* 0x040ff00000041818 */
[C---:B-1----:R-:W-:Y:S08]  /*a450*/  HMMA.16816.F32.BF16 R140, R176.reuse, R136, R28 ;  /* 0x00000088b08c723c */ /* 0x042ff0000004181c */
        /* <DEDUP_REMOVED lines=24> */
[----:B------:R4:W5:Y:S07]  /*a5e0*/  LDSM.16.MT88.4 R16, [R2+0x7800] ;  /* 0x007800000210783b */ /* 0x00096e0000004200 */
[C---:B-1----:R-:W-:Y:S08]  /*a5f0*/  HMMA.16816.F32.BF16 R100, R176.reuse, R4, R100 ;  /* 0x00000004b064723c */ /* 0x042ff00000041864 */
[C---:B------:R-:W-:Y:S08]  /*a600*/  HMMA.16816.F32.BF16 R104, R176.reuse, R6, R104 ;  /* 0x00000006b068723c */ /* 0x040ff00000041868 */
[C---:B--2---:R-:W-:Y:S04]  /*a610*/  HMMA.16816.F32.BF16 R108, R176.reuse, R8, R108 ;  /* 0x00000008b06c723c */ /* 0x044fe8000004186c */
[----:B----4-:R-:W-:Y:S04]  /*a620*/  IADD3 R2, R187, -0x1, RZ ;  /* 0xffffffffbb027810 */ /* 0x010fe80007ffe0ff */
[C---:B------:R-:W-:Y:S01]  /*a630*/  HMMA.16816.F32.BF16 R112, R176.reuse, R10, R112 ;  /* 0x0000000ab070723c */ /* 0x040fe20000041870 */
[----:B------:R-:W-:Y:S04]  /*a640*/  STL [R1+0x6c], R2 ;  /* 0x00006c0201007387 */ /* 0x000fe80000100800 */
[----:B------:R1:W-:Y:S03]  /*a650*/  STL [R1+0x88], R0 ;  /* 0x0000880001007387 */ /* 0x0003e60000100800 */
[C---:B---3--:R-:W-:Y:S08]  /*a660*/  HMMA.16816.F32.BF16 R116, R176.reuse, R12, R116 ;  /* 0x0000000cb074723c */ /* 0x048ff00000041874 */
[C---:B------:R-:W-:Y:S08]  /*a670*/  HMMA.16816.F32.BF16 R120, R176.reuse, R14, R120 ;  /* 0x0000000eb078723c */ /* 0x040ff00000041878 */
[C---:B-----5:R-:W-:Y:S04]  /*a680*/  HMMA.16816.F32.BF16 R124, R176.reuse, R16, R124 ;  /* 0x00000010b07c723c */ /* 0x060fe8000004187c */
[----:B-1----:R-:W-:Y:S04]  /*a690*/  MOV R0, R2 ;  /* 0x0000000200007202 */ /* 0x002fe80000000f00 */
[----:B------:R-:W-:Y:S01]  /*a6a0*/  HMMA.16816.F32.BF16 R128, R176, R18, R128 ;  /* 0x00000012b080723c */ /* 0x000fe20000041880 */
[----:B------:R1:W-:Y:S03]  /*a6b0*/  STL [R1+0x5c], R0 ;  /* 0x00005c0001007387 */ /* 0x0003e60000100800 */
[----:B------:R-:W-:Y:S04]  /*a6c0*/  MOV R16, R3 ;  /* 0x0000000300107202 */ /* 0x000fe80000000f00 */
[----:B-1----:R-:W-:-:S05]  /*a6d0*/  @P0 BRA `(.L_x_1059) ;  /* 0xffffbd5000000947 */ /* 0x002fca000383ffff */
.L_x_1048:
[----:B---3--:R-:W2:Y:S04]  /*a6e0*/  LDL R2, [R1+0x8c] ;  /* 0x00008c0001027983 */ /* 0x008ea80000100800 */
[----:B------:R-:W2:Y:S02]  /*a6f0*/  LDL R0, [R1+0x6c] ;  /* 0x00006c0001007983 */ /* 0x000ea40000100800 */
[----:B--2---:R-:W-:-:S13]  /*a700*/  ISETP.GE.AND P0, PT, R0, R2, PT ;  /* 0x000000020000720c */ /* 0x004fda0003f06270 */
[----:B------:R-:W-:Y:S05]  /*a710*/  @!P0 BRA `(.L_x_1060) ;  /* 0x00003b8000008947 */ /* 0x000fea0003800000 */
[----:B------:R-:W-:Y:S02]  /*a720*/  MOV R135, R16 ;  /* 0x0000001000877202 */ /* 0x000fe40000000f00 */
[----:B------:R-:W-:Y:S02]  /*a730*/  MOV R134, R133 ;  /* 0x0000008500867202 */ /* 0x000fe40000000f00 */
.L_x_1067:
[----:B------:R-:W2:Y:S01]  /*a740*/  LDL R12, [R1+0x8] ;  /* 0x00000800010c7983 */ /* 0x000ea20000100800 */
[----:B------:R-:W-:Y:S04]  /*a750*/  DEPBAR.LE SB0, 0x0 ;  /* 0x000080000000791a */ /* 0x000fe80000000000 */
[----:B------:R-:W3:Y:S01]  /*a760*/  LDL R28, [R1+0x60] ;  /* 0x00006000011c7983 */ /* 0x000ee20000100800 */
[----:B------:R-:W-:Y:S03]  /*a770*/  WARPSYNC 0xffffffff ;  /* 0xffffffff00007948 */ /* 0x000fe60003800000 */
[----:B------:R-:W4:Y:S04]  /*a780*/  LDL R7, [R1+0x40] ;  /* 0x0000400001077983 */ /* 0x000f280000100800 */
[----:B------:R-:W5:Y:S04]  /*a790*/  LDL.64 R22, [R1+0xb0] ;  /* 0x0000b00001167983 */ /* 0x000f680000100a00 */
[----:B------:R-:W3:Y:S04]  /*a7a0*/  LDL R4, [R1+0x48] ;  /* 0x0000480001047983 */ /* 0x000ee80000100800 */
[----:B------:R-:W5:Y:S04]  /*a7b0*/  LDL R6, [R1+0xbc] ;  /* 0x0000bc0001067983 */ /* 0x000f680000100800 */
[----:B------:R-:W5:Y:S04]  /*a7c0*/  LDL R8, [R1+0x68] ;  /* 0x0000680001087983 */ /* 0x000f680000100800 */
[----:B------:R-:W5:Y:S04]  /*a7d0*/  LDL R21, [R1+0x158] ;  /* 0x0001580001157983 */ /* 0x000f680000100800 */
[----:B------:R-:W5:Y:S04]  /*a7e0*/  LDL R5, [R1+0x44] ;  /* 0x0000440001057983 */ /* 0x000f680000100800 */
[----:B------:R-:W5:Y:S04]  /*a7f0*/  LDL R20, [R1+0x7c] ;  /* 0x00007c0001147983 */ /* 0x000f680000100800 */
[----:B------:R-:W5:Y:S04]  /*a800*/  LDL R15, [R1+0x15c] ;  /* 0x00015c00010f7983 */ /* 0x000f680000100800 */
[----:B------:R-:W5:Y:S04]  /*a810*/  LDL R14, [R1+0x80] ;  /* 0x00008000010e7983 */ /* 0x000f680000100800 */
[----:B------:R-:W5:Y:S04]  /*a820*/  LDL R13, [R1+0x160] ;  /* 0x00016000010d7983 */ /* 0x000f680000100800 */
[----:B------:R-:W-:Y:S06]  /*a830*/  BAR.SYNC.DEFER_BLOCKING 0x0 ;  /* 0x0000000000007b1d */ /* 0x000fec0000010000 */
[----:B------:R-:W1:Y:S04]  /*a840*/  LDSM.16.M88.4 R16, [R248+0x800] ;  /* 0x00080000f810783b */ /* 0x000e680000000200 */
[----:B------:R-:W1:Y:S04]  /*a850*/  LDSM.16.M88.4 R24, [R248+0x1000] ;  /* 0x00100000f818783b */ /* 0x000e680000000200 */
[----:B------:R-:W1:Y:S04]  /*a860*/  LDSM.16.M88.4 R32, [R248+0x1800] ;  /* 0x00180000f820783b */ /* 0x000e680000000200 */
[----:B--2---:R2:W1:Y:S04]  /*a870*/  LDSM.16.M88.4 R176, [R12] ;  /* 0x000000000cb0783b */ /* 0x0044680000000200 */
[----:B----4-:R4:W1:Y:S04]  /*a880*/  LDSM.16.M88.4 R180, [R7] ;  /* 0x0000000007b4783b */ /* 0x0108680000000200 */
[----:B---3--:R3:W1:Y:S04]  /*a890*/  LDSM.16.M88.4 R188, [R4] ;  /* 0x0000000004bc783b */ /* 0x0086680000000200 */
[----:B--2---:R-:W2:Y:S01]  /*a8a0*/  LDL R12, [R1+0x84] ;  /* 0x00008400010c7983 */ /* 0x004ea20000100800 */
[----:B-----5:R-:W-:Y:S01]  /*a8b0*/  SHF.R.S32.HI R0, RZ, 0x1f, R8 ;  /* 0x0000001fff007819 */ /* 0x020fe20000011408 */
[----:B------:R-:W-:Y:S04]  /*a8c0*/  IMAD.WIDE.U32 R2, R8, c[0x0][0x208], RZ ;  /* 0x0000820008027a25 */ /* 0x000fe800078e00ff */
[----:B------:R-:W-:Y:S01]  /*a8d0*/  IMAD R0, R0, c[0x0][0x208], RZ ;  /* 0x0000820000007a24 */ /* 0x000fe200078e02ff */
[----:B----4-:R-:W4:Y:S03]  /*a8e0*/  LDL R7, [R1+0x164] ;  /* 0x0001640001077983 */ /* 0x010f260000100800 */
[----:B------:R-:W-:Y:S01]  /*a8f0*/  IMAD R0, R8, c[0x0][0x20c], R0 ;  /* 0x0000830008007a24 */ /* 0x000fe200078e0200 */
[----:B------:R5:W1:Y:S01]  /*a900*/  LDSM.16.M88.4 R184, [R5] ;  /* 0x0000000005b8783b */ /* 0x000a620000000200 */
[C---:B------:R-:W-:Y:S02]  /*a910*/  SHF.L.U64.HI R29, R20.reuse, 0x1, R21 ;  /* 0x00000001141d7819 */ /* 0x040fe40000010215 */
[----:B------:R-:W-:Y:S01]  /*a920*/  IMAD.IADD R3, R3, 0x1, R0 ;  /* 0x0000000103037824 */ /* 0x000fe200078e0200 */
[----:B---3--:R-:W4:Y:S01]  /*a930*/  LDL R4, [R1+0x64] ;  /* 0x0000640001047983 */ /* 0x008f220000100800 */
[----:B------:R-:W-:Y:S02]  /*a940*/  IMAD.SHL.U32 R132, R20, 0x2, RZ ;  /* 0x0000000214847824 */ /* 0x000fe400078e00ff */
[----:B------:R-:W-:Y:S01]  /*a950*/  IMAD.WIDE.U32 R2, R28, c[0x0][0x218], R2 ;  /* 0x000086001c027a25 */ /* 0x000fe200078e0002 */
[----:B------:R3:W1:Y:S01]  /*a960*/  LDSM.16.M88.4 R8, [R248] ;  /* 0x00000000f808783b */ /* 0x0006620000000200 */
[----:B------:R-:W-:Y:S03]  /*a970*/  SHF.L.U32 R31, R14, 0x1, RZ ;  /* 0x000000010e1f7819 */ /* 0x000fe600000006ff */
[----:B------:R-:W-:Y:S02]  /*a980*/  IADD3 R0, P0, R22, R2, RZ ;  /* 0x0000000216007210 */ /* 0x000fe40007f1e0ff */
[----:B-----5:R-:W-:Y:S05]  /*a990*/  SHF.R.S32.HI R5, RZ, 0x1f, R28 ;  /* 0x0000001fff057819 */ /* 0x020fea000001141c */
[----:B------:R-:W-:Y:S04]  /*a9a0*/  IMAD R5, R5, c[0x0][0x218], RZ ;  /* 0x0000860005057a24 */ /* 0x000fe800078e02ff */
[----:B------:R-:W-:Y:S01]  /*a9b0*/  IMAD R5, R28, c[0x0][0x21c], R5 ;  /* 0x000087001c057a24 */ /* 0x000fe200078e0205 */
[----:B------:R-:W-:Y:S04]  /*a9c0*/  SHF.L.U64.HI R28, R14, 0x1, R15 ;  /* 0x000000010e1c7819 */ /* 0x000fe8000001020f */
[----:B------:R-:W-:Y:S02]  /*a9d0*/  IADD3.X R5, R6, R3, R5, P0, !PT ;  /* 0x0000000306057210 */ /* 0x000fe400007fe405 */
[C---:B------:R-:W-:Y:S04]  /*a9e0*/  LEA R6, P0, R0.reuse, c[0x0][0x1f8], 0x1 ;  /* 0x00007e0000067a11 */ /* 0x040fe800078008ff */
[----:B------:R-:W-:Y:S02]  /*a9f0*/  LEA.HI.X R5, R0, c[0x0][0x1fc], R5, 0x1, P0 ;  /* 0x00007f0000057a11 */ /* 0x000fe400000f0c05 */
[C---:B--2---:R-:W-:Y:S01]  /*aa00*/  SHF.L.U64.HI R15, R12.reuse, 0x1, R13 ;  /* 0x000000010c0f7819 */ /* 0x044fe2000001020d */
[----:B------:R-:W-:Y:S01]  /*aa10*/  IMAD.SHL.U32 R23, R12, 0x2, RZ ;  /* 0x000000020c177824 */ /* 0x000fe200078e00ff */
[C---:B----4-:R-:W-:Y:S02]  /*aa20*/  SHF.L.U64.HI R14, R4.reuse, 0x1, R7 ;  /* 0x00000001040e7819 */ /* 0x050fe40000010207 */
[----:B------:R-:W-:Y:S01]  /*aa30*/  SHF.L.U32 R20, R4, 0x1, RZ ;  /* 0x0000000104147819 */ /* 0x000fe200000006ff */
[----:B------:R-:W-:-:S05]  /*aa40*/  BRA.DIV ~URZ, `(.L_x_1061) ;  /* 0x000079327f007947 */ /* 0x000fca000b800000 */
[----:B-1-3--:R1:W2:Y:S02]  /*aa50*/  SHFL.IDX PT, R0, R5, RZ, 0x181f ;  /* 0x00181fff05007589 */ /* 0x00a2a400000e0000 */
.L_x_1092:
[----:B------:R-:W3:Y:S01]  /*aa60*/  LDL R2, [R1+0x64] ;  /* 0x0000640001027983 */ /* 0x000ee20000100800 */
[----:B------:R-:W-:Y:S04]  /*aa70*/  BSSY B0, `(.L_x_1062) ;  /* 0x000016f000007945 */ /* 0x000fe80003800000 */
[----:B------:R-:W4:Y:S05]  /*aa80*/  LDL R12, [R1+0x84] ;  /* 0x00008400010c7983 */ /* 0x000f2a0000100800 */
[----:B--2---:R-:W2:Y:S05]  /*aa90*/  LDL R7, [R1+0x80] ;  /* 0x0000800001077983 */ /* 0x004eaa0000100800 */
[----:B------:R-:W2:Y:S05]  /*aaa0*/  LDL R21, [R1+0x7c] ;  /* 0x00007c0001157983 */ /* 0x000eaa0000100800 */
[----:B------:R-:W-:Y:S05]  /*aab0*/  STL [R1+0x1f0], R36 ;  /* 0x0001f02401007387 */ /* 0x000fea0000100800 */
[----:B------:R-:W2:Y:S05]  /*aac0*/  LDL R133, [R1+0x58] ;  /* 0x0000580001857983 */ /* 0x000eaa0000100800 */
[----:B------:R-:W1:Y:S01]  /*aad0*/  SHFL.IDX PT, R4, R6, RZ, 0x181f ;  /* 0x00181fff06047589 */ /* 0x000e6200000e0000 */
[----:B---3--:R-:W-:Y:S02]  /*aae0*/  ISETP.GE.AND P1, PT, R2, c[0x0][0x1d4], PT ;  /* 0x0000750002007a0c */ /* 0x008fe40003f26270 */
[----:B-1----:R-:W-:Y:S02]  /*aaf0*/  IADD3 R2, P0, R4, R20, RZ ;  /* 0x0000001404027210 */ /* 0x002fe40007f1e0ff */
[----:B------:R-:W-:Y:S02]  /*ab00*/  SEL R36, RZ, 0x10, P1 ;  /* 0x00000010ff247807 */ /* 0x000fe40000800000 */
[----:B----4-:R-:W-:Y:S01]  /*ab10*/  ISETP.GE.AND P5, PT, R12, c[0x0][0x1d4], PT ;  /* 0x000075000c007a0c */ /* 0x010fe20003fa6270 */
[----:B------:R-:W-:Y:S01]  /*ab20*/  IMAD.X R3, R0, 0x1, R14, P0 ;  /* 0x0000000100037824 */ /* 0x000fe200000e060e */
[----:B------:R-:W-:Y:S01]  /*ab30*/  IADD3 R12, P0, R4, R23, RZ ;  /* 0x00000017040c7210 */ /* 0x000fe20007f1e0ff */
[----:B------:R-:W-:Y:S01]  /*ab40*/  STL [R1+0x5c], R36 ;  /* 0x00005c2401007387 */ /* 0x000fe20000100800 */
[----:B--2---:R-:W-:Y:S03]  /*ab50*/  ISETP.GE.AND P4, PT, R7, c[0x0][0x1d4], PT ;  /* 0x0000750007007a0c */ /* 0x004fe60003f86270 */
[----:B------:R-:W-:Y:S01]  /*ab60*/  IMAD.X R13, R0, 0x1, R15, P0 ;  /* 0x00000001000d7824 */ /* 0x000fe200000e060f */
[----:B------:R-:W-:Y:S02]  /*ab70*/  ISETP.GE.AND P3, PT, R21, c[0x0][0x1d4], PT ;  /* 0x0000750015007a0c */ /* 0x000fe40003f66270 */
[----:B------:R-:W-:Y:S04]  /*ab80*/  SEL R21, RZ, 0x10, P4 ;  /* 0x00000010ff157807 */ /* 0x000fe80002000000 */
[C---:B------:R-:W-:Y:S01]  /*ab90*/  IADD3 R30, -R21.reuse, 0x10, RZ ;  /* 0x00000010151e7810 */ /* 0x040fe20007ffe1ff */
[----:B------:R-:W-:Y:S01]  /*aba0*/  @!PT LDS RZ, [RZ] ;  /* 0x00000000fffff984 */ /* 0x000fe20000000800 */
[----:B------:R-:W-:Y:S01]  /*abb0*/  @!PT LDS RZ, [RZ] ;  /* 0x00000000fffff984 */ /* 0x000fe20000000800 */
[----:B------:R1:W-:Y:S03]  /*abc0*/  LDGSTS.E.BYPASS.LTC128B.128 [R133+0x100], [R2.64], !P1 ;  /* 0x0010000002857fae */ /* 0x0003e6000c901d46 */
[----:B------:R-:W-:Y:S02]  /*abd0*/  LOP3.LUT R30, R30, 0xf, RZ, 0xc0, !PT ;  /* 0x0000000f1e1e7812 */ /* 0x000fe400078ec0ff */
[----:B------:R2:W-:Y:S05]  /*abe0*/  LDGSTS.E.BYPASS.LTC128B.128 [R133+0x2100], [R12.64], !P5 ;  /* 0x021000000c857fae */ /* 0x0005ea000e901d46 */
[----:B-1----:R1:W3:Y:S05]  /*abf0*/  SHFL.IDX PT, R2, R6, 0x1, 0x181f ;  /* 0x00381f0006027f89 */ /* 0x0022ea00000e0000 */
[----:B------:R4:W3:Y:S01]  /*ac00*/  SHFL.IDX PT, R3, R5, 0x1, 0x181f ;  /* 0x00381f0005037f89 */ /* 0x0008e200000e0000 */
[----:B--2---:R-:W-:Y:S04]  /*ac10*/  IADD3 R12, -R36, 0x10, RZ ;  /* 0x00000010240c7810 */ /* 0x004fe80007ffe1ff */
[----:B------:R-:W-:Y:S02]  /*ac20*/  LOP3.LUT R12, R12, 0xf, RZ, 0xc0, !PT ;  /* 0x0000000f0c0c7812 */ /* 0x000fe400078ec0ff */
[----:B-1----:R-:W-:Y:S05]  /*ac30*/  IADD3 R6, P0, R4, R31, RZ ;  /* 0x0000001f04067210 */ /* 0x002fea0007f1e0ff */
[----:B------:R-:W-:Y:S01]  /*ac40*/  IMAD.X R7, R0, 0x1, R28, P0 ;  /* 0x0000000100077824 */ /* 0x000fe200000e061c */
[----:B------:R-:W-:Y:S04]  /*ac50*/  IADD3 R4, P0, R4, R132, RZ ;  /* 0x0000008404047210 */ /* 0x000fe80007f1e0ff */
[----:B------:R1:W-:Y:S01]  /*ac60*/  LDGSTS.E.BYPASS.LTC128B.128 [R133+0x4100], [R6.64], !P4 ;  /* 0x0410000006857fae */ /* 0x0003e2000e101d46 */
[----:B----4-:R-:W-:Y:S01]  /*ac70*/  IMAD.X R5, R0, 0x1, R29, P0 ;  /* 0x0000000100057824 */ /* 0x010fe200000e061d */
[----:B------:R-:W-:Y:S02]  /*ac80*/  SEL R0, RZ, 0x10, P5 ;  /* 0x00000010ff007807 */ /* 0x000fe40002800000 */
[-C--:B---3--:R-:W-:Y:S02]  /*ac90*/  IADD3 R12, P1, P0, R12, R2.reuse, R20 ;  /* 0x000000020c0c7210 */ /* 0x088fe4000783e014 */
[----:B------:R2:W-:Y:S01]  /*aca0*/  LDGSTS.E.BYPASS.LTC128B.128 [R133+0x6100], [R4.64], !P3 ;  /* 0x0610000004857fae */ /* 0x0005e2000d901d46 */
[----:B------:R-:W-:Y:S02]  /*acb0*/  IADD3 R22, -R0, 0x10, RZ ;  /* 0x0000001000167810 */ /* 0x000fe40007ffe1ff */
[----:B------:R-:W-:Y:S02]  /*acc0*/  SEL R20, RZ, 0x10, P3 ;  /* 0x00000010ff147807 */ /* 0x000fe40001800000 */
[----:B------:R-:W-:Y:S02]  /*acd0*/  LOP3.LUT R22, R22, 0xf, RZ, 0xc0, !PT ;  /* 0x0000000f16167812 */ /* 0x000fe400078ec0ff */
[-C--:B------:R-:W-:Y:S02]  /*ace0*/  IADD3.X R13, RZ, R3.reuse, R14, P1, P0 ;  /* 0x00000003ff0d7210 */ /* 0x080fe40000fe040e */
[-C--:B------:R-:W-:Y:S04]  /*acf0*/  IADD3 R22, P1, P0, R22, R2.reuse, R23 ;  /* 0x0000000216167210 */ /* 0x080fe8000783e017 */
[-C--:B------:R-:W-:Y:S02]  /*ad00*/  IADD3.X R23, RZ, R3.reuse, R15, P1, P0 ;  /* 0x00000003ff177210 */ /* 0x080fe40000fe040f */
[-C--:B------:R-:W-:Y:S04]  /*ad10*/  IADD3 R30, P1, P0, R30, R2.reuse, R31 ;  /* 0x000000021e1e7210 */ /* 0x080fe8000783e01f */
[-C--:B------:R-:W-:Y:S02]  /*ad20*/  IADD3.X R31, RZ, R3.reuse, R28, P1, P0 ;  /* 0x00000003ff1f7210 */ /* 0x080fe40000fe041c */
[----:B--2---:R-:W-:Y:S04]  /*ad30*/  IADD3 R4, -R20, 0x10, RZ ;  /* 0x0000001014047810 */ /* 0x004fe80007ffe1ff */
[----:B------:R-:W-:Y:S04]  /*ad40*/  LOP3.LUT R4, R4, 0xf, RZ, 0xc0, !PT ;  /* 0x0000000f04047812 */ /* 0x000fe800078ec0ff */
[----:B------:R-:W-:Y:S02]  /*ad50*/  IADD3 R2, P1, P0, R4, R2, R132 ;  /* 0x0000000204027210 */ /* 0x000fe4000783e084 */
[C---:B-1----:R-:W-:Y:S03]  /*ad60*/  HMMA.16816.F32.BF16 R4, R168.reuse, R8, RZ ;  /* 0x00000008a804723c */ /* 0x042fe600000418ff */
[----:B------:R-:W-:Y:S02]  /*ad70*/  IADD3.X R3, RZ, R3, R29, P1, P0 ;  /* 0x00000003ff037210 */ /* 0x000fe40000fe041d */
[----:B------:R-:W-:Y:S02]  /*ad80*/  ISETP.NE.U32.AND P1, PT, R36, RZ, PT ;  /* 0x000000ff2400720c */ /* 0x000fe40003f25070 */
[----:B------:R1:W5:Y:S01]  /*ad90*/  LDL.LU R36, [R1+0x1f0] ;  /* 0x0001f00001247983 */ /* 0x0003620000300800 */
[C---:B------:R-:W-:Y:S01]  /*ada0*/  HMMA.16816.F32.BF16 R8, R168.reuse, R10, RZ ;  /* 0x0000000aa808723c */ /* 0x040fe200000418ff */
[----:B------:R-:W-:Y:S03]  /*adb0*/  ISETP.NE.U32.AND P0, PT, R0, RZ, PT ;  /* 0x000000ff0000720c */ /* 0x000fe60003f05070 */
[----:B------:R-:W2:Y:S05]  /*adc0*/  LDL R132, [R1+0x14] ;  /* 0x0000140001847983 */ /* 0x000eaa0000100800 */
[----:B------:R-:W3:Y:S05]  /*add0*/  LDL R0, [R1+0x18] ;  /* 0x0000180001007983 */ /* 0x000eea0000100800 */
[----:B------:R4:W-:Y:S01]  /*ade0*/  LDGSTS.E.BYPASS.LTC128B.128.ZFILL [R133+0x1100], [R12.64], P1 ;  /* 0x011000000c857fae */ /* 0x0009e20008941d46 */
[----:B------:R-:W-:Y:S04]  /*adf0*/  ISETP.NE.U32.AND P1, PT, R21, RZ, PT ;  /* 0x000000ff1500720c */ /* 0x000fe80003f25070 */
[----:B------:R1:W-:Y:S01]  /*ae00*/  LDGSTS.E.BYPASS.LTC128B.128.ZFILL [R133+0x3100], [R22.64], P0 ;  /* 0x0310000016857fae */ /* 0x0003e20008141d46 */
[----:B------:R-:W-:Y:S08]  /*ae10*/  ISETP.NE.U32.AND P0, PT, R20, RZ, PT ;  /* 0x000000ff1400720c */ /* 0x000ff00003f05070 */
[----:B------:R1:W-:Y:S05]  /*ae20*/  LDGSTS.E.BYPASS.LTC128B.128.ZFILL [R133+0x5100], [R30.64], P1 ;  /* 0x051000001e857fae */ /* 0x0003ea0008941d46 */
[----:B------:R1:W-:Y:S05]  /*ae30*/  LDGSTS.E.BYPASS.LTC128B.128.ZFILL [R133+0x7100], [R2.64], P0 ;  /* 0x0710000002857fae */ /* 0x0003ea0008141d46 */
[----:B------:R-:W0:Y:S01]  /*ae40*/  LDGDEPBAR ;  /* 0x00000000000079af */ /* 0x000e220000000000 */
[C---:B----4-:R-:W-:Y:S08]  /*ae50*/  HMMA.16816.F32.BF16 R12, R168.reuse, R16, RZ ;  /* 0x00000010a80c723c */ /* 0x050ff000000418ff */
[C---:B------:R-:W-:Y:S08]  /*ae60*/  HMMA.16816.F32.BF16 R16, R168.reuse, R18, RZ ;  /* 0x00000012a810723c */ /* 0x040ff000000418ff */
[C---:B-1----:R-:W-:Y:S01]  /*ae70*/  HMMA.16816.F32.BF16 R20, R168.reuse, R24, RZ ;  /* 0x00000018a814723c */ /* 0x042fe200000418ff */
[----:B------:R-:W4:Y:S07]  /*ae80*/  LDL R3, [R1+0x1c] ;  /* 0x00001c0001037983 */ /* 0x000f2e0000100800 */
[C---:B------:R-:W-:Y:S01]  /*ae90*/  HMMA.16816.F32.BF16 R24, R168.reuse, R26, RZ ;  /* 0x0000001aa818723c */ /* 0x040fe200000418ff */
[----:B------:R-:W4:Y:S05]  /*aea0*/  LDL R133, [R1+0x10] ;  /* 0x0000100001857983 */ /* 0x000f2a0000100800 */
[----:B------:R-:W4:Y:S02]  /*aeb0*/  LDL R2, [R1+0x24] ;  /* 0x0000240001027983 */ /* 0x000f240000100800 */
        /* <DEDUP_REMOVED lines=39> */
[C---:B------:R-:W-:Y:S08]  /*b130*/  HMMA.16816.F32.BF16 R8, R200.reuse, R178, R8 ;  /* 0x000000b2c808723c */ /* 0x040ff00000041808 */
[C---:B------:R-:W-:Y:S08]  /*b140*/  HMMA.16816.F32.BF16 R12, R200.reuse, R180, R12 ;  /* 0x000000b4c80c723c */ /* 0x040ff0000004180c */
[C---:B------:R-:W-:Y:S08]  /*b150*/  HMMA.16816.F32.BF16 R16, R200.reuse, R182, R16 ;  /* 0x000000b6c810723c */ /* 0x040ff00000041810 */
[C---:B--2---:R-:W-:Y:S08]  /*b160*/  HMMA.16816.F32.BF16 R20, R200.reuse, R184, R20 ;  /* 0x000000b8c814723c */ /* 0x044ff00000041814 */
[C---:B------:R-:W-:Y:S01]  /*b170*/  HMMA.16816.F32.BF16 R24, R200.reuse, R186, R24 ;  /* 0x000000bac818723c */ /* 0x040fe20000041818 */
[----:B------:R1:W-:Y:S07]  /*b180*/  LDSM.16.M88.4 R184, [R132] ;  /* 0x0000000084b8783b */ /* 0x0003ee0000000200 */
[C---:B---3--:R-:W-:Y:S08]  /*b190*/  HMMA.16816.F32.BF16 R28, R200.reuse, R188, R28 ;  /* 0x000000bcc81c723c */ /* 0x048ff0000004181c */
[----:B------:R-:W-:Y:S01]  /*b1a0*/  HMMA.16816.F32.BF16 R32, R200, R190, R32 ;  /* 0x000000bec820723c */ /* 0x000fe20000041820 */
[----:B------:R2:W-:Y:S05]  /*b1b0*/  LDSM.16.M88.4 R188, [R0] ;  /* 0x0000000000bc783b */ /* 0x0005ea0000000200 */
[----:B-1----:R-:W3:Y:S05]  /*b1c0*/  LDL R132, [R1+0x2c] ;  /* 0x00002c0001847983 */ /* 0x002eea0000100800 */
[----:B----4-:R1:W4:Y:S05]  /*b1d0*/  LDSM.16.M88.4 R176, [R3] ;  /* 0x0000000003b0783b */ /* 0x01032a0000000200 */
[----:B--2---:R-:W2:Y:S05]  /*b1e0*/  LDL R0, [R1+0x28] ;  /* 0x0000280001007983 */ /* 0x004eaa0000100800 */
[----:B------:R-:W4:Y:S05]  /*b1f0*/  LDSM.16.M88.4 R180, [R133] ;  /* 0x0000000085b4783b */ /* 0x000f2a0000000200 */
[----:B-1----:R-:W2:Y:S01]  /*b200*/  LDL R3, [R1+0x20] ;  /* 0x0000200001037983 */ /* 0x002ea20000100800 */
[C---:B----4-:R-:W-:Y:S08]  /*b210*/  HMMA.16816.F32.BF16 R4, R204.reuse, R176, R4 ;  /* 0x000000b0cc04723c */ /* 0x050ff00000041804 */
[C---:B------:R-:W-:Y:S01]  /*b220*/  HMMA.16816.F32.BF16 R8, R204.reuse, R178, R8 ;  /* 0x000000b2cc08723c */ /* 0x040fe20000041808 */
[----:B------:R-:W1:Y:S07]  /*b230*/  LDSM.16.M88.4 R176, [R250+0x2000] ;  /* 0x00200000fab0783b */ /* 0x000e6e0000000200 */
[C---:B------:R-:W-:Y:S08]  /*b240*/  HMMA.16816.F32.BF16 R12, R204.reuse, R180, R12 ;  /* 0x000000b4cc0c723c */ /* 0x040ff0000004180c */
[C---:B------:R-:W-:Y:S01]  /*b250*/  HMMA.16816.F32.BF16 R16, R204.reuse, R182, R16 ;  /* 0x000000b6cc10723c */ /* 0x040fe20000041810 */
[----:B------:R-:W4:Y:S07]  /*b260*/  LDSM.16.M88.4 R180, [R250+0x2800] ;  /* 0x00280000fab4783b */ /* 0x000f2e0000000200 */
[C---:B------:R-:W-:Y:S08]  /*b270*/  HMMA.16816.F32.BF16 R20, R204.reuse, R184, R20 ;  /* 0x000000b8cc14723c */ /* 0x040ff00000041814 */
[C---:B------:R-:W-:Y:S01]  /*b280*/  HMMA.16816.F32.BF16 R24, R204.reuse, R186, R24 ;  /* 0x000000bacc18723c */ /* 0x040fe20000041818 */
[----:B------:R-:W4:Y:S07]  /*b290*/  LDSM.16.M88.4 R184, [R250+0x3000] ;  /* 0x00300000fab8783b */ /* 0x000f2e0000000200 */
[C---:B------:R-:W-:Y:S08]  /*b2a0*/  HMMA.16816.F32.BF16 R28, R204.reuse, R188, R28 ;  /* 0x000000bccc1c723c */ /* 0x040ff0000004181c */
[----:B------:R-:W-:Y:S01]  /*b2b0*/  HMMA.16816.F32.BF16 R32, R204, R190, R32 ;  /* 0x000000becc20723c */ /* 0x000fe20000041820 */
[----:B------:R-:W4:Y:S07]  /*b2c0*/  LDSM.16.M88.4 R188, [R250+0x3800] ;  /* 0x00380000fabc783b */ /* 0x000f2e0000000200 */
[C---:B-1----:R-:W-:Y:S08]  /*b2d0*/  HMMA.16816.F32.BF16 R4, R208.reuse, R176, R4 ;  /* 0x000000b0d004723c */ /* 0x042ff00000041804 */
[C---:B------:R-:W-:Y:S01]  /*b2e0*/  HMMA.16816.F32.BF16 R8, R208.reuse, R178, R8 ;  /* 0x000000b2d008723c */ /* 0x040fe20000041808 */
[----:B------:R-:W1:Y:S07]  /*b2f0*/  LDSM.16.M88.4 R176, [R249+-0x4000] ;  /* 0xffc00000f9b0783b */ /* 0x000e6e0000000200 */
[C---:B----4-:R-:W-:Y:S08]  /*b300*/  HMMA.16816.F32.BF16 R12, R208.reuse, R180, R12 ;  /* 0x000000b4d00c723c */ /* 0x050ff0000004180c */
[C---:B------:R-:W-:Y:S01]  /*b310*/  HMMA.16816.F32.BF16 R16, R208.reuse, R182, R16 ;  /* 0x000000b6d010723c */ /* 0x040fe20000041810 */
[----:B------:R-:W4:Y:S07]  /*b320*/  LDSM.16.M88.4 R180, [R249+-0x3800] ;  /* 0xffc80000f9b4783b */ /* 0x000f2e0000000200 */
[C---:B------:R-:W-:Y:S08]  /*b330*/  HMMA.16816.F32.BF16 R20, R208.reuse, R184, R20 ;  /* 0x000000b8d014723c */ /* 0x040ff00000041814 */
[C---:B------:R-:W-:Y:S01]  /*b340*/  HMMA.16816.F32.BF16 R24, R208.reuse, R186, R24 ;  /* 0x000000bad018723c */ /* 0x040fe20000041818 */
[----:B------:R-:W4:Y:S07]  /*b350*/  LDSM.16.M88.4 R184, [R249+-0x3000] ;  /* 0xffd00000f9b8783b */ /* 0x000f2e0000000200 */
[C---:B------:R-:W-:Y:S08]  /*b360*/  HMMA.16816.F32.BF16 R28, R208.reuse, R188, R28 ;  /* 0x000000bcd01c723c */ /* 0x040ff0000004181c */
[----:B------:R-:W-:Y:S01]  /*b370*/  HMMA.16816.F32.BF16 R32, R208, R190, R32 ;  /* 0x000000bed020723c */ /* 0x000fe20000041820 */
[----:B------:R-:W-:Y:S07]  /*b380*/  LDSM.16.M88.4 R188, [R248+0x4000] ;  /* 0x00400000f8bc783b */ /* 0x000fee0000000200 */
[C---:B-1----:R-:W-:Y:S08]  /*b390*/  HMMA.16816.F32.BF16 R4, R212.reuse, R176, R4 ;  /* 0x000000b0d404723c */ /* 0x042ff00000041804 */
[C---:B------:R-:W-:Y:S01]  /*b3a0*/  HMMA.16816.F32.BF16 R8, R212.reuse, R178, R8 ;  /* 0x000000b2d408723c */ /* 0x040fe20000041808 */
[----:B------:R-:W1:Y:S07]  /*b3b0*/  LDSM.16.M88.4 R176, [R249+-0x2800] ;  /* 0xffd80000f9b0783b */ /* 0x000e6e0000000200 */
[C---:B----4-:R-:W-:Y:S08]  /*b3c0*/  HMMA.16816.F32.BF16 R12, R212.reuse, R180, R12 ;  /* 0x000000b4d40c723c */ /* 0x050ff0000004180c */
[C---:B------:R-:W-:Y:S01]  /*b3d0*/  HMMA.16816.F32.BF16 R16, R212.reuse, R182, R16 ;  /* 0x000000b6d410723c */ /* 0x040fe20000041810 */
[----:B------:R-:W4:Y:S07]  /*b3e0*/  LDSM.16.M88.4 R180, [R248+0x4800] ;  /* 0x00480000f8b4783b */ /* 0x000f2e0000000200 */
[C---:B------:R-:W-:Y:S08]  /*b3f0*/  HMMA.16816.F32.BF16 R20, R212.reuse, R184, R20 ;  /* 0x000000b8d414723c */ /* 0x040ff00000041814 */
[C---:B------:R-:W-:Y:S01]  /*b400*/  HMMA.16816.F32.BF16 R24, R212.reuse, R186, R24 ;  /* 0x000000bad418723c */ /* 0x040fe20000041818 */
[----:B------:R-:W-:Y:S07]  /*b410*/  LDSM.16.M88.4 R184, [R248+0x5800] ;  /* 0x00580000f8b8783b */ /* 0x000fee0000000200 */
[C---:B-1----:R-:W-:Y:S08]  /*b420*/  HMMA.16816.F32.BF16 R28, R212.reuse, R176, R28 ;  /* 0x000000b0d41c723c */ /* 0x042ff0000004181c */
[----:B------:R-:W-:Y:S01]  /*b430*/  HMMA.16816.F32.BF16 R32, R212, R178, R32 ;  /* 0x000000b2d420723c */ /* 0x000fe20000041820 */
[----:B------:R-:W1:Y:S07]  /*b440*/  LDSM.16.M88.4 R176, [R248+0x5000] ;  /* 0x00500000f8b0783b */ /* 0x000e6e0000000200 */
[C---:B------:R-:W-:Y:S08]  /*b450*/  HMMA.16816.F32.BF16 R4, R216.reuse, R188, R4 ;  /* 0x000000bcd804723c */ /* 0x040ff00000041804 */
[C---:B------:R-:W-:Y:S08]  /*b460*/  HMMA.16816.F32.BF16 R8, R216.reuse, R190, R8 ;  /* 0x000000bed808723c */ /* 0x040ff00000041808 */
[C---:B----4-:R-:W-:Y:S08]  /*b470*/  HMMA.16816.F32.BF16 R12, R216.reuse, R180, R12 ;  /* 0x000000b4d80c723c */ /* 0x050ff0000004180c */
[C---:B------:R-:W-:Y:S01]  /*b480*/  HMMA.16816.F32.BF16 R16, R216.reuse, R182, R16 ;  /* 0x000000b6d810723c */ /* 0x040fe20000041810 */
[----:B------:R4:W-:Y:S07]  /*b490*/  LDSM.16.M88.4 R180, [R2] ;  /* 0x0000000002b4783b */ /* 0x0009ee0000000200 */
[C---:B-1----:R-:W-:Y:S08]  /*b4a0*/  HMMA.16816.F32.BF16 R20, R216.reuse, R176, R20 ;  /* 0x000000b0d814723c */ /* 0x042ff00000041814 */
[C---:B------:R-:W-:Y:S01]  /*b4b0*/  HMMA.16816.F32.BF16 R24, R216.reuse, R178, R24 ;  /* 0x000000b2d818723c */ /* 0x040fe20000041818 */
[----:B----4-:R-:W4:Y:S07]  /*b4c0*/  LDL R2, [R1+0x34] ;  /* 0x0000340001027983 */ /* 0x010f2e0000100800 */
[C---:B------:R-:W-:Y:S01]  /*b4d0*/  HMMA.16816.F32.BF16 R28, R216.reuse, R184, R28 ;  /* 0x000000b8d81c723c */ /* 0x040fe2000004181c */
[----:B---3--:R1:W3:Y:S07]  /*b4e0*/  LDSM.16.M88.4 R188, [R132] ;  /* 0x0000000084bc783b */ /* 0x0082ee0000000200 */
[----:B------:R-:W-:Y:S01]  /*b4f0*/  HMMA.16816.F32.BF16 R32, R216, R186, R32 ;  /* 0x000000bad820723c */ /* 0x000fe20000041820 */
[----:B--2---:R2:W-:Y:S05]  /*b500*/  LDSM.16.M88.4 R184, [R0] ;  /* 0x0000000000b8783b */ /* 0x0045ea0000000200 */
[----:B-1----:R-:W4:Y:S05]  /*b510*/  LDL R132, [R1+0xc] ;  /* 0x00000c0001847983 */ /* 0x002f2a0000100800 */
[----:B------:R1:W1:Y:S01]  /*b520*/  LDSM.16.M88.4 R176, [R3] ;  /* 0x0000000003b0783b */ /* 0x0002620000000200 */
[C---:B---3--:R-:W-:Y:S04]  /*b530*/  HMMA.16816.F32.BF16 R4, R220.reuse, R188, R4 ;  /* 0x000000bcdc04723c */ /* 0x048fe80000041804 */
[----:B--2---:R-:W2:Y:S04]  /*b540*/  LDL R0, [R1+0x38] ;  /* 0x0000380001007983 */ /* 0x004ea80000100800 */
[C---:B------:R-:W-:Y:S01]  /*b550*/  HMMA.16816.F32.BF16 R8, R220.reuse, R190, R8 ;  /* 0x000000bedc08723c */ /* 0x040fe20000041808 */
[----:B------:R-:W-:Y:S05]  /*b560*/  LDSM.16.M88.4 R188, [R250+0x4800] ;  /* 0x00480000fabc783b */ /* 0x000fea0000000200 */
[----:B-1----:R-:W3:Y:S02]  /*b570*/  LDL R3, [R1+0x30] ;  /* 0x0000300001037983 */ /* 0x002ee40000100800 */
        /* <DEDUP_REMOVED lines=32> */
[----:B------:R-:W4:Y:S07]  /*b780*/  LDSM.16.M88.4 R180, [R248+0x7800] ;  /* 0x00780000f8b4783b */ /* 0x000f2e0000000200 */
[C---:B------:R-:W-:Y:S08]  /*b790*/  HMMA.16816.F32.BF16 R4, R232.reuse, R184, R4 ;  /* 0x000000b8e804723c */ /* 0x040ff00000041804 */
[C---:B------:R-:W-:Y:S08]  /*b7a0*/  HMMA.16816.F32.BF16 R8, R232.reuse, R186, R8 ;  /* 0x000000bae808723c */ /* 0x040ff00000041808 */
[C---:B-1----:R-:W-:Y:S08]  /*b7b0*/  HMMA.16816.F32.BF16 R12, R232.reuse, R176, R12 ;  /* 0x000000b0e80c723c */ /* 0x042ff0000004180c */
[C---:B------:R-:W-:Y:S08]  /*b7c0*/  HMMA.16816.F32.BF16 R16, R232.reuse, R178, R16 ;  /* 0x000000b2e810723c */ /* 0x040ff00000041810 */
[C---:B------:R-:W-:Y:S08]  /*b7d0*/  HMMA.16816.F32.BF16 R20, R232.reuse, R188, R20 ;  /* 0x000000bce814723c */ /* 0x040ff00000041814 */
[C---:B------:R-:W-:Y:S01]  /*b7e0*/  HMMA.16816.F32.BF16 R24, R232.reuse, R190, R24 ;  /* 0x000000bee818723c */ /* 0x040fe20000041818 */
[----:B----4-:R1:W-:Y:S07]  /*b7f0*/  LDSM.16.M88.4 R188, [R2] ;  /* 0x0000000002bc783b */ /* 0x0103ee0000000200 */
[C---:B------:R-:W-:Y:S08]  /*b800*/  HMMA.16816.F32.BF16 R28, R232.reuse, R180, R28 ;  /* 0x000000b4e81c723c */ /* 0x040ff0000004181c */
[----:B------:R-:W-:Y:S01]  /*b810*/  HMMA.16816.F32.BF16 R32, R232, R182, R32 ;  /* 0x000000b6e820723c */ /* 0x000fe20000041820 */
[----:B------:R-:W-:Y:S05]  /*b820*/  LDSM.16.M88.4 R180, [R250+0x6000] ;  /* 0x00600000fab4783b */ /* 0x000fea0000000200 */
[----:B-1----:R-:W4:Y:S05]  /*b830*/  LDL R2, [R1+0x6c] ;  /* 0x00006c0001027983 */ /* 0x002f2a0000100800 */
[----:B------:R-:W1:Y:S05]  /*b840*/  LDSM.16.M88.4 R176, [R132] ;  /* 0x0000000084b0783b */ /* 0x000e6a0000000200 */
[----:B---3--:R-:W3:Y:S01]  /*b850*/  LDSM.16.M88.4 R184, [R3] ;  /* 0x0000000003b8783b */ /* 0x008ee20000000200 */
[C---:B-1----:R-:W-:Y:S08]  /*b860*/  HMMA.16816.F32.BF16 R4, R236.reuse, R176, R4 ;  /* 0x000000b0ec04723c */ /* 0x042ff00000041804 */
[C---:B------:R-:W-:Y:S01]  /*b870*/  HMMA.16816.F32.BF16 R8, R236.reuse, R178, R8 ;  /* 0x000000b2ec08723c */ /* 0x040fe20000041808 */
[----:B--2---:R1:W2:Y:S05]  /*b880*/  LDSM.16.M88.4 R176, [R0] ;  /* 0x0000000000b0783b */ /* 0x0042aa0000000200 */
[----:B-1----:R-:W4:Y:S02]  /*b890*/  LDL R0, [R1+0x8c] ;  /* 0x00008c0001007983 */ /* 0x002f240000100800 */
[C---:B---3--:R-:W-:Y:S08]  /*b8a0*/  HMMA.16816.F32.BF16 R12, R236.reuse, R184, R12 ;  /* 0x000000b8ec0c723c */ /* 0x048ff0000004180c */
[C---:B------:R-:W-:Y:S01]  /*b8b0*/  HMMA.16816.F32.BF16 R16, R236.reuse, R186, R16 ;  /* 0x000000baec10723c */ /* 0x040fe20000041810 */
[----:B------:R-:W1:Y:S07]  /*b8c0*/  LDSM.16.M88.4 R184, [R250+0x6800] ;  /* 0x00680000fab8783b */ /* 0x000e6e0000000200 */
[C---:B------:R-:W-:Y:S08]  /*b8d0*/  HMMA.16816.F32.BF16 R20, R236.reuse, R188, R20 ;  /* 0x000000bcec14723c */ /* 0x040ff00000041814 */
[C---:B------:R-:W-:Y:S01]  /*b8e0*/  HMMA.16816.F32.BF16 R24, R236.reuse, R190, R24 ;  /* 0x000000beec18723c */ /* 0x040fe20000041818 */
[----:B------:R-:W-:Y:S07]  /*b8f0*/  LDSM.16.M88.4 R188, [R249] ;  /* 0x00000000f9bc783b */ /* 0x000fee0000000200 */
[C---:B--2---:R-:W-:Y:S08]  /*b900*/  HMMA.16816.F32.BF16 R28, R236.reuse, R176, R28 ;  /* 0x000000b0ec1c723c */ /* 0x044ff0000004181c */
[----:B------:R-:W-:Y:S01]  /*b910*/  HMMA.16816.F32.BF16 R32, R236, R178, R32 ;  /* 0x000000b2ec20723c */ /* 0x000fe20000041820 */
[----:B------:R-:W2:Y:S07]  /*b920*/  LDSM.16.M88.4 R176, [R250+0x7000] ;  /* 0x00700000fab0783b */ /* 0x000eae0000000200 */
[C---:B------:R-:W-:Y:S08]  /*b930*/  HMMA.16816.F32.BF16 R4, R240.reuse, R180, R4 ;  /* 0x000000b4f004723c */ /* 0x040ff00000041804 */
[C---:B------:R-:W-:Y:S01]  /*b940*/  HMMA.16816.F32.BF16 R8, R240.reuse, R182, R8 ;  /* 0x000000b6f008723c */ /* 0x040fe20000041808 */
[----:B------:R-:W3:Y:S07]  /*b950*/  LDSM.16.M88.4 R180, [R250+0x7800] ;  /* 0x00780000fab4783b */ /* 0x000eee0000000200 */
[C---:B-1----:R-:W-:Y:S08]  /*b960*/  HMMA.16816.F32.BF16 R12, R240.reuse, R184, R12 ;  /* 0x000000b8f00c723c */ /* 0x042ff0000004180c */
[C---:B------:R-:W-:Y:S01]  /*b970*/  HMMA.16816.F32.BF16 R16, R240.reuse, R186, R16 ;  /* 0x000000baf010723c */ /* 0x040fe20000041810 */
[----:B------:R-:W-:Y:S07]  /*b980*/  LDSM.16.M88.4 R184, [R249+0x1800] ;  /* 0x00180000f9b8783b */ /* 0x000fee0000000200 */
[C---:B--2---:R-:W-:Y:S08]  /*b990*/  HMMA.16816.F32.BF16 R20, R240.reuse, R176, R20 ;  /* 0x000000b0f014723c */ /* 0x044ff00000041814 */
[C---:B------:R-:W-:Y:S01]  /*b9a0*/  HMMA.16816.F32.BF16 R24, R240.reuse, R178, R24 ;  /* 0x000000b2f018723c */ /* 0x040fe20000041818 */
[----:B------:R-:W1:Y:S07]  /*b9b0*/  LDSM.16.M88.4 R176, [R249+0x800] ;  /* 0x00080000f9b0783b */ /* 0x000e6e0000000200 */
[C---:B---3--:R-:W-:Y:S08]  /*b9c0*/  HMMA.16816.F32.BF16 R28, R240.reuse, R180, R28 ;  /* 0x000000b4f01c723c */ /* 0x048ff0000004181c */
[----:B------:R-:W-:Y:S01]  /*b9d0*/  HMMA.16816.F32.BF16 R32, R240, R182, R32 ;  /* 0x000000b6f020723c */ /* 0x000fe20000041820 */
[----:B------:R-:W2:Y:S01]  /*b9e0*/  LDSM.16.M88.4 R180, [R249+0x1000] ;  /* 0x00100000f9b4783b */ /* 0x000ea20000000200 */
[----:B------:R-:W-:Y:S04]  /*b9f0*/  DEPBAR.LE SB0, 0x0 ;  /* 0x000080000000791a */ /* 0x000fe80000000000 */
[----:B------:R-:W-:Y:S02]  /*ba00*/  BAR.SYNC.DEFER_BLOCKING 0x0 ;  /* 0x0000000000007b1d */ /* 0x000fe40000010000 */
[C---:B------:R-:W-:Y:S08]  /*ba10*/  HMMA.16816.F32.BF16 R4, R244.reuse, R188, R4 ;  /* 0x000000bcf404723c */ /* 0x040ff00000041804 */
[C---:B------:R-:W-:Y:S08]  /*ba20*/  HMMA.16816.F32.BF16 R8, R244.reuse, R190, R8 ;  /* 0x000000bef408723c */ /* 0x040ff00000041808 */
[C---:B-1----:R-:W-:Y:S08]  /*ba30*/  HMMA.16816.F32.BF16 R12, R244.reuse, R176, R12 ;  /* 0x000000b0f40c723c */ /* 0x042ff0000004180c */
[C---:B------:R-:W-:Y:S08]  /*ba40*/  HMMA.16816.F32.BF16 R16, R244.reuse, R178, R16 ;  /* 0x000000b2f410723c */ /* 0x040ff00000041810 */
[C---:B--2---:R-:W-:Y:S08]  /*ba50*/  HMMA.16816.F32.BF16 R20, R244.reuse, R180, R20 ;  /* 0x000000b4f414723c */ /* 0x044ff00000041814 */
[C---:B------:R-:W-:Y:S08]  /*ba60*/  HMMA.16816.F32.BF16 R24, R244.reuse, R182, R24 ;  /* 0x000000b6f418723c */ /* 0x040ff00000041818 */
[C---:B------:R-:W-:Y:S08]  /*ba70*/  HMMA.16816.F32.BF16 R28, R244.reuse, R184, R28 ;  /* 0x000000b8f41c723c */ /* 0x040ff0000004181c */
[----:B------:R-:W-:Y:S03]  /*ba80*/  HMMA.16816.F32.BF16 R32, R244, R186, R32 ;  /* 0x000000baf420723c */ /* 0x000fe60000041820 */
[----:B----4-:R-:W-:Y:S11]  /*ba90*/  ISETP.GT.AND P0, PT, R2, R0, PT ;  /* 0x000000000200720c */ /* 0x010ff60003f04270 */
        /* <DEDUP_REMOVED lines=9> */
[----:B------:R-:W4:Y:S04]  /*bb30*/  LDL R178, [R1+0xa4] ;  /* 0x0000a40001b27983 */ /* 0x000f280000100800 */
[----:B------:R-:W4:Y:S04]  /*bb40*/  LDL R179, [R1+0x158] ;  /* 0x0001580001b37983 */ /* 0x000f280000100800 */
[----:B------:R-:W4:Y:S01]  /*bb50*/  LDL R190, [R1+0x7c] ;  /* 0x00007c0001be7983 */ /* 0x000f220000100800 */
[--C-:B-1----:R-:W-:Y:S02]  /*bb60*/  SHF.R.S32.HI R0, RZ, 0x1f, R132.reuse ;  /* 0x0000001fff007819 */ /* 0x102fe40000011484 */
[----:B------:R-:W-:Y:S01]  /*bb70*/  SHF.R.S32.HI R133, RZ, 0x1f, R132 ;  /* 0x0000001fff857819 */ /* 0x000fe20000011484 */
[----:B------:R-:W4:Y:S01]  /*bb80*/  LDL R191, [R1+0x80] ;  /* 0x0000800001bf7983 */ /* 0x000f220000100800 */
[-C--:B------:R-:W-:Y:S02]  /*bb90*/  LEA.HI R0, R0, R132.reuse, RZ, 0x3 ;  /* 0x0000008400007211 */ /* 0x080fe400078f18ff */
[----:B------:R-:W-:Y:S01]  /*bba0*/  LEA.HI R133, R133, R132, RZ, 0x3 ;  /* 0x0000008485857211 */ /* 0x000fe200078f18ff */
[----:B------:R-:W4:Y:S01]  /*bbb0*/  LDL R188, [R1+0x84] ;  /* 0x0000840001bc7983 */ /* 0x000f220000100800 */
[----:B------:R-:W-:Y:S02]  /*bbc0*/  LOP3.LUT R0, R0, 0xfffffff8, RZ, 0xc0, !PT ;  /* 0xfffffff800007812 */ /* 0x000fe400078ec0ff */
[----:B------:R-:W-:Y:S01]  /*bbd0*/  SHF.R.S32.HI R133, RZ, 0x3, R133 ;  /* 0x00000003ff857819 */ /* 0x000fe20000011485 */
[----:B------:R-:W4:Y:S02]  /*bbe0*/  LDL R189, [R1+0x64] ;  /* 0x0000640001bd7983 */ /* 0x000f240000100800 */
[----:B------:R-:W-:Y:S02]  /*bbf0*/  IMAD.IADD R0, R132, 0x1, -R0 ;  /* 0x0000000184007824 */ /* 0x000fe400078e0a00 */
[----:B------:R-:W4:Y:S02]  /*bc00*/  LDL R132, [R1+0xb8] ;  /* 0x0000b80001847983 */ /* 0x000f240000100800 */
[----:B------:R-:W-:Y:S02]  /*bc10*/  IMAD R0, R0, 0x20, R133 ;  /* 0x0000002000007824 */ /* 0x000fe400078e0285 */
[----:B--2---:R-:W-:Y:S01]  /*bc20*/  IMAD R2, R2, 0x40, R3 ;  /* 0x0000004002027824 */ /* 0x004fe200078e0203 */
[----:B---3--:R-:W2:Y:S04]  /*bc30*/  LDL R177, [R1+0x15c] ;  /* 0x00015c0001b17983 */ /* 0x008ea80000100800 */
[----:B------:R-:W-:Y:S05]  /*bc40*/  IADD3 R2, R2, -0x40, R0 ;  /* 0xffffffc002027810 */ /* 0x000fea0007ffe000 */
[----:B------:R-:W-:Y:S04]  /*bc50*/  @P2 IMAD.HI.U32 R3, R2, c[0x0][0x2bc], RZ ;  /* 0x0000af0002032a27 */ /* 0x000fe800078e00ff */
[----:B------:R-:W-:Y:S01]  /*bc60*/  IMAD.MOV.U32 R0, RZ, RZ, R2 ;  /* 0x000000ffff007224 */ /* 0x000fe200078e0002 */
[----:B------:R-:W-:Y:S04]  /*bc70*/  @P2 SHF.R.U32.HI R0, RZ, c[0x0][0x2c0], R3 ;  /* 0x0000b000ff002a19 */ /* 0x000fe80000011603 */
[----:B------:R-:W-:Y:S01]  /*bc80*/  @!P6 IADD3 R3, P0, R0, R176, RZ ;  /* 0x000000b00003e210 */ /* 0x000fe20007f1e0ff */
[----:B----4-:R-:W-:Y:S01]  /*bc90*/  IMAD.SHL.U32 R186, R190, 0x2, RZ ;  /* 0x00000002beba7824 */ /* 0x010fe200078e00ff */
[----:B------:R-:W3:Y:S01]  /*bca0*/  LDL R176, [R1+0x160] ;  /* 0x0001600001b07983 */ /* 0x000ee20000100800 */
[----:B------:R-:W-:Y:S02]  /*bcb0*/  IMAD.SHL.U32 R185, R191, 0x2, RZ ;  /* 0x00000002bfb97824 */ /* 0x000fe400078e00ff */
[----:B------:R-:W-:Y:S01]  /*bcc0*/  IMAD.SHL.U32 R184, R188, 0x2, RZ ;  /* 0x00000002bcb87824 */ /* 0x000fe200078e00ff */
[----:B------:R-:W-:Y:S01]  /*bcd0*/  @!P6 LEA.HI.X.SX32 R133, R0, R132, 0x1, P0 ;  /* 0x000000840085e211 */ /* 0x000fe200000f0eff */
[----:B------:R-:W-:Y:S01]  /*bce0*/  IMAD.MOV R0, RZ, RZ, -R0 ;  /* 0x000000ffff007224 */ /* 0x000fe200078e0a00 */
[C---:B------:R-:W-:Y:S03]  /*bcf0*/  @!P6 LEA R132, P0, R3.reuse, c[0x0][0x2a0], 0x2 ;  /* 0x0000a8000384ea11 */ /* 0x040fe600078010ff */
[----:B------:R-:W-:Y:S01]  /*bd00*/  IMAD R183, R0, c[0x0][0x2b8], R2 ;  /* 0x0000ae0000b77a24 */ /* 0x000fe200078e0202 */
[----:B------:R-:W-:Y:S03]  /*bd10*/  @!P6 LEA.HI.X R133, R3, c[0x0][0x2a4], R133, 0x2, P0 ;  /* 0x0000a9000385ea11 */ /* 0x000fe600000f1485 */
[C---:B------:R-:W-:Y:S01]  /*bd20*/  IMAD.WIDE.U32 R2, R183.reuse, c[0x0][0x1e0], RZ ;  /* 0x00007800b7027a25 */ /* 0x040fe200078e00ff */
[----:B------:R-:W-:Y:S01]  /*bd30*/  SHF.R.S32.HI R0, RZ, 0x1f, R183 ;  /* 0x0000001fff007819 */ /* 0x000fe200000114b7 */
[----:B------:R1:W4:Y:S04]  /*bd40*/  @!P6 LDG.E R182, [R132.64] ;  /* 0x0000000684b6e981 */ /* 0x000328000c1e1900 */
[----:B------:R1:W-:Y:S01]  /*bd50*/  STL [R1+0x68], R183 ;  /* 0x000068b701007387 */ /* 0x0003e20000100800 */
[----:B------:R-:W-:Y:S04]  /*bd60*/  IMAD R0, R0, c[0x0][0x1e0], RZ ;  /* 0x0000780000007a24 */ /* 0x000fe800078e02ff */
[----:B------:R-:W-:Y:S04]  /*bd70*/  IMAD R0, R183, c[0x0][0x1e4], R0 ;  /* 0x00007900b7007a24 */ /* 0x000fe800078e0200 */
[----:B------:R-:W-:Y:S01]  /*bd80*/  IMAD.IADD R3, R3, 0x1, R0 ;  /* 0x0000000103037824 */ /* 0x000fe200078e0200 */
[----:B-1----:R-:W3:Y:S01]  /*bd90*/  LDL R132, [R1+0x164] ;  /* 0x0001640001847983 */ /* 0x002ee20000100800 */
[----:B------:R-:W-:Y:S01]  /*bda0*/  IMAD.SHL.U32 R183, R189, 0x2, RZ ;  /* 0x00000002bdb77824 */ /* 0x000fe200078e00ff */
[----:B--2---:R-:W-:Y:S02]  /*bdb0*/  SHF.L.U64.HI R181, R191, 0x1, R177 ;  /* 0x00000001bfb57819 */ /* 0x004fe400000102b1 */
[----:B----4-:R-:W-:Y:S01]  /*bdc0*/  SHF.R.S32.HI R133, RZ, 0x1f, R182 ;  /* 0x0000001fff857819 */ /* 0x010fe200000114b6 */
[----:B------:R1:W-:Y:S01]  /*bdd0*/  STL [R1+0x60], R182 ;  /* 0x000060b601007387 */ /* 0x0003e20000100800 */
[----:B------:R-:W-:Y:S04]  /*bde0*/  IMAD.WIDE.U32 R2, R182, c[0x0][0x1f0], R2 ;  /* 0x00007c00b6027a25 */ /* 0x000fe800078e0002 */
[----:B------:R-:W-:Y:S01]  /*bdf0*/  IMAD R133, R133, c[0x0][0x1f0], RZ ;  /* 0x00007c0085857a24 */ /* 0x000fe200078e02ff */
[----:B------:R-:W-:Y:S02]  /*be00*/  IADD3 R0, P0, R180, R2, RZ ;  /* 0x00000002b4007210 */ /* 0x000fe40007f1e0ff */
[----:B---3--:R-:W-:Y:S01]  /*be10*/  SHF.L.U64.HI R180, R188, 0x1, R176 ;  /* 0x00000001bcb47819 */ /* 0x008fe200000102b0 */
[----:B------:R-:W-:Y:S05]  /*be20*/  IMAD R133, R182, c[0x0][0x1f4], R133 ;  /* 0x00007d00b6857a24 */ /* 0x000fea00078e0285 */
[----:B------:R-:W-:Y:S02]  /*be30*/  IADD3.X R133, R178, R3, R133, P0, !PT ;  /* 0x00000003b2857210 */ /* 0x000fe400007fe485 */
[C---:B------:R-:W-:Y:S04]  /*be40*/  LEA R178, P0, R0.reuse, c[0x0][0x1c8], 0x1 ;  /* 0x0000720000b27a11 */ /* 0x040fe800078008ff */
[----:B------:R-:W-:Y:S02]  /*be50*/  LEA.HI.X R133, R0, c[0x0][0x1cc], R133, 0x1, P0 ;  /* 0x0000730000857a11 */ /* 0x000fe400000f0c85 */
[----:B-1----:R-:W-:Y:S02]  /*be60*/  SHF.L.U64.HI R182, R190, 0x1, R179 ;  /* 0x00000001beb67819 */ /* 0x002fe400000102b3 */
[----:B------:R-:W-:Y:S01]  /*be70*/  SHF.L.U64.HI R179, R189, 0x1, R132 ;  /* 0x00000001bdb37819 */ /* 0x000fe20000010284 */
[----:B------:R-:W-:-:S05]  /*be80*/  BRA.DIV ~URZ, `(.L_x_1064) ;  /* 0x000065527f007947 */ /* 0x000fca000b800000 */
[----:B------:R1:W2:Y:S02]  /*be90*/  SHFL.IDX PT, R132, R133, RZ, 0x181f ;  /* 0x00181fff85847589 */ /* 0x0002a400000e0000 */
.L_x_1093:
[----:B------:R-:W-:-:S05]  /*bea0*/  BRA.DIV ~URZ, `(.L_x_1065) ;  /* 0x000065a27f007947 */ /* 0x000fca000b800000 */
[----:B------:R-:W3:Y:S04]  /*beb0*/  LDL R176, [R1+0x5c] ;  /* 0x00005c0001b07983 */ /* 0x000ee80000100800 */
[----:B------:R-:W4:Y:S04]  /*bec0*/  LDL R187, [R1+0x58] ;  /* 0x0000580001bb7983 */ /* 0x000f280000100800 */
[----:B------:R-:W1:Y:S01]  /*bed0*/  SHFL.IDX PT, R0, R178, RZ, 0x181f ;  /* 0x00181fffb2007589 */ /* 0x000e6200000e0000 */
[----:B---3--:R-:W-:Y:S04]  /*bee0*/  IADD3 R2, -R176, 0x10, RZ ;  /* 0x00000010b0027810 */ /* 0x008fe80007ffe1ff */
[----:B------:R-:W-:Y:S04]  /*bef0*/  LOP3.LUT R2, R2, 0xf, RZ, 0xc0, !PT ;  /* 0x0000000f02027812 */ /* 0x000fe800078ec0ff */
[----:B-1----:R-:W-:Y:S04]  /*bf00*/  IADD3 R2, P1, P0, R2, R0, R183 ;  /* 0x0000000002027210 */ /* 0x002fe8000783e0b7 */
[----:B--2---:R-:W-:Y:S02]  /*bf10*/  IADD3.X R3, RZ, R132, R179, P1, P0 ;  /* 0x00000084ff037210 */ /* 0x004fe40000fe04b3 */
[----:B------:R-:W-:Y:S11]  /*bf20*/  ISETP.NE.U32.AND P0, PT, R176, RZ, PT ;  /* 0x000000ffb000720c */ /* 0x000ff60003f05070 */
[----:B------:R-:W-:Y:S02]  /*bf30*/  @!UPT UIADD3 URZ, URZ, URZ, URZ ;  /* 0x0000003f3f3ff290 */ /* 0x000fe4000fffe03f */
[----:B------:R-:W-:Y:S01]  /*bf40*/  @!PT LDS RZ, [RZ] ;  /* 0x00000000fffff984 */ /* 0x000fe20000000800 */
[----:B------:R-:W-:Y:S01]  /*bf50*/  @!PT LDS RZ, [RZ] ;  /* 0x00000000fffff984 */ /* 0x000fe20000000800 */
[----:B----4-:R1:W-:Y:S02]  /*bf60*/  LDGSTS.E.BYPASS.LTC128B.128.ZFILL [R187+0x10100], [R2.64], P0 ;  /* 0x1010000002bb7fae */ /* 0x0103e40008141d46 */
[----:B-1----:R-:W-:Y:S05]  /*bf70*/  IADD3 R2, P0, R0, R184, RZ ;  /* 0x000000b800027210 */ /* 0x002fea0007f1e0ff */
[----:B------:R-:W-:Y:S05]  /*bf80*/  IMAD.X R3, R132, 0x1, R180, P0 ;  /* 0x0000000184037824 */ /* 0x000fea00000e06b4 */
[----:B------:R1:W-:Y:S02]  /*bf90*/  LDGSTS.E.BYPASS.LTC128B.128 [R187+0x12100], [R2.64], !P5 ;  /* 0x1210000002bb7fae */ /* 0x0003e4000e901d46 */
[----:B-1----:R-:W-:Y:S05]  /*bfa0*/  IADD3 R2, P0, R0, R185, RZ ;  /* 0x000000b900027210 */ /* 0x002fea0007f1e0ff */
[----:B------:R-:W-:Y:S01]  /*bfb0*/  IMAD.X R3, R132, 0x1, R181, P0 ;  /* 0x0000000184037824 */ /* 0x000fe200000e06b5 */
[----:B------:R-:W-:Y:S02]  /*bfc0*/  IADD3 R176, P0, R0, R186, RZ ;  /* 0x000000ba00b07210 */ /* 0x000fe40007f1e0ff */
[----:B------:R1:W2:Y:S03]  /*bfd0*/  SHFL.IDX PT, R0, R178, 0x1, 0x181f ;  /* 0x00381f00b2007f89 */ /* 0x0002a600000e0000 */
[----:B------:R-:W-:Y:S01]  /*bfe0*/  IMAD.X R177, R132, 0x1, R182, P0 ;  /* 0x0000000184b17824 */ /* 0x000fe200000e06b6 */
[----:B------:R1:W-:Y:S04]  /*bff0*/  LDGSTS.E.BYPASS.LTC128B.128 [R187+0x14100], [R2.64], !P4 ;  /* 0x1410000002bb7fae */ /* 0x0003e8000e101d46 */
[----:B------:R1:W3:Y:S04]  /*c000*/  SHFL.IDX PT, R132, R133, 0x1, 0x181f ;  /* 0x00381f0085847f89 */ /* 0x0002e800000e0000 */
[----:B------:R1:W-:Y:S02]  /*c010*/  LDGSTS.E.BYPASS.LTC128B.128 [R187+0x16100], [R176.64], !P3 ;  /* 0x16100000b0bb7fae */ /* 0x0003e4000d901d46 */
.L_x_1094:
[----:B-1----:R-:W4:Y:S04]  /*c020*/  LDL.LU R2, [R1+0x5c] ;  /* 0x00005c0001027983 */ /* 0x002f280000300800 */
[----:B---3--:R-:W3:Y:S01]  /*c030*/  LDL R133, [R1+0x58] ;  /* 0x0000580001857983 */ /* 0x008ee20000100800 */
[C---:B----4-:R-:W-:Y:S02]  /*c040*/  ISETP.NE.U32.AND P0, PT, R2.reuse, RZ, PT ;  /* 0x000000ff0200720c */ /* 0x050fe40003f05070 */
[----:B------:R-:W-:Y:S04]  /*c050*/  IADD3 R2, -R2, 0x10, RZ ;  /* 0x0000001002027810 */ /* 0x000fe80007ffe1ff */
[----:B------:R-:W-:Y:S04]  /*c060*/  LOP3.LUT R2, R2, 0xf, RZ, 0xc0, !PT ;  /* 0x0000000f02027812 */ /* 0x000fe800078ec0ff */
[----:B--2---:R-:W-:Y:S04]  /*c070*/  IADD3 R2, P2, P1, R2, R0, R183 ;  /* 0x0000000002027210 */ /* 0x004fe8000795e0b7 */
[----:B------:R-:W-:Y:S02]  /*c080*/  IADD3.X R3, RZ, R132, R179, P2, P1 ;  /* 0x00000084ff037210 */ /* 0x000fe400017e24b3 */
[C---:B------:R-:W-:Y:S03]  /*c090*/  IADD3 R176, P1, R0.reuse, R185, RZ ;  /* 0x000000b900b07210 */ /* 0x040fe60007f3e0ff */
[----:B------:R-:W-:Y:S01]  /*c0a0*/  @!PT LDS RZ, [RZ] ;  /* 0x00000000fffff984 */ /* 0x000fe20000000800 */
[----:B------:R-:W-:Y:S01]  /*c0b0*/  @!PT LDS RZ, [RZ] ;  /* 0x00000000fffff984 */ /* 0x000fe20000000800 */
[----:B------:R-:W-:Y:S01]  /*c0c0*/  @!PT LDS RZ, [RZ] ;  /* 0x00000000fffff984 */ /* 0x000fe20000000800 */
[----:B---3--:R1:W-:Y:S01]  /*c0d0*/  LDGSTS.E.BYPASS.LTC128B.128.ZFILL [R133+0x11100], [R2.64], P0 ;  /* 0x1110000002857fae */ /* 0x0083e20008141d46 */
[----:B------:R-:W-:Y:S01]  /*c0e0*/  IADD3 R178, P0, R0, R184, RZ ;  /* 0x000000b800b27210 */ /* 0x000fe20007f1e0ff */
[C---:B------:R-:W-:Y:S04]  /*c0f0*/  IMAD.X R177, R132.reuse, 0x1, R181, P1 ;  /* 0x0000000184b17824 */ /* 0x040fe800008e06b5 */
[----:B------:R-:W-:Y:S05]  /*c100*/  IMAD.X R179, R132, 0x1, R180, P0 ;  /* 0x0000000184b37824 */ /* 0x000fea00000e06b4 */
[----:B------:R2:W-:Y:S04]  /*c110*/  LDGSTS.E.BYPASS.LTC128B.128 [R133+0x13100], [R178.64], !P5 ;  /* 0x13100000b2857fae */ /* 0x0005e8000e901d46 */
[----:B------:R2:W-:Y:S01]  /*c120*/  LDGSTS.E.BYPASS.LTC128B.128 [R133+0x15100], [R176.64], !P4 ;  /* 0x15100000b0857fae */ /* 0x0005e2000e101d46 */
[----:B-1----:R-:W-:Y:S05]  /*c130*/  IADD3 R2, P0, R0, R186, RZ ;  /* 0x000000ba00027210 */ /* 0x002fea0007f1e0ff */
[----:B------:R-:W-:Y:S05]  /*c140*/  IMAD.X R3, R132, 0x1, R182, P0 ;  /* 0x0000000184037824 */ /* 0x000fea00000e06b6 */
[----:B------:R2:W-:Y:S03]  /*c150*/  LDGSTS.E.BYPASS.LTC128B.128 [R133+0x17100], [R2.64], !P3 ;  /* 0x1710000002857fae */ /* 0x0005e6000d901d46 */
.L_x_1063:
[----:B------:R-:W-:Y:S05]  /*c160*/  BSYNC B0 ;  /* 0x0000000000007941 */ /* 0x000fea0003800000 */
.L_x_1062:
        /* <DEDUP_REMOVED lines=34> */
[----:B------:R-:W1:Y:S02]  /*c390*/  SHFL.BFLY PT, R0, R132, 0x2, 0x1f ;  /* 0x0c401f0084007f89 */ /* 0x000e6400000e0000 */
[----:B-1----:R-:W-:Y:S05]  /*c3a0*/  FMNMX.FTZ R132, R132, R0, !PT ;  /* 0x0000000084847209 */ /* 0x002fea0007810000 */
[----:B------:R-:W1:Y:S02]  /*c3b0*/  SHFL.BFLY PT, R133, R132, 0x1, 0x1f ;  /* 0x0c201f0084857f89 */ /* 0x000e6400000e0000 */
[----:B-1----:R-:W-:Y:S02]  /*c3c0*/  FMNMX.FTZ R133, R132, R133, !PT ;  /* 0x0000008584857209 */ /* 0x002fe40007810000 */
[----:B------:R-:W1:Y:S02]  /*c3d0*/  SHFL.BFLY PT, R132, R176, 0x2, 0x1f ;  /* 0x0c401f00b0847f89 */ /* 0x000e6400000e0000 */
[----:B-1----:R-:W-:Y:S05]  /*c3e0*/  FMNMX.FTZ R132, R176, R132, !PT ;  /* 0x00000084b0847209 */ /* 0x002fea0007810000 */
[----:B------:R1:W2:Y:S02]  /*c3f0*/  SHFL.BFLY PT, R0, R132, 0x1, 0x1f ;  /* 0x0c201f0084007f89 */ /* 0x0002a400000e0000 */
.L_x_1095:
        /* <DEDUP_REMOVED lines=21> */
[--C-:B------:R-:W-:Y:S01]  /*c550*/  FFMA.FTZ R179, R28, c[0x0][0x2d0], -R132.reuse ;  /* 0x0000b4001cb37a23 */ /* 0x100fe20000010884 */
[----:B------:R-:W-:Y:S01]  /*c560*/  MOV R28, R24 ;  /* 0x00000018001c7202 */ /* 0x000fe20000000f00 */
[--C-:B------:R-:W-:Y:S02]  /*c570*/  FFMA.FTZ R9, R9, c[0x0][0x2d0], -R132.reuse ;  /* 0x0000b40009097a23 */ /* 0x100fe40000010884 */
[--C-:B------:R-:W-:Y:S02]  /*c580*/  FFMA.FTZ R8, R8, c[0x0][0x2d0], -R132.reuse ;  /* 0x0000b40008087a23 */ /* 0x100fe40000010884 */
[----:B------:R-:W-:Y:S01]  /*c590*/  FFMA.FTZ R132, R33, c[0x0][0x2d0], -R132 ;  /* 0x0000b40021847a23 */ /* 0x000fe20000010884 */
[----:B------:R-:W-:Y:S02]  /*c5a0*/  MOV R33, R29 ;  /* 0x0000001d00217202 */ /* 0x000fe40000000f00 */
[----:B------:R-:W-:Y:S01]  /*c5b0*/  MOV R29, R25 ;  /* 0x00000019001d7202 */ /* 0x000fe20000000f00 */
[----:B------:R-:W-:Y:S01]  /*c5c0*/  MUFU.EX2 R8, R8 ;  /* 0x0000000800087308 */ /* 0x000fe20000000800 */
[----:B------:R-:W-:Y:S09]  /*c5d0*/  MOV R25, R20 ;  /* 0x0000001400197202 */ /* 0x000ff20000000f00 */
[----:B------:R-:W1:Y:S10]  /*c5e0*/  MUFU.EX2 R9, R9 ;  /* 0x0000000900097308 */ /* 0x000e740000000800 */
[----:B------:R-:W-:Y:S01]  /*c5f0*/  MUFU.EX2 R132, R132 ;  /* 0x0000008400847308 */ /* 0x000fe20000000800 */
[C---:B---3--:R-:W-:Y:S01]  /*c600*/  FFMA.FTZ R0, R2.reuse, R177, R4 ;  /* 0x000000b102007223 */ /* 0x048fe20000010004 */
[----:B-1----:R-:W-:Y:S01]  /*c610*/  F2FP.BF16.PACK_AB R178, R9, R8 ;  /* 0x0000000809b2723e */ /* 0x002fe200000010ff */
[----:B------:R-:W-:Y:S02]  /*c620*/  FMUL.FTZ R17, R2, R153 ;  /* 0x0000009902117220 */ /* 0x000fe40000410000 */
[C---:B------:R-:W-:Y:S01]  /*c630*/  FADD.FTZ R5, R176.reuse, R0 ;  /* 0x00000000b0057221 */ /* 0x040fe20000010000 */
[----:B------:R-:W-:Y:S01]  /*c640*/  F2FP.BF16.PACK_AB R176, R176, R4 ;  /* 0x00000004b0b0723e */ /* 0x000fe200000010ff */
[C---:B------:R-:W-:Y:S02]  /*c650*/  FMUL.FTZ R4, R3.reuse, c[0x0][0x2d0] ;  /* 0x0000b40003047a20 */ /* 0x040fe40000410000 */
[----:B------:R-:W-:Y:S02]  /*c660*/  FADD.FTZ R0, -R3, R135 ;  /* 0x0000008703007221 */ /* 0x000fe40000010100 */
[--C-:B------:R-:W-:Y:S02]  /*c670*/  FFMA.FTZ R6, R6, c[0x0][0x2d0], -R4.reuse ;  /* 0x0000b40006067a23 */ /* 0x100fe40000010804 */
[--C-:B------:R-:W-:Y:S02]  /*c680*/  FFMA.FTZ R7, R7, c[0x0][0x2d0], -R4.reuse ;  /* 0x0000b40007077a23 */ /* 0x100fe40000010804 */
        /* <DEDUP_REMOVED lines=18> */
[----:B------:R-:W-:Y:S02]  /*c7b0*/  FFMA.FTZ R35, R35, c[0x0][0x2d0], -R4 ;  /* 0x0000b40023237a23 */ /* 0x000fe40000010804 */
[C---:B------:R-:W-:Y:S02]  /*c7c0*/  FMUL.FTZ R4, R2.reuse, R164 ;  /* 0x000000a402047220 */ /* 0x040fe40000410000 */
[----:B------:R-:W2:Y:S01]  /*c7d0*/  LDL R164, [R1] ;  /* 0x0000000001a47983 */ /* 0x000ea20000100800 */
[----:B------:R-:W-:Y:S02]  /*c7e0*/  FMUL.FTZ R32, R2, R136 ;  /* 0x0000008802207220 */ /* 0x000fe40000410000 */
[----:B------:R-:W-:Y:S01]  /*c7f0*/  FMUL.FTZ R0, R0, c[0x0][0x2d0] ;  /* 0x0000b40000007a20 */ /* 0x000fe20000410000 */
[----:B------:R-:W3:Y:S01]  /*c800*/  LDL.LU R136, [R1+0x88] ;  /* 0x0000880001887983 */ /* 0x000ee20000300800 */
[C---:B------:R-:W-:Y:S01]  /*c810*/  FMUL.FTZ R24, R2.reuse, R144 ;  /* 0x0000009002187220 */ /* 0x040fe20000410000 */
[----:B------:R-:W-:Y:S01]  /*c820*/  MOV R144, R25 ;  /* 0x0000001900907202 */ /* 0x000fe20000000f00 */
[----:B------:R-:W-:Y:S01]  /*c830*/  FMUL.FTZ R25, R2, R145 ;  /* 0x0000009102197220 */ /* 0x000fe20000410000 */
[----:B------:R-:W-:Y:S01]  /*c840*/  MOV R145, R10 ;  /* 0x0000000a00917202 */ /* 0x000fe20000000f00 */
[----:B------:R-:W1:Y:S01]  /*c850*/  MUFU.EX2 R0, R0 ;  /* 0x0000000000007308 */ /* 0x000e620000000800 */
[----:B------:R-:W-:Y:S01]  /*c860*/  MOV R10, R33 ;  /* 0x00000021000a7202 */ /* 0x000fe20000000f00 */
[----:B------:R-:W-:Y:S02]  /*c870*/  FADD.FTZ R5, R8, R5 ;  /* 0x0000000508057221 */ /* 0x000fe40000010000 */
[C---:B------:R-:W-:Y:S02]  /*c880*/  FMUL.FTZ R33, R2.reuse, R137 ;  /* 0x0000008902217220 */ /* 0x040fe40000410000 */
[----:B------:R-:W-:Y:S02]  /*c890*/  FADD.FTZ R188, R9, R5 ;  /* 0x0000000509bc7221 */ /* 0x000fe40000010000 */
[C---:B------:R-:W-:Y:S01]  /*c8a0*/  FMUL.FTZ R5, R2.reuse, R165 ;  /* 0x000000a502057220 */ /* 0x040fe20000410000 */
[----:B------:R-:W-:Y:S01]  /*c8b0*/  MOV R165, R35 ;  /* 0x0000002300a57202 */ /* 0x000fe20000000f00 */
[C---:B------:R-:W-:Y:S01]  /*c8c0*/  FMUL.FTZ R8, R2.reuse, R160 ;  /* 0x000000a002087220 */ /* 0x040fe20000410000 */
[----:B------:R-:W-:Y:S01]  /*c8d0*/  MOV R160, R34 ;  /* 0x0000002200a07202 */ /* 0x000fe20000000f00 */
[C---:B------:R-:W-:Y:S01]  /*c8e0*/  FMUL.FTZ R16, R2.reuse, R152 ;  /* 0x0000009802107220 */ /* 0x040fe20000410000 */
[----:B------:R-:W-:Y:S01]  /*c8f0*/  MUFU.EX2 R189, R189 ;  /* 0x000000bd00bd7308 */ /* 0x000fe20000000800 */
[C---:B------:R-:W-:Y:S02]  /*c900*/  FMUL.FTZ R12, R2.reuse, R156 ;  /* 0x0000009c020c7220 */ /* 0x040fe40000410000 */
[C---:B------:R-:W-:Y:S01]  /*c910*/  FMUL.FTZ R21, R2.reuse, R149 ;  /* 0x0000009502157220 */ /* 0x040fe20000410000 */
[----:B------:R-:W-:Y:S01]  /*c920*/  MOV R149, R179 ;  /* 0x000000b300957202 */ /* 0x000fe20000000f00 */
[C---:B------:R-:W-:Y:S02]  /*c930*/  FMUL.FTZ R13, R2.reuse, R157 ;  /* 0x0000009d020d7220 */ /* 0x040fe40000410000 */
[----:B------:R-:W4:Y:S01]  /*c940*/  LDL R157, [R1+0x4] ;  /* 0x00000400019d7983 */ /* 0x000f220000100800 */
[----:B------:R-:W-:Y:S01]  /*c950*/  FMUL.FTZ R9, R2, R161 ;  /* 0x000000a102097220 */ /* 0x000fe20000410000 */
[----:B------:R-:W-:Y:S01]  /*c960*/  MOV R161, R31 ;  /* 0x0000001f00a17202 */ /* 0x000fe20000000f00 */
[----:B------:R-:W-:Y:S01]  /*c970*/  MUFU.EX2 R156, R134 ;  /* 0x00000086009c7308 */ /* 0x000fe20000000800 */
[C---:B-1----:R-:W-:Y:S01]  /*c980*/  FMUL.FTZ R7, R0.reuse, R167 ;  /* 0x000000a700077220 */ /* 0x042fe20000410000 */
[----:B------:R-:W-:Y:S01]  /*c990*/  MOV R167, R10 ;  /* 0x0000000a00a77202 */ /* 0x000fe20000000f00 */
[C---:B------:R-:W-:Y:S02]  /*c9a0*/  FMUL.FTZ R10, R0.reuse, R162 ;  /* 0x000000a2000a7220 */ /* 0x040fe40000410000 */
[----:B------:R-:W2:Y:S01]  /*c9b0*/  LDL R162, [R1+0x3c] ;  /* 0x00003c0001a27983 */ /* 0x000ea20000100800 */
[C---:B------:R-:W-:Y:S02]  /*c9c0*/  FMUL.FTZ R34, R0.reuse, R138 ;  /* 0x0000008a00227220 */ /* 0x040fe40000410000 */
[C---:B------:R-:W-:Y:S02]  /*c9d0*/  FMUL.FTZ R35, R0.reuse, R139 ;  /* 0x0000008b00237220 */ /* 0x040fe40000410000 */
[C---:B------:R-:W-:Y:S01]  /*c9e0*/  FMUL.FTZ R14, R0.reuse, R158 ;  /* 0x0000009e000e7220 */ /* 0x040fe20000410000 */
[----:B------:R-:W-:Y:S01]  /*c9f0*/  MUFU.EX2 R134, R187 ;  /* 0x000000bb00867308 */ /* 0x000fe20000000800 */
[C---:B------:R-:W-:Y:S01]  /*ca00*/  FMUL.FTZ R6, R0.reuse, R166 ;  /* 0x000000a600067220 */ /* 0x040fe20000410000 */
[----:B------:R-:W-:Y:S01]  /*ca10*/  MOV R166, R11 ;  /* 0x0000000b00a67202 */ /* 0x000fe20000000f00 */
[C---:B------:R-:W-:Y:S02]  /*ca20*/  FMUL.FTZ R11, R0.reuse, R163 ;  /* 0x000000a3000b7220 */ /* 0x040fe40000410000 */
[C---:B------:R-:W-:Y:S02]  /*ca30*/  FMUL.FTZ R15, R0.reuse, R159 ;  /* 0x0000009f000f7220 */ /* 0x040fe40000410000 */
[C---:B------:R-:W-:Y:S01]  /*ca40*/  FMUL.FTZ R18, R0.reuse, R154 ;  /* 0x0000009a00127220 */ /* 0x040fe20000410000 */
[----:B------:R-:W-:Y:S01]  /*ca50*/  MOV R154, R145 ;  /* 0x00000091009a7202 */ /* 0x000fe20000000f00 */
[C---:B------:R-:W-:Y:S01]  /*ca60*/  FMUL.FTZ R19, R0.reuse, R155 ;  /* 0x0000009b00137220 */ /* 0x040fe20000410000 */
[----:B------:R-:W1:Y:S01]  /*ca70*/  MUFU.EX2 R158, R135 ;  /* 0x00000087009e7308 */ /* 0x000e620000000800 */
[C---:B------:R-:W-:Y:S01]  /*ca80*/  FMUL.FTZ R22, R0.reuse, R150 ;  /* 0x0000009600167220 */ /* 0x040fe20000410000 */
[----:B------:R-:W-:Y:S01]  /*ca90*/  MOV R155, R144 ;  /* 0x00000090009b7202 */ /* 0x000fe20000000f00 */
[----:B------:R-:W-:Y:S02]  /*caa0*/  FMUL.FTZ R23, R0, R151 ;  /* 0x0000009700177220 */ /* 0x000fe40000410000 */
[----:B------:R-:W-:Y:S01]  /*cab0*/  FMUL.FTZ R20, R2, R148 ;  /* 0x0000009402147220 */ /* 0x000fe20000410000 */
[----:B------:R-:W-:Y:S01]  /*cac0*/  MOV R148, R28 ;  /* 0x0000001c00947202 */ /* 0x000fe20000000f00 */
[----:B------:R-:W-:Y:S02]  /*cad0*/  FMUL.FTZ R26, R0, R146 ;  /* 0x00000092001a7220 */ /* 0x000fe40000410000 */
[C---:B------:R-:W-:Y:S01]  /*cae0*/  FMUL.FTZ R28, R2.reuse, R140 ;  /* 0x0000008c021c7220 */ /* 0x040fe20000410000 */
[----:B------:R-:W-:Y:S01]  /*caf0*/  MOV R140, R29 ;  /* 0x0000001d008c7202 */ /* 0x000fe20000000f00 */
[----:B------:R-:W-:Y:S01]  /*cb00*/  FMUL.FTZ R29, R2, R141 ;  /* 0x0000008d021d7220 */ /* 0x000fe20000410000 */
[----:B------:R-:W-:Y:S01]  /*cb10*/  MOV R141, R27 ;  /* 0x0000001b008d7202 */ /* 0x000fe20000000f00 */
[C---:B------:R-:W-:Y:S01]  /*cb20*/  FMUL.FTZ R27, R0.reuse, R147 ;  /* 0x00000093001b7220 */ /* 0x040fe20000410000 */
[----:B------:R-:W-:Y:S01]  /*cb30*/  MUFU.EX2 R144, R185 ;  /* 0x000000b900907308 */ /* 0x000fe20000000800 */
[----:B------:R-:W-:Y:S01]  /*cb40*/  FMUL.FTZ R31, R0, R143 ;  /* 0x0000008f001f7220 */ /* 0x000fe20000410000 */
[----:B------:R-:W-:Y:S01]  /*cb50*/  MOV R163, R141 ;  /* 0x0000008d00a37202 */ /* 0x000fe20000000f00 */
[C---:B-----5:R-:W-:Y:S01]  /*cb60*/  FMUL.FTZ R36, R2.reuse, R36 ;  /* 0x0000002402247220 */ /* 0x060fe20000410000 */
[----:B------:R-:W-:Y:S01]  /*cb70*/  MOV R159, R140 ;  /* 0x0000008c009f7202 */ /* 0x000fe20000000f00 */
[C---:B------:R-:W-:Y:S02]  /*cb80*/  FMUL.FTZ R37, R2.reuse, R37 ;  /* 0x0000002502257220 */ /* 0x040fe40000410000 */
[C---:B------:R-:W-:Y:S02]  /*cb90*/  FMUL.FTZ R40, R2.reuse, R40 ;  /* 0x0000002802287220 */ /* 0x040fe40000410000 */
[----:B------:R-:W-:Y:S01]  /*cba0*/  FMUL.FTZ R41, R2, R41 ;  /* 0x0000002902297220 */ /* 0x000fe20000410000 */
[----:B-1----:R-:W-:Y:S01]  /*cbb0*/  F2FP.BF16.PACK_AB R179, R158, R156 ;  /* 0x0000009c9eb3723e */ /* 0x002fe200000010ff */
        /* <DEDUP_REMOVED lines=44> */
[C---:B------:R-:W-:Y:S01]  /*ce80*/  FMUL.FTZ R117, R2.reuse, R117 ;  /* 0x0000007502757220 */ /* 0x040fe20000410000 */
[----:B-1----:R-:W-:Y:S01]  /*ce90*/  MOV R163, R149 ;  /* 0x0000009500a37202 */ /* 0x002fe20000000f00 */
[C---:B------:R-:W-:Y:S02]  /*cea0*/  FMUL.FTZ R120, R2.reuse, R120 ;  /* 0x0000007802787220 */ /* 0x040fe40000410000 */
[C---:B------:R-:W-:Y:S02]  /*ceb0*/  FMUL.FTZ R121, R2.reuse, R121 ;  /* 0x0000007902797220 */ /* 0x040fe40000410000 */
        /* <DEDUP_REMOVED lines=55> */
[----:B---3--:R-:W-:Y:S01]  /*d230*/  FFMA.FTZ R152, R0, R136, R177 ;  /* 0x0000008800987223 */ /* 0x008fe200000100b1 */
[----:B------:R-:W-:Y:S01]  /*d240*/  F2FP.BF16.PACK_AB R177, R153, R177 ;  /* 0x000000b199b1723e */ /* 0x000fe200000010ff */
[----:B------:R-:W1:Y:S01]  /*d250*/  LDSM.16.MT88.4 R136, [R251] ;  /* 0x00000000fb88783b */ /* 0x000e620000004200 */
[----:B------:R-:W-:Y:S07]  /*d260*/  FADD.FTZ R0, R134, R188 ;  /* 0x000000bc86007221 */ /* 0x000fee0000010000 */
[----:B------:R-:W3:Y:S04]  /*d270*/  LDL R188, [R1+0x8c] ;  /* 0x00008c0001bc7983 */ /* 0x000ee80000100800 */
[----:B------:R-:W3:Y:S01]  /*d280*/  LDL.LU R187, [R1+0x6c] ;  /* 0x00006c0001bb7983 */ /* 0x000ee20000300800 */
[C---:B-1----:R-:W-:Y:S08]  /*d290*/  HMMA.16816.F32.BF16 R4, R176.reuse, R136, R4 ;  /* 0x00000088b004723c */ /* 0x042ff00000041804 */
[C---:B------:R-:W-:Y:S01]  /*d2a0*/  HMMA.16816.F32.BF16 R8, R176.reuse, R138, R8 ;  /* 0x0000008ab008723c */ /* 0x040fe20000041808 */
[----:B--2---:R-:W1:Y:S07]  /*d2b0*/  LDSM.16.MT88.4 R136, [R164] ;  /* 0x00000000a488783b */ /* 0x004e6e0000004200 */
[C---:B-1----:R-:W-:Y:S08]  /*d2c0*/  HMMA.16816.F32.BF16 R12, R176.reuse, R136, R12 ;  /* 0x00000088b00c723c */ /* 0x042ff0000004180c */
[C---:B------:R-:W-:Y:S01]  /*d2d0*/  HMMA.16816.F32.BF16 R16, R176.reuse, R138, R16 ;  /* 0x0000008ab010723c */ /* 0x040fe20000041810 */
[----:B------:R-:W1:Y:S07]  /*d2e0*/  LDSM.16.MT88.4 R136, [R252] ;  /* 0x00000000fc88783b */ /* 0x000e6e0000004200 */
[C---:B-1----:R-:W-:Y:S08]  /*d2f0*/  HMMA.16816.F32.BF16 R20, R176.reuse, R136, R20 ;  /* 0x00000088b014723c */ /* 0x042ff00000041814 */
[C---:B------:R-:W-:Y:S01]  /*d300*/  HMMA.16816.F32.BF16 R24, R176.reuse, R138, R24 ;  /* 0x0000008ab018723c */ /* 0x040fe20000041818 */
[----:B------:R1:W2:Y:S03]  /*d310*/  LDSM.16.MT88.4 R136, [R162] ;  /* 0x00000000a288783b */ /* 0x0002a60000004200 */
[----:B-1----:R-:W-:Y:S02]  /*d320*/  MOV R162, R167 ;  /* 0x000000a700a27202 */ /* 0x002fe40000000f00 */
[----:B------:R-:W-:Y:S02]  /*d330*/  MOV R167, R166 ;  /* 0x000000a600a77202 */ /* 0x000fe40000000f00 */
[----:B------:R-:W-:Y:S02]  /*d340*/  MOV R166, R2 ;  /* 0x0000000200a67202 */ /* 0x000fe40000000f00 */
[----:B------:R-:W1:Y:S10]  /*d350*/  MUFU.EX2 R2, R186 ;  /* 0x000000ba00027308 */ /* 0x000e740000000800 */
[----:B------:R-:W3:Y:S01]  /*d360*/  MUFU.EX2 R186, R181 ;  /* 0x000000b500ba7308 */ /* 0x000ee20000000800 */
[C---:B--2---:R-:W-:Y:S08]  /*d370*/  HMMA.16816.F32.BF16 R28, R176.reuse, R136, R28 ;  /* 0x00000088b01c723c */ /* 0x044ff0000004181c */
[C---:B------:R-:W-:Y:S01]  /*d380*/  HMMA.16816.F32.BF16 R32, R176.reuse, R138, R32 ;  /* 0x0000008ab020723c */ /* 0x040fe20000041820 */
[----:B------:R-:W2:Y:S01]  /*d390*/  LDSM.16.MT88.4 R136, [R251+0x2000] ;  /* 0x00200000fb88783b */ /* 0x000ea20000004200 */
[----:B------:R-:W-:Y:S02]  /*d3a0*/  MUFU.EX2 R181, R161 ;  /* 0x000000a100b57308 */ /* 0x000fe40000000800 */
[----:B-1----:R-:W-:Y:S04]  /*d3b0*/  FADD.FTZ R0, R2, R0 ;  /* 0x0000000002007221 */ /* 0x002fe80000010000 */
[----:B------:R-:W-:Y:S04]  /*d3c0*/  FADD.FTZ R0, R144, R0 ;  /* 0x0000000090007221 */ /* 0x000fe80000010000 */
[----:B------:R-:W1:Y:S01]  /*d3d0*/  MUFU.EX2 R180, R166 ;  /* 0x000000a600b47308 */ /* 0x000e620000000800 */
[----:B------:R-:W-:Y:S01]  /*d3e0*/  FADD.FTZ R0, R135, R0 ;  /* 0x0000000087007221 */ /* 0x000fe20000010000 */
[C---:B--2---:R-:W-:Y:S08]  /*d3f0*/  HMMA.16816.F32.BF16 R36, R176.reuse, R136, R36 ;  /* 0x00000088b024723c */ /* 0x044ff00000041824 */
[C---:B------:R-:W-:Y:S01]  /*d400*/  HMMA.16816.F32.BF16 R40, R176.reuse, R138, R40 ;  /* 0x0000008ab028723c */ /* 0x040fe20000041828 */
[----:B------:R-:W2:Y:S07]  /*d410*/  LDSM.16.MT88.4 R136, [R164+0x2000] ;  /* 0x00200000a488783b */ /* 0x000eae0000004200 */
[C---:B--2---:R-:W-:Y:S08]  /*d420*/  HMMA.16816.F32.BF16 R44, R176.reuse, R136, R44 ;  /* 0x00000088b02c723c */ /* 0x044ff0000004182c */
[C---:B------:R-:W-:Y:S01]  /*d430*/  HMMA.16816.F32.BF16 R48, R176.reuse, R138, R48 ;  /* 0x0000008ab030723c */ /* 0x040fe20000041830 */
[----:B------:R-:W2:Y:S02]  /*d440*/  LDSM.16.MT88.4 R136, [R252+0x2000] ;  /* 0x00200000fc88783b */ /* 0x000ea40000004200 */
[----:B---3--:R-:W-:Y:S05]  /*d450*/  ISETP.GT.AND P0, PT, R187, R188, PT ;  /* 0x000000bcbb00720c */ /* 0x008fea0003f04270 */
[C---:B--2---:R-:W-:Y:S08]  /*d460*/  HMMA.16816.F32.BF16 R52, R176.reuse, R136, R52 ;  /* 0x00000088b034723c */ /* 0x044ff00000041834 */
[C---:B------:R-:W-:Y:S01]  /*d470*/  HMMA.16816.F32.BF16 R56, R176.reuse, R138, R56 ;  /* 0x0000008ab038723c */ /* 0x040fe20000041838 */
[----:B----4-:R-:W2:Y:S07]  /*d480*/  LDSM.16.MT88.4 R136, [R157+0x2000] ;  /* 0x002000009d88783b */ /* 0x010eae0000004200 */
        /* <DEDUP_REMOVED lines=30> */
[----:B------:R-:W3:Y:S02]  /*d670*/  LDSM.16.MT88.4 R144, [R164+0x800] ;  /* 0x00080000a490783b */ /* 0x000ee40000004200 */
[----:B------:R-:W4:Y:S01]  /*d680*/  MUFU.EX2 R2, R154 ;  /* 0x0000009a00027308 */ /* 0x000f220000000800 */
[----:B------:R-:W-:Y:S02]  /*d690*/  F2FP.BF16.PACK_AB R139, R183, R184 ;  /* 0x000000b8b78b723e */ /* 0x000fe400000010ff */
[----:B-1----:R-:W-:Y:S05]  /*d6a0*/  F2FP.BF16.PACK_AB R177, R181, R180 ;  /* 0x000000b4b5b1723e */ /* 0x002fea00000010ff */
[C---:B------:R-:W-:Y:S02]  /*d6b0*/  HMMA.16816.F32.BF16 R4, R136.reuse, R140, R4 ;  /* 0x0000008c8804723c */ /* 0x040fe40000041804 */
[----:B------:R-:W-:Y:S03]  /*d6c0*/  MUFU.EX2 R176, R162 ;  /* 0x000000a200b07308 */ /* 0x000fe60000000800 */
[----:B--2---:R-:W-:Y:S03]  /*d6d0*/  FADD.FTZ R0, R134, R0 ;  /* 0x0000000086007221 */ /* 0x004fe60000010000 */
[C---:B------:R-:W-:Y:S01]  /*d6e0*/  HMMA.16816.F32.BF16 R8, R136.reuse, R142, R8 ;  /* 0x0000008e8808723c */ /* 0x040fe20000041808 */
[----:B------:R-:W1:Y:S03]  /*d6f0*/  LDSM.16.MT88.4 R140, [R252+0x800] ;  /* 0x00080000fc8c783b */ /* 0x000e660000004200 */
[----:B------:R-:W2:Y:S01]  /*d700*/  MUFU.EX2 R135, R159 ;  /* 0x0000009f00877308 */ /* 0x000ea20000000800 */
[----:B----4-:R-:W-:Y:S04]  /*d710*/  FADD.FTZ R0, R2, R0 ;  /* 0x0000000002007221 */ /* 0x010fe80000010000 */
[----:B------:R-:W-:Y:S05]  /*d720*/  FADD.FTZ R0, R148, R0 ;  /* 0x0000000094007221 */ /* 0x000fea0000010000 */
[----:B------:R-:W-:Y:S01]  /*d730*/  MUFU.EX2 R178, R167 ;  /* 0x000000a700b27308 */ /* 0x000fe20000000800 */
[C---:B---3--:R-:W-:Y:S03]  /*d740*/  HMMA.16816.F32.BF16 R12, R136.reuse, R144, R12 ;  /* 0x00000090880c723c */ /* 0x048fe6000004180c */
[C---:B--2---:R-:W-:Y:S05]  /*d750*/  FADD.FTZ R0, R135.reuse, R0 ;  /* 0x0000000087007221 */ /* 0x044fea0000010000 */
        /* <DEDUP_REMOVED lines=45> */
[----:B------:R-:W3:Y:S01]  /*da30*/  LDSM.16.MT88.4 R148, [R252+0x1000] ;  /* 0x00100000fc94783b */ /* 0x000ee20000004200 */
[----:B------:R-:W-:Y:S02]  /*da40*/  MUFU.EX2 R135, R160 ;  /* 0x000000a000877308 */ /* 0x000fe40000000800 */
[----:B------:R-:W-:Y:S02]  /*da50*/  F2FP.BF16.PACK_AB R136, R2, R134 ;  /* 0x000000860288723e */ /* 0x000fe400000010ff */
[----:B------:R-:W-:Y:S02]  /*da60*/  F2FP.BF16.PACK_AB R137, R189, R190 ;  /* 0x000000bebd89723e */ /* 0x000fe400000010ff */
[----:B------:R-:W-:Y:S04]  /*da70*/  F2FP.BF16.PACK_AB R139, R182, R191 ;  /* 0x000000bfb68b723e */ /* 0x000fe800000010ff */
[----:B------:R4:W4:Y:S03]  /*da80*/  MUFU.EX2 R2, R163 ;  /* 0x000000a300027308 */ /* 0x0009260000000800 */
[C---:B-1----:R-:W-:Y:S07]  /*da90*/  HMMA.16816.F32.BF16 R4, R136.reuse, R140, R4 ;  /* 0x0000008c8804723c */ /* 0x042fee0000041804 */
[----:B------:R-:W1:Y:S01]  /*daa0*/  MUFU.EX2 R134, R165 ;  /* 0x000000a500867308 */ /* 0x000e620000000800 */
[C---:B------:R-:W-:Y:S01]  /*dab0*/  HMMA.16816.F32.BF16 R8, R136.reuse, R142, R8 ;  /* 0x0000008e8808723c */ /* 0x040fe20000041808 */
[----:B------:R-:W3:Y:S07]  /*dac0*/  LDSM.16.MT88.4 R140, [R157+0x1000] ;  /* 0x001000009d8c783b */ /* 0x000eee0000004200 */
[C---:B--2---:R-:W-:Y:S01]  /*dad0*/  HMMA.16816.F32.BF16 R12, R136.reuse, R144, R12 ;  /* 0x00000090880c723c */ /* 0x044fe2000004180c */
[----:B----4-:R-:W-:Y:S03]  /*dae0*/  LDSM.16.MT88.4 R160, [R251+0x1800] ;  /* 0x00180000fba0783b */ /* 0x010fe60000004200 */
[----:B------:R-:W-:Y:S04]  /*daf0*/  FADD.FTZ R0, R2, R0 ;  /* 0x0000000002007221 */ /* 0x000fe80000010000 */
[C---:B------:R-:W-:Y:S01]  /*db00*/  HMMA.16816.F32.BF16 R16, R136.reuse, R146, R16 ;  /* 0x000000928810723c */ /* 0x040fe20000041810 */
[----:B------:R-:W2:Y:S03]  /*db10*/  LDSM.16.MT88.4 R144, [R251+0x3000] ;  /* 0x00300000fb90783b */ /* 0x000ea60000004200 */
[C---:B------:R-:W-:Y:S01]  /*db20*/  FADD.FTZ R0, R176.reuse, R0 ;  /* 0x00000000b0007221 */ /* 0x040fe20000010000 */
[----:B------:R-:W-:Y:S01]  /*db30*/  F2FP.BF16.PACK_AB R176, R176, R2 ;  /* 0x00000002b0b0723e */ /* 0x000fe200000010ff */
[----:B------:R-:W-:Y:S01]  /*db40*/  FADD.FTZ R2, R153, R152 ;  /* 0x0000009899027221 */ /* 0x000fe20000010000 */
[----:B-1----:R-:W-:Y:S01]  /*db50*/  F2FP.BF16.PACK_AB R179, R134, R135 ;  /* 0x0000008786b3723e */ /* 0x002fe200000010ff */
[C---:B---3--:R-:W-:Y:S01]  /*db60*/  HMMA.16816.F32.BF16 R20, R136.reuse, R148, R20 ;  /* 0x000000948814723c */ /* 0x048fe20000041814 */
[----:B------:R-:W-:Y:S03]  /*db70*/  LDSM.16.MT88.4 R152, [R164+0x1800] ;  /* 0x00180000a498783b */ /* 0x000fe60000004200 */
[----:B------:R-:W-:Y:S01]  /*db80*/  FADD.FTZ R0, R178, R0 ;  /* 0x00000000b2007221 */ /* 0x000fe20000010000 */
[C---:B------:R-:W-:Y:S03]  /*db90*/  F2FP.BF16.PACK_AB R178, R132.reuse, R178 ;  /* 0x000000b284b2723e */ /* 0x040fe600000010ff */
[C---:B------:R-:W-:Y:S01]  /*dba0*/  HMMA.16816.F32.BF16 R24, R136.reuse, R150, R24 ;  /* 0x000000968818723c */ /* 0x040fe20000041818 */
[----:B------:R-:W1:Y:S03]  /*dbb0*/  LDSM.16.MT88.4 R148, [R164+0x3000] ;  /* 0x00300000a494783b */ /* 0x000e660000004200 */
[----:B------:R-:W-:Y:S01]  /*dbc0*/  FADD.FTZ R0, R132, R0 ;  /* 0x0000000084007221 */ /* 0x000fe20000010000 */
[----:B------:R-:W-:Y:S03]  /*dbd0*/  MOV R132, R158 ;  /* 0x0000009e00847202 */ /* 0x000fe60000000f00 */
[C---:B------:R-:W-:Y:S01]  /*dbe0*/  HMMA.16816.F32.BF16 R28, R136.reuse, R140, R28 ;  /* 0x0000008c881c723c */ /* 0x040fe2000004181c */
[----:B------:R3:W-:Y:S07]  /*dbf0*/  STL [R1+0x78], R0 ;  /* 0x0000780001007387 */ /* 0x0007ee0000100800 */
[C---:B------:R-:W-:Y:S01]  /*dc00*/  HMMA.16816.F32.BF16 R32, R136.reuse, R142, R32 ;  /* 0x0000008e8820723c */ /* 0x040fe20000041820 */
[----:B------:R-:W4:Y:S07]  /*dc10*/  LDSM.16.MT88.4 R140, [R252+0x3000] ;  /* 0x00300000fc8c783b */ /* 0x000f2e0000004200 */
[C---:B--2---:R-:W-:Y:S08]  /*dc20*/  HMMA.16816.F32.BF16 R36, R136.reuse, R144, R36 ;  /* 0x000000908824723c */ /* 0x044ff00000041824 */
[C---:B------:R-:W-:Y:S01]  /*dc30*/  HMMA.16816.F32.BF16 R40, R136.reuse, R146, R40 ;  /* 0x000000928828723c */ /* 0x040fe20000041828 */
[----:B------:R-:W2:Y:S03]  /*dc40*/  LDSM.16.MT88.4 R144, [R157+0x3000] ;  /* 0x003000009d90783b */ /* 0x000ea60000004200 */
[----:B---3--:R-:W-:Y:S01]  /*dc50*/  FADD.FTZ R0, R156, R2 ;  /* 0x000000029c007221 */ /* 0x008fe20000010000 */
[----:B------:R-:W-:Y:S03]  /*dc60*/  MOV R2, R157 ;  /* 0x0000009d00027202 */ /* 0x000fe60000000f00 */
[C---:B-1----:R-:W-:Y:S04]  /*dc70*/  HMMA.16816.F32.BF16 R44, R136.reuse, R148, R44 ;  /* 0x00000094882c723c */ /* 0x042fe8000004182c */
[----:B------:R-:W-:Y:S04]  /*dc80*/  FADD.FTZ R0, R132, R0 ;  /* 0x0000000084007221 */ /* 0x000fe80000010000 */
[C---:B------:R-:W-:Y:S01]  /*dc90*/  HMMA.16816.F32.BF16 R48, R136.reuse, R150, R48 ;  /* 0x000000968830723c */ /* 0x040fe20000041830 */
[----:B------:R-:W1:Y:S03]  /*dca0*/  LDSM.16.MT88.4 R148, [R251+0x5000] ;  /* 0x00500000fb94783b */ /* 0x000e660000004200 */
[----:B------:R-:W-:Y:S04]  /*dcb0*/  FADD.FTZ R0, R186, R0 ;  /* 0x00000000ba007221 */ /* 0x000fe80000010000 */
[C---:B----4-:R-:W-:Y:S04]  /*dcc0*/  HMMA.16816.F32.BF16 R52, R136.reuse, R140, R52 ;  /* 0x0000008c8834723c */ /* 0x050fe80000041834 */
        /* <DEDUP_REMOVED lines=19> */
[----:B------:R-:W3:Y:S07]  /*de00*/  LDSM.16.MT88.4 R140, [R251+0x7000] ;  /* 0x00700000fb8c783b */ /* 0x000eee0000004200 */
[C---:B--2---:R-:W-:Y:S08]  /*de10*/  HMMA.16816.F32.BF16 R84, R136.reuse, R144, R84 ;  /* 0x000000908854723c */ /* 0x044ff00000041854 */
[C---:B------:R-:W-:Y:S01]  /*de20*/  HMMA.16816.F32.BF16 R88, R136.reuse, R146, R88 ;  /* 0x000000928858723c */ /* 0x040fe20000041858 */
[----:B------:R-:W2:Y:S07]  /*de30*/  LDSM.16.MT88.4 R144, [R164+0x7000] ;  /* 0x00700000a490783b */ /* 0x000eae0000004200 */
        /* <DEDUP_REMOVED lines=20> */
[----:B------:R-:W3:Y:S07]  /*df80*/  LDSM.16.MT88.4 R12, [R252+0x3800] ;  /* 0x00380000fc0c783b */ /* 0x000eee0000004200 */
        /* <DEDUP_REMOVED lines=13> */
[C---:B------:R-:W-:Y:S08]  /*e060*/  HMMA.16816.F32.BF16 R52, R176.reuse, R12, R52 ;  /* 0x0000000cb034723c */ /* 0x040ff00000041834 */
        /* <DEDUP_REMOVED lines=16> */
[----:B------:R4:W3:Y:S07]  /*e170*/  LDSM.16.MT88.4 R16, [R2+0x7800] ;  /* 0x007800000210783b */ /* 0x0008ee0000004200 */
[C---:B-1----:R-:W-:Y:S08]  /*e180*/  HMMA.16816.F32.BF16 R100, R176.reuse, R4, R100 ;  /* 0x00000004b064723c */ /* 0x042ff00000041864 */
[C---:B------:R-:W-:Y:S08]  /*e190*/  HMMA.16816.F32.BF16 R104, R176.reuse, R6, R104 ;  /* 0x00000006b068723c */ /* 0x040ff00000041868 */
[C---:B--2---:R-:W-:Y:S04]  /*e1a0*/  HMMA.16816.F32.BF16 R108, R176.reuse, R8, R108 ;  /* 0x00000008b06c723c */ /* 0x044fe8000004186c */
[----:B----4-:R-:W-:Y:S01]  /*e1b0*/  FADD.FTZ R2, R135, R0 ;  /* 0x0000000087027221 */ /* 0x010fe20000010000 */
[----:B------:R-:W-:Y:S02]  /*e1c0*/  IADD3 R0, R187, -0x1, RZ ;  /* 0xffffffffbb007810 */ /* 0x000fe40007ffe0ff */
[----:B------:R-:W-:Y:S01]  /*e1d0*/  MOV R135, R3 ;  /* 0x0000000300877202 */ /* 0x000fe20000000f00 */
[C---:B------:R-:W-:Y:S02]  /*e1e0*/  HMMA.16816.F32.BF16 R112, R176.reuse, R10, R112 ;  /* 0x0000000ab070723c */ /* 0x040fe40000041870 */
[----:B------:R1:W-:Y:S02]  /*e1f0*/  STL [R1+0x6c], R0 ;  /* 0x00006c0001007387 */ /* 0x0003e40000100800 */
[----:B------:R-:W-:Y:S01]  /*e200*/  FADD.FTZ R2, R134, R2 ;  /* 0x0000000286027221 */ /* 0x000fe20000010000 */
[----:B------:R-:W-:Y:S03]  /*e210*/  MOV R134, R133 ;  /* 0x0000008500867202 */ /* 0x000fe60000000f00 */
[C---:B---3--:R-:W-:Y:S01]  /*e220*/  HMMA.16816.F32.BF16 R116, R176.reuse, R12, R116 ;  /* 0x0000000cb074723c */ /* 0x048fe20000041874 */
[----:B------:R1:W-:Y:S07]  /*e230*/  STL [R1+0x88], R2 ;  /* 0x0000880201007387 */ /* 0x0003ee0000100800 */
[C---:B------:R-:W-:Y:S08]  /*e240*/  HMMA.16816.F32.BF16 R120, R176.reuse, R14, R120 ;  /* 0x0000000eb078723c */ /* 0x040ff00000041878 */
[C---:B------:R-:W-:Y:S07]  /*e250*/  HMMA.16816.F32.BF16 R124, R176.reuse, R16, R124 ;  /* 0x00000010b07c723c */ /* 0x040fee000004187c */
[----:B------:R-:W-:Y:S01]  /*e260*/  MOV R16, R3 ;  /* 0x0000000300107202 */ /* 0x000fe20000000f00 */
[----:B------:R-:W-:Y:S01]  /*e270*/  HMMA.16816.F32.BF16 R128, R176, R18, R128 ;  /* 0x00000012b080723c */ /* 0x000fe20000041880 */
[----:B------:R-:W-:Y:S07]  /*e280*/  @!UPT UIADD3 URZ, URZ, URZ, URZ ;  /* 0x0000003f3f3ff290 */ /* 0x000fee000fffe03f */
[----:B-1----:R-:W-:-:S11]  /*e290*/  @P0 BRA `(.L_x_1067) ;  /* 0xffffc4a000000947 */ /* 0x002fd6000383ffff */
.L_x_1060:
[----:B------:R-:W-:Y:S05]  /*e2a0*/  BRA.DIV ~URZ, `(.L_x_1068) ;  /* 0x000045327f007947 */ /* 0x000fea000b800000 */
[----:B------:R-:W2:Y:S04]  /*e2b0*/  LDL R0, [R1+0x78] ;  /* 0x0000780001007983 */ /* 0x000ea80000100800 */
[----:B--2---:R1:W2:Y:S02]  /*e2c0*/  SHFL.BFLY PT, R4, R0, 0x2, 0x1f ;  /* 0x0c401f0000047f89 */ /* 0x0042a400000e0000 */
.L_x_1096:
[----:B-1----:R-:W3:Y:S02]  /*e2d0*/  LDL.LU R0, [R1+0x78] ;  /* 0x0000780001007983 */ /* 0x002ee40000300800 */
[----:B--23--:R-:W-:Y:S01]  /*e2e0*/  FADD.FTZ R4, R4, R0 ;  /* 0x0000000004047221 */ /* 0x00cfe20000010000 */
[----:B------:R-:W-:Y:S05]  /*e2f0*/  BRA.DIV ~URZ, `(.L_x_1069) ;  /* 0x000045427f007947 */ /* 0x000fea000b800000 */
[----:B------:R-:W2:Y:S04]  /*e300*/  LDL.LU R2, [R1+0x88] ;  /* 0x0000880001027983 */ /* 0x000ea80000300800 */
[----:B------:R-:W1:Y:S02]  /*e310*/  SHFL.BFLY PT, R0, R4, 0x1, 0x1f ;  /* 0x0c201f0004007f89 */ /* 0x000e6400000e0000 */
[----:B-1----:R-:W-:-:S02]  /*e320*/  FADD.FTZ R4, R4, R0 ;  /* 0x0000000004047221 */ /* 0x002fc40000010000 */
[----:B--2---:R-:W1:Y:S02]  /*e330*/  SHFL.BFLY PT, R5, R2, 0x2, 0x1f ;  /* 0x0c401f0002057f89 */ /* 0x004e6400000e0000 */
[----:B-1----:R-:W-:-:S05]  /*e340*/  FADD.FTZ R5, R5, R2 ;  /* 0x0000000205057221 */ /* 0x002fca0000010000 */
[----:B------:R1:W2:Y:S02]  /*e350*/  SHFL.BFLY PT, R3, R5, 0x1, 0x1f ;  /* 0x0c201f0005037f89 */ /* 0x0002a400000e0000 */
.L_x_1097:
[----:B------:R-:W-:Y:S01]  /*e360*/  FSETP.NE.FTZ.AND P1, PT, R4, RZ, PT ;  /* 0x000000ff0400720b */ /* 0x000fe20003f35000 */
[----:B--2---:R-:W-:Y:S01]  /*e370*/  FADD.FTZ R3, R3, R5 ;  /* 0x0000000503037221 */ /* 0x004fe20000010000 */
[----:B------:R-:W-:Y:S02]  /*e380*/  MOV R2, RZ ;  /* 0x000000ff00027202 */ /* 0x000fe40000000f00 */
[----:B------:R-:W-:Y:S02]  /*e390*/  MOV R0, RZ ;  /* 0x000000ff00007202 */ /* 0x000fe40000000f00 */
[----:B------:R-:W-:Y:S02]  /*e3a0*/  FSETP.NE.FTZ.AND P0, PT, R3, RZ, PT ;  /* 0x000000ff0300720b */ /* 0x000fe40003f15000 */
[----:B------:R-:W-:Y:S02]  /*e3b0*/  MOV R13, 0xff800000 ;  /* 0xff800000000d7802 */ /* 0x000fe40000000f00 */
[----:B------:R-:W-:-:S03]  /*e3c0*/  MOV R12, 0xff800000 ;  /* 0xff800000000c7802 */ /* 0x000fc60000000f00 */
[----:B------:R-:W2:Y:S08]  /*e3d0*/  @P1 MUFU.RCP R2, R4 ;  /* 0x0000000400021308 */ /* 0x000eb00000001000 */
[----:B------:R3:W4:Y:S01]  /*e3e0*/  @P1 MUFU.LG2 R6, R4 ;  /* 0x0000000400061308 */ /* 0x0007220000000c00 */
[----:B--2---:R-:W-:-:S07]  /*e3f0*/  FMUL.FTZ R164, R2, R164 ;  /* 0x000000a402a47220 */ /* 0x004fce0000410000 */
[----:B------:R-:W2:Y:S01]  /*e400*/  @P0 MUFU.RCP R0, R3 ;  /* 0x0000000300000308 */ /* 0x000ea20000001000 */
[C---:B------:R-:W-:Y:S02]  /*e410*/  FMUL.FTZ R165, R2.reuse, R165 ;  /* 0x000000a502a57220 */ /* 0x040fe40000410000 */
[C---:B------:R-:W-:Y:S02]  /*e420*/  FMUL.FTZ R160, R2.reuse, R160 ;  /* 0x000000a002a07220 */ /* 0x040fe40000410000 */
[C---:B------:R-:W-:Y:S02]  /*e430*/  FMUL.FTZ R161, R2.reuse, R161 ;  /* 0x000000a102a17220 */ /* 0x040fe40000410000 */
[C---:B------:R-:W-:Y:S01]  /*e440*/  FMUL.FTZ R156, R2.reuse, R156 ;  /* 0x0000009c029c7220 */ /* 0x040fe20000410000 */
[----:B---3--:R-:W-:Y:S01]  /*e450*/  @P1 MOV R4, 0x3f317218 ;  /* 0x3f31721800041802 */ /* 0x008fe20000000f00 */
        /* <DEDUP_REMOVED lines=59> */
[----:B------:R3:W5:Y:S01]  /*e810*/  @P0 MUFU.LG2 R2, R3 ;  /* 0x0000000300020308 */ /* 0x0007620000000c00 */
[----:B----4-:R-:W-:Y:S02]  /*e820*/  @P1 FMUL.FTZ R6, R6, 0.69314718246459960938 ;  /* 0x3f31721806061820 */ /* 0x010fe40000410000 */
[----:B------:R-:W-:Y:S02]  /*e830*/  @P1 FMUL.FTZ R4, R4, c[0x0][0x2d0] ;  /* 0x0000b40004041a20 */ /* 0x000fe40000410000 */
[----:B--2---:R-:W-:-:S02]  /*e840*/  FMUL.FTZ R166, R0, R166 ;  /* 0x000000a600a67220 */ /* 0x004fc40000410000 */
[----:B------:R-:W-:Y:S01]  /*e850*/  @P1 FFMA.FTZ R13, R4, R133, R6 ;  /* 0x00000085040d1223 */ /* 0x000fe20000010006 */
[----:B------:R-:W-:Y:S01]  /*e860*/  MOV R4, 0x1 ;  /* 0x0000000100047802 */ /* 0x000fe20000000f00 */
[C---:B------:R-:W-:Y:S02]  /*e870*/  FMUL.FTZ R167, R0.reuse, R167 ;  /* 0x000000a700a77220 */ /* 0x040fe40000410000 */
[C---:B------:R-:W-:Y:S02]  /*e880*/  FMUL.FTZ R162, R0.reuse, R162 ;  /* 0x000000a200a27220 */ /* 0x040fe40000410000 */
[C---:B------:R-:W-:Y:S02]  /*e890*/  FMUL.FTZ R163, R0.reuse, R163 ;  /* 0x000000a300a37220 */ /* 0x040fe40000410000 */
[----:B------:R-:W-:Y:S01]  /*e8a0*/  FMUL.FTZ R158, R0, R158 ;  /* 0x0000009e009e7220 */ /* 0x000fe20000410000 */
[----:B---3--:R-:W-:Y:S01]  /*e8b0*/  @P0 MOV R3, 0x3f317218 ;  /* 0x3f31721800030802 */ /* 0x008fe20000000f00 */
[----:B-----5:R-:W-:-:S02]  /*e8c0*/  @P0 FMUL.FTZ R2, R2, 0.69314718246459960938 ;  /* 0x3f31721802020820 */ /* 0x020fc40000410000 */
[C---:B------:R-:W-:Y:S02]  /*e8d0*/  FMUL.FTZ R159, R0.reuse, R159 ;  /* 0x0000009f009f7220 */ /* 0x040fe40000410000 */
        /* <DEDUP_REMOVED lines=59> */
[----:B------:R-:W-:Y:S01]  /*ec90*/  PRMT R0, R4, 0x7610, R0 ;  /* 0x0000761004007816 */ /* 0x000fe20000000000 */
[----:B------:R-:W-:-:S02]  /*eca0*/  @P0 FFMA.FTZ R12, R3, R16, R2 ;  /* 0x00000010030c0223 */ /* 0x000fc40000010002 */
.L_x_1041:
[----:B-1----:R-:W2:Y:S04]  /*ecb0*/  LDL.LU R2, [R1+0xd0] ;  /* 0x0000d00001027983 */ /* 0x002ea80000300800 */
[----:B------:R-:W1:Y:S04]  /*ecc0*/  S2R R6, SR_TID.X ;  /* 0x0000000000067919 */ /* 0x000e680000002100 */
[----:B------:R3:W5:Y:S01]  /*ecd0*/  LDL R7, [R1+0xd8] ;  /* 0x0000d80001077983 */ /* 0x0007620000100800 */
[----:B------:R-:W-:Y:S01]  /*ece0*/  BSSY B0, `(.L_x_1070) ;  /* 0x0000014000007945 */ /* 0x000fe20003800000 */
[----:B-1----:R-:W-:-:S02]  /*ecf0*/  LOP3.LUT P0, RZ, R6, 0xff, RZ, 0xc0, !PT ;  /* 0x000000ff06ff7812 */ /* 0x002fc4000780c0ff */
[----:B--2---:R-:W-:-:S11]  /*ed00*/  LOP3.LUT R2, R2, 0xfffffffd, RZ, 0xc0, !PT ;  /* 0xfffffffd02027812 */ /* 0x004fd600078ec0ff */
[----:B------:R-:W-:-:S05]  /*ed10*/  @P0 LOP3.LUT R2, R2, 0x2, RZ, 0xfc, !PT ;  /* 0x0000000202020812 */ /* 0x000fca00078efcff */
[----:B------:R3:W-:Y:S01]  /*ed20*/  STL [R1+0xd0], R2 ;  /* 0x0000d00201007387 */ /* 0x0007e20000100800 */
[----:B------:R-:W-:Y:S05]  /*ed30*/  @P0 BRA `(.L_x_1071) ;  /* 0x000000e000000947 */ /* 0x000fea0003800000 */
[----:B------:R-:W1:Y:S01]  /*ed40*/  S2R R4, SR_LANEID ;  /* 0x0000000000047919 */ /* 0x000e620000000000 */
[----:B------:R-:W-:Y:S01]  /*ed50*/  VOTEU.ANY UR4, UPT, PT ;  /* 0x0000000000047886 */ /* 0x000fe200038e0100 */
[----:B------:R-:W-:Y:S01]  /*ed60*/  IMAD.MOV.U32 R5, RZ, RZ, c[0x0][0x584] ;  /* 0x00016100ff057624 */ /* 0x000fe200078e00ff */
[----:B------:R-:W1:Y:S08]  /*ed70*/  FLO.U32 R3, UR4 ;  /* 0x0000000400037d00 */ /* 0x000e7000080e0000 */
[----:B---3--:R-:W2:Y:S01]  /*ed80*/  POPC R2, UR4 ;  /* 0x0000000400027d09 */ /* 0x008ea20008000000 */
[----:B-1----:R-:W-:Y:S01]  /*ed90*/  ISETP.EQ.U32.AND P0, PT, R3, R4, PT ;  /* 0x000000040300720c */ /* 0x002fe20003f02070 */
[----:B------:R-:W-:-:S12]  /*eda0*/  IMAD.MOV.U32 R4, RZ, RZ, c[0x0][0x580] ;  /* 0x00016000ff047624 */ /* 0x000fd800078e00ff */
[----:B--2---:R1:W2:Y:S04]  /*edb0*/  @P0 ATOMG.E.ADD.STRONG.GPU PT, R2, [R4.64], R2 ;  /* 0x00000002040209a8 */ /* 0x0042a800081ee1c6 */
[----:B-1----:R-:W1:Y:S04]  /*edc0*/  S2R R4, SR_LTMASK ;  /* 0x0000000000047919 */ /* 0x002e680000003900 */
[----:B--2---:R1:W2:Y:S02]  /*edd0*/  SHFL.IDX PT, R3, R2, R3, 0x1f ;  /* 0x00001f0302037589 */ /* 0x0042a400000e0000 */
[----:B-1----:R-:W-:-:S06]  /*ede0*/  LOP3.LUT R2, R4, UR4, RZ, 0xc0, !PT ;  /* 0x0000000404027c12 */ /* 0x002fcc000f8ec0ff */
[----:B------:R-:W2:Y:S02]  /*edf0*/  POPC R2, R2 ;  /* 0x0000000200027309 */ /* 0x000ea40000000000 */
[----:B--2--5:R-:W-:-:S05]  /*ee00*/  IADD3 R7, R3, c[0x0][0xc], R2 ;  /* 0x0000030003077a10 */ /* 0x024fca0007ffe002 */
[----:B------:R1:W-:Y:S02]  /*ee10*/  STL [R1+0xd8], R7 ;  /* 0x0000d80701007387 */ /* 0x0003e40000100800 */
.L_x_1071:
[----:B------:R-:W-:Y:S05]  /*ee20*/  BSYNC B0 ;  /* 0x0000000000007941 */ /* 0x000fea0003800000 */
.L_x_1070:
[----:B------:R-:W-:Y:S01]  /*ee30*/  PRMT R0, R0, 0x9910, RZ ;  /* 0x0000991000007816 */ /* 0x000fe200000000ff */
[----:B------:R-:W-:Y:S01]  /*ee40*/  BSSY B1, `(.L_x_1072) ;  /* 0x00001dc000017945 */ /* 0x000fe20003800000 */
[----:B-----5:R-:W-:Y:S02]  /*ee50*/  IMAD.MOV.U32 R14, RZ, RZ, R7 ;  /* 0x000000ffff0e7224 */ /* 0x020fe400078e0007 */
[----:B------:R-:W-:-:S13]  /*ee60*/  ISETP.NE.AND P0, PT, R0, RZ, PT ;  /* 0x000000ff0000720c */ /* 0x000fda0003f05270 */
[----:B------:R-:W-:Y:S05]  /*ee70*/  @!P0 BRA `(.L_x_1073) ;  /* 0x00001ac000008947 */ /* 0x000fea0003800000 */
[----:B------:R-:W-:Y:S01]  /*ee80*/  WARPSYNC 0xffffffff ;  /* 0xffffffff00007948 */ /* 0x000fe20003800000 */
[----:B------:R-:W-:Y:S06]  /*ee90*/  BAR.SYNC.DEFER_BLOCKING 0x1, 0x100 ;  /* 0x0044000000007b1d */ /* 0x000fec0000010000 */
[----:B------:R-:W-:Y:S05]  /*eea0*/  BRA.CONV ~URZ, `(.L_x_1074) ;  /* 0x000000837f007947 */ /* 0x000fea000b800000 */
[----:B------:R2:W-:Y:S01]  /*eeb0*/  STL [R1+0x70], RZ ;  /* 0x000070ff01007387 */ /* 0x0005e20000100800 */
[----:B---3--:R-:W-:Y:S01]  /*eec0*/  SHF.R.S32.HI R2, RZ, 0x1f, R6 ;  /* 0x0000001fff027819 */ /* 0x008fe20000011406 */
[----:B------:R-:W-:-:S03]  /*eed0*/  IMAD.MOV.U32 R3, RZ, RZ, 0x1f ;  /* 0x0000001fff037424 */ /* 0x000fc600078e00ff */
[----:B------:R-:W-:-:S04]  /*eee0*/  LEA.HI R2, R2, R6, RZ, 0x7 ;  /* 0x0000000602027211 */ /* 0x000fc800078f38ff */
[----:B------:R-:W-:-:S05]  /*eef0*/  SHF.R.S32.HI R2, RZ, 0x7, R2 ;  /* 0x00000007ff027819 */ /* 0x000fca0000011402 */
[----:B------:R-:W-:Y:S01]  /*ef00*/  IMAD.MOV.U32 R0, RZ, RZ, R2 ;  /* 0x000000ffff007224 */ /* 0x000fe200078e0002 */
[----:B------:R-:W-:Y:S02]  /*ef10*/  MOV R2, 0xef30 ;  /* 0x0000ef3000027802 */ /* 0x000fe40000000f00 */
[----:B-12---:R-:W-:Y:S05]  /*ef20*/  CALL.REL.NOINC `($__internal_18_$__cuda_sm70_shflsync_idx_p) ;  /* 0x00003ae000007944 */ /* 0x006fea0003c00000 */
.L_x_1074:
[----:B------:R-:W2:Y:S04]  /*ef30*/  LDL R6, [R1+0x1e4] ;  /* 0x0001e40001067983 */ /* 0x000ea80000100800 */
[----:B------:R-:W4:Y:S04]  /*ef40*/  LDL.LU R18, [R1+0xc8] ;  /* 0x0000c80001127983 */ /* 0x000f280000300800 */
[----:B---3--:R-:W3:Y:S04]  /*ef50*/  LDL.LU R16, [R1+0xc4] ;  /* 0x0000c40001107983 */ /* 0x008ee80000300800 */
[----:B------:R-:W2:Y:S04]  /*ef60*/  LDL.LU R15, [R1+0xcc] ;  /* 0x0000cc00010f7983 */ /* 0x000ea80000300800 */
[----:B------:R-:W2:Y:S01]  /*ef70*/  LDL.LU R17, [R1+0xd4] ;  /* 0x0000d40001117983 */ /* 0x000ea20000300800 */
[----:B-----5:R-:W-:-:S03]  /*ef80*/  MOV R5, 0x1 ;  /* 0x0000000100057802 */ /* 0x020fc60000000f00 */
[----:B------:R1:W5:Y:S01]  /*ef90*/  LDL R205, [R1+0xc0] ;  /* 0x0000c00001cd7983 */ /* 0x0003620000100800 */
[----:B------:R-:W-:-:S03]  /*efa0*/  ISETP.NE.AND P0, PT, R5, c[0x0][0x4e8], PT ;  /* 0x00013a0005007a0c */ /* 0x000fc60003f05270 */
[----:B------:R1:W5:Y:S04]  /*efb0*/  LDL R204, [R1+0x1e0] ;  /* 0x0001e00001cc7983 */ /* 0x0003680000100800 */
        /* <DEDUP_REMOVED lines=56> */
[----:B------:R1:W5:Y:S02]  /*f340*/  LDL R19, [R1+0xe4] ;  /* 0x0000e40001137983 */ /* 0x0003640000100800 */
[----:B-1--4-:R-:W-:Y:S01]  /*f350*/  SHF.R.S32.HI R7, RZ, 0x1f, R18 ;  /* 0x0000001fff077819 */ /* 0x012fe20000011412 */
[----:B------:R-:W-:Y:S01]  /*f360*/  IMAD.WIDE.U32 R2, R18, c[0x0][0x4d0], RZ ;  /* 0x0001340012027a25 */ /* 0x000fe200078e00ff */
[----:B---3--:R-:W-:-:S03]  /*f370*/  SHF.R.S32.HI R10, RZ, 0x1f, R16 ;  /* 0x0000001fff0a7819 */ /* 0x008fc60000011410 */
[----:B------:R-:W-:Y:S01]  /*f380*/  IMAD R0, R7, c[0x0][0x4d0], RZ ;  /* 0x0001340007007a24 */ /* 0x000fe200078e02ff */
[----:B--2---:R-:W-:-:S03]  /*f390*/  SHF.R.S32.HI R11, RZ, 0x1f, R15 ;  /* 0x0000001fff0b7819 */ /* 0x004fc6000001140f */
[----:B------:R-:W-:Y:S02]  /*f3a0*/  IMAD R0, R18, c[0x0][0x4d4], R0 ;  /* 0x0001350012007a24 */ /* 0x000fe400078e0200 */
[----:B------:R-:W-:Y:S01]  /*f3b0*/  IMAD R4, R10, c[0x0][0x4d8], RZ ;  /* 0x000136000a047a24 */ /* 0x000fe200078e02ff */
[----:B------:R-:W-:Y:S02]  /*f3c0*/  IADD3 R6, R6, R17, RZ ;  /* 0x0000001106067210 */ /* 0x000fe40007ffe0ff */
[----:B------:R-:W-:Y:S01]  /*f3d0*/  IADD3 R3, R3, R0, RZ ;  /* 0x0000000003037210 */ /* 0x000fe20007ffe0ff */
[C---:B------:R-:W-:Y:S02]  /*f3e0*/  IMAD R4, R16.reuse, c[0x0][0x4dc], R4 ;  /* 0x0001370010047a24 */ /* 0x040fe400078e0204 */
[----:B------:R-:W-:Y:S02]  /*f3f0*/  IMAD.MOV.U32 R0, RZ, RZ, R6 ;  /* 0x000000ffff007224 */ /* 0x000fe400078e0006 */
[----:B------:R-:W-:-:S04]  /*f400*/  IMAD.WIDE.U32 R2, R16, c[0x0][0x4d8], R2 ;  /* 0x0001360010027a25 */ /* 0x000fc800078e0002 */
[----:B------:R-:W-:Y:S02]  /*f410*/  IMAD.IADD R3, R3, 0x1, R4 ;  /* 0x0000000103037824 */ /* 0x000fe400078e0204 */
[----:B------:R-:W-:-:S04]  /*f420*/  @P0 IMAD.HI.U32 R4, R6, c[0x0][0x4ec], RZ ;  /* 0x00013b0006040a27 */ /* 0x000fc800078e00ff */
[----:B------:R-:W-:Y:S01]  /*f430*/  IMAD.WIDE.U32 R2, R15, c[0x0][0x4e0], R2 ;  /* 0x000138000f027a25 */ /* 0x000fe200078e0002 */
[----:B------:R-:W-:-:S03]  /*f440*/  @P0 SHF.R.U32.HI R0, RZ, c[0x0][0x4f0], R4 ;  /* 0x00013c00ff000a19 */ /* 0x000fc60000011604 */
[----:B------:R-:W-:Y:S01]  /*f450*/  IMAD R4, R11, c[0x0][0x4e0], RZ ;  /* 0x000138000b047a24 */ /* 0x000fe200078e02ff */
[----:B------:R-:W-:Y:S02]  /*f460*/  SHF.R.S32.HI R5, RZ, 0x1f, R0 ;  /* 0x0000001fff057819 */ /* 0x000fe40000011400 */
[----:B------:R-:W-:Y:S01]  /*f470*/  IADD3 R8, P1, R0, R2, RZ ;  /* 0x0000000200087210 */ /* 0x000fe20007f3e0ff */
[----:B------:R-:W-:Y:S02]  /*f480*/  IMAD R4, R15, c[0x0][0x4e4], R4 ;  /* 0x000139000f047a24 */ /* 0x000fe400078e0204 */
[----:B------:R-:W-:-:S03]  /*f490*/  IMAD R2, R7, c[0x0][0x438], RZ ;  /* 0x00010e0007027a24 */ /* 0x000fc600078e02ff */
[----:B------:R-:W-:Y:S01]  /*f4a0*/  IADD3.X R9, R5, R3, R4, P1, !PT ;  /* 0x0000000305097210 */ /* 0x000fe20000ffe404 */
[C---:B------:R-:W-:Y:S02]  /*f4b0*/  IMAD R4, R18.reuse, c[0x0][0x43c], R2 ;  /* 0x00010f0012047a24 */ /* 0x040fe400078e0202 */
[----:B------:R-:W-:-:S05]  /*f4c0*/  IMAD.WIDE.U32 R2, R18, c[0x0][0x438], RZ ;  /* 0x00010e0012027a25 */ /* 0x000fca00078e00ff */
[----:B------:R-:W-:Y:S01]  /*f4d0*/  IADD3 R3, R3, R4, RZ ;  /* 0x0000000403037210 */ /* 0x000fe20007ffe0ff */
[----:B------:R-:W-:-:S04]  /*f4e0*/  IMAD R4, R10, c[0x0][0x440], RZ ;  /* 0x000110000a047a24 */ /* 0x000fc800078e02ff */
[C---:B------:R-:W-:Y:S01]  /*f4f0*/  IMAD R5, R16.reuse, c[0x0][0x444], R4 ;  /* 0x0001110010057a24 */ /* 0x040fe200078e0204 */
[----:B------:R-:W1:Y:S01]  /*f500*/  S2R R18, SR_TID.X ;  /* 0x0000000000127919 */ /* 0x000e620000002100 */
[----:B------:R-:W-:Y:S01]  /*f510*/  IMAD.WIDE.U32 R2, R16, c[0x0][0x440], R2 ;  /* 0x0001100010027a25 */ /* 0x000fe200078e0002 */
[----:B------:R-:W-:Y:S02]  /*f520*/  IADD3 R4, -R0, RZ, RZ ;  /* 0x000000ff00047210 */ /* 0x000fe40007ffe1ff */
[----:B------:R-:W2:Y:S01]  /*f530*/  LDL R16, [R1+0x1ec] ;  /* 0x0001ec0001107983 */ /* 0x000ea20000100800 */
[----:B------:R-:W-:Y:S01]  /*f540*/  IMAD.IADD R3, R3, 0x1, R5 ;  /* 0x0000000103037824 */ /* 0x000fe200078e0205 */
[----:B------:R-:W-:Y:S01]  /*f550*/  MOV R0, R6 ;  /* 0x0000000600007202 */ /* 0x000fe20000000f00 */
[----:B------:R-:W-:Y:S01]  /*f560*/  IMAD R4, R4, c[0x0][0x4e8], R6 ;  /* 0x00013a0004047a24 */ /* 0x000fe200078e0206 */
[----:B------:R-:W-:Y:S01]  /*f570*/  ULDC UR5, c[0x0][0x4e8] ;  /* 0x00013a0000057ab9 */ /* 0x000fe20000000800 */
[----:B------:R-:W-:Y:S01]  /*f580*/  IMAD R7, R11, c[0x0][0x448], RZ ;  /* 0x000112000b077a24 */ /* 0x000fe200078e02ff */
[----:B------:R-:W-:Y:S01]  /*f590*/  ULDC UR4, c[0x0][0x388] ;  /* 0x0000e20000047ab9 */ /* 0x000fe20000000800 */
[----:B------:R-:W-:Y:S01]  /*f5a0*/  @P0 IMAD.HI.U32 R5, R6, c[0x0][0x4ec], RZ ;  /* 0x00013b0006050a27 */ /* 0x000fe200078e00ff */
[----:B------:R-:W-:Y:S01]  /*f5b0*/  SHF.R.S32.HI R10, RZ, 0x1f, R4 ;  /* 0x0000001fff0a7819 */ /* 0x000fe20000011404 */
[----:B------:R-:W-:-:S02]  /*f5c0*/  UIMAD UR4, UR5, UR4, URZ ;  /* 0x00000004050472a4 */ /* 0x000fc4000f8e023f */
[C---:B------:R-:W-:Y:S01]  /*f5d0*/  IMAD R7, R15.reuse, c[0x0][0x44c], R7 ;  /* 0x000113000f077a24 */ /* 0x040fe200078e0207 */
[----:B------:R-:W-:Y:S01]  /*f5e0*/  @P0 SHF.R.U32.HI R0, RZ, c[0x0][0x4f0], R5 ;  /* 0x00013c00ff000a19 */ /* 0x000fe20000011605 */
[----:B------:R-:W-:-:S03]  /*f5f0*/  IMAD.WIDE.U32 R2, R15, c[0x0][0x448], R2 ;  /* 0x000112000f027a25 */ /* 0x000fc600078e0002 */
[----:B------:R-:W-:Y:S01]  /*f600*/  SHF.R.S32.HI R11, RZ, 0x1f, R0 ;  /* 0x0000001fff0b7819 */ /* 0x000fe20000011400 */
[----:B------:R-:W-:Y:S02]  /*f610*/  IMAD R10, R10, c[0x0][0x4c8], RZ ;  /* 0x000132000a0a7a24 */ /* 0x000fe400078e02ff */
[----:B------:R-:W-:Y:S01]  /*f620*/  IMAD.IADD R3, R3, 0x1, R7 ;  /* 0x0000000103037824 */ /* 0x000fe200078e0207 */
[----:B-1----:R-:W-:Y:S01]  /*f630*/  SHF.R.S32.HI R15, RZ, 0x1f, R18 ;  /* 0x0000001fff0f7819 */ /* 0x002fe20000011412 */
[C---:B------:R-:W-:Y:S02]  /*f640*/  IMAD R10, R4.reuse, c[0x0][0x4cc], R10 ;  /* 0x00013300040a7a24 */ /* 0x040fe400078e020a */
[----:B------:R-:W-:Y:S01]  /*f650*/  IMAD.WIDE.U32 R4, R4, c[0x0][0x4c8], R8 ;  /* 0x0001320004047a25 */ /* 0x000fe200078e0008 */
[----:B------:R-:W-:Y:S02]  /*f660*/  LEA.HI R15, R15, R18, RZ, 0x5 ;  /* 0x000000120f0f7211 */ /* 0x000fe400078f28ff */
[C---:B------:R-:W-:Y:S01]  /*f670*/  IADD3 R8, -R0.reuse, RZ, RZ ;  /* 0x000000ff00087210 */ /* 0x040fe20007ffe1ff */
[----:B------:R-:W-:Y:S01]  /*f680*/  IMAD.WIDE.U32 R2, R0, c[0x0][0x430], R2 ;  /* 0x00010c0000027a25 */ /* 0x000fe200078e0002 */
[----:B------:R-:W-:-:S02]  /*f690*/  LOP3.LUT R15, R15, 0xffffffe0, RZ, 0xc0, !PT ;  /* 0xffffffe00f0f7812 */ /* 0x000fc400078ec0ff */
[----:B------:R-:W-:Y:S01]  /*f6a0*/  IADD3 R7, R5, R10, RZ ;  /* 0x0000000a05077210 */ /* 0x000fe20007ffe0ff */
[----:B------:R-:W-:Y:S01]  /*f6b0*/  IMAD R5, R11, c[0x0][0x430], RZ ;  /* 0x00010c000b057a24 */ /* 0x000fe200078e02ff */
[----:B------:R-:W-:Y:S01]  /*f6c0*/  LEA R9, P0, R4, c[0x0][0x4a8], 0x2 ;  /* 0x00012a0004097a11 */ /* 0x000fe200078010ff */
[----:B------:R-:W-:Y:S01]  /*f6d0*/  IMAD R8, R8, c[0x0][0x4e8], R6 ;  /* 0x00013a0008087a24 */ /* 0x000fe200078e0206 */
[----:B------:R-:W-:Y:S01]  /*f6e0*/  IADD3 R15, -R15, R18, RZ ;  /* 0x000000120f0f7210 */ /* 0x000fe20007ffe1ff */
[----:B------:R-:W-:Y:S01]  /*f6f0*/  IMAD R10, R0, c[0x0][0x434], R5 ;  /* 0x00010d00000a7a24 */ /* 0x000fe200078e0205 */
[----:B------:R-:W-:Y:S01]  /*f700*/  LEA.HI.X R7, R4, c[0x0][0x4ac], R7, 0x2, P0 ;  /* 0x00012b0004077a11 */ /* 0x000fe200000f1407 */
[----:B------:R1:W5:Y:S01]  /*f710*/  LDL R18, [R1+0x16c] ;  /* 0x00016c0001127983 */ /* 0x0003620000100800 */
[----:B------:R-:W-:Y:S01]  /*f720*/  LOP3.LUT P0, RZ, R15, 0x3, RZ, 0xc0, !PT ;  /* 0x000000030fff7812 */ /* 0x000fe2000780c0ff */
[----:B------:R-:W-:Y:S02]  /*f730*/  IMAD.IADD R3, R3, 0x1, R10 ;  /* 0x0000000103037824 */ /* 0x000fe400078e020a */
[----:B------:R1:W5:Y:S04]  /*f740*/  LDL R15, [R1+0xdc] ;  /* 0x0000dc00010f7983 */ /* 0x0003680000100800 */
[----:B------:R-:W-:Y:S04]  /*f750*/  SHFL.IDX PT, R4, R9, RZ, 0x1c1f ;  /* 0x001c1fff09047589 */ /* 0x000fe800000e0000 */
[----:B------:R3:W-:Y:S04]  /*f760*/  SHFL.IDX PT, R6, R9, 0x1, 0x1c1f ;  /* 0x003c1f0009067f89 */ /* 0x0007e800000e0000 */
[----:B------:R-:W4:Y:S04]  /*f770*/  SHFL.IDX PT, R5, R7, RZ, 0x1c1f ;  /* 0x001c1fff07057589 */ /* 0x000f2800000e0000 */
[----:B------:R-:W1:Y:S01]  /*f780*/  SHFL.IDX PT, R7, R7, 0x1, 0x1c1f ;  /* 0x003c1f0007077f89 */ /* 0x000e6200000e0000 */
[----:B--2---:R-:W-:-:S03]  /*f790*/  IADD3 R0, R16, R17, RZ ;  /* 0x0000001110007210 */ /* 0x004fc60007ffe0ff */
[----:B------:R2:W5:Y:S01]  /*f7a0*/  LDL R17, [R1+0xe0] ;  /* 0x0000e00001117983 */ /* 0x0005620000100800 */
[----:B---3--:R-:W-:-:S03]  /*f7b0*/  SHF.R.S32.HI R9, RZ, 0x1f, R8 ;  /* 0x0000001fff097819 */ /* 0x008fc60000011408 */
[----:B------:R2:W5:Y:S02]  /*f7c0*/  LDL R16, [R1+0x168] ;  /* 0x0001680001107983 */ /* 0x0005640000100800 */
[----:B------:R-:W-:Y:S01]  /*f7d0*/  IMAD R10, R9, c[0x0][0x428], RZ ;  /* 0x00010a00090a7a24 */ /* 0x000fe200078e02ff */
[----:B------:R-:W-:Y:S01]  /*f7e0*/  IADD3 R9, R0, 0x8, RZ ;  /* 0x0000000800097810 */ /* 0x000fe20007ffe0ff */
[----:B------:R-:W-:-:S04]  /*f7f0*/  IMAD.WIDE.U32 R2, R8, c[0x0][0x428], R2 ;  /* 0x00010a0008027a25 */ /* 0x000fc800078e0002 */
[----:B------:R-:W-:Y:S01]  /*f800*/  IMAD R10, R8, c[0x0][0x42c], R10 ;  /* 0x00010b00080a7a24 */ /* 0x000fe200078e020a */
[----:B------:R-:W-:Y:S02]  /*f810*/  ISETP.GE.OR P2, PT, R0, UR4, P0 ;  /* 0x0000000400007c0c */ /* 0x000fe40008746670 */
[----:B------:R-:W-:Y:S02]  /*f820*/  ISETP.GE.OR P1, PT, R9, UR4, P0 ;  /* 0x0000000409007c0c */ /* 0x000fe40008726670 */
[----:B------:R-:W-:Y:S02]  /*f830*/  IADD3 R3, R3, R10, RZ ;  /* 0x0000000a03037210 */ /* 0x000fe40007ffe0ff */
[----:B------:R-:W-:-:S04]  /*f840*/  LEA R11, P0, R2, c[0x0][0x400], 0x2 ;  /* 0x00010000020b7a11 */ /* 0x000fc800078010ff */
[----:B------:R-:W-:Y:S02]  /*f850*/  LEA.HI.X R10, R2, c[0x0][0x404], R3, 0x2, P0 ;  /* 0x00010100020a7a11 */ /* 0x000fe400000f1403 */
[----:B------:R-:W-:Y:S01]  /*f860*/  ISETP.GE.AND P0, PT, R0, UR4, PT ;  /* 0x0000000400007c0c */ /* 0x000fe2000bf06270 */
[----:B----4-:R2:W-:Y:S01]  /*f870*/  @!P2 ST.E [R4.64], R13 ;  /* 0x0000000d0400a985 */ /* 0x0105e2000c101906 */
[----:B------:R-:W-:Y:S03]  /*f880*/  BSSY B0, `(.L_x_1075) ;  /* 0x0000086000007945 */ /* 0x000fe60003800000 */
[----:B-1----:R2:W-:Y:S01]  /*f890*/  @!P1 ST.E [R6.64], R12 ;  /* 0x0000000c06009985 */ /* 0x0025e2000c101906 */
[----:B------:R-:W-:-:S03]  /*f8a0*/  ISETP.GE.AND P1, PT, R9, UR4, PT ;  /* 0x0000000409007c0c */ /* 0x000fc6000bf26270 */
[----:B------:R2:W1:Y:S01]  /*f8b0*/  SHFL.IDX PT, R2, R11, RZ, 0x1c1f ;  /* 0x001c1fff0b027589 */ /* 0x00046200000e0000 */
[----:B------:R-:W-:-:S03]  /*f8c0*/  P2R R0, PR, RZ, 0x2 ;  /* 0x00000002ff007803 */ /* 0x000fc60000000000 */
[----:B------:R2:W3:Y:S01]  /*f8d0*/  SHFL.IDX PT, R3, R10, RZ, 0x1c1f ;  /* 0x001c1fff0a037589 */ /* 0x0004e200000e0000 */
[----:B------:R-:W-:Y:S05]  /*f8e0*/  @P0 BRA `(.L_x_1076) ;  /* 0x000007f000000947 */ /* 0x000fea0003800000 */
[----:B-----5:R-:W-:Y:S02]  /*f8f0*/  ISETP.GE.AND P1, PT, R203, c[0x0][0x3c8], PT ;  /* 0x0000f200cb007a0c */ /* 0x020fe40003f26270 */
[----:B------:R-:W-:Y:S02]  /*f900*/  ISETP.GE.AND P0, PT, R205, c[0x0][0x3c8], PT ;  /* 0x0000f200cd007a0c */ /* 0x000fe40003f06270 */
[----:B------:R-:W-:Y:S02]  /*f910*/  ISETP.GE.AND P2, PT, R201, c[0x0][0x3c8], PT ;  /* 0x0000f200c9007a0c */ /* 0x000fe40003f46270 */
[----:B------:R-:W-:Y:S02]  /*f920*/  ISETP.GE.AND P4, PT, R199, c[0x0][0x3c8], PT ;  /* 0x0000f200c7007a0c */ /* 0x000fe40003f86270 */
[----:B------:R-:W-:Y:S02]  /*f930*/  ISETP.GE.AND P5, PT, R195, c[0x0][0x3c8], PT ;  /* 0x0000f200c3007a0c */ /* 0x000fe40003fa6270 */
[----:B------:R-:W-:-:S03]  /*f940*/  ISETP.GE.AND P6, PT, R21, c[0x0][0x3c8], PT ;  /* 0x0000f20015007a0c */ /* 0x000fc60003fc6270 */
[----:B-12---:R-:W-:Y:S02]  /*f950*/  @!P1 LEA R4, P3, R203, R2, 0x2 ;  /* 0x00000002cb049211 */ /* 0x006fe400078610ff */
[----:B---3--:R-:W-:Y:S02]  /*f960*/  @!P0 IMAD.WIDE R6, R205, 0x4, R2 ;  /* 0x00000004cd068825 */ /* 0x008fe400078e0202 */
[----:B------:R-:W-:Y:S02]  /*f970*/  @!P1 LEA.HI.X R5, R203, R3, R204, 0x2, P3 ;  /* 0x00000003cb059211 */ /* 0x000fe400018f14cc */
[----:B------:R-:W-:Y:S01]  /*f980*/  ISETP.GE.AND P3, PT, R197, c[0x0][0x3c8], PT ;  /* 0x0000f200c5007a0c */ /* 0x000fe20003f66270 */
[----:B------:R1:W-:Y:S04]  /*f990*/  @!P0 ST.E.64 [R6.64], R164 ;  /* 0x000000a406008985 */ /* 0x0003e8000c101b06 */
[----:B------:R2:W-:Y:S01]  /*f9a0*/  @!P1 ST.E.64 [R4.64], R160 ;  /* 0x000000a004009985 */ /* 0x0005e2000c101b06 */
[----:B------:R-:W-:-:S02]  /*f9b0*/  ISETP.GE.AND P1, PT, R193, c[0x0][0x3c8], PT ;  /* 0x0000f200c1007a0c */ /* 0x000fc40003f26270 */
[----:B-1----:R-:W-:-:S04]  /*f9c0*/  @!P2 LEA R6, P0, R201, R2, 0x2 ;  /* 0x00000002c906a211 */ /* 0x002fc800078010ff */
[----:B------:R-:W-:Y:S02]  /*f9d0*/  @!P2 LEA.HI.X R7, R201, R3, R202, 0x2, P0 ;  /* 0x00000003c907a211 */ /* 0x000fe400000f14ca */
[----:B--2---:R-:W-:-:S03]  /*f9e0*/  @!P4 LEA R4, P0, R199, R2, 0x2 ;  /* 0x00000002c704c211 */ /* 0x004fc600078010ff */
[----:B------:R1:W-:Y:S01]  /*f9f0*/  @!P2 ST.E.64 [R6.64], R156 ;  /* 0x0000009c0600a985 */ /* 0x0003e2000c101b06 */
[----:B------:R-:W-:Y:S02]  /*fa00*/  @!P4 LEA.HI.X R5, R199, R3, R200, 0x2, P0 ;  /* 0x00000003c705c211 */ /* 0x000fe400000f14c8 */
[----:B------:R-:W-:-:S03]  /*fa10*/  ISETP.GE.AND P2, PT, R189, c[0x0][0x3c8], PT ;  /* 0x0000f200bd007a0c */ /* 0x000fc60003f46270 */
[----:B------:R2:W-:Y:S01]  /*fa20*/  @!P4 ST.E.64 [R4.64], R152 ;  /* 0x000000980400c985 */ /* 0x0005e2000c101b06 */
[----:B------:R-:W-:Y:S02]  /*fa30*/  ISETP.GE.AND P4, PT, R191, c[0x0][0x3c8], PT ;  /* 0x0000f200bf007a0c */ /* 0x000fe40003f86270 */
        /* <DEDUP_REMOVED lines=12> */
[----:B------:R-:W-:Y:S02]  /*fb00*/  ISETP.GE.AND P1, PT, R185, c[0x0][0x3c8], PT ;  /* 0x0000f200b9007a0c */ /* 0x000fe40003f26270 */
[----:B------:R-:W-:-:S05]  /*fb10*/  @!P4 LEA.HI.X R5, R191, R3, R192, 0x2, P0 ;  /* 0x00000003bf05c211 */ /* 0x000fca00000f14c0 */
        /* <DEDUP_REMOVED lines=72> */
[----:B-1----:R-:W-:-:S04]  /*ffa0*/  @!P2 LEA R6, P1, R25, R2, 0x2 ;  /* 0x000000021906a211 */ /* 0x002fc800078210ff */
[-C--:B------:R-:W-:Y:S02]  /*ffb0*/  @!P2 LEA.HI.X R7, R25, R3.reuse, R26, 0x2, P1 ;  /* 0x000000031907a211 */ /* 0x080fe400008f141a */
[----:B------:R-:W-:Y:S02]  /*ffc0*/  ISETP.GE.AND P1, PT, R15, c[0x0][0x3c8], PT ;  /* 0x0000f2000f007a0c */ /* 0x000fe40003f26270 */
[-C--:B--2---:R-:W-:Y:S01]  /*ffd0*/  @!P5 LEA R4, P0, R23, R2.reuse, 0x2 ;  /* 0x000000021704d211 */ /* 0x084fe200078010ff */
[----:B------:R1:W-:Y:S01]  /*ffe0*/  @!P2 ST.E.64 [R6.64], R108 ;  /* 0x0000006c0600a985 */ /* 0x0003e2000c101b06 */
[----:B------:R-:W-:Y:S02]  /*fff0*/  ISETP.GE.AND P2, PT, R17, c[0x0][0x3c8], PT ;  /* 0x0000f20011007a0c */ /* 0x000fe40003f46270 */
[----:B------:R-:W-:Y:S02]  /*10000*/  @!P5 LEA.HI.X R5, R23, R3, R24, 0x2, P0 ;  /* 0x000000031705d211 */ /* 0x000fe400000f1418 */
[----:B------:R-:W-:-:S03]  /*10010*/  @!P6 LEA R8, P0, R21, R2, 0x2 ;  /* 0x000000021508e211 */ /* 0x000fc600078010ff */
[----:B------:R2:W-:Y:S01]  /*10020*/  @!P5 ST.E.64 [R4.64], R112 ;  /* 0x000000700400d985 */ /* 0x0005e2000c101b06 */
[----:B------:R-:W-:-:S05]  /*10030*/  @!P6 LEA.HI.X R9, R21, R3, R22, 0x2, P0 ;  /* 0x000000031509e211 */ /* 0x000fca00000f1416 */
[----:B------:R3:W-:Y:S01]  /*10040*/  @!P6 ST.E.64 [R8.64], R116 ;  /* 0x000000740800e985 */ /* 0x0007e2000c101b06 */
[----:B-1----:R-:W-:-:S04]  /*10050*/  @!P3 LEA R6, P0, R19, R2, 0x2 ;  /* 0x000000021306b211 */ /* 0x002fc800078010ff */
[----:B------:R-:W-:Y:S02]  /*10060*/  @!P3 LEA.HI.X R7, R19, R3, R20, 0x2, P0 ;  /* 0x000000031307b211 */ /* 0x000fe400000f1414 */
[----:B--2---:R-:W-:-:S03]  /*10070*/  @!P2 LEA R4, P0, R17, R2, 0x2 ;  /* 0x000000021104a211 */ /* 0x004fc600078010ff */
[----:B------:R3:W-:Y:S01]  /*10080*/  @!P3 ST.E.64 [R6.64], R120 ;  /* 0x000000780600b985 */ /* 0x0007e2000c101b06 */
[----:B------:R-:W-:Y:S02]  /*10090*/  @!P2 LEA.HI.X R5, R17, R3, R18, 0x2, P0 ;  /* 0x000000031105a211 */ /* 0x000fe400000f1412 */
[----:B------:R-:W-:-:S03]  /*100a0*/  @!P1 LEA R2, P0, R15, R2, 0x2 ;  /* 0x000000020f029211 */ /* 0x000fc600078010ff */
[----:B------:R3:W-:Y:S01]  /*100b0*/  @!P2 ST.E.64 [R4.64], R124 ;  /* 0x0000007c0400a985 */ /* 0x0007e2000c101b06 */
[----:B------:R-:W-:-:S05]  /*100c0*/  @!P1 LEA.HI.X R3, R15, R3, R16, 0x2, P0 ;  /* 0x000000030f039211 */ /* 0x000fca00000f1410 */
[----:B------:R3:W-:Y:S04]  /*100d0*/  @!P1 ST.E.64 [R2.64], R128 ;  /* 0x0000008002009985 */ /* 0x0007e8000c101b06 */
.L_x_1076:
[----:B------:R-:W-:Y:S05]  /*100e0*/  BSYNC B0 ;  /* 0x0000000000007941 */ /* 0x000fea0003800000 */
.L_x_1075:
[----:B------:R-:W-:Y:S01]  /*100f0*/  ISETP.NE.AND P0, PT, R0, RZ, PT ;  /* 0x000000ff0000720c */ /* 0x000fe20003f05270 */
[----:B---3--:R3:W4:Y:S04]  /*10100*/  SHFL.IDX PT, R3, R10, 0x1, 0x1c1f ;  /* 0x003c1f000a037f89 */ /* 0x00872800000e0000 */
[----:B-1----:R3:W1:Y:S08]  /*10110*/  SHFL.IDX PT, R2, R11, 0x1, 0x1c1f ;  /* 0x003c1f000b027f89 */ /* 0x00267000000e0000 */
[----:B------:R-:W-:Y:S05]  /*10120*/  @P0 BRA `(.L_x_1077) ;  /* 0x00000ad000000947 */ /* 0x000fea0003800000 */
[----:B-----5:R-:W-:Y:S02]  /*10130*/  ISETP.GE.AND P0, PT, R205, c[0x0][0x3c8], PT ;  /* 0x0000f200cd007a0c */ /* 0x020fe40003f06270 */
[----:B------:R-:W-:-:S02]  /*10140*/  ISETP.GE.AND P1, PT, R203, c[0x0][0x3c8], PT ;  /* 0x0000f200cb007a0c */ /* 0x000fc40003f26270 */
[----:B------:R-:W-:Y:S02]  /*10150*/  ISETP.GE.AND P2, PT, R201, c[0x0][0x3c8], PT ;  /* 0x0000f200c9007a0c */ /* 0x000fe40003f46270 */
[----:B------:R-:W-:Y:S02]  /*10160*/  ISETP.GE.AND P4, PT, R199, c[0x0][0x3c8], PT ;  /* 0x0000f200c7007a0c */ /* 0x000fe40003f86270 */
[----:B------:R-:W-:-:S05]  /*10170*/  ISETP.GE.AND P6, PT, R27, c[0x0][0x3c8], PT ;  /* 0x0000f2001b007a0c */ /* 0x000fca0003fc6270 */
[----:B-12-4-:R-:W-:Y:S02]  /*10180*/  @!P0 IMAD.WIDE R6, R205, 0x4, R2 ;  /* 0x00000004cd068825 */ /* 0x016fe400078e0202 */
[----:B------:R-:W-:-:S03]  /*10190*/  @!P1 LEA R4, P5, R203, R2, 0x2 ;  /* 0x00000002cb049211 */ /* 0x000fc600078a10ff */
[----:B------:R1:W-:Y:S01]  /*101a0*/  @!P0 ST.E.64 [R6.64], R166 ;  /* 0x000000a606008985 */ /* 0x0003e2000c101b06 */
[----:B------:R-:W-:Y:S02]  /*101b0*/  ISETP.GE.AND P0, PT, R197, c[0x0][0x3c8], PT ;  /* 0x0000f200c5007a0c */ /* 0x000fe40003f06270 */
[----:B------:R-:W-:-:S05]  /*101c0*/  @!P1 LEA.HI.X R5, R203, R3, R204, 0x2, P5 ;  /* 0x00000003cb059211 */ /* 0x000fca00028f14cc */
[----:B------:R2:W-:Y:S01]  /*101d0*/  @!P1 ST.E.64 [R4.64], R162 ;  /* 0x000000a204009985 */ /* 0x0005e2000c101b06 */
[----:B------:R-:W-:Y:S02]  /*101e0*/  ISETP.GE.AND P1, PT, R195, c[0x0][0x3c8], PT ;  /* 0x0000f200c3007a0c */ /* 0x000fe40003f26270 */
[----:B-1----:R-:W-:-:S04]  /*101f0*/  @!P2 LEA R6, P3, R201, R2, 0x2 ;  /* 0x00000002c906a211 */ /* 0x002fc800078610ff */
[-C--:B------:R-:W-:Y:S02]  /*10200*/  @!P2 LEA.HI.X R7, R201, R3.reuse, R202, 0x2, P3 ;  /* 0x00000003c907a211 */ /* 0x080fe400018f14ca */
[----:B------:R-:W-:Y:S02]  /*10210*/  ISETP.GE.AND P3, PT, R193, c[0x0][0x3c8], PT ;  /* 0x0000f200c1007a0c */ /* 0x000fe40003f66270 */
[C---:B--2---:R-:W-:Y:S01]  /*10220*/  @!P4 LEA R4, P5, R199.reuse, R2, 0x2 ;  /* 0x00000002c704c211 */ /* 0x044fe200078a10ff */
[----:B------:R1:W-:Y:S03]  /*10230*/  @!P2 ST.E.64 [R6.64], R158 ;  /* 0x0000009e0600a985 */ /* 0x0003e6000c101b06 */
        /* <DEDUP_REMOVED lines=13> */
[----:B--2---:R-:W-:Y:S01]  /*10310*/  @!P4 LEA R4, P5, R191, R2, 0x2 ;  /* 0x00000002bf04c211 */ /* 0x004fe200078a10ff */
        /* <DEDUP_REMOVED lines=48> */
[-C--:B--2---:R-:W-:Y:S01]  /*10620*/  @!P4 LEA R4, P5, R135, R2.reuse, 0x2 ;  /* 0x000000028704c211 */ /* 0x084fe200078a10ff */
[----:B------:R1:W-:Y:S01]  /*10630*/  @!P0 ST.E.64 [R6.64], R78 ;  /* 0x0000004e06008985 */ /* 0x0003e2000c101b06 */
[----:B------:R-:W-:Y:S02]  /*10640*/  @!P3 LEA R8, P0, R133, R2, 0x2 ;  /* 0x000000028508b211 */ /* 0x000fe400078010ff */
[-C--:B------:R-:W-:Y:S02]  /*10650*/  @!P4 LEA.HI.X R5, R135, R3.reuse, R168, 0x2, P5 ;  /* 0x000000038705c211 */ /* 0x080fe400028f14a8 */
[----:B------:R-:W-:-:S02]  /*10660*/  @!P3 LEA.HI.X R9, R133, R3, R134, 0x2, P0 ;  /* 0x000000038509b211 */ /* 0x000fc400000f1486 */
[----:B------:R-:W-:Y:S01]  /*10670*/  ISETP.GE.AND P0, PT, R31, c[0x0][0x3c8], PT ;  /* 0x0000f2001f007a0c */ /* 0x000fe20003f06270 */
[----:B------:R2:W-:Y:S01]  /*10680*/  @!P4 ST.E.64 [R4.64], R82 ;  /* 0x000000520400c985 */ /* 0x0005e2000c101b06 */
[----:B------:R-:W-:-:S03]  /*10690*/  ISETP.GE.AND P4, PT, R29, c[0x0][0x3c8], PT ;  /* 0x0000f2001d007a0c */ /* 0x000fc60003f86270 */
[----:B------:R4:W-:Y:S01]  /*106a0*/  @!P3 ST.E.64 [R8.64], R86 ;  /* 0x000000560800b985 */ /* 0x0009e2000c101b06 */
[----:B-1----:R-:W-:-:S04]  /*106b0*/  @!P2 LEA R6, P5, R35, R2, 0x2 ;  /* 0x000000022306a211 */ /* 0x002fc800078a10ff */
[-C--:B------:R-:W-:Y:S02]  /*106c0*/  @!P2 LEA.HI.X R7, R35, R3.reuse, R132, 0x2, P5 ;  /* 0x000000032307a211 */ /* 0x080fe400028f1484 */
[----:B------:R-:W-:Y:S02]  /*106d0*/  ISETP.GE.AND P5, PT, R25, c[0x0][0x3c8], PT ;  /* 0x0000f20019007a0c */ /* 0x000fe40003fa6270 */
[-C--:B--2---:R-:W-:Y:S01]  /*106e0*/  @!P1 LEA R4, P3, R33, R2.reuse, 0x2 ;  /* 0x0000000221049211 */ /* 0x084fe200078610ff */
[----:B------:R1:W-:Y:S01]  /*106f0*/  @!P2 ST.E.64 [R6.64], R90 ;  /* 0x0000005a0600a985 */ /* 0x0003e2000c101b06 */
[----:B----4-:R-:W-:Y:S02]  /*10700*/  @!P0 LEA R8, P2, R31, R2, 0x2 ;  /* 0x000000021f088211 */ /* 0x010fe400078410ff */
[-C--:B------:R-:W-:Y:S02]  /*10710*/  @!P1 LEA.HI.X R5, R33, R3.reuse, R34, 0x2, P3 ;  /* 0x0000000321059211 */ /* 0x080fe400018f1422 */
[----:B------:R-:W-:-:S02]  /*10720*/  @!P0 LEA.HI.X R9, R31, R3, R32, 0x2, P2 ;  /* 0x000000031f098211 */ /* 0x000fc400010f1420 */
[----:B------:R-:W-:Y:S01]  /*10730*/  ISETP.GE.AND P3, PT, R23, c[0x0][0x3c8], PT ;  /* 0x0000f20017007a0c */ /* 0x000fe20003f66270 */
[----:B------:R2:W-:Y:S04]  /*10740*/  @!P1 ST.E.64 [R4.64], R94 ;  /* 0x0000005e04009985 */ /* 0x0005e8000c101b06 */
[----:B------:R-:W-:Y:S01]  /*10750*/  @!P0 ST.E.64 [R8.64], R98 ;  /* 0x0000006208008985 */ /* 0x000fe2000c101b06 */
[----:B------:R-:W-:Y:S02]  /*10760*/  ISETP.GE.AND P0, PT, R17, c[0x0][0x3c8], PT ;  /* 0x0000f20011007a0c */ /* 0x000fe40003f06270 */
[----:B-1----:R-:W-:-:S04]  /*10770*/  @!P6 LEA R6, P2, R27, R2, 0x2 ;  /* 0x000000021b06e211 */ /* 0x002fc800078410ff */
[----:B------:R-:W-:Y:S02]  /*10780*/  @!P6 LEA.HI.X R7, R27, R3, R28, 0x2, P2 ;  /* 0x000000031b07e211 */ /* 0x000fe400010f141c */
[----:B------:R-:W-:Y:S02]  /*10790*/  ISETP.GE.AND P2, PT, R21, c[0x0][0x3c8], PT ;  /* 0x0000f20015007a0c */ /* 0x000fe40003f46270 */
[----:B--2---:R-:W-:-:S04]  /*107a0*/  @!P4 LEA R4, P1, R29, R2, 0x2 ;  /* 0x000000021d04c211 */ /* 0x004fc800078210ff */
[----:B------:R-:W-:Y:S02]  /*107b0*/  @!P4 LEA.HI.X R5, R29, R3, R30, 0x2, P1 ;  /* 0x000000031d05c211 */ /* 0x000fe400008f141e */
[----:B------:R-:W-:-:S03]  /*107c0*/  ISETP.GE.AND P1, PT, R19, c[0x0][0x3c8], PT ;  /* 0x0000f20013007a0c */ /* 0x000fc60003f26270 */
[----:B------:R1:W-:Y:S04]  /*107d0*/  @!P4 ST.E.64 [R4.64], R102 ;  /* 0x000000660400c985 */ /* 0x0003e8000c101b06 */
[----:B------:R2:W-:Y:S01]  /*107e0*/  @!P6 ST.E.64 [R6.64], R106 ;  /* 0x0000006a0600e985 */ /* 0x0005e2000c101b06 */
[----:B---3--:R-:W-:-:S04]  /*107f0*/  @!P3 LEA R10, P6, R23, R2, 0x2 ;  /* 0x00000002170ab211 */ /* 0x008fc800078c10ff */
[----:B------:R-:W-:Y:S02]  /*10800*/  @!P3 LEA.HI.X R11, R23, R3, R24, 0x2, P6 ;  /* 0x00000003170bb211 */ /* 0x000fe400030f1418 */
[----:B-1----:R-:W-:-:S04]  /*10810*/  @!P5 LEA R4, P4, R25, R2, 0x2 ;  /* 0x000000021904d211 */ /* 0x002fc800078810ff */
[----:B------:R-:W-:Y:S02]  /*10820*/  @!P5 LEA.HI.X R5, R25, R3, R26, 0x2, P4 ;  /* 0x000000031905d211 */ /* 0x000fe400020f141a */
[----:B------:R-:W-:-:S03]  /*10830*/  @!P2 LEA R8, P4, R21, R2, 0x2 ;  /* 0x000000021508a211 */ /* 0x000fc600078810ff */
[----:B------:R1:W-:Y:S01]  /*10840*/  @!P5 ST.E.64 [R4.64], R110 ;  /* 0x0000006e0400d985 */ /* 0x0003e2000c101b06 */
[----:B--2---:R-:W-:Y:S02]  /*10850*/  @!P1 LEA R6, P5, R19, R2, 0x2 ;  /* 0x0000000213069211 */ /* 0x004fe400078a10ff */
[-C--:B------:R-:W-:Y:S01]  /*10860*/  @!P2 LEA.HI.X R9, R21, R3.reuse, R22, 0x2, P4 ;  /* 0x000000031509a211 */ /* 0x080fe200020f1416 */
[----:B------:R2:W-:Y:S01]  /*10870*/  @!P3 ST.E.64 [R10.64], R114 ;  /* 0x000000720a00b985 */ /* 0x0005e2000c101b06 */
[----:B------:R-:W-:-:S03]  /*10880*/  @!P1 LEA.HI.X R7, R19, R3, R20, 0x2, P5 ;  /* 0x0000000313079211 */ /* 0x000fc600028f1414 */
[----:B------:R2:W-:Y:S04]  /*10890*/  @!P2 ST.E.64 [R8.64], R118 ;  /* 0x000000760800a985 */ /* 0x0005e8000c101b06 */
[----:B------:R2:W-:Y:S01]  /*108a0*/  @!P1 ST.E.64 [R6.64], R122 ;  /* 0x0000007a06009985 */ /* 0x0005e2000c101b06 */
[----:B-1----:R-:W-:-:S04]  /*108b0*/  @!P0 LEA R4, P4, R17, R2, 0x2 ;  /* 0x0000000211048211 */ /* 0x002fc800078810ff */
[----:B------:R-:W-:-:S05]  /*108c0*/  @!P0 LEA.HI.X R5, R17, R3, R18, 0x2, P4 ;  /* 0x0000000311058211 */ /* 0x000fca00020f1412 */
[----:B------:R2:W-:Y:S01]  /*108d0*/  @!P0 ST.E.64 [R4.64], R126 ;  /* 0x0000007e04008985 */ /* 0x0005e2000c101b06 */
[----:B------:R-:W-:-:S13]  /*108e0*/  ISETP.GE.AND P0, PT, R15, c[0x0][0x3c8], PT ;  /* 0x0000f2000f007a0c */ /* 0x000fda0003f06270 */
[----:B------:R-:W-:Y:S05]  /*108f0*/  @P0 BRA `(.L_x_1077) ;  /* 0x0000030000000947 */ /* 0x000fea0003800000 */
[----:B------:R-:W-:-:S04]  /*10900*/  LEA R2, P0, R15, R2, 0x2 ;  /* 0x000000020f027211 */ /* 0x000fc800078010ff */
[----:B------:R-:W-:-:S05]  /*10910*/  LEA.HI.X R3, R15, R3, R16, 0x2, P0 ;  /* 0x000000030f037211 */ /* 0x000fca00000f1410 */
[----:B------:R1:W-:Y:S01]  /*10920*/  ST.E.64 [R2.64], R130 ;  /* 0x0000008202007985 */ /* 0x0003e2000c101b06 */
[----:B------:R-:W-:Y:S05]  /*10930*/  BRA `(.L_x_1077) ;  /* 0x000002c000007947 */ /* 0x000fea0003800000 */
.L_x_1073:
[----:B------:R-:W2:Y:S02]  /*10940*/  S2R R4, SR_TID.X ;  /* 0x0000000000047919 */ /* 0x000ea40000002100 */
[----:B--2---:R-:W-:-:S13]  /*10950*/  ISETP.GT.AND P0, PT, R4, 0x7f, PT ;  /* 0x0000007f0400780c */ /* 0x004fda0003f04270 */
[----:B------:R-:W-:Y:S05]  /*10960*/  @P0 BRA `(.L_x_1077) ;  /* 0x0000029000000947 */ /* 0x000fea0003800000 */
[----:B------:R-:W2:Y:S01]  /*10970*/  LDL.LU R3, [R1+0xd4] ;  /* 0x0000d40001037983 */ /* 0x000ea20000300800 */
[----:B---3--:R-:W-:-:S05]  /*10980*/  MOV R2, c[0x0][0x4e8] ;  /* 0x00013a0000027a02 */ /* 0x008fca0000000f00 */
[----:B------:R-:W-:Y:S01]  /*10990*/  IMAD R0, R2, c[0x0][0x388], RZ ;  /* 0x0000e20002007a24 */ /* 0x000fe200078e02ff */
[----:B--2---:R-:W-:-:S04]  /*109a0*/  IADD3 R6, R3, R4, RZ ;  /* 0x0000000403067210 */ /* 0x004fc80007ffe0ff */
[----:B------:R-:W-:-:S13]  /*109b0*/  ISETP.GE.AND P0, PT, R6, R0, PT ;  /* 0x000000000600720c */ /* 0x000fda0003f06270 */
[----:B------:R-:W-:Y:S05]  /*109c0*/  @P0 BRA `(.L_x_1077) ;  /* 0x0000023000000947 */ /* 0x000fea0003800000 */
[----:B------:R-:W2:Y:S04]  /*109d0*/  LDL.LU R3, [R1+0xc8] ;  /* 0x0000c80001037983 */ /* 0x000ea80000300800 */
[----:B------:R-:W3:Y:S04]  /*109e0*/  LDL.LU R9, [R1+0xc4] ;  /* 0x0000c40001097983 */ /* 0x000ee80000300800 */
[----:B------:R-:W4:Y:S01]  /*109f0*/  LDL.LU R8, [R1+0xcc] ;  /* 0x0000cc0001087983 */ /* 0x000f220000300800 */
[----:B------:R-:W-:-:S13]  /*10a00*/  ISETP.NE.AND P0, PT, R2, 0x1, PT ;  /* 0x000000010200780c */ /* 0x000fda0003f05270 */
[----:B-1----:R-:W-:Y:S01]  /*10a10*/  @P0 IMAD.HI.U32 R7, R6, c[0x0][0x4ec], RZ ;  /* 0x00013b0006070a27 */ /* 0x002fe200078e00ff */
[----:B--2---:R-:W-:Y:S02]  /*10a20*/  SHF.R.S32.HI R0, RZ, 0x1f, R3 ;  /* 0x0000001fff007819 */ /* 0x004fe40000011403 */
[----:B---3--:R-:W-:-:S03]  /*10a30*/  SHF.R.S32.HI R5, RZ, 0x1f, R9 ;  /* 0x0000001fff057819 */ /* 0x008fc60000011409 */
[----:B------:R-:W-:-:S04]  /*10a40*/  IMAD R0, R0, c[0x0][0x4d0], RZ ;  /* 0x0001340000007a24 */ /* 0x000fc800078e02ff */
[C---:B------:R-:W-:Y:S01]  /*10a50*/  IMAD R4, R3.reuse, c[0x0][0x4d4], R0 ;  /* 0x0001350003047a24 */ /* 0x040fe200078e0200 */
[----:B------:R-:W-:Y:S01]  /*10a60*/  MOV R0, R6 ;  /* 0x0000000600007202 */ /* 0x000fe20000000f00 */
[----:B------:R-:W-:Y:S01]  /*10a70*/  IMAD.WIDE.U32 R2, R3, c[0x0][0x4d0], RZ ;  /* 0x0001340003027a25 */ /* 0x000fe200078e00ff */
[----:B------:R-:W-:-:S03]  /*10a80*/  @P0 SHF.R.U32.HI R0, RZ, c[0x0][0x4f0], R7 ;  /* 0x00013c00ff000a19 */ /* 0x000fc60000011607 */
[----:B------:R-:W-:Y:S01]  /*10a90*/  IMAD R5, R5, c[0x0][0x4d8], RZ ;  /* 0x0001360005057a24 */ /* 0x000fe200078e02ff */
[----:B------:R-:W-:Y:S02]  /*10aa0*/  IADD3 R3, R3, R4, RZ ;  /* 0x0000000403037210 */ /* 0x000fe40007ffe0ff */
[----:B----4-:R-:W-:Y:S01]  /*10ab0*/  SHF.R.S32.HI R4, RZ, 0x1f, R8 ;  /* 0x0000001fff047819 */ /* 0x010fe20000011408 */
[C---:B------:R-:W-:Y:S01]  /*10ac0*/  IMAD R7, R9.reuse, c[0x0][0x4dc], R5 ;  /* 0x0001370009077a24 */ /* 0x040fe200078e0205 */
[----:B------:R-:W-:Y:S01]  /*10ad0*/  IADD3 R5, -R0, RZ, RZ ;  /* 0x000000ff00057210 */ /* 0x000fe20007ffe1ff */
[----:B------:R-:W-:-:S05]  /*10ae0*/  IMAD.WIDE.U32 R2, R9, c[0x0][0x4d8], R2 ;  /* 0x0001360009027a25 */ /* 0x000fca00078e0002 */
[----:B------:R-:W-:Y:S01]  /*10af0*/  IADD3 R3, R3, R7, RZ ;  /* 0x0000000703037210 */ /* 0x000fe20007ffe0ff */
[----:B------:R-:W-:Y:S02]  /*10b00*/  IMAD R7, R4, c[0x0][0x4e0], RZ ;  /* 0x0001380004077a24 */ /* 0x000fe400078e02ff */
[----:B------:R-:W-:Y:S02]  /*10b10*/  IMAD R4, R5, c[0x0][0x4e8], R6 ;  /* 0x00013a0005047a24 */ /* 0x000fe400078e0206 */
[----:B------:R-:W-:-:S03]  /*10b20*/  IMAD.WIDE.U32 R2, R8, c[0x0][0x4e0], R2 ;  /* 0x0001380008027a25 */ /* 0x000fc600078e0002 */
[----:B------:R-:W-:Y:S01]  /*10b30*/  SHF.R.S32.HI R5, RZ, 0x1f, R4 ;  /* 0x0000001fff057819 */ /* 0x000fe20000011404 */
[----:B------:R-:W-:Y:S01]  /*10b40*/  IMAD R6, R8, c[0x0][0x4e4], R7 ;  /* 0x0001390008067a24 */ /* 0x000fe200078e0207 */
[----:B------:R-:W-:Y:S02]  /*10b50*/  SHF.R.S32.HI R7, RZ, 0x1f, R0 ;  /* 0x0000001fff077819 */ /* 0x000fe40000011400 */
[----:B------:R-:W-:Y:S01]  /*10b60*/  IADD3 R2, P0, R0, R2, RZ ;  /* 0x0000000200027210 */ /* 0x000fe20007f1e0ff */
[----:B------:R-:W-:-:S03]  /*10b70*/  IMAD R0, R5, c[0x0][0x4c8], RZ ;  /* 0x0001320005007a24 */ /* 0x000fc600078e02ff */
[----:B------:R-:W-:Y:S01]  /*10b80*/  IADD3.X R3, R7, R3, R6, P0, !PT ;  /* 0x0000000307037210 */ /* 0x000fe200007fe406 */
[----:B------:R-:W-:-:S04]  /*10b90*/  IMAD R0, R4, c[0x0][0x4cc], R0 ;  /* 0x0001330004007a24 */ /* 0x000fc800078e0200 */
[----:B------:R-:W-:-:S05]  /*10ba0*/  IMAD.WIDE.U32 R2, R4, c[0x0][0x4c8], R2 ;  /* 0x0001320004027a25 */ /* 0x000fca00078e0002 */
[----:B------:R-:W-:Y:S02]  /*10bb0*/  IADD3 R0, R3, R0, RZ ;  /* 0x0000000003007210 */ /* 0x000fe40007ffe0ff */
[----:B------:R-:W-:-:S04]  /*10bc0*/  LEA R4, P0, R2, c[0x0][0x4a8], 0x2 ;  /* 0x00012a0002047a11 */ /* 0x000fc800078010ff */
[----:B------:R-:W-:Y:S02]  /*10bd0*/  LEA.HI.X R5, R2, c[0x0][0x4ac], R0, 0x2, P0 ;  /* 0x00012b0002057a11 */ /* 0x000fe400000f1400 */
[----:B------:R-:W-:-:S05]  /*10be0*/  MOV R0, 0xff800000 ;  /* 0xff80000000007802 */ /* 0x000fca0000000f00 */
[----:B------:R1:W-:Y:S02]  /*10bf0*/  STG.E [R4.64], R0 ;  /* 0x0000000004007986 */ /* 0x0003e4000c101906 */
.L_x_1077:
[----:B------:R-:W-:Y:S05]  /*10c00*/  BSYNC B1 ;  /* 0x0000000000017941 */ /* 0x000fea0003800000 */
.L_x_1072:
[----:B-12---:R-:W2:Y:S02]  /*10c10*/  LDL R0, [R1+0x1e8] ;  /* 0x0001e80001007983 */ /* 0x006ea40000100800 */
[----:B--2---:R-:W-:-:S13]  /*10c20*/  ISETP.NE.AND P0, PT, R0, RZ, PT ;  /* 0x000000ff0000720c */ /* 0x004fda0003f05270 */
[----:B------:R-:W-:Y:S01]  /*10c30*/  @P0 WARPSYNC 0xffffffff ;  /* 0xffffffff00000948 */ /* 0x000fe20003800000 */
[----:B------:R-:W-:Y:S06]  /*10c40*/  @P0 BAR.SYNC.DEFER_BLOCKING 0x5, 0x100 ;  /* 0x0144000000000b1d */ /* 0x000fec0000010000 */
[----:B------:R-:W1:Y:S04]  /*10c50*/  @P0 LDS R0, [0x18100] ;  /* 0x01810000ff000984 */ /* 0x000e680000000800 */
[----:B-1----:R1:W-:Y:S04]  /*10c60*/  @P0 STL [R1+0xd8], R0 ;  /* 0x0000d80001000387 */ /* 0x0023e80000100800 */
[----:B------:R-:W-:Y:S06]  /*10c70*/  @P0 BAR.ARV 0x4, 0x100 ;  /* 0x0104000000000b1d */ /* 0x000fec0000002000 */
[----:B------:R-:W-:Y:S05]  /*10c80*/  @P0 BRA `(.L_x_1078) ;  /* 0x0000009000000947 */ /* 0x000fea0003800000 */
[----:B------:R-:W-:Y:S05]  /*10c90*/  BRA.DIV ~URZ, `(.L_x_1079) ;  /* 0x00001cb27f007947 */ /* 0x000fea000b800000 */
[----:B-1----:R1:W2:Y:S02]  /*10ca0*/  SHFL.IDX PT, R0, R14, RZ, 0x1f ;  /* 0x00001fff0e007589 */ /* 0x0022a400000e0000 */
.L_x_1098:
[----:B---3--:R-:W3:Y:S01]  /*10cb0*/  S2R R2, SR_TID.X ;  /* 0x0000000000027919 */ /* 0x008ee20000002100 */
[----:B------:R-:W-:Y:S03]  /*10cc0*/  WARPSYNC 0xffffffff ;  /* 0xffffffff00007948 */ /* 0x000fe60003800000 */
[----:B------:R-:W-:Y:S06]  /*10cd0*/  BAR.SYNC.DEFER_BLOCKING 0x4, 0x100 ;  /* 0x0104000000007b1d */ /* 0x000fec0000010000 */
[----:B--2---:R2:W-:Y:S01]  /*10ce0*/  STL [R1+0xd8], R0 ;  /* 0x0000d80001007387 */ /* 0x0045e20000100800 */
[----:B---3--:R-:W-:-:S13]  /*10cf0*/  LOP3.LUT P0, RZ, R2, 0xff, RZ, 0xc0, !PT ;  /* 0x000000ff02ff7812 */ /* 0x008fda000780c0ff */
[----:B------:R2:W-:Y:S04]  /*10d00*/  @!P0 STS [0x18100], R14 ;  /* 0x0181000eff008388 */ /* 0x0005e80000000800 */
[----:B------:R-:W-:Y:S06]  /*10d10*/  BAR.ARV 0x5, 0x100 ;  /* 0x0144000000007b1d */ /* 0x000fec0000002000 */
.L_x_1078:
[----:B-12---:R-:W2:Y:S02]  /*10d20*/  LDL R0, [R1+0xd8] ;  /* 0x0000d80001007983 */ /* 0x006ea40000100800 */
[----:B--2---:R-:W-:-:S13]  /*10d30*/  ISETP.GE.AND P0, PT, R0, c[0x0][0x538], PT ;  /* 0x00014e0000007a0c */ /* 0x004fda0003f06270 */
[----:B---345:R-:W-:Y:S01]  /*10d40*/  @P0 CALL.REL.NOINC `(.L_x_1080) ;  /* 0x0000001000000944 */ /* 0x038fe20003c00000 */
[----:B------:R-:W-:Y:S05]  /*10d50*/  BRA `(.L_x_1081) ;  /* 0xffff01f000007947 */ /* 0x000fea000383ffff */
.L_x_1080:
[----:B------:R-:W-:Y:S05]  /*10d60*/  EXIT ;  /* 0x000000000000794d */ /* 0x000fea0003800000 */
.L_x_1044:
[----:B------:R2:W-:Y:S01]  /*10d70*/  STL [R1+0x70], RZ ;  /* 0x000070ff01007387 */ /* 0x0005e20000100800 */
[----:B------:R-:W-:Y:S01]  /*10d80*/  IMAD.MOV.U32 R0, RZ, RZ, R5 ;  /* 0x000000ffff007224 */ /* 0x000fe200078e0005 */
[----:B------:R-:W-:Y:S02]  /*10d90*/  MOV R3, 0x181f ;  /* 0x0000181f00037802 */ /* 0x000fe40000000f00 */
[----:B------:R-:W-:Y:S02]  /*10da0*/  MOV R2, 0x10dc0 ;  /* 0x00010dc000027802 */ /* 0x000fe40000000f00 */
[----:B-12---:R-:W-:Y:S05]  /*10db0*/  CALL.REL.NOINC `($__internal_18_$__cuda_sm70_shflsync_idx_p) ;  /* 0x00001c5000007944 */ /* 0x006fea0003c00000 */
[----:B-----5:R-:W-:Y:S01]  /*10dc0*/  MOV R4, R0 ;  /* 0x0000000000047202 */ /* 0x020fe20000000f00 */
[----:B-1----:R-:W-:Y:S05]  /*10dd0*/  BRA `(.L_x_1082) ;  /* 0xffff317000007947 */ /* 0x002fea000383ffff */
.L_x_1045:
[----:B------:R4:W-:Y:S01]  /*10de0*/  STL [R1+0x70], RZ ;  /* 0x000070ff01007387 */ /* 0x0009e20000100800 */
[----:B------:R-:W-:Y:S01]  /*10df0*/  IMAD.MOV.U32 R0, RZ, RZ, R15 ;  /* 0x000000ffff007224 */ /* 0x000fe200078e000f */
[----:B------:R-:W-:Y:S02]  /*10e00*/  MOV R3, 0x181f ;  /* 0x0000181f00037802 */ /* 0x000fe40000000f00 */
[----:B------:R-:W-:Y:S02]  /*10e10*/  MOV R2, 0x10e30 ;  /* 0x00010e3000027802 */ /* 0x000fe40000000f00 */
[----:B-1234-:R-:W-:Y:S05]  /*10e20*/  CALL.REL.NOINC `($__internal_18_$__cuda_sm70_shflsync_idx_p) ;  /* 0x00001be000007944 */ /* 0x01efea0003c00000 */
[----:B------:R-:W2:Y:S04]  /*10e30*/  LDL R2, [R1+0x64] ;  /* 0x0000640001027983 */ /* 0x000ea80000100800 */
[----:B------:R-:W3:Y:S04]  /*10e40*/  LDL R9, [R1+0x84] ;  /* 0x0000840001097983 */ /* 0x000ee80000100800 */
[----:B------:R-:W4:Y:S04]  /*10e50*/  LDL R6, [R1+0x58] ;  /* 0x0000580001067983 */ /* 0x000f280000100800 */
[----:B------:R-:W4:Y:S04]  /*10e60*/  LDL R8, [R1+0x80] ;  /* 0x0000800001087983 */ /* 0x000f280000100800 */
[----:B------:R-:W4:Y:S01]  /*10e70*/  LDL R7, [R1+0x7c] ;  /* 0x00007c0001077983 */ /* 0x000f220000100800 */
[----:B--2---:R-:W-:-:S02]  /*10e80*/  ISETP.GE.AND P3, PT, R2, c[0x0][0x1d4], PT ;  /* 0x0000750002007a0c */ /* 0x004fc40003f66270 */
[----:B------:R-:W-:Y:S02]  /*10e90*/  IADD3 R2, P0, R0, R80, RZ ;  /* 0x0000005000027210 */ /* 0x000fe40007f1e0ff */
[----:B---3--:R-:W-:-:S03]  /*10ea0*/  ISETP.GE.AND P2, PT, R9, c[0x0][0x1d4], PT ;  /* 0x0000750009007a0c */ /* 0x008fc60003f46270 */
[----:B-----5:R-:W-:-:S06]  /*10eb0*/  IMAD.X R3, R4, 0x1, R73, P0 ;  /* 0x0000000104037824 */ /* 0x020fcc00000e0649 */
[----:B------:R-:W-:Y:S01]  /*10ec0*/  @!PT LDS RZ, [RZ] ;  /* 0x00000000fffff984 */ /* 0x000fe20000000800 */
[----:B------:R-:W-:Y:S01]  /*10ed0*/  @!PT LDS RZ, [RZ] ;  /* 0x00000000fffff984 */ /* 0x000fe20000000800 */
[----:B------:R-:W-:Y:S01]  /*10ee0*/  @!PT LDS RZ, [RZ] ;  /* 0x00000000fffff984 */ /* 0x000fe20000000800 */
[----:B----4-:R2:W-:Y:S01]  /*10ef0*/  LDGSTS.E.BYPASS.LTC128B.128 [R6+0x10100], [R2.64], !P3 ;  /* 0x1010000002067fae */ /* 0x0105e2000d901d46 */
[----:B------:R-:W-:Y:S02]  /*10f00*/  ISETP.GE.AND P1, PT, R8, c[0x0][0x1d4], PT ;  /* 0x0000750008007a0c */ /* 0x000fe40003f26270 */
[----:B--2---:R-:W-:-:S05]  /*10f10*/  IADD3 R2, P0, R0, R79, RZ ;  /* 0x0000004f00027210 */ /* 0x004fca0007f1e0ff */
[----:B------:R-:W-:-:S05]  /*10f20*/  IMAD.X R3, R4, 0x1, R74, P0 ;  /* 0x0000000104037824 */ /* 0x000fca00000e064a */
[----:B------:R2:W-:Y:S02]  /*10f30*/  LDGSTS.E.BYPASS.LTC128B.128 [R6+0x12100], [R2.64], !P2 ;  /* 0x1210000002067fae */ /* 0x0005e4000d101d46 */
[----:B--2---:R-:W-:-:S05]  /*10f40*/  IADD3 R2, P0, R0, R81, RZ ;  /* 0x0000005100027210 */ /* 0x004fca0007f1e0ff */
[----:B------:R-:W-:-:S05]  /*10f50*/  IMAD.X R3, R4, 0x1, R75, P0 ;  /* 0x0000000104037824 */ /* 0x000fca00000e064b */
[----:B------:R2:W-:Y:S01]  /*10f60*/  LDGSTS.E.BYPASS.LTC128B.128 [R6+0x14100], [R2.64], !P1 ;  /* 0x1410000002067fae */ /* 0x0005e2000c901d46 */
[----:B------:R-:W-:Y:S02]  /*10f70*/  SEL R14, RZ, 0x10, P3 ;  /* 0x00000010ff0e7807 */ /* 0x000fe40001800000 */
[----:B--2---:R-:W-:-:S05]  /*10f80*/  IADD3 R2, P0, R0, R82, RZ ;  /* 0x0000005200027210 */ /* 0x004fca0007f1e0ff */
[----:B------:R-:W-:Y:S01]  /*10f90*/  IMAD.X R3, R4, 0x1, R76, P0 ;  /* 0x0000000104037824 */ /* 0x000fe200000e064c */
[----:B------:R-:W-:Y:S01]  /*10fa0*/  ISETP.GE.AND P0, PT, R7, c[0x0][0x1d4], PT ;  /* 0x0000750007007a0c */ /* 0x000fe20003f06270 */
[----:B------:R-:W-:Y:S01]  /*10fb0*/  IMAD.MOV.U32 R0, RZ, RZ, R5 ;  /* 0x000000ffff007224 */ /* 0x000fe200078e0005 */
[----:B------:R-:W-:Y:S02]  /*10fc0*/  SEL R13, RZ, 0x10, P2 ;  /* 0x00000010ff0d7807 */ /* 0x000fe40001000000 */
[----:B------:R-:W-:Y:S02]  /*10fd0*/  SEL R12, RZ, 0x10, P1 ;  /* 0x00000010ff0c7807 */ /* 0x000fe40000800000 */
[----:B------:R-:W-:-:S07]  /*10fe0*/  SEL R5, RZ, 0x10, P0 ;  /* 0x00000010ff057807 */ /* 0x000fce0000000000 */
[----:B------:R2:W-:Y:S02]  /*10ff0*/  LDGSTS.E.BYPASS.LTC128B.128 [R6+0x16100], [R2.64], !P0 ;  /* 0x1610000002067fae */ /* 0x0005e4000c101d46 */
[----:B--2---:R-:W-:Y:S02]  /*11000*/  IMAD.MOV.U32 R2, RZ, RZ, 0x1 ;  /* 0x00000001ff027424 */ /* 0x004fe400078e00ff */
[----:B------:R-:W-:-:S03]  /*11010*/  IMAD.MOV.U32 R3, RZ, RZ, 0x181f ;  /* 0x0000181fff037424 */ /* 0x000fc600078e00ff */
[----:B------:R2:W-:Y:S02]  /*11020*/  STL [R1+0x70], R2 ;  /* 0x0000700201007387 */ /* 0x0005e40000100800 */
[----:B--2---:R-:W-:Y:S02]  /*11030*/  MOV R2, 0x11050 ;  /* 0x0001105000027802 */ /* 0x004fe40000000f00 */
[----:B-1----:R-:W-:Y:S05]  /*11040*/  CALL.REL.NOINC `($__internal_18_$__cuda_sm70_shflsync_idx_p) ;  /* 0x000019c000007944 */ /* 0x002fea0003c00000 */
[----:B------:R-:W-:Y:S01]  /*11050*/  MOV R2, 0x1 ;  /* 0x0000000100027802 */ /* 0x000fe20000000f00 */
[----:B-----5:R-:W-:Y:S01]  /*11060*/  IMAD.MOV.U32 R4, RZ, RZ, R0 ;  /* 0x000000ffff047224 */ /* 0x020fe200078e0000 */
[----:B------:R-:W-:Y:S01]  /*11070*/  MOV R3, 0x181f ;  /* 0x0000181f00037802 */ /* 0x000fe20000000f00 */
[----:B------:R-:W-:Y:S02]  /*11080*/  IMAD.MOV.U32 R0, RZ, RZ, R15 ;  /* 0x000000ffff007224 */ /* 0x000fe400078e000f */
[----:B------:R2:W-:Y:S02]  /*11090*/  STL [R1+0x70], R2 ;  /* 0x0000700201007387 */ /* 0x0005e40000100800 */
[----:B--2---:R-:W-:Y:S02]  /*110a0*/  MOV R2, 0x110c0 ;  /* 0x000110c000027802 */ /* 0x004fe40000000f00 */
[----:B-1----:R-:W-:Y:S05]  /*110b0*/  CALL.REL.NOINC `($__internal_18_$__cuda_sm70_shflsync_idx_p) ;  /* 0x0000195000007944 */ /* 0x002fea0003c00000 */
[----:B-1---5:R-:W-:Y:S05]  /*110c0*/  BRA `(.L_x_1083) ;  /* 0xffff305000007947 */ /* 0x022fea000383ffff */
.L_x_1046:
[----:B------:R1:W-:Y:S01]  /*110d0*/  STL [R1+0x70], RZ ;  /* 0x000070ff01007387 */ /* 0x0003e20000100800 */
[----:B------:R-:W-:Y:S01]  /*110e0*/  IMAD.MOV.U32 R0, RZ, RZ, R4 ;  /* 0x000000ffff007224 */ /* 0x000fe200078e0004 */
[----:B------:R-:W-:-:S02]  /*110f0*/  MOV R3, 0x1c1f ;  /* 0x00001c1f00037802 */ /* 0x000fc40000000f00 */
[----:B------:R-:W-:Y:S02]  /*11100*/  MOV R2, 0x11120 ;  /* 0x0001112000027802 */ /* 0x000fe40000000f00 */
[----:B-1----:R-:W-:Y:S05]  /*11110*/  CALL.REL.NOINC `($__internal_18_$__cuda_sm70_shflsync_idx_p) ;  /* 0x000018f000007944 */ /* 0x002fea0003c00000 */
[----:B-1---5:R-:W-:Y:S05]  /*11120*/  BRA `(.L_x_1084) ;  /* 0xffff32e000007947 */ /* 0x022fea000383ffff */
.L_x_1047:
[----:B------:R-:W-:Y:S01]  /*11130*/  MOV R2, 0x1 ;  /* 0x0000000100027802 */ /* 0x000fe20000000f00 */
[----:B------:R-:W-:Y:S02]  /*11140*/  IMAD.MOV.U32 R0, RZ, RZ, R4 ;  /* 0x000000ffff007224 */ /* 0x000fe400078e0004 */
[----:B------:R-:W-:Y:S02]  /*11150*/  IMAD.MOV.U32 R3, RZ, RZ, 0x1c1f ;  /* 0x00001c1fff037424 */ /* 0x000fe400078e00ff */
[----:B------:R2:W-:Y:S02]  /*11160*/  STL [R1+0x70], R2 ;  /* 0x0000700201007387 */ /* 0x0005e40000100800 */
[----:B--2---:R-:W-:Y:S02]  /*11170*/  MOV R2, 0x11190 ;  /* 0x0001119000027802 */ /* 0x004fe40000000f00 */
[----:B-1----:R-:W-:Y:S05]  /*11180*/  CALL.REL.NOINC `($__internal_18_$__cuda_sm70_shflsync_idx_p) ;  /* 0x0000188000007944 */ /* 0x002fea0003c00000 */
[----:B-----5:R-:W-:-:S05]  /*11190*/  IMAD.IADD R0, R5, 0x1, R0 ;  /* 0x0000000105007824 */ /* 0x020fca00078e0200 */
[----:B------:R-:W-:-:S04]  /*111a0*/  IMNMX R0, R6, R0, PT ;  /* 0x0000000006007217 */ /* 0x000fc80003800200 */
[C---:B------:R-:W-:Y:S02]  /*111b0*/  ISETP.GT.AND P3, PT, R0.reuse, RZ, PT ;  /* 0x000000ff0000720c */ /* 0x040fe40003f64270 */
[C---:B------:R-:W-:Y:S02]  /*111c0*/  ISETP.GT.AND P2, PT, R0.reuse, 0x1, PT ;  /* 0x000000010000780c */ /* 0x040fe40003f44270 */
[C---:B------:R-:W-:Y:S02]  /*111d0*/  ISETP.GT.AND P1, PT, R0.reuse, 0x8, PT ;  /* 0x000000080000780c */ /* 0x040fe40003f24270 */
[----:B------:R-:W-:Y:S02]  /*111e0*/  ISETP.GT.AND P0, PT, R0, 0x9, PT ;  /* 0x000000090000780c */ /* 0x000fe40003f04270 */
[----:B------:R-:W-:Y:S02]  /*111f0*/  FSEL R5, R54, -INF , P3 ;  /* 0xff80000036057808 */ /* 0x000fe40001800000 */
[----:B------:R-:W-:-:S02]  /*11200*/  FSEL R4, R55, -INF , P2 ;  /* 0xff80000037047808 */ /* 0x000fc40001000000 */
[----:B------:R-:W-:Y:S02]  /*11210*/  FSEL R7, R50, -INF , P1 ;  /* 0xff80000032077808 */ /* 0x000fe40000800000 */
[----:B------:R-:W-:Y:S02]  /*11220*/  FSEL R6, R51, -INF , P0 ;  /* 0xff80000033067808 */ /* 0x000fe40000000000 */
[C---:B------:R-:W-:Y:S02]  /*11230*/  ISETP.GT.AND P3, PT, R0.reuse, 0x10, PT ;  /* 0x000000100000780c */ /* 0x040fe40003f64270 */
[C---:B------:R-:W-:Y:S02]  /*11240*/  ISETP.GT.AND P2, PT, R0.reuse, 0x11, PT ;  /* 0x000000110000780c */ /* 0x040fe40003f44270 */
[C---:B------:R-:W-:Y:S02]  /*11250*/  ISETP.GT.AND P1, PT, R0.reuse, 0x18, PT ;  /* 0x000000180000780c */ /* 0x040fe40003f24270 */
[----:B------:R-:W-:-:S02]  /*11260*/  ISETP.GT.AND P0, PT, R0, 0x19, PT ;  /* 0x000000190000780c */ /* 0x000fc40003f04270 */
[----:B------:R-:W-:Y:S02]  /*11270*/  FSEL R11, R46, -INF , P3 ;  /* 0xff8000002e0b7808 */ /* 0x000fe40001800000 */
[----:B------:R-:W-:Y:S02]  /*11280*/  FSEL R10, R47, -INF , P2 ;  /* 0xff8000002f0a7808 */ /* 0x000fe40001000000 */
[----:B------:R-:W-:Y:S02]  /*11290*/  FSEL R9, R42, -INF , P1 ;  /* 0xff8000002a097808 */ /* 0x000fe40000800000 */
[----:B------:R-:W-:Y:S02]  /*112a0*/  FSEL R8, R43, -INF , P0 ;  /* 0xff8000002b087808 */ /* 0x000fe40000000000 */
[C---:B------:R-:W-:Y:S02]  /*112b0*/  ISETP.GT.AND P3, PT, R0.reuse, 0x20, PT ;  /* 0x000000200000780c */ /* 0x040fe40003f64270 */
[----:B------:R-:W-:-:S02]  /*112c0*/  ISETP.GT.AND P2, PT, R0, 0x21, PT ;  /* 0x000000210000780c */ /* 0x000fc40003f44270 */
[C---:B------:R-:W-:Y:S02]  /*112d0*/  ISETP.GT.AND P1, PT, R0.reuse, 0x28, PT ;  /* 0x000000280000780c */ /* 0x040fe40003f24270 */
[----:B------:R-:W-:Y:S02]  /*112e0*/  ISETP.GT.AND P0, PT, R0, 0x29, PT ;  /* 0x000000290000780c */ /* 0x000fe40003f04270 */
[----:B------:R-:W-:Y:S02]  /*112f0*/  FSEL R79, R38, -INF , P3 ;  /* 0xff800000264f7808 */ /* 0x000fe40001800000 */
[----:B------:R-:W-:Y:S02]  /*11300*/  FSEL R78, R39, -INF , P2 ;  /* 0xff800000274e7808 */ /* 0x000fe40001000000 */
[----:B------:R-:W-:Y:S02]  /*11310*/  FSEL R77, R34, -INF , P1 ;  /* 0xff800000224d7808 */ /* 0x000fe40000800000 */
[----:B------:R-:W-:-:S02]  /*11320*/  FSEL R76, R35, -INF , P0 ;  /* 0xff800000234c7808 */ /* 0x000fc40000000000 */
[C---:B------:R-:W-:Y:S02]  /*11330*/  ISETP.GT.AND P3, PT, R0.reuse, 0x30, PT ;  /* 0x000000300000780c */ /* 0x040fe40003f64270 */
[C---:B------:R-:W-:Y:S02]  /*11340*/  ISETP.GT.AND P2, PT, R0.reuse, 0x31, PT ;  /* 0x000000310000780c */ /* 0x040fe40003f44270 */
[C---:B------:R-:W-:Y:S02]  /*11350*/  ISETP.GT.AND P1, PT, R0.reuse, 0x38, PT ;  /* 0x000000380000780c */ /* 0x040fe40003f24270 */
[----:B------:R-:W-:Y:S02]  /*11360*/  ISETP.GT.AND P0, PT, R0, 0x39, PT ;  /* 0x000000390000780c */ /* 0x000fe40003f04270 */
        /* <DEDUP_REMOVED lines=21> */
[----:B------:R-:W-:Y:S02]  /*114c0*/  FSEL R75, R26, -INF , P3 ;  /* 0xff8000001a4b7808 */ /* 0x000fe40001800000 */
[----:B------:R-:W-:Y:S02]  /*114d0*/  FMNMX.FTZ R0, R83, R0, !PT ;  /* 0x0000000053007209 */ /* 0x000fe40007810000 */
[----:B------:R-:W-:Y:S02]  /*114e0*/  FMNMX.FTZ R16, R76, R3, !PT ;  /* 0x000000034c107209 */ /* 0x000fe40007810000 */
[----:B------:R-:W-:Y:S02]  /*114f0*/  FMNMX.FTZ R0, R82, R0, !PT ;  /* 0x0000000052007209 */ /* 0x000fe40007810000 */
[----:B------:R-:W-:-:S02]  /*11500*/  FSEL R74, R27, -INF , P2 ;  /* 0xff8000001b4a7808 */ /* 0x000fc40001000000 */
[----:B------:R-:W-:Y:S02]  /*11510*/  FMNMX.FTZ R16, R75, R16, !PT ;  /* 0x000000104b107209 */ /* 0x000fe40007810000 */
[----:B------:R-:W-:Y:S02]  /*11520*/  FMNMX.FTZ R0, R81, R0, !PT ;  /* 0x0000000051007209 */ /* 0x000fe40007810000 */
[----:B------:R-:W-:Y:S02]  /*11530*/  FSEL R73, R22, -INF , P1 ;  /* 0xff80000016497808 */ /* 0x000fe40000800000 */
[----:B------:R-:W-:Y:S02]  /*11540*/  FMNMX.FTZ R16, R74, R16, !PT ;  /* 0x000000104a107209 */ /* 0x000fe40007810000 */
[----:B------:R-:W-:Y:S01]  /*11550*/  FMNMX.FTZ R133, R80, R0, !PT ;  /* 0x0000000050857209 */ /* 0x000fe20007810000 */
[----:B------:R-:W-:Y:S01]  /*11560*/  IMAD.MOV.U32 R0, RZ, RZ, 0x2 ;  /* 0x00000002ff007424 */ /* 0x000fe200078e00ff */
[----:B------:R-:W-:-:S02]  /*11570*/  FSEL R72, R23, -INF , P0 ;  /* 0xff80000017487808 */ /* 0x000fc40000000000 */
[----:B------:R-:W-:Y:S01]  /*11580*/  FMNMX.FTZ R16, R73, R16, !PT ;  /* 0x0000001049107209 */ /* 0x000fe20007810000 */
[----:B------:R-:W-:Y:S01]  /*11590*/  IMAD.MOV.U32 R132, RZ, RZ, R133 ;  /* 0x000000ffff847224 */ /* 0x000fe200078e0085 */
[----:B------:R-:W-:Y:S02]  /*115a0*/  MOV R2, 0x115d0 ;  /* 0x000115d000027802 */ /* 0x000fe40000000f00 */
[----:B------:R-:W-:Y:S02]  /*115b0*/  FMNMX.FTZ R16, R72, R16, !PT ;  /* 0x0000001048107209 */ /* 0x000fe40007810000 */
[----:B-1----:R-:W-:Y:S05]  /*115c0*/  CALL.REL.NOINC `($__internal_17_$__cuda_sm70_shflsync_bfly_p) ;  /* 0x000013e000007944 */ /* 0x002fea0003c00000 */
[----:B------:R-:W-:Y:S01]  /*115d0*/  FMNMX.FTZ R133, R133, R0, !PT ;  /* 0x0000000085857209 */ /* 0x000fe20007810000 */
[----:B------:R-:W-:Y:S01]  /*115e0*/  IMAD.MOV.U32 R0, RZ, RZ, 0x1 ;  /* 0x00000001ff007424 */ /* 0x000fe200078e00ff */
[----:B------:R-:W-:-:S03]  /*115f0*/  MOV R2, 0x11620 ;  /* 0x0001162000027802 */ /* 0x000fc60000000f00 */
[----:B------:R-:W-:Y:S02]  /*11600*/  IMAD.MOV.U32 R132, RZ, RZ, R133 ;  /* 0x000000ffff847224 */ /* 0x000fe400078e0085 */
[----:B------:R-:W-:Y:S05]  /*11610*/  CALL.REL.NOINC `($__internal_17_$__cuda_sm70_shflsync_bfly_p) ;  /* 0x0000139000007944 */ /* 0x000fea0003c00000 */
[----:B------:R-:W-:Y:S01]  /*11620*/  FMNMX.FTZ R133, R133, R0, !PT ;  /* 0x0000000085857209 */ /* 0x000fe20007810000 */
[----:B------:R-:W-:Y:S01]  /*11630*/  IMAD.MOV.U32 R132, RZ, RZ, R16 ;  /* 0x000000ffff847224 */ /* 0x000fe200078e0010 */
[----:B------:R-:W-:Y:S01]  /*11640*/  MOV R2, 0x11670 ;  /* 0x0001167000027802 */ /* 0x000fe20000000f00 */
[----:B------:R-:W-:Y:S02]  /*11650*/  IMAD.MOV.U32 R0, RZ, RZ, 0x2 ;  /* 0x00000002ff007424 */ /* 0x000fe400078e00ff */
[----:B------:R-:W-:Y:S05]  /*11660*/  CALL.REL.NOINC `($__internal_17_$__cuda_sm70_shflsync_bfly_p) ;  /* 0x0000134000007944 */ /* 0x000fea0003c00000 */
[----:B------:R-:W-:Y:S01]  /*11670*/  FMNMX.FTZ R16, R16, R0, !PT ;  /* 0x0000000010107209 */ /* 0x000fe20007810000 */
[----:B------:R-:W-:Y:S01]  /*11680*/  IMAD.MOV.U32 R0, RZ, RZ, 0x1 ;  /* 0x00000001ff007424 */ /* 0x000fe200078e00ff */
[----:B------:R-:W-:-:S03]  /*11690*/  MOV R2, 0x116c0 ;  /* 0x000116c000027802 */ /* 0x000fc60000000f00 */
[----:B------:R-:W-:Y:S02]  /*116a0*/  IMAD.MOV.U32 R132, RZ, RZ, R16 ;  /* 0x000000ffff847224 */ /* 0x000fe400078e0010 */
[----:B------:R-:W-:Y:S05]  /*116b0*/  CALL.REL.NOINC `($__internal_17_$__cuda_sm70_shflsync_bfly_p) ;  /* 0x000012f000007944 */ /* 0x000fea0003c00000 */
[----:B------:R-:W-:Y:S01]  /*116c0*/  MOV R3, R0 ;  /* 0x0000000000037202 */ /* 0x000fe20000000f00 */
[----:B------:R-:W-:Y:S05]  /*116d0*/  BRA `(.L_x_1085) ;  /* 0xffff33e000007947 */ /* 0x000fea000383ffff */
.L_x_1051:
[----:B------:R-:W-:Y:S01]  /*116e0*/  MOV R3, 0x181f ;  /* 0x0000181f00037802 */ /* 0x000fe20000000f00 */
[----:B------:R2:W-:Y:S01]  /*116f0*/  STL [R1+0x70], RZ ;  /* 0x000070ff01007387 */ /* 0x0005e20000100800 */
[----:B------:R-:W-:Y:S01]  /*11700*/  MOV R2, 0x11730 ;  /* 0x0001173000027802 */ /* 0x000fe20000000f00 */
[----:B------:R-:W-:Y:S02]  /*11710*/  IMAD.MOV.U32 R0, RZ, RZ, R5 ;  /* 0x000000ffff007224 */ /* 0x000fe400078e0005 */
[----:B-12---:R-:W-:Y:S05]  /*11720*/  CALL.REL.NOINC `($__internal_18_$__cuda_sm70_shflsync_idx_p) ;  /* 0x000012e000007944 */ /* 0x006fea0003c00000 */
[----:B-----5:R-:W-:Y:S01]  /*11730*/  MOV R4, R0 ;  /* 0x0000000000047202 */ /* 0x020fe20000000f00 */
[----:B-1----:R-:W-:-:S05]  /*11740*/  BRA `(.L_x_1086) ;  /* 0xffff505000007947 */ /* 0x002fca000383ffff */
.L_x_1052:
[----:B------:R-:W-:Y:S01]  /*11750*/  MOV R3, 0x181f ;  /* 0x0000181f00037802 */ /* 0x000fe20000000f00 */
[----:B------:R4:W-:Y:S01]  /*11760*/  STL [R1+0x70], RZ ;  /* 0x000070ff01007387 */ /* 0x0009e20000100800 */
[----:B------:R-:W-:Y:S01]  /*11770*/  MOV R2, 0x117a0 ;  /* 0x000117a000027802 */ /* 0x000fe20000000f00 */
[----:B------:R-:W-:Y:S02]  /*11780*/  IMAD.MOV.U32 R0, RZ, RZ, R21 ;  /* 0x000000ffff007224 */ /* 0x000fe400078e0015 */
[----:B-1234-:R-:W-:Y:S05]  /*11790*/  CALL.REL.NOINC `($__internal_18_$__cuda_sm70_shflsync_idx_p) ;  /* 0x0000127000007944 */ /* 0x01efea0003c00000 */
[----:B------:R-:W2:Y:S01]  /*117a0*/  LDL R3, [R1+0x64] ;  /* 0x0000640001037983 */ /* 0x000ea20000100800 */
[----:B------:R-:W-:Y:S03]  /*117b0*/  IADD3 R6, P0, R0, R30, RZ ;  /* 0x0000001e00067210 */ /* 0x000fe60007f1e0ff */
[----:B------:R-:W3:Y:S02]  /*117c0*/  LDL R2, [R1+0x84] ;  /* 0x0000840001027983 */ /* 0x000ee40000100800 */
[----:B-----5:R-:W-:Y:S02]  /*117d0*/  IMAD.X R7, R4, 0x1, R22, P0 ;  /* 0x0000000104077824 */ /* 0x020fe400000e0616 */
[----:B------:R-:W4:Y:S04]  /*117e0*/  LDL R12, [R1+0x58] ;  /* 0x00005800010c7983 */ /* 0x000f280000100800 */
[----:B------:R-:W4:Y:S04]  /*117f0*/  LDL R14, [R1+0x80] ;  /* 0x00008000010e7983 */ /* 0x000f280000100800 */
[----:B------:R-:W4:Y:S01]  /*11800*/  LDL R13, [R1+0x7c] ;  /* 0x00007c00010d7983 */ /* 0x000f220000100800 */
[----:B--2---:R-:W-:Y:S02]  /*11810*/  ISETP.GE.AND P3, PT, R3, c[0x0][0x1d4], PT ;  /* 0x0000750003007a0c */ /* 0x004fe40003f66270 */
[----:B---3--:R-:W-:Y:S02]  /*11820*/  ISETP.GE.AND P2, PT, R2, c[0x0][0x1d4], PT ;  /* 0x0000750002007a0c */ /* 0x008fe40003f46270 */
[----:B------:R-:W-:Y:S02]  /*11830*/  IADD3 R2, P0, R0, R31, RZ ;  /* 0x0000001f00027210 */ /* 0x000fe40007f1e0ff */
[----:B------:R-:W-:Y:S03]  /*11840*/  SEL R20, RZ, 0x10, P2 ;  /* 0x00000010ff147807 */ /* 0x000fe60001000000 */
[----:B------:R-:W-:Y:S01]  /*11850*/  IMAD.X R3, R4, 0x1, R23, P0 ;  /* 0x0000000104037824 */ /* 0x000fe200000e0617 */
[----:B----4-:R-:W-:Y:S03]  /*11860*/  ISETP.GE.AND P1, PT, R14, c[0x0][0x1d4], PT ;  /* 0x000075000e007a0c */ /* 0x010fe60003f26270 */
[----:B------:R-:W-:Y:S01]  /*11870*/  @!PT LDS RZ, [RZ] ;  /* 0x00000000fffff984 */ /* 0x000fe20000000800 */
[----:B------:R-:W-:Y:S01]  /*11880*/  @!PT LDS RZ, [RZ] ;  /* 0x00000000fffff984 */ /* 0x000fe20000000800 */
[----:B------:R-:W-:Y:S01]  /*11890*/  @!PT LDS RZ, [RZ] ;  /* 0x00000000fffff984 */ /* 0x000fe20000000800 */
[----:B------:R2:W-:Y:S01]  /*118a0*/  LDGSTS.E.BYPASS.LTC128B.128 [R12+0x100], [R6.64], !P3 ;  /* 0x00100000060c7fae */ /* 0x0005e2000d901d46 */
[----:B------:R-:W-:Y:S03]  /*118b0*/  SEL R15, RZ, 0x10, P1 ;  /* 0x00000010ff0f7807 */ /* 0x000fe60000800000 */
[----:B------:R3:W-:Y:S02]  /*118c0*/  LDGSTS.E.BYPASS.LTC128B.128 [R12+0x2100], [R2.64], !P2 ;  /* 0x02100000020c7fae */ /* 0x0007e4000d101d46 */
[----:B---3--:R-:W-:Y:S05]  /*118d0*/  IADD3 R2, P0, R0, R132, RZ ;  /* 0x0000008400027210 */ /* 0x008fea0007f1e0ff */
[----:B------:R-:W-:Y:S05]  /*118e0*/  IMAD.X R3, R4, 0x1, R28, P0 ;  /* 0x0000000104037824 */ /* 0x000fea00000e061c */
[----:B------:R3:W-:Y:S02]  /*118f0*/  LDGSTS.E.BYPASS.LTC128B.128 [R12+0x4100], [R2.64], !P1 ;  /* 0x04100000020c7fae */ /* 0x0007e4000c901d46 */
[----:B---3--:R-:W-:Y:S01]  /*11900*/  IADD3 R2, P0, R0, R133, RZ ;  /* 0x0000008500027210 */ /* 0x008fe20007f1e0ff */
[----:B------:R-:W-:Y:S01]  /*11910*/  IMAD.MOV.U32 R0, RZ, RZ, R5 ;  /* 0x000000ffff007224 */ /* 0x000fe200078e0005 */
[----:B------:R-:W-:Y:S03]  /*11920*/  SEL R5, RZ, 0x10, P3 ;  /* 0x00000010ff057807 */ /* 0x000fe60001800000 */
[----:B------:R-:W-:Y:S01]  /*11930*/  IMAD.X R3, R4, 0x1, R29, P0 ;  /* 0x0000000104037824 */ /* 0x000fe200000e061d */
[----:B------:R-:W-:Y:S04]  /*11940*/  ISETP.GE.AND P0, PT, R13, c[0x0][0x1d4], PT ;  /* 0x000075000d007a0c */ /* 0x000fe80003f06270 */
[----:B------:R-:W-:Y:S09]  /*11950*/  SEL R14, RZ, 0x10, P0 ;  /* 0x00000010ff0e7807 */ /* 0x000ff20000000000 */
[----:B------:R3:W-:Y:S02]  /*11960*/  LDGSTS.E.BYPASS.LTC128B.128 [R12+0x6100], [R2.64], !P0 ;  /* 0x06100000020c7fae */ /* 0x0007e4000c101d46 */
[----:B---3--:R-:W-:Y:S02]  /*11970*/  IMAD.MOV.U32 R2, RZ, RZ, 0x1 ;  /* 0x00000001ff027424 */ /* 0x008fe400078e00ff */
[----:B------:R-:W-:Y:S03]  /*11980*/  IMAD.MOV.U32 R3, RZ, RZ, 0x181f ;  /* 0x0000181fff037424 */ /* 0x000fe600078e00ff */
[----:B------:R3:W-:Y:S02]  /*11990*/  STL [R1+0x70], R2 ;  /* 0x0000700201007387 */ /* 0x0007e40000100800 */
[----:B---3--:R-:W-:Y:S02]  /*119a0*/  MOV R2, 0x119c0 ;  /* 0x000119c000027802 */ /* 0x008fe40000000f00 */
[----:B-12---:R-:W-:Y:S05]  /*119b0*/  CALL.REL.NOINC `($__internal_18_$__cuda_sm70_shflsync_idx_p) ;  /* 0x0000105000007944 */ /* 0x006fea0003c00000 */
[----:B------:R-:W-:Y:S01]  /*119c0*/  MOV R2, 0x1 ;  /* 0x0000000100027802 */ /* 0x000fe20000000f00 */
[----:B-----5:R-:W-:Y:S01]  /*119d0*/  IMAD.MOV.U32 R4, RZ, RZ, R0 ;  /* 0x000000ffff047224 */ /* 0x020fe200078e0000 */
[----:B------:R-:W-:Y:S01]  /*119e0*/  MOV R3, 0x181f ;  /* 0x0000181f00037802 */ /* 0x000fe20000000f00 */
[----:B------:R-:W-:Y:S02]  /*119f0*/  IMAD.MOV.U32 R0, RZ, RZ, R21 ;  /* 0x000000ffff007224 */ /* 0x000fe400078e0015 */
[----:B------:R2:W-:Y:S02]  /*11a00*/  STL [R1+0x70], R2 ;  /* 0x0000700201007387 */ /* 0x0005e40000100800 */
[----:B--2---:R-:W-:Y:S02]  /*11a10*/  MOV R2, 0x11a30 ;  /* 0x00011a3000027802 */ /* 0x004fe40000000f00 */
[----:B-1----:R-:W-:Y:S05]  /*11a20*/  CALL.REL.NOINC `($__internal_18_$__cuda_sm70_shflsync_idx_p) ;  /* 0x00000fe000007944 */ /* 0x002fea0003c00000 */
[----:B-1---5:R-:W-:-:S05]  /*11a30*/  BRA `(.L_x_1087) ;  /* 0xffff4f5000007947 */ /* 0x022fca000383ffff */
.L_x_1055:
[----:B--2---:R-:W-:Y:S01]  /*11a40*/  MOV R3, 0x181f ;  /* 0x0000181f00037802 */ /* 0x004fe20000000f00 */
[----:B------:R1:W-:Y:S01]  /*11a50*/  STL [R1+0x70], RZ ;  /* 0x000070ff01007387 */ /* 0x0003e20000100800 */
[----:B------:R-:W-:Y:S01]  /*11a60*/  MOV R2, 0x11a90 ;  /* 0x00011a9000027802 */ /* 0x000fe20000000f00 */
[----:B------:R-:W-:Y:S02]  /*11a70*/  IMAD.MOV.U32 R0, RZ, RZ, R133 ;  /* 0x000000ffff007224 */ /* 0x000fe400078e0085 */
[----:B-1----:R-:W-:Y:S05]  /*11a80*/  CALL.REL.NOINC `($__internal_18_$__cuda_sm70_shflsync_idx_p) ;  /* 0x00000f8000007944 */ /* 0x002fea0003c00000 */
[----:B------:R-:W-:Y:S01]  /*11a90*/  MOV R132, R0 ;  /* 0x0000000000847202 */ /* 0x000fe20000000f00 */
[----:B-1---5:R-:W-:-:S05]  /*11aa0*/  BRA `(.L_x_1088) ;  /* 0xffff618000007947 */ /* 0x022fca000383ffff */
.L_x_1056:
[----:B------:R-:W-:Y:S01]  /*11ab0*/  MOV R3, 0x181f ;  /* 0x0000181f00037802 */ /* 0x000fe20000000f00 */
[----:B------:R3:W-:Y:S01]  /*11ac0*/  STL [R1+0x70], RZ ;  /* 0x000070ff01007387 */ /* 0x0007e20000100800 */
[----:B------:R-:W-:Y:S01]  /*11ad0*/  MOV R2, 0x11b00 ;  /* 0x00011b0000027802 */ /* 0x000fe20000000f00 */
[----:B------:R-:W-:Y:S02]  /*11ae0*/  IMAD.MOV.U32 R0, RZ, RZ, R183 ;  /* 0x000000ffff007224 */ /* 0x000fe400078e00b7 */
[----:B-123--:R-:W-:Y:S05]  /*11af0*/  CALL.REL.NOINC `($__internal_18_$__cuda_sm70_shflsync_idx_p) ;  /* 0x00000f1000007944 */ /* 0x00efea0003c00000 */
[----:B------:R-:W2:Y:S01]  /*11b00*/  LDL R3, [R1+0x64] ;  /* 0x0000640001037983 */ /* 0x000ea20000100800 */
[----:B------:R-:W-:Y:S03]  /*11b10*/  IADD3 R176, P0, R0, R188, RZ ;  /* 0x000000bc00b07210 */ /* 0x000fe60007f1e0ff */
[----:B------:R-:W3:Y:S02]  /*11b20*/  LDL R2, [R1+0x84] ;  /* 0x0000840001027983 */ /* 0x000ee40000100800 */
[----:B------:R-:W-:Y:S02]  /*11b30*/  IMAD.X R177, R132, 0x1, R184, P0 ;  /* 0x0000000184b17824 */ /* 0x000fe400000e06b8 */
        /* <DEDUP_REMOVED lines=29> */
[----:B-12--5:R-:W-:Y:S05]  /*11d10*/  CALL.REL.NOINC `($__internal_18_$__cuda_sm70_shflsync_idx_p) ;  /* 0x00000cf000007944 */ /* 0x026fea0003c00000 */
[----:B------:R-:W-:Y:S01]  /*11d20*/  MOV R2, 0x1 ;  /* 0x0000000100027802 */ /* 0x000fe20000000f00 */
[----:B------:R-:W-:Y:S01]  /*11d30*/  IMAD.MOV.U32 R132, RZ, RZ, R0 ;  /* 0x000000ffff847224 */ /* 0x000fe200078e0000 */
[----:B------:R-:W-:Y:S01]  /*11d40*/  MOV R3, 0x181f ;  /* 0x0000181f00037802 */ /* 0x000fe20000000f00 */
[----:B------:R-:W-:Y:S02]  /*11d50*/  IMAD.MOV.U32 R0, RZ, RZ, R183 ;  /* 0x000000ffff007224 */ /* 0x000fe400078e00b7 */
[----:B------:R2:W-:Y:S02]  /*11d60*/  STL [R1+0x70], R2 ;  /* 0x0000700201007387 */ /* 0x0005e40000100800 */
[----:B--2---:R-:W-:Y:S02]  /*11d70*/  MOV R2, 0x11d90 ;  /* 0x00011d9000027802 */ /* 0x004fe40000000f00 */
[----:B-1---5:R-:W-:Y:S05]  /*11d80*/  CALL.REL.NOINC `($__internal_18_$__cuda_sm70_shflsync_idx_p) ;  /* 0x00000c8000007944 */ /* 0x022fea0003c00000 */
[----:B-1---5:R-:W-:-:S05]  /*11d90*/  BRA `(.L_x_1089) ;  /* 0xffff608000007947 */ /* 0x022fca000383ffff */
.L_x_1057:
[----:B------:R-:W-:Y:S01]  /*11da0*/  MOV R3, 0x1c1f ;  /* 0x00001c1f00037802 */ /* 0x000fe20000000f00 */
[----:B------:R1:W-:Y:S01]  /*11db0*/  STL [R1+0x70], RZ ;  /* 0x000070ff01007387 */ /* 0x0003e20000100800 */
[----:B------:R-:W-:Y:S01]  /*11dc0*/  MOV R2, 0x11df0 ;  /* 0x00011df000027802 */ /* 0x000fe20000000f00 */
[----:B------:R-:W-:Y:S02]  /*11dd0*/  IMAD.MOV.U32 R0, RZ, RZ, R132 ;  /* 0x000000ffff007224 */ /* 0x000fe400078e0084 */
[----:B-1----:R-:W-:Y:S05]  /*11de0*/  CALL.REL.NOINC `($__internal_18_$__cuda_sm70_shflsync_idx_p) ;  /* 0x00000c2000007944 */ /* 0x002fea0003c00000 */
[----:B-1---5:R-:W-:-:S05]  /*11df0*/  BRA `(.L_x_1090) ;  /* 0xffff630000007947 */ /* 0x022fca000383ffff */
.L_x_1058:
[----:B------:R-:W-:Y:S01]  /*11e00*/  MOV R2, 0x1 ;  /* 0x0000000100027802 */ /* 0x000fe20000000f00 */
[----:B------:R-:W-:Y:S02]  /*11e10*/  IMAD.MOV.U32 R0, RZ, RZ, R132 ;  /* 0x000000ffff007224 */ /* 0x000fe400078e0084 */
[----:B------:R-:W-:Y:S02]  /*11e20*/  IMAD.MOV.U32 R3, RZ, RZ, 0x1c1f ;  /* 0x00001c1fff037424 */ /* 0x000fe400078e00ff */
[----:B------:R2:W-:Y:S02]  /*11e30*/  STL [R1+0x70], R2 ;  /* 0x0000700201007387 */ /* 0x0005e40000100800 */
[----:B--2---:R-:W-:Y:S02]  /*11e40*/  MOV R2, 0x11e60 ;  /* 0x00011e6000027802 */ /* 0x004fe40000000f00 */
[----:B-1----:R-:W-:Y:S05]  /*11e50*/  CALL.REL.NOINC `($__internal_18_$__cuda_sm70_shflsync_idx_p) ;  /* 0x00000bb000007944 */ /* 0x002fea0003c00000 */
[----:B------:R-:W-:Y:S05]  /*11e60*/  IMAD.IADD R0, R133, 0x1, R0 ;  /* 0x0000000185007824 */ /* 0x000fea00078e0200 */
        /* <DEDUP_REMOVED lines=28> */
[----:B-----5:R-:W-:Y:S02]  /*12030*/  FMNMX.FTZ R0, R4, R134, !PT ;  /* 0x0000008604007209 */ /* 0x020fe40007810000 */
        /* <DEDUP_REMOVED lines=22> */
[----:B------:R-:W-:Y:S02]  /*121a0*/  FSEL R30, R30, -INF , P3 ;  /* 0xff8000001e1e7808 */ /* 0x000fe40001800000 */
[----:B------:R-:W-:Y:S02]  /*121b0*/  FMNMX.FTZ R176, R27, R2, !PT ;  /* 0x000000021bb07209 */ /* 0x000fe40007810000 */
[----:B------:R-:W-:Y:S01]  /*121c0*/  FMNMX.FTZ R132, R28, R0, !PT ;  /* 0x000000001c847209 */ /* 0x000fe20007810000 */
[----:B------:R-:W-:Y:S01]  /*121d0*/  IMAD.MOV.U32 R0, RZ, RZ, 0x2 ;  /* 0x00000002ff007424 */ /* 0x000fe200078e00ff */
[----:B------:R-:W-:Y:S02]  /*121e0*/  FSEL R31, R31, -INF , P2 ;  /* 0xff8000001f1f7808 */ /* 0x000fe40001000000 */
[----:B------:R-:W-:Y:S02]  /*121f0*/  FMNMX.FTZ R176, R30, R176, !PT ;  /* 0x000000b01eb07209 */ /* 0x000fe40007810000 */
[----:B------:R-:W-:Y:S02]  /*12200*/  FMNMX.FTZ R132, R29, R132, !PT ;  /* 0x000000841d847209 */ /* 0x000fe40007810000 */
[----:B------:R-:W-:Y:S02]  /*12210*/  FSEL R34, R34, -INF , P1 ;  /* 0xff80000022227808 */ /* 0x000fe40000800000 */
[----:B------:R-:W-:Y:S02]  /*12220*/  FMNMX.FTZ R176, R31, R176, !PT ;  /* 0x000000b01fb07209 */ /* 0x000fe40007810000 */
[----:B------:R-:W-:Y:S02]  /*12230*/  FMNMX.FTZ R132, R32, R132, !PT ;  /* 0x0000008420847209 */ /* 0x000fe40007810000 */
[----:B------:R-:W-:Y:S02]  /*12240*/  FSEL R35, R35, -INF , P0 ;  /* 0xff80000023237808 */ /* 0x000fe40000000000 */
[----:B------:R-:W-:Y:S02]  /*12250*/  FMNMX.FTZ R176, R34, R176, !PT ;  /* 0x000000b022b07209 */ /* 0x000fe40007810000 */
[----:B------:R-:W-:Y:S02]  /*12260*/  FMNMX.FTZ R132, R33, R132, !PT ;  /* 0x0000008421847209 */ /* 0x000fe40007810000 */
[----:B------:R-:W-:Y:S02]  /*12270*/  FMNMX.FTZ R176, R35, R176, !PT ;  /* 0x000000b023b07209 */ /* 0x000fe40007810000 */
[----:B------:R-:W-:Y:S02]  /*12280*/  MOV R2, 0x122a0 ;  /* 0x000122a000027802 */ /* 0x000fe40000000f00 */
[----:B-1----:R-:W-:Y:S05]  /*12290*/  CALL.REL.NOINC `($__internal_17_$__cuda_sm70_shflsync_bfly_p) ;  /* 0x0000071000007944 */ /* 0x002fea0003c00000 */
[----:B------:R-:W-:Y:S01]  /*122a0*/  FMNMX.FTZ R132, R132, R0, !PT ;  /* 0x0000000084847209 */ /* 0x000fe20007810000 */
[----:B------:R-:W-:Y:S01]  /*122b0*/  IMAD.MOV.U32 R0, RZ, RZ, 0x1 ;  /* 0x00000001ff007424 */ /* 0x000fe200078e00ff */
[----:B------:R-:W-:Y:S02]  /*122c0*/  MOV R2, 0x122e0 ;  /* 0x000122e000027802 */ /* 0x000fe40000000f00 */
        /* <DEDUP_REMOVED lines=8> */
[----:B------:R-:W-:Y:S02]  /*12350*/  MOV R2, 0x12370 ;  /* 0x0001237000027802 */ /* 0x000fe40000000f00 */
[----:B------:R-:W-:Y:S05]  /*12360*/  CALL.REL.NOINC `($__internal_17_$__cuda_sm70_shflsync_bfly_p) ;  /* 0x0000064000007944 */ /* 0x000fea0003c00000 */
[----:B------:R-:W-:-:S05]  /*12370*/  BRA `(.L_x_1091) ;  /* 0xffff643000007947 */ /* 0x000fca000383ffff */
.L_x_1061:
[----:B-1-3--:R-:W-:Y:S01]  /*12380*/  MOV R3, 0x181f ;  /* 0x0000181f00037802 */ /* 0x00afe20000000f00 */
[----:B------:R1:W-:Y:S01]  /*12390*/  STL [R1+0x70], RZ ;  /* 0x000070ff01007387 */ /* 0x0003e20000100800 */
[----:B------:R-:W-:Y:S01]  /*123a0*/  MOV R2, 0x123d0 ;  /* 0x000123d000027802 */ /* 0x000fe20000000f00 */
[----:B------:R-:W-:Y:S02]  /*123b0*/  IMAD.MOV.U32 R0, RZ, RZ, R5 ;  /* 0x000000ffff007224 */ /* 0x000fe400078e0005 */
[----:B-1----:R-:W-:Y:S05]  /*123c0*/  CALL.REL.NOINC `($__internal_18_$__cuda_sm70_shflsync_idx_p) ;  /* 0x0000064000007944 */ /* 0x002fea0003c00000 */
[----:B-1---5:R-:W-:-:S05]  /*123d0*/  BRA `(.L_x_1092) ;  /* 0xffff868000007947 */ /* 0x022fca000383ffff */
.L_x_1064:
[----:B------:R-:W-:Y:S01]  /*123e0*/  MOV R3, 0x181f ;  /* 0x0000181f00037802 */ /* 0x000fe20000000f00 */
[----:B------:R1:W-:Y:S01]  /*123f0*/  STL [R1+0x70], RZ ;  /* 0x000070ff01007387 */ /* 0x0003e20000100800 */
[----:B------:R-:W-:Y:S01]  /*12400*/  MOV R2, 0x12430 ;  /* 0x0001243000027802 */ /* 0x000fe20000000f00 */
[----:B------:R-:W-:Y:S02]  /*12410*/  IMAD.MOV.U32 R0, RZ, RZ, R133 ;  /* 0x000000ffff007224 */ /* 0x000fe400078e0085 */
[----:B-1---5:R-:W-:Y:S05]  /*12420*/  CALL.REL.NOINC `($__internal_18_$__cuda_sm70_shflsync_idx_p) ;  /* 0x000005e000007944 */ /* 0x022fea0003c00000 */
[----:B------:R-:W-:Y:S01]  /*12430*/  MOV R132, R0 ;  /* 0x0000000000847202 */ /* 0x000fe20000000f00 */
[----:B-1---5:R-:W-:-:S05]  /*12440*/  BRA `(.L_x_1093) ;  /* 0xffff9a5000007947 */ /* 0x022fca000383ffff */
.L_x_1065:
[----:B------:R-:W-:Y:S01]  /*12450*/  MOV R3, 0x181f ;  /* 0x0000181f00037802 */ /* 0x000fe20000000f00 */
[----:B------:R3:W-:Y:S01]  /*12460*/  STL [R1+0x70], RZ ;  /* 0x000070ff01007387 */ /* 0x0007e20000100800 */
[----:B------:R-:W-:Y:S01]  /*12470*/  MOV R2, 0x124a0 ;  /* 0x000124a000027802 */ /* 0x000fe20000000f00 */
[----:B------:R-:W-:Y:S02]  /*12480*/  IMAD.MOV.U32 R0, RZ, RZ, R178 ;  /* 0x000000ffff007224 */ /* 0x000fe400078e00b2 */
[----:B-123-5:R-:W-:Y:S05]  /*12490*/  CALL.REL.NOINC `($__internal_18_$__cuda_sm70_shflsync_idx_p) ;  /* 0x0000057000007944 */ /* 0x02efea0003c00000 */
[----:B------:R-:W2:Y:S04]  /*124a0*/  LDL R176, [R1+0x5c] ;  /* 0x00005c0001b07983 */ /* 0x000ea80000100800 */
[----:B------:R-:W3:Y:S01]  /*124b0*/  LDL R187, [R1+0x58] ;  /* 0x0000580001bb7983 */ /* 0x000ee20000100800 */
[----:B--2---:R-:W-:Y:S04]  /*124c0*/  IADD3 R2, -R176, 0x10, RZ ;  /* 0x00000010b0027810 */ /* 0x004fe80007ffe1ff */
[----:B------:R-:W-:Y:S04]  /*124d0*/  LOP3.LUT R2, R2, 0xf, RZ, 0xc0, !PT ;  /* 0x0000000f02027812 */ /* 0x000fe800078ec0ff */
[----:B------:R-:W-:Y:S04]  /*124e0*/  IADD3 R2, P1, P0, R2, R0, R183 ;  /* 0x0000000002027210 */ /* 0x000fe8000783e0b7 */
[----:B------:R-:W-:Y:S02]  /*124f0*/  IADD3.X R3, RZ, R132, R179, P1, P0 ;  /* 0x00000084ff037210 */ /* 0x000fe40000fe04b3 */
[----:B------:R-:W-:Y:S11]  /*12500*/  ISETP.NE.U32.AND P0, PT, R176, RZ, PT ;  /* 0x000000ffb000720c */ /* 0x000ff60003f05070 */
[----:B------:R-:W-:Y:S02]  /*12510*/  @!UPT UIADD3 URZ, URZ, URZ, URZ ;  /* 0x0000003f3f3ff290 */ /* 0x000fe4000fffe03f */
[----:B------:R-:W-:Y:S01]  /*12520*/  @!PT LDS RZ, [RZ] ;  /* 0x00000000fffff984 */ /* 0x000fe20000000800 */
[----:B------:R-:W-:Y:S01]  /*12530*/  @!PT LDS RZ, [RZ] ;  /* 0x00000000fffff984 */ /* 0x000fe20000000800 */
[----:B------:R-:W-:Y:S01]  /*12540*/  @!PT LDS RZ, [RZ] ;  /* 0x00000000fffff984 */ /* 0x000fe20000000800 */
[----:B---3--:R2:W-:Y:S02]  /*12550*/  LDGSTS.E.BYPASS.LTC128B.128.ZFILL [R187+0x10100], [R2.64], P0 ;  /* 0x1010000002bb7fae */ /* 0x0085e40008141d46 */
[----:B--2---:R-:W-:Y:S05]  /*12560*/  IADD3 R2, P0, R0, R184, RZ ;  /* 0x000000b800027210 */ /* 0x004fea0007f1e0ff */
[----:B------:R-:W-:Y:S01]  /*12570*/  IMAD.X R3, R132, 0x1, R180, P0 ;  /* 0x0000000184037824 */ /* 0x000fe200000e06b4 */
[----:B------:R-:W-:Y:S04]  /*12580*/  IADD3 R176, P0, R0, R185, RZ ;  /* 0x000000b900b07210 */ /* 0x000fe80007f1e0ff */
[----:B------:R2:W-:Y:S01]  /*12590*/  LDGSTS.E.BYPASS.LTC128B.128 [R187+0x12100], [R2.64], !P5 ;  /* 0x1210000002bb7fae */ /* 0x0005e2000e901d46 */
[----:B------:R-:W-:Y:S05]  /*125a0*/  IMAD.X R177, R132, 0x1, R181, P0 ;  /* 0x0000000184b17824 */ /* 0x000fea00000e06b5 */
[----:B------:R3:W-:Y:S01]  /*125b0*/  LDGSTS.E.BYPASS.LTC128B.128 [R187+0x14100], [R176.64], !P4 ;  /* 0x14100000b0bb7fae */ /* 0x0007e2000e101d46 */
[----:B--2---:R-:W-:Y:S01]  /*125c0*/  IADD3 R2, P0, R0, R186, RZ ;  /* 0x000000ba00027210 */ /* 0x004fe20007f1e0ff */
[----:B------:R-:W-:Y:S04]  /*125d0*/  IMAD.MOV.U32 R0, RZ, RZ, R133 ;  /* 0x000000ffff007224 */ /* 0x000fe800078e0085 */
[----:B------:R-:W-:Y:S05]  /*125e0*/  IMAD.X R3, R132, 0x1, R182, P0 ;  /* 0x0000000184037824 */ /* 0x000fea00000e06b6 */
[----:B------:R2:W-:Y:S02]  /*125f0*/  LDGSTS.E.BYPASS.LTC128B.128 [R187+0x16100], [R2.64], !P3 ;  /* 0x1610000002bb7fae */ /* 0x0005e4000d901d46 */
[----:B--2---:R-:W-:Y:S02]  /*12600*/  IMAD.MOV.U32 R2, RZ, RZ, 0x1 ;  /* 0x00000001ff027424 */ /* 0x004fe400078e00ff */
[----:B------:R-:W-:Y:S03]  /*12610*/  IMAD.MOV.U32 R3, RZ, RZ, 0x181f ;  /* 0x0000181fff037424 */ /* 0x000fe600078e00ff */
[----:B------:R2:W-:Y:S02]  /*12620*/  STL [R1+0x70], R2 ;  /* 0x0000700201007387 */ /* 0x0005e40000100800 */
[----:B--2---:R-:W-:Y:S02]  /*12630*/  MOV R2, 0x12650 ;  /* 0x0001265000027802 */ /* 0x004fe40000000f00 */
[----:B-1-3-5:R-:W-:Y:S05]  /*12640*/  CALL.REL.NOINC `($__internal_18_$__cuda_sm70_shflsync_idx_p) ;  /* 0x000003c000007944 */ /* 0x02afea0003c00000 */
        /* <DEDUP_REMOVED lines=8> */
.L_x_1066:
[----:B------:R-:W-:Y:S02]  /*126d0*/  MOV R0, 0x2 ;  /* 0x0000000200007802 */ /* 0x000fe40000000f00 */
[----:B------:R-:W-:Y:S02]  /*126e0*/  MOV R2, 0x12700 ;  /* 0x0001270000027802 */ /* 0x000fe40000000f00 */
[----:B-----5:R-:W-:Y:S05]  /*126f0*/  CALL.REL.NOINC `($__internal_17_$__cuda_sm70_shflsync_bfly_p) ;  /* 0x000002b000007944 */ /* 0x020fea0003c00000 */
        /* <DEDUP_REMOVED lines=14> */
.L_x_1068:
[----:B------:R1:W5:Y:S01]  /*127e0*/  LDL R132, [R1+0x78] ;  /* 0x0000780001847983 */ /* 0x0003620000100800 */
[----:B------:R-:W-:-:S02]  /*127f0*/  MOV R0, 0x2 ;  /* 0x0000000200007802 */ /* 0x000fc40000000f00 */
[----:B------:R-:W-:Y:S02]  /*12800*/  MOV R2, 0x12820 ;  /* 0x0001282000027802 */ /* 0x000fe40000000f00 */
[----:B-1---5:R-:W-:Y:S05]  /*12810*/  CALL.REL.NOINC `($__internal_17_$__cuda_sm70_shflsync_bfly_p) ;  /* 0x0000019000007944 */ /* 0x022fea0003c00000 */
[----:B------:R-:W-:Y:S01]  /*12820*/  MOV R4, R0 ;  /* 0x0000000000047202 */ /* 0x000fe20000000f00 */
[----:B------:R-:W-:Y:S05]  /*12830*/  BRA `(.L_x_1096) ;  /* 0xffffba9000007947 */ /* 0x000fea000383ffff */
.L_x_1069:
[----:B------:R-:W-:Y:S01]  /*12840*/  IMAD.MOV.U32 R132, RZ, RZ, R4 ;  /* 0x000000ffff847224 */ /* 0x000fe200078e0004 */
[----:B------:R-:W-:Y:S02]  /*12850*/  MOV R0, 0x1 ;  /* 0x0000000100007802 */ /* 0x000fe40000000f00 */
[----:B------:R-:W-:Y:S02]  /*12860*/  MOV R2, 0x12880 ;  /* 0x0001288000027802 */ /* 0x000fe40000000f00 */
[----:B------:R-:W-:Y:S05]  /*12870*/  CALL.REL.NOINC `($__internal_17_$__cuda_sm70_shflsync_bfly_p) ;  /* 0x0000013000007944 */ /* 0x000fea0003c00000 */
[----:B------:R1:W5:Y:S01]  /*12880*/  LDL R132, [R1+0x88] ;  /* 0x0000880001847983 */ /* 0x0003620000100800 */
[----:B------:R-:W-:Y:S01]  /*12890*/  FADD.FTZ R4, R4, R0 ;  /* 0x0000000004047221 */ /* 0x000fe20000010000 */
[----:B------:R-:W-:Y:S02]  /*128a0*/  MOV R0, 0x2 ;  /* 0x0000000200007802 */ /* 0x000fe40000000f00 */
[----:B------:R-:W-:Y:S02]  /*128b0*/  MOV R2, 0x128d0 ;  /* 0x000128d000027802 */ /* 0x000fe40000000f00 */
[----:B-1---5:R-:W-:Y:S05]  /*128c0*/  CALL.REL.NOINC `($__internal_17_$__cuda_sm70_shflsync_bfly_p) ;  /* 0x000000e000007944 */ /* 0x022fea0003c00000 */
[----:B------:R-:W2:Y:S02]  /*128d0*/  LDL.LU R2, [R1+0x88] ;  /* 0x0000880001027983 */ /* 0x000ea40000300800 */
[----:B--2---:R-:W-:Y:S01]  /*128e0*/  FADD.FTZ R5, R2, R0 ;  /* 0x0000000002057221 */ /* 0x004fe20000010000 */
[----:B------:R-:W-:-:S02]  /*128f0*/  MOV R0, 0x1 ;  /* 0x0000000100007802 */ /* 0x000fc40000000f00 */
[----:B------:R-:W-:Y:S02]  /*12900*/  MOV R2, 0x12930 ;  /* 0x0001293000027802 */ /* 0x000fe40000000f00 */
[----:B------:R-:W-:Y:S02]  /*12910*/  MOV R132, R5 ;  /* 0x0000000500847202 */ /* 0x000fe40000000f00 */
[----:B------:R-:W-:Y:S05]  /*12920*/  CALL.REL.NOINC `($__internal_17_$__cuda_sm70_shflsync_bfly_p) ;  /* 0x0000008000007944 */ /* 0x000fea0003c00000 */
[----:B------:R-:W-:Y:S01]  /*12930*/  MOV R3, R0 ;  /* 0x0000000000037202 */ /* 0x000fe20000000f00 */
[----:B------:R-:W-:Y:S05]  /*12940*/  BRA `(.L_x_1097) ;  /* 0xffffba1000007947 */ /* 0x000fea000383ffff */
.L_x_1079:
[----:B------:R2:W-:Y:S01]  /*12950*/  STL [R1+0x70], RZ ;  /* 0x000070ff01007387 */ /* 0x0005e20000100800 */
[----:B-1----:R-:W-:Y:S01]  /*12960*/  IMAD.MOV.U32 R0, RZ, RZ, R14 ;  /* 0x000000ffff007224 */ /* 0x002fe200078e000e */
[----:B----4-:R-:W-:Y:S02]  /*12970*/  MOV R3, 0x1f ;  /* 0x0000001f00037802 */ /* 0x010fe40000000f00 */
[----:B---3--:R-:W-:Y:S02]  /*12980*/  MOV R2, 0x129a0 ;  /* 0x000129a000027802 */ /* 0x008fe40000000f00 */
[----:B--2--5:R-:W-:Y:S05]  /*12990*/  CALL.REL.NOINC `($__internal_18_$__cuda_sm70_shflsync_idx_p) ;  /* 0x0000007000007944 */ /* 0x024fea0003c00000 */
[----:B-1---5:R-:W-:Y:S05]  /*129a0*/  BRA `(.L_x_1098) ;  /* 0xffffe30000007947 */ /* 0x022fea000383ffff */
        .weak           $__internal_17_$__cuda_sm70_shflsync_bfly_p
        .type           $__internal_17_$__cuda_sm70_shflsync_bfly_p,@function
        .size           $__internal_17_$__cuda_sm70_shflsync_bfly_p,($__internal_18_$__cuda_sm70_shflsync_idx_p - $__internal_17_$__cuda_sm70_shflsync_bfly_p)
$__internal_17_$__cuda_sm70_shflsync_bfly_p:
[----:B------:R-:W-:Y:S02]  /*129b0*/  MOV R177, 0xffffffff ;  /* 0xffffffff00b17802 */ /* 0x000fe40000000f00 */
[----:B------:R-:W-:Y:S02]  /*129c0*/  MOV R3, 0x1f ;  /* 0x0000001f00037802 */ /* 0x000fe40000000f00 */
[----:B------:R-:W-:Y:S04]  /*129d0*/  WARPSYNC R177 ;  /* 0x000000b100007348 */ /* 0x000fe80003800000 */
[----:B------:R1:W2:Y:S02]  /*129e0*/  SHFL.BFLY PT, R0, R132, R0, R3 ;  /* 0x0c00000084007389 */ /* 0x0002a400000e0003 */
[----:B-1----:R-:W-:-:S04]  /*129f0*/  MOV R3, 0x0 ;  /* 0x0000000000037802 */ /* 0x002fc80000000f00 */
[----:B--2---:R-:W-:Y:S05]  /*12a00*/  RET.REL.NODEC R2 `(_ZN7cutlass13device_kernelIN5flash19enable_sm80_to_sm89INS1_16FlashAttnFwdSm80INS1_25CollectiveMainloopFwdSm80ILi8ELi1ELb1EN4cute5tupleIJNS5_1CILi128EEENS7_ILi64EEENS7_ILi256EEEEEELi256ENS_10bfloat16_tEfNS_4arch4Sm80ELb1ELb0ELb0ELb0ELb1ELb0ELb1ELb1EEENS1_21CollectiveEpilogueFwdINS6_IJS8_SA_S9_EEENS6_IJNS7_ILi1EEESI_SI_EEESC_SE_Li256ELb0ELb1ELb1ELb0EEENS1_30DynamicPersistentTileSchedulerILi256ELi256ELb1ELb1ELb0EEEEEEEEEvNT_6ParamsE) ;  /* 0xfffed5f002007950 */ /* 0x004fea0003c3ffff */
        .weak           $__internal_18_$__cuda_sm70_shflsync_idx_p
        .type           $__internal_18_$__cuda_sm70_shflsync_idx_p,@function
        .size           $__internal_18_$__cuda_sm70_shflsync_idx_p,(.L_x_3251 - $__internal_18_$__cuda_sm70_shflsync_idx_p)
$__internal_18_$__cuda_sm70_shflsync_idx_p:
[----:B------:R1:W-:Y:S04]  /*12a10*/  STL [R1+0x1f4], R5 ;  /* 0x0001f40501007387 */ /* 0x0003e80000100800 */
[----:B------:R2:W-:Y:S01]  /*12a20*/  STL [R1+0x1f0], R4 ;  /* 0x0001f00401007387 */ /* 0x0005e20000100800 */
[----:B-1----:R-:W-:-:S03]  /*12a30*/  MOV R5, 0xffffffff ;  /* 0xffffffff00057802 */ /* 0x002fc60000000f00 */
[----:B--2---:R-:W2:Y:S01]  /*12a40*/  LDL.LU R4, [R1+0x70] ;  /* 0x0000700001047983 */ /* 0x004ea20000300800 */
[----:B------:R-:W-:Y:S04]  /*12a50*/  WARPSYNC R5 ;  /* 0x0000000500007348 */ /* 0x000fe80003800000 */
[----:B--2---:R1:W2:Y:S04]  /*12a60*/  SHFL.IDX PT, R0, R0, R4, R3 ;  /* 0x0000000400007389 */ /* 0x0042a800000e0003 */
[----:B-1----:R1:W5:Y:S04]  /*12a70*/  LDL.LU R5, [R1+0x1f4] ;  /* 0x0001f40001057983 */ /* 0x0023680000300800 */
[----:B------:R1:W5:Y:S01]  /*12a80*/  LDL.LU R4, [R1+0x1f0] ;  /* 0x0001f00001047983 */ /* 0x0003620000300800 */
[----:B------:R-:W-:-:S04]  /*12a90*/  MOV R3, 0x0 ;  /* 0x0000000000037802 */ /* 0x000fc80000000f00 */
[----:B--2---:R-:W-:Y:S05]  /*12aa0*/  RET.REL.NODEC R2 `(_ZN7cutlass13device_kernelIN5flash19enable_sm80_to_sm89INS1_16FlashAttnFwdSm80INS1_25CollectiveMainloopFwdSm80ILi8ELi1ELb1EN4cute5tupleIJNS5_1CILi128EEENS7_ILi64EEENS7_ILi256EEEEEELi256ENS_10bfloat16_tEfNS_4arch4Sm80ELb1ELb0ELb0ELb0ELb1ELb0ELb1ELb1EEENS1_21CollectiveEpilogueFwdINS6_IJS8_SA_S9_EEENS6_IJNS7_ILi1EEESI_SI_EEESC_SE_Li256ELb0ELb1ELb1ELb0EEENS1_30DynamicPersistentTileSchedulerILi256ELi256ELb1ELb1ELb0EEEEEEEEEvNT_6ParamsE) ;  /* 0xfffed55002007950 */ /* 0x004fea0003c3ffff */
.L_x_1099:
        /* <DEDUP_REMOVED lines=13> */
.L_x_3251:


//--------------------- .text._ZN7cutlass13device_kernelIN5flash19enable_sm80_to_sm89INS1_16FlashAttnFwdSm80INS1_25CollectiveMainloopFwdSm80ILi8ELi1ELb1EN4cute5tupleIJNS5_1CILi128EEENS7_ILi48EEENS7_ILi256EEEEEELi256ENS_10bfloat16_tEfNS_4arch4Sm80ELb1ELb0ELb0ELb1ELb1ELb0ELb1ELb1EEENS1_21CollectiveEpilogueFwdINS6_IJS8_SA_S9_EEENS6_IJNS7_ILi1EEESI_SI_EEESC_SE_Li256ELb1ELb1ELb1ELb0EEENS1_36VarlenDynamicPersistentTileSchedulerILi128ELi48ELi256ELi256ELb1ELb1ELb0ELb1ELb1ELb1EEEEEEEEEvNT_6ParamsE --------------------------
	.section	.text._ZN7cutlass13device_kernelIN5flash19enable_sm80_to_sm89INS1_16FlashAttnFwdSm80INS1_25CollectiveMainloopFwdSm80ILi8ELi1ELb1EN4cute5tupleIJNS5_1CILi128EEENS7_ILi48EEENS7_ILi256EEEEEELi256ENS_10bfloat16_tEfNS_4arch4Sm80ELb1ELb0ELb0ELb1ELb1ELb0ELb1ELb1EEENS1_21CollectiveEpilogueFwdINS6_IJS8_SA_S9_EEENS6_IJNS7_ILi1EEESI_SI_EEESC_SE_Li256ELb1ELb1ELb1ELb0EEENS1_36VarlenDynamicPersistentTileSchedulerILi128ELi48ELi256ELi256ELb1ELb1ELb0ELb1ELb1ELb1EEEEEEEEEvNT_6ParamsE,"ax",@progbits
	.sectioninfo	@"SHI_REGISTERS=255"
	.align	128
.text._ZN7cutlass13device_kernelIN5flash19enable_sm80_to_sm89INS1_16FlashAttnFwdSm80INS1_25CollectiveMainloopFwdSm80ILi8ELi1ELb1EN4cute5tupleIJNS5_1CILi128EEENS7_ILi48EEENS7_ILi256EEEEEELi256ENS_10bfloat16_tEfNS_4arch4Sm80ELb1ELb0ELb0ELb1ELb1ELb0ELb1ELb1EEENS1_21CollectiveEpilogueFwdINS6_IJS8_SA_S9_EEENS6_IJNS7_ILi1EEESI_SI_EEESC_SE_Li256ELb1ELb1ELb1ELb0EEENS1_36VarlenDynamicPersistentTileSchedulerILi128ELi48ELi256ELi256ELb1ELb1ELb0ELb1ELb1ELb1EEEEEEEEEvNT_6ParamsE:
        .type           _ZN7cutlass13device_kernelIN5flash19enable_sm80_to_sm89INS1_16FlashAttnFwdSm80INS1_25CollectiveMainloopFwdSm80ILi8ELi1ELb1EN4cute5tupleIJNS5_1CILi128EEENS7_ILi48EEENS7_ILi256EEEEEELi256ENS_10bfloat16_tEfNS_4arch4Sm80ELb1ELb0ELb0ELb1ELb1ELb0ELb1ELb1EEENS1_21CollectiveEpilogueFwdINS6_IJS8_SA_S9_EEENS6_IJNS7_ILi1EEESI_SI_EEESC_SE_Li256ELb1ELb1ELb1ELb0EEENS1_36VarlenDynamicPersistentTileSchedulerILi128ELi48ELi256ELi256ELb1ELb1ELb0ELb1ELb1ELb1EEEEEEEEEvNT_6ParamsE,@function
        .size           _ZN7cutlass13device_kernelIN5flash19enable_sm80_to_sm89INS1_16FlashAttnFwdSm80INS1_25CollectiveMainloopFwdSm80ILi8ELi1ELb1EN4cute5tupleIJNS5_1CILi128EEENS7_ILi48EEENS7_ILi256EEEEEELi256ENS_10bfloat16_tEfNS_4arch4Sm80ELb1ELb0ELb0ELb1ELb1ELb0ELb1ELb1EEENS1_21CollectiveEpilogueFwdINS6_IJS8_SA_S9_EEENS6_IJNS7_ILi1EEESI_SI_EEESC_SE_Li256ELb1ELb1ELb1ELb0EEENS1_36VarlenDynamicPersistentTileSchedulerILi128ELi48ELi256ELi256ELb1ELb1ELb0ELb1ELb1ELb1EEEEEEEEEvNT_6ParamsE,(.L_x_3254 - _ZN7cutlass13device_kernelIN5flash19enable_sm80_to_sm89INS1_16FlashAttnFwdSm80INS1_25CollectiveMainloopFwdSm80ILi8ELi1ELb1EN4cute5tupleIJNS5_1CILi128EEENS7_ILi48EEENS7_ILi256EEEEEELi256ENS_10bfloat16_tEfNS_4arch4Sm80ELb1ELb0ELb0ELb1ELb1ELb0ELb1ELb1EEENS1_21CollectiveEpilogueFwdINS6_IJS8_SA_S9_EEENS6_IJNS7_ILi1EEESI_SI_EEESC_SE_Li256ELb1ELb1ELb1ELb0EEENS1_36VarlenDynamicPersistentTileSchedulerILi128ELi48ELi256ELi256ELb1ELb1ELb0ELb1ELb1ELb1EEEEEEEEEvNT_6ParamsE)
        .other          _ZN7cutlass13device_kernelIN5flash19enable_sm80_to_sm89INS1_16FlashAttnFwdSm80INS1_25CollectiveMainloopFwdSm80ILi8ELi1ELb1EN4cute5tupleIJNS5_1CILi128EEENS7_ILi48EEENS7_ILi256EEEEEELi256ENS_10bfloat16_tEfNS_4arch4Sm80ELb1ELb0ELb0ELb1ELb1ELb0ELb1ELb1EEENS1_21CollectiveEpilogueFwdINS6_IJS8_SA_S9_EEENS6_IJNS7_ILi1EEESI_SI_EEESC_SE_Li256ELb1ELb1ELb1ELb0EEENS1_36VarlenDynamicPersistentTileSchedulerILi128ELi48ELi256ELi256ELb1ELb1ELb0ELb1ELb1ELb1EEEEEEEEEvNT_6ParamsE,@"STO_CUDA_ENTRY STV_DEFAULT"
_ZN7cutlass13device_kernelIN5flash19enable_sm80_to_sm89INS1_16FlashAttnFwdSm80INS1_25CollectiveMainloopFwdSm80ILi8ELi1ELb1EN4cute5tupleIJNS5_1CILi128EEENS7_ILi48EEENS7_ILi256EEEEEELi256ENS_10bfloat16_tEfNS_4arch4Sm80ELb1ELb0ELb0ELb1ELb1ELb0ELb1ELb1EEENS1_21CollectiveEpilogueFwdINS6_IJS8_SA_S9_EEENS6_IJNS7_ILi1EEESI_SI_EEESC_SE_Li256ELb1ELb1ELb1ELb0EEENS1_36VarlenDynamicPersistentTileSchedulerILi128ELi48ELi256ELi256ELb1ELb1ELb0ELb1ELb1ELb1EEEEEEEEEvNT_6ParamsE:
        /* <DEDUP_REMOVED lines=54> */
.L_x_1105:
        /* <DEDUP_REMOVED lines=16> */
.L_x_1223:
        /* <DEDUP_REMOVED lines=16> */
.L_x_1224:
[----:B--2---:R-:W-:-:S05]  /*0560*/  IMAD R0, R0, c[0x0][0x538], RZ ;  /* 0x00014e0000007a24 */ /* 0x004fca00078e02ff */
[----:B------:R-:W-:-:S04]  /*0570*/  IADD3 R6, R0, R6, RZ ;  /* 0x0000000600067210 */ /* 0x000fc80007ffe0ff */
[----:B------:R-:W-:-:S13]  /*0580*/  ISETP.GT.AND P0, PT, R6, UR4, PT ;  /* 0x0000000406007c0c */ /* 0x000fda000bf04270 */
[----:B-1----:R-:W-:Y:S05]  /*0590*/  @!P0 BRA `(.L_x_1105) ;  /* 0xfffffdc000008947 */ /* 0x002fea000383ffff */
.L_x_1101:
[----:B------:R-:W-:-:S05]  /*05a0*/  IADD3 R11, -R0, R6, RZ ;  /* 0x00000006000b7210 */ /* 0x000fca0007ffe1ff */
[----:B------:R-:W-:-:S05]  /*05b0*/  IMAD R0, R4, c[0x0][0x538], R11 ;  /* 0x00014e0004007a24 */ /* 0x000fca00078e020b */
[----:B------:R-:W-:Y:S01]  /*05c0*/  ISETP.GT.AND P0, PT, R0, UR4, PT ;  /* 0x0000000400007c0c */ /* 0x000fe2000bf04270 */
[----:B------:R-:W-:-:S12]  /*05d0*/  BRA.DIV ~URZ, `(.L_x_1106) ;  /* 0x000136027f007947 */ /* 0x000fd8000b800000 */
[----:B------:R-:W-:-:S04]  /*05e0*/  VOTE.ANY R10, PT, !P0 ;  /* 0x00000000000a7806 */ /* 0x000fc800040e0100 */
.L_x_1225:
[----:B------:R-:W1:Y:S02]  /*05f0*/  POPC R5, R10 ;  /* 0x0000000a00057309 */ /* 0x000e640000000000 */
[----:B-1----:R-:W-:-:S05]  /*0600*/  IADD3 R0, R5, R7, RZ ;  /* 0x0000000705007210 */ /* 0x002fca0007ffe0ff */
[----:B------:R1:W-:Y:S01]  /*0610*/  STL [R1+0xb4], R0 ;  /* 0x0000b40001007387 */ /* 0x0003e20000100800 */
[----:B------:R-:W-:Y:S05]  /*0620*/  BRA.DIV ~URZ, `(.L_x_1107) ;  /* 0x000136027f007947 */ /* 0x000fea000b800000 */
[----:B------:R2:W3:Y:S01]  /*0630*/  SHFL.IDX PT, R12, R9, R5, 0x1f ;  /* 0x00001f05090c7589 */ /* 0x0004e200000e0000 */
[----:B------:R-:W-:-:S03]  /*0640*/  MOV R6, RZ ;  /* 0x000000ff00067202 */ /* 0x000fc60000000f00 */
[----:B------:R2:W4:Y:S04]  /*0650*/  SHFL.IDX PT, R9, R8, R5, 0x1f ;  /* 0x00001f0508097589 */ /* 0x00052800000e0000 */
.L_x_1226:
[----:B------:R-:W-:Y:S01]  /*0660*/  ISETP.NE.AND P0, PT, R10, RZ, PT ;  /* 0x000000ff0a00720c */ /* 0x000fe20003f05270 */
[----:B------:R-:W-:-:S12]  /*0670*/  BSSY B0, `(.L_x_1108) ;  /* 0x0000005000007945 */ /* 0x000fd80003800000 */
[----:B------:R-:W-:Y:S05]  /*0680*/  @!P0 BRA `(.L_x_1109) ;  /* 0x0000003000008947 */ /* 0x000fea0003800000 */
[----:B-1----:R-:W-:Y:S01]  /*0690*/  IADD3 R0, R5, -0x1, RZ ;  /* 0xffffffff05007810 */ /* 0x002fe20007ffe0ff */
[----:B------:R-:W-:Y:S05]  /*06a0*/  BRA.DIV ~URZ, `(.L_x_1110) ;  /* 0x000136627f007947 */ /* 0x000fea000b800000 */
[----:B------:R1:W2:Y:S02]  /*06b0*/  SHFL.IDX PT, R6, R4, R0, 0x1f ;  /* 0x00001f0004067589 */ /* 0x0002a400000e0000 */
.L_x_1109:
[----:B------:R-:W-:Y:S05]  /*06c0*/  BSYNC B0 ;  /* 0x0000000000007941 */ /* 0x000fea0003800000 */
.L_x_1108:
        /* <DEDUP_REMOVED lines=69> */
.L_x_1112:
        /* <DEDUP_REMOVED lines=70> */
.L_x_1113:
[----:B------:R-:W-:Y:S05]  /*0f80*/  BSYNC B0 ;  /* 0x0000000000007941 */ /* 0x000fea0003800000 */
.L_x_1111:
[----:B------:R-:W-:-:S04]  /*0f90*/  LOP3.LUT R0, RZ, R0, RZ, 0x33, !PT ;  /* 0x00000000ff007212 */ /* 0x000fc800078e33ff */
[----:B------:R-:W-:-:S05]  /*0fa0*/  IADD3 R0, R0, R12, RZ ;  /* 0x0000000c00007210 */ /* 0x000fca0007ffe0ff */
[----:B------:R2:W-:Y:S01]  /*0fb0*/  STL [R1+0xac], R0 ;  /* 0x0000ac0001007387 */ /* 0x0005e20000100800 */
[----:B------:R-:W-:Y:S05]  /*0fc0*/  BRA `(.L_x_1114) ;  /* 0x0000006000007947 */ /* 0x000fea0003800000 */
.L_x_1102:
[----:B------:R-:W-:Y:S01]  /*0fd0*/  MOV R0, UR4 ;  /* 0x0000000400007c02 */ /* 0x000fe20008000f00 */
[----:B------:R-:W-:Y:S04]  /*0fe0*/  STL [R1+0xac], RZ ;  /* 0x0000acff01007387 */ /* 0x000fe80000100800 */
[----:B------:R-:W-:Y:S04]  /*0ff0*/  STL [R1+0xb0], RZ ;  /* 0x0000b0ff01007387 */ /* 0x000fe80000100800 */
[----:B------:R1:W-:Y:S02]  /*1000*/  STL [R1+0xa8], R0 ;  /* 0x0000a80001007387 */ /* 0x0003e40000100800 */
[----:B-1----:R-:W-:-:S05]  /*1010*/  MOV R0, c[0x0][0x53c] ;  /* 0x00014f0000007a02 */ /* 0x002fca0000000f00 */
[----:B------:R1:W-:Y:S02]  /*1020*/  STL [R1+0xb4], R0 ;  /* 0x0000b40001007387 */ /* 0x0003e40000100800 */
.L_x_1114:
        /* <DEDUP_REMOVED lines=8> */
.L_x_1100:
        /* <DEDUP_REMOVED lines=39> */
[----:B------:R-:W-:Y:S02]  /*1320*/  LOP3.LUT R3, R10, 0xffffffe0, RZ, 0xc0, !PT ;  /* 0xffffffe00a037812 */ /* 0x000fe400078ec0ff */
[----:B------:R-:W-:Y:S01]  /*1330*/  LOP3.LUT R0, R6, 0x1c0, RZ, 0xc0, !PT ;  /* 0x000001c006007812 */ /* 0x000fe200078ec0ff */
[----:B------:R-:W-:Y:S01]  /*1340*/  IMAD.IADD R6, R2, 0x1, -R4 ;  /* 0x0000000102067824 */ /* 0x000fe200078e0a04 */
        /* <DEDUP_REMOVED lines=21> */
[----:B------:R-:W-:Y:S01]  /*14a0*/  IMAD.SHL.U32 R2, R6, 0x40, RZ ;  /* 0x0000004006027824 */ /* 0x000fe200078e00ff */
        /* <DEDUP_REMOVED lines=206> */
.L_x_1222:
[----:B--2---:R-:W2:Y:S01]  /*2190*/  LDL R0, [R1+0xb4] ;  /* 0x0000b40001007983 */ /* 0x004ea20000100800 */
[----:B------:R-:W-:Y:S01]  /*21a0*/  IMAD.MOV.U32 R8, RZ, RZ, 0x4 ;  /* 0x00000004ff087424 */ /* 0x000fe200078e00ff */
[----:B------:R-:W-:-:S02]  /*21b0*/  ISETP.NE.U32.AND P0, PT, RZ, c[0x0][0x370], PT ;  /* 0x0000dc00ff007a0c */ /* 0x000fc40003f05070 */
[----:B------:R-:W-:Y:S01]  /*21c0*/  ISETP.NE.U32.AND P1, PT, RZ, c[0x0][0x360], PT ;  /* 0x0000d800ff007a0c */ /* 0x000fe20003f25070 */
[----:B--2---:R-:W-:-:S05]  /*21d0*/  IMAD.WIDE R2, R0, R8, c[0x0][0x588] ;  /* 0x0001620000027625 */ /* 0x004fca00078e0208 */
[----:B------:R-:W2:Y:S01]  /*21e0*/  LDG.E R17, [R2.64] ;  /* 0x0000000602117981 */ /* 0x000ea2000c1e1900 */
[----:B------:R-:W-:Y:S01]  /*21f0*/  ISETP.NE.AND.EX P3, PT, RZ, c[0x0][0x374], PT, P0 ;  /* 0x0000dd00ff007a0c */ /* 0x000fe20003f65300 */
[----:B------:R-:W-:Y:S01]  /*2200*/  IMAD.MOV.U32 R15, RZ, RZ, RZ ;  /* 0x000000ffff0f7224 */ /* 0x000fe200078e00ff */
[----:B------:R-:W-:Y:S01]  /*2210*/  ISETP.NE.AND.EX P1, PT, RZ, c[0x0][0x364], PT, P1 ;  /* 0x0000d900ff007a0c */ /* 0x000fe20003f25310 */
[----:B------:R-:W-:Y:S01]  /*2220*/  IMAD.MOV.U32 R11, RZ, RZ, RZ ;  /* 0x000000ffff0b7224 */ /* 0x000fe200078e00ff */
[----:B------:R-:W-:-:S04]  /*2230*/  ISETP.NE.U32.AND P4, PT, RZ, c[0x0][0x348], PT ;  /* 0x0000d200ff007a0c */ /* 0x000fc80003f85070 */
[----:B------:R-:W-:Y:S01]  /*2240*/  ISETP.NE.AND.EX P4, PT, RZ, c[0x0][0x34c], PT, P4 ;  /* 0x0000d300ff007a0c */ /* 0x000fe20003f85340 */
[C---:B--2---:R-:W-:Y:S01]  /*2250*/  IMAD.SHL.U32 R114, R17.reuse, 0x4, RZ ;  /* 0x0000000411727824 */ /* 0x044fe200078e00ff */
[----:B------:R-:W-:Y:S01]  /*2260*/  SHF.R.S32.HI R106, RZ, 0x1f, R17 ;  /* 0x0000001fff6a7819 */ /* 0x000fe20000011411 */
[----:B------:R1:W-:Y:S02]  /*2270*/  STL [R1+0xbc], R17 ;  /* 0x0000bc1101007387 */ /* 0x0003e40000100800 */
[C---:B------:R-:W-:Y:S02]  /*2280*/  @P3 LEA R6, P0, R17.reuse, c[0x0][0x370], 0x2 ;  /* 0x0000dc0011063a11 */ /* 0x040fe400078010ff */
[C-C-:B------:R-:W-:Y:S01]  /*2290*/  SHF.L.U64.HI R107, R17.reuse, 0x2, R106.reuse ;  /* 0x00000002116b7819 */ /* 0x140fe2000001026a */
[----:B------:R1:W-:Y:S01]  /*22a0*/  STL [R1+0xf8], R106 ;  /* 0x0000f86a01007387 */ /* 0x0003e20000100800 */
[----:B------:R-:W-:Y:S02]  /*22b0*/  @P1 IADD3 R4, P2, R114, c[0x0][0x360], RZ ;  /* 0x0000d80072041a10 */ /* 0x000fe40007f5e0ff */
[----:B------:R-:W-:Y:S01]  /*22c0*/  @P3 LEA.HI.X R7, R17, c[0x0][0x374], R106, 0x2, P0 ;  /* 0x0000dd0011073a11 */ /* 0x000fe200000f146a */
[----:B------:R1:W-:Y:S01]  /*22d0*/  STL [R1+0xc4], R114 ;  /* 0x0000c47201007387 */ /* 0x0003e20000100800 */
[----:B------:R-:W-:-:S02]  /*22e0*/  @P1 IADD3.X R5, R107, c[0x0][0x364], RZ, P2, !PT ;  /* 0x0000d9006b051a10 */ /* 0x000fc400017fe4ff */
[----:B------:R-:W-:Y:S01]  /*22f0*/  IADD3 R2, P0, R114, c[0x0][0x348], RZ ;  /* 0x0000d20072027a10 */ /* 0x000fe20007f1e0ff */
[----:B------:R-:W2:Y:S03]  /*2300*/  @P3 LDG.E R15, [R6.64] ;  /* 0x00000006060f3981 */ /* 0x000ea6000c1e1900 */
[----:B------:R-:W-:Y:S01]  /*2310*/  IADD3.X R3, R107, c[0x0][0x34c], RZ, P0, !PT ;  /* 0x0000d3006b037a10 */ /* 0x000fe200007fe4ff */
[----:B------:R-:W3:Y:S04]  /*2320*/  @P1 LDG.E R0, [R4.64] ;  /* 0x0000000604001981 */ /* 0x000ee8000c1e1900 */
[----:B------:R1:W5:Y:S04]  /*2330*/  @P4 LDG.E R11, [R2.64] ;  /* 0x00000006020b4981 */ /* 0x000368000c1e1900 */
[----:B------:R1:W-:Y:S01]  /*2340*/  STL [R1+0xc8], R107 ;  /* 0x0000c86b01007387 */ /* 0x0003e20000100800 */
        /* <DEDUP_REMOVED lines=11> */
.L_x_1115:
[----:B------:R-:W-:-:S04]  /*2400*/  ISETP.NE.U32.AND P0, PT, RZ, c[0x0][0x368], PT ;  /* 0x0000da00ff007a0c */ /* 0x000fc80003f05070 */
[----:B------:R-:W-:-:S13]  /*2410*/  ISETP.NE.AND.EX P0, PT, RZ, c[0x0][0x36c], PT, P0 ;  /* 0x0000db00ff007a0c */ /* 0x000fda0003f05300 */
[----:B------:R-:W-:Y:S05]  /*2420*/  @!P0 BRA `(.L_x_1116) ;  /* 0x0000004000008947 */ /* 0x000fea0003800000 */
[----:B-1----:R-:W-:-:S04]  /*2430*/  IADD3 R2, P0, R114, c[0x0][0x368], RZ ;  /* 0x0000da0072027a10 */ /* 0x002fc80007f1e0ff */
[----:B------:R-:W-:-:S05]  /*2440*/  IADD3.X R3, R107, c[0x0][0x36c], RZ, P0, !PT ;  /* 0x0000db006b037a10 */ /* 0x000fca00007fe4ff */
[----:B------:R1:W5:Y:S01]  /*2450*/  LDG.E R0, [R2.64] ;  /* 0x0000000602007981 */ /* 0x000362000c1e1900 */
[----:B------:R-:W-:Y:S05]  /*2460*/  BRA `(.L_x_1117) ;  /* 0x0000008000007947 */ /* 0x000fea0003800000 */
.L_x_1116:
        /* <DEDUP_REMOVED lines=8> */
.L_x_1117:
[----:B-1----:R-:W2:Y:S04]  /*24f0*/  LDL R3, [R1+0x98] ;  /* 0x0000980001037983 */ /* 0x002ea80000100800 */
[----:B------:R-:W3:Y:S04]  /*2500*/  LDL.LU R2, [R1+0xac] ;  /* 0x0000ac0001027983 */ /* 0x000ee80000300800 */
[----:B------:R-:W4:Y:S04]  /*2510*/  LDL.LU R16, [R1+0xc0] ;  /* 0x0000c00001107983 */ /* 0x000f280000300800 */
[----:B------:R-:W4:Y:S01]  /*2520*/  LDL R14, [R1+0xb0] ;  /* 0x0000b000010e7983 */ /* 0x000f220000100800 */
[----:B-----5:R-:W-:Y:S01]  /*2530*/  IMAD.IADD R110, R0, 0x1, -R15 ;  /* 0x00000001006e7824 */ /* 0x020fe200078e0a0f */
[----:B------:R-:W-:Y:S01]  /*2540*/  BSSY B0, `(.L_x_1118) ;  /* 0x0000041000007945 */ /* 0x000fe20003800000 */
[----:B--2---:R-:W-:-:S02]  /*2550*/  IMAD.MOV.U32 R13, RZ, RZ, R3 ;  /* 0x000000ffff0d7224 */ /* 0x004fc400078e0003 */
[----:B------:R-:W-:Y:S02]  /*2560*/  IMAD.MOV.U32 R3, RZ, RZ, c[0x0][0x2c4] ;  /* 0x0000b100ff037624 */ /* 0x000fe400078e00ff */
[----:B---3--:R-:W-:-:S03]  /*2570*/  IMAD.SHL.U32 R12, R2, 0x80, RZ ;  /* 0x00000080020c7824 */ /* 0x008fc600078e00ff */
[----:B------:R-:W-:Y:S02]  /*2580*/  ISETP.NE.AND P3, PT, R3, 0x1, PT ;  /* 0x000000010300780c */ /* 0x000fe40003f65270 */
[----:B------:R-:W-:Y:S01]  /*2590*/  IADD3 R2, R12, 0x7f, RZ ;  /* 0x0000007f0c027810 */ /* 0x000fe20007ffe0ff */
[----:B------:R1:W-:Y:S01]  /*25a0*/  STL [R1+0xa0], R12 ;  /* 0x0000a00c01007387 */ /* 0x0003e20000100800 */
[----:B----4-:R-:W-:-:S03]  /*25b0*/  LOP3.LUT R16, R16, 0xfffffffb, RZ, 0xc0, !PT ;  /* 0xfffffffb10107812 */ /* 0x010fc600078ec0ff */
[----:B------:R-:W-:Y:S01]  /*25c0*/  IMAD.MOV.U32 R0, RZ, RZ, R2 ;  /* 0x000000ffff007224 */ /* 0x000fe200078e0002 */
[----:B------:R1:W-:Y:S05]  /*25d0*/  STL [R1+0x9c], R110 ;  /* 0x00009c6e01007387 */ /* 0x0003ea0000100800 */
[----:B------:R-:W-:Y:S01]  /*25e0*/  @P3 IMAD.HI.U32 R3, R2, c[0x0][0x2c8], RZ ;  /* 0x0000b20002033a27 */ /* 0x000fe200078e00ff */
[----:B------:R-:W-:Y:S02]  /*25f0*/  IADD3 R2, R110, 0x30, -R13 ;  /* 0x000000306e027810 */ /* 0x000fe40007ffe80d */
[----:B------:R-:W-:Y:S02]  /*2600*/  @P3 LOP3.LUT R16, R16, 0x4, RZ, 0xfc, !PT ;  /* 0x0000000410103812 */ /* 0x000fe400078efcff */
[----:B------:R-:W-:-:S02]  /*2610*/  @P3 SHF.R.U32.HI R0, RZ, c[0x0][0x2cc], R3 ;  /* 0x0000b300ff003a19 */ /* 0x000fc40000011603 */
[----:B------:R-:W-:Y:S01]  /*2620*/  IADD3 R3, R110, 0x2f, RZ ;  /* 0x0000002f6e037810 */ /* 0x000fe20007ffe0ff */
[----:B------:R1:W-:Y:S02]  /*2630*/  STL [R1+0xc0], R16 ;  /* 0x0000c01001007387 */ /* 0x0003e40000100800 */
[----:B------:R-:W-:Y:S02]  /*2640*/  IMAD.IADD R0, R2, 0x1, R0 ;  /* 0x0000000102007824 */ /* 0x000fe400078e0200 */
[----:B------:R-:W-:-:S04]  /*2650*/  IMAD.HI R2, R3, 0x2aaaaaab, RZ ;  /* 0x2aaaaaab03027827 */ /* 0x000fc800078e02ff */
[----:B------:R-:W-:Y:S01]  /*2660*/  IMAD.HI R0, R0, 0x2aaaaaab, RZ ;  /* 0x2aaaaaab00007827 */ /* 0x000fe200078e02ff */
[----:B------:R-:W-:-:S04]  /*2670*/  SHF.R.U32.HI R4, RZ, 0x1f, R2 ;  /* 0x0000001fff047819 */ /* 0x000fc80000011602 */
[----:B------:R-:W-:Y:S02]  /*2680*/  SHF.R.U32.HI R3, RZ, 0x1f, R0 ;  /* 0x0000001fff037819 */ /* 0x000fe40000011600 */
[----:B------:R-:W-:Y:S02]  /*2690*/  LEA.HI.SX32 R4, R2, R4, 0x1d ;  /* 0x0000000402047211 */ /* 0x000fe400078feaff */
[----:B------:R-:W-:Y:S02]  /*26a0*/  LEA.HI.SX32 R0, R0, R3, 0x1d ;  /* 0x0000000300007211 */ /* 0x000fe400078feaff */
[----:B------:R-:W-:Y:S02]  /*26b0*/  LOP3.LUT R2, R14, 0xff000000, RZ, 0xc0, !PT ;  /* 0xff0000000e027812 */ /* 0x000fe400078ec0ff */
[----:B------:R-:W-:Y:S02]  /*26c0*/  IMNMX R7, R4, R0, PT ;  /* 0x0000000004077217 */ /* 0x000fe40003800200 */
[----:B------:R-:W-:-:S02]  /*26d0*/  LOP3.LUT R3, R14, 0xff0000, RZ, 0xc0, !PT ;  /* 0x00ff00000e037812 */ /* 0x000fc400078ec0ff */
[----:B------:R-:W-:Y:S01]  /*26e0*/  SHF.R.U32.HI R0, RZ, 0x8, R2 ;  /* 0x00000008ff007819 */ /* 0x000fe20000011602 */
[----:B------:R-:W-:Y:S01]  /*26f0*/  IMAD.MOV.U32 R2, RZ, RZ, RZ ;  /* 0x000000ffff027224 */ /* 0x000fe200078e00ff */
[----:B------:R-:W-:Y:S02]  /*2700*/  ISETP.GE.AND P0, PT, R7, 0x1, PT ;  /* 0x000000010700780c */ /* 0x000fe40003f06270 */
        /* <DEDUP_REMOVED lines=36> */
.L_x_1119:
[----:B------:R-:W-:Y:S05]  /*2950*/  BSYNC B0 ;  /* 0x0000000000007941 */ /* 0x000fea0003800000 */
.L_x_1118:
        /* <DEDUP_REMOVED lines=75> */
[----:B------:R-:W-:-:S04]  /*2e10*/  @P0 IADD3 R2, P1, R114, c[0x0][0x340], RZ ;  /* 0x0000d00072020a10 */ /* 0x000fc80007f3e0ff */
[----:B------:R-:W-:-:S05]  /*2e20*/  @P0 IADD3.X R3, R107, c[0x0][0x344], RZ, P1, !PT ;  /* 0x0000d1006b030a10 */ /* 0x000fca0000ffe4ff */
[----:B------:R1:W5:Y:S01]  /*2e30*/  @P0 LDG.E R0, [R2.64] ;  /* 0x0000000602000981 */ /* 0x000362000c1e1900 */
[----:B------:R-:W-:Y:S01]  /*2e40*/  WARPSYNC 0xffffffff ;  /* 0xffffffff00007948 */ /* 0x000fe20003800000 */
[----:B------:R-:W-:Y:S02]  /*2e50*/  SEL R7, R17, RZ, !P4 ;  /* 0x000000ff11077207 */ /* 0x000fe40006000000 */
[----:B------:R-:W-:Y:S01]  /*2e60*/  SEL R6, R106, RZ, !P4 ;  /* 0x000000ff6a067207 */ /* 0x000fe20006000000 */
[----:B------:R-:W-:Y:S02]  /*2e70*/  @!P0 IMAD.MOV.U32 R0, RZ, RZ, R17 ;  /* 0x000000ffff008224 */ /* 0x000fe400078e0011 */
[----:B-1----:R-:W2:Y:S01]  /*2e80*/  LDL R106, [R1+0x68] ;  /* 0x00006800016a7983 */ /* 0x002ea20000100800 */
[----:B------:R-:W-:Y:S02]  /*2e90*/  IMAD.MOV.U32 R58, RZ, RZ, 0x30 ;  /* 0x00000030ff3a7424 */ /* 0x000fe400078e00ff */
[----:B------:R-:W-:Y:S02]  /*2ea0*/  IMAD.MOV.U32 R2, RZ, RZ, c[0x0][0x2b8] ;  /* 0x0000ae00ff027624 */ /* 0x000fe400078e00ff */
[----:B------:R-:W-:Y:S01]  /*2eb0*/  IMAD R58, R111, R58, -0x30 ;  /* 0xffffffd06f3a7424 */ /* 0x000fe200078e023a */
[----:B-----5:R-:W-:Y:S01]  /*2ec0*/  SHF.R.S32.HI R3, RZ, 0x1f, R0 ;  /* 0x0000001fff037819 */ /* 0x020fe20000011400 */
[----:B------:R-:W-:Y:S01]  /*2ed0*/  IMAD.MOV.U32 R107, RZ, RZ, R16 ;  /* 0x000000ffff6b7224 */ /* 0x000fe200078e0010 */
[----:B------:R-:W-:Y:S01]  /*2ee0*/  ISETP.NE.AND P1, PT, R2, 0x1, PT ;  /* 0x000000010200780c */ /* 0x000fe20003f25270 */
[----:B------:R-:W-:-:S05]  /*2ef0*/  IMAD.WIDE.U32 R8, R0, c[0x0][0x2b0], RZ ;  /* 0x0000ac0000087a25 */ /* 0x000fca00078e00ff */
[----:B------:R-:W-:Y:S01]  /*2f00*/  STL.64 [R1+0x80], R8 ;  /* 0x0000800801007387 */ /* 0x000fe20000100a00 */
[----:B------:R-:W-:-:S06]  /*2f10*/  LOP3.LUT R107, R107, 0xfffffffd, RZ, 0xc0, !PT ;  /* 0xfffffffd6b6b7812 */ /* 0x000fcc00078ec0ff */
[----:B------:R-:W-:Y:S01]  /*2f20*/  @P1 LOP3.LUT R107, R107, 0x2, RZ, 0xfc, !PT ;  /* 0x000000026b6b1812 */ /* 0x000fe200078efcff */
[----:B------:R-:W-:Y:S01]  /*2f30*/  IMAD.MOV.U32 R34, RZ, RZ, RZ ;  /* 0x000000ffff227224 */ /* 0x000fe200078e00ff */
[----:B------:R-:W-:Y:S01]  /*2f40*/  LOP3.LUT R24, R14, 0xffff, RZ, 0xc0, !PT ;  /* 0x0000ffff0e187812 */ /* 0x000fe200078ec0ff */
[----:B------:R-:W-:-:S04]  /*2f50*/  IMAD R6, R6, c[0x0][0x1c0], RZ ;  /* 0x0000700006067a24 */ /* 0x000fc800078e02ff */
[----:B------:R-:W-:Y:S01]  /*2f60*/  IMAD R6, R7, c[0x0][0x1c4], R6 ;  /* 0x0000710007067a24 */ /* 0x000fe200078e0206 */
[----:B------:R-:W-:Y:S01]  /*2f70*/  BAR.SYNC.DEFER_BLOCKING 0x0 ;  /* 0x0000000000007b1d */ /* 0x000fe20000010000 */
[----:B--2---:R-:W-:-:S04]  /*2f80*/  IMAD.IADD R2, R106, 0x1, R58 ;  /* 0x000000016a027824 */ /* 0x004fc800078e023a */
[C---:B------:R-:W-:Y:S01]  /*2f90*/  IMAD.IADD R23, R2.reuse, 0x1, R15 ;  /* 0x0000000102177824 */ /* 0x040fe200078e020f */
[----:B------:R-:W-:Y:S01]  /*2fa0*/  ISETP.GE.AND P0, PT, R2, R110, PT ;  /* 0x0000006e0200720c */ /* 0x000fe20003f06270 */
[----:B------:R-:W-:-:S04]  /*2fb0*/  IMAD R2, R3, c[0x0][0x2b0], RZ ;  /* 0x0000ac0003027a24 */ /* 0x000fc800078e02ff */
[----:B------:R-:W-:-:S04]  /*2fc0*/  IMAD R2, R0, c[0x0][0x2b4], R2 ;  /* 0x0000ad0000027a24 */ /* 0x000fc800078e0202 */
[----:B------:R-:W-:-:S05]  /*2fd0*/  IMAD.IADD R4, R9, 0x1, R2 ;  /* 0x0000000109047824 */ /* 0x000fca00078e0202 */
[----:B------:R1:W-:Y:S04]  /*2fe0*/  STL [R1+0x90], R4 ;  /* 0x0000900401007387 */ /* 0x0003e80000100800 */
[----:B------:R-:W2:Y:S04]  /*2ff0*/  LDL R25, [R1+0x5c] ;  /* 0x00005c0001197983 */ /* 0x000ea80000100800 */
[----:B------:R-:W3:Y:S04]  /*3000*/  LDL R27, [R1+0x20c] ;  /* 0x00020c00011b7983 */ /* 0x000ee80000100800 */
[----:B------:R-:W4:Y:S04]  /*3010*/  LDL R29, [R1+0x60] ;  /* 0x00006000011d7983 */ /* 0x000f280000100800 */
[----:B------:R-:W4:Y:S04]  /*3020*/  LDL R30, [R1+0x204] ;  /* 0x00020400011e7983 */ /* 0x000f280000100800 */
[----:B------:R-:W4:Y:S04]  /*3030*/  LDL R32, [R1+0x38] ;  /* 0x0000380001207983 */ /* 0x000f280000100800 */
[----:B------:R-:W4:Y:S04]  /*3040*/  LDL R31, [R1+0x58] ;  /* 0x00005800011f7983 */ /* 0x000f280000100800 */
[----:B------:R-:W4:Y:S04]  /*3050*/  LDL R33, [R1+0x210] ;  /* 0x0002100001217983 */ /* 0x000f280000100800 */
[----:B------:R-:W4:Y:S04]  /*3060*/  LDL R36, [R1+0x208] ;  /* 0x0002080001247983 */ /* 0x000f280000100800 */
[----:B------:R-:W4:Y:S01]  /*3070*/  LDL R28, [R1+0x28] ;  /* 0x00002800011c7983 */ /* 0x000f220000100800 */
[----:B------:R-:W-:Y:S01]  /*3080*/  ISETP.GT.OR P0, PT, R106, 0x2f, P0 ;  /* 0x0000002f6a00780c */ /* 0x000fe20000704670 */
[----:B------:R-:W-:-:S04]  /*3090*/  @P1 IMAD.HI.U32 R3, R23, c[0x0][0x2bc], RZ ;  /* 0x0000af0017031a27 */ /* 0x000fc800078e00ff */
[----:B------:R-:W-:Y:S01]  /*30a0*/  IMAD.MOV.U32 R22, RZ, RZ, R23 ;  /* 0x000000ffff167224 */ /* 0x000fe200078e0017 */
[----:B------:R-:W-:-:S07]  /*30b0*/  @P1 SHF.R.U32.HI R22, RZ, c[0x0][0x2c0], R3 ;  /* 0x0000b000ff161a19 */ /* 0x000fce0000011603 */
[----:B------:R-:W-:-:S04]  /*30c0*/  @!P0 IADD3 R0, P1, R22, R8, RZ ;  /* 0x0000000816008210 */ /* 0x000fc80007f3e0ff */
[----:B------:R-:W-:Y:S02]  /*30d0*/  @!P0 LEA.HI.X.SX32 R3, R22, R4, 0x1, P1 ;  /* 0x0000000416038211 */ /* 0x000fe400008f0eff */
[----:B------:R-:W-:-:S04]  /*30e0*/  @!P0 LEA R2, P1, R0, c[0x0][0x2a0], 0x2 ;  /* 0x0000a80000028a11 */ /* 0x000fc800078210ff */
[----:B------:R-:W-:-:S05]  /*30f0*/  @!P0 LEA.HI.X R3, R0, c[0x0][0x2a4], R3, 0x2, P1 ;  /* 0x0000a90000038a11 */ /* 0x000fca00008f1403 */
        /* <DEDUP_REMOVED lines=12> */
[----:B------:R-:W1:Y:S03]  /*31c0*/  S2R R8, SR_TID.X ;  /* 0x0000000000087919 */ /* 0x000e660000002100 */
        /* <DEDUP_REMOVED lines=21> */
[----:B------:R-:W3:Y:S02]  /*3320*/  SHFL.IDX PT, R4, R16, RZ, 0x181f ;  /* 0x00181fff10047589 */ /* 0x000ee400000e0000 */
[----:B------:R-:W-:-:S05]  /*3330*/  IMAD.IADD R20, R26, 0x1, R12 ;  /* 0x000000011a147824 */ /* 0x000fca00078e020c */
[C---:B------:R-:W-:Y:S01]  /*3340*/  ISETP.GE.AND P0, PT, R20.reuse, R21, PT ;  /* 0x000000151400720c */ /* 0x040fe20003f06270 */
[----:B------:R-:W1:Y:S01]  /*3350*/  SHFL.IDX PT, R0, R17, 0x1, 0x181f ;  /* 0x00381f0011007f89 */ /* 0x000e6200000e0000 */
[----:B------:R-:W-:-:S03]  /*3360*/  IADD3 R5, R20, 0x20, RZ ;  /* 0x0000002014057810 */ /* 0x000fc60007ffe0ff */
[----:B------:R-:W1:Y:S01]  /*3370*/  SHFL.IDX PT, R2, R16, 0x1, 0x181f ;  /* 0x00381f0010027f89 */ /* 0x000e6200000e0000 */
[----:B------:R-:W-:Y:S01]  /*3380*/  ISETP.GE.AND P1, PT, R5, R21, PT ;  /* 0x000000150500720c */ /* 0x000fe20003f26270 */
[----:B------:R-:W-:Y:S01]  /*3390*/  IMAD.WIDE.U32 R38, R24, c[0x0][0x1e8], RZ ;  /* 0x00007a0018267a25 */ /* 0x000fe200078e00ff */
[----:B------:R-:W-:-:S05]  /*33a0*/  IADD3 R57, R111, -0x1, RZ ;  /* 0xffffffff6f397810 */ /* 0x000fca0007ffe0ff */
[----:B------:R-:W-:Y:S01]  /*33b0*/  IMAD R56, R57, -0x30, R110 ;  /* 0xffffffd039387824 */ /* 0x000fe200078e026e */
[----:B--2---:R-:W-:-:S04]  /*33c0*/  @!P0 LEA R10, P3, R25, R3, 0x1 ;  /* 0x00000003190a8211 */ /* 0x004fc800078608ff */
[-C--:B---3--:R-:W-:Y:S02]  /*33d0*/  @!P0 LEA.HI.X R11, R25, R4.reuse, R27, 0x1, P3 ;  /* 0x00000004190b8211 */ /* 0x088fe400018f0c1b */
[-C--:B----4-:R-:W-:Y:S02]  /*33e0*/  @!P0 LEA R6, P3, R29, R3.reuse, 0x1 ;  /* 0x000000031d068211 */ /* 0x090fe400078608ff */
[----:B------:R-:W-:Y:S02]  /*33f0*/  ISETP.GE.AND P4, PT, R25, c[0x0][0x198], PT ;  /* 0x0000660019007a0c */ /* 0x000fe40003f86270 */
[----:B------:R-:W-:Y:S02]  /*3400*/  @!P0 LEA.HI.X R7, R29, R4, R30, 0x1, P3 ;  /* 0x000000041d078211 */ /* 0x000fe400018f0c1e */
[C---:B------:R-:W-:Y:S02]  /*3410*/  ISETP.GE.AND P3, PT, R32.reuse, c[0x0][0x198], PT ;  /* 0x0000660020007a0c */ /* 0x040fe40003f66270 */
[----:B------:R-:W-:-:S02]  /*3420*/  @!P0 LEA R12, P2, R32, R3, 0x1 ;  /* 0x00000003200c8211 */ /* 0x000fc400078408ff */
[----:B------:R-:W-:Y:S02]  /*3430*/  ISETP.GE.AND P5, PT, R31, c[0x0][0x198], PT ;  /* 0x000066001f007a0c */ /* 0x000fe40003fa6270 */
        /* <DEDUP_REMOVED lines=23> */
[----:B------:R3:W-:Y:S06]  /*35b0*/  @!P1 LDGSTS.E.BYPASS.LTC128B.128 [R28+0x11080], [R4.64], !P6 ;  /* 0x11080000041c9fae */ /* 0x0007ec000f101d46 */
[----:B--2---:R-:W-:-:S04]  /*35c0*/  @!P0 LEA R8, P1, R25, R0, 0x1 ;  /* 0x0000000019088211 */ /* 0x004fc800078208ff */
[----:B----4-:R-:W-:Y:S02]  /*35d0*/  @!P0 LEA.HI.X R9, R25, R2, R27, 0x1, P1 ;  /* 0x0000000219098211 */ /* 0x010fe400008f0c1b */
[-C--:B------:R-:W-:Y:S02]  /*35e0*/  @!P0 LEA R14, P2, R32, R0.reuse, 0x1 ;  /* 0x00000000200e8211 */ /* 0x080fe400078408ff */
[----:B-1----:R-:W-:-:S04]  /*35f0*/  @!P0 LEA R6, P1, R31, R0, 0x1 ;  /* 0x000000001f068211 */ /* 0x002fc800078208ff */
[----:B------:R-:W-:Y:S02]  /*3600*/  @!P0 LEA.HI.X R7, R31, R2, R36, 0x1, P1 ;  /* 0x000000021f078211 */ /* 0x000fe400008f0c24 */
[C---:B---3--:R-:W-:Y:S02]  /*3610*/  @!P0 LEA R4, P1, R29.reuse, R0, 0x1 ;  /* 0x000000001d048211 */ /* 0x048fe400078208ff */
[----:B------:R-:W-:Y:S02]  /*3620*/  IADD3 R0, R20, 0x60, RZ ;  /* 0x0000006014007810 */ /* 0x000fe40007ffe0ff */
[-C--:B------:R-:W-:Y:S02]  /*3630*/  @!P0 LEA.HI.X R15, R32, R2.reuse, R33, 0x1, P2 ;  /* 0x00000002200f8211 */ /* 0x080fe400010f0c21 */
[----:B------:R-:W-:Y:S01]  /*3640*/  ISETP.GE.AND P2, PT, R0, R21, PT ;  /* 0x000000150000720c */ /* 0x000fe20003f46270 */
[----:B------:R-:W-:Y:S01]  /*3650*/  IMAD.MOV R0, RZ, RZ, -R22 ;  /* 0x000000ffff007224 */ /* 0x000fe200078e0a16 */
[----:B------:R-:W1:Y:S03]  /*3660*/  SHFL.IDX PT, R12, R17, 0x3, 0x181f ;  /* 0x00781f00110c7f89 */ /* 0x000e6600000e0000 */
[----:B------:R-:W-:Y:S01]  /*3670*/  IMAD R23, R0, c[0x0][0x2b8], R23 ;  /* 0x0000ae0000177a24 */ /* 0x000fe200078e0217 */
[----:B------:R2:W-:Y:S04]  /*3680*/  @!P0 LDGSTS.E.BYPASS.LTC128B.128 [R28+0x6080], [R14.64], !P3 ;  /* 0x060800000e1c8fae */ /* 0x0005e8000d901d46 */
[----:B------:R3:W-:Y:S04]  /*3690*/  @!P0 LDGSTS.E.BYPASS.LTC128B.128 [R28+0xa080], [R8.64], !P4 ;  /* 0x0a080000081c8fae */ /* 0x0007e8000e101d46 */
[----:B------:R4:W-:Y:S04]  /*36a0*/  @!P0 LDGSTS.E.BYPASS.LTC128B.128 [R28+0xe080], [R6.64], !P5 ;  /* 0x0e080000061c8fae */ /* 0x0009e8000e901d46 */
[----:B------:R-:W1:Y:S01]  /*36b0*/  SHFL.IDX PT, R13, R16, 0x3, 0x181f ;  /* 0x00781f00100d7f89 */ /* 0x000e6200000e0000 */
[----:B------:R-:W-:Y:S01]  /*36c0*/  @!P0 LEA.HI.X R5, R29, R2, R30, 0x1, P1 ;  /* 0x000000021d058211 */ /* 0x000fe200008f0c1e */
[----:B------:R-:W-:-:S04]  /*36d0*/  IMAD.WIDE.U32 R2, R23, c[0x0][0x1e0], RZ ;  /* 0x0000780017027a25 */ /* 0x000fc800078e00ff */
[----:B------:R1:W-:Y:S01]  /*36e0*/  @!P0 LDGSTS.E.BYPASS.LTC128B.128 [R28+0x12080], [R4.64], !P6 ;  /* 0x12080000041c8fae */ /* 0x0003e2000f101d46 */
[----:B----4-:R-:W-:-:S05]  /*36f0*/  SHF.R.S32.HI R7, RZ, 0x1f, R23 ;  /* 0x0000001fff077819 */ /* 0x010fca0000011417 */
[----:B------:R-:W-:Y:S01]  /*3700*/  IMAD R0, R7, c[0x0][0x1e0], RZ ;  /* 0x0000780007007a24 */ /* 0x000fe200078e02ff */
[----:B--2---:R-:W-:-:S03]  /*3710*/  SHF.R.S32.HI R14, RZ, 0x1f, R34 ;  /* 0x0000001fff0e7819 */ /* 0x004fc60000011422 */
[----:B------:R-:W-:-:S04]  /*3720*/  IMAD R0, R23, c[0x0][0x1e4], R0 ;  /* 0x0000790017007a24 */ /* 0x000fc800078e0200 */
[----:B------:R-:W-:Y:S02]  /*3730*/  IMAD.IADD R3, R3, 0x1, R0 ;  /* 0x0000000103037824 */ /* 0x000fe400078e0200 */
[----:B------:R-:W-:Y:S02]  /*3740*/  IMAD R0, R14, c[0x0][0x1f0], RZ ;  /* 0x00007c000e007a24 */ /* 0x000fe400078e02ff */
[----:B------:R-:W-:Y:S01]  /*3750*/  IMAD.WIDE.U32 R2, R34, c[0x0][0x1f0], R2 ;  /* 0x00007c0022027a25 */ /* 0x000fe200078e0002 */
[----:B-1----:R-:W-:-:S03]  /*3760*/  @!P2 LEA R10, P1, R32, R12, 0x1 ;  /* 0x0000000c200aa211 */ /* 0x002fc600078208ff */
[----:B------:R-:W-:Y:S02]  /*3770*/  IMAD R5, R24, c[0x0][0x1ec], R39 ;  /* 0x00007b0018057a24 */ /* 0x000fe400078e0227 */
[----:B------:R-:W-:Y:S01]  /*3780*/  IMAD R4, R34, c[0x0][0x1f4], R0 ;  /* 0x00007d0022047a24 */ /* 0x000fe200078e0200 */
[----:B------:R-:W-:Y:S02]  /*3790*/  IADD3 R0, P0, R2, R38, RZ ;  /* 0x0000002602007210 */ /* 0x000fe40007f1e0ff */
[----:B------:R-:W-:Y:S02]  /*37a0*/  @!P2 LEA.HI.X R11, R32, R13, R33, 0x1, P1 ;  /* 0x0000000d200ba211 */ /* 0x000fe400008f0c21 */
[----:B------:R-:W-:Y:S02]  /*37b0*/  IADD3.X R2, R5, R3, R4, P0, !PT ;  /* 0x0000000305027210 */ /* 0x000fe400007fe404 */
[----:B------:R-:W-:Y:S01]  /*37c0*/  LEA R6, P0, R0, c[0x0][0x1c8], 0x1 ;  /* 0x0000720000067a11 */ /* 0x000fe200078008ff */
[----:B------:R1:W-:Y:S01]  /*37d0*/  @!P2 LDGSTS.E.BYPASS.LTC128B.128 [R28+0x7080], [R10.64], !P3 ;  /* 0x070800000a1cafae */ /* 0x0003e2000d901d46 */
[----:B------:R-:W-:-:S05]  /*37e0*/  IMNMX R3, R56, 0x30, PT ;  /* 0x0000003038037817 */ /* 0x000fca0003800200 */
[----:B---3--:R-:W-:-:S05]  /*37f0*/  IMAD.IADD R8, R3, 0x1, -R26 ;  /* 0x0000000103087824 */ /* 0x008fca00078e0a1a */
[----:B------:R-:W-:Y:S02]  /*3800*/  ISETP.GE.AND P1, PT, R8, 0x1, PT ;  /* 0x000000010800780c */ /* 0x000fe40003f26270 */
[----:B-1----:R-:W-:Y:S02]  /*3810*/  LEA.HI.X R11, R0, c[0x0][0x1cc], R2, 0x1, P0 ;  /* 0x00007300000b7a11 */ /* 0x002fe400000f0c02 */
[----:B------:R-:W1:Y:S01]  /*3820*/  SHFL.IDX PT, R0, R6, RZ, 0x181f ;  /* 0x00181fff06007589 */ /* 0x000e6200000e0000 */
[----:B------:R-:W-:-:S03]  /*3830*/  @!P2 LEA R2, P0, R25, R12, 0x1 ;  /* 0x0000000c1902a211 */ /* 0x000fc600078008ff */
[----:B------:R-:W2:Y:S01]  /*3840*/  SHFL.IDX PT, R9, R11, RZ, 0x181f ;  /* 0x00181fff0b097589 */ /* 0x000ea200000e0000 */
[----:B------:R-:W-:-:S05]  /*3850*/  @!P2 LEA.HI.X R3, R25, R13, R27, 0x1, P0 ;  /* 0x0000000d1903a211 */ /* 0x000fca00000f0c1b */
[----:B------:R3:W-:Y:S01]  /*3860*/  @!P2 LDGSTS.E.BYPASS.LTC128B.128 [R28+0xb080], [R2.64], !P4 ;  /* 0x0b080000021cafae */ /* 0x0007e2000e101d46 */
[----:B------:R-:W-:-:S03]  /*3870*/  @P1 ISETP.GE.AND P3, PT, R32, c[0x0][0x1d4], PT ;  /* 0x0000750020001a0c */ /* 0x000fc60003f66270 */
[----:B------:R-:W-:Y:S04]  /*3880*/  STL [R1+0x2c], R34 ;  /* 0x00002c2201007387 */ /* 0x000fe80000100800 */
[----:B------:R-:W-:Y:S04]  /*3890*/  STL [R1+0x30], R23 ;  /* 0x0000301701007387 */ /* 0x000fe80000100800 */
[----:B------:R-:W-:Y:S04]  /*38a0*/  STL.64 [R1+0x78], R38 ;  /* 0x0000782601007387 */ /* 0x000fe80000100a00 */
[----:B------:R4:W-:Y:S01]  /*38b0*/  STL [R1+0x74], R5 ;  /* 0x0000740501007387 */ /* 0x0009e20000100800 */
[----:B---3--:R-:W-:-:S04]  /*38c0*/  @!P2 LEA R2, P0, R31, R12, 0x1 ;  /* 0x0000000c1f02a211 */ /* 0x008fc800078008ff */
[----:B------:R-:W-:Y:S02]  /*38d0*/  @!P2 LEA.HI.X R3, R31, R13, R36, 0x1, P0 ;  /* 0x0000000d1f03a211 */ /* 0x000fe400000f0c24 */
[----:B------:R-:W-:-:S03]  /*38e0*/  @!P2 LEA R4, P0, R29, R12, 0x1 ;  /* 0x0000000c1d04a211 */ /* 0x000fc600078008ff */
[----:B------:R1:W-:Y:S01]  /*38f0*/  @!P2 LDGSTS.E.BYPASS.LTC128B.128 [R28+0xf080], [R2.64], !P5 ;  /* 0x0f080000021cafae */ /* 0x0003e2000e901d46 */
[----:B----4-:R-:W-:-:S05]  /*3900*/  @!P2 LEA.HI.X R5, R29, R13, R30, 0x1, P0 ;  /* 0x0000000d1d05a211 */ /* 0x010fca00000f0c1e */
[----:B------:R3:W-:Y:S01]  /*3910*/  @!P2 LDGSTS.E.BYPASS.LTC128B.128 [R28+0x13080], [R4.64], !P6 ;  /* 0x13080000041cafae */ /* 0x0007e2000f101d46 */
[----:B------:R-:W-:-:S03]  /*3920*/  @P1 ISETP.GE.AND P4, PT, R25, c[0x0][0x1d4], PT ;  /* 0x0000750019001a0c */ /* 0x000fc60003f86270 */
[----:B------:R-:W0:Y:S01]  /*3930*/  LDGDEPBAR ;  /* 0x00000000000079af */ /* 0x000e220000000000 */
[----:B-1----:R-:W-:-:S04]  /*3940*/  @P1 LEA R2, P0, R32, R0, 0x1 ;  /* 0x0000000020021211 */ /* 0x002fc800078008ff */
[----:B--2---:R-:W-:Y:S01]  /*3950*/  @P1 LEA.HI.X R3, R32, R9, R33, 0x1, P0 ;  /* 0x0000000920031211 */ /* 0x004fe200000f0c21 */
[----:B------:R1:W3:Y:S04]  /*3960*/  SHFL.IDX PT, R10, R6, 0x1, 0x181f ;  /* 0x00381f00060a7f89 */ /* 0x0002e800000e0000 */
[----:B------:R4:W-:Y:S01]  /*3970*/  @P1 LDGSTS.E.BYPASS.LTC128B.128 [R28+0x14080], [R2.64], !P3 ;  /* 0x14080000021c1fae */ /* 0x0009e2000d901d46 */
[----:B---3--:R-:W-:Y:S01]  /*3980*/  IMAD R4, R7, c[0x0][0x208], RZ ;  /* 0x0000820007047a24 */ /* 0x008fe200078e02ff */
[----:B------:R-:W-:-:S03]  /*3990*/  @P1 ISETP.GE.AND P3, PT, R31, c[0x0][0x1d4], PT ;  /* 0x000075001f001a0c */ /* 0x000fc60003f66270 */
[----:B------:R-:W-:Y:S02]  /*39a0*/  IMAD R4, R23, c[0x0][0x20c], R4 ;  /* 0x0000830017047a24 */ /* 0x000fe400078e0204 */
[----:B------:R-:W-:Y:S01]  /*39b0*/  IMAD.WIDE.U32 R16, R24, c[0x0][0x210], RZ ;  /* 0x0000840018107a25 */ /* 0x000fe200078e00ff */
[----:B-1----:R-:W-:-:S03]  /*39c0*/  @P1 LEA R6, P0, R25, R0, 0x1 ;  /* 0x0000000019061211 */ /* 0x002fc600078008ff */
[----:B----4-:R-:W-:-:S04]  /*39d0*/  IMAD.WIDE.U32 R2, R23, c[0x0][0x208], RZ ;  /* 0x0000820017027a25 */ /* 0x010fc800078e00ff */
[----:B------:R-:W-:Y:S01]  /*39e0*/  IMAD.IADD R3, R3, 0x1, R4 ;  /* 0x0000000103037824 */ /* 0x000fe200078e0204 */
[----:B------:R-:W-:Y:S02]  /*39f0*/  @P1 LEA R4, P2, R31, R0, 0x1 ;  /* 0x000000001f041211 */ /* 0x000fe400078408ff */
[-C--:B------:R-:W-:Y:S02]  /*3a00*/  @P1 LEA.HI.X R7, R25, R9.reuse, R27, 0x1, P0 ;  /* 0x0000000919071211 */ /* 0x080fe400000f0c1b */
[----:B------:R-:W-:Y:S01]  /*3a10*/  @P1 LEA.HI.X R5, R31, R9, R36, 0x1, P2 ;  /* 0x000000091f051211 */ /* 0x000fe200010f0c24 */
[----:B------:R-:W-:Y:S02]  /*3a20*/  IMAD R12, R24, c[0x0][0x214], R17 ;  /* 0x00008500180c7a24 */ /* 0x000fe400078e0211 */
[----:B------:R1:W-:Y:S01]  /*3a30*/  @P1 LDGSTS.E.BYPASS.LTC128B.128 [R28+0x15880], [R6.64], !P4 ;  /* 0x15880000061c1fae */ /* 0x0003e2000e101d46 */
[----:B------:R-:W-:-:S03]  /*3a40*/  IMAD.WIDE.U32 R2, R34, c[0x0][0x218], R2 ;  /* 0x0000860022027a25 */ /* 0x000fc600078e0002 */
[----:B------:R3:W-:Y:S04]  /*3a50*/  @P1 LDGSTS.E.BYPASS.LTC128B.128 [R28+0x17080], [R4.64], !P3 ;  /* 0x17080000041c1fae */ /* 0x0007e8000d901d46 */
[----:B------:R4:W-:Y:S04]  /*3a60*/  STL.64 [R1+0x88], R16 ;  /* 0x0000881001007387 */ /* 0x0009e80000100a00 */
[----:B------:R-:W-:Y:S04]  /*3a70*/  STL [R1+0x94], R12 ;  /* 0x0000940c01007387 */ /* 0x000fe80000100800 */
[----:B------:R-:W2:Y:S01]  /*3a80*/  LDL R15, [R1+0x24] ;  /* 0x00002400010f7983 */ /* 0x000ea20000100800 */
[----:B---3--:R-:W-:Y:S01]  /*3a90*/  @P1 LEA R4, P2, R29, R0, 0x1 ;  /* 0x000000001d041211 */ /* 0x008fe200078408ff */
[----:B-1----:R-:W-:-:S02]  /*3aa0*/  IMAD R6, R14, c[0x0][0x218], RZ ;  /* 0x000086000e067a24 */ /* 0x002fc400078e02ff */
[----:B------:R-:W3:Y:S01]  /*3ab0*/  LDL R14, [R1+0x20] ;  /* 0x00002000010e7983 */ /* 0x000ee20000100800 */
[----:B------:R-:W-:Y:S02]  /*3ac0*/  @P1 LEA.HI.X R5, R29, R9, R30, 0x1, P2 ;  /* 0x000000091d051211 */ /* 0x000fe400010f0c1e */
[----:B------:R-:W-:Y:S02]  /*3ad0*/  IADD3 R0, P2, R2, R16, RZ ;  /* 0x0000001002007210 */ /* 0x000fe40007f5e0ff */
[----:B----4-:R-:W4:Y:S04]  /*3ae0*/  LDL R16, [R1+0x1c] ;  /* 0x00001c0001107983 */ /* 0x010f280000100800 */
[----:B------:R-:W1:Y:S01]  /*3af0*/  SHFL.IDX PT, R11, R11, 0x1, 0x181f ;  /* 0x00381f000b0b7f89 */ /* 0x000e6200000e0000 */
[----:B------:R-:W-:-:S02]  /*3b00*/  ISETP.GE.AND P0, PT, R8, 0x21, PT ;  /* 0x000000210800780c */ /* 0x000fc40003f06270 */
[----:B------:R-:W-:Y:S01]  /*3b10*/  @P1 ISETP.GE.AND P4, PT, R29, c[0x0][0x1d4], PT ;  /* 0x000075001d001a0c */ /* 0x000fe20003f86270 */
[----:B------:R-:W-:-:S10]  /*3b20*/  IMAD R6, R34, c[0x0][0x21c], R6 ;  /* 0x0000870022067a24 */ /* 0x000fd400078e0206 */
[C---:B------:R-:W-:Y:S02]  /*3b30*/  @P0 LEA R8, P3, R32.reuse, R10, 0x1 ;  /* 0x0000000a20080211 */ /* 0x040fe400078608ff */
[----:B------:R1:W-:Y:S02]  /*3b40*/  @P1 LDGSTS.E.BYPASS.LTC128B.128 [R28+0x18880], [R4.64], !P4 ;  /* 0x18880000041c1fae */ /* 0x0003e4000e101d46 */
[C---:B-1----:R-:W-:Y:S02]  /*3b50*/  @P0 LEA.HI.X R9, R32.reuse, R11, R33, 0x1, P3 ;  /* 0x0000000b20090211 */ /* 0x042fe400018f0c21 */
[----:B------:R-:W-:Y:S02]  /*3b60*/  @P0 ISETP.GE.AND P3, PT, R32, c[0x0][0x1d4], PT ;  /* 0x0000750020000a0c */ /* 0x000fe40003f66270 */
[----:B------:R-:W-:Y:S02]  /*3b70*/  IADD3.X R2, R12, R3, R6, P2, !PT ;  /* 0x000000030c027210 */ /* 0x000fe400017fe406 */
[----:B------:R-:W-:-:S02]  /*3b80*/  LEA R13, P2, R0, c[0x0][0x1f8], 0x1 ;  /* 0x00007e00000d7a11 */ /* 0x000fc400078408ff */
[C---:B------:R-:W-:Y:S02]  /*3b90*/  @P0 ISETP.GE.AND P4, PT, R25.reuse, c[0x0][0x1d4], PT ;  /* 0x0000750019000a0c */ /* 0x040fe40003f86270 */
[----:B------:R-:W-:Y:S02]  /*3ba0*/  LEA.HI.X R12, R0, c[0x0][0x1fc], R2, 0x1, P2 ;  /* 0x00007f00000c7a11 */ /* 0x000fe400010f0c02 */
[----:B------:R-:W-:-:S03]  /*3bb0*/  @P0 LEA R6, P2, R25, R10, 0x1 ;  /* 0x0000000a19060211 */ /* 0x000fc600078408ff */
[----:B------:R1:W-:Y:S01]  /*3bc0*/  @P0 LDGSTS.E.BYPASS.LTC128B.128 [R28+0x15080], [R8.64], !P3 ;  /* 0x15080000081c0fae */ /* 0x0003e2000d901d46 */
[CC--:B------:R-:W-:Y:S02]  /*3bd0*/  @P0 LEA R4, P1, R31.reuse, R10.reuse, 0x1 ;  /* 0x0000000a1f040211 */ /* 0x0c0fe400078208ff */
[C---:B------:R-:W-:Y:S02]  /*3be0*/  @P0 ISETP.GE.AND P3, PT, R31.reuse, c[0x0][0x1d4], PT ;  /* 0x000075001f000a0c */ /* 0x040fe40003f66270 */
[-C--:B------:R-:W-:Y:S02]  /*3bf0*/  @P0 LEA.HI.X R5, R31, R11.reuse, R36, 0x1, P1 ;  /* 0x0000000b1f050211 */ /* 0x080fe400008f0c24 */
[----:B------:R-:W-:Y:S01]  /*3c00*/  @P0 ISETP.GE.AND P1, PT, R29, c[0x0][0x1d4], PT ;  /* 0x000075001d000a0c */ /* 0x000fe20003f26270 */
[----:B------:R-:W1:Y:S01]  /*3c10*/  S2R R18, SR_TID.X ;  /* 0x0000000000127919 */ /* 0x000e620000002100 */
[----:B------:R-:W-:Y:S02]  /*3c20*/  @P0 LEA.HI.X R7, R25, R11, R27, 0x1, P2 ;  /* 0x0000000b19070211 */ /* 0x000fe400010f0c1b */
[----:B------:R-:W-:-:S03]  /*3c30*/  @P0 LEA R2, P2, R29, R10, 0x1 ;  /* 0x0000000a1d020211 */ /* 0x000fc600078408ff */
[----:B------:R1:W-:Y:S01]  /*3c40*/  @P0 LDGSTS.E.BYPASS.LTC128B.128 [R28+0x16880], [R6.64], !P4 ;  /* 0x16880000061c0fae */ /* 0x0003e2000e101d46 */
[----:B------:R-:W-:-:S03]  /*3c50*/  @P0 LEA.HI.X R3, R29, R11, R30, 0x1, P2 ;  /* 0x0000000b1d030211 */ /* 0x000fc600010f0c1e */
[----:B------:R1:W-:Y:S04]  /*3c60*/  @P0 LDGSTS.E.BYPASS.LTC128B.128 [R28+0x18080], [R4.64], !P3 ;  /* 0x18080000041c0fae */ /* 0x0003e8000d901d46 */
[----:B------:R1:W-:Y:S04]  /*3c70*/  @P0 LDGSTS.E.BYPASS.LTC128B.128 [R28+0x19880], [R2.64], !P1 ;  /* 0x19880000021c0fae */ /* 0x0003e8000c901d46 */
[----:B------:R-:W0:Y:S01]  /*3c80*/  LDGDEPBAR ;  /* 0x00000000000079af */ /* 0x000e220000000000 */
[----:B-1----:R-:W-:-:S04]  /*3c90*/  SHF.R.S32.HI R17, RZ, 0x1f, R18 ;  /* 0x0000001fff117819 */ /* 0x002fc80000011412 */
        /* <DEDUP_REMOVED lines=16> */
[----:B------:R-:W-:Y:S01]  /*3da0*/  ISETP.GE.AND P6, PT, R25, c[0x0][0x1d4], PT ;  /* 0x0000750019007a0c */ /* 0x000fe20003fc6270 */
[----:B------:R-:W-:Y:S01]  /*3db0*/  IMAD.IADD R4, R56, 0x1, -R26 ;  /* 0x0000000138047824 */ /* 0x000fe200078e0a1a */
[C---:B------:R-:W-:Y:S01]  /*3dc0*/  ISETP.GE.AND P5, PT, R32.reuse, c[0x0][0x1d4], PT ;  /* 0x0000750020007a0c */ /* 0x040fe20003fa6270 */
[----:B------:R-:W-:Y:S01]  /*3dd0*/  IMAD.SHL.U32 R2, R32, 0x2, RZ ;  /* 0x0000000220027824 */ /* 0x000fe200078e00ff */
[----:B------:R-:W-:-:S02]  /*3de0*/  LOP3.LUT R107, R107, 0xfffffffe, RZ, 0xc0, !PT ;  /* 0xfffffffe6b6b7812 */ /* 0x000fc400078ec0ff */
[----:B------:R-:W-:Y:S02]  /*3df0*/  IADD3 R247, R240, 0x20, RZ ;  /* 0x00000020f0f77810 */ /* 0x000fe40007ffe0ff */
[----:B------:R-:W-:Y:S02]  /*3e00*/  SHF.L.U64.HI R3, R32, 0x1, R33 ;  /* 0x0000000120037819 */ /* 0x000fe40000010221 */
[----:B------:R-:W-:Y:S01]  /*3e10*/  @P1 IADD3 R247, R240, -0x20, RZ ;  /* 0xffffffe0f0f71810 */ /* 0x000fe20007ffe0ff */
[----:B------:R1:W-:Y:S01]  /*3e20*/  STL [R1+0x104], R2 ;  /* 0x0001040201007387 */ /* 0x0003e20000100800 */
[----:B------:R-:W-:Y:S02]  /*3e30*/  ISETP.LT.OR P1, PT, R4, 0x1, P5 ;  /* 0x000000010400780c */ /* 0x000fe40002f21670 */
[----:B------:R-:W-:Y:S02]  /*3e40*/  @P6 LOP3.LUT R107, R107, 0x1, RZ, 0xfc, !PT ;  /* 0x000000016b6b6812 */ /* 0x000fe400078efcff */
[----:B------:R-:W-:-:S02]  /*3e50*/  SHF.L.U64.HI R5, R25, 0x1, R27 ;  /* 0x0000000119057819 */ /* 0x000fc4000001021b */
[----:B-1----:R-:W-:Y:S01]  /*3e60*/  IADD3 R6, P0, R8, R2, RZ ;  /* 0x0000000208067210 */ /* 0x002fe20007f1e0ff */
[----:B------:R-:W-:Y:S01]  /*3e70*/  STL [R1+0x3c], R3 ;  /* 0x00003c0301007387 */ /* 0x000fe20000100800 */
[----:B------:R-:W-:-:S03]  /*3e80*/  ISETP.LT.OR P2, PT, R4, 0x1, P6 ;  /* 0x000000010400780c */ /* 0x000fc60003741670 */
[----:B------:R-:W-:Y:S01]  /*3e90*/  STL [R1+0xc0], R107 ;  /* 0x0000c06b01007387 */ /* 0x000fe20000100800 */
[----:B------:R-:W-:-:S03]  /*3ea0*/  IMAD.X R7, R0, 0x1, R3, P0 ;  /* 0x0000000100077824 */ /* 0x000fc600000e0603 */
[----:B------:R-:W-:Y:S01]  /*3eb0*/  STL [R1+0x40], R5 ;  /* 0x0000400501007387 */ /* 0x000fe20000100800 */
[----:B------:R-:W-:-:S05]  /*3ec0*/  IMAD.SHL.U32 R2, R25, 0x2, RZ ;  /* 0x0000000219027824 */ /* 0x000fca00078e00ff */
[----:B------:R1:W-:Y:S01]  /*3ed0*/  STL [R1+0x108], R2 ;  /* 0x0001080201007387 */ /* 0x0003e20000100800 */
[----:B------:R-:W-:Y:S02]  /*3ee0*/  ISETP.GE.AND P4, PT, R31, c[0x0][0x1d4], PT ;  /* 0x000075001f007a0c */ /* 0x000fe40003f86270 */
[----:B-1----:R-:W-:-:S05]  /*3ef0*/  IADD3 R2, P0, R8, R2, RZ ;  /* 0x0000000208027210 */ /* 0x002fca0007f1e0ff */
[----:B------:R-:W-:Y:S01]  /*3f00*/  IMAD.X R3, R0, 0x1, R5, P0 ;  /* 0x0000000100037824 */ /* 0x000fe200000e0605 */
[----:B------:R-:W-:Y:S01]  /*3f10*/  SHF.L.U64.HI R5, R31, 0x1, R36 ;  /* 0x000000011f057819 */ /* 0x000fe20000010224 */
[----:B--2---:R-:W1:Y:S04]  /*3f20*/  LDSM.16.M88.4 R184, [R15] ;  /* 0x000000000fb8783b */ /* 0x004e680000000200 */
[----:B------:R-:W2:Y:S04]  /*3f30*/  LDSM.16.M88.4 R200, [R15+0x4000] ;  /* 0x004000000fc8783b */ /* 0x000ea80000000200 */
[----:B------:R-:W1:Y:S04]  /*3f40*/  LDSM.16.M88.4 R216, [R15+0x8000] ;  /* 0x008000000fd8783b */ /* 0x000e680000000200 */
[----:B------:R-:W1:Y:S04]  /*3f50*/  LDSM.16.M88.4 R232, [R15+0xc000] ;  /* 0x00c000000fe8783b */ /* 0x000e680000000200 */
[----:B---3--:R-:W3:Y:S04]  /*3f60*/  LDSM.16.M88.4 R188, [R14] ;  /* 0x000000000ebc783b */ /* 0x008ee80000000200 */
[----:B------:R-:W1:Y:S04]  /*3f70*/  LDSM.16.M88.4 R204, [R14+0x4000] ;  /* 0x004000000ecc783b */ /* 0x000e680000000200 */
[----:B----4-:R-:W4:Y:S04]  /*3f80*/  LDSM.16.M88.4 R168, [R16] ;  /* 0x0000000010a8783b */ /* 0x010f280000000200 */
[----:B------:R-:W1:Y:S04]  /*3f90*/  LDSM.16.M88.4 R196, [R16+0x4000] ;  /* 0x0040000010c4783b */ /* 0x000e680000000200 */
[----:B------:R-:W1:Y:S04]  /*3fa0*/  LDSM.16.M88.4 R212, [R16+0x8000] ;  /* 0x0080000010d4783b */ /* 0x000e680000000200 */
[----:B------:R-:W1:Y:S04]  /*3fb0*/  LDSM.16.M88.4 R220, [R14+0x8000] ;  /* 0x008000000edc783b */ /* 0x000e680000000200 */
[----:B------:R-:W1:Y:S04]  /*3fc0*/  LDSM.16.M88.4 R228, [R16+0xc000] ;  /* 0x00c0000010e4783b */ /* 0x000e680000000200 */
[----:B------:R-:W1:Y:S04]  /*3fd0*/  LDSM.16.M88.4 R236, [R14+0xc000] ;  /* 0x00c000000eec783b */ /* 0x000e680000000200 */
[----:B------:R-:W-:Y:S06]  /*3fe0*/  BAR.SYNC.DEFER_BLOCKING 0x0 ;  /* 0x0000000000007b1d */ /* 0x000fec0000010000 */
[----:B------:R-:W-:-:S04]  /*3ff0*/  DEPBAR.LE SB0, 0x0 ;  /* 0x000080000000791a */ /* 0x000fc80000000000 */
[----:B------:R-:W-:Y:S01]  /*4000*/  BAR.SYNC.DEFER_BLOCKING 0x0 ;  /* 0x0000000000007b1d */ /* 0x000fe20000010000 */
[----:B------:R-:W-:-:S05]  /*4010*/  ISETP.GE.AND P3, PT, R29, c[0x0][0x1d4], PT ;  /* 0x000075001d007a0c */ /* 0x000fca0003f66270 */
[----:B------:R-:W1:Y:S04]  /*4020*/  LDSM.16.M88.4 R16, [R240] ;  /* 0x00000000f010783b */ /* 0x000e680000000200 */
        /* <DEDUP_REMOVED lines=9> */
[----:B------:R-:W-:-:S03]  /*40c0*/  ISETP.LT.OR P1, PT, R4, 0x1, P4 ;  /* 0x000000010400780c */ /* 0x000fc60002721670 */
[----:B------:R3:W-:Y:S01]  /*40d0*/  LDGSTS.E.BYPASS.LTC128B.128 [R28+0x5880], [R2.64], !P2 ;  /* 0x05880000021c7fae */ /* 0x0007e2000d101d46 */
[----:B--2---:R-:W-:-:S05]  /*40e0*/  IMAD.SHL.U32 R6, R31, 0x2, RZ ;  /* 0x000000021f067824 */ /* 0x004fca00078e00ff */
[----:B---3--:R-:W-:Y:S01]  /*40f0*/  IADD3 R2, P0, R8, R6, RZ ;  /* 0x0000000608027210 */ /* 0x008fe20007f1e0ff */
[----:B------:R2:W-:Y:S04]  /*4100*/  STL [R1+0x100], R6 ;  /* 0x0001000601007387 */ /* 0x0005e80000100800 */
[----:B------:R-:W-:Y:S01]  /*4110*/  IMAD.X R3, R0, 0x1, R5, P0 ;  /* 0x0000000100037824 */ /* 0x000fe200000e0605 */
[----:B------:R3:W-:Y:S04]  /*4120*/  STL [R1+0x44], R5 ;  /* 0x0000440501007387 */ /* 0x0007e80000100800 */
[----:B------:R1:W-:Y:S01]  /*4130*/  LDGSTS.E.BYPASS.LTC128B.128 [R28+0x7080], [R2.64], !P1 ;  /* 0x07080000021c7fae */ /* 0x0003e2000c901d46 */
[C---:B--2---:R-:W-:Y:S01]  /*4140*/  IMAD.SHL.U32 R6, R29.reuse, 0x2, RZ ;  /* 0x000000021d067824 */ /* 0x044fe200078e00ff */
[----:B---3--:R-:W-:-:S04]  /*4150*/  SHF.L.U64.HI R5, R29, 0x1, R30 ;  /* 0x000000011d057819 */ /* 0x008fc8000001021e */
[----:B------:R-:W-:Y:S01]  /*4160*/  STL [R1+0xfc], R6 ;  /* 0x0000fc0601007387 */ /* 0x000fe20000100800 */
[----:B-1----:R-:W-:-:S03]  /*4170*/  IADD3 R2, P0, R8, R6, RZ ;  /* 0x0000000608027210 */ /* 0x002fc60007f1e0ff */
[----:B------:R1:W-:Y:S02]  /*4180*/  STL [R1+0x48], R5 ;  /* 0x0000480501007387 */ /* 0x0003e40000100800 */
[----:B------:R-:W-:Y:S01]  /*4190*/  IMAD.X R3, R0, 0x1, R5, P0 ;  /* 0x0000000100037824 */ /* 0x000fe200000e0605 */
[----:B------:R-:W-:Y:S02]  /*41a0*/  ISETP.LT.OR P0, PT, R4, 0x1, P3 ;  /* 0x000000010400780c */ /* 0x000fe40001f01670 */
[----:B------:R-:W-:-:S11]  /*41b0*/  IADD3 R0, R247, 0x800, RZ ;  /* 0x00000800f7007810 */ /* 0x000fd60007ffe0ff */
[----:B------:R2:W-:Y:S04]  /*41c0*/  LDGSTS.E.BYPASS.LTC128B.128 [R28+0x8880], [R2.64], !P0 ;  /* 0x08880000021c7fae */ /* 0x0005e8000c101d46 */
[----:B-1----:R-:W1:Y:S01]  /*41d0*/  S2R R5, SR_TID.X ;  /* 0x0000000000057919 */ /* 0x002e620000002100 */
[----:B--2---:R-:W-:-:S05]  /*41e0*/  IADD3 R2, R247, 0x1000, RZ ;  /* 0x00001000f7027810 */ /* 0x004fca0007ffe0ff */
[----:B------:R2:W-:Y:S04]  /*41f0*/  STL [R1+0x18], R2 ;  /* 0x0000180201007387 */ /* 0x0005e80000100800 */
[----:B------:R2:W-:Y:S01]  /*4200*/  STL [R1+0x14], R0 ;  /* 0x0000140001007387 */ /* 0x0005e20000100800 */
[----:B-1----:R-:W-:Y:S01]  /*4210*/  ISETP.GT.AND P0, PT, R5, 0x7f, PT ;  /* 0x0000007f0500780c */ /* 0x002fe20003f04270 */
[----:B------:R-:W-:Y:S01]  /*4220*/  BSSY B0, `(.L_x_1121) ;  /* 0x0000024000007945 */ /* 0x000fe20003800000 */
[----:B------:R-:W-:-:S11]  /*4230*/  ISETP.GT.AND P6, PT, R106, 0x2f, PT ;  /* 0x0000002f6a00780c */ /* 0x000fd60003fc4270 */
[----:B------:R-:W-:Y:S05]  /*4240*/  @P0 BRA `(.L_x_1122) ;  /* 0x0000021000000947 */ /* 0x000fea0003800000 */
[----:B----4-:R-:W-:Y:S05]  /*4250*/  BRA.DIV ~URZ, `(.L_x_1123) ;  /* 0x0000fb127f007947 */ /* 0x010fea000b800000 */
[----:B------:R1:W3:Y:S04]  /*4260*/  SHFL.IDX PT, R5, R12, 0x1, 0x181f ;  /* 0x00381f000c057f89 */ /* 0x0002e800000e0000 */
[----:B--2---:R1:W2:Y:S02]  /*4270*/  SHFL.IDX PT, R0, R13, 0x1, 0x181f ;  /* 0x00381f000d007f89 */ /* 0x0042a400000e0000 */
.L_x_1227:
[----:B------:R-:W4:Y:S04]  /*4280*/  LDL R2, [R1+0x108] ;  /* 0x0001080001027983 */ /* 0x000f280000100800 */
[----:B------:R-:W5:Y:S04]  /*4290*/  LDL R14, [R1+0x40] ;  /* 0x00004000010e7983 */ /* 0x000f680000100800 */
[----:B---3--:R-:W3:Y:S04]  /*42a0*/  LDL R6, [R1+0x104] ;  /* 0x0001040001067983 */ /* 0x008ee80000100800 */
[----:B--2---:R-:W2:Y:S04]  /*42b0*/  LDL R7, [R1+0x5c] ;  /* 0x00005c0001077983 */ /* 0x004ea80000100800 */
[----:B-1----:R-:W2:Y:S04]  /*42c0*/  LDL R13, [R1+0x3c] ;  /* 0x00003c00010d7983 */ /* 0x002ea80000100800 */
[----:B------:R-:W2:Y:S04]  /*42d0*/  LDL R8, [R1+0x28] ;  /* 0x0000280001087983 */ /* 0x000ea80000100800 */
[----:B------:R-:W2:Y:S04]  /*42e0*/  LDL R12, [R1+0x100] ;  /* 0x00010000010c7983 */ /* 0x000ea80000100800 */
[----:B------:R-:W2:Y:S04]  /*42f0*/  LDL R11, [R1+0x44] ;  /* 0x00004400010b7983 */ /* 0x000ea80000100800 */
[----:B------:R-:W2:Y:S04]  /*4300*/  LDL R10, [R1+0xfc] ;  /* 0x0000fc00010a7983 */ /* 0x000ea80000100800 */
[----:B------:R-:W2:Y:S01]  /*4310*/  LDL R9, [R1+0x48] ;  /* 0x0000480001097983 */ /* 0x000ea20000100800 */
[----:B------:R-:W-:-:S02]  /*4320*/  ISETP.LT.OR P1, PT, R4, 0x21, P5 ;  /* 0x000000210400780c */ /* 0x000fc40002f21670 */
[----:B----4-:R-:W-:-:S05]  /*4330*/  IADD3 R2, P0, R0, R2, RZ ;  /* 0x0000000200027210 */ /* 0x010fca0007f1e0ff */
[----:B-----5:R-:W-:Y:S01]  /*4340*/  IMAD.X R3, R5, 0x1, R14, P0 ;  /* 0x0000000105037824 */ /* 0x020fe200000e060e */
[----:B---3--:R-:W-:Y:S02]  /*4350*/  IADD3 R6, P0, R0, R6, RZ ;  /* 0x0000000600067210 */ /* 0x008fe40007f1e0ff */
[----:B--2---:R-:W-:-:S03]  /*4360*/  ISETP.GE.AND P2, PT, R7, c[0x0][0x1d4], PT ;  /* 0x0000750007007a0c */ /* 0x004fc60003f46270 */
[----:B------:R-:W-:Y:S01]  /*4370*/  IMAD.X R7, R5, 0x1, R13, P0 ;  /* 0x0000000105077824 */ /* 0x000fe200000e060d */
[----:B------:R-:W-:-:S04]  /*4380*/  ISETP.LT.OR P0, PT, R4, 0x21, P2 ;  /* 0x000000210400780c */ /* 0x000fc80001701670 */
[----:B------:R-:W-:Y:S01]  /*4390*/  @!PT LDS RZ, [RZ] ;  /* 0x00000000fffff984 */ /* 0x000fe20000000800 */
[----:B------:R-:W-:Y:S01]  /*43a0*/  @!PT LDS RZ, [RZ] ;  /* 0x00000000fffff984 */ /* 0x000fe20000000800 */
[----:B------:R-:W-:Y:S01]  /*43b0*/  @!PT LDS RZ, [RZ] ;  /* 0x00000000fffff984 */ /* 0x000fe20000000800 */
[----:B------:R1:W-:Y:S01]  /*43c0*/  LDGSTS.E.BYPASS.LTC128B.128 [R8+0x5080], [R6.64], !P1 ;  /* 0x0508000006087fae */ /* 0x0003e2000c901d46 */
[C---:B------:R-:W-:Y:S02]  /*43d0*/  ISETP.LT.OR P2, PT, R4.reuse, 0x21, P4 ;  /* 0x000000210400780c */ /* 0x040fe40002741670 */
[----:B------:R-:W-:-:S06]  /*43e0*/  ISETP.LT.OR P1, PT, R4, 0x21, P3 ;  /* 0x000000210400780c */ /* 0x000fcc0001f21670 */
[----:B------:R2:W-:Y:S01]  /*43f0*/  LDGSTS.E.BYPASS.LTC128B.128 [R8+0x6880], [R2.64], !P0 ;  /* 0x0688000002087fae */ /* 0x0005e2000c101d46 */
[----:B-1----:R-:W-:-:S05]  /*4400*/  IADD3 R6, P0, R0, R12, RZ ;  /* 0x0000000c00067210 */ /* 0x002fca0007f1e0ff */
[----:B------:R-:W-:Y:S01]  /*4410*/  IMAD.X R7, R5, 0x1, R11, P0 ;  /* 0x0000000105077824 */ /* 0x000fe200000e060b */
[----:B--2---:R-:W-:-:S04]  /*4420*/  IADD3 R2, P0, R0, R10, RZ ;  /* 0x0000000a00027210 */ /* 0x004fc80007f1e0ff */
[----:B------:R1:W-:Y:S01]  /*4430*/  LDGSTS.E.BYPASS.LTC128B.128 [R8+0x8080], [R6.64], !P2 ;  /* 0x0808000006087fae */ /* 0x0003e2000d101d46 */
[----:B------:R-:W-:-:S05]  /*4440*/  IMAD.X R3, R5, 0x1, R9, P0 ;  /* 0x0000000105037824 */ /* 0x000fca00000e0609 */
[----:B------:R1:W-:Y:S03]  /*4450*/  LDGSTS.E.BYPASS.LTC128B.128 [R8+0x9880], [R2.64], !P1 ;  /* 0x0988000002087fae */ /* 0x0003e6000c901d46 */
.L_x_1122:
[----:B----4-:R-:W-:Y:S05]  /*4460*/  BSYNC B0 ;  /* 0x0000000000007941 */ /* 0x010fea0003800000 */
.L_x_1121:
[----:B-12---:R-:W1:Y:S04]  /*4470*/  S2R R2, SR_TID.X ;  /* 0x0000000000027919 */ /* 0x006e680000002100 */
[----:B------:R-:W0:Y:S01]  /*4480*/  LDGDEPBAR ;  /* 0x00000000000079af */ /* 0x000e220000000000 */
[----:B------:R-:W-:Y:S01]  /*4490*/  WARPSYNC 0xffffffff ;  /* 0xffffffff00007948 */ /* 0x000fe20003800000 */
[C---:B------:R-:W-:Y:S08]  /*44a0*/  HMMA.16816.F32.BF16 R8, R164.reuse, R16, RZ ;  /* 0x00000010a408723c */ /* 0x040ff000000418ff */
[C---:B------:R-:W-:Y:S08]  /*44b0*/  HMMA.16816.F32.BF16 R4, R164.reuse, R18, RZ ;  /* 0x00000012a404723c */ /* 0x040ff000000418ff */
[----:B------:R-:W-:Y:S01]  /*44c0*/  HMMA.16816.F32.BF16 R12, R164, R40, RZ ;  /* 0x00000028a40c723c */ /* 0x000fe200000418ff */
[----:B-1----:R-:W-:-:S04]  /*44d0*/  SHF.R.S32.HI R0, RZ, 0x1f, R2 ;  /* 0x0000001fff007819 */ /* 0x002fc80000011402 */
[----:B------:R-:W-:-:S03]  /*44e0*/  LEA.HI R0, R0, R2, RZ, 0x3 ;  /* 0x0000000200007211 */ /* 0x000fc600078f18ff */
[----:B------:R-:W-:Y:S01]  /*44f0*/  HMMA.16816.F32.BF16 R36, R168, R32, R8 ;  /* 0x00000020a824723c */ /* 0x000fe20000041808 */
[----:B------:R-:W-:-:S05]  /*4500*/  LOP3.LUT R0, R0, 0xfffffff8, RZ, 0xc0, !PT ;  /* 0xfffffff800007812 */ /* 0x000fca00078ec0ff */
[----:B------:R-:W-:Y:S02]  /*4510*/  IMAD.IADD R0, R2, 0x1, -R0 ;  /* 0x0000000102007824 */ /* 0x000fe400078e0a00 */
[----:B------:R-:W-:Y:S01]  /*4520*/  HMMA.16816.F32.BF16 R32, R168, R34, R4 ;  /* 0x00000022a820723c */ /* 0x000fe20000041804 */
[----:B------:R-:W2:Y:S02]  /*4530*/  LDL R2, [R1+0x64] ;  /* 0x0000640001027983 */ /* 0x000ea40000100800 */
[----:B------:R-:W-:-:S05]  /*4540*/  LOP3.LUT P0, RZ, R0, 0x4, RZ, 0xc0, !PT ;  /* 0x0000000400ff7812 */ /* 0x000fca000780c0ff */
[C---:B------:R-:W-:Y:S08]  /*4550*/  HMMA.16816.F32.BF16 R8, R164.reuse, R20, RZ ;  /* 0x00000014a408723c */ /* 0x040ff000000418ff */
[----:B------:R-:W-:Y:S01]  /*4560*/  HMMA.16816.F32.BF16 R4, R164, R22, RZ ;  /* 0x00000016a404723c */ /* 0x000fe200000418ff */
[----:B------:R-:W-:-:S05]  /*4570*/  IMAD.MOV.U32 R0, RZ, RZ, 0x40 ;  /* 0x00000040ff007424 */ /* 0x000fca00078e00ff */
[----:B------:R-:W-:-:S05]  /*4580*/  SEL R0, R0, 0xffffffc0, !P0 ;  /* 0xffffffc000007807 */ /* 0x000fca0004000000 */
[----:B------:R-:W-:-:S05]  /*4590*/  IMAD.IADD R242, R240, 0x1, R0 ;  /* 0x00000001f0f27824 */ /* 0x000fca00078e0200 */
[C---:B------:R-:W-:Y:S01]  /*45a0*/  HMMA.16816.F32.BF16 R28, R168.reuse, R24, R8 ;  /* 0x00000018a81c723c */ /* 0x040fe20000041808 */
[----:B------:R-:W1:Y:S07]  /*45b0*/  LDSM.16.M88.4 R8, [R242] ;  /* 0x00000000f208783b */ /* 0x000e6e0000000200 */
[C---:B------:R-:W-:Y:S01]  /*45c0*/  HMMA.16816.F32.BF16 R16, R168.reuse, R26, R4 ;  /* 0x0000001aa810723c */ /* 0x040fe20000041804 */
[----:B------:R-:W3:Y:S04]  /*45d0*/  LDSM.16.M88.4 R4, [R242+0x800] ;  /* 0x00080000f204783b */ /* 0x000ee80000000200 */
[----:B------:R-:W4:Y:S03]  /*45e0*/  LDSM.16.M88.4 R24, [R242+0x1000] ;  /* 0x00100000f218783b */ /* 0x000f260000000200 */
[----:B------:R-:W-:Y:S08]  /*45f0*/  HMMA.16816.F32.BF16 R20, R168, R52, R12 ;  /* 0x00000034a814723c */ /* 0x000ff0000004180c */
[----:B------:R-:W-:Y:S01]  /*4600*/  HMMA.16816.F32.BF16 R12, R164, R42, RZ ;  /* 0x0000002aa40c723c */ /* 0x000fe200000418ff */
[----:B------:R-:W-:-:S07]  /*4610*/  IMAD.IADD R241, R247, 0x1, R0 ;  /* 0x00000001f7f17824 */ /* 0x000fce00078e0200 */
[C---:B-1----:R-:W-:Y:S08]  /*4620*/  HMMA.16816.F32.BF16 R48, R184.reuse, R8, R36 ;  /* 0x00000008b830723c */ /* 0x042ff00000041824 */
[C---:B---3--:R-:W-:Y:S01]  /*4630*/  HMMA.16816.F32.BF16 R40, R184.reuse, R4, R28 ;  /* 0x00000004b828723c */ /* 0x048fe2000004181c */
[----:B------:R-:W-:Y:S07]  /*4640*/  LDSM.16.M88.4 R28, [R240+0x1800] ;  /* 0x00180000f01c783b */ /* 0x000fee0000000200 */
[----:B------:R-:W-:Y:S08]  /*4650*/  HMMA.16816.F32.BF16 R36, R184, R6, R16 ;  /* 0x00000006b824723c */ /* 0x000ff00000041810 */
[----:B------:R-:W-:Y:S08]  /*4660*/  HMMA.16816.F32.BF16 R4, R168, R54, R12 ;  /* 0x00000036a804723c */ /* 0x000ff0000004180c */
[C---:B------:R-:W-:Y:S01]  /*4670*/  HMMA.16816.F32.BF16 R44, R184.reuse, R10, R32 ;  /* 0x0000000ab82c723c */ /* 0x040fe20000041820 */
[----:B------:R-:W1:Y:S07]  /*4680*/  LDSM.16.M88.4 R8, [R241] ;  /* 0x00000000f108783b */ /* 0x000e6e0000000200 */
[C---:B----4-:R-:W-:Y:S01]  /*4690*/  HMMA.16816.F32.BF16 R32, R184.reuse, R24, R20 ;  /* 0x00000018b820723c */ /* 0x050fe20000041814 */
[----:B------:R-:W-:Y:S07]  /*46a0*/  LDSM.16.M88.4 R20, [R241+0x1000] ;  /* 0x00100000f114783b */ /* 0x000fee0000000200 */
        /* <DEDUP_REMOVED lines=8> */
[C---:B------:R-:W-:Y:S08]  /*4730*/  HMMA.16816.F32.BF16 R40, R188.reuse, R20, R32 ;  /* 0x00000014bc28723c */ /* 0x040ff00000041820 */
[----:B------:R-:W-:Y:S01]  /*4740*/  HMMA.16816.F32.BF16 R36, R188, R22, R16 ;  /* 0x00000016bc24723c */ /* 0x000fe20000041810 */
[----:B------:R-:W4:Y:S07]  /*4750*/  LDSM.16.M88.4 R20, [R247+0x1800] ;  /* 0x00180000f714783b */ /* 0x000f2e0000000200 */
[C---:B------:R-:W-:Y:S08]  /*4760*/  HMMA.16816.F32.BF16 R32, R192.reuse, R28, R4 ;  /* 0x0000001cc020723c */ /* 0x040ff00000041804 */
[C---:B------:R-:W-:Y:S01]  /*4770*/  HMMA.16816.F32.BF16 R16, R192.reuse, R30, R12 ;  /* 0x0000001ec010723c */ /* 0x040fe2000004180c */
[----:B------:R-:W5:Y:S07]  /*4780*/  LDSM.16.M88.4 R28, [R247+0x2000] ;  /* 0x00200000f71c783b */ /* 0x000f6e0000000200 */
[C---:B-1----:R-:W-:Y:S08]  /*4790*/  HMMA.16816.F32.BF16 R4, R192.reuse, R8, R48 ;  /* 0x00000008c004723c */ /* 0x042ff00000041830 */
[C---:B------:R-:W-:Y:S01]  /*47a0*/  HMMA.16816.F32.BF16 R12, R192.reuse, R10, R44 ;  /* 0x0000000ac00c723c */ /* 0x040fe2000004182c */
[----:B------:R-:W1:Y:S07]  /*47b0*/  LDSM.16.M88.4 R8, [R247+0x2800] ;  /* 0x00280000f708783b */ /* 0x000e6e0000000200 */
[C---:B---3--:R-:W-:Y:S08]  /*47c0*/  HMMA.16816.F32.BF16 R48, R192.reuse, R24, R40 ;  /* 0x00000018c030723c */ /* 0x048ff00000041828 */
[----:B------:R-:W-:Y:S01]  /*47d0*/  HMMA.16816.F32.BF16 R44, R192, R26, R36 ;  /* 0x0000001ac02c723c */ /* 0x000fe20000041824 */
[----:B------:R-:W3:Y:S07]  /*47e0*/  LDSM.16.M88.4 R24, [R242+0x1800] ;  /* 0x00180000f218783b */ /* 0x000eee0000000200 */
[C---:B----4-:R-:W-:Y:S08]  /*47f0*/  HMMA.16816.F32.BF16 R40, R196.reuse, R20, R32 ;  /* 0x00000014c428723c */ /* 0x050ff00000041820 */
[C---:B------:R-:W-:Y:S01]  /*4800*/  HMMA.16816.F32.BF16 R36, R196.reuse, R22, R16 ;  /* 0x00000016c424723c */ /* 0x040fe20000041810 */
[----:B------:R-:W4:Y:S07]  /*4810*/  LDSM.16.M88.4 R20, [R242+0x2000] ;  /* 0x00200000f214783b */ /* 0x000f2e0000000200 */
[C---:B-----5:R-:W-:Y:S08]  /*4820*/  HMMA.16816.F32.BF16 R32, R196.reuse, R28, R4 ;  /* 0x0000001cc420723c */ /* 0x060ff00000041804 */
[C---:B------:R-:W-:Y:S01]  /*4830*/  HMMA.16816.F32.BF16 R16, R196.reuse, R30, R12 ;  /* 0x0000001ec410723c */ /* 0x040fe2000004180c */
[----:B------:R-:W5:Y:S07]  /*4840*/  LDSM.16.M88.4 R28, [R242+0x2800] ;  /* 0x00280000f21c783b */ /* 0x000f6e0000000200 */
[C---:B-1----:R-:W-:Y:S08]  /*4850*/  HMMA.16816.F32.BF16 R4, R196.reuse, R8, R48 ;  /* 0x00000008c404723c */ /* 0x042ff00000041830 */
[----:B------:R-:W-:Y:S01]  /*4860*/  HMMA.16816.F32.BF16 R12, R196, R10, R44 ;  /* 0x0000000ac40c723c */ /* 0x000fe2000004182c */
[----:B------:R-:W1:Y:S07]  /*4870*/  LDSM.16.M88.4 R8, [R241+0x1800] ;  /* 0x00180000f108783b */ /* 0x000e6e0000000200 */
[C---:B---3--:R-:W-:Y:S08]  /*4880*/  HMMA.16816.F32.BF16 R48, R200.reuse, R24, R40 ;  /* 0x00000018c830723c */ /* 0x048ff00000041828 */
[C---:B------:R-:W-:Y:S01]  /*4890*/  HMMA.16816.F32.BF16 R44, R200.reuse, R26, R36 ;  /* 0x0000001ac82c723c */ /* 0x040fe20000041824 */
[----:B------:R-:W3:Y:S07]  /*48a0*/  LDSM.16.M88.4 R24, [R241+0x2000] ;  /* 0x00200000f118783b */ /* 0x000eee0000000200 */
[C---:B----4-:R-:W-:Y:S08]  /*48b0*/  HMMA.16816.F32.BF16 R40, R200.reuse, R20, R32 ;  /* 0x00000014c828723c */ /* 0x050ff00000041820 */
[C---:B------:R-:W-:Y:S01]  /*48c0*/  HMMA.16816.F32.BF16 R36, R200.reuse, R22, R16 ;  /* 0x00000016c824723c */ /* 0x040fe20000041810 */
[----:B------:R-:W4:Y:S07]  /*48d0*/  LDSM.16.M88.4 R20, [R241+0x2800] ;  /* 0x00280000f114783b */ /* 0x000f2e0000000200 */
[C---:B-----5:R-:W-:Y:S08]  /*48e0*/  HMMA.16816.F32.BF16 R32, R200.reuse, R28, R4 ;  /* 0x0000001cc820723c */ /* 0x060ff00000041804 */
[----:B------:R-:W-:Y:S01]  /*48f0*/  HMMA.16816.F32.BF16 R16, R200, R30, R12 ;  /* 0x0000001ec810723c */ /* 0x000fe2000004180c */
[----:B------:R-:W5:Y:S07]  /*4900*/  LDSM.16.M88.4 R28, [R240+0x3000] ;  /* 0x00300000f01c783b */ /* 0x000f6e0000000200 */
        /* <DEDUP_REMOVED lines=8> */
[----:B------:R-:W4:Y:S04]  /*4990*/  LDSM.16.M88.4 R20, [R240+0x4000] ;  /* 0x00400000f014783b */ /* 0x000f280000000200 */
[----:B------:R-:W2:Y:S03]  /*49a0*/  LDSM.16.M88.4 R16, [R247+0x3000] ;  /* 0x00300000f710783b */ /* 0x000ea60000000200 */
[C---:B-----5:R-:W-:Y:S08]  /*49b0*/  HMMA.16816.F32.BF16 R32, R208.reuse, R28, R4 ;  /* 0x0000001cd020723c */ /* 0x060ff00000041804 */
[C---:B-1----:R-:W-:Y:S08]  /*49c0*/  HMMA.16816.F32.BF16 R4, R208.reuse, R8, R48 ;  /* 0x00000008d004723c */ /* 0x042ff00000041830 */
[C---:B------:R-:W-:Y:S08]  /*49d0*/  HMMA.16816.F32.BF16 R12, R208.reuse, R30, R12 ;  /* 0x0000001ed00c723c */ /* 0x040ff0000004180c */
[----:B------:R-:W-:Y:S08]  /*49e0*/  HMMA.16816.F32.BF16 R8, R208, R10, R44 ;  /* 0x0000000ad008723c */ /* 0x000ff0000004182c */
[----:B---3--:R-:W-:Y:S01]  /*49f0*/  HMMA.16816.F32.BF16 R28, R212, R24, R4 ;  /* 0x00000018d41c723c */ /* 0x008fe20000041804 */
[----:B------:R-:W1:Y:S07]  /*4a00*/  LDSM.16.M88.4 R4, [R247+0x4000] ;  /* 0x00400000f704783b */ /* 0x000e6e0000000200 */
[C---:B----4-:R-:W-:Y:S08]  /*4a10*/  HMMA.16816.F32.BF16 R44, R208.reuse, R20, R40 ;  /* 0x00000014d02c723c */ /* 0x050ff00000041828 */
[----:B------:R-:W-:Y:S01]  /*4a20*/  HMMA.16816.F32.BF16 R40, R208, R22, R36 ;  /* 0x00000016d028723c */ /* 0x000fe20000041824 */
[----:B------:R-:W3:Y:S07]  /*4a30*/  LDSM.16.M88.4 R20, [R242+0x3000] ;  /* 0x00300000f214783b */ /* 0x000eee0000000200 */
[C---:B--2---:R-:W-:Y:S08]  /*4a40*/  HMMA.16816.F32.BF16 R36, R212.reuse, R16, R32 ;  /* 0x00000010d424723c */ /* 0x044ff00000041820 */
[C---:B------:R-:W-:Y:S01]  /*4a50*/  HMMA.16816.F32.BF16 R32, R212.reuse, R18, R12 ;  /* 0x00000012d420723c */ /* 0x040fe2000004180c */
[----:B------:R-:W2:Y:S07]  /*4a60*/  LDSM.16.M88.4 R16, [R242+0x3800] ;  /* 0x00380000f210783b */ /* 0x000eae0000000200 */
[C---:B------:R-:W-:Y:S01]  /*4a70*/  HMMA.16816.F32.BF16 R12, R212.reuse, R26, R8 ;  /* 0x0000001ad40c723c */ /* 0x040fe20000041808 */
[----:B------:R-:W4:Y:S07]  /*4a80*/  LDSM.16.M88.4 R24, [R242+0x4000] ;  /* 0x00400000f218783b */ /* 0x000f2e0000000200 */
[C---:B-1----:R-:W-:Y:S08]  /*4a90*/  HMMA.16816.F32.BF16 R8, R212.reuse, R4, R44 ;  /* 0x00000004d408723c */ /* 0x042ff0000004182c */
[----:B------:R-:W-:Y:S08]  /*4aa0*/  HMMA.16816.F32.BF16 R4, R212, R6, R40 ;  /* 0x00000006d404723c */ /* 0x000ff00000041828 */
[C---:B---3--:R-:W-:Y:S08]  /*4ab0*/  HMMA.16816.F32.BF16 R44, R216.reuse, R20, R36 ;  /* 0x00000014d82c723c */ /* 0x048ff00000041824 */
[C---:B------:R-:W-:Y:S01]  /*4ac0*/  HMMA.16816.F32.BF16 R40, R216.reuse, R22, R32 ;  /* 0x00000016d828723c */ /* 0x040fe20000041820 */
[----:B------:R-:W1:Y:S07]  /*4ad0*/  LDSM.16.M88.4 R20, [R241+0x3000] ;  /* 0x00300000f114783b */ /* 0x000e6e0000000200 */
[C---:B--2---:R-:W-:Y:S01]  /*4ae0*/  HMMA.16816.F32.BF16 R32, R216.reuse, R18, R12 ;  /* 0x00000012d820723c */ /* 0x044fe2000004180c */
[----:B------:R-:W2:Y:S07]  /*4af0*/  LDSM.16.M88.4 R12, [R241+0x4000] ;  /* 0x00400000f10c783b */ /* 0x000eae0000000200 */
[C---:B------:R-:W-:Y:S01]  /*4b00*/  HMMA.16816.F32.BF16 R36, R216.reuse, R16, R28 ;  /* 0x00000010d824723c */ /* 0x040fe2000004181c */
[----:B------:R-:W3:Y:S07]  /*4b10*/  LDSM.16.M88.4 R16, [R241+0x3800] ;  /* 0x00380000f110783b */ /* 0x000eee0000000200 */
[C---:B----4-:R-:W-:Y:S08]  /*4b20*/  HMMA.16816.F32.BF16 R28, R216.reuse, R24, R8 ;  /* 0x00000018d81c723c */ /* 0x050ff00000041808 */
[----:B------:R-:W-:Y:S01]  /*4b30*/  HMMA.16816.F32.BF16 R8, R216, R26, R4 ;  /* 0x0000001ad808723c */ /* 0x000fe20000041804 */
[----:B------:R-:W4:Y:S07]  /*4b40*/  LDSM.16.M88.4 R24, [R240+0x4800] ;  /* 0x00480000f018783b */ /* 0x000f2e0000000200 */
[C---:B-1----:R-:W-:Y:S08]  /*4b50*/  HMMA.16816.F32.BF16 R4, R220.reuse, R20, R44 ;  /* 0x00000014dc04723c */ /* 0x042ff0000004182c */
[C---:B------:R-:W-:Y:S08]  /*4b60*/  HMMA.16816.F32.BF16 R20, R220.reuse, R22, R40 ;  /* 0x00000016dc14723c */ /* 0x040ff00000041828 */
[C---:B--2---:R-:W-:Y:S08]  /*4b70*/  HMMA.16816.F32.BF16 R40, R220.reuse, R12, R28 ;  /* 0x0000000cdc28723c */ /* 0x044ff0000004181c */
[C---:B------:R-:W-:Y:S01]  /*4b80*/  HMMA.16816.F32.BF16 R28, R220.reuse, R14, R8 ;  /* 0x0000000edc1c723c */ /* 0x040fe20000041808 */
[----:B------:R-:W1:Y:S07]  /*4b90*/  LDSM.16.M88.4 R8, [R240+0x5000] ;  /* 0x00500000f008783b */ /* 0x000e6e0000000200 */
[C---:B---3--:R-:W-:Y:S01]  /*4ba0*/  HMMA.16816.F32.BF16 R44, R220.reuse, R16, R36 ;  /* 0x00000010dc2c723c */ /* 0x048fe20000041824 */
[----:B------:R-:W-:Y:S07]  /*4bb0*/  LDSM.16.M88.4 R36, [R247+0x5000] ;  /* 0x00500000f724783b */ /* 0x000fee0000000200 */
[----:B------:R-:W-:Y:S08]  /*4bc0*/  HMMA.16816.F32.BF16 R32, R220, R18, R32 ;  /* 0x00000012dc20723c */ /* 0x000ff00000041820 */
[C---:B----4-:R-:W-:Y:S08]  /*4bd0*/  HMMA.16816.F32.BF16 R16, R224.reuse, R24, R4 ;  /* 0x00000018e010723c */ /* 0x050ff00000041804 */
[C---:B------:R-:W-:Y:S01]  /*4be0*/  HMMA.16816.F32.BF16 R12, R224.reuse, R26, R20 ;  /* 0x0000001ae00c723c */ /* 0x040fe20000041814 */
[----:B------:R-:W2:Y:S04]  /*4bf0*/  LDSM.16.M88.4 R24, [R240+0x5800] ;  /* 0x00580000f018783b */ /* 0x000ea80000000200 */
[----:B------:R-:W3:Y:S03]  /*4c00*/  LDSM.16.M88.4 R20, [R247+0x4800] ;  /* 0x00480000f714783b */ /* 0x000ee60000000200 */
[C---:B-1----:R-:W-:Y:S08]  /*4c10*/  HMMA.16816.F32.BF16 R4, R224.reuse, R8, R44 ;  /* 0x00000008e004723c */ /* 0x042ff0000004182c */
[C---:B------:R-:W-:Y:S01]  /*4c20*/  HMMA.16816.F32.BF16 R32, R224.reuse, R10, R32 ;  /* 0x0000000ae020723c */ /* 0x040fe20000041820 */
[----:B------:R-:W1:Y:S07]  /*4c30*/  LDSM.16.M88.4 R8, [R247+0x5800] ;  /* 0x00580000f708783b */ /* 0x000e6e0000000200 */
[C---:B--2---:R-:W-:Y:S08]  /*4c40*/  HMMA.16816.F32.BF16 R48, R224.reuse, R24, R40 ;  /* 0x00000018e030723c */ /* 0x044ff00000041828 */
[----:B------:R-:W-:Y:S01]  /*4c50*/  HMMA.16816.F32.BF16 R44, R224, R26, R28 ;  /* 0x0000001ae02c723c */ /* 0x000fe2000004181c */
[----:B------:R-:W2:Y:S07]  /*4c60*/  LDSM.16.M88.4 R24, [R242+0x4800] ;  /* 0x00480000f218783b */ /* 0x000eae0000000200 */
[C---:B---3--:R-:W-:Y:S08]  /*4c70*/  HMMA.16816.F32.BF16 R40, R228.reuse, R20, R16 ;  /* 0x00000014e428723c */ /* 0x048ff00000041810 */
[C---:B------:R-:W-:Y:S01]  /*4c80*/  HMMA.16816.F32.BF16 R28, R228.reuse, R22, R12 ;  /* 0x00000016e41c723c */ /* 0x040fe2000004180c */
[----:B------:R-:W3:Y:S07]  /*4c90*/  LDSM.16.M88.4 R20, [R242+0x5000] ;  /* 0x00500000f214783b */ /* 0x000eee0000000200 */
[C---:B------:R-:W-:Y:S08]  /*4ca0*/  HMMA.16816.F32.BF16 R16, R228.reuse, R36, R4 ;  /* 0x00000024e410723c */ /* 0x040ff00000041804 */
[C---:B------:R-:W-:Y:S01]  /*4cb0*/  HMMA.16816.F32.BF16 R12, R228.reuse, R38, R32 ;  /* 0x00000026e40c723c */ /* 0x040fe20000041820 */
[----:B------:R-:W4:Y:S07]  /*4cc0*/  LDSM.16.M88.4 R36, [R242+0x5800] ;  /* 0x00580000f224783b */ /* 0x000f2e0000000200 */
[C---:B-1----:R-:W-:Y:S08]  /*4cd0*/  HMMA.16816.F32.BF16 R4, R228.reuse, R8, R48 ;  /* 0x00000008e404723c */ /* 0x042ff00000041830 */
[----:B------:R-:W-:Y:S08]  /*4ce0*/  HMMA.16816.F32.BF16 R44, R228, R10, R44 ;  /* 0x0000000ae42c723c */ /* 0x000ff0000004182c */
[C---:B--2---:R-:W-:Y:S08]  /*4cf0*/  HMMA.16816.F32.BF16 R40, R232.reuse, R24, R40 ;  /* 0x00000018e828723c */ /* 0x044ff00000041828 */
[C---:B------:R-:W-:Y:S08]  /*4d00*/  HMMA.16816.F32.BF16 R32, R232.reuse, R26, R28 ;  /* 0x0000001ae820723c */ /* 0x040ff0000004181c */
[C---:B---3--:R-:W-:Y:S01]  /*4d10*/  HMMA.16816.F32.BF16 R28, R232.reuse, R20, R16 ;  /* 0x00000014e81c723c */ /* 0x048fe20000041810 */
[----:B------:R-:W-:Y:S07]  /*4d20*/  LDSM.16.M88.4 R16, [R241+0x5000] ;  /* 0x00500000f110783b */ /* 0x000fee0000000200 */
[----:B------:R-:W-:Y:S01]  /*4d30*/  HMMA.16816.F32.BF16 R24, R232, R22, R12 ;  /* 0x00000016e818723c */ /* 0x000fe2000004180c */
[----:B------:R-:W1:Y:S04]  /*4d40*/  LDSM.16.M88.4 R20, [R241+0x4800] ;  /* 0x00480000f114783b */ /* 0x000e680000000200 */
[----:B------:R-:W2:Y:S01]  /*4d50*/  LDSM.16.M88.4 R12, [R241+0x5800] ;  /* 0x00580000f10c783b */ /* 0x000ea20000000200 */
[----:B------:R-:W-:Y:S01]  /*4d60*/  IADD3 R0, R247, 0x4800, RZ ;  /* 0x00004800f7007810 */ /* 0x000fe20007ffe0ff */
[----:B------:R-:W-:-:S04]  /*4d70*/  DEPBAR.LE SB0, 0x0 ;  /* 0x000080000000791a */ /* 0x000fc80000000000 */
[----:B----4-:R-:W-:Y:S01]  /*4d80*/  HMMA.16816.F32.BF16 R8, R232, R36, R4 ;  /* 0x00000024e808723c */ /* 0x010fe20000041804 */
[----:B------:R-:W-:Y:S01]  /*4d90*/  ISETP.GT.AND P0, PT, R57, R2, PT ;  /* 0x000000023900720c */ /* 0x000fe20003f04270 */
[----:B------:R3:W-:Y:S01]  /*4da0*/  STL [R1+0xc], R0 ;  /* 0x00000c0001007387 */ /* 0x0007e20000100800 */
[C---:B------:R-:W-:Y:S02]  /*4db0*/  IADD3 R3, R247.reuse, 0x5800, RZ ;  /* 0x00005800f7037810 */ /* 0x040fe40007ffe0ff */
[----:B------:R-:W-:-:S03]  /*4dc0*/  IADD3 R2, R247, 0x5000, RZ ;  /* 0x00005000f7027810 */ /* 0x000fc60007ffe0ff */
[----:B------:R-:W-:Y:S01]  /*4dd0*/  HMMA.16816.F32.BF16 R4, R232, R38, R44 ;  /* 0x00000026e804723c */ /* 0x000fe2000004182c */
[----:B------:R4:W-:Y:S04]  /*4de0*/  STL [R1+0x8], R3 ;  /* 0x0000080301007387 */ /* 0x0009e80000100800 */
[----:B------:R4:W-:Y:S01]  /*4df0*/  STL [R1+0x4], R2 ;  /* 0x0000040201007387 */ /* 0x0009e20000100800 */
[----:B---3--:R-:W-:-:S05]  /*4e00*/  IADD3 R0, R247, 0x3000, RZ ;  /* 0x00003000f7007810 */ /* 0x008fca0007ffe0ff */
[----:B------:R4:W-:Y:S01]  /*4e10*/  STL [R1], R0 ;  /* 0x0000000001007387 */ /* 0x0009e20000100800 */
[----:B-1----:R-:W-:Y:S01]  /*4e20*/  HMMA.16816.F32.BF16 R40, R236, R20, R40 ;  /* 0x00000014ec28723c */ /* 0x002fe20000041828 */
[----:B------:R-:W-:Y:S01]  /*4e30*/  BSSY B1, `(.L_x_1124) ;  /* 0x0000084000017945 */ /* 0x000fe20003800000 */
[----:B------:R-:W-:-:S06]  /*4e40*/  IADD3 R252, R247, 0x4000, RZ ;  /* 0x00004000f7fc7810 */ /* 0x000fcc0007ffe0ff */
[----:B------:R-:W-:Y:S01]  /*4e50*/  HMMA.16816.F32.BF16 R36, R236, R22, R32 ;  /* 0x00000016ec24723c */ /* 0x000fe20000041820 */
[C---:B------:R-:W-:Y:S02]  /*4e60*/  IADD3 R251, R247.reuse, 0x3800, RZ ;  /* 0x00003800f7fb7810 */ /* 0x040fe40007ffe0ff */
[----:B------:R-:W-:-:S05]  /*4e70*/  IADD3 R250, R247, 0x1800, RZ ;  /* 0x00001800f7fa7810 */ /* 0x000fca0007ffe0ff */
[----:B------:R-:W-:Y:S01]  /*4e80*/  HMMA.16816.F32.BF16 R32, R236, R16, R28 ;  /* 0x00000010ec20723c */ /* 0x000fe2000004181c */
[C---:B------:R-:W-:Y:S02]  /*4e90*/  IADD3 R249, R247.reuse, 0x2800, RZ ;  /* 0x00002800f7f97810 */ /* 0x040fe40007ffe0ff */
[----:B------:R-:W-:-:S05]  /*4ea0*/  IADD3 R248, R247, 0x2000, RZ ;  /* 0x00002000f7f87810 */ /* 0x000fca0007ffe0ff */
[C---:B------:R-:W-:Y:S08]  /*4eb0*/  HMMA.16816.F32.BF16 R20, R236.reuse, R18, R24 ;  /* 0x00000012ec14723c */ /* 0x040ff00000041818 */
[C---:B--2---:R-:W-:Y:S08]  /*4ec0*/  HMMA.16816.F32.BF16 R28, R236.reuse, R12, R8 ;  /* 0x0000000cec1c723c */ /* 0x044ff00000041808 */
[----:B------:R-:W-:Y:S01]  /*4ed0*/  HMMA.16816.F32.BF16 R24, R236, R14, R4 ;  /* 0x0000000eec18723c */ /* 0x000fe20000041804 */
[----:B------:R-:W-:Y:S06]  /*4ee0*/  BAR.SYNC.DEFER_BLOCKING 0x0 ;  /* 0x0000000000007b1d */ /* 0x000fec0000010000 */
[----:B------:R-:W-:Y:S01]  /*4ef0*/  @!UPT UIADD3 URZ, URZ, URZ, URZ ;  /* 0x0000003f3f3ff290 */ /* 0x000fe2000fffe03f */
[----:B------:R-:W-:Y:S11]  /*4f00*/  @!P0 BRA `(.L_x_1125) ;  /* 0x0000076000008947 */ /* 0x000ff60003800000 */
[----:B----4-:R-:W2:Y:S04]  /*4f10*/  LDL R3, [R1+0x70] ;  /* 0x0000700001037983 */ /* 0x010ea80000100800 */
        /* <DEDUP_REMOVED lines=43> */
.L_x_1228:
[----:B------:R-:W-:Y:S05]  /*51d0*/  BRA.DIV ~URZ, `(.L_x_1127) ;  /* 0x0000ecc27f007947 */ /* 0x000fea000b800000 */
[----:B------:R4:W1:Y:S02]  /*51e0*/  SHFL.IDX PT, R0, R6, RZ, 0x181f ;  /* 0x00181fff06007589 */ /* 0x00086400000e0000 */
.L_x_1229:
        /* <DEDUP_REMOVED lines=34> */
.L_x_1129:
[----:B------:R-:W-:Y:S05]  /*5410*/  BSYNC B0 ;  /* 0x0000000000007941 */ /* 0x000fea0003800000 */
.L_x_1128:
[----:B------:R-:W-:Y:S01]  /*5420*/  ISETP.GE.AND P0, PT, R7, 0x21, PT ;  /* 0x000000210700780c */ /* 0x000fe20003f06270 */
[----:B------:R-:W-:Y:S06]  /*5430*/  BRA.DIV ~URZ, `(.L_x_1130) ;  /* 0x0000eac27f007947 */ /* 0x000fec000b800000 */
[----:B---3--:R3:W2:Y:S04]  /*5440*/  SHFL.IDX PT, R4, R5, 0x1, 0x181f ;  /* 0x00381f0005047f89 */ /* 0x0086a800000e0000 */
[----:B-1----:R3:W1:Y:S02]  /*5450*/  SHFL.IDX PT, R0, R6, 0x1, 0x181f ;  /* 0x00381f0006007f89 */ /* 0x00266400000e0000 */
.L_x_1230:
        /* <DEDUP_REMOVED lines=33> */
.L_x_1125:
[----:B----4-:R-:W-:Y:S05]  /*5670*/  BSYNC B1 ;  /* 0x0000000000017941 */ /* 0x010fea0003800000 */
.L_x_1124:
[----:B-1----:R-:W4:Y:S01]  /*5680*/  LDL R2, [R1+0xa0] ;  /* 0x0000a00001027983 */ /* 0x002f220000100800 */
[----:B--2---:R-:W-:-:S03]  /*5690*/  IMAD.MOV.U32 R4, RZ, RZ, c[0x0][0x2c4] ;  /* 0x0000b100ff047624 */ /* 0x004fc600078e00ff */
[----:B------:R-:W4:Y:S04]  /*56a0*/  LDL R0, [R1+0xb8] ;  /* 0x0000b80001007983 */ /* 0x000f280000100800 */
[----:B---3--:R-:W2:Y:S04]  /*56b0*/  LDL R5, [R1+0xa4] ;  /* 0x0000a40001057983 */ /* 0x008ea80000100800 */
[----:B------:R-:W3:Y:S01]  /*56c0*/  LDL R3, [R1+0x98] ;  /* 0x0000980001037983 */ /* 0x000ee20000100800 */
[----:B------:R-:W-:-:S03]  /*56d0*/  ISETP.NE.AND P0, PT, R4, 0x1, PT ;  /* 0x000000010400780c */ /* 0x000fc60003f05270 */
[----:B------:R-:W0:Y:S01]  /*56e0*/  LDGDEPBAR ;  /* 0x00000000000079af */ /* 0x000e220000000000 */
[----:B----4-:R-:W-:Y:S02]  /*56f0*/  IADD3 R0, R0, R2, RZ ;  /* 0x0000000200007210 */ /* 0x010fe40007ffe0ff */
[----:B--2---:R-:W-:-:S07]  /*5700*/  IADD3 R6, -R5, R56, RZ ;  /* 0x0000003805067210 */ /* 0x004fce0007ffe1ff */
[----:B------:R-:W-:-:S04]  /*5710*/  @P0 IMAD.HI.U32 R2, R0, c[0x0][0x2c8], RZ ;  /* 0x0000b20000020a27 */ /* 0x000fc800078e00ff */
[----:B------:R-:W-:Y:S01]  /*5720*/  IMAD.MOV.U32 R4, RZ, RZ, R0 ;  /* 0x000000ffff047224 */ /* 0x000fe200078e0000 */
[----:B------:R-:W-:Y:S02]  /*5730*/  IADD3 R0, -R5, 0x1, R56 ;  /* 0x0000000105007810 */ /* 0x000fe40007ffe138 */
[----:B------:R-:W-:-:S03]  /*5740*/  @P0 SHF.R.U32.HI R4, RZ, c[0x0][0x2cc], R2 ;  /* 0x0000b300ff040a19 */ /* 0x000fc60000011602 */
[----:B---3--:R-:W-:Y:S01]  /*5750*/  IMAD.IADD R5, R0, 0x1, -R3 ;  /* 0x0000000100057824 */ /* 0x008fe200078e0a03 */
[----:B------:R-:W-:Y:S05]  /*5760*/  BRA.DIV ~URZ, `(.L_x_1131) ;  /* 0x0000e8527f007947 */ /* 0x000fea000b800000 */
[----:B------:R1:W2:Y:S02]  /*5770*/  SHFL.IDX PT, R0, R4, RZ, 0x1c1f ;  /* 0x001c1fff04007589 */ /* 0x0002a400000e0000 */
.L_x_1231:
[----:B--2---:R-:W-:-:S05]  /*5780*/  IMAD.IADD R0, R5, 0x1, R0 ;  /* 0x0000000105007824 */ /* 0x004fca00078e0200 */
[----:B------:R-:W-:-:S04]  /*5790*/  IMNMX R0, R6, R0, PT ;  /* 0x0000000006007217 */ /* 0x000fc80003800200 */
[C---:B------:R-:W-:Y:S02]  /*57a0*/  ISETP.GT.AND P1, PT, R0.reuse, RZ, PT ;  /* 0x000000ff0000720c */ /* 0x040fe40003f24270 */
[----:B------:R-:W-:Y:S02]  /*57b0*/  ISETP.GT.AND P0, PT, R0, 0x1, PT ;  /* 0x000000010000780c */ /* 0x000fe40003f04270 */
        /* <DEDUP_REMOVED lines=21> */
[----:B------:R-:W-:Y:S01]  /*5910*/  FSEL R72, R25, -INF , P0 ;  /* 0xff80000019487808 */ /* 0x000fe20000000000 */
[----:B------:R-:W-:Y:S05]  /*5920*/  BRA.DIV ~URZ, `(.L_x_1132) ;  /* 0x0000e6f27f007947 */ /* 0x000fea000b800000 */
[----:B------:R-:W2:Y:S02]  /*5930*/  SHFL.IDX PT, R0, R4, 0x1, 0x1c1f ;  /* 0x003c1f0004007f89 */ /* 0x000ea400000e0000 */
[----:B--2---:R-:W-:-:S05]  /*5940*/  IMAD.IADD R0, R5, 0x1, R0 ;  /* 0x0000000105007824 */ /* 0x004fca00078e0200 */
        /* <DEDUP_REMOVED lines=34> */
[----:B------:R-:W-:Y:S02]  /*5b70*/  FSEL R71, R30, -INF , P3 ;  /* 0xff8000001e477808 */ /* 0x000fe40001800000 */
[----:B------:R-:W-:Y:S02]  /*5b80*/  FMNMX.FTZ R0, R75, R0, !PT ;  /* 0x000000004b007209 */ /* 0x000fe40007810000 */
[----:B------:R-:W-:-:S02]  /*5b90*/  FMNMX.FTZ R2, R12, R2, !PT ;  /* 0x000000020c027209 */ /* 0x000fc40007810000 */
[----:B------:R-:W-:Y:S02]  /*5ba0*/  FSEL R70, R31, -INF , P2 ;  /* 0xff8000001f467808 */ /* 0x000fe40001000000 */
[----:B------:R-:W-:Y:S02]  /*5bb0*/  FMNMX.FTZ R0, R74, R0, !PT ;  /* 0x000000004a007209 */ /* 0x000fe40007810000 */
[----:B------:R-:W-:Y:S02]  /*5bc0*/  FMNMX.FTZ R2, R71, R2, !PT ;  /* 0x0000000247027209 */ /* 0x000fe40007810000 */
[----:B------:R-:W-:Y:S02]  /*5bd0*/  FSEL R69, R26, -INF , P1 ;  /* 0xff8000001a457808 */ /* 0x000fe40000800000 */
[----:B------:R-:W-:Y:S02]  /*5be0*/  FMNMX.FTZ R0, R73, R0, !PT ;  /* 0x0000000049007209 */ /* 0x000fe40007810000 */
[----:B------:R-:W-:-:S02]  /*5bf0*/  FMNMX.FTZ R2, R70, R2, !PT ;  /* 0x0000000246027209 */ /* 0x000fc40007810000 */
[----:B------:R-:W-:Y:S02]  /*5c00*/  FSEL R68, R27, -INF , P0 ;  /* 0xff8000001b447808 */ /* 0x000fe40000000000 */
[----:B------:R-:W-:Y:S02]  /*5c10*/  FMNMX.FTZ R0, R72, R0, !PT ;  /* 0x0000000048007209 */ /* 0x000fe40007810000 */
[----:B------:R-:W-:-:S03]  /*5c20*/  FMNMX.FTZ R2, R69, R2, !PT ;  /* 0x0000000245027209 */ /* 0x000fc60007810000 */
[----:B------:R-:W2:Y:S01]  /*5c30*/  SHFL.BFLY PT, R3, R0, 0x2, 0x1f ;  /* 0x0c401f0000037f89 */ /* 0x000ea200000e0000 */
[----:B------:R-:W-:-:S05]  /*5c40*/  FMNMX.FTZ R2, R68, R2, !PT ;  /* 0x0000000244027209 */ /* 0x000fca0007810000 */
[----:B-1----:R-:W1:Y:S01]  /*5c50*/  SHFL.BFLY PT, R4, R2, 0x2, 0x1f ;  /* 0x0c401f0002047f89 */ /* 0x002e6200000e0000 */
[----:B--2---:R-:W-:Y:S02]  /*5c60*/  FMNMX.FTZ R0, R3, R0, !PT ;  /* 0x0000000003007209 */ /* 0x004fe40007810000 */
[----:B-1----:R-:W-:-:S03]  /*5c70*/  FMNMX.FTZ R4, R2, R4, !PT ;  /* 0x0000000402047209 */ /* 0x002fc60007810000 */
[----:B------:R-:W1:Y:S04]  /*5c80*/  SHFL.BFLY PT, R2, R0, 0x1, 0x1f ;  /* 0x0c201f0000027f89 */ /* 0x000e6800000e0000 */
[----:B------:R2:W3:Y:S01]  /*5c90*/  SHFL.BFLY PT, R3, R4, 0x1, 0x1f ;  /* 0x0c201f0004037f89 */ /* 0x0004e200000e0000 */
[----:B-1----:R-:W-:-:S04]  /*5ca0*/  FMNMX.FTZ R134, R0, R2, !PT ;  /* 0x0000000200867209 */ /* 0x002fc80007810000 */
.L_x_1232:
[----:B------:R-:W4:Y:S01]  /*5cb0*/  LDL R44, [R1+0x10] ;  /* 0x00001000012c7983 */ /* 0x000f220000100800 */
[C---:B------:R-:W-:Y:S01]  /*5cc0*/  FMUL.FTZ R2, R134.reuse, c[0x0][0x2d0] ;  /* 0x0000b40086027a20 */ /* 0x040fe20000410000 */
[----:B------:R-:W-:Y:S01]  /*5cd0*/  FSETP.NEU.FTZ.AND P0, PT, R134, -INF , PT ;  /* 0xff8000008600780b */ /* 0x000fe20003f1d000 */
[----:B------:R-:W-:Y:S01]  /*5ce0*/  WARPSYNC 0xffffffff ;  /* 0xffffffff00007948 */ /* 0x000fe20003800000 */
[----:B---3--:R-:W-:Y:S01]  /*5cf0*/  FMNMX.FTZ R133, R3, R4, !PT ;  /* 0x0000000403857209 */ /* 0x008fe20007810000 */
[----:B------:R-:W-:Y:S01]  /*5d00*/  LDSM.16.MT88.4 R32, [R245] ;  /* 0x00000000f520783b */ /* 0x000fe20000004200 */
[----:B------:R-:W-:-:S02]  /*5d10*/  FSEL R2, R2, RZ, P0 ;  /* 0x000000ff02027208 */ /* 0x000fc40000000000 */
[C---:B------:R-:W-:Y:S01]  /*5d20*/  FSETP.NEU.FTZ.AND P0, PT, R133.reuse, -INF , PT ;  /* 0xff8000008500780b */ /* 0x040fe20003f1d000 */
[----:B--2---:R-:W-:Y:S01]  /*5d30*/  FMUL.FTZ R4, R133, c[0x0][0x2d0] ;  /* 0x0000b40085047a20 */ /* 0x004fe20000410000 */
[----:B------:R-:W-:Y:S01]  /*5d40*/  LDSM.16.MT88.4 R36, [R245+0x800] ;  /* 0x00080000f524783b */ /* 0x000fe20000004200 */
[--C-:B------:R-:W-:Y:S02]  /*5d50*/  FFMA.FTZ R0, R11, c[0x0][0x2d0], -R2.reuse ;  /* 0x0000b4000b007a23 */ /* 0x100fe40000010802 */
[--C-:B------:R-:W-:Y:S01]  /*5d60*/  FFMA.FTZ R3, R18, c[0x0][0x2d0], -R2.reuse ;  /* 0x0000b40012037a23 */ /* 0x100fe20000010802 */
[----:B------:R-:W-:Y:S01]  /*5d70*/  LDSM.16.MT88.4 R40, [R243+0x800] ;  /* 0x00080000f328783b */ /* 0x000fe20000004200 */
[----:B------:R1:W-:Y:S03]  /*5d80*/  MUFU.EX2 R101, R0 ;  /* 0x0000000000657308 */ /* 0x0003e60000000800 */
[----:B------:R-:W-:Y:S04]  /*5d90*/  LDSM.16.MT88.4 R24, [R244] ;  /* 0x00000000f418783b */ /* 0x000fe80000004200 */
[----:B------:R-:W-:Y:S01]  /*5da0*/  LDSM.16.MT88.4 R60, [R243+0x1800] ;  /* 0x00180000f33c783b */ /* 0x000fe20000004200 */
[----:B------:R-:W-:Y:S03]  /*5db0*/  MUFU.EX2 R127, R3 ;  /* 0x00000003007f7308 */ /* 0x000fe60000000800 */
[----:B------:R-:W-:Y:S04]  /*5dc0*/  LDSM.16.MT88.4 R48, [R244+0x800] ;  /* 0x00080000f430783b */ /* 0x000fe80000004200 */
[----:B------:R-:W-:Y:S01]  /*5dd0*/  LDSM.16.MT88.4 R56, [R245+0x1800] ;  /* 0x00180000f538783b */ /* 0x000fe20000004200 */
[----:B-1----:R-:W-:-:S03]  /*5de0*/  FFMA.FTZ R0, R10, c[0x0][0x2d0], -R2 ;  /* 0x0000b4000a007a23 */ /* 0x002fc60000010802 */
[----:B------:R-:W-:Y:S01]  /*5df0*/  LDSM.16.MT88.4 R64, [R245+0x2000] ;  /* 0x00200000f540783b */ /* 0x000fe20000004200 */
[----:B------:R1:W-:Y:S02]  /*5e00*/  MUFU.EX2 R100, R0 ;  /* 0x0000000000647308 */ /* 0x0003e40000000800 */
[----:B-1----:R-:W-:-:S06]  /*5e10*/  FFMA.FTZ R0, R17, c[0x0][0x2d0], -R2 ;  /* 0x0000b40011007a23 */ /* 0x002fcc0000010802 */
[----:B------:R1:W-:Y:S02]  /*5e20*/  MUFU.EX2 R116, R0 ;  /* 0x0000000000747308 */ /* 0x0003e40000000800 */
[----:B-1----:R-:W-:-:S06]  /*5e30*/  FFMA.FTZ R0, R16, c[0x0][0x2d0], -R2 ;  /* 0x0000b40010007a23 */ /* 0x002fcc0000010802 */
[----:B------:R1:W2:Y:S02]  /*5e40*/  MUFU.EX2 R111, R0 ;  /* 0x00000000006f7308 */ /* 0x0002a40000000800 */
[----:B-1----:R-:W-:Y:S01]  /*5e50*/  FFMA.FTZ R0, R15, c[0x0][0x2d0], -R2 ;  /* 0x0000b4000f007a23 */ /* 0x002fe20000010802 */
[----:B--2---:R-:W-:-:S05]  /*5e60*/  F2FP.BF16.PACK_AB R10, R111, R116 ;  /* 0x000000746f0a723e */ /* 0x004fca00000010ff */
[----:B------:R1:W-:Y:S02]  /*5e70*/  MUFU.EX2 R117, R0 ;  /* 0x0000000000757308 */ /* 0x0003e40000000800 */
[----:B-1----:R-:W-:Y:S02]  /*5e80*/  FFMA.FTZ R0, R19, c[0x0][0x2d0], -R2 ;  /* 0x0000b40013007a23 */ /* 0x002fe40000010802 */
[----:B------:R-:W1:Y:S04]  /*5e90*/  LDSM.16.MT88.4 R16, [R243] ;  /* 0x00000000f310783b */ /* 0x000e680000004200 */
[----:B------:R2:W3:Y:S02]  /*5ea0*/  MUFU.EX2 R126, R0 ;  /* 0x00000000007e7308 */ /* 0x0004e40000000800 */
[----:B--2---:R-:W-:-:S02]  /*5eb0*/  FSEL R0, R4, RZ, P0 ;  /* 0x000000ff04007208 */ /* 0x004fc40000000000 */
[----:B---3--:R-:W-:-:S03]  /*5ec0*/  F2FP.BF16.PACK_AB R4, R126, R117 ;  /* 0x000000757e04723e */ /* 0x008fc600000010ff */
[----:B------:R-:W-:-:S04]  /*5ed0*/  FFMA.FTZ R3, R6, c[0x0][0x2d0], -R0 ;  /* 0x0000b40006037a23 */ /* 0x000fc80000010800 */
[----:B------:R2:W-:Y:S02]  /*5ee0*/  MUFU.EX2 R109, R3 ;  /* 0x00000003006d7308 */ /* 0x0005e40000000800 */
[----:B--2---:R-:W-:-:S06]  /*5ef0*/  FFMA.FTZ R3, R5, c[0x0][0x2d0], -R0 ;  /* 0x0000b40005037a23 */ /* 0x004fcc0000010800 */
[----:B------:R2:W3:Y:S02]  /*5f00*/  MUFU.EX2 R108, R3 ;  /* 0x00000003006c7308 */ /* 0x0004e40000000800 */
[----:B--2---:R-:W-:Y:S01]  /*5f10*/  FFMA.FTZ R3, R9, c[0x0][0x2d0], -R0 ;  /* 0x0000b40009037a23 */ /* 0x004fe20000010800 */
[----:B---3--:R-:W-:-:S05]  /*5f20*/  F2FP.BF16.PACK_AB R9, R108, R109 ;  /* 0x0000006d6c09723e */ /* 0x008fca00000010ff */
[----:B------:R2:W-:Y:S02]  /*5f30*/  MUFU.EX2 R110, R3 ;  /* 0x00000003006e7308 */ /* 0x0005e40000000800 */
[----:B--2---:R-:W-:Y:S01]  /*5f40*/  FFMA.FTZ R3, R8, c[0x0][0x2d0], -R0 ;  /* 0x0000b40008037a23 */ /* 0x004fe20000010800 */
[----:B------:R-:W-:-:S05]  /*5f50*/  F2FP.BF16.PACK_AB R8, R100, R101 ;  /* 0x000000656408723e */ /* 0x000fca00000010ff */
[----:B------:R2:W3:Y:S02]  /*5f60*/  MUFU.EX2 R118, R3 ;  /* 0x0000000300767308 */ /* 0x0004e40000000800 */
[----:B--2---:R-:W-:Y:S01]  /*5f70*/  FFMA.FTZ R3, R20, c[0x0][0x2d0], -R2 ;  /* 0x0000b40014037a23 */ /* 0x004fe20000010802 */
[----:B---3--:R-:W-:-:S05]  /*5f80*/  F2FP.BF16.PACK_AB R11, R118, R110 ;  /* 0x0000006e760b723e */ /* 0x008fca00000010ff */
[----:B------:R2:W3:Y:S02]  /*5f90*/  MUFU.EX2 R125, R3 ;  /* 0x00000003007d7308 */ /* 0x0004e40000000800 */
[C---:B-1----:R-:W-:Y:S08]  /*5fa0*/  HMMA.16816.F32.BF16 R28, R8.reuse, R16, RZ ;  /* 0x00000010081c723c */ /* 0x042ff000000418ff */
[----:B------:R-:W-:Y:S01]  /*5fb0*/  HMMA.16816.F32.BF16 R20, R8, R18, RZ ;  /* 0x000000120814723c */ /* 0x000fe200000418ff */
[----:B--2---:R-:W-:Y:S01]  /*5fc0*/  FFMA.FTZ R3, R7, c[0x0][0x2d0], -R0 ;  /* 0x0000b40007037a23 */ /* 0x004fe20000010800 */
[----:B---3--:R-:W-:-:S03]  /*5fd0*/  F2FP.BF16.PACK_AB R6, R125, R127 ;  /* 0x0000007f7d06723e */ /* 0x008fc600000010ff */
[----:B------:R1:W-:Y:S03]  /*5fe0*/  MUFU.EX2 R119, R3 ;  /* 0x0000000300777308 */ /* 0x0003e60000000800 */
[----:B------:R-:W-:Y:S01]  /*5ff0*/  HMMA.16816.F32.BF16 R16, R8, R32, RZ ;  /* 0x000000200810723c */ /* 0x000fe200000418ff */
[----:B-1----:R-:W-:-:S04]  /*6000*/  FFMA.FTZ R3, R14, c[0x0][0x2d0], -R0 ;  /* 0x0000b4000e037a23 */ /* 0x002fc80000010800 */
[----:B------:R1:W2:Y:S02]  /*6010*/  MUFU.EX2 R124, R3 ;  /* 0x00000003007c7308 */ /* 0x0002a40000000800 */
[----:B-1----:R-:W-:Y:S01]  /*6020*/  FFMA.FTZ R3, R13, c[0x0][0x2d0], -R0 ;  /* 0x0000b4000d037a23 */ /* 0x002fe20000010800 */
[----:B--2---:R-:W-:-:S05]  /*6030*/  F2FP.BF16.PACK_AB R5, R124, R119 ;  /* 0x000000777c05723e */ /* 0x004fca00000010ff */
[----:B------:R1:W-:Y:S02]  /*6040*/  MUFU.EX2 R129, R3 ;  /* 0x0000000300817308 */ /* 0x0003e40000000800 */
[----:B-1----:R-:W-:Y:S02]  /*6050*/  FFMA.FTZ R3, R12, c[0x0][0x2d0], -R0 ;  /* 0x0000b4000c037a23 */ /* 0x002fe40000010800 */
[----:B------:R-:W-:Y:S01]  /*6060*/  HMMA.16816.F32.BF16 R12, R8, R34, RZ ;  /* 0x00000022080c723c */ /* 0x000fe200000418ff */
[----:B------:R-:W-:Y:S03]  /*6070*/  LDSM.16.MT88.4 R32, [R243+0x2000] ;  /* 0x00200000f320783b */ /* 0x000fe60000004200 */
[----:B------:R-:W1:Y:S01]  /*6080*/  MUFU.EX2 R128, R3 ;  /* 0x0000000300807308 */ /* 0x000e620000000800 */
[----:B----4-:R-:W2:Y:S01]  /*6090*/  LDSM.16.MT88.4 R44, [R44] ;  /* 0x000000002c2c783b */ /* 0x010ea20000004200 */
[----:B-1----:R-:W-:-:S07]  /*60a0*/  F2FP.BF16.PACK_AB R7, R128, R129 ;  /* 0x000000818007723e */ /* 0x002fce00000010ff */
[C---:B------:R-:W-:Y:S11]  /*60b0*/  HMMA.16816.F32.BF16 R152, R4.reuse, R36, R16 ;  /* 0x000000240498723c */ /* 0x040ff60000041810 */
[C---:B------:R-:W-:Y:S01]  /*60c0*/  HMMA.16816.F32.BF16 R52, R4.reuse, R38, R12 ;  /* 0x000000260434723c */ /* 0x040fe2000004180c */
[----:B------:R-:W1:Y:S07]  /*60d0*/  LDSM.16.MT88.4 R36, [R246+0x800] ;  /* 0x00080000f624783b */ /* 0x000e6e0000004200 */
[C---:B------:R-:W-:Y:S08]  /*60e0*/  HMMA.16816.F32.BF16 R160, R4.reuse, R40, R28 ;  /* 0x0000002804a0723c */ /* 0x040ff0000004181c */
[----:B------:R-:W-:Y:S08]  /*60f0*/  HMMA.16816.F32.BF16 R140, R4, R42, R20 ;  /* 0x0000002a048c723c */ /* 0x000ff00000041814 */
[----:B------:R-:W-:Y:S01]  /*6100*/  HMMA.16816.F32.BF16 R40, R8, R24, RZ ;  /* 0x000000180828723c */ /* 0x000fe200000418ff */
[----:B------:R-:W-:Y:S01]  /*6110*/  MOV R159, R52 ;  /* 0x00000034009f7202 */ /* 0x000fe20000000f00 */
[----:B------:R-:W-:Y:S01]  /*6120*/  IMAD.MOV.U32 R157, RZ, RZ, R54 ;  /* 0x000000ffff9d7224 */ /* 0x000fe200078e0036 */
[----:B------:R-:W-:-:S02]  /*6130*/  MOV R158, R53 ;  /* 0x00000035009e7202 */ /* 0x000fc40000000f00 */
[----:B------:R-:W-:Y:S02]  /*6140*/  MOV R156, R55 ;  /* 0x00000037009c7202 */ /* 0x000fe40000000f00 */
[----:B------:R-:W-:Y:S01]  /*6150*/  LDSM.16.MT88.4 R52, [R246+0x1800] ;  /* 0x00180000f634783b */ /* 0x000fe20000004200 */
[C---:B------:R-:W-:Y:S08]  /*6160*/  HMMA.16816.F32.BF16 R28, R8.reuse, R26, RZ ;  /* 0x0000001a081c723c */ /* 0x040ff000000418ff */
[C---:B--2---:R-:W-:Y:S08]  /*6170*/  HMMA.16816.F32.BF16 R24, R8.reuse, R44, RZ ;  /* 0x0000002c0818723c */ /* 0x044ff000000418ff */
[C---:B------:R-:W-:Y:S01]  /*6180*/  HMMA.16816.F32.BF16 R20, R8.reuse, R46, RZ ;  /* 0x0000002e0814723c */ /* 0x040fe200000418ff */
[----:B------:R-:W2:Y:S07]  /*6190*/  LDSM.16.MT88.4 R44, [R244+0x1800] ;  /* 0x00180000f42c783b */ /* 0x000eae0000004200 */
[C---:B------:R-:W-:Y:S08]  /*61a0*/  HMMA.16816.F32.BF16 R16, R8.reuse, R60, RZ ;  /* 0x0000003c0810723c */ /* 0x040ff000000418ff */
[----:B------:R-:W-:Y:S01]  /*61b0*/  HMMA.16816.F32.BF16 R12, R8, R62, RZ ;  /* 0x0000003e080c723c */ /* 0x000fe200000418ff */
[----:B------:R-:W3:Y:S07]  /*61c0*/  LDSM.16.MT88.4 R60, [R244+0x2000] ;  /* 0x00200000f43c783b */ /* 0x000eee0000004200 */
        /* <DEDUP_REMOVED lines=8> */
[----:B------:R-:W4:Y:S01]  /*6250*/  LDSM.16.MT88.4 R48, [R246+0x2000] ;  /* 0x00200000f630783b */ /* 0x000f220000004200 */
[----:B------:R-:W-:-:S03]  /*6260*/  MOV R148, R79 ;  /* 0x0000004f00947202 */ /* 0x000fc60000000f00 */
[----:B------:R-:W-:Y:S01]  /*6270*/  HMMA.16816.F32.BF16 R40, R8, R56, RZ ;  /* 0x000000380828723c */ /* 0x000fe200000418ff */
[----:B------:R-:W-:Y:S01]  /*6280*/  IMAD.MOV.U32 R81, RZ, RZ, R26 ;  /* 0x000000ffff517224 */ /* 0x000fe200078e001a */
[----:B------:R-:W-:Y:S01]  /*6290*/  MOV R80, R27 ;  /* 0x0000001b00507202 */ /* 0x000fe20000000f00 */
[----:B------:R-:W-:Y:S01]  /*62a0*/  IMAD.MOV.U32 R78, RZ, RZ, R24 ;  /* 0x000000ffff4e7224 */ /* 0x000fe200078e0018 */
[----:B------:R-:W-:-:S04]  /*62b0*/  MOV R79, R25 ;  /* 0x00000019004f7202 */ /* 0x000fc80000000f00 */
[----:B------:R-:W-:Y:S01]  /*62c0*/  HMMA.16816.F32.BF16 R16, R4, R32, R16 ;  /* 0x000000200410723c */ /* 0x000fe20000041810 */
[----:B------:R-:W-:Y:S01]  /*62d0*/  MOV R77, R22 ;  /* 0x00000016004d7202 */ /* 0x000fe20000000f00 */
[----:B------:R-:W-:Y:S01]  /*62e0*/  IMAD.MOV.U32 R92, RZ, RZ, R21 ;  /* 0x000000ffff5c7224 */ /* 0x000fe200078e0015 */
[----:B------:R-:W-:Y:S02]  /*62f0*/  MOV R76, R23 ;  /* 0x00000017004c7202 */ /* 0x000fe40000000f00 */
[----:B------:R-:W-:-:S03]  /*6300*/  MOV R87, R20 ;  /* 0x0000001400577202 */ /* 0x000fc60000000f00 */
[----:B------:R-:W-:Y:S01]  /*6310*/  HMMA.16816.F32.BF16 R12, R4, R34, R12 ;  /* 0x00000022040c723c */ /* 0x000fe2000004180c */
[----:B------:R-:W-:Y:S07]  /*6320*/  LDSM.16.MT88.4 R32, [R245+0x3800] ;  /* 0x00380000f520783b */ /* 0x000fee0000004200 */
[C---:B------:R-:W-:Y:S08]  /*6330*/  HMMA.16816.F32.BF16 R28, R8.reuse, R58, RZ ;  /* 0x0000003a081c723c */ /* 0x040ff000000418ff */
[----:B--2---:R-:W-:Y:S01]  /*6340*/  HMMA.16816.F32.BF16 R24, R8, R44, RZ ;  /* 0x0000002c0818723c */ /* 0x004fe200000418ff */
[----:B------:R-:W-:Y:S01]  /*6350*/  MOV R135, R16 ;  /* 0x0000001000877202 */ /* 0x000fe20000000f00 */
[----:B------:R-:W-:Y:S01]  /*6360*/  IMAD.MOV.U32 R132, RZ, RZ, R17 ;  /* 0x000000ffff847224 */ /* 0x000fe200078e0011 */
[----:B------:R-:W-:-:S02]  /*6370*/  MOV R131, R18 ;  /* 0x0000001200837202 */ /* 0x000fc40000000f00 */
[----:B------:R-:W-:-:S03]  /*6380*/  MOV R130, R19 ;  /* 0x0000001300827202 */ /* 0x000fc60000000f00 */
[----:B------:R-:W-:Y:S01]  /*6390*/  HMMA.16816.F32.BF16 R20, R8, R46, RZ ;  /* 0x0000002e0814723c */ /* 0x000fe200000418ff */
[----:B------:R-:W2:Y:S01]  /*63a0*/  LDSM.16.MT88.4 R44, [R245+0x3000] ;  /* 0x00300000f52c783b */ /* 0x000ea20000004200 */
[----:B------:R-:W-:Y:S01]  /*63b0*/  IMAD.MOV.U32 R86, RZ, RZ, R13 ;  /* 0x000000ffff567224 */ /* 0x000fe200078e000d */
[----:B------:R-:W-:Y:S01]  /*63c0*/  MOV R85, R14 ;  /* 0x0000000e00557202 */ /* 0x000fe20000000f00 */
[----:B------:R-:W-:Y:S01]  /*63d0*/  IMAD.MOV.U32 R3, RZ, RZ, R12 ;  /* 0x000000ffff037224 */ /* 0x000fe200078e000c */
[----:B------:R-:W-:-:S03]  /*63e0*/  MOV R84, R15 ;  /* 0x0000000f00547202 */ /* 0x000fc60000000f00 */
[----:B------:R-:W-:Y:S01]  /*63f0*/  HMMA.16816.F32.BF16 R56, R4, R64, R40 ;  /* 0x000000400438723c */ /* 0x000fe20000041828 */
[----:B------:R-:W5:Y:S07]  /*6400*/  LDSM.16.MT88.4 R40, [R243+0x3800] ;  /* 0x00380000f328783b */ /* 0x000f6e0000004200 */
[C---:B------:R-:W-:Y:S08]  /*6410*/  HMMA.16816.F32.BF16 R16, R8.reuse, R52, RZ ;  /* 0x000000340810723c */ /* 0x040ff000000418ff */
[----:B------:R-:W-:Y:S01]  /*6420*/  HMMA.16816.F32.BF16 R12, R8, R54, RZ ;  /* 0x00000036080c723c */ /* 0x000fe200000418ff */
[----:B------:R-:W2:Y:S07]  /*6430*/  LDSM.16.MT88.4 R52, [R244+0x3000] ;  /* 0x00300000f434783b */ /* 0x000eae0000004200 */
[C---:B------:R-:W-:Y:S08]  /*6440*/  HMMA.16816.F32.BF16 R180, R4.reuse, R66, R28 ;  /* 0x0000004204b4723c */ /* 0x040ff0000004181c */
[----:B---3--:R-:W-:Y:S08]  /*6450*/  HMMA.16816.F32.BF16 R64, R4, R60, R24 ;  /* 0x0000003c0440723c */ /* 0x008ff00000041818 */
[C---:B-1----:R-:W-:Y:S08]  /*6460*/  HMMA.16816.F32.BF16 R28, R8.reuse, R36, RZ ;  /* 0x00000024081c723c */ /* 0x042ff000000418ff */
[----:B------:R-:W-:Y:S01]  /*6470*/  HMMA.16816.F32.BF16 R24, R8, R38, RZ ;  /* 0x000000260818723c */ /* 0x000fe200000418ff */
[----:B------:R-:W1:Y:S07]  /*6480*/  LDSM.16.MT88.4 R36, [R246+0x3000] ;  /* 0x00300000f624783b */ /* 0x000e6e0000004200 */
[C---:B------:R-:W-:Y:S08]  /*6490*/  HMMA.16816.F32.BF16 R176, R4.reuse, R62, R20 ;  /* 0x0000003e04b0723c */ /* 0x040ff00000041814 */
[C---:B----4-:R-:W-:Y:S08]  /*64a0*/  HMMA.16816.F32.BF16 R60, R4.reuse, R48, R16 ;  /* 0x00000030043c723c */ /* 0x050ff00000041810 */
[----:B------:R-:W-:Y:S01]  /*64b0*/  HMMA.16816.F32.BF16 R172, R4, R50, R12 ;  /* 0x0000003204ac723c */ /* 0x000fe2000004180c */
[----:B------:R-:W3:Y:S07]  /*64c0*/  LDSM.16.MT88.4 R48, [R244+0x3800] ;  /* 0x00380000f430783b */ /* 0x000eee0000004200 */
[----:B--2---:R-:W-:Y:S07]  /*64d0*/  HMMA.16816.F32.BF16 R16, R8, R46, RZ ;  /* 0x0000002e0810723c */ /* 0x004fee00000418ff */
[----:B------:R-:W-:Y:S01]  /*64e0*/  MOV R46, R85 ;  /* 0x00000055002e7202 */ /* 0x000fe20000000f00 */
[----:B-----5:R-:W-:Y:S01]  /*64f0*/  HMMA.16816.F32.BF16 R88, R4, R42, R24 ;  /* 0x0000002a0458723c */ /* 0x020fe20000041818 */
[----:B------:R-:W2:Y:S01]  /*6500*/  LDSM.16.MT88.4 R24, [R246+0x3800] ;  /* 0x00380000f618783b */ /* 0x000ea20000004200 */
[----:B------:R-:W-:-:S05]  /*6510*/  MOV R47, R84 ;  /* 0x00000054002f7202 */ /* 0x000fca0000000f00 */
[----:B------:R-:W-:Y:S01]  /*6520*/  MOV R42, R77 ;  /* 0x0000004d002a7202 */ /* 0x000fe20000000f00 */
[----:B------:R-:W-:Y:S01]  /*6530*/  HMMA.16816.F32.BF16 R20, R8, R44, RZ ;  /* 0x0000002c0814723c */ /* 0x000fe200000418ff */
[----:B------:R-:W-:-:S06]  /*6540*/  MOV R43, R76 ;  /* 0x0000004c002b7202 */ /* 0x000fcc0000000f00 */
[----:B------:R-:W-:Y:S01]  /*6550*/  MOV R45, R86 ;  /* 0x00000056002d7202 */ /* 0x000fe20000000f00 */
[----:B------:R-:W-:Y:S01]  /*6560*/  HMMA.16816.F32.BF16 R12, R8, R52, RZ ;  /* 0x00000034080c723c */ /* 0x000fe200000418ff */
[----:B------:R-:W-:Y:S02]  /*6570*/  IMAD.MOV.U32 R44, RZ, RZ, R3 ;  /* 0x000000ffff2c7224 */ /* 0x000fe400078e0003 */
[----:B------:R-:W-:-:S04]  /*6580*/  FADD.FTZ R3, R101, R100 ;  /* 0x0000006465037221 */ /* 0x000fc80000010000 */
[----:B------:R-:W-:Y:S01]  /*6590*/  MOV R52, R81 ;  /* 0x0000005100347202 */ /* 0x000fe20000000f00 */
[----:B------:R-:W-:Y:S01]  /*65a0*/  HMMA.16816.F32.BF16 R96, R4, R34, R16 ;  /* 0x000000220460723c */ /* 0x000fe20000041810 */
[----:B------:R-:W-:Y:S01]  /*65b0*/  MOV R53, R80 ;  /* 0x0000005000357202 */ /* 0x000fe20000000f00 */
[----:B------:R-:W-:-:S04]  /*65c0*/  FADD.FTZ R3, R116, R3 ;  /* 0x0000000374037221 */ /* 0x000fc80000010000 */
[----:B------:R-:W-:Y:S01]  /*65d0*/  FADD.FTZ R3, R111, R3 ;  /* 0x000000036f037221 */ /* 0x000fe20000010000 */
[----:B------:R-:W-:Y:S01]  /*65e0*/  MOV R34, R157 ;  /* 0x0000009d00227202 */ /* 0x000fe20000000f00 */
[----:B------:R-:W-:Y:S01]  /*65f0*/  HMMA.16816.F32.BF16 R80, R4, R40, R28 ;  /* 0x000000280450723c */ /* 0x000fe2000004181c */
[----:B------:R-:W4:Y:S01]  /*6600*/  LDSM.16.MT88.4 R28, [R243+0x4800] ;  /* 0x00480000f31c783b */ /* 0x000f220000004200 */
[----:B------:R-:W-:-:S05]  /*6610*/  MOV R35, R156 ;  /* 0x0000009c00237202 */ /* 0x000fca0000000f00 */
[----:B------:R-:W-:Y:S01]  /*6620*/  MOV R41, R79 ;  /* 0x0000004f00297202 */ /* 0x000fe20000000f00 */
[----:B-1----:R-:W-:Y:S01]  /*6630*/  HMMA.16816.F32.BF16 R16, R8, R36, RZ ;  /* 0x000000240810723c */ /* 0x002fe200000418ff */
[----:B------:R-:W-:-:S07]  /*6640*/  IMAD.MOV.U32 R40, RZ, RZ, R78 ;  /* 0x000000ffff287224 */ /* 0x000fce00078e004e */
[C---:B------:R-:W-:Y:S07]  /*6650*/  HMMA.16816.F32.BF16 R76, R4.reuse, R32, R20 ;  /* 0x00000020044c723c */ /* 0x040fee0000041814 */
[----:B------:R-:W-:Y:S01]  /*6660*/  IMAD.MOV.U32 R32, RZ, RZ, R87 ;  /* 0x000000ffff207224 */ /* 0x000fe200078e0057 */
[----:B------:R-:W-:Y:S01]  /*6670*/  MOV R33, R92 ;  /* 0x0000005c00217202 */ /* 0x000fe20000000f00 */
[----:B---3--:R-:W-:Y:S03]  /*6680*/  HMMA.16816.F32.BF16 R84, R4, R48, R12 ;  /* 0x000000300454723c */ /* 0x008fe6000004180c */
[----:B------:R-:W-:-:S02]  /*6690*/  MOV R36, R32 ;  /* 0x0000002000247202 */ /* 0x000fc40000000f00 */
[----:B------:R-:W-:Y:S01]  /*66a0*/  MOV R37, R33 ;  /* 0x0000002100257202 */ /* 0x000fe20000000f00 */
[----:B------:R-:W-:Y:S01]  /*66b0*/  IMAD.MOV.U32 R33, RZ, RZ, R158 ;  /* 0x000000ffff217224 */ /* 0x000fe200078e009e */
[----:B------:R-:W-:Y:S01]  /*66c0*/  MOV R48, R151 ;  /* 0x0000009700307202 */ /* 0x000fe20000000f00 */
[----:B------:R-:W-:Y:S01]  /*66d0*/  HMMA.16816.F32.BF16 R12, R8, R38, RZ ;  /* 0x00000026080c723c */ /* 0x000fe200000418ff */
[----:B------:R-:W-:Y:S01]  /*66e0*/  IMAD.MOV.U32 R49, RZ, RZ, R150 ;  /* 0x000000ffff317224 */ /* 0x000fe200078e0096 */
[----:B------:R-:W-:Y:S02]  /*66f0*/  MOV R32, R159 ;  /* 0x0000009f00207202 */ /* 0x000fe40000000f00 */
[----:B------:R-:W-:Y:S03]  /*6700*/  LDSM.16.MT88.4 R156, [R243+0x1000] ;  /* 0x00100000f39c783b */ /* 0x000fe60000004200 */
[----:B------:R-:W-:Y:S01]  /*6710*/  MOV R38, R42 ;  /* 0x0000002a00267202 */ /* 0x000fe20000000f00 */
[----:B--2---:R-:W-:Y:S01]  /*6720*/  HMMA.16816.F32.BF16 R92, R4, R24, R16 ;  /* 0x00000018045c723c */ /* 0x004fe20000041810 */
[----:B------:R-:W1:Y:S01]  /*6730*/  LDSM.16.MT88.4 R16, [R243+0x5000] ;  /* 0x00500000f310783b */ /* 0x000e620000004200 */
[----:B------:R-:W-:Y:S01]  /*6740*/  IMAD.MOV.U32 R39, RZ, RZ, R43 ;  /* 0x000000ffff277224 */ /* 0x000fe200078e002b */
[----:B------:R-:W-:-:S02]  /*6750*/  MOV R42, R52 ;  /* 0x00000034002a7202 */ /* 0x000fc40000000f00 */
[----:B------:R-:W-:Y:S01]  /*6760*/  MOV R43, R53 ;  /* 0x00000035002b7202 */ /* 0x000fe20000000f00 */
[----:B------:R-:W-:Y:S01]  /*6770*/  IMAD.MOV.U32 R53, RZ, RZ, R132 ;  /* 0x000000ffff357224 */ /* 0x000fe200078e0084 */
[----:B------:R-:W-:Y:S01]  /*6780*/  MOV R52, R135 ;  /* 0x0000008700347202 */ /* 0x000fe20000000f00 */
[----:B------:R-:W-:Y:S01]  /*6790*/  HMMA.16816.F32.BF16 R20, R8, R54, RZ ;  /* 0x000000360814723c */ /* 0x000fe200000418ff */
[----:B------:R-:W-:-:S06]  /*67a0*/  FADD.FTZ R25, R117, R3 ;  /* 0x0000000375197221 */ /* 0x000fcc0000010000 */
[----:B------:R-:W-:Y:S01]  /*67b0*/  MOV R55, R130 ;  /* 0x0000008200377202 */ /* 0x000fe20000000f00 */
[----:B------:R-:W-:Y:S01]  /*67c0*/  HMMA.16816.F32.BF16 R112, R4, R26, R12 ;  /* 0x0000001a0470723c */ /* 0x000fe2000004180c */
[----:B------:R-:W-:-:S06]  /*67d0*/  MOV R54, R131 ;  /* 0x0000008300367202 */ /* 0x000fcc0000000f00 */
[--C-:B------:R-:W-:Y:S01]  /*67e0*/  FFMA.FTZ R27, R74, c[0x0][0x2d0], -R2.reuse ;  /* 0x0000b4004a1b7a23 */ /* 0x100fe20000010802 */
[----:B----4-:R-:W-:Y:S01]  /*67f0*/  HMMA.16816.F32.BF16 R12, R8, R28, RZ ;  /* 0x0000001c080c723c */ /* 0x010fe200000418ff */
[----:B------:R-:W-:-:S06]  /*6800*/  FFMA.FTZ R26, R73, c[0x0][0x2d0], -R2 ;  /* 0x0000b400491a7a23 */ /* 0x000fcc0000010802 */
[----:B------:R-:W-:Y:S01]  /*6810*/  FFMA.FTZ R28, R75, c[0x0][0x2d0], -R2 ;  /* 0x0000b4004b1c7a23 */ /* 0x000fe20000010802 */
[----:B------:R-:W-:Y:S01]  /*6820*/  HMMA.16816.F32.BF16 R104, R4, R50, R20 ;  /* 0x000000320468723c */ /* 0x000fe20000041814 */
[----:B------:R-:W2:Y:S01]  /*6830*/  LDSM.16.MT88.4 R20, [R245+0x4800] ;  /* 0x00480000f514783b */ /* 0x000ea20000004200 */
[----:B------:R-:W-:-:S05]  /*6840*/  FFMA.FTZ R29, R70, c[0x0][0x2d0], -R0 ;  /* 0x0000b400461d7a23 */ /* 0x000fca0000010800 */
[----:B------:R-:W-:Y:S02]  /*6850*/  MOV R50, R149 ;  /* 0x0000009500327202 */ /* 0x000fe40000000f00 */
[----:B------:R-:W-:Y:S02]  /*6860*/  MOV R51, R148 ;  /* 0x0000009400337202 */ /* 0x000fe40000000f00 */
[----:B------:R-:W-:Y:S05]  /*6870*/  LDSM.16.MT88.4 R148, [R245+0x1000] ;  /* 0x00100000f594783b */ /* 0x000fea0000004200 */
        /* <DEDUP_REMOVED lines=72> */
[C---:B----4-:R-:W-:Y:S01]  /*6d00*/  HMMA.16816.F32.BF16 R16, R4.reuse, R8, R16 ;  /* 0x000000080410723c */ /* 0x050fe20000041810 */
[----:B------:R-:W2:Y:S07]  /*6d10*/  LDL R9, [R1+0x9c] ;  /* 0x00009c0001097983 */ /* 0x000eae0000100800 */
[----:B------:R-:W-:Y:S01]  /*6d20*/  HMMA.16816.F32.BF16 R12, R4, R10, R12 ;  /* 0x0000000a040c723c */ /* 0x000fe2000004180c */
[----:B------:R-:W2:Y:S04]  /*6d30*/  LDL R10, [R1+0x98] ;  /* 0x00009800010a7983 */ /* 0x000ea80000100800 */
[----:B------:R-:W4:Y:S03]  /*6d40*/  LDL.LU R8, [R1+0x34] ;  /* 0x0000340001087983 */ /* 0x000f260000300800 */
[C---:B------:R-:W-:Y:S01]  /*6d50*/  HMMA.16816.F32.BF16 R72, R128.reuse, R74, R88 ;  /* 0x0000004a8048723c */ /* 0x040fe20000041858 */
[----:B------:R-:W4:Y:S04]  /*6d60*/  LDL R3, [R1+0x64] ;  /* 0x0000640001037983 */ /* 0x000f280000100800 */
[----:B------:R-:W1:Y:S03]  /*6d70*/  LDSM.16.MT88.4 R88, [R244+0x4000] ;  /* 0x00400000f458783b */ /* 0x000e660000004200 */
[----:B------:R-:W-:Y:S01]  /*6d80*/  HMMA.16816.F32.BF16 R140, R128, R142, R48 ;  /* 0x0000008e808c723c */ /* 0x000fe20000041830 */
[----:B------:R-:W1:Y:S01]  /*6d90*/  LDSM.16.MT88.4 R48, [R245+0x2800] ;  /* 0x00280000f530783b */ /* 0x000e620000004200 */
[----:B------:R-:W-:-:S03]  /*6da0*/  MOV R2, c[0x0][0x2c4] ;  /* 0x0000b10000027a02 */ /* 0x000fc60000000f00 */
[----:B------:R-:W-:Y:S03]  /*6db0*/  LDSM.16.MT88.4 R4, [R246+0x5800] ;  /* 0x00580000f604783b */ /* 0x000fe60000004200 */
        /* <DEDUP_REMOVED lines=10> */
[----:B------:R-:W3:Y:S01]  /*6e60*/  LDSM.16.MT88.4 R56, [R244+0x2800] ;  /* 0x00280000f438783b */ /* 0x000ee20000004200 */
[----:B------:R-:W-:-:S06]  /*6e70*/  ISETP.NE.AND P1, PT, R2, 0x1, PT ;  /* 0x000000010200780c */ /* 0x000fcc0003f25270 */
[C---:B-1----:R-:W-:Y:S08]  /*6e80*/  HMMA.16816.F32.BF16 R100, R128.reuse, R104, R100 ;  /* 0x000000688064723c */ /* 0x042ff00000041864 */
[C---:B---3--:R-:W-:Y:S08]  /*6e90*/  HMMA.16816.F32.BF16 R92, R128.reuse, R96, R92 ;  /* 0x00000060805c723c */ /* 0x048ff0000004185c */
[C---:B------:R-:W-:Y:S01]  /*6ea0*/  HMMA.16816.F32.BF16 R104, R128.reuse, R106, R120 ;  /* 0x0000006a8068723c */ /* 0x040fe20000041878 */
[----:B------:R-:W1:Y:S07]  /*6eb0*/  LDSM.16.MT88.4 R120, [R244+0x5800] ;  /* 0x00580000f478783b */ /* 0x000e6e0000004200 */
[C---:B------:R-:W-:Y:S01]  /*6ec0*/  HMMA.16816.F32.BF16 R52, R128.reuse, R56, R64 ;  /* 0x000000388034723c */ /* 0x040fe20000041840 */
[----:B------:R-:W3:Y:S07]  /*6ed0*/  LDSM.16.MT88.4 R64, [R246+0x2800] ;  /* 0x00280000f640783b */ /* 0x000eee0000004200 */
[C---:B------:R-:W-:Y:S01]  /*6ee0*/  HMMA.16816.F32.BF16 R96, R128.reuse, R98, R112 ;  /* 0x000000628060723c */ /* 0x040fe20000041870 */
[----:B------:R-:W3:Y:S07]  /*6ef0*/  LDSM.16.MT88.4 R112, [R245+0x5800] ;  /* 0x00580000f570783b */ /* 0x000eee0000004200 */
[C---:B------:R-:W-:Y:S08]  /*6f00*/  HMMA.16816.F32.BF16 R48, R128.reuse, R50, R180 ;  /* 0x000000328030723c */ /* 0x040ff000000418b4 */
[C---:B------:R-:W-:Y:S08]  /*6f10*/  HMMA.16816.F32.BF16 R56, R128.reuse, R58, R176 ;  /* 0x0000003a8038723c */ /* 0x040ff000000418b0 */
[C---:B-1----:R-:W-:Y:S08]  /*6f20*/  HMMA.16816.F32.BF16 R116, R128.reuse, R120, R116 ;  /* 0x000000788074723c */ /* 0x042ff00000041874 */
        /* <DEDUP_REMOVED lines=8> */
[----:B------:R-:W-:-:S04]  /*6fb0*/  @P1 SHF.R.U32.HI R0, RZ, c[0x0][0x2cc], R2 ;  /* 0x0000b300ff001a19 */ /* 0x000fc80000011602 */
[----:B--2---:R-:W-:-:S05]  /*6fc0*/  IADD3 R0, R0, R9, -R10 ;  /* 0x0000000900007210 */ /* 0x004fca0007ffe80a */
[----:B------:R-:W-:-:S05]  /*6fd0*/  IMAD.HI R0, R0, 0x2aaaaaab, RZ ;  /* 0x2aaaaaab00007827 */ /* 0x000fca00078e02ff */
[----:B------:R-:W-:-:S04]  /*6fe0*/  SHF.R.U32.HI R2, RZ, 0x1f, R0 ;  /* 0x0000001fff027819 */ /* 0x000fc80000011600 */
[----:B------:R-:W-:-:S04]  /*6ff0*/  LEA.HI.SX32 R0, R0, R2, 0x1d ;  /* 0x0000000200007211 */ /* 0x000fc800078feaff */
[----:B----4-:R-:W-:Y:S02]  /*7000*/  IMNMX R0, R3, R0, !PT ;  /* 0x0000000003007217 */ /* 0x010fe40007800200 */
[----:B------:R-:W-:-:S03]  /*7010*/  IADD3 R180, R8, -0x2, RZ ;  /* 0xfffffffe08b47810 */ /* 0x000fc60007ffe0ff */
[----:B------:R1:W-:Y:S01]  /*7020*/  STL [R1+0x6c], R0 ;  /* 0x00006c0001007387 */ /* 0x0003e20000100800 */
[----:B------:R-:W-:Y:S11]  /*7030*/  ISETP.GE.AND P0, PT, R180, R0, PT ;  /* 0x00000000b400720c */ /* 0x000ff60003f06270 */
[----:B------:R-:W-:Y:S02]  /*7040*/  @!UPT UIADD3 URZ, URZ, URZ, URZ ;  /* 0x0000003f3f3ff290 */ /* 0x000fe4000fffe03f */
[----:B------:R-:W-:Y:S05]  /*7050*/  @!P0 BRA `(.L_x_1133) ;  /* 0x0000367000008947 */ /* 0x000fea0003800000 */
[----:B------:R2:W-:Y:S01]  /*7060*/  STL [R1+0x34], R180 ;  /* 0x000034b401007387 */ /* 0x0005e20000100800 */
[----:B------:R-:W-:Y:S02]  /*7070*/  MOV R136, R133 ;  /* 0x0000008500887202 */ /* 0x000fe40000000f00 */
[----:B------:R-:W-:Y:S02]  /*7080*/  MOV R135, R134 ;  /* 0x0000008600877202 */ /* 0x000fe40000000f00 */
.L_x_1146:
[----:B------:R-:W3:Y:S01]  /*7090*/  LDL R4, [R1+0x14] ;  /* 0x0000140001047983 */ /* 0x000ee20000100800 */
[----:B------:R-:W-:Y:S04]  /*70a0*/  DEPBAR.LE SB0, 0x0 ;  /* 0x000080000000791a */ /* 0x000fe80000000000 */
[----:B------:R-:W4:Y:S01]  /*70b0*/  LDL R2, [R1+0x34] ;  /* 0x0000340001027983 */ /* 0x000f220000100800 */
[----:B------:R-:W-:Y:S01]  /*70c0*/  WARPSYNC 0xffffffff ;  /* 0xffffffff00007948 */ /* 0x000fe20003800000 */
[----:B------:R-:W-:Y:S02]  /*70d0*/  BSSY B0, `(.L_x_1134) ;  /* 0x0000061000007945 */ /* 0x000fe40003800000 */
[----:B------:R-:W5:Y:S04]  /*70e0*/  LDL R3, [R1+0x18] ;  /* 0x0000180001037983 */ /* 0x000f680000100800 */
[----:B-1----:R-:W4:Y:S04]  /*70f0*/  LDL R0, [R1+0x64] ;  /* 0x0000640001007983 */ /* 0x002f280000100800 */
[----:B------:R-:W-:Y:S06]  /*7100*/  BAR.SYNC.DEFER_BLOCKING 0x0 ;  /* 0x0000000000007b1d */ /* 0x000fec0000010000 */
[----:B------:R1:W2:Y:S04]  /*7110*/  LDSM.16.M88.4 R8, [R240] ;  /* 0x00000000f008783b */ /* 0x0002a80000000200 */
[----:B------:R1:W1:Y:S04]  /*7120*/  LDSM.16.M88.4 R16, [R240+0x800] ;  /* 0x00080000f010783b */ /* 0x0002680000000200 */
[----:B------:R1:W1:Y:S04]  /*7130*/  LDSM.16.M88.4 R24, [R240+0x1000] ;  /* 0x00100000f018783b */ /* 0x0002680000000200 */
[----:B------:R1:W1:Y:S04]  /*7140*/  LDSM.16.M88.4 R172, [R247] ;  /* 0x00000000f7ac783b */ /* 0x0002680000000200 */
[----:B---3--:R3:W1:Y:S04]  /*7150*/  LDSM.16.M88.4 R176, [R4] ;  /* 0x0000000004b0783b */ /* 0x0086680000000200 */
[----:B--2--5:R3:W2:Y:S01]  /*7160*/  LDSM.16.M88.4 R180, [R3] ;  /* 0x0000000003b4783b */ /* 0x0246a20000000200 */
[----:B----4-:R-:W-:Y:S11]  /*7170*/  ISETP.GT.AND P0, PT, R0, R2, PT ;  /* 0x000000020000720c */ /* 0x010ff60003f04270 */
[----:B------:R-:W-:Y:S02]  /*7180*/  @!UPT UIADD3 URZ, URZ, URZ, URZ ;  /* 0x0000003f3f3ff290 */ /* 0x000fe4000fffe03f */
[----:B------:R-:W-:-:S05]  /*7190*/  @P0 BRA `(.L_x_1135) ;  /* 0x0000054000000947 */ /* 0x000fca0003800000 */
[----:B---3--:R-:W3:Y:S04]  /*71a0*/  LDL R4, [R1+0x30] ;  /* 0x0000300001047983 */ /* 0x008ee80000100800 */
[----:B------:R-:W4:Y:S04]  /*71b0*/  LDL R12, [R1+0x2c] ;  /* 0x00002c00010c7983 */ /* 0x000f280000100800 */
[----:B------:R-:W5:Y:S04]  /*71c0*/  LDL.64 R6, [R1+0x88] ;  /* 0x0000880001067983 */ /* 0x000f680000100a00 */
[----:B--2---:R-:W2:Y:S01]  /*71d0*/  LDL R5, [R1+0x94] ;  /* 0x0000940001057983 */ /* 0x004ea20000100800 */
[----:B---3--:R-:W-:Y:S01]  /*71e0*/  IMAD.WIDE.U32 R2, R4, c[0x0][0x208], RZ ;  /* 0x0000820004027a25 */ /* 0x008fe200078e00ff */
[----:B------:R-:W-:Y:S05]  /*71f0*/  SHF.R.S32.HI R0, RZ, 0x1f, R4 ;  /* 0x0000001fff007819 */ /* 0x000fea0000011404 */
[----:B------:R-:W-:Y:S04]  /*7200*/  IMAD R0, R0, c[0x0][0x208], RZ ;  /* 0x0000820000007a24 */ /* 0x000fe800078e02ff */
[----:B------:R-:W-:Y:S05]  /*7210*/  IMAD R0, R4, c[0x0][0x20c], R0 ;  /* 0x0000830004007a24 */ /* 0x000fea00078e0200 */
[----:B------:R-:W-:Y:S02]  /*7220*/  IADD3 R3, R3, R0, RZ ;  /* 0x0000000003037210 */ /* 0x000fe40007ffe0ff */
[----:B----4-:R-:W-:Y:S03]  /*7230*/  SHF.R.S32.HI R0, RZ, 0x1f, R12 ;  /* 0x0000001fff007819 */ /* 0x010fe6000001140c */
[----:B------:R-:W-:Y:S04]  /*7240*/  IMAD.WIDE.U32 R2, R12, c[0x0][0x218], R2 ;  /* 0x000086000c027a25 */ /* 0x000fe800078e0002 */
[----:B------:R-:W-:Y:S01]  /*7250*/  IMAD R4, R0, c[0x0][0x218], RZ ;  /* 0x0000860000047a24 */ /* 0x000fe200078e02ff */
[----:B-----5:R-:W-:Y:S03]  /*7260*/  IADD3 R0, P0, R6, R2, RZ ;  /* 0x0000000206007210 */ /* 0x020fe60007f1e0ff */
[----:B------:R-:W-:Y:S05]  /*7270*/  IMAD R4, R12, c[0x0][0x21c], R4 ;  /* 0x000087000c047a24 */ /* 0x000fea00078e0204 */
[----:B--2---:R-:W-:Y:S02]  /*7280*/  IADD3.X R2, R5, R3, R4, P0, !PT ;  /* 0x0000000305027210 */ /* 0x004fe400007fe404 */
[C---:B------:R-:W-:Y:S04]  /*7290*/  LEA R12, P0, R0.reuse, c[0x0][0x1f8], 0x1 ;  /* 0x00007e00000c7a11 */ /* 0x040fe800078008ff */
[----:B------:R-:W-:Y:S01]  /*72a0*/  LEA.HI.X R5, R0, c[0x0][0x1fc], R2, 0x1, P0 ;  /* 0x00007f0000057a11 */ /* 0x000fe200000f0c02 */
[----:B------:R-:W-:-:S06]  /*72b0*/  BRA.DIV ~URZ, `(.L_x_1136) ;  /* 0x0000d2027f007947 */ /* 0x000fcc000b800000 */
[----:B------:R2:W3:Y:S02]  /*72c0*/  SHFL.IDX PT, R4, R5, RZ, 0x181f ;  /* 0x00181fff05047589 */ /* 0x0004e400000e0000 */
.L_x_1233:
[----:B------:R-:W-:-:S05]  /*72d0*/  BRA.DIV ~URZ, `(.L_x_1137) ;  /* 0x0000d2527f007947 */ /* 0x000fca000b800000 */
[----:B------:R4:W2:Y:S02]  /*72e0*/  SHFL.IDX PT, R0, R12, RZ, 0x181f ;  /* 0x00181fff0c007589 */ /* 0x0008a400000e0000 */
.L_x_1234:
        /* <DEDUP_REMOVED lines=27> */
[----:B------:R-:W-:Y:S05]  /*74a0*/  IMAD.X R3, R4, 0x1, R21, P0 ;  /* 0x0000000104037824 */ /* 0x000fea00000e0615 */
[----:B------:R3:W-:Y:S02]  /*74b0*/  LDGSTS.E.BYPASS.LTC128B.128 [R14+0x7080], [R2.64], !P4 ;  /* 0x07080000020e7fae */ /* 0x0007e4000e101d46 */
[----:B---3--:R-:W-:Y:S02]  /*74c0*/  IADD3 R2, P0, R0, R13, RZ ;  /* 0x0000000d00027210 */ /* 0x008fe40007f1e0ff */
[----:B------:R-:W3:Y:S03]  /*74d0*/  S2R R13, SR_TID.X ;  /* 0x00000000000d7919 */ /* 0x000ee60000002100 */
[----:B------:R-:W-:Y:S05]  /*74e0*/  IMAD.X R3, R4, 0x1, R20, P0 ;  /* 0x0000000104037824 */ /* 0x000fea00000e0614 */
[----:B------:R2:W-:Y:S01]  /*74f0*/  LDGSTS.E.BYPASS.LTC128B.128 [R14+0x8880], [R2.64], !P1 ;  /* 0x08880000020e7fae */ /* 0x0005e2000c901d46 */
[----:B---3--:R-:W-:Y:S11]  /*7500*/  ISETP.GT.AND P0, PT, R13, 0x7f, PT ;  /* 0x0000007f0d00780c */ /* 0x008ff60003f04270 */
[----:B------:R-:W-:Y:S02]  /*7510*/  @!UPT UIADD3 URZ, URZ, URZ, URZ ;  /* 0x0000003f3f3ff290 */ /* 0x000fe4000fffe03f */
[----:B------:R-:W-:-:S05]  /*7520*/  @P0 BRA `(.L_x_1135) ;  /* 0x000001b000000947 */ /* 0x000fca0003800000 */
[----:B--2---:R-:W-:-:S05]  /*7530*/  BRA.DIV ~URZ, `(.L_x_1138) ;  /* 0x0000d0527f007947 */ /* 0x004fca000b800000 */
[----:B------:R2:W3:Y:S04]  /*7540*/  SHFL.IDX PT, R4, R5, 0x1, 0x181f ;  /* 0x00381f0005047f89 */ /* 0x0004e800000e0000 */
[----:B------:R2:W4:Y:S02]  /*7550*/  SHFL.IDX PT, R0, R12, 0x1, 0x181f ;  /* 0x00381f000c007f89 */ /* 0x00052400000e0000 */
.L_x_1235:
        /* <DEDUP_REMOVED lines=9> */
[----:B-----5:R-:W-:Y:S05]  /*75f0*/  IADD3 R2, P0, R0, R2, RZ ;  /* 0x0000000200027210 */ /* 0x020fea0007f1e0ff */
[----:B--2---:R-:W-:Y:S05]  /*7600*/  IMAD.X R3, R4, 0x1, R20, P0 ;  /* 0x0000000104037824 */ /* 0x004fea00000e0614 */
[----:B------:R-:W-:Y:S01]  /*7610*/  @!PT LDS RZ, [RZ] ;  /* 0x00000000fffff984 */ /* 0x000fe20000000800 */
[----:B------:R-:W-:Y:S01]  /*7620*/  @!PT LDS RZ, [RZ] ;  /* 0x00000000fffff984 */ /* 0x000fe20000000800 */
[----:B------:R-:W-:Y:S01]  /*7630*/  @!PT LDS RZ, [RZ] ;  /* 0x00000000fffff984 */ /* 0x000fe20000000800 */
[----:B----4-:R3:W-:Y:S02]  /*7640*/  LDGSTS.E.BYPASS.LTC128B.128 [R5+0x5080], [R2.64], !P3 ;  /* 0x0508000002057fae */ /* 0x0107e4000d901d46 */
[----:B---3--:R-:W-:Y:S05]  /*7650*/  IADD3 R2, P0, R0, R15, RZ ;  /* 0x0000000f00027210 */ /* 0x008fea0007f1e0ff */
        /* <DEDUP_REMOVED lines=8> */
.L_x_1135:
[----:B--2---:R-:W-:Y:S05]  /*76e0*/  BSYNC B0 ;  /* 0x0000000000007941 */ /* 0x004fea0003800000 */
.L_x_1134:
[----:B------:R-:W0:Y:S01]  /*76f0*/  LDGDEPBAR ;  /* 0x00000000000079af */ /* 0x000e220000000000 */
[----:B------:R-:W-:Y:S01]  /*7700*/  WARPSYNC 0xffffffff ;  /* 0xffffffff00007948 */ /* 0x000fe20003800000 */
[C---:B---3--:R-:W-:Y:S01]  /*7710*/  HMMA.16816.F32.BF16 R4, R164.reuse, R8, RZ ;  /* 0x00000008a404723c */ /* 0x048fe200000418ff */
        /* <DEDUP_REMOVED lines=156> */
[----:B------:R-:W5:Y:S04]  /*80e0*/  LDL R134, [R1+0x74] ;  /* 0x0000740001867983 */ /* 0x000f680000100800 */
[----:B------:R-:W1:Y:S01]  /*80f0*/  S2R R137, SR_TID.X ;  /* 0x0000000000897919 */ /* 0x000e620000002100 */
[----:B--2---:R-:W-:Y:S05]  /*8100*/  IMAD R2, R2, 0x30, R3 ;  /* 0x0000003002027824 */ /* 0x004fea00078e0203 */
[----:B---3--:R-:W-:Y:S05]  /*8110*/  IADD3 R2, R2, -0x30, R0 ;  /* 0xffffffd002027810 */ /* 0x008fea0007ffe000 */
        /* <DEDUP_REMOVED lines=33> */
.L_x_1236:
[----:B------:R-:W-:-:S05]  /*8330*/  BRA.DIV ~URZ, `(.L_x_1142) ;  /* 0x0000c3827f007947 */ /* 0x000fca000b800000 */
[----:B------:R3:W4:Y:S02]  /*8340*/  SHFL.IDX PT, R0, R137, RZ, 0x181f ;  /* 0x00181fff89007589 */ /* 0x00072400000e0000 */
.L_x_1237:
        /* <DEDUP_REMOVED lines=13> */
[----:B-----5:R-:W-:Y:S02]  /*8420*/  @P0 ISETP.GE.AND P1, PT, R139, c[0x0][0x1d4], PT ;  /* 0x000075008b000a0c */ /* 0x020fe40003f26270 */
[----:B---3--:R-:W-:Y:S05]  /*8430*/  @P0 IADD3 R138, P2, R0, R138, RZ ;  /* 0x0000008a008a0210 */ /* 0x008fea0007f5e0ff */
[----:B----4-:R-:W-:Y:S06]  /*8440*/  @P0 IMAD.X R139, R132, 0x1, R180, P2 ;  /* 0x00000001848b0824 */ /* 0x010fec00010e06b4 */
[----:B------:R-:W-:Y:S01]  /*8450*/  @!PT LDS RZ, [RZ] ;  /* 0x00000000fffff984 */ /* 0x000fe20000000800 */
[----:B------:R-:W-:Y:S01]  /*8460*/  @!PT LDS RZ, [RZ] ;  /* 0x00000000fffff984 */ /* 0x000fe20000000800 */
[----:B------:R-:W-:Y:S01]  /*8470*/  @!PT LDS RZ, [RZ] ;  /* 0x00000000fffff984 */ /* 0x000fe20000000800 */
[----:B--2---:R2:W-:Y:S01]  /*8480*/  @P0 LDGSTS.E.BYPASS.LTC128B.128 [R172+0x14080], [R138.64], !P1 ;  /* 0x140800008aac0fae */ /* 0x0045e2000c901d46 */
[----:B------:R-:W-:Y:S02]  /*8490*/  @P0 ISETP.GE.AND P1, PT, R3, c[0x0][0x1d4], PT ;  /* 0x0000750003000a0c */ /* 0x000fe40003f26270 */
[----:B------:R-:W-:Y:S05]  /*84a0*/  @P0 IADD3 R2, P2, R0, R2, RZ ;  /* 0x0000000200020210 */ /* 0x000fea0007f5e0ff */
[----:B------:R-:W-:Y:S06]  /*84b0*/  @P0 IMAD.X R3, R132, 0x1, R179, P2 ;  /* 0x0000000184030824 */ /* 0x000fec00010e06b3 */
[----:B------:R3:W-:Y:S01]  /*84c0*/  @P0 LDGSTS.E.BYPASS.LTC128B.128 [R172+0x15880], [R2.64], !P1 ;  /* 0x1588000002ac0fae */ /* 0x0007e2000c901d46 */
[----:B------:R-:W-:Y:S02]  /*84d0*/  @P0 ISETP.GE.AND P1, PT, R178, c[0x0][0x1d4], PT ;  /* 0x00007500b2000a0c */ /* 0x000fe40003f26270 */
[----:B---3--:R-:W-:Y:S05]  /*84e0*/  @P0 IADD3 R2, P2, R0, R177, RZ ;  /* 0x000000b100020210 */ /* 0x008fea0007f5e0ff */
[----:B------:R-:W-:Y:S06]  /*84f0*/  @P0 IMAD.X R3, R132, 0x1, R176, P2 ;  /* 0x0000000184030824 */ /* 0x000fec00010e06b0 */
[----:B------:R3:W-:Y:S01]  /*8500*/  @P0 LDGSTS.E.BYPASS.LTC128B.128 [R172+0x17080], [R2.64], !P1 ;  /* 0x1708000002ac0fae */ /* 0x0007e2000c901d46 */
[----:B------:R-:W-:Y:S02]  /*8510*/  @P0 ISETP.GE.AND P1, PT, R175, c[0x0][0x1d4], PT ;  /* 0x00007500af000a0c */ /* 0x000fe40003f26270 */
[----:B---3--:R-:W-:Y:S05]  /*8520*/  @P0 IADD3 R2, P2, R0, R174, RZ ;  /* 0x000000ae00020210 */ /* 0x008fea0007f5e0ff */
[----:B------:R-:W-:Y:S06]  /*8530*/  @P0 IMAD.X R3, R132, 0x1, R173, P2 ;  /* 0x0000000184030824 */ /* 0x000fec00010e06ad */
[----:B------:R2:W-:Y:S01]  /*8540*/  @P0 LDGSTS.E.BYPASS.LTC128B.128 [R172+0x18880], [R2.64], !P1 ;  /* 0x1888000002ac0fae */ /* 0x0005e2000c901d46 */
[----:B------:R-:W-:Y:S01]  /*8550*/  ISETP.GE.AND P0, PT, R133, 0x21, PT ;  /* 0x000000218500780c */ /* 0x000fe20003f06270 */
[----:B------:R-:W-:-:S06]  /*8560*/  BRA.DIV ~URZ, `(.L_x_1143) ;  /* 0x0000c1b27f007947 */ /* 0x000fcc000b800000 */
[----:B------:R3:W4:Y:S04]  /*8570*/  SHFL.IDX PT, R132, R134, 0x1, 0x181f ;  /* 0x00381f0086847f89 */ /* 0x00072800000e0000 */
[----:B------:R3:W1:Y:S02]  /*8580*/  SHFL.IDX PT, R0, R137, 0x1, 0x181f ;  /* 0x00381f0089007f89 */ /* 0x00066400000e0000 */
.L_x_1238:
        /* <DEDUP_REMOVED lines=13> */
[----:B--2---:R-:W-:Y:S02]  /*8660*/  @P0 ISETP.GE.AND P1, PT, R139, c[0x0][0x1d4], PT ;  /* 0x000075008b000a0c */ /* 0x004fe40003f26270 */
[----:B-----5:R-:W-:Y:S05]  /*8670*/  @P0 IADD3 R138, P2, R0, R138, RZ ;  /* 0x0000008a008a0210 */ /* 0x020fea0007f5e0ff */
[----:B---3--:R-:W-:Y:S06]  /*8680*/  @P0 IMAD.X R139, R132, 0x1, R177, P2 ;  /* 0x00000001848b0824 */ /* 0x008fec00010e06b1 */
[----:B------:R-:W-:Y:S01]  /*8690*/  @!PT LDS RZ, [RZ] ;  /* 0x00000000fffff984 */ /* 0x000fe20000000800 */
[----:B------:R-:W-:Y:S01]  /*86a0*/  @!PT LDS RZ, [RZ] ;  /* 0x00000000fffff984 */ /* 0x000fe20000000800 */
[----:B------:R-:W-:Y:S01]  /*86b0*/  @!PT LDS RZ, [RZ] ;  /* 0x00000000fffff984 */ /* 0x000fe20000000800 */
[----:B----4-:R1:W-:Y:S01]  /*86c0*/  @P0 LDGSTS.E.BYPASS.LTC128B.128 [R133+0x15080], [R138.64], !P1 ;  /* 0x150800008a850fae */ /* 0x0103e2000c901d46 */
[----:B------:R-:W-:Y:S02]  /*86d0*/  @P0 ISETP.GE.AND P1, PT, R3, c[0x0][0x1d4], PT ;  /* 0x0000750003000a0c */ /* 0x000fe40003f26270 */
[----:B------:R-:W-:Y:S05]  /*86e0*/  @P0 IADD3 R2, P2, R0, R2, RZ ;  /* 0x0000000200020210 */ /* 0x000fea0007f5e0ff */
[----:B------:R-:W-:Y:S06]  /*86f0*/  @P0 IMAD.X R3, R132, 0x1, R176, P2 ;  /* 0x0000000184030824 */ /* 0x000fec00010e06b0 */
[----:B------:R2:W-:Y:S01]  /*8700*/  @P0 LDGSTS.E.BYPASS.LTC128B.128 [R133+0x16880], [R2.64], !P1 ;  /* 0x1688000002850fae */ /* 0x0005e2000c901d46 */
[----:B------:R-:W-:Y:S02]  /*8710*/  @P0 ISETP.GE.AND P1, PT, R175, c[0x0][0x1d4], PT ;  /* 0x00007500af000a0c */ /* 0x000fe40003f26270 */
[----:B--2---:R-:W-:Y:S05]  /*8720*/  @P0 IADD3 R2, P2, R0, R174, RZ ;  /* 0x000000ae00020210 */ /* 0x004fea0007f5e0ff */
[----:B------:R-:W-:Y:S06]  /*8730*/  @P0 IMAD.X R3, R132, 0x1, R173, P2 ;  /* 0x0000000184030824 */ /* 0x000fec00010e06ad */
[----:B------:R2:W-:Y:S01]  /*8740*/  @P0 LDGSTS.E.BYPASS.LTC128B.128 [R133+0x18080], [R2.64], !P1 ;  /* 0x1808000002850fae */ /* 0x0005e2000c901d46 */
[----:B------:R-:W-:Y:S02]  /*8750*/  @P0 ISETP.GE.AND P1, PT, R172, c[0x0][0x1d4], PT ;  /* 0x00007500ac000a0c */ /* 0x000fe40003f26270 */
[----:B--2---:R-:W-:Y:S05]  /*8760*/  @P0 IADD3 R2, P2, R0, R137, RZ ;  /* 0x0000008900020210 */ /* 0x004fea0007f5e0ff */
[----:B------:R-:W-:Y:S06]  /*8770*/  @P0 IMAD.X R3, R132, 0x1, R134, P2 ;  /* 0x0000000184030824 */ /* 0x000fec00010e0686 */
[----:B------:R1:W-:Y:S02]  /*8780*/  @P0 LDGSTS.E.BYPASS.LTC128B.128 [R133+0x19880], [R2.64], !P1 ;  /* 0x1988000002850fae */ /* 0x0003e4000c901d46 */
.L_x_1140:
[----:B------:R-:W-:Y:S05]  /*8790*/  BSYNC B0 ;  /* 0x0000000000007941 */ /* 0x000fea0003800000 */
.L_x_1139:
[----:B------:R-:W2:Y:S01]  /*87a0*/  LDL R132, [R1+0xa0] ;  /* 0x0000a00001847983 */ /* 0x000ea20000100800 */
[----:B------:R-:W-:Y:S03]  /*87b0*/  IMAD.MOV.U32 R137, RZ, RZ, c[0x0][0x2c4] ;  /* 0x0000b100ff897624 */ /* 0x000fe600078e00ff */
[----:B------:R-:W2:Y:S02]  /*87c0*/  LDL R0, [R1+0xb8] ;  /* 0x0000b80001007983 */ /* 0x000ea40000100800 */
[----:B------:R-:W-:Y:S02]  /*87d0*/  ISETP.NE.AND P0, PT, R137, 0x1, PT ;  /* 0x000000018900780c */ /* 0x000fe40003f05270 */
[----:B------:R-:W3:Y:S04]  /*87e0*/  LDL R134, [R1+0x34] ;  /* 0x0000340001867983 */ /* 0x000ee80000100800 */
[----:B-1----:R-:W4:Y:S04]  /*87f0*/  LDL R133, [R1+0xa4] ;  /* 0x0000a40001857983 */ /* 0x002f280000100800 */
[----:B------:R-:W5:Y:S04]  /*8800*/  LDL R3, [R1+0x9c] ;  /* 0x00009c0001037983 */ /* 0x000f680000100800 */
[----:B------:R-:W5:Y:S04]  /*8810*/  LDL R2, [R1+0x98] ;  /* 0x0000980001027983 */ /* 0x000f680000100800 */
[----:B------:R-:W0:Y:S01]  /*8820*/  LDGDEPBAR ;  /* 0x00000000000079af */ /* 0x000e220000000000 */
[----:B--2---:R-:W-:Y:S04]  /*8830*/  IMAD.IADD R132, R0, 0x1, R132 ;  /* 0x0000000100847824 */ /* 0x004fe800078e0284 */
[----:B------:R-:W-:Y:S05]  /*8840*/  @P0 IMAD.HI.U32 R0, R132, c[0x0][0x2c8], RZ ;  /* 0x0000b20084000a27 */ /* 0x000fea00078e00ff */
[----:B------:R-:W-:Y:S01]  /*8850*/  @P0 SHF.R.U32.HI R132, RZ, c[0x0][0x2cc], R0 ;  /* 0x0000b300ff840a19 */ /* 0x000fe20000011600 */
[----:B---3--:R-:W-:Y:S05]  /*8860*/  IMAD R0, R134, -0x30, RZ ;  /* 0xffffffd086007824 */ /* 0x008fea00078e02ff */
[----:B----4-:R-:W-:Y:S04]  /*8870*/  IADD3 R0, -R133, 0x1, R0 ;  /* 0x0000000185007810 */ /* 0x010fe80007ffe100 */
[----:B-----5:R-:W-:Y:S01]  /*8880*/  IADD3 R133, -R2, R0, R3 ;  /* 0x0000000002857210 */ /* 0x020fe20007ffe103 */
[----:B------:R-:W-:-:S05]  /*8890*/  BRA.DIV ~URZ, `(.L_x_1144) ;  /* 0x0000bf427f007947 */ /* 0x000fca000b800000 */
[----:B------:R1:W2:Y:S02]  /*88a0*/  SHFL.IDX PT, R0, R132, RZ, 0x1c1f ;  /* 0x001c1fff84007589 */ /* 0x0002a400000e0000 */
.L_x_1239:
[----:B--2---:R-:W-:Y:S05]  /*88b0*/  IMAD.IADD R0, R133, 0x1, R0 ;  /* 0x0000000185007824 */ /* 0x004fea00078e0200 */
[C---:B------:R-:W-:Y:S02]  /*88c0*/  ISETP.GT.AND P1, PT, R0.reuse, RZ, PT ;  /* 0x000000ff0000720c */ /* 0x040fe40003f24270 */
[C---:B------:R-:W-:Y:S02]  /*88d0*/  ISETP.GT.AND P0, PT, R0.reuse, 0x1, PT ;  /* 0x000000010000780c */ /* 0x040fe40003f04270 */
[C---:B------:R-:W-:Y:S02]  /*88e0*/  ISETP.GT.AND P3, PT, R0.reuse, 0x8, PT ;  /* 0x000000080000780c */ /* 0x040fe40003f64270 */
        /* <DEDUP_REMOVED lines=77> */
[----:B-12---:R-:W-:Y:S06]  /*8dc0*/  FMNMX.FTZ R132, R0, R2, !PT ;  /* 0x0000000200847209 */ /* 0x006fec0007810000 */
[----:B------:R1:W2:Y:S02]  /*8dd0*/  SHFL.BFLY PT, R0, R132, 0x1, 0x1f ;  /* 0x0c201f0084007f89 */ /* 0x0002a400000e0000 */
.L_x_1240:
[----:B------:R-:W3:Y:S01]  /*8de0*/  LDL.LU R23, [R1+0x54] ;  /* 0x0000540001177983 */ /* 0x000ee20000300800 */
[C---:B------:R-:W-:Y:S01]  /*8df0*/  FSETP.NEU.FTZ.AND P0, PT, R134.reuse, -INF , PT ;  /* 0xff8000008600780b */ /* 0x040fe20003f1d000 */
[----:B------:R-:W-:Y:S01]  /*8e00*/  FMUL.FTZ R2, R134, c[0x0][0x2d0] ;  /* 0x0000b40086027a20 */ /* 0x000fe20000410000 */
        /* <DEDUP_REMOVED lines=20> */
[----:B------:R-:W-:Y:S03]  /*8f50*/  FFMA.FTZ R24, R21, c[0x0][0x2d0], -R2 ;  /* 0x0000b40015187a23 */ /* 0x000fe60000010802 */
[----:B------:R-:W2:Y:S10]  /*8f60*/  MUFU.EX2 R4, R18 ;  /* 0x0000001200047308 */ /* 0x000eb40000000800 */
[----:B------:R-:W-:Y:S01]  /*8f70*/  MUFU.EX2 R135, R135 ;  /* 0x0000008700877308 */ /* 0x000fe20000000800 */
[----:B---3--:R-:W-:Y:S01]  /*8f80*/  FFMA.FTZ R2, R0, R23, R20 ;  /* 0x0000001700027223 */ /* 0x008fe20000010014 */
[----:B--2---:R-:W-:Y:S01]  /*8f90*/  F2FP.BF16.PACK_AB R172, R4, R20 ;  /* 0x0000001404ac723e */ /* 0x004fe200000010ff */
[----:B------:R-:W-:Y:S07]  /*8fa0*/  FMUL.FTZ R21, R0, R145 ;  /* 0x0000009100157220 */ /* 0x000fee0000410000 */
[----:B------:R-:W-:Y:S01]  /*8fb0*/  MUFU.EX2 R20, R19 ;  /* 0x0000001300147308 */ /* 0x000fe20000000800 */
        /* <DEDUP_REMOVED lines=8> */
[----:B------:R-:W2:Y:S01]  /*9040*/  LDL.LU R136, [R1+0x50] ;  /* 0x0000500001887983 */ /* 0x000ea20000300800 */
[----:B------:R-:W3:Y:S01]  /*9050*/  MUFU.EX2 R19, R22 ;  /* 0x0000001600137308 */ /* 0x000ee20000000800 */
[----:B------:R-:W-:Y:S01]  /*9060*/  FMUL.FTZ R25, R0, R141 ;  /* 0x0000008d00197220 */ /* 0x000fe20000410000 */
[----:B------:R-:W-:Y:S01]  /*9070*/  MOV R141, R27 ;  /* 0x0000001b008d7202 */ /* 0x000fe20000000f00 */
[--C-:B------:R-:W-:Y:S02]  /*9080*/  FFMA.FTZ R12, R12, c[0x0][0x2d0], -R4.reuse ;  /* 0x0000b4000c0c7a23 */ /* 0x100fe40000010804 */
[--C-:B------:R-:W-:Y:S02]  /*9090*/  FFMA.FTZ R18, R17, c[0x0][0x2d0], -R4.reuse ;  /* 0x0000b40011127a23 */ /* 0x100fe40000010804 */
[--C-:B-1----:R-:W-:Y:S02]  /*90a0*/  FFMA.FTZ R132, R16, c[0x0][0x2d0], -R4.reuse ;  /* 0x0000b40010847a23 */ /* 0x102fe40000010804 */
[--C-:B------:R-:W-:Y:S01]  /*90b0*/  FFMA.FTZ R133, R13, c[0x0][0x2d0], -R4.reuse ;  /* 0x0000b4000d857a23 */ /* 0x100fe20000010804 */
[----:B------:R1:W-:Y:S01]  /*90c0*/  MUFU.EX2 R173, R12 ;  /* 0x0000000c00ad7308 */ /* 0x0003e20000000800 */
[--C-:B------:R-:W-:Y:S02]  /*90d0*/  FFMA.FTZ R178, R14, c[0x0][0x2d0], -R4.reuse ;  /* 0x0000b4000eb27a23 */ /* 0x100fe40000010804 */
[--C-:B------:R-:W-:Y:S02]  /*90e0*/  FFMA.FTZ R179, R10, c[0x0][0x2d0], -R4.reuse ;  /* 0x0000b4000ab37a23 */ /* 0x100fe40000010804 */
[--C-:B------:R-:W-:Y:S02]  /*90f0*/  FFMA.FTZ R180, R9, c[0x0][0x2d0], -R4.reuse ;  /* 0x0000b40009b47a23 */ /* 0x100fe40000010804 */
[--C-:B------:R-:W-:Y:S02]  /*9100*/  FFMA.FTZ R26, R8, c[0x0][0x2d0], -R4.reuse ;  /* 0x0000b400081a7a23 */ /* 0x100fe40000010804 */
[--C-:B------:R-:W-:Y:S02]  /*9110*/  FFMA.FTZ R7, R7, c[0x0][0x2d0], -R4.reuse ;  /* 0x0000b40007077a23 */ /* 0x100fe40000010804 */
[--C-:B------:R-:W-:Y:S01]  /*9120*/  FFMA.FTZ R23, R5, c[0x0][0x2d0], -R4.reuse ;  /* 0x0000b40005177a23 */ /* 0x100fe20000010804 */
[----:B------:R-:W-:Y:S01]  /*9130*/  MUFU.EX2 R180, R180 ;  /* 0x000000b400b47308 */ /* 0x000fe20000000800 */
[--C-:B------:R-:W-:Y:S01]  /*9140*/  FFMA.FTZ R176, R11, c[0x0][0x2d0], -R4.reuse ;  /* 0x0000b4000bb07a23 */ /* 0x100fe20000010804 */
[----:B---3--:R-:W-:Y:S01]  /*9150*/  F2FP.BF16.PACK_AB R174, R19, R20 ;  /* 0x0000001413ae723e */ /* 0x008fe200000010ff */
        /* <DEDUP_REMOVED lines=8> */
[C---:B-1----:R-:W-:Y:S02]  /*91e0*/  FMUL.FTZ R12, R0.reuse, R152 ;  /* 0x00000098000c7220 */ /* 0x042fe40000410000 */
        /* <DEDUP_REMOVED lines=70> */
[----:B------:R-:W3:Y:S01]  /*9650*/  LDL R0, [R1+0x10] ;  /* 0x0000100001007983 */ /* 0x000ee20000100800 */
        /* <DEDUP_REMOVED lines=66> */
[C---:B--2---:R-:W-:Y:S01]  /*9a80*/  FFMA.FTZ R148, R2.reuse, R136, R173 ;  /* 0x0000008802947223 */ /* 0x044fe200000100ad */
        /* <DEDUP_REMOVED lines=8> */
[----:B------:R-:W2:Y:S10]  /*9b10*/  MUFU.EX2 R2, R182 ;  /* 0x000000b600027308 */ /* 0x000eb40000000800 */
        /* <DEDUP_REMOVED lines=10> */
[----:B---3--:R1:W3:Y:S03]  /*9bc0*/  LDSM.16.MT88.4 R136, [R0] ;  /* 0x000000000088783b */ /* 0x0082e60000004200 */
[----:B-1----:R-:W-:Y:S02]  /*9bd0*/  FADD.FTZ R0, R132, R177 ;  /* 0x000000b184007221 */ /* 0x002fe40000010000 */
[----:B------:R-:W1:Y:S02]  /*9be0*/  MUFU.EX2 R177, R160 ;  /* 0x000000a000b17308 */ /* 0x000e640000000800 */
[C---:B--2---:R-:W-:Y:S04]  /*9bf0*/  FADD.FTZ R0, R2.reuse, R0 ;  /* 0x0000000002007221 */ /* 0x044fe80000010000 */
[----:B------:R-:W-:Y:S04]  /*9c00*/  FADD.FTZ R0, R135, R0 ;  /* 0x0000000087007221 */ /* 0x000fe80000010000 */
[C---:B------:R-:W-:Y:S01]  /*9c10*/  FADD.FTZ R0, R133.reuse, R0 ;  /* 0x0000000085007221 */ /* 0x040fe20000010000 */
[C---:B---3--:R-:W-:Y:S08]  /*9c20*/  HMMA.16816.F32.BF16 R28, R172.reuse, R136, R28 ;  /* 0x00000088ac1c723c */ /* 0x048ff0000004181c */
        /* <DEDUP_REMOVED lines=134> */
[C---:B---3--:R-:W-:Y:S01]  /*a490*/  HMMA.16816.F32.BF16 R44, R172.reuse, R12, R44 ;  /* 0x0000000cac2c723c */ /* 0x048fe2000004182c */
[----:B------:R-:W-:Y:S07]  /*a4a0*/  STL [R1+0x50], R0 ;  /* 0x0000500001007387 */ /* 0x000fee0000100800 */
        /* <DEDUP_REMOVED lines=32> */
[----:B------:R1:W-:Y:S10]  /*a6b0*/  STL [R1+0x34], R180 ;  /* 0x000034b401007387 */ /* 0x0003f40000100800 */
[----:B-1----:R-:W-:-:S05]  /*a6c0*/  @P0 BRA `(.L_x_1146) ;  /* 0xffffc9c000000947 */ /* 0x002fca000383ffff */
.L_x_1133:
[----:B-1----:R-:W2:Y:S02]  /*a6d0*/  LDL R0, [R1+0x64] ;  /* 0x0000640001007983 */ /* 0x002ea40000100800 */
[----:B--2---:R-:W-:-:S13]  /*a6e0*/  ISETP.GE.AND P0, PT, R180, R0, PT ;  /* 0x00000000b400720c */ /* 0x004fda0003f06270 */
[----:B------:R-:W-:Y:S05]  /*a6f0*/  @!P0 BRA `(.L_x_1147) ;  /* 0x0000305000008947 */ /* 0x000fea0003800000 */
.L_x_1159:
[----:B------:R-:W2:Y:S01]  /*a700*/  LDL R4, [R1+0x30] ;  /* 0x0000300001047983 */ /* 0x000ea20000100800 */
[----:B------:R-:W-:Y:S04]  /*a710*/  DEPBAR.LE SB0, 0x0 ;  /* 0x000080000000791a */ /* 0x000fe80000000000 */
[----:B------:R-:W3:Y:S01]  /*a720*/  LDL R6, [R1+0x94] ;  /* 0x0000940001067983 */ /* 0x000ee20000100800 */
[----:B------:R-:W-:Y:S01]  /*a730*/  WARPSYNC 0xffffffff ;  /* 0xffffffff00007948 */ /* 0x000fe20003800000 */
[----:B------:R-:W-:Y:S02]  /*a740*/  MOV R135, R134 ;  /* 0x0000008600877202 */ /* 0x000fe40000000f00 */
        /* <DEDUP_REMOVED lines=26> */
.L_x_1241:
        /* <DEDUP_REMOVED lines=27> */
[----:B------:R2:W-:Y:S02]  /*aaa0*/  LDGSTS.E.BYPASS.LTC128B.128 [R13+0x5880], [R4.64], !P3 ;  /* 0x05880000040d7fae */ /* 0x0005e4000d901d46 */
[----:B--2---:R-:W-:Y:S05]  /*aab0*/  IADD3 R4, P0, R2, R20, RZ ;  /* 0x0000001402047210 */ /* 0x004fea0007f1e0ff */
[----:B------:R-:W-:Y:S01]  /*aac0*/  IMAD.X R5, R0, 0x1, R15, P0 ;  /* 0x0000000100057824 */ /* 0x000fe200000e060f */
[----:B------:R-:W-:Y:S04]  /*aad0*/  IADD3 R2, P0, R2, R3, RZ ;  /* 0x0000000302027210 */ /* 0x000fe80007f1e0ff */
[----:B------:R2:W-:Y:S01]  /*aae0*/  LDGSTS.E.BYPASS.LTC128B.128 [R13+0x7080], [R4.64], !P5 ;  /* 0x07080000040d7fae */ /* 0x0005e2000e901d46 */
[----:B------:R-:W-:Y:S01]  /*aaf0*/  IMAD.X R3, R0, 0x1, R14, P0 ;  /* 0x0000000100037824 */ /* 0x000fe200000e060e */
[----:B---3--:R-:W-:Y:S04]  /*ab00*/  ISETP.GT.AND P0, PT, R12, 0x7f, PT ;  /* 0x0000007f0c00780c */ /* 0x008fe80003f04270 */
[----:B------:R2:W-:Y:S09]  /*ab10*/  LDGSTS.E.BYPASS.LTC128B.128 [R13+0x8880], [R2.64], !P2 ;  /* 0x08880000020d7fae */ /* 0x0005f2000d101d46 */
[----:B------:R-:W-:-:S05]  /*ab20*/  @P0 BRA `(.L_x_1150) ;  /* 0x000001b000000947 */ /* 0x000fca0003800000 */
[----:B------:R-:W-:-:S05]  /*ab30*/  BRA.DIV ~URZ, `(.L_x_1151) ;  /* 0x0000a1d27f007947 */ /* 0x000fca000b800000 */
[----:B--2---:R2:W3:Y:S04]  /*ab40*/  SHFL.IDX PT, R4, R6, 0x1, 0x181f ;  /* 0x00381f0006047f89 */ /* 0x0044e800000e0000 */
[----:B------:R2:W4:Y:S02]  /*ab50*/  SHFL.IDX PT, R0, R7, 0x1, 0x181f ;  /* 0x00381f0007007f89 */ /* 0x00052400000e0000 */
.L_x_1242:
        /* <DEDUP_REMOVED lines=24> */
.L_x_1150:
[----:B------:R-:W-:Y:S05]  /*ace0*/  BSYNC B0 ;  /* 0x0000000000007941 */ /* 0x000fea0003800000 */
.L_x_1149:
[----:B------:R-:W0:Y:S01]  /*acf0*/  LDGDEPBAR ;  /* 0x00000000000079af */ /* 0x000e220000000000 */
[----:B------:R-:W-:Y:S01]  /*ad00*/  WARPSYNC 0xffffffff ;  /* 0xffffffff00007948 */ /* 0x000fe20003800000 */
[C---:B-123--:R-:W-:Y:S01]  /*ad10*/  HMMA.16816.F32.BF16 R4, R164.reuse, R8, RZ ;  /* 0x00000008a404723c */ /* 0x04efe200000418ff */
[----:B------:R-:W-:Y:S03]  /*ad20*/  BSSY B0, `(.L_x_1152) ;  /* 0x00000f6000007945 */ /* 0x000fe60003800000 */
[----:B------:R-:W2:Y:S04]  /*ad30*/  LDL R0, [R1] ;  /* 0x0000000001007983 */ /* 0x000ea80000100800 */
[C---:B------:R-:W-:Y:S02]  /*ad40*/  HMMA.16816.F32.BF16 R8, R164.reuse, R10, RZ ;  /* 0x0000000aa408723c */ /* 0x040fe400000418ff */
[----:B------:R-:W3:Y:S06]  /*ad50*/  LDL R3, [R1+0x4] ;  /* 0x0000040001037983 */ /* 0x000eec0000100800 */
[C---:B------:R-:W-:Y:S01]  /*ad60*/  HMMA.16816.F32.BF16 R12, R164.reuse, R16, RZ ;  /* 0x00000010a40c723c */ /* 0x040fe200000418ff */
[----:B------:R-:W4:Y:S07]  /*ad70*/  LDL R2, [R1+0x8] ;  /* 0x0000080001027983 */ /* 0x000f2e0000100800 */
        /* <DEDUP_REMOVED lines=8> */
[----:B------:R-:W5:Y:S07]  /*ae00*/  LDSM.16.M88.4 R172, [R242+0x800] ;  /* 0x00080000f2ac783b */ /* 0x000f6e0000000200 */
[C---:B------:R-:W-:Y:S08]  /*ae10*/  HMMA.16816.F32.BF16 R20, R168.reuse, R176, R20 ;  /* 0x000000b0a814723c */ /* 0x040ff00000041814 */
[----:B------:R-:W-:Y:S01]  /*ae20*/  HMMA.16816.F32.BF16 R24, R168, R178, R24 ;  /* 0x000000b2a818723c */ /* 0x000fe20000041818 */
[----:B------:R-:W5:Y:S07]  /*ae30*/  LDSM.16.M88.4 R176, [R242+0x1000] ;  /* 0x00100000f2b0783b */ /* 0x000f6e0000000200 */
[C---:B-1----:R-:W-:Y:S08]  /*ae40*/  HMMA.16816.F32.BF16 R4, R184.reuse, R136, R4 ;  /* 0x00000088b804723c */ /* 0x042ff00000041804 */
[C---:B------:R-:W-:Y:S01]  /*ae50*/  HMMA.16816.F32.BF16 R8, R184.reuse, R138, R8 ;  /* 0x0000008ab808723c */ /* 0x040fe20000041808 */
[----:B------:R-:W1:Y:S07]  /*ae60*/  LDSM.16.M88.4 R136, [R241] ;  /* 0x00000000f188783b */ /* 0x000e6e0000000200 */
[C---:B-----5:R-:W-:Y:S08]  /*ae70*/  HMMA.16816.F32.BF16 R12, R184.reuse, R172, R12 ;  /* 0x000000acb80c723c */ /* 0x060ff0000004180c */
[C---:B------:R-:W-:Y:S01]  /*ae80*/  HMMA.16816.F32.BF16 R16, R184.reuse, R174, R16 ;  /* 0x000000aeb810723c */ /* 0x040fe20000041810 */
[----:B------:R-:W5:Y:S07]  /*ae90*/  LDSM.16.M88.4 R172, [R241+0x800] ;  /* 0x00080000f1ac783b */ /* 0x000f6e0000000200 */
[C---:B------:R-:W-:Y:S08]  /*aea0*/  HMMA.16816.F32.BF16 R20, R184.reuse, R176, R20 ;  /* 0x000000b0b814723c */ /* 0x040ff00000041814 */
[----:B------:R-:W-:Y:S01]  /*aeb0*/  HMMA.16816.F32.BF16 R24, R184, R178, R24 ;  /* 0x000000b2b818723c */ /* 0x000fe20000041818 */
[----:B------:R-:W5:Y:S07]  /*aec0*/  LDSM.16.M88.4 R176, [R241+0x1000] ;  /* 0x00100000f1b0783b */ /* 0x000f6e0000000200 */
[C---:B-1----:R-:W-:Y:S08]  /*aed0*/  HMMA.16816.F32.BF16 R4, R188.reuse, R136, R4 ;  /* 0x00000088bc04723c */ /* 0x042ff00000041804 */
[C---:B------:R-:W-:Y:S01]  /*aee0*/  HMMA.16816.F32.BF16 R8, R188.reuse, R138, R8 ;  /* 0x0000008abc08723c */ /* 0x040fe20000041808 */
[----:B------:R-:W1:Y:S07]  /*aef0*/  LDSM.16.M88.4 R136, [R240+0x1800] ;  /* 0x00180000f088783b */ /* 0x000e6e0000000200 */
        /* <DEDUP_REMOVED lines=11> */
[----:B------:R-:W5:Y:S07]  /*afb0*/  LDSM.16.M88.4 R172, [R248] ;  /* 0x00000000f8ac783b */ /* 0x000f6e0000000200 */
[C---:B------:R-:W-:Y:S08]  /*afc0*/  HMMA.16816.F32.BF16 R20, R192.reuse, R176, R20 ;  /* 0x000000b0c014723c */ /* 0x040ff00000041814 */
[----:B------:R-:W-:Y:S01]  /*afd0*/  HMMA.16816.F32.BF16 R24, R192, R178, R24 ;  /* 0x000000b2c018723c */ /* 0x000fe20000041818 */
[----:B------:R-:W5:Y:S07]  /*afe0*/  LDSM.16.M88.4 R176, [R249] ;  /* 0x00000000f9b0783b */ /* 0x000f6e0000000200 */
        /* <DEDUP_REMOVED lines=8> */
[----:B------:R-:W2:Y:S07]  /*b070*/  LDSM.16.M88.4 R176, [R242+0x2800] ;  /* 0x00280000f2b0783b */ /* 0x000eae0000000200 */
[C---:B-1----:R-:W-:Y:S08]  /*b080*/  HMMA.16816.F32.BF16 R4, R200.reuse, R136, R4 ;  /* 0x00000088c804723c */ /* 0x042ff00000041804 */
[C---:B------:R-:W-:Y:S01]  /*b090*/  HMMA.16816.F32.BF16 R8, R200.reuse, R138, R8 ;  /* 0x0000008ac808723c */ /* 0x040fe20000041808 */
[----:B------:R-:W1:Y:S07]  /*b0a0*/  LDSM.16.M88.4 R136, [R241+0x1800] ;  /* 0x00180000f188783b */ /* 0x000e6e0000000200 */
[C---:B-----5:R-:W-:Y:S08]  /*b0b0*/  HMMA.16816.F32.BF16 R12, R200.reuse, R172, R12 ;  /* 0x000000acc80c723c */ /* 0x060ff0000004180c */
[C---:B------:R-:W-:Y:S01]  /*b0c0*/  HMMA.16816.F32.BF16 R16, R200.reuse, R174, R16 ;  /* 0x000000aec810723c */ /* 0x040fe20000041810 */
[----:B------:R-:W5:Y:S07]  /*b0d0*/  LDSM.16.M88.4 R172, [R241+0x2000] ;  /* 0x00200000f1ac783b */ /* 0x000f6e0000000200 */
[C---:B--2---:R-:W-:Y:S08]  /*b0e0*/  HMMA.16816.F32.BF16 R20, R200.reuse, R176, R20 ;  /* 0x000000b0c814723c */ /* 0x044ff00000041814 */
        /* <DEDUP_REMOVED lines=13> */
[----:B------:R1:W3:Y:S07]  /*b1c0*/  LDSM.16.M88.4 R136, [R0] ;  /* 0x000000000088783b */ /* 0x0002ee0000000200 */
[C---:B-----5:R-:W-:Y:S08]  /*b1d0*/  HMMA.16816.F32.BF16 R12, R208.reuse, R172, R12 ;  /* 0x000000acd00c723c */ /* 0x060ff0000004180c */
[C---:B------:R-:W-:Y:S01]  /*b1e0*/  HMMA.16816.F32.BF16 R16, R208.reuse, R174, R16 ;  /* 0x000000aed010723c */ /* 0x040fe20000041810 */
[----:B------:R-:W5:Y:S07]  /*b1f0*/  LDSM.16.M88.4 R172, [R251] ;  /* 0x00000000fbac783b */ /* 0x000f6e0000000200 */
[C---:B--2---:R-:W-:Y:S01]  /*b200*/  HMMA.16816.F32.BF16 R20, R208.reuse, R176, R20 ;  /* 0x000000b0d014723c */ /* 0x044fe20000041814 */
[----:B-1----:R-:W2:Y:S07]  /*b210*/  LDL R0, [R1+0xc] ;  /* 0x00000c0001007983 */ /* 0x002eae0000100800 */
[----:B------:R-:W-:Y:S01]  /*b220*/  HMMA.16816.F32.BF16 R24, R208, R178, R24 ;  /* 0x000000b2d018723c */ /* 0x000fe20000041818 */
[----:B------:R-:W1:Y:S07]  /*b230*/  LDSM.16.M88.4 R176, [R252] ;  /* 0x00000000fcb0783b */ /* 0x000e6e0000000200 */
[C---:B---3--:R-:W-:Y:S08]  /*b240*/  HMMA.16816.F32.BF16 R4, R212.reuse, R136, R4 ;  /* 0x00000088d404723c */ /* 0x048ff00000041804 */
[C---:B------:R-:W-:Y:S01]  /*b250*/  HMMA.16816.F32.BF16 R8, R212.reuse, R138, R8 ;  /* 0x0000008ad408723c */ /* 0x040fe20000041808 */
[----:B------:R-:W3:Y:S07]  /*b260*/  LDSM.16.M88.4 R136, [R242+0x3000] ;  /* 0x00300000f288783b */ /* 0x000eee0000000200 */
        /* <DEDUP_REMOVED lines=22> */
[----:B------:R-:W-:Y:S08]  /*b3d0*/  HMMA.16816.F32.BF16 R24, R220, R178, R24 ;  /* 0x000000b2dc18723c */ /* 0x000ff00000041818 */
[C---:B---3--:R-:W-:Y:S08]  /*b3e0*/  HMMA.16816.F32.BF16 R4, R224.reuse, R136, R4 ;  /* 0x00000088e004723c */ /* 0x048ff00000041804 */
[C---:B------:R-:W-:Y:S01]  /*b3f0*/  HMMA.16816.F32.BF16 R8, R224.reuse, R138, R8 ;  /* 0x0000008ae008723c */ /* 0x040fe20000041808 */
[----:B------:R-:W1:Y:S07]  /*b400*/  LDSM.16.M88.4 R136, [R240+0x5800] ;  /* 0x00580000f088783b */ /* 0x000e6e0000000200 */
[C---:B-----5:R-:W-:Y:S08]  /*b410*/  HMMA.16816.F32.BF16 R12, R224.reuse, R172, R12 ;  /* 0x000000ace00c723c */ /* 0x060ff0000004180c */
[C---:B------:R-:W-:Y:S01]  /*b420*/  HMMA.16816.F32.BF16 R16, R224.reuse, R174, R16 ;  /* 0x000000aee010723c */ /* 0x040fe20000041810 */
[----:B----4-:R-:W-:Y:S07]  /*b430*/  LDSM.16.M88.4 R172, [R2] ;  /* 0x0000000002ac783b */ /* 0x010fee0000000200 */
[C---:B-1----:R-:W-:Y:S08]  /*b440*/  HMMA.16816.F32.BF16 R20, R224.reuse, R136, R20 ;  /* 0x00000088e014723c */ /* 0x042ff00000041814 */
[----:B------:R-:W-:Y:S01]  /*b450*/  HMMA.16816.F32.BF16 R24, R224, R138, R24 ;  /* 0x0000008ae018723c */ /* 0x000fe20000041818 */
[----:B------:R-:W-:Y:S06]  /*b460*/  LDSM.16.M88.4 R136, [R3] ;  /* 0x000000000388783b */ /* 0x000fec0000000200 */
[----:B--2---:R1:W2:Y:S06]  /*b470*/  LDSM.16.M88.4 R176, [R0] ;  /* 0x0000000000b0783b */ /* 0x0042ac0000000200 */
        /* <DEDUP_REMOVED lines=31> */
[----:B------:R-:W-:Y:S02]  /*b670*/  IMAD.MOV.U32 R136, RZ, RZ, RZ ;  /* 0x000000ffff887224 */ /* 0x000fe400078e00ff */
[----:B------:R-:W-:Y:S01]  /*b680*/  IMAD.MOV.U32 R3, RZ, RZ, c[0x0][0x2b8] ;  /* 0x0000ae00ff037624 */ /* 0x000fe200078e00ff */
[----:B------:R-:W3:Y:S04]  /*b690*/  LDL R0, [R1+0x68] ;  /* 0x0000680001007983 */ /* 0x000ee80000100800 */
[----:B------:R-:W-:Y:S01]  /*b6a0*/  ISETP.NE.AND P1, PT, R3, 0x1, PT ;  /* 0x000000010300780c */ /* 0x000fe20003f25270 */
[----:B------:R-:W4:Y:S04]  /*b6b0*/  LDL.64 R172, [R1+0x80] ;  /* 0x0000800001ac7983 */ /* 0x000f280000100a00 */
[----:B------:R-:W5:Y:S04]  /*b6c0*/  LDL R181, [R1+0x90] ;  /* 0x0000900001b57983 */ /* 0x000f680000100800 */
[----:B------:R-:W4:Y:S04]  /*b6d0*/  LDL.64 R182, [R1+0x78] ;  /* 0x0000780001b67983 */ /* 0x000f280000100a00 */
[----:B------:R-:W5:Y:S01]  /*b6e0*/  LDL R137, [R1+0x74] ;  /* 0x0000740001897983 */ /* 0x000f620000100800 */
        /* <DEDUP_REMOVED lines=10> */
[----:B------:R-:W1:Y:S03]  /*b790*/  S2R R181, SR_TID.X ;  /* 0x0000000000b57919 */ /* 0x000e660000002100 */
        /* <DEDUP_REMOVED lines=24> */
.L_x_1243:
[----:B------:R-:W-:-:S05]  /*b920*/  BRA.DIV ~URZ, `(.L_x_1155) ;  /* 0x000095127f007947 */ /* 0x000fca000b800000 */
[----:B------:R3:W4:Y:S02]  /*b930*/  SHFL.IDX PT, R0, R172, RZ, 0x181f ;  /* 0x00181fffac007589 */ /* 0x00072400000e0000 */
.L_x_1244:
        /* <DEDUP_REMOVED lines=8> */
[----:B------:R-:W2:Y:S01]  /*b9c0*/  LDL R174, [R1+0x48] ;  /* 0x0000480001ae7983 */ /* 0x000ea20000100800 */
[----:B-----5:R-:W-:Y:S05]  /*b9d0*/  @P0 IADD3 R138, P1, R0, R138, RZ ;  /* 0x0000008a008a0210 */ /* 0x020fea0007f3e0ff */
[----:B---3--:R-:W-:Y:S01]  /*b9e0*/  @P0 IMAD.X R139, R132, 0x1, R3, P1 ;  /* 0x00000001848b0824 */ /* 0x008fe200008e0603 */
[----:B----4-:R-:W-:Y:S05]  /*b9f0*/  @P0 IADD3 R2, P1, R0, R2, RZ ;  /* 0x0000000200020210 */ /* 0x010fea0007f3e0ff */
[----:B--2---:R-:W-:Y:S01]  /*ba00*/  @P0 IMAD.X R3, R132, 0x1, R178, P1 ;  /* 0x0000000184030824 */ /* 0x004fe200008e06b2 */
[----:B------:R-:W-:Y:S01]  /*ba10*/  @!PT LDS RZ, [RZ] ;  /* 0x00000000fffff984 */ /* 0x000fe20000000800 */
[----:B------:R-:W-:Y:S01]  /*ba20*/  @!PT LDS RZ, [RZ] ;  /* 0x00000000fffff984 */ /* 0x000fe20000000800 */
[----:B------:R-:W-:Y:S01]  /*ba30*/  @!PT LDS RZ, [RZ] ;  /* 0x00000000fffff984 */ /* 0x000fe20000000800 */
[----:B------:R2:W-:Y:S04]  /*ba40*/  @P0 LDGSTS.E.BYPASS.LTC128B.128 [R173+0x14080], [R138.64], !P4 ;  /* 0x140800008aad0fae */ /* 0x0005e8000e101d46 */
[----:B------:R3:W-:Y:S02]  /*ba50*/  @P0 LDGSTS.E.BYPASS.LTC128B.128 [R173+0x15880], [R2.64], !P3 ;  /* 0x1588000002ad0fae */ /* 0x0007e4000d901d46 */
[----:B---3--:R-:W-:Y:S05]  /*ba60*/  @P0 IADD3 R2, P1, R0, R177, RZ ;  /* 0x000000b100020210 */ /* 0x008fea0007f3e0ff */
[----:B------:R-:W-:Y:S05]  /*ba70*/  @P0 IMAD.X R3, R132, 0x1, R176, P1 ;  /* 0x0000000184030824 */ /* 0x000fea00008e06b0 */
[----:B------:R3:W-:Y:S02]  /*ba80*/  @P0 LDGSTS.E.BYPASS.LTC128B.128 [R173+0x17080], [R2.64], !P5 ;  /* 0x1708000002ad0fae */ /* 0x0007e4000e901d46 */
[----:B---3--:R-:W-:Y:S05]  /*ba90*/  @P0 IADD3 R2, P1, R0, R175, RZ ;  /* 0x000000af00020210 */ /* 0x008fea0007f3e0ff */
[----:B------:R-:W-:Y:S05]  /*baa0*/  @P0 IMAD.X R3, R132, 0x1, R174, P1 ;  /* 0x0000000184030824 */ /* 0x000fea00008e06ae */
[----:B------:R2:W-:Y:S01]  /*bab0*/  @P0 LDGSTS.E.BYPASS.LTC128B.128 [R173+0x18880], [R2.64], !P2 ;  /* 0x1888000002ad0fae */ /* 0x0005e2000d101d46 */
[----:B------:R-:W-:Y:S01]  /*bac0*/  ISETP.GE.AND P0, PT, R136, 0x21, PT ;  /* 0x000000218800780c */ /* 0x000fe20003f06270 */
[----:B------:R-:W-:-:S06]  /*bad0*/  BRA.DIV ~URZ, `(.L_x_1156) ;  /* 0x000093c27f007947 */ /* 0x000fcc000b800000 */
[----:B------:R3:W4:Y:S04]  /*bae0*/  SHFL.IDX PT, R132, R137, 0x1, 0x181f ;  /* 0x00381f0089847f89 */ /* 0x00072800000e0000 */
[----:B------:R3:W1:Y:S02]  /*baf0*/  SHFL.IDX PT, R0, R172, 0x1, 0x181f ;  /* 0x00381f00ac007f89 */ /* 0x00066400000e0000 */
.L_x_1245:
[----:B--2---:R-:W2:Y:S04]  /*bb00*/  LDL R2, [R1+0x104] ;  /* 0x0001040001027983 */ /* 0x004ea80000100800 */
[----:B------:R-:W5:Y:S04]  /*bb10*/  LDL R175, [R1+0x3c] ;  /* 0x00003c0001af7983 */ /* 0x000f680000100800 */
[----:B---3--:R-:W3:Y:S04]  /*bb20*/  LDL R138, [R1+0x28] ;  /* 0x00002800018a7983 */ /* 0x008ee80000100800 */
[----:B----4-:R-:W4:Y:S04]  /*bb30*/  LDL R174, [R1+0x108] ;  /* 0x0001080001ae7983 */ /* 0x010f280000100800 */
[----:B-1----:R-:W4:Y:S04]  /*bb40*/  LDL R137, [R1+0x40] ;  /* 0x0000400001897983 */ /* 0x002f280000100800 */
[----:B------:R-:W4:Y:S04]  /*bb50*/  LDL R136, [R1+0x100] ;  /* 0x0001000001887983 */ /* 0x000f280000100800 */
[----:B------:R-:W4:Y:S04]  /*bb60*/  LDL R173, [R1+0x44] ;  /* 0x0000440001ad7983 */ /* 0x000f280000100800 */
[----:B------:R-:W4:Y:S04]  /*bb70*/  LDL R172, [R1+0xfc] ;  /* 0x0000fc0001ac7983 */ /* 0x000f280000100800 */
[----:B------:R-:W4:Y:S01]  /*bb80*/  LDL R139, [R1+0x48] ;  /* 0x00004800018b7983 */ /* 0x000f220000100800 */
[----:B--2---:R-:W-:Y:S05]  /*bb90*/  @P0 IADD3 R2, P1, R0, R2, RZ ;  /* 0x0000000200020210 */ /* 0x004fea0007f3e0ff */
[----:B-----5:R-:W-:Y:S05]  /*bba0*/  @P0 IMAD.X R3, R132, 0x1, R175, P1 ;  /* 0x0000000184030824 */ /* 0x020fea00008e06af */
[----:B------:R-:W-:Y:S01]  /*bbb0*/  @!PT LDS RZ, [RZ] ;  /* 0x00000000fffff984 */ /* 0x000fe20000000800 */
[----:B------:R-:W-:Y:S01]  /*bbc0*/  @!PT LDS RZ, [RZ] ;  /* 0x00000000fffff984 */ /* 0x000fe20000000800 */
[----:B------:R-:W-:Y:S01]  /*bbd0*/  @!PT LDS RZ, [RZ] ;  /* 0x00000000fffff984 */ /* 0x000fe20000000800 */
[----:B---3--:R4:W-:Y:S02]  /*bbe0*/  @P0 LDGSTS.E.BYPASS.LTC128B.128 [R138+0x15080], [R2.64], !P4 ;  /* 0x15080000028a0fae */ /* 0x0089e4000e101d46 */
[----:B----4-:R-:W-:Y:S05]  /*bbf0*/  @P0 IADD3 R2, P1, R0, R174, RZ ;  /* 0x000000ae00020210 */ /* 0x010fea0007f3e0ff */
[----:B------:R-:W-:Y:S01]  /*bc00*/  @P0 IMAD.X R3, R132, 0x1, R137, P1 ;  /* 0x0000000184030824 */ /* 0x000fe200008e0689 */
[----:B------:R-:W-:Y:S04]  /*bc10*/  @P0 IADD3 R136, P1, R0, R136, RZ ;  /* 0x0000008800880210 */ /* 0x000fe80007f3e0ff */
[----:B------:R1:W-:Y:S01]  /*bc20*/  @P0 LDGSTS.E.BYPASS.LTC128B.128 [R138+0x16880], [R2.64], !P3 ;  /* 0x16880000028a0fae */ /* 0x0003e2000d901d46 */
[----:B------:R-:W-:Y:S05]  /*bc30*/  @P0 IMAD.X R137, R132, 0x1, R173, P1 ;  /* 0x0000000184890824 */ /* 0x000fea00008e06ad */
[----:B------:R2:W-:Y:S01]  /*bc40*/  @P0 LDGSTS.E.BYPASS.LTC128B.128 [R138+0x18080], [R136.64], !P5 ;  /* 0x18080000888a0fae */ /* 0x0005e2000e901d46 */
[----:B-1----:R-:W-:Y:S05]  /*bc50*/  @P0 IADD3 R2, P1, R0, R172, RZ ;  /* 0x000000ac00020210 */ /* 0x002fea0007f3e0ff */
[----:B------:R-:W-:Y:S05]  /*bc60*/  @P0 IMAD.X R3, R132, 0x1, R139, P1 ;  /* 0x0000000184030824 */ /* 0x000fea00008e068b */
[----:B------:R2:W-:Y:S03]  /*bc70*/  @P0 LDGSTS.E.BYPASS.LTC128B.128 [R138+0x19880], [R2.64], !P2 ;  /* 0x19880000028a0fae */ /* 0x0005e6000d101d46 */
.L_x_1153:
[----:B------:R-:W-:Y:S05]  /*bc80*/  BSYNC B0 ;  /* 0x0000000000007941 */ /* 0x000fea0003800000 */
.L_x_1152:
        /* <DEDUP_REMOVED lines=27> */
.L_x_1246:
[----:B-12---:R-:W-:Y:S01]  /*be40*/  FMNMX.FTZ R132, R132, R0, !PT ;  /* 0x0000000084847209 */ /* 0x006fe20007810000 */
[----:B------:R-:W-:-:S05]  /*be50*/  BRA.DIV ~URZ, `(.L_x_1158) ;  /* 0x000091427f007947 */ /* 0x000fca000b800000 */
[----:B------:R-:W1:Y:S02]  /*be60*/  SHFL.BFLY PT, R0, R132, 0x1, 0x1f ;  /* 0x0c201f0084007f89 */ /* 0x000e6400000e0000 */
[----:B-1----:R-:W-:Y:S02]  /*be70*/  FMNMX.FTZ R134, R132, R0, !PT ;  /* 0x0000000084867209 */ /* 0x002fe40007810000 */
[----:B------:R-:W1:Y:S02]  /*be80*/  SHFL.BFLY PT, R0, R136, 0x2, 0x1f ;  /* 0x0c401f0088007f89 */ /* 0x000e6400000e0000 */
[----:B-1----:R-:W-:Y:S05]  /*be90*/  FMNMX.FTZ R132, R136, R0, !PT ;  /* 0x0000000088847209 */ /* 0x002fea0007810000 */
[----:B------:R1:W2:Y:S02]  /*bea0*/  SHFL.BFLY PT, R0, R132, 0x1, 0x1f ;  /* 0x0c201f0084007f89 */ /* 0x0002a400000e0000 */
.L_x_1247:
[----:B------:R-:W3:Y:S01]  /*beb0*/  LDL.LU R137, [R1+0x54] ;  /* 0x0000540001897983 */ /* 0x000ee20000300800 */
[----:B--2---:R-:W-:Y:S01]  /*bec0*/  FMNMX.FTZ R3, R0, R132, !PT ;  /* 0x0000008400037209 */ /* 0x004fe20007810000 */
[C---:B------:R-:W-:Y:S01]  /*bed0*/  FADD.FTZ R0, -R134.reuse, R135 ;  /* 0x0000008786007221 */ /* 0x040fe20000010100 */
[----:B------:R-:W-:Y:S01]  /*bee0*/  WARPSYNC 0xffffffff ;  /* 0xffffffff00007948 */ /* 0x000fe20003800000 */
[----:B-1----:R-:W-:Y:S02]  /*bef0*/  FMUL.FTZ R132, R134, c[0x0][0x2d0] ;  /* 0x0000b40086847a20 */ /* 0x002fe40000410000 */
        /* <DEDUP_REMOVED lines=14> */
[----:B------:R-:W1:Y:S01]  /*bfe0*/  MUFU.EX2 R8, R135 ;  /* 0x0000008700087308 */ /* 0x000e620000000800 */
[----:B------:R-:W-:Y:S09]  /*bff0*/  FFMA.FTZ R132, R25, c[0x0][0x2d0], -R132 ;  /* 0x0000b40019847a23 */ /* 0x000ff20000010884 */
[----:B------:R-:W-:Y:S10]  /*c000*/  MUFU.EX2 R13, R5 ;  /* 0x00000005000d7308 */ /* 0x000ff40000000800 */
[----:B------:R2:W4:Y:S10]  /*c010*/  MUFU.EX2 R12, R4 ;  /* 0x00000004000c7308 */ /* 0x0005340000000800 */
[----:B------:R-:W-:Y:S01]  /*c020*/  MUFU.EX2 R132, R132 ;  /* 0x0000008400847308 */ /* 0x000fe20000000800 */
[----:B--2---:R-:W-:Y:S04]  /*c030*/  FMUL.FTZ R4, R3, c[0x0][0x2d0] ;  /* 0x0000b40003047a20 */ /* 0x004fe80000410000 */
        /* <DEDUP_REMOVED lines=12> */
[----:B-1----:R-:W-:Y:S01]  /*c100*/  F2FP.BF16.PACK_AB R136, R8, R9 ;  /* 0x000000090888723e */ /* 0x002fe200000010ff */
[C---:B------:R-:W-:Y:S01]  /*c110*/  FMUL.FTZ R20, R2.reuse, R144 ;  /* 0x0000009002147220 */ /* 0x040fe20000410000 */
[----:B------:R-:W-:Y:S01]  /*c120*/  MOV R144, R139 ;  /* 0x0000008b00907202 */ /* 0x000fe20000000f00 */
[C---:B------:R-:W-:Y:S01]  /*c130*/  FMUL.FTZ R9, R2.reuse, R157 ;  /* 0x0000009d02097220 */ /* 0x040fe20000410000 */
[----:B------:R-:W2:Y:S01]  /*c140*/  LDL.LU R139, [R1+0x50] ;  /* 0x00005000018b7983 */ /* 0x000ea20000300800 */
[----:B------:R-:W-:Y:S01]  /*c150*/  MOV R157, R21 ;  /* 0x00000015009d7202 */ /* 0x000fe20000000f00 */
[----:B------:R-:W-:Y:S01]  /*c160*/  FMUL.FTZ R21, R2, R145 ;  /* 0x0000009102157220 */ /* 0x000fe20000410000 */
[----:B----4-:R-:W-:Y:S01]  /*c170*/  F2FP.BF16.PACK_AB R138, R12, R13 ;  /* 0x0000000d0c8a723e */ /* 0x010fe200000010ff */
[----:B------:R-:W3:Y:S01]  /*c180*/  LDL R145, [R1+0x10] ;  /* 0x0000100001917983 */ /* 0x000ee20000100800 */
[----:B------:R-:W-:Y:S01]  /*c190*/  FADD.FTZ R5, R8, R0 ;  /* 0x0000000008057221 */ /* 0x000fe20000010000 */
[----:B------:R-:W-:Y:S01]  /*c1a0*/  MUFU.EX2 R137, R6 ;  /* 0x0000000600897308 */ /* 0x000fe20000000800 */
[----:B------:R-:W-:Y:S02]  /*c1b0*/  FADD.FTZ R0, -R3, R133 ;  /* 0x0000008503007221 */ /* 0x000fe40000010100 */
[----:B------:R-:W-:Y:S02]  /*c1c0*/  FMUL.FTZ R25, R2, R141 ;  /* 0x0000008d02197220 */ /* 0x000fe40000410000 */
[----:B------:R-:W-:Y:S02]  /*c1d0*/  FMUL.FTZ R0, R0, c[0x0][0x2d0] ;  /* 0x0000b40000007a20 */ /* 0x000fe40000410000 */
[C---:B------:R-:W-:Y:S01]  /*c1e0*/  FMUL.FTZ R8, R2.reuse, R156 ;  /* 0x0000009c02087220 */ /* 0x040fe20000410000 */
[----:B------:R-:W-:Y:S01]  /*c1f0*/  MOV R156, R24 ;  /* 0x00000018009c7202 */ /* 0x000fe20000000f00 */
[----:B------:R-:W-:Y:S02]  /*c200*/  FMUL.FTZ R24, R2, R140 ;  /* 0x0000008c02187220 */ /* 0x000fe40000410000 */
[----:B------:R-:W1:Y:S01]  /*c210*/  MUFU.EX2 R0, R0 ;  /* 0x0000000000007308 */ /* 0x000e620000000800 */
[----:B------:R-:W-:Y:S02]  /*c220*/  FADD.FTZ R5, R13, R5 ;  /* 0x000000050d057221 */ /* 0x000fe40000010000 */
[----:B------:R-:W-:Y:S02]  /*c230*/  FFMA.FTZ R133, R10, c[0x0][0x2d0], -R4 ;  /* 0x0000b4000a857a23 */ /* 0x000fe40000010804 */
[----:B------:R-:W-:Y:S02]  /*c240*/  FADD.FTZ R181, R12, R5 ;  /* 0x000000050cb57221 */ /* 0x000fe40000010000 */
[C---:B------:R-:W-:Y:S01]  /*c250*/  FMUL.FTZ R4, R2.reuse, R160 ;  /* 0x000000a002047220 */ /* 0x040fe20000410000 */
[----:B------:R-:W-:Y:S01]  /*c260*/  MOV R160, R17 ;  /* 0x0000001100a07202 */ /* 0x000fe20000000f00 */
[C---:B------:R-:W-:Y:S02]  /*c270*/  FMUL.FTZ R12, R2.reuse, R152 ;  /* 0x00000098020c7220 */ /* 0x040fe40000410000 */
[C---:B------:R-:W-:Y:S01]  /*c280*/  FMUL.FTZ R13, R2.reuse, R153 ;  /* 0x00000099020d7220 */ /* 0x040fe20000410000 */
[----:B------:R-:W-:Y:S01]  /*c290*/  MUFU.EX2 R152, R133 ;  /* 0x0000008500987308 */ /* 0x000fe20000000800 */
[C---:B------:R-:W-:Y:S02]  /*c2a0*/  FMUL.FTZ R17, R2.reuse, R149 ;  /* 0x0000009502117220 */ /* 0x040fe40000410000 */
[C---:B------:R-:W-:Y:S01]  /*c2b0*/  FMUL.FTZ R5, R2.reuse, R161 ;  /* 0x000000a102057220 */ /* 0x040fe20000410000 */
[----:B------:R-:W-:Y:S01]  /*c2c0*/  MOV R161, R16 ;  /* 0x0000001000a17202 */ /* 0x000fe20000000f00 */
[C---:B------:R-:W-:Y:S02]  /*c2d0*/  FMUL.FTZ R16, R2.reuse, R148 ;  /* 0x0000009402107220 */ /* 0x040fe40000410000 */
[C---:B------:R-:W-:Y:S02]  /*c2e0*/  FMUL.FTZ R28, R2.reuse, R28 ;  /* 0x0000001c021c7220 */ /* 0x040fe40000410000 */
[C---:B------:R-:W-:Y:S01]  /*c2f0*/  FMUL.FTZ R29, R2.reuse, R29 ;  /* 0x0000001d021d7220 */ /* 0x040fe20000410000 */
[----:B------:R4:W-:Y:S01]  /*c300*/  MUFU.EX2 R149, R7 ;  /* 0x0000000700957308 */ /* 0x0009e20000000800 */
[----:B------:R-:W-:Y:S02]  /*c310*/  FMUL.FTZ R32, R2, R32 ;  /* 0x0000002002207220 */ /* 0x000fe40000410000 */
[C---:B-1----:R-:W-:Y:S02]  /*c320*/  FMUL.FTZ R26, R0.reuse, R142 ;  /* 0x0000008e001a7220 */ /* 0x042fe40000410000 */
[C---:B------:R-:W-:Y:S02]  /*c330*/  FMUL.FTZ R27, R0.reuse, R143 ;  /* 0x0000008f001b7220 */ /* 0x040fe40000410000 */
[----:B------:R-:W1:Y:S01]  /*c340*/  LDSM.16.MT88.4 R140, [R243] ;  /* 0x00000000f38c783b */ /* 0x000e620000004200 */
[C---:B------:R-:W-:Y:S01]  /*c350*/  FMUL.FTZ R6, R0.reuse, R162 ;  /* 0x000000a200067220 */ /* 0x040fe20000410000 */
[----:B------:R-:W-:Y:S01]  /*c360*/  MOV R162, R157 ;  /* 0x0000009d00a27202 */ /* 0x000fe20000000f00 */
[----:B------:R-:W-:Y:S01]  /*c370*/  MUFU.EX2 R153, R135 ;  /* 0x0000008700997308 */ /* 0x000fe20000000800 */
        /* <DEDUP_REMOVED lines=10> */
[C---:B------:R-:W-:Y:S02]  /*c420*/  FMUL.FTZ R23, R0.reuse, R147 ;  /* 0x0000009300177220 */ /* 0x040fe40000410000 */
[C---:B----4-:R-:W-:Y:S02]  /*c430*/  FMUL.FTZ R7, R0.reuse, R163 ;  /* 0x000000a300077220 */ /* 0x050fe40000410000 */
[C---:B------:R-:W-:Y:S02]  /*c440*/  FMUL.FTZ R22, R0.reuse, R146 ;  /* 0x0000009200167220 */ /* 0x040fe40000410000 */
[C---:B------:R-:W-:Y:S01]  /*c450*/  FMUL.FTZ R30, R0.reuse, R30 ;  /* 0x0000001e001e7220 */ /* 0x040fe20000410000 */
[----:B------:R-:W-:Y:S01]  /*c460*/  MUFU.EX2 R146, R175 ;  /* 0x000000af00927308 */ /* 0x000fe20000000800 */
[----:B------:R-:W-:Y:S02]  /*c470*/  FMUL.FTZ R31, R0, R31 ;  /* 0x0000001f001f7220 */ /* 0x000fe40000410000 */
        /* <DEDUP_REMOVED lines=22> */
[----:B------:R-:W4:Y:S01]  /*c5e0*/  MUFU.EX2 R155, R172 ;  /* 0x000000ac009b7308 */ /* 0x000f220000000800 */
        /* <DEDUP_REMOVED lines=11> */
[----:B------:R4:W-:Y:S01]  /*c6a0*/  MUFU.EX2 R179, R182 ;  /* 0x000000b600b37308 */ /* 0x0009e20000000800 */
        /* <DEDUP_REMOVED lines=12> */
[----:B----4-:R-:W-:Y:S01]  /*c770*/  MOV R182, R155 ;  /* 0x0000009b00b67202 */ /* 0x010fe20000000f00 */
        /* <DEDUP_REMOVED lines=54> */
[C---:B------:R-:W-:Y:S01]  /*cae0*/  FMUL.FTZ R126, R0.reuse, R126 ;  /* 0x0000007e007e7220 */ /* 0x040fe20000410000 */
[----:B------:R-:W-:Y:S01]  /*caf0*/  MUFU.EX2 R2, R178 ;  /* 0x000000b200027308 */ /* 0x000fe20000000800 */
[C---:B------:R-:W-:Y:S02]  /*cb00*/  FMUL.FTZ R127, R0.reuse, R127 ;  /* 0x0000007f007f7220 */ /* 0x040fe40000410000 */
[C---:B------:R-:W-:Y:S02]  /*cb10*/  FMUL.FTZ R130, R0.reuse, R130 ;  /* 0x0000008200827220 */ /* 0x040fe40000410000 */
[C---:B------:R-:W-:Y:S05]  /*cb20*/  FMUL.FTZ R131, R0.reuse, R131 ;  /* 0x0000008300837220 */ /* 0x040fea0000410000 */
[----:B------:R-:W4:Y:S02]  /*cb30*/  MUFU.EX2 R178, R183 ;  /* 0x000000b700b27308 */ /* 0x000f240000000800 */
[----:B----4-:R-:W-:Y:S02]  /*cb40*/  F2FP.BF16.PACK_AB R173, R179, R178 ;  /* 0x000000b2b3ad723e */ /* 0x010fe400000010ff */
[----:B------:R-:W-:Y:S01]  /*cb50*/  MOV R183, R160 ;  /* 0x000000a000b77202 */ /* 0x000fe20000000f00 */
[----:B--2---:R-:W-:Y:S01]  /*cb60*/  FFMA.FTZ R148, R0, R139, R137 ;  /* 0x0000008b00947223 */ /* 0x004fe20000010089 */
[----:B------:R-:W-:Y:S01]  /*cb70*/  F2FP.BF16.PACK_AB R137, R149, R137 ;  /* 0x000000899589723e */ /* 0x000fe200000010ff */
[----:B------:R-:W-:Y:S01]  /*cb80*/  FADD.FTZ R0, R133, R181 ;  /* 0x000000b585007221 */ /* 0x000fe20000010000 */
[----:B------:R-:W-:Y:S02]  /*cb90*/  F2FP.BF16.PACK_AB R139, R153, R152 ;  /* 0x00000098998b723e */ /* 0x000fe400000010ff */
[----:B------:R-:W-:Y:S01]  /*cba0*/  MOV R181, R146 ;  /* 0x0000009200b57202 */ /* 0x000fe20000000f00 */
[----:B------:R-:W-:Y:S04]  /*cbb0*/  FADD.FTZ R0, R2, R0 ;  /* 0x0000000002007221 */ /* 0x000fe80000010000 */
        /* <DEDUP_REMOVED lines=8> */
[----:B---3--:R1:W2:Y:S03]  /*cc40*/  LDSM.16.MT88.4 R140, [R145] ;  /* 0x00000000918c783b */ /* 0x0082a60000004200 */
[----:B-1----:R-:W-:Y:S02]  /*cc50*/  MOV R145, R144 ;  /* 0x0000009000917202 */ /* 0x002fe40000000f00 */
[----:B------:R-:W1:Y:S02]  /*cc60*/  MUFU.EX2 R144, R177 ;  /* 0x000000b100907308 */ /* 0x000e640000000800 */
[----:B------:R-:W-:Y:S08]  /*cc70*/  MOV R163, R145 ;  /* 0x0000009100a37202 */ /* 0x000ff00000000f00 */
[----:B------:R-:W3:Y:S01]  /*cc80*/  MUFU.EX2 R177, R161 ;  /* 0x000000a100b17308 */ /* 0x000ee20000000800 */
[C---:B--2---:R-:W-:Y:S08]  /*cc90*/  HMMA.16816.F32.BF16 R28, R136.reuse, R140, R28 ;  /* 0x0000008c881c723c */ /* 0x044ff0000004181c */
[C---:B------:R-:W-:Y:S01]  /*cca0*/  HMMA.16816.F32.BF16 R32, R136.reuse, R142, R32 ;  /* 0x0000008e8820723c */ /* 0x040fe20000041820 */
[----:B------:R-:W2:Y:S03]  /*ccb0*/  LDSM.16.MT88.4 R140, [R243+0x1800] ;  /* 0x00180000f38c783b */ /* 0x000ea60000004200 */
[----:B-1----:R-:W-:Y:S04]  /*ccc0*/  FADD.FTZ R0, R144, R0 ;  /* 0x0000000090007221 */ /* 0x002fe80000010000 */
[----:B------:R-:W-:Y:S01]  /*ccd0*/  FADD.FTZ R0, R135, R0 ;  /* 0x0000000087007221 */ /* 0x000fe20000010000 */
[----:B---3--:R-:W-:Y:S01]  /*cce0*/  F2FP.BF16.PACK_AB R175, R177, R176 ;  /* 0x000000b0b1af723e */ /* 0x008fe200000010ff */
        /* <DEDUP_REMOVED lines=38> */
[----:B------:R3:W4:Y:S02]  /*cf50*/  MUFU.EX2 R135, R157 ;  /* 0x0000009d00877308 */ /* 0x0007240000000800 */
[----:B------:R-:W-:Y:S02]  /*cf60*/  F2FP.BF16.PACK_AB R136, R2, R133 ;  /* 0x000000850288723e */ /* 0x000fe400000010ff */
[----:B------:R-:W-:Y:S02]  /*cf70*/  F2FP.BF16.PACK_AB R137, R155, R154 ;  /* 0x0000009a9b89723e */ /* 0x000fe400000010ff */
[----:B------:R-:W-:Y:S04]  /*cf80*/  F2FP.BF16.PACK_AB R139, R181, R160 ;  /* 0x000000a0b58b723e */ /* 0x000fe800000010ff */
[----:B------:R-:W5:Y:S10]  /*cf90*/  MUFU.EX2 R133, R163 ;  /* 0x000000a300857308 */ /* 0x000f740000000800 */
[----:B------:R-:W2:Y:S01]  /*cfa0*/  MUFU.EX2 R2, R162 ;  /* 0x000000a200027308 */ /* 0x000ea20000000800 */
[----:B---3--:R-:W-:Y:S01]  /*cfb0*/  LDSM.16.MT88.4 R156, [R243+0x1000] ;  /* 0x00100000f39c783b */ /* 0x008fe20000004200 */
[----:B----4-:R-:W-:Y:S01]  /*cfc0*/  F2FP.BF16.PACK_AB R174, R132, R135 ;  /* 0x0000008784ae723e */ /* 0x010fe200000010ff */
[C---:B-1----:R-:W-:Y:S03]  /*cfd0*/  HMMA.16816.F32.BF16 R4, R136.reuse, R140, R4 ;  /* 0x0000008c8804723c */ /* 0x042fe60000041804 */
[----:B-----5:R-:W-:Y:S05]  /*cfe0*/  FADD.FTZ R0, R133, R0 ;  /* 0x0000000085007221 */ /* 0x020fea0000010000 */
[C---:B------:R-:W-:Y:S01]  /*cff0*/  HMMA.16816.F32.BF16 R8, R136.reuse, R142, R8 ;  /* 0x0000008e8808723c */ /* 0x040fe20000041808 */
[----:B------:R-:W1:Y:S03]  /*d000*/  LDSM.16.MT88.4 R140, [R244+0x800] ;  /* 0x00080000f48c783b */ /* 0x000e660000004200 */
[C---:B--2---:R-:W-:Y:S01]  /*d010*/  F2FP.BF16.PACK_AB R172, R2.reuse, R133 ;  /* 0x0000008502ac723e */ /* 0x044fe200000010ff */
[----:B------:R-:W-:Y:S03]  /*d020*/  FADD.FTZ R0, R2, R0 ;  /* 0x0000000002007221 */ /* 0x000fe60000010000 */
[C---:B------:R-:W-:Y:S04]  /*d030*/  HMMA.16816.F32.BF16 R12, R136.reuse, R144, R12 ;  /* 0x00000090880c723c */ /* 0x040fe8000004180c */
[----:B------:R-:W-:Y:S02]  /*d040*/  FADD.FTZ R2, R149, R148 ;  /* 0x0000009495027221 */ /* 0x000fe40000010000 */
[----:B------:R-:W-:Y:S01]  /*d050*/  LDSM.16.MT88.4 R148, [R245+0x1000] ;  /* 0x00100000f594783b */ /* 0x000fe20000004200 */
[----:B------:R-:W-:Y:S01]  /*d060*/  FADD.FTZ R0, R135, R0 ;  /* 0x0000000087007221 */ /* 0x000fe20000010000 */
[C---:B------:R-:W-:Y:S04]  /*d070*/  HMMA.16816.F32.BF16 R16, R136.reuse, R146, R16 ;  /* 0x000000928810723c */ /* 0x040fe80000041810 */
[----:B------:R-:W-:Y:S02]  /*d080*/  FADD.FTZ R0, R132, R0 ;  /* 0x0000000084007221 */ /* 0x000fe40000010000 */
[----:B------:R-:W2:Y:S08]  /*d090*/  LDSM.16.MT88.4 R144, [R246+0x800] ;  /* 0x00080000f690783b */ /* 0x000eb00000004200 */
[----:B------:R3:W-:Y:S04]  /*d0a0*/  STL [R1+0x54], R0 ;  /* 0x0000540001007387 */ /* 0x0007e80000100800 */
[----:B------:R-:W4:Y:S01]  /*d0b0*/  LDL R133, [R1+0x64] ;  /* 0x0000640001857983 */ /* 0x000f220000100800 */
[C---:B-1----:R-:W-:Y:S08]  /*d0c0*/  HMMA.16816.F32.BF16 R20, R136.reuse, R140, R20 ;  /* 0x0000008c8814723c */ /* 0x042ff00000041814 */
[C---:B------:R-:W-:Y:S01]  /*d0d0*/  HMMA.16816.F32.BF16 R24, R136.reuse, R142, R24 ;  /* 0x0000008e8818723c */ /* 0x040fe20000041818 */
[----:B------:R-:W1:Y:S03]  /*d0e0*/  LDSM.16.MT88.4 R140, [R243+0x2000] ;  /* 0x00200000f38c783b */ /* 0x000e660000004200 */
[----:B---3--:R-:W-:Y:S04]  /*d0f0*/  FADD.FTZ R0, R152, R2 ;  /* 0x0000000298007221 */ /* 0x008fe80000010000 */
        /* <DEDUP_REMOVED lines=32> */
[----:B------:R-:W2:Y:S02]  /*d300*/  LDSM.16.MT88.4 R144, [R246+0x5000] ;  /* 0x00500000f690783b */ /* 0x000ea40000004200 */
[----:B----4-:R-:W-:Y:S05]  /*d310*/  ISETP.GT.AND P0, PT, R180, R133, PT ;  /* 0x00000085b400720c */ /* 0x010fea0003f04270 */
[C---:B-1----:R-:W-:Y:S04]  /*d320*/  HMMA.16816.F32.BF16 R116, R136.reuse, R140, R116 ;  /* 0x0000008c8874723c */ /* 0x042fe80000041874 */
[----:B------:R-:W-:Y:S04]  /*d330*/  MOV R133, R3 ;  /* 0x0000000300857202 */ /* 0x000fe80000000f00 */
[C---:B------:R-:W-:Y:S01]  /*d340*/  HMMA.16816.F32.BF16 R120, R136.reuse, R142, R120 ;  /* 0x0000008e8878723c */ /* 0x040fe20000041878 */
[----:B------:R-:W1:Y:S07]  /*d350*/  LDSM.16.MT88.4 R140, [R244+0x1000] ;  /* 0x00100000f48c783b */ /* 0x000e6e0000004200 */
[C---:B--2---:R-:W-:Y:S08]  /*d360*/  HMMA.16816.F32.BF16 R124, R136.reuse, R144, R124 ;  /* 0x00000090887c723c */ /* 0x044ff0000004187c */
[----:B------:R-:W-:Y:S07]  /*d370*/  HMMA.16816.F32.BF16 R128, R136, R146, R128 ;  /* 0x000000928880723c */ /* 0x000fee0000041880 */
[----:B------:R-:W-:Y:S01]  /*d380*/  MOV R139, R154 ;  /* 0x0000009a008b7202 */ /* 0x000fe20000000f00 */
[C---:B------:R-:W-:Y:S01]  /*d390*/  HMMA.16816.F32.BF16 R160, R172.reuse, R156, R4 ;  /* 0x0000009caca0723c */ /* 0x040fe20000041804 */
[----:B------:R-:W2:Y:S04]  /*d3a0*/  LDSM.16.MT88.4 R4, [R246+0x1000] ;  /* 0x00100000f604783b */ /* 0x000ea80000004200 */
[----:B------:R-:W-:Y:S03]  /*d3b0*/  MOV R138, R153 ;  /* 0x00000099008a7202 */ /* 0x000fe60000000f00 */
[C---:B------:R-:W-:Y:S01]  /*d3c0*/  HMMA.16816.F32.BF16 R156, R172.reuse, R158, R8 ;  /* 0x0000009eac9c723c */ /* 0x040fe20000041808 */
[----:B------:R-:W3:Y:S03]  /*d3d0*/  LDSM.16.MT88.4 R8, [R243+0x2800] ;  /* 0x00280000f308783b */ /* 0x000ee60000004200 */
[----:B------:R-:W-:Y:S04]  /*d3e0*/  FADD.FTZ R0, R138, R0 ;  /* 0x000000008a007221 */ /* 0x000fe80000010000 */
[C---:B------:R-:W-:Y:S01]  /*d3f0*/  HMMA.16816.F32.BF16 R152, R172.reuse, R148, R12 ;  /* 0x00000094ac98723c */ /* 0x040fe2000004180c */
[----:B------:R-:W4:Y:S03]  /*d400*/  LDSM.16.MT88.4 R12, [R245+0x2800] ;  /* 0x00280000f50c783b */ /* 0x000f260000004200 */
[----:B------:R-:W-:Y:S04]  /*d410*/  FADD.FTZ R0, R139, R0 ;  /* 0x000000008b007221 */ /* 0x000fe80000010000 */
[C---:B------:R-:W-:Y:S04]  /*d420*/  HMMA.16816.F32.BF16 R148, R172.reuse, R150, R16 ;  /* 0x00000096ac94723c */ /* 0x040fe80000041810 */
[----:B------:R-:W-:Y:S04]  /*d430*/  FADD.FTZ R0, R182, R0 ;  /* 0x00000000b6007221 */ /* 0x000fe80000010000 */
[C---:B-1----:R-:W-:Y:S04]  /*d440*/  HMMA.16816.F32.BF16 R144, R172.reuse, R140, R20 ;  /* 0x0000008cac90723c */ /* 0x042fe80000041814 */
[----:B------:R-:W-:Y:S04]  /*d450*/  FADD.FTZ R0, R183, R0 ;  /* 0x00000000b7007221 */ /* 0x000fe80000010000 */
[C---:B------:R-:W-:Y:S04]  /*d460*/  HMMA.16816.F32.BF16 R140, R172.reuse, R142, R24 ;  /* 0x0000008eac8c723c */ /* 0x040fe80000041818 */
[----:B------:R-:W-:Y:S04]  /*d470*/  FADD.FTZ R0, R181, R0 ;  /* 0x00000000b5007221 */ /* 0x000fe80000010000 */
[C---:B--2---:R-:W-:Y:S04]  /*d480*/  HMMA.16816.F32.BF16 R28, R172.reuse, R4, R28 ;  /* 0x00000004ac1c723c */ /* 0x044fe8000004181c */
[----:B------:R-:W-:Y:S04]  /*d490*/  FADD.FTZ R0, R178, R0 ;  /* 0x00000000b2007221 */ /* 0x000fe80000010000 */
[C---:B------:R-:W-:Y:S01]  /*d4a0*/  HMMA.16816.F32.BF16 R32, R172.reuse, R6, R32 ;  /* 0x00000006ac20723c */ /* 0x040fe20000041820 */
[----:B------:R-:W1:Y:S03]  /*d4b0*/  LDSM.16.MT88.4 R4, [R244+0x2800] ;  /* 0x00280000f404783b */ /* 0x000e660000004200 */
[----:B------:R-:W-:Y:S04]  /*d4c0*/  FADD.FTZ R0, R179, R0 ;  /* 0x00000000b3007221 */ /* 0x000fe80000010000 */
[C---:B---3--:R-:W-:Y:S04]  /*d4d0*/  HMMA.16816.F32.BF16 R36, R172.reuse, R8, R36 ;  /* 0x00000008ac24723c */ /* 0x048fe80000041824 */
[----:B------:R-:W-:Y:S01]  /*d4e0*/  FADD.FTZ R2, R176, R0 ;  /* 0x00000000b0027221 */ /* 0x000fe20000010000 */
[----:B------:R-:W-:Y:S03]  /*d4f0*/  IADD3 R0, R180, -0x1, RZ ;  /* 0xffffffffb4007810 */ /* 0x000fe60007ffe0ff */
[C---:B------:R-:W-:Y:S01]  /*d500*/  HMMA.16816.F32.BF16 R40, R172.reuse, R10, R40 ;  /* 0x0000000aac28723c */ /* 0x040fe20000041828 */
[----:B------:R-:W2:Y:S03]  /*d510*/  LDSM.16.MT88.4 R8, [R246+0x2800] ;  /* 0x00280000f608783b */ /* 0x000ea60000004200 */
[----:B------:R-:W-:Y:S01]  /*d520*/  FADD.FTZ R2, R177, R2 ;  /* 0x00000002b1027221 */ /* 0x000fe20000010000 */
[----:B------:R-:W-:Y:S03]  /*d530*/  MOV R180, R0 ;  /* 0x0000000000b47202 */ /* 0x000fe60000000f00 */
[C---:B----4-:R-:W-:Y:S01]  /*d540*/  HMMA.16816.F32.BF16 R44, R172.reuse, R12, R44 ;  /* 0x0000000cac2c723c */ /* 0x050fe2000004182c */
[----:B------:R-:W-:Y:S07]  /*d550*/  STL [R1+0x50], R2 ;  /* 0x0000500201007387 */ /* 0x000fee0000100800 */
        /* <DEDUP_REMOVED lines=26> */
[C---:B------:R-:W-:Y:S08]  /*d700*/  HMMA.16816.F32.BF16 R120, R172.reuse, R14, R120 ;  /* 0x0000000eac78723c */ /* 0x040ff00000041878 */
[C---:B-1----:R-:W-:Y:S08]  /*d710*/  HMMA.16816.F32.BF16 R124, R172.reuse, R4, R124 ;  /* 0x00000004ac7c723c */ /* 0x042ff0000004187c */
[----:B------:R-:W-:Y:S01]  /*d720*/  HMMA.16816.F32.BF16 R128, R172, R6, R128 ;  /* 0x00000006ac80723c */ /* 0x000fe20000041880 */
[----:B------:R-:W-:Y:S07]  /*d730*/  @!UPT UIADD3 URZ, URZ, URZ, URZ ;  /* 0x0000003f3f3ff290 */ /* 0x000fee000fffe03f */
[----:B------:R-:W-:-:S11]  /*d740*/  @P0 BRA `(.L_x_1159) ;  /* 0xffffcfb000000947 */ /* 0x000fd6000383ffff */
.L_x_1147:
[----:B------:R-:W-:Y:S05]  /*d750*/  BRA.DIV ~URZ, `(.L_x_1160) ;  /* 0x000079127f007947 */ /* 0x000fea000b800000 */
[----:B------:R-:W2:Y:S04]  /*d760*/  LDL R2, [R1+0x54] ;  /* 0x0000540001027983 */ /* 0x000ea80000100800 */
[----:B--2---:R1:W2:Y:S02]  /*d770*/  SHFL.BFLY PT, R0, R2, 0x2, 0x1f ;  /* 0x0c401f0002007f89 */ /* 0x0042a400000e0000 */
.L_x_1248:
[----:B-1----:R-:W3:Y:S02]  /*d780*/  LDL.LU R2, [R1+0x54] ;  /* 0x0000540001027983 */ /* 0x002ee40000300800 */
[----:B--23--:R-:W-:Y:S01]  /*d790*/  FADD.FTZ R4, R0, R2 ;  /* 0x0000000200047221 */ /* 0x00cfe20000010000 */
[----:B------:R-:W-:Y:S05]  /*d7a0*/  BRA.DIV ~URZ, `(.L_x_1161) ;  /* 0x000079127f007947 */ /* 0x000fea000b800000 */
[----:B------:R-:W2:Y:S04]  /*d7b0*/  LDL.LU R2, [R1+0x50] ;  /* 0x0000500001027983 */ /* 0x000ea80000300800 */
[----:B--2---:R-:W1:Y:S02]  /*d7c0*/  SHFL.BFLY PT, R0, R2, 0x2, 0x1f ;  /* 0x0c401f0002007f89 */ /* 0x004e6400000e0000 */
[----:B-1----:R-:W-:-:S02]  /*d7d0*/  FADD.FTZ R5, R0, R2 ;  /* 0x0000000200057221 */ /* 0x002fc40000010000 */
[----:B------:R-:W1:Y:S04]  /*d7e0*/  SHFL.BFLY PT, R0, R4, 0x1, 0x1f ;  /* 0x0c201f0004007f89 */ /* 0x000e6800000e0000 */
[----:B------:R2:W3:Y:S01]  /*d7f0*/  SHFL.BFLY PT, R3, R5, 0x1, 0x1f ;  /* 0x0c201f0005037f89 */ /* 0x0004e200000e0000 */
[----:B-1----:R-:W-:-:S05]  /*d800*/  FADD.FTZ R4, R4, R0 ;  /* 0x0000000004047221 */ /* 0x002fca0000010000 */
.L_x_1249:
        /* <DEDUP_REMOVED lines=148> */
.L_x_1120:
        /* <DEDUP_REMOVED lines=19> */
.L_x_1163:
[----:B-1----:R-:W-:Y:S05]  /*e280*/  BSYNC B0 ;  /* 0x0000000000007941 */ /* 0x002fea0003800000 */
.L_x_1162:
        /* <DEDUP_REMOVED lines=166> */
.L_x_1166:
        /* <DEDUP_REMOVED lines=12> */
[----:B-----5:R-:W-:-:S07]  /*edb0*/  SHF.R.S32.HI R11, RZ, 0x1f, R0 ;  /* 0x0000001fff0b7819 */ /* 0x020fce0000011400 */
[----:B------:R-:W1:Y:S08]  /*edc0*/  LDC.64 R12, c[0x0][R15+0x168] ;  /* 0x00005a000f0c7b82 */ /* 0x000e700000000a00 */
[----:B------:R-:W1:Y:S01]  /*edd0*/  LDC.64 R16, c[0x0][R15+0x178] ;  /* 0x00005e000f107b82 */ /* 0x000e620000000a00 */
[----:B--2---:R-:W-:Y:S02]  /*ede0*/  SEL R8, R6, RZ, !P0 ;  /* 0x000000ff06087207 */ /* 0x004fe40004000000 */
[----:B---3--:R-:W-:-:S02]  /*edf0*/  LOP3.LUT R10, R3, 0xffff, RZ, 0xc0, !PT ;  /* 0x0000ffff030a7812 */ /* 0x008fc400078ec0ff */
[----:B----4-:R-:W-:Y:S01]  /*ee00*/  SEL R3, R2, RZ, !P0 ;  /* 0x000000ff02037207 */ /* 0x010fe20004000000 */
[----:B-1----:R-:W-:Y:S02]  /*ee10*/  IMAD R2, R5, R8, RZ ;  /* 0x0000000805027224 */ /* 0x002fe400078e02ff */
[----:B------:R-:W-:Y:S02]  /*ee20*/  IMAD R6, R13, R10, RZ ;  /* 0x0000000a0d067224 */ /* 0x000fe400078e02ff */
[C---:B------:R-:W-:Y:S02]  /*ee30*/  IMAD R7, R4.reuse, R3, R2 ;  /* 0x0000000304077224 */ /* 0x040fe400078e0202 */
[----:B------:R-:W-:-:S04]  /*ee40*/  IMAD.WIDE.U32 R2, R4, R8, RZ ;  /* 0x0000000804027225 */ /* 0x000fc800078e00ff */
[----:B------:R-:W-:-:S04]  /*ee50*/  IMAD.WIDE.U32 R4, R12, R10, RZ ;  /* 0x0000000a0c047225 */ /* 0x000fc800078e00ff */
[----:B------:R-:W-:Y:S01]  /*ee60*/  IMAD.IADD R7, R3, 0x1, R7 ;  /* 0x0000000103077824 */ /* 0x000fe200078e0207 */
[----:B------:R-:W-:Y:S01]  /*ee70*/  IADD3 R12, P1, P0, R2, R4, R0 ;  /* 0x00000004020c7210 */ /* 0x000fe2000783e000 */
[----:B------:R-:W-:Y:S02]  /*ee80*/  IMAD.MOV.U32 R2, RZ, RZ, c[0x0][0x4e8] ;  /* 0x00013a00ff027624 */ /* 0x000fe400078e00ff */
[----:B------:R-:W-:Y:S02]  /*ee90*/  IMAD.IADD R4, R5, 0x1, R6 ;  /* 0x0000000105047824 */ /* 0x000fe400078e0206 */
[----:B------:R-:W-:Y:S01]  /*eea0*/  IMAD.IADD R9, R9, 0x1, R110 ;  /* 0x0000000109097824 */ /* 0x000fe200078e026e */
[----:B------:R-:W-:Y:S02]  /*eeb0*/  ISETP.NE.AND P3, PT, R2, 0x1, PT ;  /* 0x000000010200780c */ /* 0x000fe40003f65270 */
[----:B------:R-:W-:Y:S02]  /*eec0*/  SEL R2, R107, RZ, P2 ;  /* 0x000000ff6b027207 */ /* 0x000fe40001000000 */
[----:B------:R-:W-:-:S03]  /*eed0*/  IADD3.X R7, R7, R4, R11, P1, P0 ;  /* 0x0000000407077210 */ /* 0x000fc60000fe040b */
        /* <DEDUP_REMOVED lines=8> */
[--C-:B------:R-:W-:Y:S01]  /*ef60*/  SHF.R.S32.HI R3, RZ, 0x1f, R2.reuse ;  /* 0x0000001fff037819 */ /* 0x100fe20000011402 */
[----:B------:R-:W3:Y:S01]  /*ef70*/  S2R R111, SR_TID.X ;  /* 0x00000000006f7919 */ /* 0x000ee20000002100 */
[----:B------:R-:W-:Y:S02]  /*ef80*/  IMAD.MOV R2, RZ, RZ, -R2 ;  /* 0x000000ffff027224 */ /* 0x000fe400078e0a02 */
[----:B------:R-:W-:Y:S02]  /*ef90*/  IMAD.IADD R6, R5, 0x1, R6 ;  /* 0x0000000105067824 */ /* 0x000fe400078e0206 */
[----:B------:R-:W-:-:S03]  /*efa0*/  IMAD R2, R2, c[0x0][0x4e8], R9 ;  /* 0x00013a0002027a24 */ /* 0x000fc600078e0209 */
[----:B------:R-:W-:Y:S02]  /*efb0*/  IADD3.X R5, R3, R7, R6, P1, P0 ;  /* 0x0000000703057210 */ /* 0x000fe40000fe0406 */
[----:B------:R-:W-:Y:S02]  /*efc0*/  SHF.R.S32.HI R6, RZ, 0x1f, R2 ;  /* 0x0000001fff067819 */ /* 0x000fe40000011402 */
[----:B---3--:R-:W-:-:S04]  /*efd0*/  SHF.R.S32.HI R107, RZ, 0x1f, R111 ;  /* 0x0000001fff6b7819 */ /* 0x008fc8000001146f */
[----:B------:R-:W-:Y:S01]  /*efe0*/  LEA.HI R107, R107, R111, RZ, 0x5 ;  /* 0x0000006f6b6b7211 */ /* 0x000fe200078f28ff */
        /* <DEDUP_REMOVED lines=9> */
[----:B------:R-:W-:Y:S02]  /*f080*/  LOP3.LUT R107, R107, 0xffffffe0, RZ, 0xc0, !PT ;  /* 0xffffffe06b6b7812 */ /* 0x000fe400078ec0ff */
[----:B------:R-:W-:Y:S01]  /*f090*/  LEA.HI.X R2, R2, R5, R3, 0x2, P0 ;  /* 0x0000000502027211 */ /* 0x000fe200000f1403 */
[----:B------:R-:W-:Y:S02]  /*f0a0*/  SHFL.IDX PT, R6, R4, RZ, 0x1c1f ;  /* 0x001c1fff04067589 */ /* 0x000fe400000e0000 */
[----:B------:R-:W-:-:S02]  /*f0b0*/  IMAD.IADD R107, R111, 0x1, -R107 ;  /* 0x000000016f6b7824 */ /* 0x000fc400078e0a6b */
[----:B------:R-:W1:Y:S01]  /*f0c0*/  SHFL.IDX PT, R7, R2, RZ, 0x1c1f ;  /* 0x001c1fff02077589 */ /* 0x000e6200000e0000 */
[----:B------:R-:W-:-:S03]  /*f0d0*/  IMAD R13, R14, c[0x0][0x4e8], RZ ;  /* 0x00013a000e0d7a24 */ /* 0x000fc600078e02ff */
[----:B------:R-:W-:Y:S01]  /*f0e0*/  SHFL.IDX PT, R4, R4, 0x1, 0x1c1f ;  /* 0x003c1f0004047f89 */ /* 0x000fe200000e0000 */
[----:B------:R-:W-:-:S03]  /*f0f0*/  LOP3.LUT P0, RZ, R107, 0x3, RZ, 0xc0, !PT ;  /* 0x000000036bff7812 */ /* 0x000fc6000780c0ff */
[----:B------:R2:W3:Y:S02]  /*f100*/  SHFL.IDX PT, R5, R2, 0x1, 0x1c1f ;  /* 0x003c1f0002057f89 */ /* 0x0004e400000e0000 */
        /* <DEDUP_REMOVED lines=15> */
[----:B------:R-:W-:Y:S02]  /*f200*/  IMAD R0, R0, c[0x0][0x3a4], R11 ;  /* 0x0000e90000007a24 */ /* 0x000fe400078e020b */
[----:B------:R-:W-:-:S03]  /*f210*/  IMAD R5, R5, c[0x0][0x3f0], RZ ;  /* 0x0000fc0005057a24 */ /* 0x000fc600078e02ff */
[----:B------:R-:W-:Y:S01]  /*f220*/  IADD3 R3, R3, R0, RZ ;  /* 0x0000000003037210 */ /* 0x000fe20007ffe0ff */
[----:B------:R-:W-:-:S04]  /*f230*/  IMAD R7, R8, c[0x0][0x3f4], R5 ;  /* 0x0000fd0008077a24 */ /* 0x000fc800078e0205 */
[----:B------:R-:W-:-:S04]  /*f240*/  IMAD.WIDE.U32 R2, R10, c[0x0][0x3e8], R2 ;  /* 0x0000fa000a027a25 */ /* 0x000fc800078e0002 */
[----:B------:R-:W-:-:S04]  /*f250*/  IMAD R3, R10, c[0x0][0x3ec], R3 ;  /* 0x0000fb000a037a24 */ /* 0x000fc800078e0203 */
[----:B------:R-:W-:-:S05]  /*f260*/  IMAD.WIDE.U32 R2, R8, c[0x0][0x3f0], R2 ;  /* 0x0000fc0008027a25 */ /* 0x000fca00078e0002 */
[----:B------:R-:W-:Y:S02]  /*f270*/  IADD3 R3, R3, R7, RZ ;  /* 0x0000000703037210 */ /* 0x000fe40007ffe0ff */
[----:B--2---:R-:W-:Y:S01]  /*f280*/  IADD3 R4, R16, R110, RZ ;  /* 0x0000006e10047210 */ /* 0x004fe20007ffe0ff */
[----:B---3--:R1:W2:Y:S04]  /*f290*/  LDS.128 R28, [R107+0x80] ;  /* 0x000080006b1c7984 */ /* 0x0082a80000000c00 */
[----:B------:R-:W-:Y:S01]  /*f2a0*/  @P3 IMAD.HI.U32 R6, R4, c[0x0][0x4ec], RZ ;  /* 0x00013b0004063a27 */ /* 0x000fe200078e00ff */
[----:B------:R-:W-:Y:S01]  /*f2b0*/  MOV R0, R4 ;  /* 0x0000000400007202 */ /* 0x000fe20000000f00 */
[----:B------:R1:W3:Y:S03]  /*f2c0*/  LDS.128 R44, [R107+0x1080] ;  /* 0x001080006b2c7984 */ /* 0x0002e60000000c00 */
[----:B------:R-:W-:Y:S01]  /*f2d0*/  @P3 SHF.R.U32.HI R0, RZ, c[0x0][0x4f0], R6 ;  /* 0x00013c00ff003a19 */ /* 0x000fe20000011606 */
[----:B------:R1:W4:Y:S03]  /*f2e0*/  LDS.128 R60, [R107+0x2080] ;  /* 0x002080006b3c7984 */ /* 0x0003260000000c00 */
[----:B------:R-:W-:Y:S01]  /*f2f0*/  SHF.R.S32.HI R6, RZ, 0x1f, R0 ;  /* 0x0000001fff067819 */ /* 0x000fe20000011400 */
[C---:B------:R-:W-:Y:S01]  /*f300*/  IMAD.WIDE.U32 R2, R0.reuse, c[0x0][0x3e0], R2 ;  /* 0x0000f80000027a25 */ /* 0x040fe200078e0002 */
[----:B------:R1:W1:Y:S01]  /*f310*/  LDS.128 R72, [R107+0x3080] ;  /* 0x003080006b487984 */ /* 0x0002620000000c00 */
[----:B------:R-:W-:-:S02]  /*f320*/  IADD3 R5, -R0, RZ, RZ ;  /* 0x000000ff00057210 */ /* 0x000fc40007ffe1ff */
[----:B------:R-:W-:Y:S01]  /*f330*/  IMAD R6, R6, c[0x0][0x3e0], RZ ;  /* 0x0000f80006067a24 */ /* 0x000fe200078e02ff */
[----:B------:R1:W1:Y:S02]  /*f340*/  LDS.128 R24, [R107+0x4080] ;  /* 0x004080006b187984 */ /* 0x0002640000000c00 */
[----:B------:R-:W-:Y:S02]  /*f350*/  IMAD R4, R5, c[0x0][0x4e8], R4 ;  /* 0x00013a0005047a24 */ /* 0x000fe400078e0204 */
[----:B------:R1:W1:Y:S01]  /*f360*/  LDS.128 R40, [R107+0x5080] ;  /* 0x005080006b287984 */ /* 0x0002620000000c00 */
[----:B------:R-:W-:Y:S02]  /*f370*/  IMAD R5, R0, c[0x0][0x3e4], R6 ;  /* 0x0000f90000057a24 */ /* 0x000fe400078e0206 */
[----:B------:R-:W-:Y:S01]  /*f380*/  SHF.R.S32.HI R0, RZ, 0x1f, R4 ;  /* 0x0000001fff007819 */ /* 0x000fe20000011404 */
[----:B------:R1:W1:Y:S02]  /*f390*/  LDS.128 R56, [R107+0x6080] ;  /* 0x006080006b387984 */ /* 0x0002640000000c00 */
[----:B------:R-:W-:-:S02]  /*f3a0*/  IADD3 R3, R3, R5, RZ ;  /* 0x0000000503037210 */ /* 0x000fc40007ffe0ff */
[----:B------:R1:W1:Y:S01]  /*f3b0*/  LDS.128 R68, [R107+0x7080] ;  /* 0x007080006b447984 */ /* 0x0002620000000c00 */
[----:B------:R-:W-:Y:S02]  /*f3c0*/  IMAD R0, R0, c[0x0][0x3d8], RZ ;  /* 0x0000f60000007a24 */ /* 0x000fe400078e02ff */
[C---:B------:R-:W-:Y:S01]  /*f3d0*/  IMAD.WIDE.U32 R2, R4.reuse, c[0x0][0x3d8], R2 ;  /* 0x0000f60004027a25 */ /* 0x040fe200078e0002 */
[----:B------:R1:W1:Y:S03]  /*f3e0*/  LDS.128 R20, [R107+0x8080] ;  /* 0x008080006b147984 */ /* 0x0002660000000c00 */
[----:B------:R-:W-:Y:S01]  /*f3f0*/  IMAD R0, R4, c[0x0][0x3dc], R0 ;  /* 0x0000f70004007a24 */ /* 0x000fe200078e0200 */
[----:B------:R1:W1:Y:S01]  /*f400*/  LDS.128 R36, [R107+0x9080] ;  /* 0x009080006b247984 */ /* 0x0002620000000c00 */
[----:B------:R-:W-:-:S03]  /*f410*/  LEA R14, P0, R2, c[0x0][0x380], 0x1 ;  /* 0x0000e000020e7a11 */ /* 0x000fc600078008ff */
[----:B------:R1:W1:Y:S01]  /*f420*/  LDS.128 R52, [R107+0xa080] ;  /* 0x00a080006b347984 */ /* 0x0002620000000c00 */
[----:B------:R-:W-:-:S03]  /*f430*/  IADD3 R0, R3, R0, RZ ;  /* 0x0000000003007210 */ /* 0x000fc60007ffe0ff */
[----:B------:R1:W1:Y:S01]  /*f440*/  LDS.128 R64, [R107+0xb080] ;  /* 0x00b080006b407984 */ /* 0x0002620000000c00 */
[----:B------:R-:W-:-:S03]  /*f450*/  LEA.HI.X R5, R2, c[0x0][0x384], R0, 0x1, P0 ;  /* 0x0000e10002057a11 */ /* 0x000fc600000f0c00 */
[----:B------:R1:W1:Y:S04]  /*f460*/  LDS.128 R16, [R107+0xc080] ;  /* 0x00c080006b107984 */ /* 0x0002680000000c00 */
[----:B------:R1:W1:Y:S04]  /*f470*/  LDS.128 R32, [R107+0xd080] ;  /* 0x00d080006b207984 */ /* 0x0002680000000c00 */
[----:B------:R1:W1:Y:S04]  /*f480*/  LDS.128 R48, [R107+0xe080] ;  /* 0x00e080006b307984 */ /* 0x0002680000000c00 */
[----:B------:R1:W1:Y:S01]  /*f490*/  LDS.128 R76, [R107+0xf080] ;  /* 0x00f080006b4c7984 */ /* 0x0002620000000c00 */
[----:B------:R-:W-:Y:S05]  /*f4a0*/  BRA.DIV ~URZ, `(.L_x_1168) ;  /* 0x00005d227f007947 */ /* 0x000fea000b800000 */
[----:B--234-:R2:W3:Y:S02]  /*f4b0*/  SHFL.IDX PT, R4, R5, RZ, 0x181f ;  /* 0x00181fff05047589 */ /* 0x01c4e400000e0000 */
.L_x_1250:
[----:B------:R-:W-:Y:S05]  /*f4c0*/  BRA.DIV ~URZ, `(.L_x_1169) ;  /* 0x00005d727f007947 */ /* 0x000fea000b800000 */
[----:B------:R4:W2:Y:S02]  /*f4d0*/  SHFL.IDX PT, R0, R14, RZ, 0x181f ;  /* 0x00181fff0e007589 */ /* 0x0008a400000e0000 */
.L_x_1251:
        /* <DEDUP_REMOVED lines=33> */
.L_x_1171:
[----:B------:R-:W-:Y:S05]  /*f6f0*/  BSYNC B0 ;  /* 0x0000000000007941 */ /* 0x000fea0003800000 */
.L_x_1170:
[----:B------:R-:W-:Y:S05]  /*f700*/  BRA.DIV ~URZ, `(.L_x_1172) ;  /* 0x00005b927f007947 */ /* 0x000fea000b800000 */
[----:B---3--:R3:W4:Y:S04]  /*f710*/  SHFL.IDX PT, R4, R5, 0x1, 0x181f ;  /* 0x00381f0005047f89 */ /* 0x00872800000e0000 */
[----:B--2---:R3:W2:Y:S02]  /*f720*/  SHFL.IDX PT, R0, R14, 0x1, 0x181f ;  /* 0x00381f000e007f89 */ /* 0x0046a400000e0000 */
.L_x_1252:
        /* <DEDUP_REMOVED lines=28> */
.L_x_1174:
[----:B------:R-:W-:Y:S05]  /*f8f0*/  BSYNC B0 ;  /* 0x0000000000007941 */ /* 0x000fea0003800000 */
.L_x_1173:
[----:B------:R-:W-:Y:S05]  /*f900*/  BRA.DIV ~URZ, `(.L_x_1175) ;  /* 0x00005a527f007947 */ /* 0x000fea000b800000 */
[----:B----4-:R4:W3:Y:S02]  /*f910*/  SHFL.IDX PT, R4, R5, 0x2, 0x181f ;  /* 0x00581f0005047f89 */ /* 0x0108e400000e0000 */
.L_x_1253:
[----:B------:R-:W-:Y:S05]  /*f920*/  BRA.DIV ~URZ, `(.L_x_1176) ;  /* 0x00005aa27f007947 */ /* 0x000fea000b800000 */
[----:B--2---:R2:W4:Y:S02]  /*f930*/  SHFL.IDX PT, R0, R14, 0x2, 0x181f ;  /* 0x00581f000e007f89 */ /* 0x00452400000e0000 */
.L_x_1254:
        /* <DEDUP_REMOVED lines=28> */
.L_x_1178:
[----:B------:R-:W-:Y:S05]  /*fb00*/  BSYNC B0 ;  /* 0x0000000000007941 */ /* 0x000fea0003800000 */
.L_x_1177:
[----:B------:R-:W-:Y:S05]  /*fb10*/  BRA.DIV ~URZ, `(.L_x_1179) ;  /* 0x000059127f007947 */ /* 0x000fea000b800000 */
[----:B---3--:R3:W1:Y:S04]  /*fb20*/  SHFL.IDX PT, R4, R5, 0x3, 0x181f ;  /* 0x00781f0005047f89 */ /* 0x00866800000e0000 */
[----:B----4-:R3:W4:Y:S02]  /*fb30*/  SHFL.IDX PT, R0, R14, 0x3, 0x181f ;  /* 0x00781f000e007f89 */ /* 0x01072400000e0000 */
.L_x_1255:
        /* <DEDUP_REMOVED lines=29> */
.L_x_1167:
[----:B-1----:R-:W2:Y:S01]  /*fd10*/  LDL.LU R5, [R1+0xf4] ;  /* 0x0000f40001057983 */ /* 0x002ea20000300800 */
[----:B------:R-:W-:-:S04]  /*fd20*/  IMAD R2, R11, c[0x0][0x408], RZ ;  /* 0x000102000b027a24 */ /* 0x000fc800078e02ff */
[C---:B------:R-:W-:Y:S02]  /*fd30*/  IMAD R4, R0.reuse, c[0x0][0x40c], R2 ;  /* 0x0001030000047a24 */ /* 0x040fe400078e0202 */
[----:B------:R-:W-:Y:S01]  /*fd40*/  IMAD.WIDE.U32 R2, R0, c[0x0][0x408], RZ ;  /* 0x0001020000027a25 */ /* 0x000fe200078e00ff */
[----:B------:R-:W-:-:S04]  /*fd50*/  SHF.R.S32.HI R0, RZ, 0x1f, R8 ;  /* 0x0000001fff007819 */ /* 0x000fc80000011408 */
[----:B------:R-:W-:Y:S01]  /*fd60*/  IADD3 R3, R3, R4, RZ ;  /* 0x0000000403037210 */ /* 0x000fe20007ffe0ff */
[----:B------:R-:W-:Y:S02]  /*fd70*/  IMAD R0, R0, c[0x0][0x440], RZ ;  /* 0x0001100000007a24 */ /* 0x000fe400078e02ff */
[----:B------:R-:W-:-:S04]  /*fd80*/  @P3 IMAD.HI.U32 R4, R9, c[0x0][0x4ec], RZ ;  /* 0x00013b0009043a27 */ /* 0x000fc800078e00ff */
        /* <DEDUP_REMOVED lines=25> */
.L_x_1256:
[----:B------:R-:W-:Y:S05]  /*ff20*/  BRA.DIV ~URZ, `(.L_x_1182) ;  /* 0x000056327f007947 */ /* 0x000fea000b800000 */
[----:B------:R3:W4:Y:S02]  /*ff30*/  SHFL.IDX PT, R0, R12, RZ, 0x1c1f ;  /* 0x001c1fff0c007589 */ /* 0x00072400000e0000 */
.L_x_1257:
        /* <DEDUP_REMOVED lines=194> */
.L_x_1184:
[----:B------:R-:W-:Y:S05]  /*10b60*/  BSYNC B0 ;  /* 0x0000000000007941 */ /* 0x000fea0003800000 */
.L_x_1183:
[----:B------:R-:W-:Y:S05]  /*10b70*/  BRA.DIV ~URZ, `(.L_x_1185) ;  /* 0x00004a427f007947 */ /* 0x000fea000b800000 */
[----:B--2---:R2:W1:Y:S04]  /*10b80*/  SHFL.IDX PT, R4, R5, 0x1, 0x1c1f ;  /* 0x003c1f0005047f89 */ /* 0x00446800000e0000 */
[----:B----4-:R2:W4:Y:S02]  /*10b90*/  SHFL.IDX PT, R0, R12, 0x1, 0x1c1f ;  /* 0x003c1f000c007f89 */ /* 0x01052400000e0000 */
.L_x_1258:
        /* <DEDUP_REMOVED lines=212> */
.L_x_1165:
        /* <DEDUP_REMOVED lines=22> */
.L_x_1186:
        /* <DEDUP_REMOVED lines=60> */
.L_x_1188:
[----:B------:R-:W-:Y:S05]  /*11e00*/  BSYNC B0 ;  /* 0x0000000000007941 */ /* 0x000fea0003800000 */
.L_x_1187:
        /* <DEDUP_REMOVED lines=36> */
.L_x_1259:
[----:B------:R-:W-:Y:S05]  /*12050*/  BRA.DIV ~URZ, `(.L_x_1190) ;  /* 0x000036927f007947 */ /* 0x000fea000b800000 */
[----:B------:R3:W4:Y:S02]  /*12060*/  SHFL.IDX PT, R0, R14, RZ, 0x181f ;  /* 0x00181fff0e007589 */ /* 0x00072400000e0000 */
.L_x_1260:
        /* <DEDUP_REMOVED lines=34> */
.L_x_1192:
[----:B------:R-:W-:Y:S05]  /*12290*/  BSYNC B0 ;  /* 0x0000000000007941 */ /* 0x000fea0003800000 */
.L_x_1191:
[----:B------:R-:W-:Y:S05]  /*122a0*/  BRA.DIV ~URZ, `(.L_x_1193) ;  /* 0x000034a27f007947 */ /* 0x000fea000b800000 */
[----:B--2---:R2:W1:Y:S04]  /*122b0*/  SHFL.IDX PT, R4, R5, 0x1, 0x181f ;  /* 0x00381f0005047f89 */ /* 0x00446800000e0000 */
[----:B----4-:R2:W4:Y:S02]  /*122c0*/  SHFL.IDX PT, R0, R14, 0x1, 0x181f ;  /* 0x00381f000e007f89 */ /* 0x01052400000e0000 */
.L_x_1261:
        /* <DEDUP_REMOVED lines=28> */
.L_x_1195:
[----:B------:R-:W-:Y:S05]  /*12490*/  BSYNC B0 ;  /* 0x0000000000007941 */ /* 0x000fea0003800000 */
.L_x_1194:
[----:B------:R-:W-:Y:S05]  /*124a0*/  BRA.DIV ~URZ, `(.L_x_1196) ;  /* 0x000033627f007947 */ /* 0x000fea000b800000 */
[----:B------:R1:W2:Y:S02]  /*124b0*/  SHFL.IDX PT, R4, R5, 0x2, 0x181f ;  /* 0x00581f0005047f89 */ /* 0x0002a400000e0000 */
.L_x_1262:
[----:B------:R-:W-:Y:S05]  /*124c0*/  BRA.DIV ~URZ, `(.L_x_1197) ;  /* 0x000033b27f007947 */ /* 0x000fea000b800000 */
[----:B----4-:R4:W1:Y:S02]  /*124d0*/  SHFL.IDX PT, R0, R14, 0x2, 0x181f ;  /* 0x00581f000e007f89 */ /* 0x01086400000e0000 */
.L_x_1263:
        /* <DEDUP_REMOVED lines=28> */
.L_x_1199:
[----:B------:R-:W-:Y:S05]  /*126a0*/  BSYNC B0 ;  /* 0x0000000000007941 */ /* 0x000fea0003800000 */
.L_x_1198:
[----:B------:R-:W-:Y:S05]  /*126b0*/  BRA.DIV ~URZ, `(.L_x_1200) ;  /* 0x000032227f007947 */ /* 0x000fea000b800000 */
[----:B--2---:R2:W1:Y:S04]  /*126c0*/  SHFL.IDX PT, R4, R5, 0x3, 0x181f ;  /* 0x00781f0005047f89 */ /* 0x00446800000e0000 */
[----:B------:R2:W3:Y:S02]  /*126d0*/  SHFL.IDX PT, R0, R14, 0x3, 0x181f ;  /* 0x00781f000e007f89 */ /* 0x0004e400000e0000 */
.L_x_1264:
        /* <DEDUP_REMOVED lines=27> */
.L_x_1180:
[----:B------:R-:W-:Y:S05]  /*12890*/  BSYNC B1 ;  /* 0x0000000000017941 */ /* 0x000fea0003800000 */
.L_x_1164:
        /* <DEDUP_REMOVED lines=15> */
.L_x_1265:
[----:B------:R-:W-:Y:S05]  /*12990*/  BRA.DIV ~URZ, `(.L_x_1203) ;  /* 0x000030727f007947 */ /* 0x000fea000b800000 */
[----:B------:R3:W4:Y:S02]  /*129a0*/  SHFL.IDX PT, R8, R106, 0x1, 0x1f ;  /* 0x00201f006a087f89 */ /* 0x00072400000e0000 */
.L_x_1266:
        /* <DEDUP_REMOVED lines=19> */
.L_x_1267:
        /* <DEDUP_REMOVED lines=16> */
.L_x_1268:
[----:B---3--:R-:W-:Y:S01]  /*12be0*/  IMAD R0, R0, c[0x0][0x538], RZ ;  /* 0x00014e0000007a24 */ /* 0x008fe200078e02ff */
[----:B------:R-:W-:Y:S04]  /*12bf0*/  BSSY B1, `(.L_x_1206) ;  /* 0x00000cf000017945 */ /* 0x000fe80003800000 */
[----:B----4-:R-:W-:-:S04]  /*12c00*/  IADD3 R8, R0, R8, RZ ;  /* 0x0000000800087210 */ /* 0x010fc80007ffe0ff */
[----:B--2---:R-:W-:-:S13]  /*12c10*/  ISETP.GT.AND P0, PT, R8, R9, PT ;  /* 0x000000090800720c */ /* 0x004fda0003f04270 */
[----:B------:R-:W-:Y:S05]  /*12c20*/  @P0 BRA `(.L_x_1207) ;  /* 0x0000025000000947 */ /* 0x000fea0003800000 */
.L_x_1211:
        /* <DEDUP_REMOVED lines=17> */
.L_x_1269:
        /* <DEDUP_REMOVED lines=16> */
.L_x_1270:
[----:B--2---:R-:W-:-:S05]  /*12e40*/  IMAD R0, R0, c[0x0][0x538], RZ ;  /* 0x00014e0000007a24 */ /* 0x004fca00078e02ff */
[----:B------:R-:W-:-:S04]  /*12e50*/  IADD3 R8, R0, R8, RZ ;  /* 0x0000000800087210 */ /* 0x000fc80007ffe0ff */
[----:B------:R-:W-:-:S13]  /*12e60*/  ISETP.GT.AND P0, PT, R8, R9, PT ;  /* 0x000000090800720c */ /* 0x000fda0003f04270 */
[----:B-1----:R-:W-:Y:S05]  /*12e70*/  @!P0 BRA `(.L_x_1211) ;  /* 0xfffffdb000008947 */ /* 0x002fea000383ffff */
.L_x_1207:
[----:B------:R-:W-:-:S05]  /*12e80*/  IADD3 R8, -R0, R8, RZ ;  /* 0x0000000800087210 */ /* 0x000fca0007ffe1ff */
[----:B------:R-:W-:-:S05]  /*12e90*/  IMAD R0, R4, c[0x0][0x538], R8 ;  /* 0x00014e0004007a24 */ /* 0x000fca00078e0208 */
[----:B------:R-:W-:Y:S01]  /*12ea0*/  ISETP.GT.AND P0, PT, R0, R9, PT ;  /* 0x000000090000720c */ /* 0x000fe20003f04270 */
[----:B------:R-:W-:-:S12]  /*12eb0*/  BRA.DIV ~URZ, `(.L_x_1212) ;  /* 0x00002f927f007947 */ /* 0x000fd8000b800000 */
[----:B------:R-:W-:-:S03]  /*12ec0*/  VOTE.ANY R10, PT, !P0 ;  /* 0x00000000000a7806 */ /* 0x000fc600040e0100 */
.L_x_1271:
[----:B------:R-:W2:Y:S01]  /*12ed0*/  LDL.LU R0, [R1+0xb4] ;  /* 0x0000b40001007983 */ /* 0x000ea20000300800 */
[----:B------:R-:W2:Y:S02]  /*12ee0*/  POPC R5, R10 ;  /* 0x0000000a00057309 */ /* 0x000ea40000000000 */
[----:B--2---:R-:W-:-:S05]  /*12ef0*/  IADD3 R0, R5, R0, RZ ;  /* 0x0000000005007210 */ /* 0x004fca0007ffe0ff */
[----:B------:R2:W-:Y:S01]  /*12f00*/  STL [R1+0xb4], R0 ;  /* 0x0000b40001007387 */ /* 0x0005e20000100800 */
[----:B------:R-:W-:Y:S05]  /*12f10*/  BRA.DIV ~URZ, `(.L_x_1213) ;  /* 0x00002f827f007947 */ /* 0x000fea000b800000 */
[----:B------:R3:W4:Y:S04]  /*12f20*/  SHFL.IDX PT, R11, R6, R5, 0x1f ;  /* 0x00001f05060b7589 */ /* 0x00072800000e0000 */
[----:B------:R3:W1:Y:S02]  /*12f30*/  SHFL.IDX PT, R7, R7, R5, 0x1f ;  /* 0x00001f0507077589 */ /* 0x00066400000e0000 */
.L_x_1272:
[----:B------:R-:W-:Y:S01]  /*12f40*/  ISETP.NE.AND P0, PT, R10, RZ, PT ;  /* 0x000000ff0a00720c */ /* 0x000fe20003f05270 */
[----:B------:R-:W-:-:S12]  /*12f50*/  BSSY B0, `(.L_x_1214) ;  /* 0x0000005000007945 */ /* 0x000fd80003800000 */
[----:B------:R-:W-:Y:S05]  /*12f60*/  @!P0 BRA `(.L_x_1215) ;  /* 0x0000003000008947 */ /* 0x000fea0003800000 */
[----:B---3--:R-:W-:Y:S01]  /*12f70*/  IADD3 R5, R5, -0x1, RZ ;  /* 0xffffffff05057810 */ /* 0x008fe20007ffe0ff */
[----:B------:R-:W-:Y:S05]  /*12f80*/  BRA.DIV ~URZ, `(.L_x_1216) ;  /* 0x00002fe27f007947 */ /* 0x000fea000b800000 */
[----:B------:R3:W2:Y:S02]  /*12f90*/  SHFL.IDX PT, R12, R4, R5, 0x1f ;  /* 0x00001f05040c7589 */ /* 0x0006a400000e0000 */
.L_x_1215:
[----:B------:R-:W-:Y:S05]  /*12fa0*/  BSYNC B0 ;  /* 0x0000000000007941 */ /* 0x000fea0003800000 */
.L_x_1214:
[----:B--2---:R-:W-:Y:S01]  /*12fb0*/  IMAD R0, R12, c[0x0][0x538], R8 ;  /* 0x00014e000c007a24 */ /* 0x004fe200078e0208 */
        /* <DEDUP_REMOVED lines=10> */
[----:B---3--:R-:W1:Y:S02]  /*13060*/  F2I.FTZ.U32.TRUNC.NTZ R5, R0 ;  /* 0x0000000000057305 */ /* 0x008e64000021f000 */
        /* <DEDUP_REMOVED lines=56> */
.L_x_1218:
[----:B-1----:R-:W2:Y:S01]  /*133f0*/  LDL R0, [R1+0xb4] ;  /* 0x0000b40001007983 */ /* 0x002ea20000100800 */
[----:B------:R-:W-:-:S04]  /*13400*/  IMAD.MOV.U32 R2, RZ, RZ, 0x4 ;  /* 0x00000004ff027424 */ /* 0x000fc800078e00ff */
[----:B--2---:R-:W-:-:S05]  /*13410*/  IMAD.WIDE R2, R0, R2, c[0x0][0x590] ;  /* 0x0001640000027625 */ /* 0x004fca00078e0202 */
[----:B---3--:R-:W2:Y:S02]  /*13420*/  LDG.E R4, [R2.64] ;  /* 0x0000000602047981 */ /* 0x008ea4000c1e1900 */
        /* <DEDUP_REMOVED lines=65> */
.L_x_1219:
[----:B------:R-:W-:Y:S05]  /*13840*/  BSYNC B0 ;  /* 0x0000000000007941 */ /* 0x000fea0003800000 */
.L_x_1217:
[----:B------:R-:W-:-:S04]  /*13850*/  LOP3.LUT R2, RZ, R2, RZ, 0x33, !PT ;  /* 0x00000002ff027212 */ /* 0x000fc800078e33ff */
[----:B-1----:R-:W-:-:S05]  /*13860*/  IADD3 R0, R2, R11, RZ ;  /* 0x0000000b02007210 */ /* 0x002fca0007ffe0ff */
[----:B------:R1:W-:Y:S01]  /*13870*/  STL [R1+0xac], R0 ;  /* 0x0000ac0001007387 */ /* 0x0003e20000100800 */
[----:B------:R-:W-:Y:S05]  /*13880*/  BRA `(.L_x_1220) ;  /* 0x0000005000007947 */ /* 0x000fea0003800000 */
.L_x_1208:
[----:B------:R-:W-:Y:S01]  /*13890*/  MOV R0, c[0x0][0x53c] ;  /* 0x00014f0000007a02 */ /* 0x000fe20000000f00 */
[----:B------:R2:W-:Y:S04]  /*138a0*/  STL [R1+0xa8], R9 ;  /* 0x0000a80901007387 */ /* 0x0005e80000100800 */
[----:B------:R2:W-:Y:S04]  /*138b0*/  STL [R1+0xac], RZ ;  /* 0x0000acff01007387 */ /* 0x0005e80000100800 */
[----:B------:R2:W-:Y:S04]  /*138c0*/  STL [R1+0xb0], RZ ;  /* 0x0000b0ff01007387 */ /* 0x0005e80000100800 */
[----:B------:R2:W-:Y:S02]  /*138d0*/  STL [R1+0xb4], R0 ;  /* 0x0000b40001007387 */ /* 0x0005e40000100800 */
.L_x_1220:
[----:B------:R-:W-:Y:S05]  /*138e0*/  BSYNC B1 ;  /* 0x0000000000017941 */ /* 0x000fea0003800000 */
.L_x_1206:
        /* <DEDUP_REMOVED lines=9> */
.L_x_1201:
[----:B--2---:R-:W2:Y:S02]  /*13980*/  LDL R0, [R1+0xb4] ;  /* 0x0000b40001007983 */ /* 0x004ea40000100800 */
[----:B--2---:R-:W-:-:S13]  /*13990*/  ISETP.GE.AND P0, PT, R0, c[0x0][0x53c], PT ;  /* 0x00014f0000007a0c */ /* 0x004fda0003f06270 */
[----:B-1----:R-:W-:Y:S01]  /*139a0*/  @P0 CALL.REL.NOINC `(.L_x_1221) ;  /* 0x0000001000000944 */ /* 0x002fe20003c00000 */
[----:B------:R-:W-:Y:S05]  /*139b0*/  BRA `(.L_x_1222) ;  /* 0xfffee7d000007947 */ /* 0x000fea000383ffff */
.L_x_1221:
[----:B------:R-:W-:Y:S05]  /*139c0*/  EXIT ;  /* 0x000000000000794d */ /* 0x000fea0003800000 */
.L_x_1103:
[----:B------:R-:W-:Y:S01]  /*139d0*/  IMAD.MOV.U32 R0, RZ, RZ, R5 ;  /* 0x000000ffff007224 */ /* 0x000fe200078e0005 */
[----:B------:R-:W-:Y:S02]  /*139e0*/  MOV R3, 0x1 ;  /* 0x0000000100037802 */ /* 0x000fe40000000f00 */
[----:B------:R-:W-:Y:S02]  /*139f0*/  MOV R2, 0x13a10 ;  /* 0x00013a1000027802 */ /* 0x000fe40000000f00 */
[----:B------:R-:W-:Y:S05]  /*13a00*/  CALL.REL.NOINC `($__internal_21_$__cuda_sm70_shflsync_up_p) ;  /* 0x000026d000007944 */ /* 0x000fea0003c00000 */
[----:B------:R-:W-:Y:S01]  /*13a10*/  MOV R0, R4 ;  /* 0x0000000400007202 */ /* 0x000fe20000000f00 */
[----:B------:R-:W-:Y:S05]  /*13a20*/  BRA `(.L_x_1223) ;  /* 0xfffeca3000007947 */ /* 0x000fea000383ffff */
.L_x_1104:
[----:B------:R-:W-:Y:S01]  /*13a30*/  IMAD.MOV.U32 R0, RZ, RZ, R5 ;  /* 0x000000ffff007224 */ /* 0x000fe200078e0005 */
[----:B------:R-:W-:Y:S02]  /*13a40*/  MOV R3, 0x2 ;  /* 0x0000000200037802 */ /* 0x000fe40000000f00 */
[----:B------:R-:W-:Y:S02]  /*13a50*/  MOV R2, 0x13a70 ;  /* 0x00013a7000027802 */ /* 0x000fe40000000f00 */
[----:B------:R-:W-:Y:S05]  /*13a60*/  CALL.REL.NOINC `($__internal_21_$__cuda_sm70_shflsync_up_p) ;  /* 0x0000267000007944 */ /* 0x000fea0003c00000 */
[----:B------:R-:W-:Y:S01]  /*13a70*/  SEL R4, R4, RZ, P4 ;  /* 0x000000ff04047207 */ /* 0x000fe20002000000 */
[----:B------:R-:W-:Y:S01]  /*13a80*/  IMAD.MOV.U32 R3, RZ, RZ, 0x4 ;  /* 0x00000004ff037424 */ /* 0x000fe200078e00ff */
[----:B------:R-:W-:-:S03]  /*13a90*/  MOV R2, 0x13ac0 ;  /* 0x00013ac000027802 */ /* 0x000fc60000000f00 */
[----:B------:R-:W-:Y:S02]  /*13aa0*/  IMAD.IADD R0, R5, 0x1, R4 ;  /* 0x0000000105007824 */ /* 0x000fe400078e0204 */
        /* <DEDUP_REMOVED lines=14> */
[----:B------:R-:W-:Y:S01]  /*13b90*/  IMAD.IADD R4, R0, 0x1, R4 ;  /* 0x0000000100047824 */ /* 0x000fe200078e0204 */
[----:B------:R-:W-:-:S04]  /*13ba0*/  MOV R0, 0x1f ;  /* 0x0000001f00007802 */ /* 0x000fc80000000f00 */
[----:B------:R1:W-:Y:S03]  /*13bb0*/  STL [R1+0x4c], R4 ;  /* 0x00004c0401007387 */ /* 0x0003e60000100800 */
[----:B-1----:R-:W-:Y:S05]  /*13bc0*/  CALL.REL.NOINC `($__internal_20_$__cuda_sm70_shflsync_idx_p) ;  /* 0x0000247000007944 */ /* 0x002fea0003c00000 */
[----:B-1---5:R-:W-:Y:S05]  /*13bd0*/  BRA `(.L_x_1224) ;  /* 0xfffec98000007947 */ /* 0x022fea000383ffff */
.L_x_1106:
[----:B------:R-:W-:Y:S02]  /*13be0*/  SEL R0, RZ, 0x1, P0 ;  /* 0x00000001ff007807 */ /* 0x000fe40000000000 */
[----:B------:R-:W-:Y:S02]  /*13bf0*/  MOV R2, 0x13c10 ;  /* 0x00013c1000027802 */ /* 0x000fe40000000f00 */
[----:B------:R-:W-:Y:S05]  /*13c00*/  CALL.REL.NOINC `($__internal_22_$__cuda_sm70_votesync_ballot) ;  /* 0x0000253000007944 */ /* 0x000fea0003c00000 */
[----:B------:R-:W-:Y:S01]  /*13c10*/  MOV R10, R0 ;  /* 0x00000000000a7202 */ /* 0x000fe20000000f00 */
[----:B------:R-:W-:Y:S05]  /*13c20*/  BRA `(.L_x_1225) ;  /* 0xfffec9c000007947 */ /* 0x000fea000383ffff */
.L_x_1107:
[----:B------:R2:W-:Y:S01]  /*13c30*/  STL [R1+0x4c], R9 ;  /* 0x00004c0901007387 */ /* 0x0005e20000100800 */
[----:B-1----:R-:W-:Y:S01]  /*13c40*/  IMAD.MOV.U32 R0, RZ, RZ, R5 ;  /* 0x000000ffff007224 */ /* 0x002fe200078e0005 */
[----:B------:R-:W-:Y:S02]  /*13c50*/  MOV R3, 0x1f ;  /* 0x0000001f00037802 */ /* 0x000fe40000000f00 */
[----:B------:R-:W-:Y:S02]  /*13c60*/  MOV R2, 0x13c80 ;  /* 0x00013c8000027802 */ /* 0x000fe40000000f00 */
[----:B--2---:R-:W-:Y:S05]  /*13c70*/  CALL.REL.NOINC `($__internal_20_$__cuda_sm70_shflsync_idx_p) ;  /* 0x000023c000007944 */ /* 0x004fea0003c00000 */
[----:B------:R2:W-:Y:S01]  /*13c80*/  STL [R1+0x4c], R8 ;  /* 0x00004c0801007387 */ /* 0x0005e20000100800 */
[----:B------:R-:W-:Y:S01]  /*13c90*/  IMAD.MOV.U32 R12, RZ, RZ, R0 ;  /* 0x000000ffff0c7224 */ /* 0x000fe200078e0000 */
[----:B-----5:R-:W-:Y:S01]  /*13ca0*/  MOV R0, R5 ;  /* 0x0000000500007202 */ /* 0x020fe20000000f00 */
[----:B------:R-:W-:Y:S01]  /*13cb0*/  IMAD.MOV.U32 R6, RZ, RZ, RZ ;  /* 0x000000ffff067224 */ /* 0x000fe200078e00ff */
[----:B------:R-:W-:-:S02]  /*13cc0*/  MOV R3, 0x1f ;  /* 0x0000001f00037802 */ /* 0x000fc40000000f00 */
[----:B------:R-:W-:Y:S02]  /*13cd0*/  MOV R2, 0x13cf0 ;  /* 0x00013cf000027802 */ /* 0x000fe40000000f00 */
[----:B-12---:R-:W-:Y:S05]  /*13ce0*/  CALL.REL.NOINC `($__internal_20_$__cuda_sm70_shflsync_idx_p) ;  /* 0x0000235000007944 */ /* 0x006fea0003c00000 */
[----:B------:R-:W-:Y:S01]  /*13cf0*/  MOV R9, R0 ;  /* 0x0000000000097202 */ /* 0x000fe20000000f00 */
[----:B-1---5:R-:W-:Y:S05]  /*13d00*/  BRA `(.L_x_1226) ;  /* 0xfffec95000007947 */ /* 0x022fea000383ffff */
.L_x_1110:
[----:B------:R1:W-:Y:S01]  /*13d10*/  STL [R1+0x4c], R4 ;  /* 0x00004c0401007387 */ /* 0x0003e20000100800 */
[----:B------:R-:W-:Y:S02]  /*13d20*/  MOV R3, 0x1f ;  /* 0x0000001f00037802 */ /* 0x000fe40000000f00 */
[----:B------:R-:W-:Y:S02]  /*13d30*/  MOV R2, 0x13d50 ;  /* 0x00013d5000027802 */ /* 0x000fe40000000f00 */
[----:B-1234-:R-:W-:Y:S05]  /*13d40*/  CALL.REL.NOINC `($__internal_20_$__cuda_sm70_shflsync_idx_p) ;  /* 0x000022f000007944 */ /* 0x01efea0003c00000 */
[----:B------:R-:W-:Y:S01]  /*13d50*/  MOV R6, R0 ;  /* 0x0000000000067202 */ /* 0x000fe20000000f00 */
[----:B-1---5:R-:W-:Y:S05]  /*13d60*/  BRA `(.L_x_1109) ;  /* 0xfffec95000007947 */ /* 0x022fea000383ffff */
.L_x_1123:
[----:B------:R1:W-:Y:S01]  /*13d70*/  STL [R1+0x4c], R12 ;  /* 0x00004c0c01007387 */ /* 0x0003e20000100800 */
[----:B--2---:R-:W-:Y:S01]  /*13d80*/  IMAD.MOV.U32 R0, RZ, RZ, 0x1 ;  /* 0x00000001ff007424 */ /* 0x004fe200078e00ff */
[----:B------:R-:W-:Y:S02]  /*13d90*/  MOV R3, 0x181f ;  /* 0x0000181f00037802 */ /* 0x000fe40000000f00 */
[----:B------:R-:W-:Y:S02]  /*13da0*/  MOV R2, 0x13dc0 ;  /* 0x00013dc000027802 */ /* 0x000fe40000000f00 */
[----:B-1----:R-:W-:Y:S05]  /*13db0*/  CALL.REL.NOINC `($__internal_20_$__cuda_sm70_shflsync_idx_p) ;  /* 0x0000228000007944 */ /* 0x002fea0003c00000 */
[----:B------:R2:W-:Y:S01]  /*13dc0*/  STL [R1+0x4c], R13 ;  /* 0x00004c0d01007387 */ /* 0x0005e20000100800 */
[----:B-----5:R-:W-:Y:S01]  /*13dd0*/  IMAD.MOV.U32 R5, RZ, RZ, R0 ;  /* 0x000000ffff057224 */ /* 0x020fe200078e0000 */
[----:B------:R-:W-:Y:S01]  /*13de0*/  MOV R0, 0x1 ;  /* 0x0000000100007802 */ /* 0x000fe20000000f00 */
[----:B------:R-:W-:Y:S01]  /*13df0*/  IMAD.MOV.U32 R3, RZ, RZ, 0x181f ;  /* 0x0000181fff037424 */ /* 0x000fe200078e00ff */
[----:B------:R-:W-:-:S02]  /*13e00*/  MOV R2, 0x13e20 ;  /* 0x00013e2000027802 */ /* 0x000fc40000000f00 */
[----:B-12---:R-:W-:Y:S05]  /*13e10*/  CALL.REL.NOINC `($__internal_20_$__cuda_sm70_shflsync_idx_p) ;  /* 0x0000222000007944 */ /* 0x006fea0003c00000 */
[----:B-1---5:R-:W-:Y:S05]  /*13e20*/  BRA `(.L_x_1227) ;  /* 0xffff045000007947 */ /* 0x022fea000383ffff */
.L_x_1126:
[----:B------:R2:W-:Y:S01]  /*13e30*/  STL [R1+0x4c], R5 ;  /* 0x00004c0501007387 */ /* 0x0005e20000100800 */
[----:B------:R-:W-:Y:S01]  /*13e40*/  IMAD.MOV.U32 R0, RZ, RZ, RZ ;  /* 0x000000ffff007224 */ /* 0x000fe200078e00ff */
[----:B------:R-:W-:-:S02]  /*13e50*/  MOV R3, 0x181f ;  /* 0x0000181f00037802 */ /* 0x000fc40000000f00 */
[----:B------:R-:W-:Y:S02]  /*13e60*/  MOV R2, 0x13e80 ;  /* 0x00013e8000027802 */ /* 0x000fe40000000f00 */
[----:B-12---:R-:W-:Y:S05]  /*13e70*/  CALL.REL.NOINC `($__internal_20_$__cuda_sm70_shflsync_idx_p) ;  /* 0x000021c000007944 */ /* 0x006fea0003c00000 */
[----:B-----5:R-:W-:Y:S01]  /*13e80*/  MOV R4, R0 ;  /* 0x0000000000047202 */ /* 0x020fe20000000f00 */
[----:B-1----:R-:W-:Y:S05]  /*13e90*/  BRA `(.L_x_1228) ;  /* 0xffff133000007947 */ /* 0x002fea000383ffff */
.L_x_1127:
[----:B------:R4:W-:Y:S01]  /*13ea0*/  STL [R1+0x4c], R6 ;  /* 0x00004c0601007387 */ /* 0x0009e20000100800 */
[----:B------:R-:W-:Y:S01]  /*13eb0*/  IMAD.MOV.U32 R0, RZ, RZ, RZ ;  /* 0x000000ffff007224 */ /* 0x000fe200078e00ff */
[----:B------:R-:W-:Y:S02]  /*13ec0*/  MOV R3, 0x181f ;  /* 0x0000181f00037802 */ /* 0x000fe40000000f00 */
[----:B------:R-:W-:Y:S02]  /*13ed0*/  MOV R2, 0x13ef0 ;  /* 0x00013ef000027802 */ /* 0x000fe40000000f00 */
[----:B-1234-:R-:W-:Y:S05]  /*13ee0*/  CALL.REL.NOINC `($__internal_20_$__cuda_sm70_shflsync_idx_p) ;  /* 0x0000215000007944 */ /* 0x01efea0003c00000 */
[----:B-1---5:R-:W-:Y:S05]  /*13ef0*/  BRA `(.L_x_1229) ;  /* 0xffff12f000007947 */ /* 0x022fea000383ffff */
.L_x_1130:
[----:B------:R2:W-:Y:S01]  /*13f00*/  STL [R1+0x4c], R5 ;  /* 0x00004c0501007387 */ /* 0x0005e20000100800 */
[----:B-1----:R-:W-:Y:S01]  /*13f10*/  IMAD.MOV.U32 R0, RZ, RZ, 0x1 ;  /* 0x00000001ff007424 */ /* 0x002fe200078e00ff */
[----:B------:R-:W-:Y:S02]  /*13f20*/  MOV R3, 0x181f ;  /* 0x0000181f00037802 */ /* 0x000fe40000000f00 */
[----:B------:R-:W-:Y:S02]  /*13f30*/  MOV R2, 0x13f50 ;  /* 0x00013f5000027802 */ /* 0x000fe40000000f00 */
[----:B--234-:R-:W-:Y:S05]  /*13f40*/  CALL.REL.NOINC `($__internal_20_$__cuda_sm70_shflsync_idx_p) ;  /* 0x000020f000007944 */ /* 0x01cfea0003c00000 */
[----:B------:R2:W-:Y:S01]  /*13f50*/  STL [R1+0x4c], R6 ;  /* 0x00004c0601007387 */ /* 0x0005e20000100800 */
[----:B-----5:R-:W-:Y:S01]  /*13f60*/  IMAD.MOV.U32 R4, RZ, RZ, R0 ;  /* 0x000000ffff047224 */ /* 0x020fe200078e0000 */
[----:B------:R-:W-:Y:S01]  /*13f70*/  MOV R0, 0x1 ;  /* 0x0000000100007802 */ /* 0x000fe20000000f00 */
[----:B------:R-:W-:Y:S01]  /*13f80*/  IMAD.MOV.U32 R3, RZ, RZ, 0x181f ;  /* 0x0000181fff037424 */ /* 0x000fe200078e00ff */
[----:B------:R-:W-:-:S02]  /*13f90*/  MOV R2, 0x13fb0 ;  /* 0x00013fb000027802 */ /* 0x000fc40000000f00 */
[----:B-12---:R-:W-:Y:S05]  /*13fa0*/  CALL.REL.NOINC `($__internal_20_$__cuda_sm70_shflsync_idx_p) ;  /* 0x0000209000007944 */ /* 0x006fea0003c00000 */
[----:B-1---5:R-:W-:Y:S05]  /*13fb0*/  BRA `(.L_x_1230) ;  /* 0xffff14a000007947 */ /* 0x022fea000383ffff */
.L_x_1131:
[----:B------:R1:W-:Y:S01]  /*13fc0*/  STL [R1+0x4c], R4 ;  /* 0x00004c0401007387 */ /* 0x0003e20000100800 */
[----:B------:R-:W-:Y:S01]  /*13fd0*/  IMAD.MOV.U32 R0, RZ, RZ, RZ ;  /* 0x000000ffff007224 */ /* 0x000fe200078e00ff */
[----:B------:R-:W-:-:S02]  /*13fe0*/  MOV R3, 0x1c1f ;  /* 0x00001c1f00037802 */ /* 0x000fc40000000f00 */
[----:B------:R-:W-:Y:S02]  /*13ff0*/  MOV R2, 0x14010 ;  /* 0x0001401000027802 */ /* 0x000fe40000000f00 */
[----:B-1----:R-:W-:Y:S05]  /*14000*/  CALL.REL.NOINC `($__internal_20_$__cuda_sm70_shflsync_idx_p) ;  /* 0x0000203000007944 */ /* 0x002fea0003c00000 */
[----:B-1---5:R-:W-:Y:S05]  /*14010*/  BRA `(.L_x_1231) ;  /* 0xffff176000007947 */ /* 0x022fea000383ffff */
.L_x_1132:
[----:B------:R2:W-:Y:S01]  /*14020*/  STL [R1+0x4c], R4 ;  /* 0x00004c0401007387 */ /* 0x0005e20000100800 */
[----:B------:R-:W-:Y:S01]  /*14030*/  IMAD.MOV.U32 R0, RZ, RZ, 0x1 ;  /* 0x00000001ff007424 */ /* 0x000fe200078e00ff */
[----:B------:R-:W-:Y:S02]  /*14040*/  MOV R3, 0x1c1f ;  /* 0x00001c1f00037802 */ /* 0x000fe40000000f00 */
[----:B------:R-:W-:Y:S02]  /*14050*/  MOV R2, 0x14070 ;  /* 0x0001407000027802 */ /* 0x000fe40000000f00 */
[----:B-12---:R-:W-:Y:S05]  /*14060*/  CALL.REL.NOINC `($__internal_20_$__cuda_sm70_shflsync_idx_p) ;  /* 0x00001fd000007944 */ /* 0x006fea0003c00000 */
        /* <DEDUP_REMOVED lines=38> */
[----:B------:R-:W-:Y:S02]  /*142d0*/  FMNMX.FTZ R0, R74, R0, !PT ;  /* 0x000000004a007209 */ /* 0x000fe40007810000 */
[----:B------:R-:W-:Y:S02]  /*142e0*/  FSEL R70, R31, -INF , P2 ;  /* 0xff8000001f467808 */ /* 0x000fe40001000000 */
[----:B------:R-:W-:Y:S02]  /*142f0*/  FMNMX.FTZ R4, R71, R4, !PT ;  /* 0x0000000447047209 */ /* 0x000fe40007810000 */
[----:B------:R-:W-:Y:S02]  /*14300*/  FMNMX.FTZ R0, R73, R0, !PT ;  /* 0x0000000049007209 */ /* 0x000fe40007810000 */
[----:B------:R-:W-:Y:S02]  /*14310*/  FSEL R69, R26, -INF , P1 ;  /* 0xff8000001a457808 */ /* 0x000fe40000800000 */
[----:B------:R-:W-:-:S02]  /*14320*/  FMNMX.FTZ R4, R70, R4, !PT ;  /* 0x0000000446047209 */ /* 0x000fc40007810000 */
[----:B------:R-:W-:Y:S01]  /*14330*/  FMNMX.FTZ R134, R72, R0, !PT ;  /* 0x0000000048867209 */ /* 0x000fe20007810000 */
[----:B------:R-:W-:Y:S01]  /*14340*/  IMAD.MOV.U32 R0, RZ, RZ, 0x2 ;  /* 0x00000002ff007424 */ /* 0x000fe200078e00ff */
[----:B------:R-:W-:Y:S02]  /*14350*/  FSEL R68, R27, -INF , P0 ;  /* 0xff8000001b447808 */ /* 0x000fe40000000000 */
[----:B------:R-:W-:Y:S01]  /*14360*/  FMNMX.FTZ R4, R69, R4, !PT ;  /* 0x0000000445047209 */ /* 0x000fe20007810000 */
[----:B------:R-:W-:Y:S01]  /*14370*/  IMAD.MOV.U32 R132, RZ, RZ, R134 ;  /* 0x000000ffff847224 */ /* 0x000fe200078e0086 */
[----:B------:R-:W-:Y:S02]  /*14380*/  MOV R2, 0x143b0 ;  /* 0x000143b000027802 */ /* 0x000fe40000000f00 */
[----:B------:R-:W-:Y:S02]  /*14390*/  FMNMX.FTZ R4, R68, R4, !PT ;  /* 0x0000000444047209 */ /* 0x000fe40007810000 */
[----:B-1----:R-:W-:Y:S05]  /*143a0*/  CALL.REL.NOINC `($__internal_19_$__cuda_sm70_shflsync_bfly_p) ;  /* 0x00001c3000007944 */ /* 0x002fea0003c00000 */
[----:B------:R-:W-:Y:S01]  /*143b0*/  FMNMX.FTZ R134, R134, R0, !PT ;  /* 0x0000000086867209 */ /* 0x000fe20007810000 */
[----:B------:R-:W-:Y:S01]  /*143c0*/  IMAD.MOV.U32 R0, RZ, RZ, 0x1 ;  /* 0x00000001ff007424 */ /* 0x000fe200078e00ff */
[----:B------:R-:W-:-:S03]  /*143d0*/  MOV R2, 0x14400 ;  /* 0x0001440000027802 */ /* 0x000fc60000000f00 */
[----:B------:R-:W-:Y:S02]  /*143e0*/  IMAD.MOV.U32 R132, RZ, RZ, R134 ;  /* 0x000000ffff847224 */ /* 0x000fe400078e0086 */
[----:B------:R-:W-:Y:S05]  /*143f0*/  CALL.REL.NOINC `($__internal_19_$__cuda_sm70_shflsync_bfly_p) ;  /* 0x00001be000007944 */ /* 0x000fea0003c00000 */
[----:B------:R-:W-:Y:S01]  /*14400*/  FMNMX.FTZ R134, R134, R0, !PT ;  /* 0x0000000086867209 */ /* 0x000fe20007810000 */
[----:B------:R-:W-:Y:S01]  /*14410*/  IMAD.MOV.U32 R132, RZ, RZ, R4 ;  /* 0x000000ffff847224 */ /* 0x000fe200078e0004 */
[----:B------:R-:W-:Y:S01]  /*14420*/  MOV R2, 0x14450 ;  /* 0x0001445000027802 */ /* 0x000fe20000000f00 */
[----:B------:R-:W-:Y:S02]  /*14430*/  IMAD.MOV.U32 R0, RZ, RZ, 0x2 ;  /* 0x00000002ff007424 */ /* 0x000fe400078e00ff */
[----:B------:R-:W-:Y:S05]  /*14440*/  CALL.REL.NOINC `($__internal_19_$__cuda_sm70_shflsync_bfly_p) ;  /* 0x00001b9000007944 */ /* 0x000fea0003c00000 */
[----:B------:R-:W-:Y:S01]  /*14450*/  FMNMX.FTZ R4, R4, R0, !PT ;  /* 0x0000000004047209 */ /* 0x000fe20007810000 */
[----:B------:R-:W-:Y:S01]  /*14460*/  IMAD.MOV.U32 R0, RZ, RZ, 0x1 ;  /* 0x00000001ff007424 */ /* 0x000fe200078e00ff */
[----:B------:R-:W-:-:S03]  /*14470*/  MOV R2, 0x144a0 ;  /* 0x000144a000027802 */ /* 0x000fc60000000f00 */
[----:B------:R-:W-:Y:S02]  /*14480*/  IMAD.MOV.U32 R132, RZ, RZ, R4 ;  /* 0x000000ffff847224 */ /* 0x000fe400078e0004 */
[----:B------:R-:W-:Y:S05]  /*14490*/  CALL.REL.NOINC `($__internal_19_$__cuda_sm70_shflsync_bfly_p) ;  /* 0x00001b4000007944 */ /* 0x000fea0003c00000 */
[----:B------:R-:W-:Y:S01]  /*144a0*/  MOV R3, R0 ;  /* 0x0000000000037202 */ /* 0x000fe20000000f00 */
[----:B------:R-:W-:Y:S05]  /*144b0*/  BRA `(.L_x_1232) ;  /* 0xffff17f000007947 */ /* 0x000fea000383ffff */
.L_x_1136:
[----:B------:R-:W-:Y:S01]  /*144c0*/  MOV R3, 0x181f ;  /* 0x0000181f00037802 */ /* 0x000fe20000000f00 */
[----:B------:R2:W-:Y:S01]  /*144d0*/  STL [R1+0x4c], R5 ;  /* 0x00004c0501007387 */ /* 0x0005e20000100800 */
[----:B------:R-:W-:Y:S01]  /*144e0*/  MOV R2, 0x14510 ;  /* 0x0001451000027802 */ /* 0x000fe20000000f00 */
[----:B------:R-:W-:Y:S02]  /*144f0*/  IMAD.MOV.U32 R0, RZ, RZ, RZ ;  /* 0x000000ffff007224 */ /* 0x000fe400078e00ff */
[----:B-12---:R-:W-:Y:S05]  /*14500*/  CALL.REL.NOINC `($__internal_20_$__cuda_sm70_shflsync_idx_p) ;  /* 0x00001b3000007944 */ /* 0x006fea0003c00000 */
[----:B-----5:R-:W-:Y:S01]  /*14510*/  MOV R4, R0 ;  /* 0x0000000000047202 */ /* 0x020fe20000000f00 */
[----:B-1----:R-:W-:-:S05]  /*14520*/  BRA `(.L_x_1233) ;  /* 0xffff2da000007947 */ /* 0x002fca000383ffff */
.L_x_1137:
[----:B------:R-:W-:Y:S01]  /*14530*/  MOV R3, 0x181f ;  /* 0x0000181f00037802 */ /* 0x000fe20000000f00 */
[----:B------:R4:W-:Y:S01]  /*14540*/  STL [R1+0x4c], R12 ;  /* 0x00004c0c01007387 */ /* 0x0009e20000100800 */
[----:B------:R-:W-:Y:S01]  /*14550*/  MOV R2, 0x14580 ;  /* 0x0001458000027802 */ /* 0x000fe20000000f00 */
[----:B------:R-:W-:Y:S02]  /*14560*/  IMAD.MOV.U32 R0, RZ, RZ, RZ ;  /* 0x000000ffff007224 */ /* 0x000fe400078e00ff */
[----:B-1234-:R-:W-:Y:S05]  /*14570*/  CALL.REL.NOINC `($__internal_20_$__cuda_sm70_shflsync_idx_p) ;  /* 0x00001ac000007944 */ /* 0x01efea0003c00000 */
[----:B-1---5:R-:W-:-:S05]  /*14580*/  BRA `(.L_x_1234) ;  /* 0xffff2d6000007947 */ /* 0x022fca000383ffff */
.L_x_1138:
[----:B------:R-:W-:Y:S01]  /*14590*/  MOV R3, 0x181f ;  /* 0x0000181f00037802 */ /* 0x000fe20000000f00 */
[----:B------:R2:W-:Y:S01]  /*145a0*/  STL [R1+0x4c], R5 ;  /* 0x00004c0501007387 */ /* 0x0005e20000100800 */
[----:B------:R-:W-:Y:S01]  /*145b0*/  MOV R2, 0x145e0 ;  /* 0x000145e000027802 */ /* 0x000fe20000000f00 */
[----:B------:R-:W-:Y:S02]  /*145c0*/  IMAD.MOV.U32 R0, RZ, RZ, 0x1 ;  /* 0x00000001ff007424 */ /* 0x000fe400078e00ff */
[----:B-12---:R-:W-:Y:S05]  /*145d0*/  CALL.REL.NOINC `($__internal_20_$__cuda_sm70_shflsync_idx_p) ;  /* 0x00001a6000007944 */ /* 0x006fea0003c00000 */
[----:B------:R-:W-:Y:S01]  /*145e0*/  MOV R2, 0x14640 ;  /* 0x0001464000027802 */ /* 0x000fe20000000f00 */
[----:B------:R2:W-:Y:S01]  /*145f0*/  STL [R1+0x4c], R12 ;  /* 0x00004c0c01007387 */ /* 0x0005e20000100800 */
[----:B-----5:R-:W-:Y:S01]  /*14600*/  IMAD.MOV.U32 R4, RZ, RZ, R0 ;  /* 0x000000ffff047224 */ /* 0x020fe200078e0000 */
[----:B------:R-:W-:Y:S01]  /*14610*/  MOV R0, 0x1 ;  /* 0x0000000100007802 */ /* 0x000fe20000000f00 */
[----:B------:R-:W-:Y:S02]  /*14620*/  IMAD.MOV.U32 R3, RZ, RZ, 0x181f ;  /* 0x0000181fff037424 */ /* 0x000fe400078e00ff */
[----:B-12---:R-:W-:Y:S05]  /*14630*/  CALL.REL.NOINC `($__internal_20_$__cuda_sm70_shflsync_idx_p) ;  /* 0x00001a0000007944 */ /* 0x006fea0003c00000 */
[----:B-1---5:R-:W-:-:S05]  /*14640*/  BRA `(.L_x_1235) ;  /* 0xffff2f1000007947 */ /* 0x022fca000383ffff */
.L_x_1141:
[----:B------:R-:W-:Y:S01]  /*14650*/  MOV R3, 0x181f ;  /* 0x0000181f00037802 */ /* 0x000fe20000000f00 */
[----:B------:R1:W-:Y:S01]  /*14660*/  STL [R1+0x4c], R134 ;  /* 0x00004c8601007387 */ /* 0x0003e20000100800 */
[----:B------:R-:W-:Y:S01]  /*14670*/  MOV R2, 0x146a0 ;  /* 0x000146a000027802 */ /* 0x000fe20000000f00 */
[----:B------:R-:W-:Y:S02]  /*14680*/  IMAD.MOV.U32 R0, RZ, RZ, RZ ;  /* 0x000000ffff007224 */ /* 0x000fe400078e00ff */
[----:B-1----:R-:W-:Y:S05]  /*14690*/  CALL.REL.NOINC `($__internal_20_$__cuda_sm70_shflsync_idx_p) ;  /* 0x000019a000007944 */ /* 0x002fea0003c00000 */
[----:B------:R-:W-:Y:S01]  /*146a0*/  MOV R132, R0 ;  /* 0x0000000000847202 */ /* 0x000fe20000000f00 */
[----:B-1---5:R-:W-:-:S05]  /*146b0*/  BRA `(.L_x_1236) ;  /* 0xffff3c7000007947 */ /* 0x022fca000383ffff */
.L_x_1142:
[----:B------:R-:W-:Y:S01]  /*146c0*/  MOV R3, 0x181f ;  /* 0x0000181f00037802 */ /* 0x000fe20000000f00 */
[----:B------:R3:W-:Y:S01]  /*146d0*/  STL [R1+0x4c], R137 ;  /* 0x00004c8901007387 */ /* 0x0007e20000100800 */
[----:B------:R-:W-:Y:S01]  /*146e0*/  MOV R2, 0x14710 ;  /* 0x0001471000027802 */ /* 0x000fe20000000f00 */
[----:B------:R-:W-:Y:S02]  /*146f0*/  IMAD.MOV.U32 R0, RZ, RZ, RZ ;  /* 0x000000ffff007224 */ /* 0x000fe400078e00ff */
[----:B-123--:R-:W-:Y:S05]  /*14700*/  CALL.REL.NOINC `($__internal_20_$__cuda_sm70_shflsync_idx_p) ;  /* 0x0000193000007944 */ /* 0x00efea0003c00000 */
[----:B-1---5:R-:W-:-:S05]  /*14710*/  BRA `(.L_x_1237) ;  /* 0xffff3c3000007947 */ /* 0x022fca000383ffff */
.L_x_1143:
[----:B--2---:R-:W-:Y:S01]  /*14720*/  MOV R3, 0x181f ;  /* 0x0000181f00037802 */ /* 0x004fe20000000f00 */
[----:B------:R2:W-:Y:S01]  /*14730*/  STL [R1+0x4c], R134 ;  /* 0x00004c8601007387 */ /* 0x0005e20000100800 */
[----:B------:R-:W-:Y:S01]  /*14740*/  MOV R2, 0x14770 ;  /* 0x0001477000027802 */ /* 0x000fe20000000f00 */
[----:B------:R-:W-:Y:S03]  /*14750*/  IMAD.MOV.U32 R0, RZ, RZ, 0x1 ;  /* 0x00000001ff007424 */ /* 0x000fe600078e00ff */
[----:B-12---:R-:W-:Y:S05]  /*14760*/  CALL.REL.NOINC `($__internal_20_$__cuda_sm70_shflsync_idx_p) ;  /* 0x000018d000007944 */ /* 0x006fea0003c00000 */
[----:B------:R-:W-:Y:S01]  /*14770*/  MOV R2, 0x147d0 ;  /* 0x000147d000027802 */ /* 0x000fe20000000f00 */
[----:B------:R2:W-:Y:S01]  /*14780*/  STL [R1+0x4c], R137 ;  /* 0x00004c8901007387 */ /* 0x0005e20000100800 */
[----:B------:R-:W-:Y:S01]  /*14790*/  IMAD.MOV.U32 R132, RZ, RZ, R0 ;  /* 0x000000ffff847224 */ /* 0x000fe200078e0000 */
[----:B------:R-:W-:Y:S01]  /*147a0*/  MOV R0, 0x1 ;  /* 0x0000000100007802 */ /* 0x000fe20000000f00 */
[----:B------:R-:W-:Y:S02]  /*147b0*/  IMAD.MOV.U32 R3, RZ, RZ, 0x181f ;  /* 0x0000181fff037424 */ /* 0x000fe400078e00ff */
[----:B-12--5:R-:W-:Y:S05]  /*147c0*/  CALL.REL.NOINC `($__internal_20_$__cuda_sm70_shflsync_idx_p) ;  /* 0x0000187000007944 */ /* 0x026fea0003c00000 */
[----:B-1---5:R-:W-:-:S05]  /*147d0*/  BRA `(.L_x_1238) ;  /* 0xffff3db000007947 */ /* 0x022fca000383ffff */
.L_x_1144:
[----:B------:R-:W-:Y:S01]  /*147e0*/  MOV R3, 0x1c1f ;  /* 0x00001c1f00037802 */ /* 0x000fe20000000f00 */
[----:B------:R1:W-:Y:S01]  /*147f0*/  STL [R1+0x4c], R132 ;  /* 0x00004c8401007387 */ /* 0x0003e20000100800 */
[----:B------:R-:W-:Y:S01]  /*14800*/  MOV R2, 0x14830 ;  /* 0x0001483000027802 */ /* 0x000fe20000000f00 */
[----:B------:R-:W-:Y:S02]  /*14810*/  IMAD.MOV.U32 R0, RZ, RZ, RZ ;  /* 0x000000ffff007224 */ /* 0x000fe400078e00ff */
[----:B-1----:R-:W-:Y:S05]  /*14820*/  CALL.REL.NOINC `($__internal_20_$__cuda_sm70_shflsync_idx_p) ;  /* 0x0000181000007944 */ /* 0x002fea0003c00000 */
[----:B-1---5:R-:W-:-:S05]  /*14830*/  BRA `(.L_x_1239) ;  /* 0xffff407000007947 */ /* 0x022fca000383ffff */
.L_x_1145:
[----:B------:R-:W-:Y:S01]  /*14840*/  MOV R3, 0x1c1f ;  /* 0x00001c1f00037802 */ /* 0x000fe20000000f00 */
[----:B------:R2:W-:Y:S01]  /*14850*/  STL [R1+0x4c], R132 ;  /* 0x00004c8401007387 */ /* 0x0005e20000100800 */
[----:B------:R-:W-:Y:S01]  /*14860*/  MOV R2, 0x14890 ;  /* 0x0001489000027802 */ /* 0x000fe20000000f00 */
[----:B------:R-:W-:Y:S02]  /*14870*/  IMAD.MOV.U32 R0, RZ, RZ, 0x1 ;  /* 0x00000001ff007424 */ /* 0x000fe400078e00ff */
[----:B-12---:R-:W-:Y:S05]  /*14880*/  CALL.REL.NOINC `($__internal_20_$__cuda_sm70_shflsync_idx_p) ;  /* 0x000017b000007944 */ /* 0x006fea0003c00000 */
        /* <DEDUP_REMOVED lines=46> */
[----:B-----5:R-:W-:Y:S02]  /*14b70*/  FSEL R5, R27, -INF , P0 ;  /* 0xff8000001b057808 */ /* 0x020fe40000000000 */
[----:B------:R-:W-:Y:S02]  /*14b80*/  FMNMX.FTZ R15, R6, R15, !PT ;  /* 0x0000000f060f7209 */ /* 0x000fe40007810000 */
[----:B------:R-:W-:Y:S02]  /*14b90*/  FMNMX.FTZ R132, R4, R132, !PT ;  /* 0x0000008404847209 */ /* 0x000fe40007810000 */
[----:B------:R-:W-:Y:S02]  /*14ba0*/  FMNMX.FTZ R15, R5, R15, !PT ;  /* 0x0000000f050f7209 */ /* 0x000fe40007810000 */
[----:B------:R-:W-:Y:S02]  /*14bb0*/  MOV R2, 0x14bd0 ;  /* 0x00014bd000027802 */ /* 0x000fe40000000f00 */
[----:B-1----:R-:W-:Y:S05]  /*14bc0*/  CALL.REL.NOINC `($__internal_19_$__cuda_sm70_shflsync_bfly_p) ;  /* 0x0000141000007944 */ /* 0x002fea0003c00000 */
[----:B------:R-:W-:Y:S01]  /*14bd0*/  FMNMX.FTZ R132, R132, R0, !PT ;  /* 0x0000000084847209 */ /* 0x000fe20007810000 */
[----:B------:R-:W-:Y:S01]  /*14be0*/  IMAD.MOV.U32 R0, RZ, RZ, 0x1 ;  /* 0x00000001ff007424 */ /* 0x000fe200078e00ff */
[----:B------:R-:W-:Y:S02]  /*14bf0*/  MOV R2, 0x14c10 ;  /* 0x00014c1000027802 */ /* 0x000fe40000000f00 */
        /* <DEDUP_REMOVED lines=8> */
[----:B------:R-:W-:Y:S02]  /*14c80*/  MOV R2, 0x14ca0 ;  /* 0x00014ca000027802 */ /* 0x000fe40000000f00 */
[----:B------:R-:W-:Y:S05]  /*14c90*/  CALL.REL.NOINC `($__internal_19_$__cuda_sm70_shflsync_bfly_p) ;  /* 0x0000134000007944 */ /* 0x000fea0003c00000 */
[----:B------:R-:W-:-:S05]  /*14ca0*/  BRA `(.L_x_1240) ;  /* 0xffff413000007947 */ /* 0x000fca000383ffff */
.L_x_1148:
[----:B------:R-:W-:Y:S01]  /*14cb0*/  MOV R3, 0x181f ;  /* 0x0000181f00037802 */ /* 0x000fe20000000f00 */
[----:B------:R2:W-:Y:S01]  /*14cc0*/  STL [R1+0x4c], R6 ;  /* 0x00004c0601007387 */ /* 0x0005e20000100800 */
[----:B------:R-:W-:Y:S01]  /*14cd0*/  MOV R2, 0x14d00 ;  /* 0x00014d0000027802 */ /* 0x000fe20000000f00 */
[----:B------:R-:W-:Y:S02]  /*14ce0*/  IMAD.MOV.U32 R0, RZ, RZ, RZ ;  /* 0x000000ffff007224 */ /* 0x000fe400078e00ff */
[----:B-1234-:R-:W-:Y:S05]  /*14cf0*/  CALL.REL.NOINC `($__internal_20_$__cuda_sm70_shflsync_idx_p) ;  /* 0x0000134000007944 */ /* 0x01efea0003c00000 */
[----:B-1---5:R-:W-:-:S05]  /*14d00*/  BRA `(.L_x_1241) ;  /* 0xffff5be000007947 */ /* 0x022fca000383ffff */
.L_x_1151:
[----:B--2---:R-:W-:Y:S01]  /*14d10*/  MOV R3, 0x181f ;  /* 0x0000181f00037802 */ /* 0x004fe20000000f00 */
        /* <DEDUP_REMOVED lines=11> */
.L_x_1154:
[----:B------:R-:W-:Y:S01]  /*14dd0*/  MOV R3, 0x181f ;  /* 0x0000181f00037802 */ /* 0x000fe20000000f00 */
[----:B------:R1:W-:Y:S01]  /*14de0*/  STL [R1+0x4c], R137 ;  /* 0x00004c8901007387 */ /* 0x0003e20000100800 */
[----:B------:R-:W-:Y:S01]  /*14df0*/  MOV R2, 0x14e20 ;  /* 0x00014e2000027802 */ /* 0x000fe20000000f00 */
[----:B------:R-:W-:Y:S02]  /*14e00*/  IMAD.MOV.U32 R0, RZ, RZ, RZ ;  /* 0x000000ffff007224 */ /* 0x000fe400078e00ff */
[----:B-1----:R-:W-:Y:S05]  /*14e10*/  CALL.REL.NOINC `($__internal_20_$__cuda_sm70_shflsync_idx_p) ;  /* 0x0000122000007944 */ /* 0x002fea0003c00000 */
[----:B------:R-:W-:Y:S01]  /*14e20*/  MOV R132, R0 ;  /* 0x0000000000847202 */ /* 0x000fe20000000f00 */
[----:B-1---5:R-:W-:-:S05]  /*14e30*/  BRA `(.L_x_1243) ;  /* 0xffff6ae000007947 */ /* 0x022fca000383ffff */
.L_x_1155:
[----:B------:R-:W-:Y:S01]  /*14e40*/  MOV R3, 0x181f ;  /* 0x0000181f00037802 */ /* 0x000fe20000000f00 */
[----:B------:R3:W-:Y:S01]  /*14e50*/  STL [R1+0x4c], R172 ;  /* 0x00004cac01007387 */ /* 0x0007e20000100800 */
[----:B------:R-:W-:Y:S01]  /*14e60*/  MOV R2, 0x14e90 ;  /* 0x00014e9000027802 */ /* 0x000fe20000000f00 */
[----:B------:R-:W-:Y:S02]  /*14e70*/  IMAD.MOV.U32 R0, RZ, RZ, RZ ;  /* 0x000000ffff007224 */ /* 0x000fe400078e00ff */
[----:B-123--:R-:W-:Y:S05]  /*14e80*/  CALL.REL.NOINC `($__internal_20_$__cuda_sm70_shflsync_idx_p) ;  /* 0x000011b000007944 */ /* 0x00efea0003c00000 */
[----:B-1---5:R-:W-:-:S05]  /*14e90*/  BRA `(.L_x_1244) ;  /* 0xffff6aa000007947 */ /* 0x022fca000383ffff */
.L_x_1156:
        /* <DEDUP_REMOVED lines=12> */
.L_x_1157:
[----:B------:R-:W-:Y:S02]  /*14f60*/  MOV R0, 0x2 ;  /* 0x0000000200007802 */ /* 0x000fe40000000f00 */
[----:B------:R-:W-:Y:S02]  /*14f70*/  MOV R2, 0x14f90 ;  /* 0x00014f9000027802 */ /* 0x000fe40000000f00 */
[----:B------:R-:W-:Y:S05]  /*14f80*/  CALL.REL.NOINC `($__internal_19_$__cuda_sm70_shflsync_bfly_p) ;  /* 0x0000105000007944 */ /* 0x000fea0003c00000 */
[----:B------:R-:W-:-:S05]  /*14f90*/  BRA `(.L_x_1246) ;  /* 0xffff6ea000007947 */ /* 0x000fca000383ffff */
.L_x_1158:
[----:B------:R-:W-:Y:S02]  /*14fa0*/  MOV R0, 0x1 ;  /* 0x0000000100007802 */ /* 0x000fe40000000f00 */
        /* <DEDUP_REMOVED lines=12> */
.L_x_1160:
[----:B------:R1:W5:Y:S01]  /*15070*/  LDL R132, [R1+0x54] ;  /* 0x0000540001847983 */ /* 0x0003620000100800 */
[----:B------:R-:W-:-:S02]  /*15080*/  MOV R0, 0x2 ;  /* 0x0000000200007802 */ /* 0x000fc40000000f00 */
[----:B------:R-:W-:Y:S02]  /*15090*/  MOV R2, 0x150b0 ;  /* 0x000150b000027802 */ /* 0x000fe40000000f00 */
[----:B-1---5:R-:W-:Y:S05]  /*150a0*/  CALL.REL.NOINC `($__internal_19_$__cuda_sm70_shflsync_bfly_p) ;  /* 0x00000f3000007944 */ /* 0x022fea0003c00000 */
[----:B------:R-:W-:Y:S05]  /*150b0*/  BRA `(.L_x_1248) ;  /* 0xffff86c000007947 */ /* 0x000fea000383ffff */
.L_x_1161:
[----:B------:R-:W-:Y:S01]  /*150c0*/  IMAD.MOV.U32 R132, RZ, RZ, R4 ;  /* 0x000000ffff847224 */ /* 0x000fe200078e0004 */
[----:B------:R-:W-:Y:S02]  /*150d0*/  MOV R0, 0x1 ;  /* 0x0000000100007802 */ /* 0x000fe40000000f00 */
[----:B------:R-:W-:Y:S02]  /*150e0*/  MOV R2, 0x15100 ;  /* 0x0001510000027802 */ /* 0x000fe40000000f00 */
[----:B------:R-:W-:Y:S05]  /*150f0*/  CALL.REL.NOINC `($__internal_19_$__cuda_sm70_shflsync_bfly_p) ;  /* 0x00000ee000007944 */ /* 0x000fea0003c00000 */
[----:B------:R1:W5:Y:S01]  /*15100*/  LDL R132, [R1+0x50] ;  /* 0x0000500001847983 */ /* 0x0003620000100800 */
[----:B------:R-:W-:Y:S01]  /*15110*/  FADD.FTZ R4, R4, R0 ;  /* 0x0000000004047221 */ /* 0x000fe20000010000 */
[----:B------:R-:W-:Y:S02]  /*15120*/  MOV R0, 0x2 ;  /* 0x0000000200007802 */ /* 0x000fe40000000f00 */
[----:B------:R-:W-:Y:S02]  /*15130*/  MOV R2, 0x15150 ;  /* 0x0001515000027802 */ /* 0x000fe40000000f00 */
[----:B-1---5:R-:W-:Y:S05]  /*15140*/  CALL.REL.NOINC `($__internal_19_$__cuda_sm70_shflsync_bfly_p) ;  /* 0x00000e9000007944 */ /* 0x022fea0003c00000 */
[----:B------:R-:W2:Y:S02]  /*15150*/  LDL.LU R2, [R1+0x50] ;  /* 0x0000500001027983 */ /* 0x000ea40000300800 */
[----:B--2---:R-:W-:Y:S01]  /*15160*/  FADD.FTZ R5, R2, R0 ;  /* 0x0000000002057221 */ /* 0x004fe20000010000 */
[----:B------:R-:W-:-:S02]  /*15170*/  MOV R0, 0x1 ;  /* 0x0000000100007802 */ /* 0x000fc40000000f00 */
[----:B------:R-:W-:Y:S02]  /*15180*/  MOV R2, 0x151b0 ;  /* 0x000151b000027802 */ /* 0x000fe40000000f00 */
[----:B------:R-:W-:Y:S02]  /*15190*/  MOV R132, R5 ;  /* 0x0000000500847202 */ /* 0x000fe40000000f00 */
[----:B------:R-:W-:Y:S05]  /*151a0*/  CALL.REL.NOINC `($__internal_19_$__cuda_sm70_shflsync_bfly_p) ;  /* 0x00000e3000007944 */ /* 0x000fea0003c00000 */
[----:B------:R-:W-:Y:S01]  /*151b0*/  MOV R3, R0 ;  /* 0x0000000000037202 */ /* 0x000fe20000000f00 */
[----:B------:R-:W-:Y:S05]  /*151c0*/  BRA `(.L_x_1249) ;  /* 0xffff864000007947 */ /* 0x000fea000383ffff */
.L_x_1168:
[----:B--234-:R2:W-:Y:S01]  /*151d0*/  STL [R1+0x4c], R5 ;  /* 0x00004c0501007387 */ /* 0x01c5e20000100800 */
[----:B------:R-:W-:Y:S01]  /*151e0*/  IMAD.MOV.U32 R0, RZ, RZ, RZ ;  /* 0x000000ffff007224 */ /* 0x000fe200078e00ff */
[----:B------:R-:W-:Y:S02]  /*151f0*/  MOV R3, 0x181f ;  /* 0x0000181f00037802 */ /* 0x000fe40000000f00 */
[----:B------:R-:W-:Y:S02]  /*15200*/  MOV R2, 0x15220 ;  /* 0x0001522000027802 */ /* 0x000fe40000000f00 */
[----:B-12---:R-:W-:Y:S05]  /*15210*/  CALL.REL.NOINC `($__internal_20_$__cuda_sm70_shflsync_idx_p) ;  /* 0x00000e2000007944 */ /* 0x006fea0003c00000 */
[----:B-----5:R-:W-:Y:S01]  /*15220*/  MOV R4, R0 ;  /* 0x0000000000047202 */ /* 0x020fe20000000f00 */
[----:B-1----:R-:W-:Y:S05]  /*15230*/  BRA `(.L_x_1250) ;  /* 0xffffa28000007947 */ /* 0x002fea000383ffff */
.L_x_1169:
[----:B------:R4:W-:Y:S01]  /*15240*/  STL [R1+0x4c], R14 ;  /* 0x00004c0e01007387 */ /* 0x0009e20000100800 */
[----:B------:R-:W-:Y:S01]  /*15250*/  IMAD.MOV.U32 R0, RZ, RZ, RZ ;  /* 0x000000ffff007224 */ /* 0x000fe200078e00ff */
[----:B------:R-:W-:-:S02]  /*15260*/  MOV R3, 0x181f ;  /* 0x0000181f00037802 */ /* 0x000fc40000000f00 */
[----:B------:R-:W-:Y:S02]  /*15270*/  MOV R2, 0x15290 ;  /* 0x0001529000027802 */ /* 0x000fe40000000f00 */
[----:B-1234-:R-:W-:Y:S05]  /*15280*/  CALL.REL.NOINC `($__internal_20_$__cuda_sm70_shflsync_idx_p) ;  /* 0x00000db000007944 */ /* 0x01efea0003c00000 */
[----:B-1---5:R-:W-:Y:S05]  /*15290*/  BRA `(.L_x_1251) ;  /* 0xffffa24000007947 */ /* 0x022fea000383ffff */
.L_x_1172:
[----:B------:R4:W-:Y:S01]  /*152a0*/  STL [R1+0x4c], R5 ;  /* 0x00004c0501007387 */ /* 0x0009e20000100800 */
[----:B--2---:R-:W-:Y:S01]  /*152b0*/  IMAD.MOV.U32 R0, RZ, RZ, 0x1 ;  /* 0x00000001ff007424 */ /* 0x004fe200078e00ff */
[----:B------:R-:W-:Y:S02]  /*152c0*/  MOV R3, 0x181f ;  /* 0x0000181f00037802 */ /* 0x000fe40000000f00 */
[----:B------:R-:W-:Y:S02]  /*152d0*/  MOV R2, 0x152f0 ;  /* 0x000152f000027802 */ /* 0x000fe40000000f00 */
[----:B-1-34-:R-:W-:Y:S05]  /*152e0*/  CALL.REL.NOINC `($__internal_20_$__cuda_sm70_shflsync_idx_p) ;  /* 0x00000d5000007944 */ /* 0x01afea0003c00000 */
[----:B------:R2:W-:Y:S01]  /*152f0*/  STL [R1+0x4c], R14 ;  /* 0x00004c0e01007387 */ /* 0x0005e20000100800 */
[----:B-----5:R-:W-:Y:S01]  /*15300*/  IMAD.MOV.U32 R4, RZ, RZ, R0 ;  /* 0x000000ffff047224 */ /* 0x020fe200078e0000 */
[----:B------:R-:W-:Y:S01]  /*15310*/  MOV R0, 0x1 ;  /* 0x0000000100007802 */ /* 0x000fe20000000f00 */
[----:B------:R-:W-:Y:S01]  /*15320*/  IMAD.MOV.U32 R3, RZ, RZ, 0x181f ;  /* 0x0000181fff037424 */ /* 0x000fe200078e00ff */
[----:B------:R-:W-:Y:S02]  /*15330*/  MOV R2, 0x15350 ;  /* 0x0001535000027802 */ /* 0x000fe40000000f00 */
[----:B-12---:R-:W-:Y:S05]  /*15340*/  CALL.REL.NOINC `($__internal_20_$__cuda_sm70_shflsync_idx_p) ;  /* 0x00000cf000007944 */ /* 0x006fea0003c00000 */
[----:B-1---5:R-:W-:Y:S05]  /*15350*/  BRA `(.L_x_1252) ;  /* 0xffffa3d000007947 */ /* 0x022fea000383ffff */
.L_x_1175:
[----:B------:R3:W-:Y:S01]  /*15360*/  STL [R1+0x4c], R5 ;  /* 0x00004c0501007387 */ /* 0x0007e20000100800 */
[----:B--2---:R-:W-:Y:S01]  /*15370*/  IMAD.MOV.U32 R0, RZ, RZ, 0x2 ;  /* 0x00000002ff007424 */ /* 0x004fe200078e00ff */
[----:B-1----:R-:W-:-:S02]  /*15380*/  MOV R3, 0x181f ;  /* 0x0000181f00037802 */ /* 0x002fc40000000f00 */
[----:B------:R-:W-:Y:S02]  /*15390*/  MOV R2, 0x153b0 ;  /* 0x000153b000027802 */ /* 0x000fe40000000f00 */
[----:B---34-:R-:W-:Y:S05]  /*153a0*/  CALL.REL.NOINC `($__internal_20_$__cuda_sm70_shflsync_idx_p) ;  /* 0x00000c9000007944 */ /* 0x018fea0003c00000 */
[----:B-----5:R-:W-:Y:S01]  /*153b0*/  MOV R4, R0 ;  /* 0x0000000000047202 */ /* 0x020fe20000000f00 */
[----:B-1----:R-:W-:Y:S05]  /*153c0*/  BRA `(.L_x_1253) ;  /* 0xffffa55000007947 */ /* 0x002fea000383ffff */
.L_x_1176:
[----:B------:R4:W-:Y:S01]  /*153d0*/  STL [R1+0x4c], R14 ;  /* 0x00004c0e01007387 */ /* 0x0009e20000100800 */
[----:B--2---:R-:W-:Y:S01]  /*153e0*/  IMAD.MOV.U32 R0, RZ, RZ, 0x2 ;  /* 0x00000002ff007424 */ /* 0x004fe200078e00ff */
[----:B-1----:R-:W-:Y:S02]  /*153f0*/  MOV R3, 0x181f ;  /* 0x0000181f00037802 */ /* 0x002fe40000000f00 */
[----:B------:R-:W-:Y:S02]  /*15400*/  MOV R2, 0x15420 ;  /* 0x0001542000027802 */ /* 0x000fe40000000f00 */
[----:B---34-:R-:W-:Y:S05]  /*15410*/  CALL.REL.NOINC `($__internal_20_$__cuda_sm70_shflsync_idx_p) ;  /* 0x00000c2000007944 */ /* 0x018fea0003c00000 */
[----:B-1---5:R-:W-:Y:S05]  /*15420*/  BRA `(.L_x_1254) ;  /* 0xffffa51000007947 */ /* 0x022fea000383ffff */
.L_x_1179:
[----:B------:R1:W-:Y:S01]  /*15430*/  STL [R1+0x4c], R5 ;  /* 0x00004c0501007387 */ /* 0x0003e20000100800 */
[----:B----4-:R-:W-:Y:S01]  /*15440*/  IMAD.MOV.U32 R0, RZ, RZ, 0x3 ;  /* 0x00000003ff007424 */ /* 0x010fe200078e00ff */
[----:B-1----:R-:W-:Y:S02]  /*15450*/  MOV R3, 0x181f ;  /* 0x0000181f00037802 */ /* 0x002fe40000000f00 */
[----:B------:R-:W-:Y:S02]  /*15460*/  MOV R2, 0x15480 ;  /* 0x0001548000027802 */ /* 0x000fe40000000f00 */
[----:B--23--:R-:W-:Y:S05]  /*15470*/  CALL.REL.NOINC `($__internal_20_$__cuda_sm70_shflsync_idx_p) ;  /* 0x00000bc000007944 */ /* 0x00cfea0003c00000 */
[----:B------:R2:W-:Y:S01]  /*15480*/  STL [R1+0x4c], R14 ;  /* 0x00004c0e01007387 */ /* 0x0005e20000100800 */
[----:B-----5:R-:W-:Y:S01]  /*15490*/  IMAD.MOV.U32 R4, RZ, RZ, R0 ;  /* 0x000000ffff047224 */ /* 0x020fe200078e0000 */
[----:B------:R-:W-:Y:S01]  /*154a0*/  MOV R0, 0x3 ;  /* 0x0000000300007802 */ /* 0x000fe20000000f00 */
[----:B------:R-:W-:Y:S01]  /*154b0*/  IMAD.MOV.U32 R3, RZ, RZ, 0x181f ;  /* 0x0000181fff037424 */ /* 0x000fe200078e00ff */
[----:B------:R-:W-:-:S02]  /*154c0*/  MOV R2, 0x154e0 ;  /* 0x000154e000027802 */ /* 0x000fc40000000f00 */
[----:B-12---:R-:W-:Y:S05]  /*154d0*/  CALL.REL.NOINC `($__internal_20_$__cuda_sm70_shflsync_idx_p) ;  /* 0x00000b6000007944 */ /* 0x006fea0003c00000 */
[----:B-1---5:R-:W-:Y:S05]  /*154e0*/  BRA `(.L_x_1255) ;  /* 0xffffa65000007947 */ /* 0x022fea000383ffff */
.L_x_1181:
[----:B------:R1:W-:Y:S01]  /*154f0*/  STL [R1+0x4c], R5 ;  /* 0x00004c0501007387 */ /* 0x0003e20000100800 */
[----:B------:R-:W-:Y:S01]  /*15500*/  IMAD.MOV.U32 R0, RZ, RZ, RZ ;  /* 0x000000ffff007224 */ /* 0x000fe200078e00ff */
[----:B------:R-:W-:-:S02]  /*15510*/  MOV R3, 0x1c1f ;  /* 0x00001c1f00037802 */ /* 0x000fc40000000f00 */
[----:B------:R-:W-:Y:S02]  /*15520*/  MOV R2, 0x15540 ;  /* 0x0001554000027802 */ /* 0x000fe40000000f00 */
[----:B-1----:R-:W-:Y:S05]  /*15530*/  CALL.REL.NOINC `($__internal_20_$__cuda_sm70_shflsync_idx_p) ;  /* 0x00000b0000007944 */ /* 0x002fea0003c00000 */
[----:B-----5:R-:W-:Y:S01]  /*15540*/  MOV R4, R0 ;  /* 0x0000000000047202 */ /* 0x020fe20000000f00 */
[----:B-1----:R-:W-:Y:S05]  /*15550*/  BRA `(.L_x_1256) ;  /* 0xffffa9c000007947 */ /* 0x002fea000383ffff */
.L_x_1182:
[----:B------:R3:W-:Y:S01]  /*15560*/  STL [R1+0x4c], R12 ;  /* 0x00004c0c01007387 */ /* 0x0007e20000100800 */
[----:B------:R-:W-:Y:S01]  /*15570*/  IMAD.MOV.U32 R0, RZ, RZ, RZ ;  /* 0x000000ffff007224 */ /* 0x000fe200078e00ff */
[----:B------:R-:W-:Y:S02]  /*15580*/  MOV R3, 0x1c1f ;  /* 0x00001c1f00037802 */ /* 0x000fe40000000f00 */
[----:B------:R-:W-:Y:S02]  /*15590*/  MOV R2, 0x155b0 ;  /* 0x000155b000027802 */ /* 0x000fe40000000f00 */
[----:B-123--:R-:W-:Y:S05]  /*155a0*/  CALL.REL.NOINC `($__internal_20_$__cuda_sm70_shflsync_idx_p) ;  /* 0x00000a9000007944 */ /* 0x00efea0003c00000 */
[----:B-1---5:R-:W-:Y:S05]  /*155b0*/  BRA `(.L_x_1257) ;  /* 0xffffa98000007947 */ /* 0x022fea000383ffff */
.L_x_1185:
[----:B------:R1:W-:Y:S01]  /*155c0*/  STL [R1+0x4c], R5 ;  /* 0x00004c0501007387 */ /* 0x0003e20000100800 */
[----:B----4-:R-:W-:Y:S01]  /*155d0*/  IMAD.MOV.U32 R0, RZ, RZ, 0x1 ;  /* 0x00000001ff007424 */ /* 0x010fe200078e00ff */
[----:B--2---:R-:W-:Y:S02]  /*155e0*/  MOV R3, 0x1c1f ;  /* 0x00001c1f00037802 */ /* 0x004fe40000000f00 */
[----:B------:R-:W-:Y:S02]  /*155f0*/  MOV R2, 0x15610 ;  /* 0x0001561000027802 */ /* 0x000fe40000000f00 */
[----:B-1-3--:R-:W-:Y:S05]  /*15600*/  CALL.REL.NOINC `($__internal_20_$__cuda_sm70_shflsync_idx_p) ;  /* 0x00000a3000007944 */ /* 0x00afea0003c00000 */
[----:B------:R2:W-:Y:S01]  /*15610*/  STL [R1+0x4c], R12 ;  /* 0x00004c0c01007387 */ /* 0x0005e20000100800 */
[----:B-----5:R-:W-:Y:S01]  /*15620*/  IMAD.MOV.U32 R4, RZ, RZ, R0 ;  /* 0x000000ffff047224 */ /* 0x020fe200078e0000 */
[----:B------:R-:W-:Y:S01]  /*15630*/  MOV R0, 0x1 ;  /* 0x0000000100007802 */ /* 0x000fe20000000f00 */
[----:B------:R-:W-:Y:S01]  /*15640*/  IMAD.MOV.U32 R3, RZ, RZ, 0x1c1f ;  /* 0x00001c1fff037424 */ /* 0x000fe200078e00ff */
[----:B------:R-:W-:-:S02]  /*15650*/  MOV R2, 0x15670 ;  /* 0x0001567000027802 */ /* 0x000fc40000000f00 */
[----:B-12---:R-:W-:Y:S05]  /*15660*/  CALL.REL.NOINC `($__internal_20_$__cuda_sm70_shflsync_idx_p) ;  /* 0x000009d000007944 */ /* 0x006fea0003c00000 */
[----:B-1---5:R-:W-:Y:S05]  /*15670*/  BRA `(.L_x_1258) ;  /* 0xffffb52000007947 */ /* 0x022fea000383ffff */
.L_x_1189:
[----:B------:R1:W-:Y:S01]  /*15680*/  STL [R1+0x4c], R5 ;  /* 0x00004c0501007387 */ /* 0x0003e20000100800 */
[----:B------:R-:W-:Y:S01]  /*15690*/  IMAD.MOV.U32 R0, RZ, RZ, RZ ;  /* 0x000000ffff007224 */ /* 0x000fe200078e00ff */
[----:B------:R-:W-:-:S02]  /*156a0*/  MOV R3, 0x181f ;  /* 0x0000181f00037802 */ /* 0x000fc40000000f00 */
[----:B------:R-:W-:Y:S02]  /*156b0*/  MOV R2, 0x156d0 ;  /* 0x000156d000027802 */ /* 0x000fe40000000f00 */
[----:B-1----:R-:W-:Y:S05]  /*156c0*/  CALL.REL.NOINC `($__internal_20_$__cuda_sm70_shflsync_idx_p) ;  /* 0x0000097000007944 */ /* 0x002fea0003c00000 */
[----:B-----5:R-:W-:Y:S01]  /*156d0*/  MOV R4, R0 ;  /* 0x0000000000047202 */ /* 0x020fe20000000f00 */
[----:B-1----:R-:W-:Y:S05]  /*156e0*/  BRA `(.L_x_1259) ;  /* 0xffffc96000007947 */ /* 0x002fea000383ffff */
.L_x_1190:
[----:B------:R3:W-:Y:S01]  /*156f0*/  STL [R1+0x4c], R14 ;  /* 0x00004c0e01007387 */ /* 0x0007e20000100800 */
[----:B------:R-:W-:Y:S01]  /*15700*/  IMAD.MOV.U32 R0, RZ, RZ, RZ ;  /* 0x000000ffff007224 */ /* 0x000fe200078e00ff */
[----:B------:R-:W-:Y:S02]  /*15710*/  MOV R3, 0x181f ;  /* 0x0000181f00037802 */ /* 0x000fe40000000f00 */
[----:B------:R-:W-:Y:S02]  /*15720*/  MOV R2, 0x15740 ;  /* 0x0001574000027802 */ /* 0x000fe40000000f00 */
[----:B-123--:R-:W-:Y:S05]  /*15730*/  CALL.REL.NOINC `($__internal_20_$__cuda_sm70_shflsync_idx_p) ;  /* 0x0000090000007944 */ /* 0x00efea0003c00000 */
[----:B-1---5:R-:W-:Y:S05]  /*15740*/  BRA `(.L_x_1260) ;  /* 0xffffc92000007947 */ /* 0x022fea000383ffff */
.L_x_1193:
        /* <DEDUP_REMOVED lines=12> */
.L_x_1196:
[----:B------:R1:W-:Y:S01]  /*15810*/  STL [R1+0x4c], R5 ;  /* 0x00004c0501007387 */ /* 0x0003e20000100800 */
[----:B----4-:R-:W-:Y:S01]  /*15820*/  IMAD.MOV.U32 R0, RZ, RZ, 0x2 ;  /* 0x00000002ff007424 */ /* 0x010fe200078e00ff */
[----:B-1----:R-:W-:-:S02]  /*15830*/  MOV R3, 0x181f ;  /* 0x0000181f00037802 */ /* 0x002fc40000000f00 */
[----:B------:R-:W-:Y:S02]  /*15840*/  MOV R2, 0x15860 ;  /* 0x0001586000027802 */ /* 0x000fe40000000f00 */
[----:B--23--:R-:W-:Y:S05]  /*15850*/  CALL.REL.NOINC `($__internal_20_$__cuda_sm70_shflsync_idx_p) ;  /* 0x000007e000007944 */ /* 0x00cfea0003c00000 */
[----:B-----5:R-:W-:Y:S01]  /*15860*/  MOV R4, R0 ;  /* 0x0000000000047202 */ /* 0x020fe20000000f00 */
[----:B-1----:R-:W-:Y:S05]  /*15870*/  BRA `(.L_x_1262) ;  /* 0xffffcc4000007947 */ /* 0x002fea000383ffff */
.L_x_1197:
[----:B------:R1:W-:Y:S01]  /*15880*/  STL [R1+0x4c], R14 ;  /* 0x00004c0e01007387 */ /* 0x0003e20000100800 */
[----:B----4-:R-:W-:Y:S01]  /*15890*/  IMAD.MOV.U32 R0, RZ, RZ, 0x2 ;  /* 0x00000002ff007424 */ /* 0x010fe200078e00ff */
[----:B-1----:R-:W-:Y:S02]  /*158a0*/  MOV R3, 0x181f ;  /* 0x0000181f00037802 */ /* 0x002fe40000000f00 */
[----:B------:R-:W-:Y:S02]  /*158b0*/  MOV R2, 0x158d0 ;  /* 0x000158d000027802 */ /* 0x000fe40000000f00 */
[----:B--23--:R-:W-:Y:S05]  /*158c0*/  CALL.REL.NOINC `($__internal_20_$__cuda_sm70_shflsync_idx_p) ;  /* 0x0000077000007944 */ /* 0x00cfea0003c00000 */
[----:B-1---5:R-:W-:Y:S05]  /*158d0*/  BRA `(.L_x_1263) ;  /* 0xffffcc0000007947 */ /* 0x022fea000383ffff */
.L_x_1200:
[----:B------:R1:W-:Y:S01]  /*158e0*/  STL [R1+0x4c], R5 ;  /* 0x00004c0501007387 */ /* 0x0003e20000100800 */
[----:B------:R-:W-:Y:S01]  /*158f0*/  IMAD.MOV.U32 R0, RZ, RZ, 0x3 ;  /* 0x00000003ff007424 */ /* 0x000fe200078e00ff */
[----:B-1----:R-:W-:Y:S02]  /*15900*/  MOV R3, 0x181f ;  /* 0x0000181f00037802 */ /* 0x002fe40000000f00 */
        /* <DEDUP_REMOVED lines=9> */
.L_x_1202:
[----:B------:R1:W-:Y:S01]  /*159a0*/  STL [R1+0x4c], R106 ;  /* 0x00004c6a01007387 */ /* 0x0003e20000100800 */
[----:B------:R-:W-:Y:S01]  /*159b0*/  IMAD.MOV.U32 R0, RZ, RZ, RZ ;  /* 0x000000ffff007224 */ /* 0x000fe200078e00ff */
[----:B------:R-:W-:-:S02]  /*159c0*/  MOV R3, 0x1f ;  /* 0x0000001f00037802 */ /* 0x000fc40000000f00 */
[----:B------:R-:W-:Y:S02]  /*159d0*/  MOV R2, 0x159f0 ;  /* 0x000159f000027802 */ /* 0x000fe40000000f00 */
[----:B-1----:R-:W-:Y:S05]  /*159e0*/  CALL.REL.NOINC `($__internal_20_$__cuda_sm70_shflsync_idx_p) ;  /* 0x0000065000007944 */ /* 0x002fea0003c00000 */
[----:B------:R-:W-:Y:S01]  /*159f0*/  MOV R9, R0 ;  /* 0x0000000000097202 */ /* 0x000fe20000000f00 */
[----:B-1---5:R-:W-:Y:S05]  /*15a00*/  BRA `(.L_x_1265) ;  /* 0xffffcf8000007947 */ /* 0x022fea000383ffff */
.L_x_1203:
[----:B------:R3:W-:Y:S01]  /*15a10*/  STL [R1+0x4c], R106 ;  /* 0x00004c6a01007387 */ /* 0x0007e20000100800 */
[----:B------:R-:W-:Y:S01]  /*15a20*/  IMAD.MOV.U32 R0, RZ, RZ, 0x1 ;  /* 0x00000001ff007424 */ /* 0x000fe200078e00ff */
[----:B------:R-:W-:Y:S02]  /*15a30*/  MOV R3, 0x1f ;  /* 0x0000001f00037802 */ /* 0x000fe40000000f00 */
[----:B------:R-:W-:Y:S02]  /*15a40*/  MOV R2, 0x15a60 ;  /* 0x00015a6000027802 */ /* 0x000fe40000000f00 */
[----:B-123--:R-:W-:Y:S05]  /*15a50*/  CALL.REL.NOINC `($__internal_20_$__cuda_sm70_shflsync_idx_p) ;  /* 0x000005e000007944 */ /* 0x00efea0003c00000 */
[----:B------:R-:W-:Y:S01]  /*15a60*/  MOV R8, R0 ;  /* 0x0000000000087202 */ /* 0x000fe20000000f00 */
[----:B-1---5:R-:W-:Y:S05]  /*15a70*/  BRA `(.L_x_1266) ;  /* 0xffffcf3000007947 */ /* 0x022fea000383ffff */
.L_x_1204:
[----:B------:R-:W-:Y:S02]  /*15a80*/  MOV R3, 0x1 ;  /* 0x0000000100037802 */ /* 0x000fe40000000f00 */
[----:B------:R-:W-:Y:S02]  /*15a90*/  MOV R2, 0x15ab0 ;  /* 0x00015ab000027802 */ /* 0x000fe40000000f00 */
[----:B-1234-:R-:W-:Y:S05]  /*15aa0*/  CALL.REL.NOINC `($__internal_21_$__cuda_sm70_shflsync_up_p) ;  /* 0x0000063000007944 */ /* 0x01efea0003c00000 */
[----:B------:R-:W-:Y:S05]  /*15ab0*/  BRA `(.L_x_1267) ;  /* 0xffffd02000007947 */ /* 0x000fea000383ffff */
.L_x_1205:
[----:B------:R-:W-:Y:S02]  /*15ac0*/  MOV R3, 0x2 ;  /* 0x0000000200037802 */ /* 0x000fe40000000f00 */
[----:B------:R-:W-:-:S02]  /*15ad0*/  MOV R2, 0x15af0 ;  /* 0x00015af000027802 */ /* 0x000fc40000000f00 */
[----:B--2-4-:R-:W-:Y:S05]  /*15ae0*/  CALL.REL.NOINC `($__internal_21_$__cuda_sm70_shflsync_up_p) ;  /* 0x000005f000007944 */ /* 0x014fea0003c00000 */
        /* <DEDUP_REMOVED lines=23> */
.L_x_1209:
[----:B------:R-:W-:Y:S02]  /*15c60*/  MOV R3, 0x1 ;  /* 0x0000000100037802 */ /* 0x000fe40000000f00 */
[----:B------:R-:W-:Y:S02]  /*15c70*/  MOV R2, 0x15c90 ;  /* 0x00015c9000027802 */ /* 0x000fe40000000f00 */
[----:B------:R-:W-:Y:S05]  /*15c80*/  CALL.REL.NOINC `($__internal_21_$__cuda_sm70_shflsync_up_p) ;  /* 0x0000045000007944 */ /* 0x000fea0003c00000 */
[----:B------:R-:W-:Y:S01]  /*15c90*/  MOV R2, R4 ;  /* 0x0000000400027202 */ /* 0x000fe20000000f00 */
[----:B------:R-:W-:Y:S05]  /*15ca0*/  BRA `(.L_x_1269) ;  /* 0xffffd09000007947 */ /* 0x000fea000383ffff */
.L_x_1210:
        /* <DEDUP_REMOVED lines=26> */
.L_x_1212:
[----:B------:R-:W-:Y:S02]  /*15e50*/  SEL R0, RZ, 0x1, P0 ;  /* 0x00000001ff007807 */ /* 0x000fe40000000000 */
[----:B------:R-:W-:Y:S02]  /*15e60*/  MOV R2, 0x15e80 ;  /* 0x00015e8000027802 */ /* 0x000fe40000000f00 */
[----:B-1----:R-:W-:Y:S05]  /*15e70*/  CALL.REL.NOINC `($__internal_22_$__cuda_sm70_votesync_ballot) ;  /* 0x000002c000007944 */ /* 0x002fea0003c00000 */
[----:B------:R-:W-:Y:S01]  /*15e80*/  MOV R10, R0 ;  /* 0x00000000000a7202 */ /* 0x000fe20000000f00 */
[----:B------:R-:W-:Y:S05]  /*15e90*/  BRA `(.L_x_1271) ;  /* 0xffffd03000007947 */ /* 0x000fea000383ffff */
.L_x_1213:
[----:B------:R3:W-:Y:S01]  /*15ea0*/  STL [R1+0x4c], R6 ;  /* 0x00004c0601007387 */ /* 0x0007e20000100800 */
[----:B--2---:R-:W-:Y:S01]  /*15eb0*/  IMAD.MOV.U32 R0, RZ, RZ, R5 ;  /* 0x000000ffff007224 */ /* 0x004fe200078e0005 */
[----:B------:R-:W-:Y:S02]  /*15ec0*/  MOV R3, 0x1f ;  /* 0x0000001f00037802 */ /* 0x000fe40000000f00 */
[----:B------:R-:W-:Y:S02]  /*15ed0*/  MOV R2, 0x15ef0 ;  /* 0x00015ef000027802 */ /* 0x000fe40000000f00 */
[----:B-1-3--:R-:W-:Y:S05]  /*15ee0*/  CALL.REL.NOINC `($__internal_20_$__cuda_sm70_shflsync_idx_p) ;  /* 0x0000015000007944 */ /* 0x00afea0003c00000 */
[----:B------:R2:W-:Y:S01]  /*15ef0*/  STL [R1+0x4c], R7 ;  /* 0x00004c0701007387 */ /* 0x0005e20000100800 */
[----:B------:R-:W-:Y:S01]  /*15f00*/  IMAD.MOV.U32 R11, RZ, RZ, R0 ;  /* 0x000000ffff0b7224 */ /* 0x000fe200078e0000 */
[----:B-----5:R-:W-:Y:S01]  /*15f10*/  MOV R0, R5 ;  /* 0x0000000500007202 */ /* 0x020fe20000000f00 */
[----:B------:R-:W-:Y:S01]  /*15f20*/  IMAD.MOV.U32 R3, RZ, RZ, 0x1f ;  /* 0x0000001fff037424 */ /* 0x000fe200078e00ff */
[----:B------:R-:W-:-:S02]  /*15f30*/  MOV R2, 0x15f50 ;  /* 0x00015f5000027802 */ /* 0x000fc40000000f00 */
[----:B-12---:R-:W-:Y:S05]  /*15f40*/  CALL.REL.NOINC `($__internal_20_$__cuda_sm70_shflsync_idx_p) ;  /* 0x000000f000007944 */ /* 0x006fea0003c00000 */
[----:B------:R-:W-:Y:S01]  /*15f50*/  MOV R7, R0 ;  /* 0x0000000000077202 */ /* 0x000fe20000000f00 */
[----:B-1---5:R-:W-:Y:S05]  /*15f60*/  BRA `(.L_x_1272) ;  /* 0xffffcfd000007947 */ /* 0x022fea000383ffff */
.L_x_1216:
[----:B------:R3:W-:Y:S01]  /*15f70*/  STL [R1+0x4c], R4 ;  /* 0x00004c0401007387 */ /* 0x0007e20000100800 */
[----:B--2---:R-:W-:Y:S01]  /*15f80*/  IMAD.MOV.U32 R0, RZ, RZ, R5 ;  /* 0x000000ffff007224 */ /* 0x004fe200078e0005 */
[----:B------:R-:W-:-:S02]  /*15f90*/  MOV R3, 0x1f ;  /* 0x0000001f00037802 */ /* 0x000fc40000000f00 */
[----:B------:R-:W-:Y:S02]  /*15fa0*/  MOV R2, 0x15fc0 ;  /* 0x00015fc000027802 */ /* 0x000fe40000000f00 */
[----:B-1-34-:R-:W-:Y:S05]  /*15fb0*/  CALL.REL.NOINC `($__internal_20_$__cuda_sm70_shflsync_idx_p) ;  /* 0x0000008000007944 */ /* 0x01afea0003c00000 */
[----:B------:R-:W-:Y:S01]  /*15fc0*/  MOV R12, R0 ;  /* 0x00000000000c7202 */ /* 0x000fe20000000f00 */
[----:B-1---5:R-:W-:Y:S05]  /*15fd0*/  BRA `(.L_x_1215) ;  /* 0xffffcfc000007947 */ /* 0x022fea000383ffff */
        .weak           $__internal_19_$__cuda_sm70_shflsync_bfly_p
        .type           $__internal_19_$__cuda_sm70_shflsync_bfly_p,@function
        .size           $__internal_19_$__cuda_sm70_shflsync_bfly_p,($__internal_20_$__cuda_sm70_shflsync_idx_p - $__internal_19_$__cuda_sm70_shflsync_bfly_p)
$__internal_19_$__cuda_sm70_shflsync_bfly_p:
[----:B------:R-:W-:Y:S02]  /*15fe0*/  MOV R178, 0xffffffff ;  /* 0xffffffff00b27802 */ /* 0x000fe40000000f00 */
[----:B------:R-:W-:Y:S02]  /*15ff0*/  MOV R3, 0x1f ;  /* 0x0000001f00037802 */ /* 0x000fe40000000f00 */
[----:B------:R-:W-:Y:S04]  /*16000*/  WARPSYNC R178 ;  /* 0x000000b200007348 */ /* 0x000fe80003800000 */
[----:B------:R1:W2:Y:S02]  /*16010*/  SHFL.BFLY PT, R0, R132, R0, R3 ;  /* 0x0c00000084007389 */ /* 0x0002a400000e0003 */
[----:B-1----:R-:W-:-:S04]  /*16020*/  MOV R3, 0x0 ;  /* 0x0000000000037802 */ /* 0x002fc80000000f00 */
[----:B--2---:R-:W-:Y:S05]  /*16030*/  RET.REL.NODEC R2 `(_ZN7cutlass13device_kernelIN5flash19enable_sm80_to_sm89INS1_16FlashAttnFwdSm80INS1_25CollectiveMainloopFwdSm80ILi8ELi1ELb1EN4cute5tupleIJNS5_1CILi128EEENS7_ILi48EEENS7_ILi256EEEEEELi256ENS_10bfloat16_tEfNS_4arch4Sm80ELb1ELb0ELb0ELb1ELb1ELb0ELb1ELb1EEENS1_21CollectiveEpilogueFwdINS6_IJS8_SA_S9_EEENS6_IJNS7_ILi1EEESI_SI_EEESC_SE_Li256ELb1ELb1ELb1ELb0EEENS1_36VarlenDynamicPersistentTileSchedulerILi128ELi48ELi256ELi256ELb1ELb1ELb0ELb1ELb1ELb1EEEEEEEEEvNT_6ParamsE) ;  /* 0xfffe9fc002007950 */ /* 0x004fea0003c3ffff */
        .weak           $__internal_20_$__cuda_sm70_shflsync_idx_p
        .type           $__internal_20_$__cuda_sm70_shflsync_idx_p,@function
        .size           $__internal_20_$__cuda_sm70_shflsync_idx_p,($__internal_21_$__cuda_sm70_shflsync_up_p - $__internal_20_$__cuda_sm70_shflsync_idx_p)
$__internal_20_$__cuda_sm70_shflsync_idx_p:
        /* <DEDUP_REMOVED lines=9> */
[----:B--2---:R-:W-:Y:S05]  /*160d0*/  RET.REL.NODEC R2 `(_ZN7cutlass13device_kernelIN5flash19enable_sm80_to_sm89INS1_16FlashAttnFwdSm80INS1_25CollectiveMainloopFwdSm80ILi8ELi1ELb1EN4cute5tupleIJNS5_1CILi128EEENS7_ILi48EEENS7_ILi256EEEEEELi256ENS_10bfloat16_tEfNS_4arch4Sm80ELb1ELb0ELb0ELb1ELb1ELb0ELb1ELb1EEENS1_21CollectiveEpilogueFwdINS6_IJS8_SA_S9_EEENS6_IJNS7_ILi1EEESI_SI_EEESC_SE_Li256ELb1ELb1ELb1ELb0EEENS1_36VarlenDynamicPersistentTileSchedulerILi128ELi48ELi256ELi256ELb1ELb1ELb0ELb1ELb1ELb1EEEEEEEEEvNT_6ParamsE) ;  /* 0xfffe9f2002007950 */ /* 0x004fea0003c3ffff */
        .weak           $__internal_21_$__cuda_sm70_shflsync_up_p
        .type           $__internal_21_$__cuda_sm70_shflsync_up_p,@function
        .size           $__internal_21_$__cuda_sm70_shflsync_up_p,($__internal_22_$__cuda_sm70_votesync_ballot - $__internal_21_$__cuda_sm70_shflsync_up_p)
$__internal_21_$__cuda_sm70_shflsync_up_p:
[----:B------:R-:W-:Y:S02]  /*160e0*/  MOV R4, RZ ;  /* 0x000000ff00047202 */ /* 0x000fe40000000f00 */
[----:B------:R-:W-:-:S04]  /*160f0*/  MOV R10, 0xffffffff ;  /* 0xffffffff000a7802 */ /* 0x000fc80000000f00 */
[----:B------:R-:W-:Y:S04]  /*16100*/  WARPSYNC R10 ;  /* 0x0000000a00007348 */ /* 0x000fe80003800000 */
[----:B------:R1:W2:Y:S02]  /*16110*/  SHFL.UP PT, R4, R0, R3, R4 ;  /* 0x0400000300047389 */ /* 0x0002a400000e0004 */
[----:B-1----:R-:W-:-:S04]  /*16120*/  MOV R3, 0x0 ;  /* 0x0000000000037802 */ /* 0x002fc80000000f00 */
[----:B--2---:R-:W-:Y:S05]  /*16130*/  RET.REL.NODEC R2 `(_ZN7cutlass13device_kernelIN5flash19enable_sm80_to_sm89INS1_16FlashAttnFwdSm80INS1_25CollectiveMainloopFwdSm80ILi8ELi1ELb1EN4cute5tupleIJNS5_1CILi128EEENS7_ILi48EEENS7_ILi256EEEEEELi256ENS_10bfloat16_tEfNS_4arch4Sm80ELb1ELb0ELb0ELb1ELb1ELb0ELb1ELb1EEENS1_21CollectiveEpilogueFwdINS6_IJS8_SA_S9_EEENS6_IJNS7_ILi1EEESI_SI_EEESC_SE_Li256ELb1ELb1ELb1ELb0EEENS1_36VarlenDynamicPersistentTileSchedulerILi128ELi48ELi256ELi256ELb1ELb1ELb0ELb1ELb1ELb1EEEEEEEEEvNT_6ParamsE) ;  /* 0xfffe9ec002007950 */ /* 0x004fea0003c3ffff */
        .weak           $__internal_22_$__cuda_sm70_votesync_ballot
        .type           $__internal_22_$__cuda_sm70_votesync_ballot,@function
        .size           $__internal_22_$__cuda_sm70_votesync_ballot,(.L_x_3254 - $__internal_22_$__cuda_sm70_votesync_ballot)
$__internal_22_$__cuda_sm70_votesync_ballot:
[----:B------:R-:W-:Y:S01]  /*16140*/  ISETP.NE.U32.AND P0, PT, R0, 0x1, PT ;  /* 0x000000010000780c */ /* 0x000fe20003f05070 */
[----:B------:R-:W-:-:S04]  /*16150*/  IMAD.MOV.U32 R3, RZ, RZ, -0x1 ;  /* 0xffffffffff037424 */ /* 0x000fc800078e00ff */
[----:B------:R-:W-:Y:S08]  /*16160*/  WARPSYNC R3 ;  /* 0x0000000300007348 */ /* 0x000ff00003800000 */
[----:B------:R-:W-:-:S04]  /*16170*/  VOTE.ANY R0, PT, !P0 ;  /* 0x0000000000007806 */ /* 0x000fc800040e0100 */
[----:B------:R-:W-:Y:S01]  /*16180*/  LOP3.LUT R0, R0, R3, RZ, 0xc0, !PT ;  /* 0x0000000300007212 */ /* 0x000fe200078ec0ff */
[----:B------:R-:W-:-:S04]  /*16190*/  IMAD.MOV.U32 R3, RZ, RZ, 0x0 ;  /* 0x00000000ff037424 */ /* 0x000fc800078e00ff */
[----:B------:R-:W-:Y:S05]  /*161a0*/  RET.REL.NODEC R2 `(_ZN7cutlass13device_kernelIN5flash19enable_sm80_to_sm89INS1_16FlashAttnFwdSm80INS1_25CollectiveMainloopFwdSm80ILi8ELi1ELb1EN4cute5tupleIJNS5_1CILi128EEENS7_ILi48EEENS7_ILi256EEEEEELi256ENS_10bfloat16_tEfNS_4arch4Sm80ELb1ELb0ELb0ELb1ELb1ELb0ELb1ELb1EEENS1_21CollectiveEpilogueFwdINS6_IJS8_SA_S9_EEENS6_IJNS7_ILi1EEESI_SI_EEESC_SE_Li256ELb1ELb1ELb1ELb0EEENS1_36VarlenDynamicPersistentTileSchedulerILi128ELi48ELi256ELi256ELb1ELb1ELb0ELb1ELb1ELb1EEEEEEEEEvNT_6ParamsE) ;  /* 0xfffe9e5002007950 */ /* 0x000fea0003c3ffff */
.L_x_1273:
        /* <DEDUP_REMOVED lines=13> */
.L_x_3254:


//--------------------- .text._ZN7cutlass13device_kernelIN5flash19enable_sm80_to_sm89INS1_16FlashAttnFwdSm80INS1_25CollectiveMainloopFwdSm80ILi8ELi1ELb0EN4cute5tupleIJNS5_1CILi128EEENS7_ILi32EEENS7_ILi256EEEEEELi256ENS_10bfloat16_tEfNS_4arch4Sm80ELb1ELb0ELb0ELb1ELb1ELb1ELb1ELb1EEENS1_21CollectiveEpilogueFwdINS6_IJS8_SA_S9_EEENS6_IJNS7_ILi1EEESI_SI_EEESC_SE_Li256ELb1ELb1ELb1ELb0EEENS1_36VarlenDynamicPersistentTileSchedulerILi128ELi32ELi256ELi256ELb1ELb1ELb0ELb1ELb1ELb1EEEEEEEEEvNT_6ParamsE --------------------------
	.section	.text._ZN7cutlass13device_kernelIN5flash19enable_sm80_to_sm89INS1_16FlashAttnFwdSm80INS1_25CollectiveMainloopFwdSm80ILi8ELi1ELb0EN4cute5tupleIJNS5_1CILi128EEENS7_ILi32EEENS7_ILi256EEEEEELi256ENS_10bfloat16_tEfNS_4arch4Sm80ELb1ELb0ELb0ELb1ELb1ELb1ELb1ELb1EEENS1_21CollectiveEpilogueFwdINS6_IJS8_SA_S9_EEENS6_IJNS7_ILi1EEESI_SI_EEESC_SE_Li256ELb1ELb1ELb1ELb0EEENS1_36VarlenDynamicPersistentTileSchedulerILi128ELi32ELi256ELi256ELb1ELb1ELb0ELb1ELb1ELb1EEEEEEEEEvNT_6ParamsE,"ax",@progbits
	.sectioninfo	@"SHI_REGISTERS=255"
	.align	128
.text._ZN7cutlass13device_kernelIN5flash19enable_sm80_to_sm89INS1_16FlashAttnFwdSm80INS1_25CollectiveMainloopFwdSm80ILi8ELi1ELb0EN4cute5tupleIJNS5_1CILi128EEENS7_ILi32EEENS7_ILi256EEEEEELi256ENS_10bfloat16_tEfNS_4arch4Sm80ELb1ELb0ELb0ELb1ELb1ELb1ELb1ELb1EEENS1_21CollectiveEpilogueFwdINS6_IJS8_SA_S9_EEENS6_IJNS7_ILi1EEESI_SI_EEESC_SE_Li256ELb1ELb1ELb1ELb0EEENS1_36VarlenDynamicPersistentTileSchedulerILi128ELi32ELi256ELi256ELb1ELb1ELb0ELb1ELb1ELb1EEEEEEEEEvNT_6ParamsE:
        .type           _ZN7cutlass13device_kernelIN5flash19enable_sm80_to_sm89INS1_16FlashAttnFwdSm80INS1_25CollectiveMainloopFwdSm80ILi8ELi1ELb0EN4cute5tupleIJNS5_1CILi128EEENS7_ILi32EEENS7_ILi256EEEEEELi256ENS_10bfloat16_tEfNS_4arch4Sm80ELb1ELb0ELb0ELb1ELb1ELb1ELb1ELb1EEENS1_21CollectiveEpilogueFwdINS6_IJS8_SA_S9_EEENS6_IJNS7_ILi1EEESI_SI_EEESC_SE_Li256ELb1ELb1ELb1ELb0EEENS1_36VarlenDynamicPersistentTileSchedulerILi128ELi32ELi256ELi256ELb1ELb1ELb0ELb1ELb1ELb1EEEEEEEEEvNT_6ParamsE,@function
        .size           _ZN7cutlass13device_kernelIN5flash19enable_sm80_to_sm89INS1_16FlashAttnFwdSm80INS1_25CollectiveMainloopFwdSm80ILi8ELi1ELb0EN4cute5tupleIJNS5_1CILi128EEENS7_ILi32EEENS7_ILi256EEEEEELi256ENS_10bfloat16_tEfNS_4arch4Sm80ELb1ELb0ELb0ELb1ELb1ELb1ELb1ELb1EEENS1_21CollectiveEpilogueFwdINS6_IJS8_SA_S9_EEENS6_IJNS7_ILi1EEESI_SI_EEESC_SE_Li256ELb1ELb1ELb1ELb0EEENS1_36VarlenDynamicPersistentTileSchedulerILi128ELi32ELi256ELi256ELb1ELb1ELb0ELb1ELb1ELb1EEEEEEEEEvNT_6ParamsE,(.L_x_3259 - _ZN7cutlass13device_kernelIN5flash19enable_sm80_to_sm89INS1_16FlashAttnFwdSm80INS1_25CollectiveMainloopFwdSm80ILi8ELi1ELb0EN4cute5tupleIJNS5_1CILi128EEENS7_ILi32EEENS7_ILi256EEEEEELi256ENS_10bfloat16_tEfNS_4arch4Sm80ELb1ELb0ELb0ELb1ELb1ELb1ELb1ELb1EEENS1_21CollectiveEpilogueFwdINS6_IJS8_SA_S9_EEENS6_IJNS7_ILi1EEESI_SI_EEESC_SE_Li256ELb1ELb1ELb1ELb0EEENS1_36VarlenDynamicPersistentTileSchedulerILi128ELi32ELi256ELi256ELb1ELb1ELb0ELb1ELb1ELb1EEEEEEEEEvNT_6ParamsE)
        .other          _ZN7cutlass13device_kernelIN5flash19enable_sm80_to_sm89INS1_16FlashAttnFwdSm80INS1_25CollectiveMainloopFwdSm80ILi8ELi1ELb0EN4cute5tupleIJNS5_1CILi128EEENS7_ILi32EEENS7_ILi256EEEEEELi256ENS_10bfloat16_tEfNS_4arch4Sm80ELb1ELb0ELb0ELb1ELb1ELb1ELb1ELb1EEENS1_21CollectiveEpilogueFwdINS6_IJS8_SA_S9_EEENS6_IJNS7_ILi1EEESI_SI_EEESC_SE_Li256ELb1ELb1ELb1ELb0EEENS1_36VarlenDynamicPersistentTileSchedulerILi128ELi32ELi256ELi256ELb1ELb1ELb0ELb1ELb1ELb1EEEEEEEEEvNT_6ParamsE,@"STO_CUDA_ENTRY STV_DEFAULT"
_ZN7cutlass13device_kernelIN5flash19enable_sm80_to_sm89INS1_16FlashAttnFwdSm80INS1_25CollectiveMainloopFwdSm80ILi8ELi1ELb0EN4cute5tupleIJNS5_1CILi128EEENS7_ILi32EEENS7_ILi256EEEEEELi256ENS_10bfloat16_tEfNS_4arch4Sm80ELb1ELb0ELb0ELb1ELb1ELb1ELb1ELb1EEENS1_21CollectiveEpilogueFwdINS6_IJS8_SA_S9_EEENS6_IJNS7_ILi1EEESI_SI_EEESC_SE_Li256ELb1ELb1ELb1ELb0EEENS1_36VarlenDynamicPersistentTileSchedulerILi128ELi32ELi256ELi256ELb1ELb1ELb0ELb1ELb1ELb1EEEEEEEEEvNT_6ParamsE:
        /* <DEDUP_REMOVED lines=52> */
.L_x_1279:
        /* <DEDUP_REMOVED lines=16> */
.L_x_1482:
        /* <DEDUP_REMOVED lines=16> */
.L_x_1483:
[----:B---3--:R-:W-:-:S05]  /*0540*/  IMAD R0, R0, c[0x0][0x538], RZ ;  /* 0x00014e0000007a24 */ /* 0x008fca00078e02ff */
[----:B------:R-:W-:-:S04]  /*0550*/  IADD3 R6, R0, R6, RZ ;  /* 0x0000000600067210 */ /* 0x000fc80007ffe0ff */
[----:B------:R-:W-:-:S13]  /*0560*/  ISETP.GT.AND P0, PT, R6, UR4, PT ;  /* 0x0000000406007c0c */ /* 0x000fda000bf04270 */
[----:B-12---:R-:W-:Y:S05]  /*0570*/  @!P0 BRA `(.L_x_1279) ;  /* 0xfffffdc000008947 */ /* 0x006fea000383ffff */
.L_x_1275:
[----:B------:R-:W-:-:S05]  /*0580*/  IADD3 R11, -R0, R6, RZ ;  /* 0x00000006000b7210 */ /* 0x000fca0007ffe1ff */
[----:B------:R-:W-:-:S05]  /*0590*/  IMAD R0, R4, c[0x0][0x538], R11 ;  /* 0x00014e0004007a24 */ /* 0x000fca00078e020b */
[----:B------:R-:W-:Y:S01]  /*05a0*/  ISETP.GT.AND P0, PT, R0, UR4, PT ;  /* 0x0000000400007c0c */ /* 0x000fe2000bf04270 */
[----:B------:R-:W-:-:S12]  /*05b0*/  BRA.DIV ~URZ, `(.L_x_1280) ;  /* 0x0001ca927f007947 */ /* 0x000fd8000b800000 */
[----:B------:R-:W-:-:S04]  /*05c0*/  VOTE.ANY R10, PT, !P0 ;  /* 0x00000000000a7806 */ /* 0x000fc800040e0100 */
.L_x_1484:
[----:B------:R-:W1:Y:S02]  /*05d0*/  POPC R5, R10 ;  /* 0x0000000a00057309 */ /* 0x000e640000000000 */
[----:B-12---:R-:W-:Y:S01]  /*05e0*/  IADD3 R235, R5, R7, RZ ;  /* 0x0000000705eb7210 */ /* 0x006fe20007ffe0ff */
[----:B------:R-:W-:Y:S05]  /*05f0*/  BRA.DIV ~URZ, `(.L_x_1281) ;  /* 0x0001caa27f007947 */ /* 0x000fea000b800000 */
[----:B------:R1:W2:Y:S01]  /*0600*/  SHFL.IDX PT, R12, R9, R5, 0x1f ;  /* 0x00001f05090c7589 */ /* 0x0002a200000e0000 */
[----:B------:R-:W-:-:S03]  /*0610*/  MOV R6, RZ ;  /* 0x000000ff00067202 */ /* 0x000fc60000000f00 */
[----:B------:R1:W3:Y:S04]  /*0620*/  SHFL.IDX PT, R9, R8, R5, 0x1f ;  /* 0x00001f0508097589 */ /* 0x0002e800000e0000 */
.L_x_1485:
[----:B------:R-:W-:Y:S01]  /*0630*/  ISETP.NE.AND P0, PT, R10, RZ, PT ;  /* 0x000000ff0a00720c */ /* 0x000fe20003f05270 */
[----:B------:R-:W-:-:S12]  /*0640*/  BSSY B0, `(.L_x_1282) ;  /* 0x0000005000007945 */ /* 0x000fd80003800000 */
[----:B------:R-:W-:Y:S05]  /*0650*/  @!P0 BRA `(.L_x_1283) ;  /* 0x0000003000008947 */ /* 0x000fea0003800000 */
[----:B------:R-:W-:Y:S01]  /*0660*/  IADD3 R2, R5, -0x1, RZ ;  /* 0xffffffff05027810 */ /* 0x000fe20007ffe0ff */
[----:B------:R-:W-:Y:S05]  /*0670*/  BRA.DIV ~URZ, `(.L_x_1284) ;  /* 0x0001cb027f007947 */ /* 0x000fea000b800000 */
[----:B------:R4:W1:Y:S02]  /*0680*/  SHFL.IDX PT, R6, R4, R2, 0x1f ;  /* 0x00001f0204067589 */ /* 0x00086400000e0000 */
.L_x_1283:
[----:B------:R-:W-:Y:S05]  /*0690*/  BSYNC B0 ;  /* 0x0000000000007941 */ /* 0x000fea0003800000 */
.L_x_1282:
        /* <DEDUP_REMOVED lines=67> */
.L_x_1286:
        /* <DEDUP_REMOVED lines=68> */
.L_x_1287:
[----:B------:R-:W-:Y:S05]  /*0f10*/  BSYNC B0 ;  /* 0x0000000000007941 */ /* 0x000fea0003800000 */
.L_x_1285:
[----:B------:R-:W-:-:S04]  /*0f20*/  LOP3.LUT R0, RZ, R0, RZ, 0x33, !PT ;  /* 0x00000000ff007212 */ /* 0x000fc800078e33ff */
[----:B------:R-:W-:Y:S01]  /*0f30*/  IADD3 R233, R0, R12, RZ ;  /* 0x0000000c00e97210 */ /* 0x000fe20007ffe0ff */
[----:B------:R-:W-:Y:S05]  /*0f40*/  BRA `(.L_x_1288) ;  /* 0x0000004000007947 */ /* 0x000fea0003800000 */
.L_x_1276:
[----:B--2---:R-:W-:Y:S01]  /*0f50*/  IMAD.MOV.U32 R233, RZ, RZ, RZ ;  /* 0x000000ffffe97224 */ /* 0x004fe200078e00ff */
[----:B------:R-:W-:Y:S01]  /*0f60*/  MOV R234, RZ ;  /* 0x000000ff00ea7202 */ /* 0x000fe20000000f00 */
[----:B------:R-:W-:Y:S01]  /*0f70*/  IMAD.U32 R232, RZ, RZ, UR4 ;  /* 0x00000004ffe87e24 */ /* 0x000fe2000f8e00ff */
[----:B------:R-:W-:Y:S02]  /*0f80*/  MOV R235, c[0x0][0x53c] ;  /* 0x00014f0000eb7a02 */ /* 0x000fe40000000f00 */
.L_x_1288:
[----:B------:R-:W-:Y:S01]  /*0f90*/  ISETP.NE.AND P0, PT, R13, RZ, PT ;  /* 0x000000ff0d00720c */ /* 0x000fe20003f05270 */
[----:B------:R-:W-:-:S12]  /*0fa0*/  WARPSYNC 0xffffffff ;  /* 0xffffffff00007948 */ /* 0x000fd80003800000 */
[----:B------:R1:W-:Y:S04]  /*0fb0*/  @!P0 STS.128 [0x20080], R232 ;  /* 0x020080e8ff008388 */ /* 0x0003e80000000c00 */
[----:B------:R-:W-:Y:S06]  /*0fc0*/  BAR.ARV 0x5, 0x100 ;  /* 0x0144000000007b1d */ /* 0x000fec0000002000 */
.L_x_1274:
        /* <DEDUP_REMOVED lines=72> */
[C---:B------:R-:W-:Y:S01]  /*1450*/  IADD3 R16, R209.reuse, 0x20, RZ ;  /* 0x00000020d1107810 */ /* 0x040fe20007ffe0ff */
[C---:B------:R-:W-:Y:S01]  /*1460*/  IMAD.IADD R231, R6.reuse, 0x1, -R8 ;  /* 0x0000000106e77824 */ /* 0x040fe200078e0a08 */
        /* <DEDUP_REMOVED lines=66> */
[----:B------:R1:W-:Y:S01]  /*1890*/  STL [R1+0x3c], R8 ;  /* 0x00003c0801007387 */ /* 0x0003e20000100800 */
[----:B------:R-:W-:Y:S02]  /*18a0*/  SHF.R.S32.HI R2, RZ, 0x1f, R158 ;  /* 0x0000001fff027819 */ /* 0x000fe4000001149e */
[CC--:B------:R-:W-:Y:S01]  /*18b0*/  IADD3 R3, R11.reuse, R9.reuse, R12 ;  /* 0x000000090b037210 */ /* 0x0c0fe20007ffe00c */
[----:B------:R-:W-:Y:S01]  /*18c0*/  STL [R1+0x8], R17 ;  /* 0x0000081101007387 */ /* 0x000fe20000100800 */
[----:B------:R-:W-:Y:S01]  /*18d0*/  LOP3.LUT R4, R11, R9, RZ, 0xfc, !PT ;  /* 0x000000090b047212 */ /* 0x000fe200078efcff */
[----:B------:R-:W-:Y:S01]  /*18e0*/  IMAD.MOV.U32 R12, RZ, RZ, 0x20 ;  /* 0x00000020ff0c7424 */ /* 0x000fe200078e00ff */
[--C-:B------:R-:W-:Y:S01]  /*18f0*/  LOP3.LUT R11, R29, 0x38, R134.reuse, 0xf8, !PT ;  /* 0x000000381d0b7812 */ /* 0x100fe200078ef886 */
[----:B------:R2:W-:Y:S01]  /*1900*/  STL [R1+0x4], R7 ;  /* 0x0000040701007387 */ /* 0x0005e20000100800 */
[----:B------:R-:W-:-:S02]  /*1910*/  LOP3.LUT R10, R28, 0x38, R134, 0xf8, !PT ;  /* 0x000000381c0a7812 */ /* 0x000fc400078ef886 */
[----:B------:R-:W-:Y:S01]  /*1920*/  LOP3.LUT R9, R27, 0x38, R134, 0xf8, !PT ;  /* 0x000000381b097812 */ /* 0x000fe200078ef886 */
[----:B------:R3:W-:Y:S01]  /*1930*/  STL [R1], R2 ;  /* 0x0000000201007387 */ /* 0x0007e20000100800 */
[----:B------:R-:W-:Y:S02]  /*1940*/  LOP3.LUT R11, R23, R11, R24, 0xf6, !PT ;  /* 0x0000000b170b7212 */ /* 0x000fe400078ef618 */
[----:B------:R-:W-:Y:S02]  /*1950*/  LOP3.LUT R10, R21, R10, R22, 0xf6, !PT ;  /* 0x0000000a150a7212 */ /* 0x000fe400078ef616 */
[----:B------:R-:W-:Y:S02]  /*1960*/  LOP3.LUT R9, R19, R9, R20, 0xf6, !PT ;  /* 0x0000000913097212 */ /* 0x000fe400078ef614 */
[----:B------:R-:W-:Y:S02]  /*1970*/  LEA R178, R0, 0xc080, 0x1 ;  /* 0x0000c08000b27811 */ /* 0x000fe400078e08ff */
[----:B------:R-:W-:-:S02]  /*1980*/  SHF.R.S32.HI R0, RZ, 0x3, R5 ;  /* 0x00000003ff007819 */ /* 0x000fc40000011405 */
[----:B------:R-:W-:Y:S02]  /*1990*/  LEA R11, R11, 0x10080, 0x1 ;  /* 0x000100800b0b7811 */ /* 0x000fe400078e08ff */
[----:B-1----:R-:W-:Y:S01]  /*19a0*/  LOP3.LUT R8, R8, R227, RZ, 0xfc, !PT ;  /* 0x000000e308087212 */ /* 0x002fe200078efcff */
[----:B------:R1:W-:Y:S01]  /*19b0*/  STL [R1+0xc], R0 ;  /* 0x00000c0001007387 */ /* 0x0003e20000100800 */
[----:B------:R-:W-:Y:S02]  /*19c0*/  LOP3.LUT R202, R5, 0xfffffff8, RZ, 0xc0, !PT ;  /* 0xfffffff805ca7812 */ /* 0x000fe400078ec0ff */
[----:B------:R-:W-:Y:S01]  /*19d0*/  LEA R5, R9, 0x10080, 0x1 ;  /* 0x0001008009057811 */ /* 0x000fe200078e08ff */
[----:B------:R-:W-:Y:S01]  /*19e0*/  IMAD.SHL.U32 R216, R8, 0x2, RZ ;  /* 0x0000000208d87824 */ /* 0x000fe200078e00ff */
[----:B------:R-:W-:Y:S01]  /*19f0*/  LEA R8, R10, 0x10080, 0x1 ;  /* 0x000100800a087811 */ /* 0x000fe200078e08ff */
[----:B------:R4:W-:Y:S01]  /*1a00*/  STL [R1+0x34], R11 ;  /* 0x0000340b01007387 */ /* 0x0009e20000100800 */
[----:B--2---:R-:W-:-:S02]  /*1a10*/  SEL R7, R18, 0xffffffc0, !P2 ;  /* 0xffffffc012077807 */ /* 0x004fc40005000000 */
[----:B------:R-:W-:Y:S01]  /*1a20*/  LEA R183, R3, 0x10080, 0x1 ;  /* 0x0001008003b77811 */ /* 0x000fe200078e08ff */
[----:B------:R-:W-:Y:S01]  /*1a30*/  STL [R1+0x30], R8 ;  /* 0x0000300801007387 */ /* 0x000fe20000100800 */
[----:B---3--:R-:W-:Y:S01]  /*1a40*/  IMAD.IADD R2, R26, 0x1, -R6 ;  /* 0x000000011a027824 */ /* 0x008fe200078e0a06 */
[----:B------:R-:W-:Y:S01]  /*1a50*/  SEL R6, R12, 0xffffffe0, !P1 ;  /* 0xffffffe00c067807 */ /* 0x000fe20004800000 */
[----:B------:R-:W-:Y:S01]  /*1a60*/  IMAD.IADD R247, R240, 0x1, R7 ;  /* 0x00000001f0f77824 */ /* 0x000fe200078e0207 */
[----:B------:R2:W-:Y:S01]  /*1a70*/  STL [R1+0x2c], R5 ;  /* 0x00002c0501007387 */ /* 0x0005e20000100800 */
[----:B------:R-:W-:Y:S01]  /*1a80*/  IMAD.SHL.U32 R230, R2, 0x2, RZ ;  /* 0x0000000202e67824 */ /* 0x000fe200078e00ff */
[----:B------:R-:W-:Y:S01]  /*1a90*/  SEL R2, R12, 0xffffffe0, !P4 ;  /* 0xffffffe00c027807 */ /* 0x000fe20006000000 */
[----:B------:R-:W-:Y:S01]  /*1aa0*/  IMAD.IADD R243, R240, 0x1, R6 ;  /* 0x00000001f0f37824 */ /* 0x000fe200078e0206 */
[----:B------:R-:W-:Y:S01]  /*1ab0*/  LEA R179, R4, 0x8080, 0x1 ;  /* 0x0000808004b37811 */ /* 0x000fe200078e08ff */
[----:B------:R-:W-:Y:S01]  /*1ac0*/  IMAD.IADD R242, R6, 0x1, R241 ;  /* 0x0000000106f27824 */ /* 0x000fe200078e02f1 */
[C---:B------:R-:W-:Y:S01]  /*1ad0*/  IADD3 R37, R230.reuse, 0x10, RZ ;  /* 0x00000010e6257810 */ /* 0x040fe20007ffe0ff */
[----:B------:R-:W-:Y:S01]  /*1ae0*/  IMAD.IADD R184, R183, 0x1, R2 ;  /* 0x00000001b7b87824 */ /* 0x000fe200078e0202 */
[----:B------:R-:W-:Y:S01]  /*1af0*/  IADD3 R249, R230, 0x28, RZ ;  /* 0x00000028e6f97810 */ /* 0x000fe20007ffe0ff */
[----:B------:R-:W-:Y:S01]  /*1b00*/  IMAD.IADD R180, R2, 0x1, R179 ;  /* 0x0000000102b47824 */ /* 0x000fe200078e02b3 */
[C---:B------:R-:W-:Y:S01]  /*1b10*/  IADD3 R33, R230.reuse, 0x40, RZ ;  /* 0x00000040e6217810 */ /* 0x040fe20007ffe0ff */
[C---:B------:R-:W-:Y:S01]  /*1b20*/  IMAD.IADD R246, R7.reuse, 0x1, R243 ;  /* 0x0000000107f67824 */ /* 0x040fe200078e02f3 */
[C---:B------:R-:W-:Y:S01]  /*1b30*/  IADD3 R30, R230.reuse, 0x58, RZ ;  /* 0x00000058e61e7810 */ /* 0x040fe20007ffe0ff */
[----:B------:R-:W-:Y:S01]  /*1b40*/  IMAD.IADD R245, R7, 0x1, R241 ;  /* 0x0000000107f57824 */ /* 0x000fe200078e02f1 */
[----:B------:R-:W-:Y:S01]  /*1b50*/  IADD3 R27, R230, 0x70, RZ ;  /* 0x00000070e61b7810 */ /* 0x000fe20007ffe0ff */
[----:B------:R-:W-:Y:S01]  /*1b60*/  IMAD.IADD R244, R242, 0x1, R7 ;  /* 0x00000001f2f47824 */ /* 0x000fe200078e0207 */
[----:B------:R-:W-:-:S02]  /*1b70*/  SHF.R.S32.HI R9, RZ, 0x1f, R37 ;  /* 0x0000001fff097819 */ /* 0x000fc40000011425 */
[----:B------:R-:W-:Y:S02]  /*1b80*/  IADD3 R24, R230, 0x88, RZ ;  /* 0x00000088e6187810 */ /* 0x000fe40007ffe0ff */
[----:B------:R-:W-:Y:S02]  /*1b90*/  SHF.R.S32.HI R9, RZ, 0x1f, R249 ;  /* 0x0000001fff097819 */ /* 0x000fe400000114f9 */
[----:B-1----:R-:W-:Y:S02]  /*1ba0*/  SEL R0, R18, 0xffffffc0, !P3 ;  /* 0xffffffc012007807 */ /* 0x002fe40005800000 */
[C---:B------:R-:W-:Y:S02]  /*1bb0*/  IADD3 R21, R230.reuse, 0xa0, RZ ;  /* 0x000000a0e6157810 */ /* 0x040fe40007ffe0ff */
[----:B------:R-:W-:Y:S01]  /*1bc0*/  SHF.R.S32.HI R9, RZ, 0x1f, R33 ;  /* 0x0000001fff097819 */ /* 0x000fe20000011421 */
[----:B------:R-:W-:Y:S01]  /*1bd0*/  IMAD.IADD R186, R183, 0x1, R0 ;  /* 0x00000001b7ba7824 */ /* 0x000fe200078e0200 */
[----:B------:R-:W-:Y:S01]  /*1be0*/  IADD3 R18, R230, 0xb8, RZ ;  /* 0x000000b8e6127810 */ /* 0x000fe20007ffe0ff */
[----:B------:R-:W-:Y:S01]  /*1bf0*/  IMAD.IADD R182, R0, 0x1, R179 ;  /* 0x0000000100b67824 */ /* 0x000fe200078e02b3 */
[----:B------:R-:W-:Y:S01]  /*1c00*/  SHF.R.S32.HI R9, RZ, 0x1f, R30 ;  /* 0x0000001fff097819 */ /* 0x000fe2000001141e */
[----:B------:R-:W-:Y:S01]  /*1c10*/  IMAD.IADD R185, R184, 0x1, R0 ;  /* 0x00000001b8b97824 */ /* 0x000fe200078e0200 */
[----:B----4-:R-:W-:Y:S01]  /*1c20*/  IADD3 R11, R230, 0xd0, RZ ;  /* 0x000000d0e60b7810 */ /* 0x010fe20007ffe0ff */
[----:B------:R-:W-:Y:S01]  /*1c30*/  IMAD.IADD R181, R0, 0x1, R180 ;  /* 0x0000000100b57824 */ /* 0x000fe200078e02b4 */
[----:B------:R-:W-:-:S02]  /*1c40*/  SHF.R.S32.HI R9, RZ, 0x1f, R27 ;  /* 0x0000001fff097819 */ /* 0x000fc4000001141b */
[C---:B--2---:R-:W-:Y:S02]  /*1c50*/  IADD3 R5, R230.reuse, 0xe8, RZ ;  /* 0x000000e8e6057810 */ /* 0x044fe40007ffe0ff */
[----:B------:R-:W-:Y:S02]  /*1c60*/  SHF.R.S32.HI R9, RZ, 0x1f, R24 ;  /* 0x0000001fff097819 */ /* 0x000fe40000011418 */
[----:B------:R-:W-:Y:S02]  /*1c70*/  IADD3 R251, R230, 0xf8, RZ ;  /* 0x000000f8e6fb7810 */ /* 0x000fe40007ffe0ff */
[----:B------:R-:W-:Y:S02]  /*1c80*/  SHF.R.S32.HI R9, RZ, 0x1f, R21 ;  /* 0x0000001fff097819 */ /* 0x000fe40000011415 */
[----:B------:R-:W-:Y:S02]  /*1c90*/  SHF.R.S32.HI R9, RZ, 0x1f, R18 ;  /* 0x0000001fff097819 */ /* 0x000fe40000011412 */
[----:B------:R-:W-:-:S02]  /*1ca0*/  SHF.R.S32.HI R9, RZ, 0x1f, R11 ;  /* 0x0000001fff097819 */ /* 0x000fc4000001140b */
[C---:B------:R-:W-:Y:S02]  /*1cb0*/  IADD3 R10, R230.reuse, 0xd8, RZ ;  /* 0x000000d8e60a7810 */ /* 0x040fe40007ffe0ff */
[----:B------:R-:W-:Y:S02]  /*1cc0*/  SHF.R.S32.HI R9, RZ, 0x1f, R5 ;  /* 0x0000001fff097819 */ /* 0x000fe40000011405 */
[C---:B------:R-:W-:Y:S02]  /*1cd0*/  IADD3 R8, R230.reuse, 0xe0, RZ ;  /* 0x000000e0e6087810 */ /* 0x040fe40007ffe0ff */
[----:B------:R-:W-:Y:S02]  /*1ce0*/  SHF.R.S32.HI R5, RZ, 0x1f, R251 ;  /* 0x0000001fff057819 */ /* 0x000fe400000114fb */
[----:B------:R-:W-:Y:S02]  /*1cf0*/  IADD3 R252, R230, 0xf0, RZ ;  /* 0x000000f0e6fc7810 */ /* 0x000fe40007ffe0ff */
[----:B------:R-:W-:-:S02]  /*1d00*/  LEA R5, R16, 0x10080, 0x1 ;  /* 0x0001008010057811 */ /* 0x000fc400078e08ff */
[----:B------:R-:W-:Y:S02]  /*1d10*/  SHF.R.S32.HI R11, RZ, 0x1f, R10 ;  /* 0x0000001fff0b7819 */ /* 0x000fe4000001140a */
[----:B------:R-:W-:Y:S01]  /*1d20*/  SHF.R.S32.HI R10, RZ, 0x1f, R8 ;  /* 0x0000001fff0a7819 */ /* 0x000fe20000011408 */
[----:B------:R1:W-:Y:S01]  /*1d30*/  STL [R1+0x28], R5 ;  /* 0x0000280501007387 */ /* 0x0003e20000100800 */
[----:B------:R-:W-:Y:S02]  /*1d40*/  SHF.R.S32.HI R8, RZ, 0x1f, R252 ;  /* 0x0000001fff087819 */ /* 0x000fe400000114fc */
[----:B------:R-:W-:Y:S02]  /*1d50*/  LEA R9, R15, 0x10080, 0x1 ;  /* 0x000100800f097811 */ /* 0x000fe400078e08ff */
[----:B------:R-:W-:Y:S02]  /*1d60*/  LEA R8, R14, 0x10080, 0x1 ;  /* 0x000100800e087811 */ /* 0x000fe400078e08ff */
[----:B------:R-:W-:Y:S01]  /*1d70*/  IADD3 R36, R230, 0x18, RZ ;  /* 0x00000018e6247810 */ /* 0x000fe20007ffe0ff */
[----:B------:R2:W-:Y:S01]  /*1d80*/  STL [R1+0x24], R9 ;  /* 0x0000240901007387 */ /* 0x0005e20000100800 */
[----:B------:R-:W-:-:S02]  /*1d90*/  IADD3 R198, R134, 0x80, RZ ;  /* 0x0000008086c67810 */ /* 0x000fc40007ffe0ff */
[----:B------:R-:W-:Y:S01]  /*1da0*/  IADD3 R199, R134, 0xc0, RZ ;  /* 0x000000c086c77810 */ /* 0x000fe20007ffe0ff */
[----:B------:R2:W-:Y:S01]  /*1db0*/  STL [R1+0x20], R8 ;  /* 0x0000200801007387 */ /* 0x0005e20000100800 */
[C---:B------:R-:W-:Y:S02]  /*1dc0*/  IADD3 R38, R230.reuse, 0x8, RZ ;  /* 0x00000008e6267810 */ /* 0x040fe40007ffe0ff */
[C---:B------:R-:W-:Y:S02]  /*1dd0*/  IADD3 R250, R230.reuse, 0x20, RZ ;  /* 0x00000020e6fa7810 */ /* 0x040fe40007ffe0ff */
[C---:B------:R-:W-:Y:S02]  /*1de0*/  IADD3 R35, R230.reuse, 0x30, RZ ;  /* 0x00000030e6237810 */ /* 0x040fe40007ffe0ff */
[C---:B------:R-:W-:Y:S02]  /*1df0*/  IADD3 R34, R230.reuse, 0x38, RZ ;  /* 0x00000038e6227810 */ /* 0x040fe40007ffe0ff */
[----:B------:R-:W-:-:S02]  /*1e00*/  IADD3 R32, R230, 0x48, RZ ;  /* 0x00000048e6207810 */ /* 0x000fc40007ffe0ff */
[C---:B------:R-:W-:Y:S02]  /*1e10*/  IADD3 R31, R230.reuse, 0x50, RZ ;  /* 0x00000050e61f7810 */ /* 0x040fe40007ffe0ff */
[----:B-1----:R-:W-:Y:S02]  /*1e20*/  LEA R5, R13, 0x10080, 0x1 ;  /* 0x000100800d057811 */ /* 0x002fe400078e08ff */
[C---:B------:R-:W-:Y:S02]  /*1e30*/  IADD3 R29, R230.reuse, 0x60, RZ ;  /* 0x00000060e61d7810 */ /* 0x040fe40007ffe0ff */
[C---:B------:R-:W-:Y:S01]  /*1e40*/  IADD3 R28, R230.reuse, 0x68, RZ ;  /* 0x00000068e61c7810 */ /* 0x040fe20007ffe0ff */
[----:B------:R2:W-:Y:S01]  /*1e50*/  STL [R1+0x1c], R5 ;  /* 0x00001c0501007387 */ /* 0x0005e20000100800 */
[C---:B------:R-:W-:Y:S02]  /*1e60*/  IADD3 R26, R230.reuse, 0x78, RZ ;  /* 0x00000078e61a7810 */ /* 0x040fe40007ffe0ff */
[----:B------:R-:W-:-:S02]  /*1e70*/  IADD3 R25, R230, 0x80, RZ ;  /* 0x00000080e6197810 */ /* 0x000fc40007ffe0ff */
[C---:B------:R-:W-:Y:S02]  /*1e80*/  IADD3 R23, R230.reuse, 0x90, RZ ;  /* 0x00000090e6177810 */ /* 0x040fe40007ffe0ff */
[C---:B------:R-:W-:Y:S02]  /*1e90*/  IADD3 R22, R230.reuse, 0x98, RZ ;  /* 0x00000098e6167810 */ /* 0x040fe40007ffe0ff */
[C---:B------:R-:W-:Y:S02]  /*1ea0*/  IADD3 R20, R230.reuse, 0xa8, RZ ;  /* 0x000000a8e6147810 */ /* 0x040fe40007ffe0ff */
[C---:B------:R-:W-:Y:S02]  /*1eb0*/  IADD3 R19, R230.reuse, 0xb0, RZ ;  /* 0x000000b0e6137810 */ /* 0x040fe40007ffe0ff */
[C---:B------:R-:W-:Y:S02]  /*1ec0*/  IADD3 R17, R230.reuse, 0xc0, RZ ;  /* 0x000000c0e6117810 */ /* 0x040fe40007ffe0ff */
[----:B------:R-:W-:-:S02]  /*1ed0*/  IADD3 R12, R230, 0xc8, RZ ;  /* 0x000000c8e60c7810 */ /* 0x000fc40007ffe0ff */
        /* <DEDUP_REMOVED lines=21> */
[----:B--2---:R-:W-:Y:S02]  /*2030*/  SHF.R.S32.HI R12, RZ, 0x1f, R12 ;  /* 0x0000001fff0c7819 */ /* 0x004fe4000001140c */
.L_x_1481:
        /* <DEDUP_REMOVED lines=14> */
[----:B------:R-:W-:Y:S01]  /*2120*/  IMAD.MOV.U32 R106, RZ, RZ, RZ ;  /* 0x000000ffff6a7224 */ /* 0x000fe200078e00ff */
[----:B------:R-:W-:Y:S01]  /*2130*/  CS2R R12, SRZ ;  /* 0x00000000000c7805 */ /* 0x000fe2000001ff00 */
        /* <DEDUP_REMOVED lines=25> */
.L_x_1289:
[----:B------:R-:W-:-:S04]  /*22d0*/  ISETP.NE.U32.AND P0, PT, RZ, c[0x0][0x368], PT ;  /* 0x0000da00ff007a0c */ /* 0x000fc80003f05070 */
[----:B------:R-:W-:-:S13]  /*22e0*/  ISETP.NE.AND.EX P0, PT, RZ, c[0x0][0x36c], PT, P0 ;  /* 0x0000db00ff007a0c */ /* 0x000fda0003f05300 */
[----:B------:R-:W-:Y:S05]  /*22f0*/  @!P0 BRA `(.L_x_1290) ;  /* 0x0000004000008947 */ /* 0x000fea0003800000 */
[----:B---3--:R-:W-:-:S04]  /*2300*/  IADD3 R4, P0, R236, c[0x0][0x368], RZ ;  /* 0x0000da00ec047a10 */ /* 0x008fc80007f1e0ff */
[----:B------:R-:W-:-:S05]  /*2310*/  IADD3.X R5, R237, c[0x0][0x36c], RZ, P0, !PT ;  /* 0x0000db00ed057a10 */ /* 0x000fca00007fe4ff */
[----:B------:R1:W5:Y:S01]  /*2320*/  LDG.E R11, [R4.64] ;  /* 0x00000008040b7981 */ /* 0x000362000c1e1900 */
[----:B------:R-:W-:Y:S05]  /*2330*/  BRA `(.L_x_1291) ;  /* 0x0000005000007947 */ /* 0x000fea0003800000 */
.L_x_1290:
[----:B------:R-:W-:Y:S01]  /*2340*/  MOV R11, UR6 ;  /* 0x00000006000b7c02 */ /* 0x000fe20008000f00 */
[----:B------:R-:W-:Y:S05]  /*2350*/  @!P5 BRA `(.L_x_1291) ;  /* 0x000000300000d947 */ /* 0x000fea0003800000 */
[----:B---3--:R-:W2:Y:S04]  /*2360*/  LDG.E R6, [R4.64] ;  /* 0x0000000804067981 */ /* 0x008ea8000c1e1900 */
[----:B------:R-:W2:Y:S02]  /*2370*/  LDG.E R0, [R4.64+0x4] ;  /* 0x0000040804007981 */ /* 0x000ea4000c1e1900 */
[----:B--2---:R-:W-:Y:S02]  /*2380*/  IADD3 R11, -R6, R0, RZ ;  /* 0x00000000060b7210 */ /* 0x004fe40007ffe1ff */
.L_x_1291:
[----:B-1-3--:R1:W2:Y:S04]  /*2390*/  @P6 LDG.E R5, [R2.64] ;  /* 0x0000000802056981 */ /* 0x00a2a8000c1e1900 */
[----:B------:R1:W2:Y:S01]  /*23a0*/  @P6 LDG.E R4, [R2.64+0x4] ;  /* 0x0000040802046981 */ /* 0x0002a2000c1e1900 */
[----:B------:R-:W-:Y:S01]  /*23b0*/  ISETP.NE.U32.AND P0, PT, RZ, c[0x0][0x378], PT ;  /* 0x0000de00ff007a0c */ /* 0x000fe20003f05070 */
[----:B-----5:R-:W-:-:S03]  /*23c0*/  IMAD.MOV.U32 R93, RZ, RZ, R11 ;  /* 0x000000ffff5d7224 */ /* 0x020fc600078e000b */
[----:B------:R-:W-:Y:S01]  /*23d0*/  ISETP.NE.AND.EX P1, PT, RZ, c[0x0][0x37c], PT, P0 ;  /* 0x0000df00ff007a0c */ /* 0x000fe20003f25300 */
[----:B------:R-:W-:Y:S02]  /*23e0*/  IMAD.MOV.U32 R0, RZ, RZ, c[0x0][0x2c4] ;  /* 0x0000b100ff007624 */ /* 0x000fe400078e00ff */
[----:B------:R-:W-:-:S03]  /*23f0*/  IMAD.SHL.U32 R226, R233, 0x80, RZ ;  /* 0x00000080e9e27824 */ /* 0x000fc600078e00ff */
[----:B------:R-:W-:Y:S01]  /*2400*/  ISETP.NE.AND P2, PT, R0, 0x1, PT ;  /* 0x000000010000780c */ /* 0x000fe20003f45270 */
[----:B------:R-:W-:Y:S01]  /*2410*/  IMAD.MOV.U32 R50, RZ, RZ, c[0x0][0x228] ;  /* 0x00008a00ff327624 */ /* 0x000fe200078e00ff */
[----:B------:R-:W-:Y:S01]  /*2420*/  IADD3 R0, R226, 0x7f, RZ ;  /* 0x0000007fe2007810 */ /* 0x000fe20007ffe0ff */
[----:B------:R-:W-:-:S04]  /*2430*/  IMAD.IADD R8, R11, 0x1, -R224 ;  /* 0x000000010b087824 */ /* 0x000fc800078e0ae0 */
[----:B-1----:R-:W-:-:S04]  /*2440*/  @P1 IADD3 R2, P0, R236, c[0x0][0x378], RZ ;  /* 0x0000de00ec021a10 */ /* 0x002fc80007f1e0ff */
[----:B------:R-:W-:-:S05]  /*2450*/  @P1 IADD3.X R3, R237, c[0x0][0x37c], RZ, P0, !PT ;  /* 0x0000df00ed031a10 */ /* 0x000fca00007fe4ff */
[----:B------:R1:W5:Y:S01]  /*2460*/  @P1 LDG.E R93, [R2.64] ;  /* 0x00000008025d1981 */ /* 0x000362000c1e1900 */
[----:B------:R-:W-:Y:S01]  /*2470*/  LOP3.LUT R7, R234, 0xff0000, RZ, 0xc0, !PT ;  /* 0x00ff0000ea077812 */ /* 0x000fe200078ec0ff */
[----:B------:R-:W-:Y:S01]  /*2480*/  BSSY B0, `(.L_x_1292) ;  /* 0x0000038000007945 */ /* 0x000fe20003800000 */
[----:B------:R-:W-:-:S04]  /*2490*/  LOP3.LUT R208, R208, 0xffffffdf, RZ, 0xc0, !PT ;  /* 0xffffffdfd0d07812 */ /* 0x000fc800078ec0ff */
[----:B------:R-:W-:Y:S01]  /*24a0*/  @P2 LOP3.LUT R208, R208, 0x20, RZ, 0xfc, !PT ;  /* 0x00000020d0d02812 */ /* 0x000fe200078efcff */
[----:B-1----:R-:W-:Y:S01]  /*24b0*/  @P2 IMAD.HI.U32 R2, R0, c[0x0][0x2c8], RZ ;  /* 0x0000b20000022a27 */ /* 0x002fe200078e00ff */
[----:B------:R-:W-:-:S04]  /*24c0*/  LOP3.LUT R3, R234, 0xff000000, RZ, 0xc0, !PT ;  /* 0xff000000ea037812 */ /* 0x000fc800078ec0ff */
[----:B------:R-:W-:Y:S02]  /*24d0*/  @P2 SHF.R.U32.HI R0, RZ, c[0x0][0x2cc], R2 ;  /* 0x0000b300ff002a19 */ /* 0x000fe40000011602 */
[----:B------:R-:W-:Y:S01]  /*24e0*/  SHF.R.U32.HI R6, RZ, 0x8, R3 ;  /* 0x00000008ff067819 */ /* 0x000fe20000011603 */
[----:B--2---:R-:W-:-:S04]  /*24f0*/  @P6 IMAD.IADD R50, R4, 0x1, -R5 ;  /* 0x0000000104326824 */ /* 0x004fc800078e0a05 */
[----:B------:R-:W-:-:S05]  /*2500*/  IMAD.IADD R228, R8, 0x1, R50 ;  /* 0x0000000108e47824 */ /* 0x000fca00078e0232 */
[C---:B------:R-:W-:Y:S02]  /*2510*/  IADD3 R97, R228.reuse, 0x20, -R229 ;  /* 0x00000020e4617810 */ /* 0x040fe40007ffe8e5 */
[----:B------:R-:W-:-:S03]  /*2520*/  IADD3 R2, R228, 0x1f, RZ ;  /* 0x0000001fe4027810 */ /* 0x000fc60007ffe0ff */
[----:B------:R-:W-:Y:S01]  /*2530*/  IMAD.IADD R0, R97, 0x1, R0 ;  /* 0x0000000161007824 */ /* 0x000fe200078e0200 */
[----:B------:R-:W-:-:S04]  /*2540*/  SHF.R.S32.HI R4, RZ, 0x1f, R2 ;  /* 0x0000001fff047819 */ /* 0x000fc80000011402 */
[----:B------:R-:W-:Y:S02]  /*2550*/  SHF.R.S32.HI R5, RZ, 0x1f, R0 ;  /* 0x0000001fff057819 */ /* 0x000fe40000011400 */
[----:B------:R-:W-:Y:S02]  /*2560*/  LEA.HI R3, R4, R2, RZ, 0x5 ;  /* 0x0000000204037211 */ /* 0x000fe400078f28ff */
[----:B------:R-:W-:Y:S02]  /*2570*/  LEA.HI R0, R5, R0, RZ, 0x5 ;  /* 0x0000000005007211 */ /* 0x000fe400078f28ff */
[----:B------:R-:W-:Y:S02]  /*2580*/  SHF.R.S32.HI R95, RZ, 0x5, R3 ;  /* 0x00000005ff5f7819 */ /* 0x000fe40000011403 */
[----:B------:R-:W-:Y:S02]  /*2590*/  SHF.R.S32.HI R0, RZ, 0x5, R0 ;  /* 0x00000005ff007819 */ /* 0x000fe40000011400 */
[----:B------:R-:W-:-:S02]  /*25a0*/  LEA.HI R2, R7, R6, RZ, 0x10 ;  /* 0x0000000607027211 */ /* 0x000fc400078f80ff */
[----:B------:R-:W-:Y:S01]  /*25b0*/  IMNMX R5, R95, R0, PT ;  /* 0x000000005f057217 */ /* 0x000fe20003800200 */
[----:B------:R-:W-:Y:S01]  /*25c0*/  IMAD.MOV.U32 R0, RZ, RZ, RZ ;  /* 0x000000ffff007224 */ /* 0x000fe200078e00ff */
[----:B------:R-:W-:Y:S02]  /*25d0*/  SHF.R.U32.HI R233, RZ, 0x10, R2 ;  /* 0x00000010ffe97819 */ /* 0x000fe40000011602 */
[----:B------:R-:W-:Y:S02]  /*25e0*/  ISETP.GE.AND P0, PT, R5, 0x1, PT ;  /* 0x000000010500780c */ /* 0x000fe40003f06270 */
[C---:B------:R-:W-:Y:S02]  /*25f0*/  ISETP.NE.AND P1, PT, R233.reuse, RZ, PT ;  /* 0x000000ffe900720c */ /* 0x040fe40003f25270 */
[----:B------:R-:W-:Y:S02]  /*2600*/  LOP3.LUT R248, R2, 0xff, RZ, 0xc0, !PT ;  /* 0x000000ff02f87812 */ /* 0x000fe400078ec0ff */
[----:B------:R-:W-:-:S07]  /*2610*/  SEL R92, R233, c[0x0][0x338], P1 ;  /* 0x0000ce00e95c7a07 */ /* 0x000fce0000800000 */
        /* <DEDUP_REMOVED lines=30> */
.L_x_1293:
[----:B------:R-:W-:Y:S05]  /*2800*/  BSYNC B0 ;  /* 0x0000000000007941 */ /* 0x000fea0003800000 */
.L_x_1292:
        /* <DEDUP_REMOVED lines=30> */
[----:B------:R-:W-:Y:S01]  /*29f0*/  ISETP.NE.U32.AND P1, PT, RZ, c[0x0][0x340], PT ;  /* 0x0000d000ff007a0c */ /* 0x000fe20003f25070 */
[----:B------:R-:W-:Y:S01]  /*2a00*/  IMAD R0, R43, -0x20, R90 ;  /* 0xffffffe02b007824 */ /* 0x000fe200078e025a */
[----:B------:R-:W-:Y:S01]  /*2a10*/  SEL R10, R238, RZ, !P6 ;  /* 0x000000ffee0a7207 */ /* 0x000fe20007000000 */
[----:B------:R-:W-:Y:S01]  /*2a20*/  IMAD R4, R54, c[0x0][0x23c], R4 ;  /* 0x00008f0036047a24 */ /* 0x000fe200078e0204 */
[----:B------:R-:W-:-:S02]  /*2a30*/  ISETP.NE.AND.EX P1, PT, RZ, c[0x0][0x344], PT, P1 ;  /* 0x0000d100ff007a0c */ /* 0x000fc40003f25310 */
[----:B------:R-:W-:Y:S01]  /*2a40*/  ISETP.GT.AND P0, PT, R0, RZ, PT ;  /* 0x000000ff0000720c */ /* 0x000fe20003f04270 */
[----:B------:R-:W-:Y:S01]  /*2a50*/  IMAD.IADD R3, R3, 0x1, R4 ;  /* 0x0000000103037824 */ /* 0x000fe200078e0204 */
[----:B------:R-:W-:Y:S01]  /*2a60*/  SHF.L.U64.HI R99, R102, R98, c[0x0][0x23c] ;  /* 0x00008f0066637619 */ /* 0x000fe20000010262 */
[----:B------:R-:W-:Y:S01]  /*2a70*/  IMAD R0, R8, c[0x0][0x248], RZ ;  /* 0x0000920008007a24 */ /* 0x000fe200078e02ff */
[----:B------:R-:W-:Y:S01]  /*2a80*/  ISETP.GE.AND P4, PT, R134, c[0x0][0x1d4], PT ;  /* 0x0000750086007a0c */ /* 0x000fe20003f86270 */
[----:B------:R-:W-:Y:S01]  /*2a90*/  IMAD.WIDE.U32 R2, R20, c[0x0][0x240], R2 ;  /* 0x0000900014027a25 */ /* 0x000fe200078e0002 */
[----:B------:R-:W-:Y:S02]  /*2aa0*/  LOP3.LUT R208, R208, 0xfffffffe, RZ, 0xc0, !PT ;  /* 0xfffffffed0d07812 */ /* 0x000fe400078ec0ff */
[----:B------:R-:W-:Y:S01]  /*2ab0*/  ISETP.GE.AND P6, PT, R138, c[0x0][0x1d4], PT ;  /* 0x000075008a007a0c */ /* 0x000fe20003fc6270 */
[----:B------:R-:W-:Y:S01]  /*2ac0*/  IMAD R3, R20, c[0x0][0x244], R3 ;  /* 0x0000910014037a24 */ /* 0x000fe200078e0203 */
[----:B------:R-:W-:Y:S01]  /*2ad0*/  ISETP.GE.AND P5, PT, R198, c[0x0][0x1d4], PT ;  /* 0x00007500c6007a0c */ /* 0x000fe20003fa6270 */
[----:B------:R-:W-:Y:S01]  /*2ae0*/  IMAD R4, R10, c[0x0][0x24c], R0 ;  /* 0x000093000a047a24 */ /* 0x000fe200078e0200 */
[----:B------:R-:W-:Y:S01]  /*2af0*/  @P1 IADD3 R6, P3, R236, c[0x0][0x340], RZ ;  /* 0x0000d000ec061a10 */ /* 0x000fe20007f7e0ff */
[----:B------:R-:W-:Y:S01]  /*2b00*/  IMAD.WIDE.U32 R58, R10, c[0x0][0x248], R2 ;  /* 0x000092000a3a7a25 */ /* 0x000fe200078e0002 */
[----:B------:R-:W-:-:S02]  /*2b10*/  @P0 SHF.R.S32.HI R2, RZ, 0x1f, R43 ;  /* 0x0000001fff020819 */ /* 0x000fc4000001142b */
[----:B------:R-:W-:Y:S01]  /*2b20*/  @P1 IADD3.X R7, R237, c[0x0][0x344], RZ, P3, !PT ;  /* 0x0000d100ed071a10 */ /* 0x000fe20001ffe4ff */
[----:B------:R-:W-:Y:S01]  /*2b30*/  IMAD.SHL.U32 R102, R102, 0x20, RZ ;  /* 0x0000002066667824 */ /* 0x000fe200078e00ff */
[----:B------:R-:W-:Y:S01]  /*2b40*/  @P4 LOP3.LUT R208, R208, 0x1, RZ, 0xfc, !PT ;  /* 0x00000001d0d04812 */ /* 0x000fe200078efcff */
[----:B------:R-:W-:Y:S01]  /*2b50*/  @P0 IMAD R0, R99, R43, RZ ;  /* 0x0000002b63000224 */ /* 0x000fe200078e02ff */
[----:B------:R-:W-:Y:S01]  /*2b60*/  ISETP.GE.AND P4, PT, R199, c[0x0][0x1d4], PT ;  /* 0x00007500c7007a0c */ /* 0x000fe20003f86270 */
[----:B------:R-:W-:Y:S02]  /*2b70*/  IMAD.IADD R57, R59, 0x1, R4 ;  /* 0x000000013b397824 */ /* 0x000fe400078e0204 */
[----:B------:R-:W-:Y:S02]  /*2b80*/  @P0 IMAD.MOV.U32 R56, RZ, RZ, R58 ;  /* 0x000000ffff380224 */ /* 0x000fe400078e003a */
[-C--:B------:R-:W-:Y:S02]  /*2b90*/  @P0 IMAD R0, R2, R102.reuse, R0 ;  /* 0x0000006602000224 */ /* 0x080fe400078e0200 */
[----:B------:R-:W-:-:S04]  /*2ba0*/  @P0 IMAD.WIDE.U32 R4, R43, R102, R56 ;  /* 0x000000662b040225 */ /* 0x000fc800078e0038 */
[----:B------:R-:W-:Y:S01]  /*2bb0*/  @P0 IMAD.IADD R0, R5, 0x1, R0 ;  /* 0x0000000105000824 */ /* 0x000fe200078e0200 */
[----:B------:R-:W-:-:S04]  /*2bc0*/  @P0 LEA R2, P2, R4, c[0x0][0x220], 0x1 ;  /* 0x0000880004020a11 */ /* 0x000fc800078408ff */
[----:B------:R-:W-:Y:S02]  /*2bd0*/  @P0 LEA.HI.X R3, R4, c[0x0][0x224], R0, 0x1, P2 ;  /* 0x0000890004030a11 */ /* 0x000fe400010f0c00 */
[C---:B------:R-:W-:Y:S01]  /*2be0*/  LOP3.LUT P2, RZ, R208.reuse, 0x1, RZ, 0xc0, !PT ;  /* 0x00000001d0ff7812 */ /* 0x040fe2000784c0ff */
[----:B------:R-:W2:Y:S01]  /*2bf0*/  @P1 LDG.E R0, [R6.64] ;  /* 0x0000000806001981 */ /* 0x000ea2000c1e1900 */
[----:B------:R-:W-:Y:S01]  /*2c00*/  IMAD.MOV.U32 R94, RZ, RZ, c[0x0][0x27c] ;  /* 0x00009f00ff5e7624 */ /* 0x000fe200078e00ff */
[----:B------:R-:W-:-:S10]  /*2c10*/  LOP3.LUT R208, R208, 0xfffffffd, RZ, 0xc0, !PT ;  /* 0xfffffffdd0d07812 */ /* 0x000fd400078ec0ff */
[----:B------:R-:W-:Y:S01]  /*2c20*/  @!PT LDS RZ, [RZ] ;  /* 0x00000000fffff984 */ /* 0x000fe20000000800 */
[----:B------:R-:W-:Y:S01]  /*2c30*/  @!PT LDS RZ, [RZ] ;  /* 0x00000000fffff984 */ /* 0x000fe20000000800 */
[----:B------:R-:W-:Y:S01]  /*2c40*/  @!PT LDS RZ, [RZ] ;  /* 0x00000000fffff984 */ /* 0x000fe20000000800 */
[----:B------:R1:W-:Y:S01]  /*2c50*/  @P0 LDGSTS.E.BYPASS.LTC128B.128 [R195+0xc080], [R2.64], !P2 ;  /* 0x0c08000002c30fae */ /* 0x0003e2000d101d48 */
[----:B------:R-:W-:-:S03]  /*2c60*/  ISETP.GE.AND P2, PT, R134, c[0x0][0x27c], PT ;  /* 0x00009f0086007a0c */ /* 0x000fc60003f46270 */
[----:B------:R1:W-:Y:S04]  /*2c70*/  @P0 LDGSTS.E.BYPASS.LTC128B.128 [R195+0xd080], [R2.64+0x80], !P6 ;  /* 0x0d08008002c30fae */ /* 0x0003e8000f101d48 */
[----:B------:R1:W-:Y:S04]  /*2c80*/  @P0 LDGSTS.E.BYPASS.LTC128B.128 [R195+0xe080], [R2.64+0x100], !P5 ;  /* 0x0e08010002c30fae */ /* 0x0003e8000e901d48 */
[----:B------:R1:W-:Y:S01]  /*2c90*/  @P0 LDGSTS.E.BYPASS.LTC128B.128 [R195+0xf080], [R2.64+0x180], !P4 ;  /* 0x0f08018002c30fae */ /* 0x0003e2000e101d48 */
[----:B-----5:R-:W-:-:S03]  /*2ca0*/  SHF.R.S32.HI R19, RZ, 0x1f, R93 ;  /* 0x0000001fff137819 */ /* 0x020fc6000001145d */
[----:B------:R-:W0:Y:S01]  /*2cb0*/  LDGDEPBAR ;  /* 0x00000000000079af */ /* 0x000e220000000000 */
[----:B------:R-:W-:Y:S01]  /*2cc0*/  WARPSYNC 0xffffffff ;  /* 0xffffffff00007948 */ /* 0x000fe20003800000 */
[----:B------:R-:W-:Y:S01]  /*2cd0*/  @P2 LOP3.LUT R208, R208, 0x2, RZ, 0xfc, !PT ;  /* 0x00000002d0d02812 */ /* 0x000fe200078efcff */
[----:B------:R-:W-:Y:S01]  /*2ce0*/  IMAD.SHL.U32 R94, R94, 0x2, RZ ;  /* 0x000000025e5e7824 */ /* 0x000fe200078e00ff */
[----:B--2---:R-:W-:Y:S01]  /*2cf0*/  @P1 SHF.R.S32.HI R18, RZ, 0x1f, R0 ;  /* 0x0000001fff121819 */ /* 0x004fe20000011400 */
[----:B------:R-:W-:Y:S02]  /*2d00*/  @!P1 IMAD.MOV.U32 R0, RZ, RZ, R238 ;  /* 0x000000ffff009224 */ /* 0x000fe400078e00ee */
[----:B------:R-:W-:Y:S02]  /*2d10*/  @!P1 IMAD.MOV.U32 R18, RZ, RZ, R239 ;  /* 0x000000ffff129224 */ /* 0x000fe400078e00ef */
[----:B-1----:R-:W-:Y:S01]  /*2d20*/  IMAD.WIDE.U32 R2, R20, c[0x0][0x260], R134 ;  /* 0x0000980014027a25 */ /* 0x002fe200078e0086 */
[----:B------:R-:W-:Y:S01]  /*2d30*/  ISETP.GE.AND P0, PT, R138, c[0x0][0x27c], PT ;  /* 0x00009f008a007a0c */ /* 0x000fe20003f06270 */
[----:B------:R-:W-:Y:S01]  /*2d40*/  BAR.SYNC.DEFER_BLOCKING 0x0 ;  /* 0x0000000000007b1d */ /* 0x000fe20000010000 */
[----:B------:R-:W-:Y:S01]  /*2d50*/  LOP3.LUT R208, R208, 0xfffffffb, RZ, 0xc0, !PT ;  /* 0xfffffffbd0d07812 */ /* 0x000fe200078ec0ff */
[----:B------:R-:W-:Y:S01]  /*2d60*/  IMAD R6, R9, c[0x0][0x290], RZ ;  /* 0x0000a40009067a24 */ /* 0x000fe200078e02ff */
        /* <DEDUP_REMOVED lines=61> */
[----:B------:R-:W-:Y:S01]  /*3140*/  IMAD R10, R93, c[0x0][0x294], R10 ;  /* 0x0000a5005d0a7a24 */ /* 0x000fe200078e020a */
[----:B------:R-:W-:Y:S01]  /*3150*/  SHF.L.U64.HI R98, R101, R98, c[0x0][0x284] ;  /* 0x0000a10065627619 */ /* 0x000fe20000010262 */
[----:B------:R-:W-:Y:S01]  /*3160*/  IMAD R0, R93, c[0x0][0x284], R14 ;  /* 0x0000a1005d007a24 */ /* 0x000fe200078e020e */
[----:B------:R-:W-:Y:S01]  /*3170*/  SHF.L.U32 R101, R101, 0x5, RZ ;  /* 0x0000000565657819 */ /* 0x000fe200000006ff */
[----:B------:R-:W-:Y:S01]  /*3180*/  IMAD.WIDE.U32 R62, R93, c[0x0][0x290], R4 ;  /* 0x0000a4005d3e7a25 */ /* 0x000fe200078e0004 */
[----:B------:R-:W-:-:S02]  /*3190*/  IADD3 R87, R75, R21, RZ ;  /* 0x000000154b577210 */ /* 0x000fc40007ffe0ff */
[----:B------:R-:W-:Y:S01]  /*31a0*/  SHF.R.S32.HI R85, RZ, 0x3, R13 ;  /* 0x00000003ff557819 */ /* 0x000fe2000001140d */
[C---:B------:R-:W-:Y:S01]  /*31b0*/  IMAD.WIDE.U32 R60, R93.reuse, c[0x0][0x280], R2 ;  /* 0x0000a0005d3c7a25 */ /* 0x040fe200078e0002 */
[----:B------:R-:W-:Y:S02]  /*31c0*/  SHF.R.S32.HI R84, RZ, 0x3, R12 ;  /* 0x00000003ff547819 */ /* 0x000fe4000001140c */
[----:B------:R-:W-:Y:S01]  /*31d0*/  IADD3 R81, R10, R63, RZ ;  /* 0x0000003f0a517210 */ /* 0x000fe20007ffe0ff */
[C---:B------:R-:W-:Y:S01]  /*31e0*/  IMAD.WIDE.U32 R66, R93.reuse, c[0x0][0x290], R8 ;  /* 0x0000a4005d427a25 */ /* 0x040fe200078e0008 */
        /* <DEDUP_REMOVED lines=13> */
.L_x_1313:
        /* <DEDUP_REMOVED lines=92> */
.L_x_1299:
[----:B------:R-:W-:Y:S05]  /*3880*/  BSYNC B0 ;  /* 0x0000000000007941 */ /* 0x000fea0003800000 */
.L_x_1298:
        /* <DEDUP_REMOVED lines=9> */
[----:B--2---:R-:W-:Y:S01]  /*3920*/  PRMT R20, R5, 0x5410, R8 ;  /* 0x0000541005147816 */ /* 0x004fe20000000008 */
        /* <DEDUP_REMOVED lines=30> */
[----:B------:R-:W-:Y:S04]  /*3b10*/  @!P0 SHF.R.U32.HI R17, RZ, 0x10, R17 ;  /* 0x00000010ff118819 */ /* 0x000fe80000011611 */
[----:B------:R-:W-:Y:S02]  /*3b20*/  @!P0 PRMT R24, R22, 0x5410, R17 ;  /* 0x0000541016188816 */ /* 0x000fe40000000011 */
[----:B------:R-:W-:Y:S02]  /*3b30*/  @!P0 PRMT R17, R5, 0x5410, R4 ;  /* 0x0000541005118816 */ /* 0x000fe40000000004 */
[----:B------:R-:W-:Y:S01]  /*3b40*/  @!P0 LOP3.LUT R22, R23, 0xffff0000, RZ, 0xc0, !PT ;  /* 0xffff000017168812 */ /* 0x000fe200078ec0ff */
[C---:B-1----:R-:W-:Y:S01]  /*3b50*/  @!P0 IMAD.U32 R4, R8.reuse, 0x10000, RZ ;  /* 0x0001000008048824 */ /* 0x042fe200078e00ff */
[----:B------:R-:W-:Y:S01]  /*3b60*/  @!P0 LOP3.LUT R0, R8, 0xffff0000, RZ, 0xc0, !PT ;  /* 0xffff000008008812 */ /* 0x000fe200078ec0ff */
[----:B------:R-:W-:Y:S01]  /*3b70*/  @!P0 IMAD.U32 R23, R10, 0x10000, RZ ;  /* 0x000100000a178824 */ /* 0x000fe200078e00ff */
[----:B------:R-:W-:Y:S03]  /*3b80*/  @!P0 LOP3.LUT R2, R9, 0xffff0000, RZ, 0xc0, !PT ;  /* 0xffff000009028812 */ /* 0x000fe600078ec0ff */
        /* <DEDUP_REMOVED lines=8> */
[----:B------:R-:W-:Y:S01]  /*3c10*/  @!P0 FMUL.FTZ R5, R2, R22 ;  /* 0x0000001602058220 */ /* 0x000fe20000410000 */
[----:B------:R-:W-:Y:S01]  /*3c20*/  @!P0 LOP3.LUT R24, R24, 0xffff0000, RZ, 0xc0, !PT ;  /* 0xffff000018188812 */ /* 0x000fe200078ec0ff */
[-C--:B------:R-:W-:Y:S02]  /*3c30*/  @!P0 FMUL.FTZ R2, R2, R4.reuse ;  /* 0x0000000402028220 */ /* 0x080fe40000410000 */
[----:B------:R-:W-:Y:S01]  /*3c40*/  @!P0 FFMA.FTZ R38, R16, R4, -R5 ;  /* 0x0000000410268223 */ /* 0x000fe20000010805 */
[----:B------:R-:W-:Y:S01]  /*3c50*/  @!P0 LOP3.LUT R4, R11, 0xffff0000, RZ, 0xc0, !PT ;  /* 0xffff00000b048812 */ /* 0x000fe200078ec0ff */
[----:B------:R-:W-:Y:S02]  /*3c60*/  @!P0 IMAD.U32 R5, R17, 0x10000, RZ ;  /* 0x0001000011058824 */ /* 0x000fe400078e00ff */
[C---:B------:R-:W-:Y:S02]  /*3c70*/  @!P0 FMUL.FTZ R36, R3.reuse, R21 ;  /* 0x0000001503248220 */ /* 0x040fe40000410000 */
[-C--:B------:R-:W-:Y:S02]  /*3c80*/  @!P0 FMUL.FTZ R3, R3, R5.reuse ;  /* 0x0000000503038220 */ /* 0x080fe40000410000 */
[----:B------:R-:W-:Y:S01]  /*3c90*/  @!P0 FFMA.FTZ R37, R23, R5, -R36 ;  /* 0x0000000517258223 */ /* 0x000fe20000010824 */
[----:B------:R-:W-:Y:S01]  /*3ca0*/  @!P0 LOP3.LUT R5, R17, 0xffff0000, RZ, 0xc0, !PT ;  /* 0xffff000011058812 */ /* 0x000fe200078ec0ff */
[----:B------:R-:W-:Y:S01]  /*3cb0*/  @!P0 FMUL.FTZ R36, R4, R24 ;  /* 0x0000001804248220 */ /* 0x000fe20000410000 */
[----:B------:R-:W-:Y:S01]  /*3cc0*/  @!P0 SHF.L.U32 R17, R11, 0x10, RZ ;  /* 0x000000100b118819 */ /* 0x000fe200000006ff */
[----:B------:R-:W-:Y:S02]  /*3cd0*/  @!P0 FFMA.FTZ R2, R22, R16, R2 ;  /* 0x0000001016028223 */ /* 0x000fe40000010002 */
[----:B------:R-:W-:Y:S02]  /*3ce0*/  @!P0 FMUL.FTZ R4, R4, R5 ;  /* 0x0000000504048220 */ /* 0x000fe40000410000 */
[----:B------:R-:W-:Y:S01]  /*3cf0*/  @!P0 FFMA.FTZ R3, R21, R23, R3 ;  /* 0x0000001715038223 */ /* 0x000fe20000010003 */
        /* <DEDUP_REMOVED lines=11> */
.L_x_1302:
[----:B------:R-:W-:Y:S05]  /*3db0*/  BSYNC B0 ;  /* 0x0000000000007941 */ /* 0x000fea0003800000 */
.L_x_1301:
        /* <DEDUP_REMOVED lines=58> */
.L_x_1304:
[----:B------:R-:W-:Y:S05]  /*4160*/  BSYNC B0 ;  /* 0x0000000000007941 */ /* 0x000fea0003800000 */
.L_x_1303:
        /* <DEDUP_REMOVED lines=58> */
.L_x_1306:
[----:B------:R-:W-:Y:S05]  /*4510*/  BSYNC B0 ;  /* 0x0000000000007941 */ /* 0x000fea0003800000 */
.L_x_1305:
[----:B------:R-:W-:Y:S11]  /*4520*/  ISETP.GE.AND P0, PT, R199, c[0x0][0x1d4], PT ;  /* 0x00007500c7007a0c */ /* 0x000ff60003f06270 */
[----:B------:R-:W-:Y:S02]  /*4530*/  @!UPT UIADD3 URZ, URZ, URZ, URZ ;  /* 0x0000003f3f3ff290 */ /* 0x000fe4000fffe03f */
        /* <DEDUP_REMOVED lines=56> */
.L_x_1297:
        /* <DEDUP_REMOVED lines=31> */
.L_x_1308:
[----:B------:R-:W-:Y:S05]  /*4ab0*/  BSYNC B0 ;  /* 0x0000000000007941 */ /* 0x000fea0003800000 */
.L_x_1307:
        /* <DEDUP_REMOVED lines=11> */
[----:B--2---:R-:W-:Y:S01]  /*4b70*/  PRMT R20, R3, 0x5410, R8 ;  /* 0x0000541003147816 */ /* 0x004fe20000000008 */
        /* <DEDUP_REMOVED lines=17> */
[----:B------:R-:W-:Y:S02]  /*4c90*/  IMAD.MOV.U32 R36, RZ, RZ, R15 ;  /* 0x000000ffff247224 */ /* 0x000fe400078e000f */
[----:B------:R-:W-:Y:S01]  /*4ca0*/  IMAD.MOV.U32 R8, RZ, RZ, R5 ;  /* 0x000000ffff087224 */ /* 0x000fe200078e0005 */
[----:B------:R-:W-:Y:S01]  /*4cb0*/  LEA.HI R0, R2, R0, RZ, 0x4 ;  /* 0x0000000002007211 */ /* 0x000fe200078f20ff */
[----:B------:R-:W-:Y:S02]  /*4cc0*/  IMAD.MOV.U32 R10, RZ, RZ, R7 ;  /* 0x000000ffff0a7224 */ /* 0x000fe400078e0007 */
[----:B------:R-:W-:Y:S02]  /*4cd0*/  @!P0 SHF.R.U64 R4, R4, 0x10, R5 ;  /* 0x0000001004048819 */ /* 0x000fe40000001205 */
[----:B------:R-:W-:Y:S02]  /*4ce0*/  LEA.HI.SX32 R0, R0, R85, 0x1c ;  /* 0x0000005500007211 */ /* 0x000fe400078fe2ff */
[--C-:B------:R-:W-:Y:S02]  /*4cf0*/  @!P0 SHF.R.U64 R22, R12, 0x10, R13.reuse ;  /* 0x000000100c168819 */ /* 0x100fe4000000120d */
[----:B------:R-:W-:Y:S01]  /*4d00*/  SHF.R.S32.HI R2, RZ, 0x1f, R0 ;  /* 0x0000001fff027819 */ /* 0x000fe20000011400 */
[----:B------:R-:W-:Y:S01]  /*4d10*/  IMAD.SHL.U32 R39, R0, 0x8, RZ ;  /* 0x0000000800277824 */ /* 0x000fe200078e00ff */
[----:B------:R-:W-:Y:S02]  /*4d20*/  @!P0 SHF.R.U32.HI R29, RZ, 0x10, R13 ;  /* 0x00000010ff1d8819 */ /* 0x000fe4000001160d */
[----:B------:R-:W-:Y:S02]  /*4d30*/  LEA.HI R2, R2, R0, RZ, 0x3 ;  /* 0x0000000002027211 */ /* 0x000fe400078f18ff */
[--C-:B------:R-:W-:Y:S02]  /*4d40*/  @!P0 SHF.R.U64 R28, R14, 0x10, R15.reuse ;  /* 0x000000100e1c8819 */ /* 0x100fe4000000120f */
[----:B------:R-:W-:Y:S01]  /*4d50*/  @!P0 SHF.R.U32.HI R30, RZ, 0x10, R15 ;  /* 0x00000010ff1e8819 */ /* 0x000fe2000001160f */
[----:B------:R-:W-:Y:S01]  /*4d60*/  IMAD.SHL.U32 R2, R2, 0x100, RZ ;  /* 0x0000010002027824 */ /* 0x000fe200078e00ff */
[----:B------:R-:W-:Y:S02]  /*4d70*/  LOP3.LUT R0, R223, 0x38, R39, 0xf8, !PT ;  /* 0x00000038df007812 */ /* 0x000fe400078ef827 */
[----:B------:R-:W-:Y:S02]  /*4d80*/  @!P0 PRMT R21, R21, 0x5410, R22 ;  /* 0x0000541015158816 */ /* 0x000fe40000000016 */
[----:B------:R-:W-:Y:S02]  /*4d90*/  LOP3.LUT R3, R0, R105, RZ, 0x3c, !PT ;  /* 0x0000006900037212 */ /* 0x000fe400078e3cff */
[----:B------:R-:W-:Y:S02]  /*4da0*/  LOP3.LUT R2, R2, 0x7ffff800, RZ, 0xc0, !PT ;  /* 0x7ffff80002027812 */ /* 0x000fe400078ec0ff */
[----:B------:R-:W-:Y:S02]  /*4db0*/  @!P0 SHF.R.U32.HI R0, RZ, 0x10, R5 ;  /* 0x00000010ff008819 */ /* 0x000fe40000011605 */
[----:B------:R-:W-:Y:S02]  /*4dc0*/  IADD3 R2, R3, R2, R227 ;  /* 0x0000000203027210 */ /* 0x000fe40007ffe0e3 */
[----:B------:R-:W-:Y:S02]  /*4dd0*/  @!P0 PRMT R4, R9, 0x5410, R4 ;  /* 0x0000541009048816 */ /* 0x000fe40000000004 */
[----:B------:R-:W-:Y:S01]  /*4de0*/  SHF.L.U32 R5, R2, 0x1, RZ ;  /* 0x0000000102057819 */ /* 0x000fe200000006ff */
[----:B------:R-:W-:Y:S01]  /*4df0*/  IMAD.MOV.U32 R2, RZ, RZ, R6 ;  /* 0x000000ffff027224 */ /* 0x000fe200078e0006 */
[----:B------:R-:W-:Y:S02]  /*4e00*/  @!P0 SHF.R.U64 R3, R6, 0x10, R7 ;  /* 0x0000001006038819 */ /* 0x000fe40000001207 */
[----:B------:R-:W-:Y:S01]  /*4e10*/  @!P0 PRMT R6, R8, 0x5410, R0 ;  /* 0x0000541008068816 */ /* 0x000fe20000000000 */
[----:B------:R-:W-:Y:S01]  /*4e20*/  @!P0 IMAD.U32 R8, R21, 0x10000, RZ ;  /* 0x0001000015088824 */ /* 0x000fe200078e00ff */
[----:B------:R2:W5:Y:S01]  /*4e30*/  LDS.128 R12, [R5+0xc080] ;  /* 0x00c08000050c7984 */ /* 0x0005620000000c00 */
[----:B------:R-:W-:Y:S02]  /*4e40*/  @!P0 PRMT R22, R31, 0x5410, R29 ;  /* 0x000054101f168816 */ /* 0x000fe4000000001d */
[----:B------:R-:W-:Y:S02]  /*4e50*/  @!P0 PRMT R23, R23, 0x5410, R28 ;  /* 0x0000541017178816 */ /* 0x000fe4000000001c */
[----:B------:R-:W-:Y:S02]  /*4e60*/  @!P0 PRMT R30, R36, 0x5410, R30 ;  /* 0x00005410241e8816 */ /* 0x000fe4000000001e */
[----:B--2---:R-:W-:Y:S02]  /*4e70*/  @!P0 SHF.R.U32.HI R5, RZ, 0x10, R7 ;  /* 0x00000010ff058819 */ /* 0x004fe40000011607 */
[----:B------:R-:W-:Y:S01]  /*4e80*/  @!P0 PRMT R7, R2, 0x5410, R3 ;  /* 0x0000541002078816 */ /* 0x000fe20000000003 */
[----:B------:R-:W-:Y:S01]  /*4e90*/  @!P0 IMAD.U32 R2, R4, 0x10000, RZ ;  /* 0x0001000004028824 */ /* 0x000fe200078e00ff */
[----:B------:R-:W-:Y:S01]  /*4ea0*/  @!P0 PRMT R10, R10, 0x5410, R5 ;  /* 0x000054100a0a8816 */ /* 0x000fe20000000005 */
[----:B-1----:R-:W-:Y:S02]  /*4eb0*/  @!P0 IMAD.U32 R3, R24, 0x10000, RZ ;  /* 0x0001000018038824 */ /* 0x002fe400078e00ff */
[----:B------:R-:W-:Y:S01]  /*4ec0*/  @!P0 IMAD.U32 R5, R22, 0x10000, RZ ;  /* 0x0001000016058824 */ /* 0x000fe200078e00ff */
[----:B-----5:R-:W-:Y:S05]  /*4ed0*/  @!P0 SHF.L.U32 R0, R12, 0x10, RZ ;  /* 0x000000100c008819 */ /* 0x020fea00000006ff */
[C---:B------:R-:W-:Y:S02]  /*4ee0*/  @!P0 FMUL.FTZ R9, R0.reuse, R8 ;  /* 0x0000000800098220 */ /* 0x040fe40000410000 */
[-C--:B------:R-:W-:Y:S02]  /*4ef0*/  @!P0 FMUL.FTZ R0, R0, R2.reuse ;  /* 0x0000000200008220 */ /* 0x080fe40000410000 */
[----:B------:R-:W-:Y:S01]  /*4f00*/  @!P0 FFMA.FTZ R29, R3, R2, -R9 ;  /* 0x00000002031d8223 */ /* 0x000fe20000010809 */
[----:B------:R-:W-:Y:S01]  /*4f10*/  @!P0 LOP3.LUT R9, R21, 0xffff0000, RZ, 0xc0, !PT ;  /* 0xffff000015098812 */ /* 0x000fe200078ec0ff */
[----:B------:R-:W-:Y:S01]  /*4f20*/  @!P0 FFMA.FTZ R0, R8, R3, R0 ;  /* 0x0000000308008223 */ /* 0x000fe20000010000 */
[----:B------:R-:W-:Y:S02]  /*4f30*/  @!P0 LOP3.LUT R2, R12, 0xffff0000, RZ, 0xc0, !PT ;  /* 0xffff00000c028812 */ /* 0x000fe400078ec0ff */
        /* <DEDUP_REMOVED lines=26> */
[C---:B------:R-:W-:Y:S01]  /*50e0*/  @!P0 IMAD.U32 R6, R7.reuse, 0x10000, RZ ;  /* 0x0001000007068824 */ /* 0x040fe200078e00ff */
[----:B------:R-:W-:Y:S01]  /*50f0*/  @!P0 LOP3.LUT R7, R7, 0xffff0000, RZ, 0xc0, !PT ;  /* 0xffff000007078812 */ /* 0x000fe200078ec0ff */
[----:B------:R-:W-:Y:S01]  /*5100*/  @!P0 IMAD.U32 R9, R26, 0x10000, RZ ;  /* 0x000100001a098824 */ /* 0x000fe200078e00ff */
[----:B------:R-:W-:Y:S01]  /*5110*/  @!P0 MOV R25, R28 ;  /* 0x0000001c00198202 */ /* 0x000fe20000000f00 */
[C---:B------:R-:W-:Y:S01]  /*5120*/  @!P0 FMUL.FTZ R21, R5.reuse, R8 ;  /* 0x0000000805158220 */ /* 0x040fe20000410000 */
[----:B------:R-:W-:Y:S01]  /*5130*/  @!P0 F2FP.BF16.PACK_AB R3, R4, R3 ;  /* 0x000000030403823e */ /* 0x000fe200000010ff */
[-C--:B------:R-:W-:Y:S02]  /*5140*/  @!P0 FMUL.FTZ R5, R5, R6.reuse ;  /* 0x0000000605058220 */ /* 0x080fe40000410000 */
[----:B------:R-:W-:Y:S01]  /*5150*/  @!P0 FFMA.FTZ R31, R9, R6, -R21 ;  /* 0x00000006091f8223 */ /* 0x000fe20000010815 */
[----:B------:R-:W-:Y:S01]  /*5160*/  @!P0 MOV R13, R3 ;  /* 0x00000003000d8202 */ /* 0x000fe20000000f00 */
[----:B------:R-:W-:Y:S01]  /*5170*/  @!P0 FFMA.FTZ R5, R8, R9, R5 ;  /* 0x0000000908058223 */ /* 0x000fe20000010005 */
[----:B------:R-:W-:Y:S02]  /*5180*/  @!P0 LOP3.LUT R8, R23, 0xffff0000, RZ, 0xc0, !PT ;  /* 0xffff000017088812 */ /* 0x000fe400078ec0ff */
[----:B------:R-:W-:Y:S02]  /*5190*/  @!P0 LOP3.LUT R6, R14, 0xffff0000, RZ, 0xc0, !PT ;  /* 0xffff00000e068812 */ /* 0x000fe400078ec0ff */
[----:B------:R-:W-:Y:S03]  /*51a0*/  @!P0 LOP3.LUT R9, R26, 0xffff0000, RZ, 0xc0, !PT ;  /* 0xffff00001a098812 */ /* 0x000fe600078ec0ff */
        /* <DEDUP_REMOVED lines=36> */
.L_x_1310:
[----:B------:R-:W-:Y:S05]  /*53f0*/  BSYNC B0 ;  /* 0x0000000000007941 */ /* 0x000fea0003800000 */
.L_x_1309:
[----:B------:R-:W-:Y:S11]  /*5400*/  ISETP.GE.AND P0, PT, R138, c[0x0][0x1d4], PT ;  /* 0x000075008a007a0c */ /* 0x000ff60003f06270 */
[----:B------:R-:W-:Y:S02]  /*5410*/  @!UPT UIADD3 URZ, URZ, URZ, URZ ;  /* 0x0000003f3f3ff290 */ /* 0x000fe4000fffe03f */
[----:B------:R-:W-:-:S05]  /*5420*/  @P0 BRA `(.L_x_1300) ;  /* 0x0000096000000947 */ /* 0x000fca0003800000 */
[----:B------:R-:W-:Y:S01]  /*5430*/  LOP3.LUT P1, RZ, R208, 0x4, RZ, 0xc0, !PT ;  /* 0x00000004d0ff7812 */ /* 0x000fe2000782c0ff */
[----:B------:R-:W2:Y:S01]  /*5440*/  LDS.128 R28, [R76+0xc080] ;  /* 0x00c080004c1c7984 */ /* 0x000ea20000000c00 */
[----:B------:R-:W-:Y:S02]  /*5450*/  ISETP.GE.AND P0, PT, R138, c[0x0][0x27c], PT ;  /* 0x00009f008a007a0c */ /* 0x000fe40003f06270 */
[----:B------:R-:W-:Y:S04]  /*5460*/  SEL R0, R94, R42, !P1 ;  /* 0x0000002a5e007207 */ /* 0x000fe80004800000 */
[----:B-1----:R-:W-:Y:S04]  /*5470*/  SHF.R.S32.HI R2, RZ, 0x1f, R0 ;  /* 0x0000001fff027819 */ /* 0x002fe80000011400 */
[----:B------:R-:W-:Y:S03]  /*5480*/  LEA.HI R0, R2, R0, RZ, 0x4 ;  /* 0x0000000002007211 */ /* 0x000fe600078f20ff */
[--C-:B------:R-:W-:Y:S02]  /*5490*/  @!P0 SHF.R.U64 R4, R32, 0x10, R33.reuse ;  /* 0x0000001020048819 */ /* 0x100fe40000001221 */
[----:B------:R-:W-:Y:S02]  /*54a0*/  LEA.HI.SX32 R0, R0, R84, 0x1c ;  /* 0x0000005400007211 */ /* 0x000fe400078fe2ff */
[----:B------:R-:W-:Y:S02]  /*54b0*/  @!P0 SHF.R.U32.HI R7, RZ, 0x10, R33 ;  /* 0x00000010ff078819 */ /* 0x000fe40000011621 */
[----:B------:R-:W-:Y:S01]  /*54c0*/  SHF.R.S32.HI R2, RZ, 0x1f, R0 ;  /* 0x0000001fff027819 */ /* 0x000fe20000011400 */
[----:B------:R-:W-:Y:S01]  /*54d0*/  IMAD.SHL.U32 R36, R0, 0x8, RZ ;  /* 0x0000000800247824 */ /* 0x000fe200078e00ff */
[--C-:B------:R-:W-:Y:S02]  /*54e0*/  @!P0 SHF.R.U32.HI R6, RZ, 0x10, R19.reuse ;  /* 0x00000010ff068819 */ /* 0x100fe40000011613 */
[----:B------:R-:W-:Y:S02]  /*54f0*/  LEA.HI R0, R2, R0, RZ, 0x3 ;  /* 0x0000000002007211 */ /* 0x000fe400078f18ff */
[----:B------:R-:W-:Y:S02]  /*5500*/  @!P0 SHF.R.U64 R3, R18, 0x10, R19 ;  /* 0x0000001012038819 */ /* 0x000fe40000001213 */
[----:B------:R-:W-:Y:S01]  /*5510*/  LOP3.LUT R2, R223, 0x38, R36, 0xf8, !PT ;  /* 0x00000038df027812 */ /* 0x000fe200078ef824 */
[----:B------:R-:W-:Y:S01]  /*5520*/  IMAD.SHL.U32 R0, R0, 0x100, RZ ;  /* 0x0000010000007824 */ /* 0x000fe200078e00ff */
[----:B------:R-:W-:Y:S02]  /*5530*/  @!P0 PRMT R21, R37, 0x5410, R4 ;  /* 0x0000541025158816 */ /* 0x000fe40000000004 */
[----:B------:R-:W-:Y:S02]  /*5540*/  LOP3.LUT R2, R2, R105, RZ, 0x3c, !PT ;  /* 0x0000006902027212 */ /* 0x000fe400078e3cff */
[----:B------:R-:W-:Y:S02]  /*5550*/  LOP3.LUT R0, R0, 0x7ffff800, RZ, 0xc0, !PT ;  /* 0x7ffff80000007812 */ /* 0x000fe400078ec0ff */
[----:B------:R-:W-:Y:S02]  /*5560*/  @!P0 SHF.R.U32.HI R8, RZ, 0x10, R35 ;  /* 0x00000010ff088819 */ /* 0x000fe40000011623 */
[----:B------:R-:W-:Y:S01]  /*5570*/  IADD3 R0, R2, R0, R227 ;  /* 0x0000000002007210 */ /* 0x000fe20007ffe0e3 */
[----:B--2---:R-:W-:Y:S01]  /*5580*/  @!P0 IMAD.U32 R24, R31, 0x10000, RZ ;  /* 0x000100001f188824 */ /* 0x004fe200078e00ff */
[----:B------:R-:W-:Y:S03]  /*5590*/  @!P0 LOP3.LUT R19, R29, 0xffff0000, RZ, 0xc0, !PT ;  /* 0xffff00001d138812 */ /* 0x000fe600078ec0ff */
[----:B------:R-:W-:Y:S01]  /*55a0*/  IMAD.SHL.U32 R0, R0, 0x2, RZ ;  /* 0x0000000200007824 */ /* 0x000fe200078e00ff */
[----:B------:R-:W-:Y:S02]  /*55b0*/  @!P0 LOP3.LUT R26, R31, 0xffff0000, RZ, 0xc0, !PT ;  /* 0xffff00001f1a8812 */ /* 0x000fe400078ec0ff */
[----:B------:R-:W-:Y:S02]  /*55c0*/  @!P0 SHF.R.U64 R2, R16, 0x10, R17 ;  /* 0x0000001010028819 */ /* 0x000fe40000001211 */
[----:B------:R1:W2:Y:S01]  /*55d0*/  LDS.128 R12, [R0+0xc080] ;  /* 0x00c08000000c7984 */ /* 0x0002a20000000c00 */
[----:B------:R-:W-:Y:S01]  /*55e0*/  @!P0 PRMT R9, R37, 0x5432, R7 ;  /* 0x0000543225098816 */ /* 0x000fe20000000007 */
[----:B------:R-:W-:Y:S01]  /*55f0*/  @!P0 IMAD.U32 R7, R21, 0x10000, RZ ;  /* 0x0001000015078824 */ /* 0x000fe200078e00ff */
[----:B------:R-:W-:Y:S02]  /*5600*/  @!P0 PRMT R5, R11, 0x5432, R2 ;  /* 0x000054320b058816 */ /* 0x000fe40000000002 */
[----:B------:R-:W-:Y:S01]  /*5610*/  @!P0 SHF.R.U64 R10, R34, 0x10, R35 ;  /* 0x00000010220a8819 */ /* 0x000fe20000001223 */
[----:B------:R-:W-:Y:S01]  /*5620*/  @!P0 IMAD.U32 R16, R9, 0x10000, RZ ;  /* 0x0001000009108824 */ /* 0x000fe200078e00ff */
[----:B------:R-:W-:Y:S01]  /*5630*/  @!P0 PRMT R22, R38, 0x5410, R8 ;  /* 0x0000541026168816 */ /* 0x000fe20000000008 */
[C---:B------:R-:W-:Y:S01]  /*5640*/  @!P0 IMAD.U32 R2, R5.reuse, 0x10000, RZ ;  /* 0x0001000005028824 */ /* 0x040fe200078e00ff */
[----:B------:R-:W-:Y:S01]  /*5650*/  @!P0 PRMT R8, R20, 0x5410, R6 ;  /* 0x0000541014088816 */ /* 0x000fe20000000006 */
[----:B------:R-:W-:Y:S01]  /*5660*/  @!P0 IMAD.U32 R6, R28, 0x10000, RZ ;  /* 0x000100001c068824 */ /* 0x000fe200078e00ff */
[----:B------:R-:W-:Y:S01]  /*5670*/  @!P0 PRMT R27, R38, 0x5432, R10 ;  /* 0x00005432261b8816 */ /* 0x000fe2000000000a */
[----:B------:R-:W-:Y:S01]  /*5680*/  @!P0 IMAD.U32 R23, R22, 0x10000, RZ ;  /* 0x0001000016178824 */ /* 0x000fe200078e00ff */
[----:B------:R-:W-:Y:S02]  /*5690*/  @!P0 PRMT R10, R20, 0x5432, R3 ;  /* 0x00005432140a8816 */ /* 0x000fe40000000003 */
[----:B------:R-:W-:Y:S02]  /*56a0*/  @!P0 LOP3.LUT R5, R5, 0xffff0000, RZ, 0xc0, !PT ;  /* 0xffff000005058812 */ /* 0x000fe400078ec0ff */
[----:B------:R-:W-:Y:S02]  /*56b0*/  @!P0 LOP3.LUT R25, R22, 0xffff0000, RZ, 0xc0, !PT ;  /* 0xffff000016198812 */ /* 0x000fe400078ec0ff */
[----:B------:R-:W-:Y:S02]  /*56c0*/  @!P0 LOP3.LUT R18, R9, 0xffff0000, RZ, 0xc0, !PT ;  /* 0xffff000009128812 */ /* 0x000fe400078ec0ff */
[----:B-1----:R-:W-:Y:S01]  /*56d0*/  @!P0 SHF.R.U32.HI R0, RZ, 0x10, R17 ;  /* 0x00000010ff008819 */ /* 0x002fe20000011611 */
[----:B------:R-:W-:Y:S03]  /*56e0*/  @!P0 IMAD.U32 R17, R29, 0x10000, RZ ;  /* 0x000100001d118824 */ /* 0x000fe600078e00ff */
[----:B------:R-:W-:Y:S01]  /*56f0*/  @!P0 PRMT R4, R11, 0x5410, R0 ;  /* 0x000054100b048816 */ /* 0x000fe20000000000 */
[----:B--2---:R-:W-:Y:S01]  /*5700*/  @!P0 IMAD.U32 R0, R12, 0x10000, RZ ;  /* 0x000100000c008824 */ /* 0x004fe200078e00ff */
[----:B------:R-:W-:Y:S03]  /*5710*/  @!P0 SHF.L.U32 R3, R13, 0x10, RZ ;  /* 0x000000100d038819 */ /* 0x000fe600000006ff */
[C---:B------:R-:W-:Y:S02]  /*5720*/  @!P0 FMUL.FTZ R11, R0.reuse, R7 ;  /* 0x00000007000b8220 */ /* 0x040fe40000410000 */
[-C--:B------:R-:W-:Y:S02]  /*5730*/  @!P0 FMUL.FTZ R0, R0, R2.reuse ;  /* 0x0000000200008220 */ /* 0x080fe40000410000 */
[----:B------:R-:W-:Y:S01]  /*5740*/  @!P0 FFMA.FTZ R42, R6, R2, -R11 ;  /* 0x00000002062a8223 */ /* 0x000fe2000001080b */
[----:B------:R-:W-:Y:S01]  /*5750*/  @!P0 LOP3.LUT R11, R28, 0xffff0000, RZ, 0xc0, !PT ;  /* 0xffff00001c0b8812 */ /* 0x000fe200078ec0ff */
[----:B------:R-:W-:Y:S01]  /*5760*/  @!P0 FFMA.FTZ R0, R7, R6, R0 ;  /* 0x0000000607008223 */ /* 0x000fe20000010000 */
[C---:B------:R-:W-:Y:S01]  /*5770*/  @!P0 LOP3.LUT R6, R4.reuse, 0xffff0000, RZ, 0xc0, !PT ;  /* 0xffff000004068812 */ /* 0x040fe200078ec0ff */
[----:B------:R-:W-:Y:S01]  /*5780*/  @!P0 IMAD.U32 R7, R4, 0x10000, RZ ;  /* 0x0001000004078824 */ /* 0x000fe200078e00ff */
[----:B------:R-:W-:Y:S01]  /*5790*/  @!P0 LOP3.LUT R2, R13, 0xffff0000, RZ, 0xc0, !PT ;  /* 0xffff00000d028812 */ /* 0x000fe200078ec0ff */
[C---:B------:R-:W-:Y:S02]  /*57a0*/  @!P0 FMUL.FTZ R4, R3.reuse, R16 ;  /* 0x0000001003048220 */ /* 0x040fe40000410000 */
[-C--:B------:R-:W-:Y:S02]  /*57b0*/  @!P0 FMUL.FTZ R3, R3, R7.reuse ;  /* 0x0000000703038220 */ /* 0x080fe40000410000 */
[C---:B------:R-:W-:Y:S02]  /*57c0*/  @!P0 FMUL.FTZ R9, R2.reuse, R18 ;  /* 0x0000001202098220 */ /* 0x040fe40000410000 */
[----:B------:R-:W-:Y:S02]  /*57d0*/  @!P0 FFMA.FTZ R32, R17, R7, -R4 ;  /* 0x0000000711208223 */ /* 0x000fe40000010804 */
[-C--:B------:R-:W-:Y:S01]  /*57e0*/  @!P0 FMUL.FTZ R4, R2, R6.reuse ;  /* 0x0000000602048220 */ /* 0x080fe20000410000 */
[----:B------:R-:W-:Y:S01]  /*57f0*/  @!P0 LOP3.LUT R2, R12, 0xffff0000, RZ, 0xc0, !PT ;  /* 0xffff00000c028812 */ /* 0x000fe200078ec0ff */
[----:B------:R-:W-:Y:S01]  /*5800*/  @!P0 FFMA.FTZ R35, R19, R6, -R9 ;  /* 0x0000000613238223 */ /* 0x000fe20000010809 */
[----:B------:R-:W-:Y:S01]  /*5810*/  @!P0 LOP3.LUT R9, R21, 0xffff0000, RZ, 0xc0, !PT ;  /* 0xffff000015098812 */ /* 0x000fe200078ec0ff */
[----:B------:R-:W-:Y:S02]  /*5820*/  @!P0 IMAD.U32 R7, R15, 0x10000, RZ ;  /* 0x000100000f078824 */ /* 0x000fe400078e00ff */
[----:B------:R-:W-:Y:S01]  /*5830*/  @!P0 IMAD.U32 R6, R8, 0x10000, RZ ;  /* 0x0001000008068824 */ /* 0x000fe200078e00ff */
[----:B------:R-:W-:Y:S01]  /*5840*/  @!P0 F2FP.BF16.PACK_AB R35, R35, R32 ;  /* 0x000000202323823e */ /* 0x000fe200000010ff */
[----:B------:R-:W-:Y:S01]  /*5850*/  @!P0 FMUL.FTZ R20, R2, R9 ;  /* 0x0000000902148220 */ /* 0x000fe20000410000 */
[----:B----4-:R-:W-:Y:S01]  /*5860*/  LEA R32, P1, R51, R40, 0x1 ;  /* 0x0000002833207211 */ /* 0x010fe200078208ff */
[----:B------:R-:W-:Y:S01]  /*5870*/  @!P0 FMUL.FTZ R21, R7, R23 ;  /* 0x0000001707158220 */ /* 0x000fe20000410000 */
[----:B------:R-:W-:Y:S01]  /*5880*/  @!P0 LOP3.LUT R8, R8, 0xffff0000, RZ, 0xc0, !PT ;  /* 0xffff000008088812 */ /* 0x000fe200078ec0ff */
[----:B------:R-:W-:Y:S01]  /*5890*/  @!P0 FMUL.FTZ R2, R2, R5 ;  /* 0x0000000502028220 */ /* 0x000fe20000410000 */
[----:B---3--:R-:W-:Y:S01]  /*58a0*/  LEA.HI.X R33, R51, R41, R79, 0x1, P1 ;  /* 0x0000002933217211 */ /* 0x008fe200008f0c4f */
[----:B------:R-:W-:Y:S01]  /*58b0*/  @!P0 FFMA.FTZ R34, R11, R5, -R20 ;  /* 0x000000050b228223 */ /* 0x000fe20000010814 */
[----:B------:R-:W-:Y:S01]  /*58c0*/  @!P0 LOP3.LUT R5, R15, 0xffff0000, RZ, 0xc0, !PT ;  /* 0xffff00000f058812 */ /* 0x000fe200078ec0ff */
[-C--:B------:R-:W-:Y:S02]  /*58d0*/  @!P0 FMUL.FTZ R7, R7, R6.reuse ;  /* 0x0000000607078220 */ /* 0x080fe40000410000 */
[----:B------:R-:W-:Y:S01]  /*58e0*/  @!P0 FFMA.FTZ R39, R24, R6, -R21 ;  /* 0x0000000618278223 */ /* 0x000fe20000010815 */
[----:B------:R-:W-:Y:S01]  /*58f0*/  @!P0 SHF.L.U32 R6, R14, 0x10, RZ ;  /* 0x000000100e068819 */ /* 0x000fe200000006ff */
[----:B------:R-:W-:Y:S01]  /*5900*/  @!P0 FFMA.FTZ R2, R9, R11, R2 ;  /* 0x0000000b09028223 */ /* 0x000fe20000010002 */
[----:B------:R-:W-:Y:S01]  /*5910*/  @!P0 F2FP.BF16.PACK_AB R34, R34, R42 ;  /* 0x0000002a2222823e */ /* 0x000fe200000010ff */
[----:B------:R-:W-:Y:S02]  /*5920*/  @!P0 IMAD.U32 R11, R27, 0x10000, RZ ;  /* 0x000100001b0b8824 */ /* 0x000fe400078e00ff */
[----:B------:R-:W-:Y:S02]  /*5930*/  @!P0 FMUL.FTZ R21, R5, R25 ;  /* 0x0000001905158220 */ /* 0x000fe40000410000 */
[----:B------:R-:W-:Y:S02]  /*5940*/  @!P0 IMAD.U32 R9, R10, 0x10000, RZ ;  /* 0x000100000a098824 */ /* 0x000fe400078e00ff */
[----:B------:R-:W-:Y:S02]  /*5950*/  @!P0 IMAD.U32 R20, R30, 0x10000, RZ ;  /* 0x000100001e148824 */ /* 0x000fe400078e00ff */
[----:B------:R-:W-:Y:S02]  /*5960*/  @!P0 FMUL.FTZ R22, R6, R11 ;  /* 0x0000000b06168220 */ /* 0x000fe40000410000 */
[-C--:B------:R-:W-:Y:S01]  /*5970*/  @!P0 FFMA.FTZ R37, R26, R8.reuse, -R21 ;  /* 0x000000081a258223 */ /* 0x080fe20000010815 */
[----:B------:R-:W-:Y:S01]  /*5980*/  @!P0 LOP3.LUT R21, R27, 0xffff0000, RZ, 0xc0, !PT ;  /* 0xffff00001b158812 */ /* 0x000fe200078ec0ff */
[----:B------:R-:W-:Y:S02]  /*5990*/  @!P0 FMUL.FTZ R8, R5, R8 ;  /* 0x0000000805088220 */ /* 0x000fe40000410000 */
[-C--:B------:R-:W-:Y:S01]  /*59a0*/  @!P0 FMUL.FTZ R5, R6, R9.reuse ;  /* 0x0000000906058220 */ /* 0x080fe20000410000 */
[----:B------:R-:W-:Y:S01]  /*59b0*/  @!P0 LOP3.LUT R6, R14, 0xffff0000, RZ, 0xc0, !PT ;  /* 0xffff00000e068812 */ /* 0x000fe200078ec0ff */
[----:B------:R-:W-:Y:S01]  /*59c0*/  @!P0 FFMA.FTZ R38, R20, R9, -R22 ;  /* 0x0000000914268223 */ /* 0x000fe20000010816 */
[----:B------:R-:W-:Y:S01]  /*59d0*/  @!P0 LOP3.LUT R22, R30, 0xffff0000, RZ, 0xc0, !PT ;  /* 0xffff00001e168812 */ /* 0x000fe200078ec0ff */
[----:B------:R-:W-:Y:S01]  /*59e0*/  @!P0 FFMA.FTZ R3, R16, R17, R3 ;  /* 0x0000001110038223 */ /* 0x000fe20000010003 */
[----:B------:R-:W-:Y:S01]  /*59f0*/  @!P0 LOP3.LUT R9, R10, 0xffff0000, RZ, 0xc0, !PT ;  /* 0xffff00000a098812 */ /* 0x000fe200078ec0ff */
[----:B------:R-:W-:Y:S01]  /*5a00*/  @!P0 FMUL.FTZ R10, R6, R21 ;  /* 0x00000015060a8220 */ /* 0x000fe20000410000 */
[----:B------:R-:W-:Y:S01]  /*5a10*/  @!P0 F2FP.BF16.PACK_AB R27, R37, R39 ;  /* 0x00000027251b823e */ /* 0x000fe200000010ff */
[----:B------:R-:W-:Y:S02]  /*5a20*/  @!P0 FFMA.FTZ R4, R18, R19, R4 ;  /* 0x0000001312048223 */ /* 0x000fe40000010004 */
[----:B------:R-:W-:Y:S01]  /*5a30*/  @!P0 FFMA.FTZ R10, R22, R9, -R10 ;  /* 0x00000009160a8223 */ /* 0x000fe2000001080a */
[----:B------:R-:W-:Y:S01]  /*5a40*/  @!P0 MOV R31, R27 ;  /* 0x0000001b001f8202 */ /* 0x000fe20000000f00 */
[----:B------:R-:W-:Y:S01]  /*5a50*/  @!P0 FMUL.FTZ R6, R6, R9 ;  /* 0x0000000906068220 */ /* 0x000fe20000410000 */
[----:B------:R-:W-:Y:S01]  /*5a60*/  @!P0 F2FP.BF16.PACK_AB R9, R2, R0 ;  /* 0x000000000209823e */ /* 0x000fe200000010ff */
[----:B------:R-:W-:Y:S01]  /*5a70*/  @!P0 FFMA.FTZ R5, R11, R20, R5 ;  /* 0x000000140b058223 */ /* 0x000fe20000010005 */
[----:B------:R-:W-:Y:S01]  /*5a80*/  @!P0 F2FP.BF16.PACK_AB R10, R10, R38 ;  /* 0x000000260a0a823e */ /* 0x000fe200000010ff */
[----:B------:R-:W-:Y:S01]  /*5a90*/  @!P0 FFMA.FTZ R6, R21, R22, R6 ;  /* 0x0000001615068223 */ /* 0x000fe20000010006 */
[----:B------:R-:W-:Y:S01]  /*5aa0*/  @!P0 F2FP.BF16.PACK_AB R3, R4, R3 ;  /* 0x000000030403823e */ /* 0x000fe200000010ff */
[----:B------:R-:W-:Y:S02]  /*5ab0*/  @!P0 FFMA.FTZ R7, R23, R24, R7 ;  /* 0x0000001817078223 */ /* 0x000fe40000010007 */
        /* <DEDUP_REMOVED lines=18> */
.L_x_1296:
        /* <DEDUP_REMOVED lines=27> */
.L_x_1300:
[----:B------:R-:W-:Y:S05]  /*5d90*/  BSYNC B1 ;  /* 0x0000000000017941 */ /* 0x000fea0003800000 */
.L_x_1295:
        /* <DEDUP_REMOVED lines=59> */
.L_x_1312:
[----:B-123--:R-:W-:Y:S05]  /*6150*/  BSYNC B0 ;  /* 0x0000000000007941 */ /* 0x00efea0003800000 */
.L_x_1311:
        /* <DEDUP_REMOVED lines=23> */
.L_x_1294:
[----:B------:R-:W-:Y:S01]  /*62d0*/  IMAD.MOV.U32 R0, RZ, RZ, c[0x0][0x2c4] ;  /* 0x0000b100ff007624 */ /* 0x000fe200078e00ff */
[----:B------:R-:W-:Y:S04]  /*62e0*/  BSSY B0, `(.L_x_1314) ;  /* 0x000002a000007945 */ /* 0x000fe80003800000 */
[----:B------:R-:W-:-:S02]  /*62f0*/  ISETP.NE.AND P3, PT, R0, 0x1, PT ;  /* 0x000000010000780c */ /* 0x000fc40003f65270 */
[----:B------:R-:W-:-:S11]  /*6300*/  IADD3 R0, R226, 0x7f, RZ ;  /* 0x0000007fe2007810 */ /* 0x000fd60007ffe0ff */
[----:B------:R-:W-:-:S05]  /*6310*/  @P3 IMAD.HI.U32 R2, R0, c[0x0][0x2c8], RZ ;  /* 0x0000b20000023a27 */ /* 0x000fca00078e00ff */
[----:B------:R-:W-:-:S05]  /*6320*/  @P3 SHF.R.U32.HI R0, RZ, c[0x0][0x2cc], R2 ;  /* 0x0000b300ff003a19 */ /* 0x000fca0000011602 */
[----:B------:R-:W-:-:S05]  /*6330*/  IMAD.IADD R0, R97, 0x1, R0 ;  /* 0x0000000161007824 */ /* 0x000fca00078e0200 */
[----:B------:R-:W-:-:S04]  /*6340*/  SHF.R.S32.HI R2, RZ, 0x1f, R0 ;  /* 0x0000001fff027819 */ /* 0x000fc80000011400 */
[----:B------:R-:W-:-:S04]  /*6350*/  LEA.HI R0, R2, R0, RZ, 0x5 ;  /* 0x0000000002007211 */ /* 0x000fc800078f28ff */
[----:B------:R-:W-:-:S04]  /*6360*/  SHF.R.S32.HI R0, RZ, 0x5, R0 ;  /* 0x00000005ff007819 */ /* 0x000fc80000011400 */
[----:B-1----:R-:W-:Y:S01]  /*6370*/  IMNMX R5, R95, R0, PT ;  /* 0x000000005f057217 */ /* 0x002fe20003800200 */
[----:B------:R-:W-:-:S03]  /*6380*/  IMAD.MOV.U32 R0, RZ, RZ, RZ ;  /* 0x000000ffff007224 */ /* 0x000fc600078e00ff */
[----:B------:R-:W-:-:S13]  /*6390*/  ISETP.GE.AND P0, PT, R5, 0x1, PT ;  /* 0x000000010500780c */ /* 0x000fda0003f06270 */
        /* <DEDUP_REMOVED lines=30> */
.L_x_1315:
[----:B------:R-:W-:Y:S05]  /*6580*/  BSYNC B0 ;  /* 0x0000000000007941 */ /* 0x000fea0003800000 */
.L_x_1314:
        /* <DEDUP_REMOVED lines=77> */
[----:B------:R-:W-:Y:S01]  /*6a60*/  SHF.R.S32.HI R0, RZ, 0x1f, R106 ;  /* 0x0000001fff007819 */ /* 0x000fe2000001146a */
[--C-:B------:R-:W-:Y:S01]  /*6a70*/  IMAD.IADD R4, R214, 0x1, R226.reuse ;  /* 0x00000001d6047824 */ /* 0x100fe200078e02e2 */
[----:B------:R-:W-:Y:S01]  /*6a80*/  ISETP.NE.U32.AND P0, PT, RZ, c[0x0][0x348], PT ;  /* 0x0000d200ff007a0c */ /* 0x000fe20003f05070 */
[----:B------:R-:W-:Y:S01]  /*6a90*/  IMAD.IADD R13, R209, 0x1, R226 ;  /* 0x00000001d10d7824 */ /* 0x000fe200078e02e2 */
[----:B------:R-:W-:Y:S01]  /*6aa0*/  LOP3.LUT R215, R234, 0xffff, RZ, 0xc0, !PT ;  /* 0x0000ffffead77812 */ /* 0x000fe200078ec0ff */
[----:B------:R-:W-:Y:S01]  /*6ab0*/  IMAD R0, R0, c[0x0][0x178], RZ ;  /* 0x00005e0000007a24 */ /* 0x000fe200078e02ff */
[----:B------:R-:W-:Y:S01]  /*6ac0*/  ISETP.NE.AND.EX P0, PT, RZ, c[0x0][0x34c], PT, P0 ;  /* 0x0000d300ff007a0c */ /* 0x000fe20003f05300 */
[----:B------:R-:W-:Y:S01]  /*6ad0*/  @P3 IMAD.HI.U32 R7, R4, c[0x0][0x2c8], RZ ;  /* 0x0000b20004073a27 */ /* 0x000fe200078e00ff */
[----:B------:R-:W-:Y:S02]  /*6ae0*/  ISETP.GE.AND P5, PT, R134, c[0x0][0x198], PT ;  /* 0x0000660086007a0c */ /* 0x000fe40003fa6270 */
[----:B------:R-:W-:Y:S01]  /*6af0*/  SEL R6, R239, RZ, !P0 ;  /* 0x000000ffef067207 */ /* 0x000fe20004000000 */
[----:B------:R-:W-:Y:S01]  /*6b00*/  IMAD R0, R106, c[0x0][0x17c], R0 ;  /* 0x00005f006a007a24 */ /* 0x000fe200078e0200 */
[----:B------:R-:W-:-:S02]  /*6b10*/  SEL R5, R238, RZ, !P0 ;  /* 0x000000ffee057207 */ /* 0x000fc40004000000 */
[----:B------:R-:W-:Y:S01]  /*6b20*/  ISETP.GE.AND P4, PT, R138, c[0x0][0x198], PT ;  /* 0x000066008a007a0c */ /* 0x000fe20003f86270 */
[----:B------:R-:W-:Y:S01]  /*6b30*/  IMAD R6, R6, c[0x0][0x1c0], RZ ;  /* 0x0000700006067a24 */ /* 0x000fe200078e02ff */
[----:B------:R-:W-:Y:S02]  /*6b40*/  ISETP.GE.AND P2, PT, R199, c[0x0][0x198], PT ;  /* 0x00006600c7007a0c */ /* 0x000fe40003f46270 */
[----:B------:R-:W-:Y:S01]  /*6b50*/  IADD3 R111, R196, -0x1, RZ ;  /* 0xffffffffc46f7810 */ /* 0x000fe20007ffe0ff */
[----:B------:R-:W-:Y:S02]  /*6b60*/  IMAD R6, R5, c[0x0][0x1c4], R6 ;  /* 0x0000710005067a24 */ /* 0x000fe400078e0206 */
[----:B-1----:R-:W-:-:S04]  /*6b70*/  IMAD.WIDE.U32 R2, R106, c[0x0][0x178], RZ ;  /* 0x00005e006a027a25 */ /* 0x002fc800078e00ff */
[----:B------:R-:W-:Y:S01]  /*6b80*/  IMAD.IADD R3, R3, 0x1, R0 ;  /* 0x0000000103037824 */ /* 0x000fe200078e0200 */
[----:B------:R-:W-:Y:S02]  /*6b90*/  MOV R0, R4 ;  /* 0x0000000400007202 */ /* 0x000fe40000000f00 */
[----:B------:R-:W-:Y:S01]  /*6ba0*/  @P3 SHF.R.U32.HI R0, RZ, c[0x0][0x2cc], R7 ;  /* 0x0000b300ff003a19 */ /* 0x000fe20000011607 */
[C---:B------:R-:W-:Y:S01]  /*6bb0*/  IMAD.WIDE.U32 R2, R215.reuse, c[0x0][0x1b8], R2 ;  /* 0x00006e00d7027a25 */ /* 0x040fe200078e0002 */
[----:B------:R-:W-:Y:S02]  /*6bc0*/  ISETP.GE.AND P3, PT, R198, c[0x0][0x198], PT ;  /* 0x00006600c6007a0c */ /* 0x000fe40003f66270 */
[----:B------:R-:W-:Y:S01]  /*6bd0*/  SHF.R.S32.HI R7, RZ, 0x1f, R0 ;  /* 0x0000001fff077819 */ /* 0x000fe20000011400 */
[----:B------:R-:W-:-:S04]  /*6be0*/  IMAD R3, R215, c[0x0][0x1bc], R3 ;  /* 0x00006f00d7037a24 */ /* 0x000fc800078e0203 */
        /* <DEDUP_REMOVED lines=18> */
.L_x_1486:
[----:B------:R-:W-:Y:S05]  /*6d10*/  BRA.DIV ~URZ, `(.L_x_1318) ;  /* 0x000165327f007947 */ /* 0x000fea000b800000 */
[----:B------:R3:W4:Y:S02]  /*6d20*/  SHFL.IDX PT, R0, R12, RZ, 0x181f ;  /* 0x00181fff0c007589 */ /* 0x00072400000e0000 */
.L_x_1487:
        /* <DEDUP_REMOVED lines=21> */
.L_x_1320:
[----:B------:R-:W-:Y:S05]  /*6e80*/  BSYNC B0 ;  /* 0x0000000000007941 */ /* 0x000fea0003800000 */
.L_x_1319:
[----:B------:R-:W-:Y:S05]  /*6e90*/  BRA.DIV ~URZ, `(.L_x_1321) ;  /* 0x000164127f007947 */ /* 0x000fea000b800000 */
[----:B--2---:R2:W1:Y:S04]  /*6ea0*/  SHFL.IDX PT, R4, R5, 0x1, 0x181f ;  /* 0x00381f0005047f89 */ /* 0x00446800000e0000 */
[----:B----4-:R2:W4:Y:S02]  /*6eb0*/  SHFL.IDX PT, R0, R12, 0x1, 0x181f ;  /* 0x00381f000c007f89 */ /* 0x01052400000e0000 */
.L_x_1488:
        /* <DEDUP_REMOVED lines=21> */
.L_x_1323:
[----:B------:R-:W-:Y:S05]  /*7010*/  BSYNC B0 ;  /* 0x0000000000007941 */ /* 0x000fea0003800000 */
.L_x_1322:
[----:B------:R-:W-:Y:S05]  /*7020*/  BRA.DIV ~URZ, `(.L_x_1324) ;  /* 0x000163427f007947 */ /* 0x000fea000b800000 */
[----:B-1----:R1:W2:Y:S02]  /*7030*/  SHFL.IDX PT, R4, R5, 0x2, 0x181f ;  /* 0x00581f0005047f89 */ /* 0x0022a400000e0000 */
.L_x_1489:
[----:B------:R-:W-:Y:S05]  /*7040*/  BRA.DIV ~URZ, `(.L_x_1325) ;  /* 0x000163927f007947 */ /* 0x000fea000b800000 */
[----:B----4-:R4:W1:Y:S02]  /*7050*/  SHFL.IDX PT, R0, R12, 0x2, 0x181f ;  /* 0x00581f000c007f89 */ /* 0x01086400000e0000 */
.L_x_1490:
        /* <DEDUP_REMOVED lines=21> */
.L_x_1327:
[----:B------:R-:W-:Y:S05]  /*71b0*/  BSYNC B0 ;  /* 0x0000000000007941 */ /* 0x000fea0003800000 */
.L_x_1326:
[----:B------:R-:W-:Y:S05]  /*71c0*/  BRA.DIV ~URZ, `(.L_x_1328) ;  /* 0x000162727f007947 */ /* 0x000fea000b800000 */
[----:B--2---:R2:W3:Y:S04]  /*71d0*/  SHFL.IDX PT, R4, R5, 0x3, 0x181f ;  /* 0x00781f0005047f89 */ /* 0x0044e800000e0000 */
[----:B-1----:R2:W1:Y:S02]  /*71e0*/  SHFL.IDX PT, R0, R12, 0x3, 0x181f ;  /* 0x00781f000c007f89 */ /* 0x00246400000e0000 */
.L_x_1491:
[----:B------:R-:W-:Y:S01]  /*71f0*/  IADD3 R2, R13, 0x60, RZ ;  /* 0x000000600d027810 */ /* 0x000fe20007ffe0ff */
[----:B-----5:R-:W-:Y:S01]  /*7200*/  IMAD.WIDE.U32 R220, R14, c[0x0][0x2b0], RZ ;  /* 0x0000ac000edc7a25 */ /* 0x020fe200078e00ff */
[----:B------:R-:W-:Y:S02]  /*7210*/  LOP3.LUT R208, R208, 0xfffffffe, RZ, 0xc0, !PT ;  /* 0xfffffffed0d07812 */ /* 0x000fe400078ec0ff */
[----:B------:R-:W-:-:S13]  /*7220*/  ISETP.GE.AND P1, PT, R2, R60, PT ;  /* 0x0000003c0200720c */ /* 0x000fda0003f26270 */
[----:B-1----:R-:W-:Y:S02]  /*7230*/  @!P1 LEA R10, P0, R134, R0, 0x1 ;  /* 0x00000000860a9211 */ /* 0x002fe400078008ff */
[----:B------:R-:W-:Y:S02]  /*7240*/  @P1 LOP3.LUT R208, R208, 0x1, RZ, 0xfc, !PT ;  /* 0x00000001d0d01812 */ /* 0x000fe400078efcff */
        /* <DEDUP_REMOVED lines=9> */
[----:B------:R-:W-:Y:S02]  /*72e0*/  @!P1 LEA.HI.X R7, R198, R4, R207, 0x1, P0 ;  /* 0x00000004c6079211 */ /* 0x000fe400000f0ccf */
[C---:B------:R-:W-:Y:S02]  /*72f0*/  @!P1 LEA R2, P0, R199.reuse, R0, 0x1 ;  /* 0x00000000c7029211 */ /* 0x040fe400078008ff */
[----:B------:R-:W-:Y:S01]  /*7300*/  SHF.R.S32.HI R0, RZ, 0x1f, R14 ;  /* 0x0000001fff007819 */ /* 0x000fe2000001140e */
[----:B------:R1:W-:Y:S01]  /*7310*/  @!P1 LDGSTS.E.BYPASS.LTC128B.128 [R216+0x1b080], [R6.64], !P3 ;  /* 0x1b08000006d89fae */ /* 0x0003e2000d901d48 */
        /* <DEDUP_REMOVED lines=9> */
[----:B-1----:R-:W-:Y:S01]  /*73b0*/  IMAD R2, R111, 0x20, R214 ;  /* 0x000000206f027824 */ /* 0x002fe200078e02d6 */
[----:B------:R-:W-:Y:S01]  /*73c0*/  LOP3.LUT R208, R208, 0xfffffffd, RZ, 0xc0, !PT ;  /* 0xfffffffdd0d07812 */ /* 0x000fe200078ec0ff */
[----:B------:R-:W-:Y:S01]  /*73d0*/  IMAD.MOV.U32 R197, RZ, RZ, RZ ;  /* 0x000000ffffc57224 */ /* 0x000fe200078e00ff */
[----:B------:R-:W-:-:S02]  /*73e0*/  ISETP.NE.AND P1, PT, R119, 0x1, PT ;  /* 0x000000017700780c */ /* 0x000fc40003f25270 */
[C---:B------:R-:W-:Y:S01]  /*73f0*/  ISETP.GE.AND P0, PT, R2.reuse, R228, PT ;  /* 0x000000e40200720c */ /* 0x040fe20003f06270 */
[----:B------:R-:W-:-:S03]  /*7400*/  IMAD.IADD R2, R2, 0x1, R224 ;  /* 0x0000000102027824 */ /* 0x000fc600078e02e0 */
[----:B------:R-:W-:Y:S01]  /*7410*/  ISETP.GT.OR P0, PT, R214, 0x1f, P0 ;  /* 0x0000001fd600780c */ /* 0x000fe20000704670 */
[----:B------:R-:W-:-:S06]  /*7420*/  IMAD.MOV.U32 R0, RZ, RZ, R2 ;  /* 0x000000ffff007224 */ /* 0x000fcc00078e0002 */
[----:B------:R-:W-:Y:S01]  /*7430*/  @P1 IMAD.HI.U32 R3, R2, c[0x0][0x2bc], RZ ;  /* 0x0000af0002031a27 */ /* 0x000fe200078e00ff */
[----:B------:R-:W-:-:S04]  /*7440*/  @P1 LOP3.LUT R208, R208, 0x2, RZ, 0xfc, !PT ;  /* 0x00000002d0d01812 */ /* 0x000fc800078efcff */
[----:B------:R-:W-:-:S04]  /*7450*/  @P1 SHF.R.U32.HI R0, RZ, c[0x0][0x2c0], R3 ;  /* 0x0000b000ff001a19 */ /* 0x000fc80000011603 */
        /* <DEDUP_REMOVED lines=50> */
.L_x_1329:
[----:B------:R-:W-:Y:S01]  /*7780*/  ULDC.U8 UR4, c[0x0][0x298] ;  /* 0x0000a60000047ab9 */ /* 0x000fe20000000000 */
[----:B------:R-:W-:Y:S01]  /*7790*/  SHF.R.S32.HI R0, RZ, 0x1f, R93 ;  /* 0x0000001fff007819 */ /* 0x000fe2000001145d */
[C---:B-1----:R-:W-:Y:S01]  /*77a0*/  IMAD.WIDE.U32 R4, R93.reuse, c[0x0][0x280], RZ ;  /* 0x0000a0005d047a25 */ /* 0x042fe200078e00ff */
[----:B------:R-:W-:Y:S01]  /*77b0*/  ISETP.NE.AND P0, PT, RZ, UR4, PT ;  /* 0x00000004ff007c0c */ /* 0x000fe2000bf05270 */
[----:B------:R-:W-:Y:S02]  /*77c0*/  BSSY B2, `(.L_x_1330) ;  /* 0x0000955000027945 */ /* 0x000fe40003800000 */
[C---:B------:R-:W-:Y:S02]  /*77d0*/  IMAD R2, R0.reuse, c[0x0][0x280], RZ ;  /* 0x0000a00000027a24 */ /* 0x040fe400078e02ff */
[----:B------:R-:W-:Y:S02]  /*77e0*/  IMAD R0, R0, c[0x0][0x290], RZ ;  /* 0x0000a40000007a24 */ /* 0x000fe400078e02ff */
[----:B------:R-:W-:-:S02]  /*77f0*/  IMAD R6, R93, c[0x0][0x284], R2 ;  /* 0x0000a1005d067a24 */ /* 0x000fc400078e0202 */
[----:B------:R-:W-:Y:S01]  /*7800*/  IMAD R7, R93, c[0x0][0x294], R0 ;  /* 0x0000a5005d077a24 */ /* 0x000fe200078e0200 */
        /* <DEDUP_REMOVED lines=45> */
[----:B------:R-:W-:-:S02]  /*7ae0*/  ISETP.GE.AND P2, PT, R159, c[0x0][0x27c], PT ;  /* 0x00009f009f007a0c */ /* 0x000fc40003f46270 */
[----:B------:R-:W-:-:S09]  /*7af0*/  ISETP.GE.AND P1, PT, R139, c[0x0][0x27c], PT ;  /* 0x00009f008b007a0c */ /* 0x000fd20003f26270 */
[C---:B------:R-:W-:Y:S01]  /*7b00*/  @!P3 IMAD.SHL.U32 R6, R156.reuse, 0x2, RZ ;  /* 0x000000029c06b824 */ /* 0x040fe200078e00ff */
[----:B------:R-:W-:-:S04]  /*7b10*/  @!P3 SHF.L.U64.HI R5, R156, 0x1, R157 ;  /* 0x000000019c05b819 */ /* 0x000fc8000001029d */
[----:B--2---:R-:W-:-:S05]  /*7b20*/  @!P3 IADD3 R18, P0, R3, R6, RZ ;  /* 0x000000060312b210 */ /* 0x004fca0007f1e0ff */
[----:B----4-:R-:W-:Y:S01]  /*7b30*/  @!P3 IMAD.X R19, R4, 0x1, R5, P0 ;  /* 0x000000010413b824 */ /* 0x010fe200000e0605 */
[----:B---3--:R-:W-:Y:S02]  /*7b40*/  @!P3 IADD3 R16, P0, R0, R6, RZ ;  /* 0x000000060010b210 */ /* 0x008fe40007f1e0ff */
[----:B-----5:R-:W-:-:S03]  /*7b50*/  @!P2 SHF.L.U64.HI R6, R159, 0x1, R104 ;  /* 0x000000019f06a819 */ /* 0x020fc60000010268 */
[----:B-1----:R-:W-:Y:S02]  /*7b60*/  @!P3 IMAD.X R17, R2, 0x1, R5, P0 ;  /* 0x000000010211b824 */ /* 0x002fe400000e0605 */
[----:B------:R-:W-:-:S03]  /*7b70*/  @!P2 IMAD.SHL.U32 R5, R159, 0x2, RZ ;  /* 0x000000029f05a824 */ /* 0x000fc600078e00ff */
[----:B------:R1:W5:Y:S02]  /*7b80*/  @!P3 LD.E.64 R22, [R16.64] ;  /* 0x000000081016b980 */ /* 0x000364000c101b00 */
[----:B------:R-:W-:-:S05]  /*7b90*/  @!P2 IADD3 R14, P0, R3, R5, RZ ;  /* 0x00000005030ea210 */ /* 0x000fca0007f1e0ff */
        /* <DEDUP_REMOVED lines=9> */
[----:B------:R-:W-:-:S13]  /*7c30*/  ISETP.GE.AND P0, PT, R158, c[0x0][0x27c], PT ;  /* 0x00009f009e007a0c */ /* 0x000fda0003f06270 */
[C---:B------:R-:W-:Y:S01]  /*7c40*/  @!P0 IMAD.SHL.U32 R5, R158.reuse, 0x2, RZ ;  /* 0x000000029e058824 */ /* 0x040fe200078e00ff */
[----:B------:R-:W-:-:S04]  /*7c50*/  @!P0 SHF.L.U64.HI R20, R158, 0x1, R100 ;  /* 0x000000019e148819 */ /* 0x000fc80000010264 */
[----:B------:R-:W-:-:S05]  /*7c60*/  @!P0 IADD3 R6, P4, R3, R5, RZ ;  /* 0x0000000503068210 */ /* 0x000fca0007f9e0ff */
[----:B------:R-:W-:Y:S01]  /*7c70*/  @!P0 IMAD.X R7, R4, 0x1, R20, P4 ;  /* 0x0000000104078824 */ /* 0x000fe200020e0614 */
[----:B------:R-:W-:Y:S01]  /*7c80*/  @!P0 IADD3 R4, P4, R0, R5, RZ ;  /* 0x0000000500048210 */ /* 0x000fe20007f9e0ff */
[----:B-1----:R-:W-:-:S04]  /*7c90*/  CS2R R16, SRZ ;  /* 0x0000000000107805 */ /* 0x002fc8000001ff00 */
[----:B------:R-:W-:Y:S02]  /*7ca0*/  @!P0 IMAD.X R5, R2, 0x1, R20, P4 ;  /* 0x0000000102058824 */ /* 0x000fe400020e0614 */
[----:B------:R-:W-:Y:S01]  /*7cb0*/  CS2R R20, SRZ ;  /* 0x0000000000147805 */ /* 0x000fe2000001ff00 */
[----:B------:R1:W5:Y:S01]  /*7cc0*/  @!P2 LD.E.64 R16, [R14.64] ;  /* 0x000000080e10a980 */ /* 0x000362000c101b00 */
[----:B------:R-:W-:Y:S01]  /*7cd0*/  CS2R R28, SRZ ;  /* 0x00000000001c7805 */ /* 0x000fe2000001ff00 */
[----:B------:R-:W-:Y:S01]  /*7ce0*/  CS2R R30, SRZ ;  /* 0x00000000001e7805 */ /* 0x000fe2000001ff00 */
[----:B------:R-:W-:Y:S02]  /*7cf0*/  CS2R R32, SRZ ;  /* 0x0000000000207805 */ /* 0x000fe4000001ff00 */
[----:B------:R2:W5:Y:S04]  /*7d00*/  @!P3 LD.E.64 R20, [R18.64] ;  /* 0x000000081214b980 */ /* 0x000568000c101b00 */
[----:B------:R3:W5:Y:S04]  /*7d10*/  @!P1 LD.E.64 R28, [R8.64] ;  /* 0x00000008081c9980 */ /* 0x000768000c101b00 */
[----:B------:R3:W5:Y:S04]  /*7d20*/  @!P0 LD.E.64 R30, [R6.64] ;  /* 0x00000008061e8980 */ /* 0x000768000c101b00 */
[----:B------:R3:W5:Y:S01]  /*7d30*/  @!P0 LD.E.64 R32, [R4.64] ;  /* 0x0000000804208980 */ /* 0x000762000c101b00 */
[----:B-1----:R-:W-:Y:S01]  /*7d40*/  CS2R R14, SRZ ;  /* 0x00000000000e7805 */ /* 0x002fe2000001ff00 */
[----:B--2---:R-:W-:-:S05]  /*7d50*/  CS2R R18, SRZ ;  /* 0x0000000000127805 */ /* 0x004fca000001ff00 */
[----:B------:R3:W5:Y:S04]  /*7d60*/  @!P1 LD.E.64 R14, [R10.64] ;  /* 0x000000080a0e9980 */ /* 0x000768000c101b00 */
[----:B------:R3:W5:Y:S02]  /*7d70*/  @!P2 LD.E.64 R18, [R12.64] ;  /* 0x000000080c12a980 */ /* 0x000764000c101b00 */
.L_x_1333:
[----:B------:R-:W-:Y:S05]  /*7d80*/  BSYNC B0 ;  /* 0x0000000000007941 */ /* 0x000fea0003800000 */
.L_x_1332:
[----:B---345:R-:W-:Y:S01]  /*7d90*/  IMAD.MOV.U32 R4, RZ, RZ, R14 ;  /* 0x000000ffff047224 */ /* 0x038fe200078e000e */
[----:B------:R-:W-:Y:S01]  /*7da0*/  LOP3.LUT P0, RZ, R208, 0x8, RZ, 0xc0, !PT ;  /* 0x00000008d0ff7812 */ /* 0x000fe2000780c0ff */
[----:B--2---:R-:W-:Y:S01]  /*7db0*/  IMAD.MOV.U32 R3, RZ, RZ, R15 ;  /* 0x000000ffff037224 */ /* 0x004fe200078e000f */
[----:B------:R2:W3:Y:S01]  /*7dc0*/  SHFL.IDX PT, R8, R24, 0x1, 0x181f ;  /* 0x00381f0018087f89 */ /* 0x0004e200000e0000 */
[----:B-1----:R-:W-:Y:S01]  /*7dd0*/  IMAD.MOV.U32 R2, RZ, RZ, R30 ;  /* 0x000000ffff027224 */ /* 0x002fe200078e001e */
[----:B------:R-:W-:Y:S01]  /*7de0*/  BSSY B0, `(.L_x_1334) ;  /* 0x000004e000007945 */ /* 0x000fe20003800000 */
[----:B------:R-:W-:Y:S01]  /*7df0*/  IMAD.MOV.U32 R0, RZ, RZ, R31 ;  /* 0x000000ffff007224 */ /* 0x000fe200078e001f */
[----:B------:R-:W-:Y:S01]  /*7e00*/  PRMT R83, R3, 0x5410, R4 ;  /* 0x0000541003537816 */ /* 0x000fe20000000004 */
[----:B------:R-:W-:Y:S01]  /*7e10*/  IMAD.MOV.U32 R4, RZ, RZ, R20 ;  /* 0x000000ffff047224 */ /* 0x000fe200078e0014 */
[----:B------:R-:W-:Y:S01]  /*7e20*/  CS2R R42, SRZ ;  /* 0x00000000002a7805 */ /* 0x000fe2000001ff00 */
        /* <DEDUP_REMOVED lines=11> */
[----:B------:R-:W-:Y:S01]  /*7ee0*/  MOV R2, R32 ;  /* 0x0000002000027202 */ /* 0x000fe20000000f00 */
[----:B------:R2:W1:Y:S01]  /*7ef0*/  SHFL.IDX PT, R3, R26, 0x1, 0x181f ;  /* 0x00381f001a037f89 */ /* 0x00046200000e0000 */
[----:B------:R-:W-:Y:S01]  /*7f00*/  PRMT R82, R4, 0x5410, R5 ;  /* 0x0000541004527816 */ /* 0x000fe20000000005 */
[----:B------:R-:W-:Y:S01]  /*7f10*/  IMAD.MOV.U32 R4, RZ, RZ, R23 ;  /* 0x000000ffff047224 */ /* 0x000fe200078e0017 */
[----:B------:R-:W-:Y:S01]  /*7f20*/  PRMT R85, R2, 0x7610, R85 ;  /* 0x0000761002557816 */ /* 0x000fe20000000055 */
[----:B------:R-:W-:Y:S01]  /*7f30*/  CS2R R38, SRZ ;  /* 0x0000000000267805 */ /* 0x000fe2000001ff00 */
[----:B------:R-:W-:Y:S01]  /*7f40*/  PRMT R84, R84, 0x5410, R0 ;  /* 0x0000541054547816 */ /* 0x000fe20000000000 */
[----:B------:R2:W4:Y:S01]  /*7f50*/  SHFL.IDX PT, R2, R27, 0x1, 0x181f ;  /* 0x00381f001b027f89 */ /* 0x00052200000e0000 */
[----:B------:R-:W-:Y:S01]  /*7f60*/  MOV R5, R22 ;  /* 0x0000001600057202 */ /* 0x000fe20000000f00 */
[----:B------:R-:W-:Y:S01]  /*7f70*/  CS2R R34, SRZ ;  /* 0x0000000000227805 */ /* 0x000fe2000001ff00 */
[----:B------:R-:W-:Y:S01]  /*7f80*/  PRMT R80, R6, 0x5410, R7 ;  /* 0x0000541006507816 */ /* 0x000fe20000000007 */
[----:B------:R2:W1:Y:S01]  /*7f90*/  SHFL.IDX PT, R0, R25, 0x1, 0x181f ;  /* 0x00381f0019007f89 */ /* 0x00046200000e0000 */
[----:B------:R-:W-:Y:S01]  /*7fa0*/  PRMT R13, R4, 0x5410, R5 ;  /* 0x00005410040d7816 */ /* 0x000fe20000000005 */
[----:B------:R-:W-:Y:S01]  /*7fb0*/  CS2R R46, SRZ ;  /* 0x00000000002e7805 */ /* 0x000fe2000001ff00 */
[----:B------:R-:W-:Y:S01]  /*7fc0*/  CS2R R44, SRZ ;  /* 0x00000000002c7805 */ /* 0x000fe2000001ff00 */
[----:B------:R-:W-:Y:S01]  /*7fd0*/  CS2R R40, SRZ ;  /* 0x0000000000287805 */ /* 0x000fe2000001ff00 */
[----:B------:R-:W-:Y:S01]  /*7fe0*/  CS2R R36, SRZ ;  /* 0x0000000000247805 */ /* 0x000fe2000001ff00 */
[----:B------:R-:W-:Y:S05]  /*7ff0*/  @P0 BRA `(.L_x_1335) ;  /* 0x000002c000000947 */ /* 0x000fea0003800000 */
[----:B---3--:R-:W-:Y:S01]  /*8000*/  ISETP.GE.AND P0, PT, R156, c[0x0][0x27c], PT ;  /* 0x00009f009c007a0c */ /* 0x008fe20003f06270 */
[----:B------:R-:W-:Y:S01]  /*8010*/  CS2R R34, SRZ ;  /* 0x0000000000227805 */ /* 0x000fe2000001ff00 */
[----:B------:R-:W-:Y:S01]  /*8020*/  ISETP.GE.AND P2, PT, R159, c[0x0][0x27c], PT ;  /* 0x00009f009f007a0c */ /* 0x000fe20003f46270 */
[----:B------:R-:W-:-:S10]  /*8030*/  CS2R R36, SRZ ;  /* 0x0000000000247805 */ /* 0x000fd4000001ff00 */
[C---:B------:R-:W-:Y:S01]  /*8040*/  @!P0 IMAD.SHL.U32 R4, R156.reuse, 0x2, RZ ;  /* 0x000000029c048824 */ /* 0x040fe200078e00ff */
[----:B------:R-:W-:-:S04]  /*8050*/  @!P0 SHF.L.U64.HI R5, R156, 0x1, R157 ;  /* 0x000000019c058819 */ /* 0x000fc8000001029d */
[----:B----4-:R-:W-:-:S05]  /*8060*/  @!P0 IADD3 R6, P1, R2, R4, RZ ;  /* 0x0000000402068210 */ /* 0x010fca0007f3e0ff */
[----:B-1----:R-:W-:Y:S01]  /*8070*/  @!P0 IMAD.X R7, R3, 0x1, R5, P1 ;  /* 0x0000000103078824 */ /* 0x002fe200008e0605 */
[----:B------:R-:W-:Y:S01]  /*8080*/  @!P0 IADD3 R4, P1, R0, R4, RZ ;  /* 0x0000000400048210 */ /* 0x000fe20007f3e0ff */
        /* <DEDUP_REMOVED lines=8> */
[----:B---3--:R-:W-:-:S05]  /*8110*/  @!P2 SHF.L.U64.HI R5, R159, 0x1, R104 ;  /* 0x000000019f05a819 */ /* 0x008fca0000010268 */
        /* <DEDUP_REMOVED lines=8> */
[----:B---3--:R-:W-:-:S05]  /*81a0*/  @!P1 SHF.L.U64.HI R5, R139, 0x1, R101 ;  /* 0x000000018b059819 */ /* 0x008fca0000010265 */
        /* <DEDUP_REMOVED lines=11> */
[----:B---3--:R-:W-:-:S05]  /*8260*/  @!P0 IADD3 R4, P1, R2, R6, RZ ;  /* 0x0000000602048210 */ /* 0x008fca0007f3e0ff */
[----:B------:R-:W-:Y:S01]  /*8270*/  @!P0 IMAD.X R5, R3, 0x1, R7, P1 ;  /* 0x0000000103058824 */ /* 0x000fe200008e0607 */
[----:B------:R-:W-:-:S04]  /*8280*/  @!P0 IADD3 R2, P1, R0, R6, RZ ;  /* 0x0000000600028210 */ /* 0x000fc80007f3e0ff */
[----:B------:R1:W5:Y:S01]  /*8290*/  @!P0 LD.E.64 R52, [R4.64] ;  /* 0x0000000804348980 */ /* 0x000362000c101b00 */
[----:B------:R-:W-:-:S05]  /*82a0*/  @!P0 IMAD.X R3, R8, 0x1, R7, P1 ;  /* 0x0000000108038824 */ /* 0x000fca00008e0607 */
[----:B------:R1:W5:Y:S03]  /*82b0*/  @!P0 LD.E.64 R46, [R2.64] ;  /* 0x00000008022e8980 */ /* 0x000366000c101b00 */
.L_x_1335:
[----:B---3--:R-:W-:Y:S05]  /*82c0*/  BSYNC B0 ;  /* 0x0000000000007941 */ /* 0x008fea0003800000 */
.L_x_1334:
[----:B-1---5:R-:W-:Y:S01]  /*82d0*/  IMAD.MOV.U32 R4, RZ, RZ, R52 ;  /* 0x000000ffff047224 */ /* 0x022fe200078e0034 */
[----:B------:R-:W-:Y:S01]  /*82e0*/  LOP3.LUT P0, RZ, R208, 0x10, RZ, 0xc0, !PT ;  /* 0x00000010d0ff7812 */ /* 0x000fe2000780c0ff */
[----:B------:R-:W-:Y:S01]  /*82f0*/  IMAD.MOV.U32 R3, RZ, RZ, R53 ;  /* 0x000000ffff037224 */ /* 0x000fe200078e0035 */
[----:B------:R-:W-:Y:S01]  /*8300*/  MOV R7, R41 ;  /* 0x0000002900077202 */ /* 0x000fe20000000f00 */
[----:B----4-:R-:W-:Y:S01]  /*8310*/  IMAD.MOV.U32 R2, RZ, RZ, R42 ;  /* 0x000000ffff027224 */ /* 0x010fe200078e002a */
[----:B------:R-:W-:Y:S01]  /*8320*/  BSSY B0, `(.L_x_1336) ;  /* 0x0000053000007945 */ /* 0x000fe20003800000 */
        /* <DEDUP_REMOVED lines=20> */
[----:B------:R-:W-:Y:S01]  /*8470*/  CS2R R78, SRZ ;  /* 0x00000000004e7805 */ /* 0x000fe2000001ff00 */
        /* <DEDUP_REMOVED lines=9> */
[----:B------:R1:W2:Y:S01]  /*8510*/  SHFL.IDX PT, R2, R24, 0x2, 0x181f ;  /* 0x00581f0018027f89 */ /* 0x0002a200000e0000 */
[----:B------:R-:W-:Y:S01]  /*8520*/  CS2R R48, SRZ ;  /* 0x0000000000307805 */ /* 0x000fe2000001ff00 */
[----:B------:R-:W-:Y:S01]  /*8530*/  CS2R R64, SRZ ;  /* 0x0000000000407805 */ /* 0x000fe2000001ff00 */
[----:B------:R-:W-:Y:S01]  /*8540*/  CS2R R58, SRZ ;  /* 0x00000000003a7805 */ /* 0x000fe2000001ff00 */
[----:B------:R1:W1:Y:S01]  /*8550*/  SHFL.IDX PT, R0, R25, 0x2, 0x181f ;  /* 0x00581f0019007f89 */ /* 0x00026200000e0000 */
[----:B------:R-:W-:Y:S01]  /*8560*/  CS2R R54, SRZ ;  /* 0x0000000000367805 */ /* 0x000fe2000001ff00 */
[----:B------:R-:W-:Y:S01]  /*8570*/  CS2R R50, SRZ ;  /* 0x0000000000327805 */ /* 0x000fe2000001ff00 */
[----:B------:R-:W-:Y:S05]  /*8580*/  @P0 BRA `(.L_x_1337) ;  /* 0x000002c000000947 */ /* 0x000fea0003800000 */
[----:B------:R-:W-:Y:S01]  /*8590*/  ISETP.GE.AND P0, PT, R156, c[0x0][0x27c], PT ;  /* 0x00009f009c007a0c */ /* 0x000fe20003f06270 */
[----:B------:R-:W-:Y:S01]  /*85a0*/  CS2R R48, SRZ ;  /* 0x0000000000307805 */ /* 0x000fe2000001ff00 */
[----:B------:R-:W-:Y:S01]  /*85b0*/  ISETP.GE.AND P2, PT, R159, c[0x0][0x27c], PT ;  /* 0x00009f009f007a0c */ /* 0x000fe20003f46270 */
[----:B------:R-:W-:-:S10]  /*85c0*/  CS2R R50, SRZ ;  /* 0x0000000000327805 */ /* 0x000fd4000001ff00 */
[C---:B------:R-:W-:Y:S01]  /*85d0*/  @!P0 IMAD.SHL.U32 R5, R156.reuse, 0x2, RZ ;  /* 0x000000029c058824 */ /* 0x040fe200078e00ff */
[----:B------:R-:W-:Y:S01]  /*85e0*/  @!P0 SHF.L.U64.HI R8, R156, 0x1, R157 ;  /* 0x000000019c088819 */ /* 0x000fe2000001029d */
[----:B------:R-:W-:-:S03]  /*85f0*/  @!P2 IMAD.SHL.U32 R12, R159, 0x2, RZ ;  /* 0x000000029f0ca824 */ /* 0x000fc600078e00ff */
[----:B----4-:R-:W-:-:S05]  /*8600*/  @!P0 IADD3 R6, P1, R3, R5, RZ ;  /* 0x0000000503068210 */ /* 0x010fca0007f3e0ff */
[----:B---3--:R-:W-:Y:S01]  /*8610*/  @!P0 IMAD.X R7, R4, 0x1, R8, P1 ;  /* 0x0000000104078824 */ /* 0x008fe200008e0608 */
[----:B-1----:R-:W-:-:S04]  /*8620*/  @!P0 IADD3 R10, P1, R0, R5, RZ ;  /* 0x00000005000a8210 */ /* 0x002fc80007f3e0ff */
[----:B------:R1:W5:Y:S01]  /*8630*/  @!P0 LD.E.64 R48, [R6.64] ;  /* 0x0000000806308980 */ /* 0x000362000c101b00 */
[----:B--2---:R-:W-:Y:S01]  /*8640*/  @!P0 IMAD.X R11, R2, 0x1, R8, P1 ;  /* 0x00000001020b8824 */ /* 0x004fe200008e0608 */
[----:B------:R-:W-:Y:S02]  /*8650*/  ISETP.GE.AND P1, PT, R139, c[0x0][0x27c], PT ;  /* 0x00009f008b007a0c */ /* 0x000fe40003f26270 */
[----:B------:R-:W-:Y:S02]  /*8660*/  @!P2 SHF.L.U64.HI R5, R159, 0x1, R104 ;  /* 0x000000019f05a819 */ /* 0x000fe40000010268 */
[----:B------:R2:W5:Y:S01]  /*8670*/  @!P0 LD.E.64 R50, [R10.64] ;  /* 0x000000080a328980 */ /* 0x000562000c101b00 */
[----:B------:R-:W-:Y:S01]  /*8680*/  @!P2 IADD3 R8, P3, R3, R12, RZ ;  /* 0x0000000c0308a210 */ /* 0x000fe20007f7e0ff */
[----:B------:R-:W-:Y:S01]  /*8690*/  CS2R R56, SRZ ;  /* 0x0000000000387805 */ /* 0x000fe2000001ff00 */
[----:B------:R-:W-:-:S03]  /*86a0*/  CS2R R54, SRZ ;  /* 0x0000000000367805 */ /* 0x000fc6000001ff00 */
[----:B------:R-:W-:-:S05]  /*86b0*/  @!P2 IMAD.X R9, R4, 0x1, R5, P3 ;  /* 0x000000010409a824 */ /* 0x000fca00018e0605 */
[----:B------:R3:W5:Y:S01]  /*86c0*/  @!P2 LD.E.64 R56, [R8.64] ;  /* 0x000000080838a980 */ /* 0x000762000c101b00 */
[----:B-1----:R-:W-:-:S05]  /*86d0*/  @!P2 IADD3 R6, P0, R0, R12, RZ ;  /* 0x0000000c0006a210 */ /* 0x002fca0007f1e0ff */
[----:B------:R-:W-:Y:S02]  /*86e0*/  @!P2 IMAD.X R7, R2, 0x1, R5, P0 ;  /* 0x000000010207a824 */ /* 0x000fe400000e0605 */
[----:B------:R-:W-:-:S03]  /*86f0*/  @!P1 IMAD.SHL.U32 R5, R139, 0x2, RZ ;  /* 0x000000028b059824 */ /* 0x000fc600078e00ff */
[----:B------:R1:W5:Y:S01]  /*8700*/  @!P2 LD.E.64 R54, [R6.64] ;  /* 0x000000080636a980 */ /* 0x000362000c101b00 */
[----:B------:R-:W-:Y:S01]  /*8710*/  CS2R R62, SRZ ;  /* 0x00000000003e7805 */ /* 0x000fe2000001ff00 */
[----:B---3--:R-:W-:Y:S01]  /*8720*/  @!P1 SHF.L.U64.HI R8, R139, 0x1, R101 ;  /* 0x000000018b089819 */ /* 0x008fe20000010265 */
        /* <DEDUP_REMOVED lines=18> */
.L_x_1337:
[----:B------:R-:W-:Y:S05]  /*8850*/  BSYNC B0 ;  /* 0x0000000000007941 */ /* 0x000fea0003800000 */
.L_x_1336:
[----:B--2--5:R-:W-:Y:S01]  /*8860*/  IMAD.MOV.U32 R2, RZ, RZ, R66 ;  /* 0x000000ffff027224 */ /* 0x024fe200078e0042 */
[----:B------:R-:W-:Y:S01]  /*8870*/  LOP3.LUT P0, RZ, R208, 0x1, RZ, 0xc0, !PT ;  /* 0x00000001d0ff7812 */ /* 0x000fe2000780c0ff */
[----:B-1----:R-:W-:Y:S01]  /*8880*/  IMAD.MOV.U32 R0, RZ, RZ, R67 ;  /* 0x000000ffff007224 */ /* 0x002fe200078e0043 */
[----:B----4-:R-:W-:Y:S01]  /*8890*/  MOV R3, R54 ;  /* 0x0000003600037202 */ /* 0x010fe20000000f00 */
[----:B------:R-:W1:Y:S01]  /*88a0*/  SHFL.IDX PT, R7, R26, 0x3, 0x181f ;  /* 0x00781f001a077f89 */ /* 0x000e6200000e0000 */
[----:B------:R-:W-:Y:S01]  /*88b0*/  BSSY B0, `(.L_x_1338) ;  /* 0x000004d000007945 */ /* 0x000fe20003800000 */
[----:B------:R-:W-:Y:S01]  /*88c0*/  CS2R R74, SRZ ;  /* 0x00000000004a7805 */ /* 0x000fe2000001ff00 */
[----:B------:R-:W-:Y:S01]  /*88d0*/  PRMT R103, R0, 0x5410, R2 ;  /* 0x0000541000677816 */ /* 0x000fe20000000002 */
[----:B------:R-:W-:Y:S01]  /*88e0*/  IMAD.MOV.U32 R2, RZ, RZ, R62 ;  /* 0x000000ffff027224 */ /* 0x000fe200078e003e */
[----:B------:R-:W-:Y:S01]  /*88f0*/  MOV R0, R63 ;  /* 0x0000003f00007202 */ /* 0x000fe20000000f00 */
[----:B------:R-:W2:Y:S01]  /*8900*/  SHFL.IDX PT, R6, R24, 0x3, 0x181f ;  /* 0x00781f0018067f89 */ /* 0x000ea200000e0000 */
[----:B------:R-:W-:Y:S01]  /*8910*/  CS2R R70, SRZ ;  /* 0x0000000000467805 */ /* 0x000fe2000001ff00 */
[----:B------:R-:W-:Y:S01]  /*8920*/  CS2R R76, SRZ ;  /* 0x00000000004c7805 */ /* 0x000fe2000001ff00 */
[----:B------:R-:W-:Y:S01]  /*8930*/  PRMT R99, R0, 0x5410, R2 ;  /* 0x0000541000637816 */ /* 0x000fe20000000002 */
[----:B------:R-:W-:Y:S01]  /*8940*/  IMAD.MOV.U32 R2, RZ, RZ, R56 ;  /* 0x000000ffff027224 */ /* 0x000fe200078e0038 */
[----:B------:R4:W3:Y:S01]  /*8950*/  SHFL.IDX PT, R5, R25, 0x3, 0x181f ;  /* 0x00781f0019057f89 */ /* 0x0008e200000e0000 */
[----:B------:R-:W-:Y:S01]  /*8960*/  IMAD.MOV.U32 R0, RZ, RZ, R57 ;  /* 0x000000ffff007224 */ /* 0x000fe200078e0039 */
[----:B------:R-:W-:Y:S01]  /*8970*/  CS2R R72, SRZ ;  /* 0x0000000000487805 */ /* 0x000fe2000001ff00 */
[----:B------:R-:W-:-:S03]  /*8980*/  CS2R R68, SRZ ;  /* 0x0000000000447805 */ /* 0x000fc6000001ff00 */
        /* <DEDUP_REMOVED lines=8> */
[----:B------:R-:W-:Y:S01]  /*8a10*/  IMAD.MOV.U32 R0, RZ, RZ, R59 ;  /* 0x000000ffff007224 */ /* 0x000fe200078e003b */
[----:B----4-:R-:W-:-:S04]  /*8a20*/  CS2R R24, SRZ ;  /* 0x0000000000187805 */ /* 0x010fc8000001ff00 */
[----:B------:R-:W-:Y:S01]  /*8a30*/  PRMT R98, R0, 0x5410, R2 ;  /* 0x0000541000627816 */ /* 0x000fe20000000002 */
[----:B------:R-:W-:Y:S01]  /*8a40*/  IMAD.MOV.U32 R2, RZ, RZ, R55 ;  /* 0x000000ffff027224 */ /* 0x000fe200078e0037 */
[----:B------:R4:W1:Y:S04]  /*8a50*/  SHFL.IDX PT, R0, R27, 0x3, 0x181f ;  /* 0x00781f001b007f89 */ /* 0x00086800000e0000 */
[----:B------:R-:W-:Y:S01]  /*8a60*/  PRMT R96, R2, 0x5410, R3 ;  /* 0x0000541002607816 */ /* 0x000fe20000000003 */
[----:B------:R-:W-:Y:S01]  /*8a70*/  IMAD.MOV.U32 R3, RZ, RZ, R50 ;  /* 0x000000ffff037224 */ /* 0x000fe200078e0032 */
[----:B------:R-:W-:-:S04]  /*8a80*/  MOV R2, R51 ;  /* 0x0000003300027202 */ /* 0x000fc80000000f00 */
[----:B------:R-:W-:Y:S01]  /*8a90*/  PRMT R92, R2, 0x5410, R3 ;  /* 0x00005410025c7816 */ /* 0x000fe20000000003 */
[----:B----4-:R-:W-:Y:S01]  /*8aa0*/  CS2R R26, SRZ ;  /* 0x00000000001a7805 */ /* 0x010fe2000001ff00 */
[----:B------:R-:W-:Y:S05]  /*8ab0*/  @P0 BRA `(.L_x_1339) ;  /* 0x000002c000000947 */ /* 0x000fea0003800000 */
[----:B-123--:R-:W-:Y:S01]  /*8ac0*/  ISETP.GE.AND P0, PT, R156, c[0x0][0x27c], PT ;  /* 0x00009f009c007a0c */ /* 0x00efe20003f06270 */
        /* <DEDUP_REMOVED lines=43> */
.L_x_1339:
[----:B-123--:R-:W-:Y:S05]  /*8d80*/  BSYNC B0 ;  /* 0x0000000000007941 */ /* 0x00efea0003800000 */
.L_x_1338:
        /* <DEDUP_REMOVED lines=83> */
.L_x_1343:
[----:B------:R-:W-:Y:S05]  /*92c0*/  BSYNC B0 ;  /* 0x0000000000007941 */ /* 0x000fea0003800000 */
.L_x_1342:
        /* <DEDUP_REMOVED lines=49> */
.L_x_1345:
[----:B------:R-:W-:Y:S05]  /*95e0*/  BSYNC B0 ;  /* 0x0000000000007941 */ /* 0x000fea0003800000 */
.L_x_1344:
        /* <DEDUP_REMOVED lines=49> */
.L_x_1347:
[----:B------:R-:W-:Y:S05]  /*9900*/  BSYNC B0 ;  /* 0x0000000000007941 */ /* 0x000fea0003800000 */
.L_x_1346:
        /* <DEDUP_REMOVED lines=11> */
[----:B------:R-:W-:-:S03]  /*99c0*/  IMAD.U32 R12, R0, 0x10000, RZ ;  /* 0x00010000000c7824 */ /* 0x000fc600078e00ff */
[----:B------:R-:W-:Y:S02]  /*99d0*/  SHF.L.U32 R11, R2, 0x10, RZ ;  /* 0x00000010020b7819 */ /* 0x000fe400000006ff */
[C---:B-1----:R-:W-:Y:S01]  /*99e0*/  LOP3.LUT R3, R6.reuse, 0xffff0000, RZ, 0xc0, !PT ;  /* 0xffff000006037812 */ /* 0x042fe200078ec0ff */
[----:B------:R-:W-:-:S04]  /*99f0*/  IMAD.U32 R6, R6, 0x10000, RZ ;  /* 0x0001000006067824 */ /* 0x000fc800078e00ff */
[CC--:B------:R-:W-:Y:S02]  /*9a00*/  FMUL.FTZ R10, R3.reuse, R12.reuse ;  /* 0x0000000c030a7220 */ /* 0x0c0fe40000410000 */
        /* <DEDUP_REMOVED lines=14> */
[C---:B------:R-:W-:Y:S02]  /*9af0*/  LOP3.LUT R0, R4.reuse, 0xffff0000, RZ, 0xc0, !PT ;  /* 0xffff000004007812 */ /* 0x040fe400078ec0ff */
[----:B------:R-:W-:Y:S01]  /*9b00*/  SHF.L.U32 R2, R4, 0x10, RZ ;  /* 0x0000001004027819 */ /* 0x000fe200000006ff */
[C---:B------:R-:W-:Y:S01]  /*9b10*/  IMAD.U32 R4, R9.reuse, 0x10000, RZ ;  /* 0x0001000009047824 */ /* 0x040fe200078e00ff */
[----:B------:R-:W-:Y:S01]  /*9b20*/  LOP3.LUT R9, R9, 0xffff0000, RZ, 0xc0, !PT ;  /* 0xffff000009097812 */ /* 0x000fe200078ec0ff */
[C---:B------:R-:W-:Y:S01]  /*9b30*/  FMUL.FTZ R3, R0.reuse, R12 ;  /* 0x0000000c00037220 */ /* 0x040fe20000410000 */
[----:B------:R-:W-:Y:S01]  /*9b40*/  F2FP.BF16.PACK_AB R7, R7, R11 ;  /* 0x0000000b0707723e */ /* 0x000fe200000010ff */
[----:B------:R-:W-:-:S02]  /*9b50*/  FMUL.FTZ R0, R0, R4 ;  /* 0x0000000400007220 */ /* 0x000fc40000410000 */
[C---:B------:R-:W-:Y:S02]  /*9b60*/  FFMA.FTZ R10, R2.reuse, R4, -R3 ;  /* 0x00000004020a7223 */ /* 0x040fe40000010803 */
[----:B------:R-:W-:Y:S01]  /*9b70*/  FFMA.FTZ R4, R2, R12, R0 ;  /* 0x0000000c02047223 */ /* 0x000fe20000010000 */
[C---:B------:R-:W-:Y:S02]  /*9b80*/  LOP3.LUT R2, R5.reuse, 0xffff0000, RZ, 0xc0, !PT ;  /* 0xffff000005027812 */ /* 0x040fe400078ec0ff */
[----:B------:R-:W-:Y:S02]  /*9b90*/  SHF.L.U32 R0, R5, 0x10, RZ ;  /* 0x0000001005007819 */ /* 0x000fe400000006ff */
[----:B------:R-:W-:Y:S01]  /*9ba0*/  F2FP.BF16.PACK_AB R4, R4, R10 ;  /* 0x0000000a0404723e */ /* 0x000fe200000010ff */
[C---:B------:R-:W-:Y:S02]  /*9bb0*/  FMUL.FTZ R3, R2.reuse, R8 ;  /* 0x0000000802037220 */ /* 0x040fe40000410000 */
[----:B------:R-:W-:-:S02]  /*9bc0*/  FMUL.FTZ R2, R2, R9 ;  /* 0x0000000902027220 */ /* 0x000fc40000410000 */
[C---:B------:R-:W-:Y:S02]  /*9bd0*/  FFMA.FTZ R3, R0.reuse, R9, -R3 ;  /* 0x0000000900037223 */ /* 0x040fe40000010803 */
[----:B------:R-:W-:-:S05]  /*9be0*/  FFMA.FTZ R2, R0, R8, R2 ;  /* 0x0000000800027223 */ /* 0x000fca0000010002 */
[----:B------:R-:W-:-:S05]  /*9bf0*/  F2FP.BF16.PACK_AB R5, R2, R3 ;  /* 0x000000030205723e */ /* 0x000fca00000010ff */
[----:B------:R1:W-:Y:S02]  /*9c00*/  STS.128 [R195+0x1c080], R4 ;  /* 0x01c08004c3007388 */ /* 0x0003e40000000c00 */
.L_x_1341:
[----:B------:R-:W-:Y:S05]  /*9c10*/  BSYNC B1 ;  /* 0x0000000000017941 */ /* 0x000fea0003800000 */
.L_x_1340:
        /* <DEDUP_REMOVED lines=31> */
[C---:B------:R-:W-:Y:S01]  /*9e10*/  PRMT R0, R87.reuse, 0x5410, R8 ;  /* 0x0000541057007816 */ /* 0x040fe20000000008 */
        /* <DEDUP_REMOVED lines=21> */
.L_x_1351:
[----:B------:R-:W-:Y:S05]  /*9f70*/  BSYNC B0 ;  /* 0x0000000000007941 */ /* 0x000fea0003800000 */
.L_x_1350:
        /* <DEDUP_REMOVED lines=49> */
.L_x_1353:
[----:B------:R-:W-:Y:S05]  /*a290*/  BSYNC B0 ;  /* 0x0000000000007941 */ /* 0x000fea0003800000 */
.L_x_1352:
[----:B------:R-:W-:Y:S01]  /*a2a0*/  ISETP.GE.AND P0, PT, R139, c[0x0][0x27c], PT ;  /* 0x00009f008b007a0c */ /* 0x000fe20003f06270 */
[----:B------:R-:W-:-:S12]  /*a2b0*/  BSSY B0, `(.L_x_1354) ;  /* 0x0000030000007945 */ /* 0x000fd80003800000 */
[----:B------:R-:W-:Y:S05]  /*a2c0*/  @P0 BRA `(.L_x_1355) ;  /* 0x000002e000000947 */ /* 0x000fea0003800000 */
[----:B-1----:R-:W1:Y:S01]  /*a2d0*/  LDS.128 R4, [R195+0x19080] ;  /* 0x01908000c3047984 */ /* 0x002e620000000c00 */
[----:B------:R-:W-:Y:S02]  /*a2e0*/  SHF.R.U64 R0, R42, 0x10, R43 ;  /* 0x000000102a007819 */ /* 0x000fe4000000122b */
[----:B------:R-:W-:Y:S02]  /*a2f0*/  SHF.R.U32.HI R2, RZ, 0x10, R45 ;  /* 0x00000010ff027819 */ /* 0x000fe4000001162d */
[----:B------:R-:W-:Y:S02]  /*a300*/  SHF.R.U32.HI R3, RZ, 0x10, R43 ;  /* 0x00000010ff037819 */ /* 0x000fe4000001162b */
[C---:B------:R-:W-:Y:S02]  /*a310*/  PRMT R10, R91.reuse, 0x5410, R0 ;  /* 0x000054105b0a7816 */ /* 0x040fe40000000000 */
[----:B------:R-:W-:Y:S02]  /*a320*/  PRMT R0, R90, 0x5410, R2 ;  /* 0x000054105a007816 */ /* 0x000fe40000000002 */
[----:B------:R-:W-:-:S02]  /*a330*/  PRMT R8, R91, 0x5432, R3 ;  /* 0x000054325b087816 */ /* 0x000fc40000000003 */
[----:B------:R-:W-:Y:S01]  /*a340*/  SHF.R.U64 R9, R44, 0x10, R45 ;  /* 0x000000102c097819 */ /* 0x000fe2000000122d */
[C---:B------:R-:W-:Y:S01]  /*a350*/  IMAD.U32 R12, R0.reuse, 0x10000, RZ ;  /* 0x00010000000c7824 */ /* 0x040fe200078e00ff */
[----:B------:R-:W-:Y:S01]  /*a360*/  LOP3.LUT R16, R0, 0xffff0000, RZ, 0xc0, !PT ;  /* 0xffff000000107812 */ /* 0x000fe200078ec0ff */
[----:B------:R-:W-:Y:S01]  /*a370*/  IMAD.U32 R13, R8, 0x10000, RZ ;  /* 0x00010000080d7824 */ /* 0x000fe200078e00ff */
[----:B------:R-:W-:Y:S02]  /*a380*/  PRMT R9, R90, 0x5432, R9 ;  /* 0x000054325a097816 */ /* 0x000fe40000000009 */
[----:B------:R-:W-:Y:S02]  /*a390*/  LOP3.LUT R8, R8, 0xffff0000, RZ, 0xc0, !PT ;  /* 0xffff000008087812 */ /* 0x000fe400078ec0ff */
[----:B------:R-:W-:Y:S01]  /*a3a0*/  SHF.L.U32 R14, R10, 0x10, RZ ;  /* 0x000000100a0e7819 */ /* 0x000fe200000006ff */
[C---:B------:R-:W-:Y:S01]  /*a3b0*/  IMAD.U32 R15, R9.reuse, 0x10000, RZ ;  /* 0x00010000090f7824 */ /* 0x040fe200078e00ff */
[----:B------:R-:W-:-:S02]  /*a3c0*/  LOP3.LUT R9, R9, 0xffff0000, RZ, 0xc0, !PT ;  /* 0xffff000009097812 */ /* 0x000fc400078ec0ff */
[----:B------:R-:W-:Y:S02]  /*a3d0*/  LOP3.LUT R10, R10, 0xffff0000, RZ, 0xc0, !PT ;  /* 0xffff00000a0a7812 */ /* 0x000fe400078ec0ff */
[C---:B-1----:R-:W-:Y:S01]  /*a3e0*/  LOP3.LUT R2, R6.reuse, 0xffff0000, RZ, 0xc0, !PT ;  /* 0xffff000006027812 */ /* 0x042fe200078ec0ff */
[C---:B------:R-:W-:Y:S01]  /*a3f0*/  IMAD.U32 R11, R7.reuse, 0x10000, RZ ;  /* 0x00010000070b7824 */ /* 0x040fe200078e00ff */
[----:B------:R-:W-:Y:S02]  /*a400*/  SHF.L.U32 R3, R6, 0x10, RZ ;  /* 0x0000001006037819 */ /* 0x000fe400000006ff */
[----:B------:R-:W-:Y:S01]  /*a410*/  LOP3.LUT R7, R7, 0xffff0000, RZ, 0xc0, !PT ;  /* 0xffff000007077812 */ /* 0x000fe200078ec0ff */
[C---:B------:R-:W-:Y:S01]  /*a420*/  FMUL.FTZ R6, R2.reuse, R12 ;  /* 0x0000000c02067220 */ /* 0x040fe20000410000 */
[----:B------:R-:W-:Y:S01]  /*a430*/  LOP3.LUT R0, R5, 0xffff0000, RZ, 0xc0, !PT ;  /* 0xffff000005007812 */ /* 0x000fe200078ec0ff */
[-C--:B------:R-:W-:Y:S02]  /*a440*/  FMUL.FTZ R2, R2, R13.reuse ;  /* 0x0000000d02027220 */ /* 0x080fe40000410000 */
[----:B------:R-:W-:-:S02]  /*a450*/  FFMA.FTZ R13, R3, R13, -R6 ;  /* 0x0000000d030d7223 */ /* 0x000fc40000010806 */
[----:B------:R-:W-:Y:S01]  /*a460*/  FFMA.FTZ R12, R3, R12, R2 ;  /* 0x0000000c030c7223 */ /* 0x000fe20000010002 */
[C---:B------:R-:W-:Y:S01]  /*a470*/  LOP3.LUT R3, R4.reuse, 0xffff0000, RZ, 0xc0, !PT ;  /* 0xffff000004037812 */ /* 0x040fe200078ec0ff */
[----:B------:R-:W-:Y:S01]  /*a480*/  IMAD.U32 R6, R4, 0x10000, RZ ;  /* 0x0001000004067824 */ /* 0x000fe200078e00ff */
[----:B------:R-:W-:Y:S01]  /*a490*/  SHF.L.U32 R2, R5, 0x10, RZ ;  /* 0x0000001005027819 */ /* 0x000fe200000006ff */
[C---:B------:R-:W-:Y:S02]  /*a4a0*/  FMUL.FTZ R4, R7.reuse, R16 ;  /* 0x0000001007047220 */ /* 0x040fe40000410000 */
[-C--:B------:R-:W-:Y:S02]  /*a4b0*/  FMUL.FTZ R7, R7, R8.reuse ;  /* 0x0000000807077220 */ /* 0x080fe40000410000 */
[----:B------:R-:W-:Y:S02]  /*a4c0*/  FFMA.FTZ R8, R11, R8, -R4 ;  /* 0x000000080b087223 */ /* 0x000fe40000010804 */
[----:B------:R-:W-:-:S02]  /*a4d0*/  FMUL.FTZ R5, R3, R15 ;  /* 0x0000000f03057220 */ /* 0x000fc40000410000 */
[----:B------:R-:W-:Y:S02]  /*a4e0*/  FMUL.FTZ R4, R3, R14 ;  /* 0x0000000e03047220 */ /* 0x000fe40000410000 */
[C---:B------:R-:W-:Y:S02]  /*a4f0*/  FMUL.FTZ R3, R0.reuse, R9 ;  /* 0x0000000900037220 */ /* 0x040fe40000410000 */
[----:B------:R-:W-:Y:S02]  /*a500*/  FMUL.FTZ R0, R0, R10 ;  /* 0x0000000a00007220 */ /* 0x000fe40000410000 */
[C---:B------:R-:W-:Y:S02]  /*a510*/  FFMA.FTZ R5, R6.reuse, R14, -R5 ;  /* 0x0000000e06057223 */ /* 0x040fe40000010805 */
[----:B------:R-:W-:Y:S01]  /*a520*/  FFMA.FTZ R4, R6, R15, R4 ;  /* 0x0000000f06047223 */ /* 0x000fe20000010004 */
[----:B------:R-:W-:Y:S01]  /*a530*/  F2FP.BF16.PACK_AB R6, R12, R13 ;  /* 0x0000000d0c06723e */ /* 0x000fe200000010ff */
[----:B------:R-:W-:-:S02]  /*a540*/  FFMA.FTZ R7, R11, R16, R7 ;  /* 0x000000100b077223 */ /* 0x000fc40000010007 */
[----:B------:R-:W-:Y:S01]  /*a550*/  FFMA.FTZ R3, R2, R10, -R3 ;  /* 0x0000000a02037223 */ /* 0x000fe20000010803 */
[----:B------:R-:W-:Y:S01]  /*a560*/  F2FP.BF16.PACK_AB R4, R4, R5 ;  /* 0x000000050404723e */ /* 0x000fe200000010ff */
[----:B------:R-:W-:Y:S01]  /*a570*/  FFMA.FTZ R0, R2, R9, R0 ;  /* 0x0000000902007223 */ /* 0x000fe20000010000 */
[----:B------:R-:W-:-:S04]  /*a580*/  F2FP.BF16.PACK_AB R7, R7, R8 ;  /* 0x000000080707723e */ /* 0x000fc800000010ff */
[----:B------:R-:W-:-:S05]  /*a590*/  F2FP.BF16.PACK_AB R5, R0, R3 ;  /* 0x000000030005723e */ /* 0x000fca00000010ff */
[----:B------:R1:W-:Y:S02]  /*a5a0*/  STS.128 [R195+0x19080], R4 ;  /* 0x01908004c3007388 */ /* 0x0003e40000000c00 */
.L_x_1355:
[----:B------:R-:W-:Y:S05]  /*a5b0*/  BSYNC B0 ;  /* 0x0000000000007941 */ /* 0x000fea0003800000 */
.L_x_1354:
        /* <DEDUP_REMOVED lines=48> */
.L_x_1349:
[----:B------:R-:W-:Y:S05]  /*a8c0*/  BSYNC B1 ;  /* 0x0000000000017941 */ /* 0x000fea0003800000 */
.L_x_1348:
        /* <DEDUP_REMOVED lines=53> */
.L_x_1359:
[----:B------:R-:W-:Y:S05]  /*ac20*/  BSYNC B0 ;  /* 0x0000000000007941 */ /* 0x000fea0003800000 */
.L_x_1358:
        /* <DEDUP_REMOVED lines=49> */
.L_x_1361:
[----:B------:R-:W-:Y:S05]  /*af40*/  BSYNC B0 ;  /* 0x0000000000007941 */ /* 0x000fea0003800000 */
.L_x_1360:
        /* <DEDUP_REMOVED lines=49> */
.L_x_1363:
[----:B------:R-:W-:Y:S05]  /*b260*/  BSYNC B0 ;  /* 0x0000000000007941 */ /* 0x000fea0003800000 */
.L_x_1362:
        /* <DEDUP_REMOVED lines=48> */
.L_x_1357:
[----:B------:R-:W-:Y:S05]  /*b570*/  BSYNC B1 ;  /* 0x0000000000017941 */ /* 0x000fea0003800000 */
.L_x_1356:
        /* <DEDUP_REMOVED lines=52> */
.L_x_1366:
[----:B------:R-:W-:Y:S05]  /*b8c0*/  BSYNC B0 ;  /* 0x0000000000007941 */ /* 0x000fea0003800000 */
.L_x_1365:
        /* <DEDUP_REMOVED lines=49> */
.L_x_1368:
[----:B------:R-:W-:Y:S05]  /*bbe0*/  BSYNC B0 ;  /* 0x0000000000007941 */ /* 0x000fea0003800000 */
.L_x_1367:
        /* <DEDUP_REMOVED lines=49> */
.L_x_1370:
[----:B------:R-:W-:Y:S05]  /*bf00*/  BSYNC B0 ;  /* 0x0000000000007941 */ /* 0x000fea0003800000 */
.L_x_1369:
        /* <DEDUP_REMOVED lines=49> */
.L_x_1331:
        /* <DEDUP_REMOVED lines=61> */
.L_x_1372:
[----:B------:R-:W-:Y:S05]  /*c5f0*/  BSYNC B0 ;  /* 0x0000000000007941 */ /* 0x000fea0003800000 */
.L_x_1371:
[----:B-1--45:R-:W-:Y:S01]  /*c600*/  IMAD.MOV.U32 R2, RZ, RZ, R26 ;  /* 0x000000ffff027224 */ /* 0x032fe200078e001a */
[----:B------:R-:W-:Y:S01]  /*c610*/  MOV R3, R25 ;  /* 0x0000001900037202 */ /* 0x000fe20000000f00 */
[----:B------:R-:W-:Y:S01]  /*c620*/  IMAD.MOV.U32 R0, RZ, RZ, R27 ;  /* 0x000000ffff007224 */ /* 0x000fe200078e001b */
[----:B------:R-:W-:Y:S01]  /*c630*/  LOP3.LUT P0, RZ, R208, 0x8, RZ, 0xc0, !PT ;  /* 0x00000008d0ff7812 */ /* 0x000fe2000780c0ff */
[----:B------:R-:W-:Y:S01]  /*c640*/  IMAD.MOV.U32 R4, RZ, RZ, R24 ;  /* 0x000000ffff047224 */ /* 0x000fe200078e0018 */
[----:B------:R1:W4:Y:S01]  /*c650*/  SHFL.IDX PT, R8, R22, 0x1, 0x181f ;  /* 0x00381f0016087f89 */ /* 0x00032200000e0000 */
[----:B------:R-:W-:Y:S01]  /*c660*/  BSSY B0, `(.L_x_1373) ;  /* 0x000003a000007945 */ /* 0x000fe20003800000 */
[----:B------:R-:W-:Y:S01]  /*c670*/  PRMT R89, R0, 0x5410, R2 ;  /* 0x0000541000597816 */ /* 0x000fe20000000002 */
[----:B------:R-:W-:Y:S01]  /*c680*/  IMAD.MOV.U32 R2, RZ, RZ, R14 ;  /* 0x000000ffff027224 */ /* 0x000fe200078e000e */
[----:B------:R-:W-:Y:S01]  /*c690*/  PRMT R88, R3, 0x5410, R4 ;  /* 0x0000541003587816 */ /* 0x000fe20000000004 */
[----:B------:R-:W-:Y:S01]  /*c6a0*/  IMAD.MOV.U32 R0, RZ, RZ, R15 ;  /* 0x000000ffff007224 */ /* 0x000fe200078e000f */
[----:B------:R-:W-:Y:S01]  /*c6b0*/  MOV R4, R12 ;  /* 0x0000000c00047202 */ /* 0x000fe20000000f00 */
[----:B------:R-:W-:Y:S01]  /*c6c0*/  IMAD.MOV.U32 R3, RZ, RZ, R13 ;  /* 0x000000ffff037224 */ /* 0x000fe200078e000d */
[----:B------:R1:W3:Y:S01]  /*c6d0*/  SHFL.IDX PT, R6, R23, 0x1, 0x181f ;  /* 0x00381f0017067f89 */ /* 0x0002e200000e0000 */
[----:B------:R-:W-:Y:S01]  /*c6e0*/  CS2R R48, SRZ ;  /* 0x0000000000307805 */ /* 0x000fe2000001ff00 */
[----:B------:R-:W-:Y:S01]  /*c6f0*/  PRMT R34, R0, 0x5410, R2 ;  /* 0x0000541000227816 */ /* 0x000fe20000000002 */
[----:B------:R-:W-:Y:S01]  /*c700*/  IMAD.MOV.U32 R2, RZ, RZ, R30 ;  /* 0x000000ffff027224 */ /* 0x000fe200078e001e */
[----:B------:R-:W-:Y:S01]  /*c710*/  MOV R0, R31 ;  /* 0x0000001f00007202 */ /* 0x000fe20000000f00 */
[----:B------:R1:W2:Y:S01]  /*c720*/  SHFL.IDX PT, R9, R20, 0x1, 0x181f ;  /* 0x00381f0014097f89 */ /* 0x0002a200000e0000 */
[----:B------:R-:W-:Y:S01]  /*c730*/  PRMT R33, R3, 0x5410, R4 ;  /* 0x0000541003217816 */ /* 0x000fe20000000004 */
[----:B------:R-:W-:Y:S01]  /*c740*/  IMAD.MOV.U32 R3, RZ, RZ, R19 ;  /* 0x000000ffff037224 */ /* 0x000fe200078e0013 */
[----:B------:R-:W-:Y:S01]  /*c750*/  PRMT R90, R0, 0x5410, R2 ;  /* 0x00005410005a7816 */ /* 0x000fe20000000002 */
[----:B------:R-:W-:Y:S01]  /*c760*/  IMAD.MOV.U32 R2, RZ, RZ, R28 ;  /* 0x000000ffff027224 */ /* 0x000fe200078e001c */
[----:B------:R-:W-:Y:S01]  /*c770*/  MOV R4, R18 ;  /* 0x0000001200047202 */ /* 0x000fe20000000f00 */
[----:B------:R-:W-:Y:S01]  /*c780*/  IMAD.MOV.U32 R0, RZ, RZ, R29 ;  /* 0x000000ffff007224 */ /* 0x000fe200078e001d */
[----:B------:R1:W1:Y:S01]  /*c790*/  SHFL.IDX PT, R7, R21, 0x1, 0x181f ;  /* 0x00381f0015077f89 */ /* 0x00026200000e0000 */
[----:B------:R-:W-:Y:S01]  /*c7a0*/  CS2R R38, SRZ ;  /* 0x0000000000267805 */ /* 0x000fe2000001ff00 */
[----:B------:R-:W-:Y:S01]  /*c7b0*/  PRMT R61, R3, 0x5410, R4 ;  /* 0x00005410033d7816 */ /* 0x000fe20000000004 */
        /* <DEDUP_REMOVED lines=10> */
[----:B---34-:R-:W-:Y:S01]  /*c860*/  ISETP.GE.AND P1, PT, R134, c[0x0][0x27c], PT ;  /* 0x00009f0086007a0c */ /* 0x018fe20003f26270 */
[----:B------:R-:W-:Y:S01]  /*c870*/  CS2R R38, SRZ ;  /* 0x0000000000267805 */ /* 0x000fe2000001ff00 */
[----:B------:R-:W-:Y:S01]  /*c880*/  CS2R R36, SRZ ;  /* 0x0000000000247805 */ /* 0x000fe2000001ff00 */
[----:B------:R-:W-:Y:S01]  /*c890*/  CS2R R42, SRZ ;  /* 0x00000000002a7805 */ /* 0x000fe2000001ff00 */
[----:B------:R-:W-:-:S09]  /*c8a0*/  CS2R R40, SRZ ;  /* 0x0000000000287805 */ /* 0x000fd2000001ff00 */
[C---:B------:R-:W-:Y:S01]  /*c8b0*/  @!P1 IMAD.SHL.U32 R2, R134.reuse, 0x2, RZ ;  /* 0x0000000286029824 */ /* 0x040fe200078e00ff */
[----:B------:R-:W-:-:S04]  /*c8c0*/  @!P1 SHF.L.U64.HI R0, R134, 0x1, R135 ;  /* 0x0000000186009819 */ /* 0x000fc80000010287 */
[----:B------:R-:W-:-:S05]  /*c8d0*/  @!P1 IADD3 R4, P0, R6, R2, RZ ;  /* 0x0000000206049210 */ /* 0x000fca0007f1e0ff */
[----:B--2---:R-:W-:Y:S01]  /*c8e0*/  @!P1 IMAD.X R5, R8, 0x1, R0, P0 ;  /* 0x0000000108059824 */ /* 0x004fe200000e0600 */
[----:B-1----:R-:W-:-:S04]  /*c8f0*/  @!P1 IADD3 R2, P0, R7, R2, RZ ;  /* 0x0000000207029210 */ /* 0x002fc80007f1e0ff */
[----:B------:R1:W5:Y:S01]  /*c900*/  @!P1 LD.E.128 R36, [R4.64] ;  /* 0x0000000804249980 */ /* 0x000362000c101d00 */
[----:B------:R-:W-:Y:S01]  /*c910*/  @!P1 IMAD.X R3, R9, 0x1, R0, P0 ;  /* 0x0000000109039824 */ /* 0x000fe200000e0600 */
        /* <DEDUP_REMOVED lines=14> */
.L_x_1374:
[----:B---34-:R-:W-:Y:S05]  /*ca00*/  BSYNC B0 ;  /* 0x0000000000007941 */ /* 0x018fea0003800000 */
.L_x_1373:
[----:B-1---5:R-:W-:Y:S01]  /*ca10*/  IMAD.MOV.U32 R4, RZ, RZ, R50 ;  /* 0x000000ffff047224 */ /* 0x022fe200078e0032 */
[----:B------:R-:W-:Y:S01]  /*ca20*/  LOP3.LUT P0, RZ, R208, 0x10, RZ, 0xc0, !PT ;  /* 0x00000010d0ff7812 */ /* 0x000fe2000780c0ff */
[----:B------:R-:W-:Y:S01]  /*ca30*/  IMAD.MOV.U32 R3, RZ, RZ, R51 ;  /* 0x000000ffff037224 */ /* 0x000fe200078e0033 */
[----:B--2---:R1:W2:Y:S01]  /*ca40*/  SHFL.IDX PT, R9, R22, 0x2, 0x181f ;  /* 0x00581f0016097f89 */ /* 0x0042a200000e0000 */
        /* <DEDUP_REMOVED lines=25> */
[----:B------:R1:W3:Y:S01]  /*cbe0*/  SHFL.IDX PT, R6, R23, 0x2, 0x181f ;  /* 0x00581f0017067f89 */ /* 0x0002e200000e0000 */
[----:B------:R-:W-:Y:S01]  /*cbf0*/  IMAD.MOV.U32 R0, RZ, RZ, R41 ;  /* 0x000000ffff007224 */ /* 0x000fe200078e0029 */
[----:B------:R-:W-:Y:S01]  /*cc00*/  BSSY B0, `(.L_x_1375) ;  /* 0x000002b000007945 */ /* 0x000fe20003800000 */
[----:B------:R-:W-:Y:S01]  /*cc10*/  PRMT R94, R4, 0x7610, R94 ;  /* 0x00007610045e7816 */ /* 0x000fe2000000005e */
[----:B------:R1:W4:Y:S01]  /*cc20*/  SHFL.IDX PT, R8, R20, 0x2, 0x181f ;  /* 0x00581f0014087f89 */ /* 0x00032200000e0000 */
[----:B------:R-:W-:Y:S01]  /*cc30*/  PRMT R93, R93, 0x5410, R3 ;  /* 0x000054105d5d7816 */ /* 0x000fe20000000003 */
        /* <DEDUP_REMOVED lines=19> */
[----:B---3--:R-:W-:-:S05]  /*cd70*/  @!P1 IADD3 R4, P2, R6, R2, RZ ;  /* 0x0000000206049210 */ /* 0x008fca0007f5e0ff */
[--C-:B------:R-:W-:Y:S01]  /*cd80*/  @!P1 IMAD.X R5, R9, 0x1, R0.reuse, P2 ;  /* 0x0000000109059824 */ /* 0x100fe200010e0600 */
[----:B-1----:R-:W-:Y:S01]  /*cd90*/  @!P1 IADD3 R2, P2, R7, R2, RZ ;  /* 0x0000000207029210 */ /* 0x002fe20007f5e0ff */
[----:B------:R-:W-:Y:S01]  /*cda0*/  CS2R R58, SRZ ;  /* 0x00000000003a7805 */ /* 0x000fe2000001ff00 */
[----:B------:R-:W-:Y:S02]  /*cdb0*/  CS2R R56, SRZ ;  /* 0x0000000000387805 */ /* 0x000fe4000001ff00 */
[----:B------:R1:W5:Y:S01]  /*cdc0*/  @!P1 LD.E.128 R52, [R4.64] ;  /* 0x0000000804349980 */ /* 0x000362000c101d00 */
[----:B----4-:R-:W-:Y:S02]  /*cdd0*/  @!P1 IMAD.X R3, R8, 0x1, R0, P2 ;  /* 0x0000000108039824 */ /* 0x010fe400010e0600 */
[----:B------:R-:W-:-:S03]  /*cde0*/  @!P0 IMAD.SHL.U32 R0, R202, 0x2, RZ ;  /* 0x00000002ca008824 */ /* 0x000fc600078e00ff */
[----:B------:R2:W5:Y:S01]  /*cdf0*/  @!P1 LD.E.128 R56, [R2.64] ;  /* 0x0000000802389980 */ /* 0x000562000c101d00 */
[----:B------:R-:W-:Y:S01]  /*ce00*/  CS2R R66, SRZ ;  /* 0x0000000000427805 */ /* 0x000fe2000001ff00 */
[----:B------:R-:W-:Y:S01]  /*ce10*/  CS2R R64, SRZ ;  /* 0x0000000000407805 */ /* 0x000fe2000001ff00 */
[----:B------:R-:W-:Y:S01]  /*ce20*/  CS2R R70, SRZ ;  /* 0x0000000000467805 */ /* 0x000fe2000001ff00 */
[----:B------:R-:W-:Y:S01]  /*ce30*/  CS2R R68, SRZ ;  /* 0x0000000000447805 */ /* 0x000fe2000001ff00 */
[-C--:B-1----:R-:W-:Y:S02]  /*ce40*/  @!P0 IADD3 R4, P2, R6, R0.reuse, RZ ;  /* 0x0000000006048210 */ /* 0x082fe40007f5e0ff */
[----:B--2---:R-:W-:Y:S02]  /*ce50*/  @!P0 SHF.L.U64.HI R3, R202, 0x1, R205 ;  /* 0x00000001ca038819 */ /* 0x004fe400000102cd */
[----:B------:R-:W-:-:S03]  /*ce60*/  @!P0 IADD3 R2, P1, R7, R0, RZ ;  /* 0x0000000007028210 */ /* 0x000fc60007f3e0ff */
[--C-:B------:R-:W-:Y:S02]  /*ce70*/  @!P0 IMAD.X R5, R9, 0x1, R3.reuse, P2 ;  /* 0x0000000109058824 */ /* 0x100fe400010e0603 */
[----:B------:R-:W-:-:S03]  /*ce80*/  @!P0 IMAD.X R3, R8, 0x1, R3, P1 ;  /* 0x0000000108038824 */ /* 0x000fc600008e0603 */
[----:B------:R1:W5:Y:S04]  /*ce90*/  @!P0 LD.E.128 R64, [R4.64] ;  /* 0x0000000804408980 */ /* 0x000368000c101d00 */
[----:B------:R1:W5:Y:S02]  /*cea0*/  @!P0 LD.E.128 R68, [R2.64] ;  /* 0x0000000802448980 */ /* 0x000364000c101d00 */
.L_x_1376:
[----:B--2---:R-:W-:Y:S05]  /*ceb0*/  BSYNC B0 ;  /* 0x0000000000007941 */ /* 0x004fea0003800000 */
.L_x_1375:
[----:B-1---5:R-:W-:Y:S01]  /*cec0*/  IMAD.MOV.U32 R2, RZ, RZ, R66 ;  /* 0x000000ffff027224 */ /* 0x022fe200078e0042 */
[----:B------:R-:W-:Y:S01]  /*ced0*/  LOP3.LUT P0, RZ, R208, 0x1, RZ, 0xc0, !PT ;  /* 0x00000001d0ff7812 */ /* 0x000fe2000780c0ff */
[----:B------:R-:W-:Y:S01]  /*cee0*/  IMAD.MOV.U32 R0, RZ, RZ, R67 ;  /* 0x000000ffff007224 */ /* 0x000fe200078e0043 */
[----:B----4-:R1:W2:Y:S01]  /*cef0*/  SHFL.IDX PT, R8, R22, 0x3, 0x181f ;  /* 0x00781f0016087f89 */ /* 0x0102a200000e0000 */
[----:B------:R-:W-:Y:S01]  /*cf00*/  BSSY B0, `(.L_x_1377) ;  /* 0x000003c000007945 */ /* 0x000fe20003800000 */
[----:B------:R-:W-:Y:S01]  /*cf10*/  CS2R R84, SRZ ;  /* 0x0000000000547805 */ /* 0x000fe2000001ff00 */
[----:B------:R-:W-:Y:S01]  /*cf20*/  CS2R R74, SRZ ;  /* 0x00000000004a7805 */ /* 0x000fe2000001ff00 */
[----:B------:R-:W-:Y:S01]  /*cf30*/  PRMT R106, R0, 0x5410, R2 ;  /* 0x00005410006a7816 */ /* 0x000fe20000000002 */
[----:B------:R-:W-:Y:S01]  /*cf40*/  IMAD.MOV.U32 R2, RZ, RZ, R64 ;  /* 0x000000ffff027224 */ /* 0x000fe200078e0040 */
[----:B------:R-:W-:Y:S01]  /*cf50*/  MOV R0, R65 ;  /* 0x0000004100007202 */ /* 0x000fe20000000f00 */
[----:B------:R1:W4:Y:S01]  /*cf60*/  SHFL.IDX PT, R5, R23, 0x3, 0x181f ;  /* 0x00781f0017057f89 */ /* 0x00032200000e0000 */
[----:B------:R-:W-:Y:S01]  /*cf70*/  CS2R R72, SRZ ;  /* 0x0000000000487805 */ /* 0x000fe2000001ff00 */
[----:B------:R-:W-:Y:S01]  /*cf80*/  CS2R R82, SRZ ;  /* 0x0000000000527805 */ /* 0x000fe2000001ff00 */
[----:B------:R-:W-:Y:S01]  /*cf90*/  PRMT R105, R0, 0x5410, R2 ;  /* 0x0000541000697816 */ /* 0x000fe20000000002 */
[----:B------:R-:W-:Y:S01]  /*cfa0*/  IMAD.MOV.U32 R2, RZ, RZ, R54 ;  /* 0x000000ffff027224 */ /* 0x000fe200078e0036 */
[----:B------:R1:W3:Y:S01]  /*cfb0*/  SHFL.IDX PT, R7, R20, 0x3, 0x181f ;  /* 0x00781f0014077f89 */ /* 0x0002e200000e0000 */
[----:B------:R-:W-:Y:S01]  /*cfc0*/  IMAD.MOV.U32 R0, RZ, RZ, R55 ;  /* 0x000000ffff007224 */ /* 0x000fe200078e0037 */
[----:B------:R-:W-:Y:S01]  /*cfd0*/  CS2R R80, SRZ ;  /* 0x0000000000507805 */ /* 0x000fe2000001ff00 */
[----:B------:R-:W-:Y:S01]  /*cfe0*/  CS2R R78, SRZ ;  /* 0x00000000004e7805 */ /* 0x000fe2000001ff00 */
[----:B---3--:R1:W3:Y:S01]  /*cff0*/  SHFL.IDX PT, R6, R21, 0x3, 0x181f ;  /* 0x00781f0015067f89 */ /* 0x0082e200000e0000 */
[----:B------:R-:W-:Y:S01]  /*d000*/  CS2R R76, SRZ ;  /* 0x00000000004c7805 */ /* 0x000fe2000001ff00 */
        /* <DEDUP_REMOVED lines=43> */
.L_x_1378:
[----:B-1234-:R-:W-:Y:S05]  /*d2c0*/  BSYNC B0 ;  /* 0x0000000000007941 */ /* 0x01efea0003800000 */
.L_x_1377:
        /* <DEDUP_REMOVED lines=40> */
[----:B------:R-:W-:Y:S02]  /*d550*/  SHF.R.U64 R12, R12, 0x10, R13 ;  /* 0x000000100c0c7819 */ /* 0x000fe4000000120d */
[----:B------:R-:W-:Y:S02]  /*d560*/  SHF.R.U64 R3, R16, 0x10, R17 ;  /* 0x0000001010037819 */ /* 0x000fe40000001211 */
[----:B------:R-:W-:Y:S02]  /*d570*/  LEA.HI R2, R2, R225, RZ, 0x1d ;  /* 0x000000e102027211 */ /* 0x000fe400078fe8ff */
[----:B------:R-:W-:Y:S02]  /*d580*/  SHF.R.U64 R20, R14, 0x10, R15 ;  /* 0x000000100e147819 */ /* 0x000fe4000000120f */
[----:B------:R-:W-:-:S02]  /*d590*/  SHF.R.S32.HI R0, RZ, 0x1f, R2 ;  /* 0x0000001fff007819 */ /* 0x000fc40000011402 */
[----:B------:R-:W-:Y:S02]  /*d5a0*/  PRMT R14, R33, 0x5432, R12 ;  /* 0x00005432210e7816 */ /* 0x000fe4000000000c */
[----:B------:R-:W-:Y:S01]  /*d5b0*/  LEA.HI R0, R0, R2, RZ, 0x3 ;  /* 0x0000000200007211 */ /* 0x000fe200078f18ff */
[----:B------:R-:W-:Y:S01]  /*d5c0*/  IMAD.SHL.U32 R2, R2, 0x8, RZ ;  /* 0x0000000802027824 */ /* 0x000fe200078e00ff */
[----:B------:R-:W-:Y:S02]  /*d5d0*/  PRMT R12, R32, 0x5432, R3 ;  /* 0x00005432200c7816 */ /* 0x000fe40000000003 */
[----:B------:R-:W-:Y:S01]  /*d5e0*/  SHF.R.U64 R16, R18, 0x10, R19 ;  /* 0x0000001012107819 */ /* 0x000fe20000001213 */
[----:B------:R-:W-:Y:S01]  /*d5f0*/  IMAD.SHL.U32 R0, R0, 0x400, RZ ;  /* 0x0000040000007824 */ /* 0x000fe200078e00ff */
[----:B------:R-:W-:Y:S01]  /*d600*/  LOP3.LUT R2, R223, 0x38, R2, 0xf8, !PT ;  /* 0x00000038df027812 */ /* 0x000fe200078ef802 */
[----:B------:R-:W-:Y:S01]  /*d610*/  IMAD.U32 R21, R12, 0x10000, RZ ;  /* 0x000100000c157824 */ /* 0x000fe200078e00ff */
[----:B------:R-:W-:Y:S01]  /*d620*/  PRMT R16, R61, 0x5432, R16 ;  /* 0x000054323d107816 */ /* 0x000fe20000000010 */
[----:B------:R-:W-:Y:S01]  /*d630*/  IMAD.U32 R18, R14, 0x10000, RZ ;  /* 0x000100000e127824 */ /* 0x000fe200078e00ff */
[----:B------:R-:W-:-:S02]  /*d640*/  LOP3.LUT R2, R2, R120, RZ, 0x3c, !PT ;  /* 0x0000007802027212 */ /* 0x000fc400078e3cff */
[----:B------:R-:W-:-:S04]  /*d650*/  LOP3.LUT R0, R0, 0x7fffe000, RZ, 0xc0, !PT ;  /* 0x7fffe00000007812 */ /* 0x000fc800078ec0ff */
[----:B------:R-:W-:Y:S02]  /*d660*/  IADD3 R0, R2, R0, R227 ;  /* 0x0000000002007210 */ /* 0x000fe40007ffe0e3 */
[----:B------:R-:W-:Y:S02]  /*d670*/  SHF.R.U32.HI R2, RZ, 0x10, R15 ;  /* 0x00000010ff027819 */ /* 0x000fe4000001160f */
[----:B------:R-:W-:Y:S01]  /*d680*/  SHF.R.U32.HI R15, RZ, 0x10, R19 ;  /* 0x00000010ff0f7819 */ /* 0x000fe20000011613 */
[----:B------:R-:W-:Y:S01]  /*d690*/  IMAD.SHL.U32 R22, R0, 0x2, RZ ;  /* 0x0000000200167824 */ /* 0x000fe200078e00ff */
[----:B------:R-:W-:Y:S02]  /*d6a0*/  SHF.R.U32.HI R0, RZ, 0x10, R13 ;  /* 0x00000010ff007819 */ /* 0x000fe4000001160d */
[----:B------:R-:W-:Y:S02]  /*d6b0*/  SHF.R.U32.HI R13, RZ, 0x10, R17 ;  /* 0x00000010ff0d7819 */ /* 0x000fe40000011611 */
[----:B------:R-:W2:Y:S01]  /*d6c0*/  LDS.128 R4, [R22+0x10080] ;  /* 0x0100800016047984 */ /* 0x000ea20000000c00 */
[----:B------:R-:W-:-:S02]  /*d6d0*/  PRMT R17, R33, 0x5410, R0 ;  /* 0x0000541021117816 */ /* 0x000fc40000000000 */
[C---:B------:R-:W-:Y:S02]  /*d6e0*/  PRMT R19, R34.reuse, 0x5432, R20 ;  /* 0x0000543222137816 */ /* 0x040fe40000000014 */
[----:B------:R-:W-:Y:S01]  /*d6f0*/  PRMT R20, R34, 0x5410, R2 ;  /* 0x0000541022147816 */ /* 0x000fe20000000002 */
[----:B-1----:R-:W-:Y:S01]  /*d700*/  IMAD.U32 R2, R8, 0x10000, RZ ;  /* 0x0001000008027824 */ /* 0x002fe200078e00ff */
[----:B------:R-:W-:-:S04]  /*d710*/  PRMT R13, R32, 0x5410, R13 ;  /* 0x00005410200d7816 */ /* 0x000fc8000000000d */
        /* <DEDUP_REMOVED lines=72> */
.L_x_1382:
[----:B------:R-:W-:Y:S05]  /*dba0*/  BSYNC B0 ;  /* 0x0000000000007941 */ /* 0x000fea0003800000 */
.L_x_1381:
        /* <DEDUP_REMOVED lines=8> */
[----:B------:R-:W-:Y:S02]  /*dc30*/  SHF.R.U32.HI R15, RZ, 0x10, R29 ;  /* 0x00000010ff0f7819 */ /* 0x000fe4000001161d */
[C---:B------:R-:W-:Y:S02]  /*dc40*/  PRMT R12, R63.reuse, 0x5432, R13 ;  /* 0x000054323f0c7816 */ /* 0x040fe4000000000d */
[----:B------:R-:W-:Y:S02]  /*dc50*/  PRMT R13, R63, 0x5410, R15 ;  /* 0x000054103f0d7816 */ /* 0x000fe4000000000f */
[--C-:B------:R-:W-:Y:S01]  /*dc60*/  SHF.R.U32.HI R18, RZ, 0x10, R31.reuse ;  /* 0x00000010ff127819 */ /* 0x100fe2000001161f */
[----:B------:R-:W-:Y:S01]  /*dc70*/  IMAD.U32 R15, R12, 0x10000, RZ ;  /* 0x000100000c0f7824 */ /* 0x000fe200078e00ff */
[----:B------:R-:W-:Y:S01]  /*dc80*/  SHF.R.U64 R16, R30, 0x10, R31 ;  /* 0x000000101e107819 */ /* 0x000fe2000000121f */
[----:B-1----:R-:W-:Y:S01]  /*dc90*/  IMAD.U32 R22, R13, 0x10000, RZ ;  /* 0x000100000d167824 */ /* 0x002fe200078e00ff */
[----:B------:R-:W-:-:S02]  /*dca0*/  PRMT R18, R90, 0x5410, R18 ;  /* 0x000054105a127816 */ /* 0x000fc40000000012 */
        /* <DEDUP_REMOVED lines=91> */
.L_x_1380:
[----:B------:R-:W-:Y:S05]  /*e260*/  BSYNC B1 ;  /* 0x0000000000017941 */ /* 0x000fea0003800000 */
.L_x_1379:
        /* <DEDUP_REMOVED lines=18> */
[----:B------:R-:W-:Y:S02]  /*e390*/  SHF.R.U64 R3, R38, 0x10, R39 ;  /* 0x0000001026037819 */ /* 0x000fe40000001227 */
[----:B------:R-:W-:-:S02]  /*e3a0*/  LEA.HI R2, R2, R225, RZ, 0x1d ;  /* 0x000000e102027211 */ /* 0x000fc400078fe8ff */
[----:B------:R-:W-:Y:S02]  /*e3b0*/  PRMT R13, R91, 0x5410, R13 ;  /* 0x000054105b0d7816 */ /* 0x000fe4000000000d */
[----:B------:R-:W-:Y:S02]  /*e3c0*/  SHF.R.S32.HI R0, RZ, 0x1f, R2 ;  /* 0x0000001fff007819 */ /* 0x000fe40000011402 */
[----:B------:R-:W-:Y:S01]  /*e3d0*/  PRMT R17, R93, 0x5410, R3 ;  /* 0x000054105d117816 */ /* 0x000fe20000000003 */
[----:B------:R-:W-:Y:S01]  /*e3e0*/  IMAD.U32 R19, R13, 0x10000, RZ ;  /* 0x000100000d137824 */ /* 0x000fe200078e00ff */
[----:B------:R-:W-:Y:S01]  /*e3f0*/  LEA.HI R0, R0, R2, RZ, 0x3 ;  /* 0x0000000200007211 */ /* 0x000fe200078f18ff */
[----:B------:R-:W-:Y:S01]  /*e400*/  IMAD.SHL.U32 R2, R2, 0x8, RZ ;  /* 0x0000000802027824 */ /* 0x000fe200078e00ff */
[----:B------:R-:W-:Y:S02]  /*e410*/  SHF.R.U32.HI R12, RZ, 0x10, R39 ;  /* 0x00000010ff0c7819 */ /* 0x000fe40000011627 */
[----:B------:R-:W-:Y:S01]  /*e420*/  SHF.R.U32.HI R16, RZ, 0x10, R41 ;  /* 0x00000010ff107819 */ /* 0x000fe20000011629 */
[----:B------:R-:W-:Y:S01]  /*e430*/  IMAD.SHL.U32 R0, R0, 0x400, RZ ;  /* 0x0000040000007824 */ /* 0x000fe200078e00ff */
[----:B------:R-:W-:-:S02]  /*e440*/  LOP3.LUT R2, R30, 0x38, R2, 0xf8, !PT ;  /* 0x000000381e027812 */ /* 0x000fc400078ef802 */
[--C-:B------:R-:W-:Y:S02]  /*e450*/  SHF.R.U64 R18, R42, 0x10, R43.reuse ;  /* 0x000000102a127819 */ /* 0x100fe4000000122b */
[----:B------:R-:W-:Y:S02]  /*e460*/  LOP3.LUT R2, R2, R29, RZ, 0x3c, !PT ;  /* 0x0000001d02027212 */ /* 0x000fe400078e3cff */
[----:B------:R-:W-:Y:S02]  /*e470*/  LOP3.LUT R0, R0, 0x7fffe000, RZ, 0xc0, !PT ;  /* 0x7fffe00000007812 */ /* 0x000fe400078ec0ff */
[----:B------:R-:W-:Y:S02]  /*e480*/  SHF.R.U32.HI R20, RZ, 0x10, R43 ;  /* 0x00000010ff147819 */ /* 0x000fe4000001162b */
[----:B-----5:R-:W-:Y:S02]  /*e490*/  IADD3 R0, R2, R0, R28 ;  /* 0x0000000002007210 */ /* 0x020fe40007ffe01c */
[----:B------:R-:W-:-:S03]  /*e4a0*/  SHF.R.U32.HI R2, RZ, 0x10, R37 ;  /* 0x00000010ff027819 */ /* 0x000fc60000011625 */
[----:B-1----:R-:W-:Y:S01]  /*e4b0*/  IMAD.SHL.U32 R22, R0, 0x2, RZ ;  /* 0x0000000200167824 */ /* 0x002fe200078e00ff */
[----:B------:R-:W-:Y:S02]  /*e4c0*/  SHF.R.U64 R0, R36, 0x10, R37 ;  /* 0x0000001024007819 */ /* 0x000fe40000001225 */
[----:B------:R-:W-:Y:S02]  /*e4d0*/  PRMT R15, R91, 0x5432, R2 ;  /* 0x000054325b0f7816 */ /* 0x000fe40000000002 */
[----:B------:R-:W1:Y:S01]  /*e4e0*/  LDS.128 R4, [R22+0x10080] ;  /* 0x0100800016047984 */ /* 0x000e620000000c00 */
[----:B------:R-:W-:-:S05]  /*e4f0*/  PRMT R14, R92, 0x5410, R0 ;  /* 0x000054105c0e7816 */ /* 0x000fca0000000000 */
[C---:B------:R-:W-:Y:S01]  /*e500*/  IMAD.U32 R21, R14.reuse, 0x10000, RZ ;  /* 0x000100000e157824 */ /* 0x040fe200078e00ff */
[----:B------:R-:W-:Y:S02]  /*e510*/  LOP3.LUT R14, R14, 0xffff0000, RZ, 0xc0, !PT ;  /* 0xffff00000e0e7812 */ /* 0x000fe400078ec0ff */
[----:B-1----:R-:W-:-:S05]  /*e520*/  SHF.L.U32 R0, R4, 0x10, RZ ;  /* 0x0000001004007819 */ /* 0x002fca00000006ff */
[C---:B------:R-:W-:Y:S02]  /*e530*/  FMUL.FTZ R3, R0.reuse, R19 ;  /* 0x0000001300037220 */ /* 0x040fe40000410000 */
[----:B------:R-:W-:Y:S01]  /*e540*/  FMUL.FTZ R0, R0, R21 ;  /* 0x0000001500007220 */ /* 0x000fe20000410000 */
[----:B---3--:R-:W1:Y:S02]  /*e550*/  LDS.128 R8, [R31] ;  /* 0x000000001f087984 */ /* 0x008e640000000c00 */
[C---:B-1----:R-:W-:Y:S01]  /*e560*/  IMAD.U32 R2, R8.reuse, 0x10000, RZ ;  /* 0x0001000008027824 */ /* 0x042fe200078e00ff */
[----:B------:R-:W-:-:S03]  /*e570*/  LOP3.LUT R8, R8, 0xffff0000, RZ, 0xc0, !PT ;  /* 0xffff000008087812 */ /* 0x000fc600078ec0ff */
[----:B------:R-:W-:Y:S01]  /*e580*/  FFMA.FTZ R26, R2, R19, R0 ;  /* 0x00000013021a7223 */ /* 0x000fe20000010000 */
[----:B------:R-:W-:Y:S01]  /*e590*/  PRMT R19, R94, 0x5432, R12 ;  /* 0x000054325e137816 */ /* 0x000fe2000000000c */
[----:B------:R-:W-:Y:S01]  /*e5a0*/  FFMA.FTZ R27, R2, R21, -R3 ;  /* 0x00000015021b7223 */ /* 0x000fe20000010803 */
[----:B------:R-:W-:Y:S01]  /*e5b0*/  PRMT R12, R92, 0x5432, R16 ;  /* 0x000054325c0c7816 */ /* 0x000fe20000000010 */
[----:B------:R-:W-:Y:S01]  /*e5c0*/  IMAD.U32 R21, R15, 0x10000, RZ ;  /* 0x000100000f157824 */ /* 0x000fe200078e00ff */
[----:B------:R-:W-:Y:S01]  /*e5d0*/  PRMT R16, R94, 0x5410, R18 ;  /* 0x000054105e107816 */ /* 0x000fe20000000012 */
[----:B------:R-:W-:Y:S01]  /*e5e0*/  IMAD.U32 R2, R9, 0x10000, RZ ;  /* 0x0001000009027824 */ /* 0x000fe200078e00ff */
[----:B------:R-:W-:Y:S01]  /*e5f0*/  PRMT R18, R93, 0x5432, R20 ;  /* 0x000054325d127816 */ /* 0x000fe20000000014 */
[----:B------:R-:W-:Y:S01]  /*e600*/  IMAD.U32 R20, R12, 0x10000, RZ ;  /* 0x000100000c147824 */ /* 0x000fe200078e00ff */
[----:B------:R-:W-:-:S05]  /*e610*/  SHF.L.U32 R0, R5, 0x10, RZ ;  /* 0x0000001005007819 */ /* 0x000fca00000006ff */
[CC--:B------:R-:W-:Y:S02]  /*e620*/  FMUL.FTZ R3, R0.reuse, R20.reuse ;  /* 0x0000001400037220 */ /* 0x0c0fe40000410000 */
[-C--:B------:R-:W-:Y:S02]  /*e630*/  FMUL.FTZ R0, R0, R21.reuse ;  /* 0x0000001500007220 */ /* 0x080fe40000410000 */
[C---:B------:R-:W-:Y:S02]  /*e640*/  FFMA.FTZ R25, R2.reuse, R21, -R3 ;  /* 0x0000001502197223 */ /* 0x040fe40000010803 */
[----:B------:R-:W-:Y:S01]  /*e650*/  FFMA.FTZ R23, R2, R20, R0 ;  /* 0x0000001402177223 */ /* 0x000fe20000010000 */
[----:B------:R-:W-:Y:S01]  /*e660*/  SHF.L.U32 R0, R7, 0x10, RZ ;  /* 0x0000001007007819 */ /* 0x000fe200000006ff */
[----:B------:R-:W-:Y:S02]  /*e670*/  IMAD.U32 R21, R18, 0x10000, RZ ;  /* 0x0001000012157824 */ /* 0x000fe400078e00ff */
[----:B------:R-:W-:-:S02]  /*e680*/  IMAD.U32 R20, R19, 0x10000, RZ ;  /* 0x0001000013147824 */ /* 0x000fc400078e00ff */
[----:B------:R-:W-:Y:S02]  /*e690*/  IMAD.U32 R2, R11, 0x10000, RZ ;  /* 0x000100000b027824 */ /* 0x000fe400078e00ff */
[CC--:B------:R-:W-:Y:S02]  /*e6a0*/  FMUL.FTZ R3, R0.reuse, R21.reuse ;  /* 0x0000001500037220 */ /* 0x0c0fe40000410000 */
[-C--:B------:R-:W-:Y:S02]  /*e6b0*/  FMUL.FTZ R0, R0, R20.reuse ;  /* 0x0000001400007220 */ /* 0x080fe40000410000 */
[C---:B------:R-:W-:Y:S01]  /*e6c0*/  FFMA.FTZ R24, R2.reuse, R20, -R3 ;  /* 0x0000001402187223 */ /* 0x040fe20000010803 */
        /* <DEDUP_REMOVED lines=8> */
[C---:B------:R-:W-:Y:S01]  /*e750*/  FFMA.FTZ R20, R8.reuse, R14, -R4 ;  /* 0x0000000e08147223 */ /* 0x040fe20000010804 */
[----:B------:R-:W-:Y:S01]  /*e760*/  LOP3.LUT R4, R15, 0xffff0000, RZ, 0xc0, !PT ;  /* 0xffff00000f047812 */ /* 0x000fe200078ec0ff */
[----:B------:R-:W-:Y:S02]  /*e770*/  FFMA.FTZ R14, R8, R9, R2 ;  /* 0x00000009080e7223 */ /* 0x000fe40000010002 */
[----:B------:R-:W-:-:S02]  /*e780*/  FMUL.FTZ R2, R0, R5 ;  /* 0x0000000500027220 */ /* 0x000fc40000410000 */
        /* <DEDUP_REMOVED lines=20> */
[----:B------:R-:W-:Y:S01]  /*e8d0*/  F2FP.BF16.PACK_AB R8, R20, R27 ;  /* 0x0000001b1408723e */ /* 0x000fe200000010ff */
[----:B------:R-:W-:Y:S01]  /*e8e0*/  FFMA.FTZ R6, R2, R4, R0 ;  /* 0x0000000402067223 */ /* 0x000fe20000010000 */
[----:B------:R-:W-:Y:S02]  /*e8f0*/  LOP3.LUT R2, R7, 0xffff0000, RZ, 0xc0, !PT ;  /* 0xffff000007027812 */ /* 0x000fe400078ec0ff */
        /* <DEDUP_REMOVED lines=9> */
[----:B------:R-:W-:-:S03]  /*e990*/  FFMA.FTZ R2, R0, R7, R2 ;  /* 0x0000000700027223 */ /* 0x000fc60000010002 */
[----:B------:R-:W-:Y:S02]  /*e9a0*/  F2FP.BF16.PACK_AB R11, R3, R24 ;  /* 0x00000018030b723e */ /* 0x000fe400000010ff */
[----:B------:R-:W-:-:S03]  /*e9b0*/  F2FP.BF16.PACK_AB R7, R2, R21 ;  /* 0x000000150207723e */ /* 0x000fc600000010ff */
[----:B------:R1:W-:Y:S04]  /*e9c0*/  STS.128 [R31], R8 ;  /* 0x000000081f007388 */ /* 0x0003e80000000c00 */
[----:B------:R1:W-:Y:S02]  /*e9d0*/  STS.128 [R22+0x10080], R4 ;  /* 0x0100800416007388 */ /* 0x0003e40000000c00 */
.L_x_1386:
[----:B------:R-:W-:Y:S05]  /*e9e0*/  BSYNC B0 ;  /* 0x0000000000007941 */ /* 0x000fea0003800000 */
.L_x_1385:
[----:B------:R-:W-:-:S13]  /*e9f0*/  ISETP.GE.AND P0, PT, R138, c[0x0][0x27c], PT ;  /* 0x00009f008a007a0c */ /* 0x000fda0003f06270 */
[----:B------:R-:W-:Y:S05]  /*ea00*/  @P0 BRA `(.L_x_1384) ;  /* 0x0000069000000947 */ /* 0x000fea0003800000 */
[----:B------:R-:W3:Y:S04]  /*ea10*/  LDL R2, [R1+0xc] ;  /* 0x00000c0001027983 */ /* 0x000ee80000100800 */
[----:B------:R-:W4:Y:S01]  /*ea20*/  LDL R26, [R1+0x24] ;  /* 0x00002400011a7983 */ /* 0x000f220000100800 */
[----:B------:R-:W-:Y:S01]  /*ea30*/  IMAD.MOV.U32 R0, RZ, RZ, c[0x0][0x27c] ;  /* 0x00009f00ff007624 */ /* 0x000fe200078e00ff */
[----:B------:R-:W-:Y:S02]  /*ea40*/  SHF.R.U32.HI R15, RZ, 0x10, R45 ;  /* 0x00000010ff0f7819 */ /* 0x000fe4000001162d */
[----:B------:R-:W-:-:S04]  /*ea50*/  SHF.R.U32.HI R14, RZ, 0x10, R49 ;  /* 0x00000010ff0e7819 */ /* 0x000fc80000011631 */
[----:B------:R-:W-:Y:S02]  /*ea60*/  PRMT R14, R96, 0x5432, R14 ;  /* 0x00005432600e7816 */ /* 0x000fe4000000000e */
[----:B---3--:R-:W-:-:S04]  /*ea70*/  LEA.HI R0, R0, R2, RZ, 0x1d ;  /* 0x0000000200007211 */ /* 0x008fc800078fe8ff */
[----:B------:R-:W-:Y:S01]  /*ea80*/  SHF.R.S32.HI R2, RZ, 0x1f, R0 ;  /* 0x0000001fff027819 */ /* 0x000fe20000011400 */
[----:B------:R-:W-:Y:S01]  /*ea90*/  IMAD.SHL.U32 R3, R0, 0x8, RZ ;  /* 0x0000000800037824 */ /* 0x000fe200078e00ff */
[----:B-1--4-:R-:W1:Y:S02]  /*eaa0*/  LDS.128 R8, [R26] ;  /* 0x000000001a087984 */ /* 0x012e640000000c00 */
        /* <DEDUP_REMOVED lines=23> */
[C---:B------:R-:W-:Y:S01]  /*ec20*/  IMAD.U32 R16, R13.reuse, 0x10000, RZ ;  /* 0x000100000d107824 */ /* 0x040fe200078e00ff */
[----:B------:R-:W-:Y:S01]  /*ec30*/  LOP3.LUT R13, R13, 0xffff0000, RZ, 0xc0, !PT ;  /* 0xffff00000d0d7812 */ /* 0x000fe200078ec0ff */
[----:B------:R-:W-:-:S02]  /*ec40*/  IMAD.U32 R2, R9, 0x10000, RZ ;  /* 0x0001000009027824 */ /* 0x000fc400078e00ff */
[CC--:B------:R-:W-:Y:S02]  /*ec50*/  FMUL.FTZ R15, R0.reuse, R16.reuse ;  /* 0x00000010000f7220 */ /* 0x0c0fe40000410000 */
[-C--:B------:R-:W-:Y:S02]  /*ec60*/  FMUL.FTZ R0, R0, R17.reuse ;  /* 0x0000001100007220 */ /* 0x080fe40000410000 */
[C---:B------:R-:W-:Y:S02]  /*ec70*/  FFMA.FTZ R23, R2.reuse, R17, -R15 ;  /* 0x0000001102177223 */ /* 0x040fe4000001080f */
[----:B------:R-:W-:Y:S01]  /*ec80*/  FFMA.FTZ R22, R2, R16, R0 ;  /* 0x0000001002167223 */ /* 0x000fe20000010000 */
[----:B------:R-:W-:Y:S02]  /*ec90*/  SHF.R.U32.HI R2, RZ, 0x10, R47 ;  /* 0x00000010ff027819 */ /* 0x000fe4000001162f */
[----:B------:R-:W-:Y:S02]  /*eca0*/  SHF.R.U32.HI R0, RZ, 0x10, R51 ;  /* 0x00000010ff007819 */ /* 0x000fe40000011633 */
[----:B------:R-:W-:Y:S01]  /*ecb0*/  PRMT R16, R97, 0x5410, R2 ;  /* 0x0000541061107816 */ /* 0x000fe20000000002 */
[----:B------:R-:W-:Y:S01]  /*ecc0*/  IMAD.U32 R2, R11, 0x10000, RZ ;  /* 0x000100000b027824 */ /* 0x000fe200078e00ff */
[----:B------:R-:W-:-:S02]  /*ecd0*/  PRMT R17, R97, 0x5432, R0 ;  /* 0x0000543261117816 */ /* 0x000fc40000000000 */
[----:B------:R-:W-:Y:S01]  /*ece0*/  SHF.L.U32 R0, R7, 0x10, RZ ;  /* 0x0000001007007819 */ /* 0x000fe200000006ff */
[----:B------:R-:W-:Y:S02]  /*ecf0*/  IMAD.U32 R18, R16, 0x10000, RZ ;  /* 0x0001000010127824 */ /* 0x000fe400078e00ff */
[----:B------:R-:W-:Y:S02]  /*ed00*/  IMAD.U32 R19, R17, 0x10000, RZ ;  /* 0x0001000011137824 */ /* 0x000fe400078e00ff */
[CC--:B------:R-:W-:Y:S02]  /*ed10*/  FMUL.FTZ R15, R0.reuse, R18.reuse ;  /* 0x00000012000f7220 */ /* 0x0c0fe40000410000 */
[-C--:B------:R-:W-:Y:S02]  /*ed20*/  FMUL.FTZ R0, R0, R19.reuse ;  /* 0x0000001300007220 */ /* 0x080fe40000410000 */
[----:B------:R-:W-:Y:S01]  /*ed30*/  FFMA.FTZ R21, R2, R19, -R15 ;  /* 0x0000001302157223 */ /* 0x000fe2000001080f */
[----:B------:R-:W-:Y:S01]  /*ed40*/  LOP3.LUT R15, R12, 0xffff0000, RZ, 0xc0, !PT ;  /* 0xffff00000c0f7812 */ /* 0x000fe200078ec0ff */
[----:B------:R-:W-:Y:S01]  /*ed50*/  FFMA.FTZ R19, R2, R18, R0 ;  /* 0x0000001202137223 */ /* 0x000fe20000010000 */
[----:B------:R-:W-:-:S02]  /*ed60*/  LOP3.LUT R12, R3, 0xffff0000, RZ, 0xc0, !PT ;  /* 0xffff0000030c7812 */ /* 0x000fc400078ec0ff */
[----:B------:R-:W-:Y:S02]  /*ed70*/  LOP3.LUT R0, R4, 0xffff0000, RZ, 0xc0, !PT ;  /* 0xffff000004007812 */ /* 0x000fe400078ec0ff */
[----:B------:R-:W-:Y:S02]  /*ed80*/  LOP3.LUT R2, R8, 0xffff0000, RZ, 0xc0, !PT ;  /* 0xffff000008027812 */ /* 0x000fe400078ec0ff */
[----:B------:R-:W-:Y:S01]  /*ed90*/  SHF.R.U64 R8, R46, 0x10, R47 ;  /* 0x000000102e087819 */ /* 0x000fe2000000122f */
[-C--:B------:R-:W-:Y:S01]  /*eda0*/  FMUL.FTZ R3, R0, R12.reuse ;  /* 0x0000000c00037220 */ /* 0x080fe20000410000 */
[----:B------:R-:W-:Y:S01]  /*edb0*/  SHF.R.U64 R4, R50, 0x10, R51 ;  /* 0x0000001032047819 */ /* 0x000fe20000001233 */
[-C--:B------:R-:W-:Y:S02]  /*edc0*/  FMUL.FTZ R0, R0, R15.reuse ;  /* 0x0000000f00007220 */ /* 0x080fe40000410000 */
[C---:B------:R-:W-:Y:S02]  /*edd0*/  FFMA.FTZ R18, R2.reuse, R15, -R3 ;  /* 0x0000000f02127223 */ /* 0x040fe40000010803 */
[----:B------:R-:W-:Y:S01]  /*ede0*/  FFMA.FTZ R15, R2, R12, R0 ;  /* 0x0000000c020f7223 */ /* 0x000fe20000010000 */
[----:B------:R-:W-:-:S02]  /*edf0*/  LOP3.LUT R2, R5, 0xffff0000, RZ, 0xc0, !PT ;  /* 0xffff000005027812 */ /* 0x000fc400078ec0ff */
[----:B------:R-:W-:Y:S02]  /*ee00*/  LOP3.LUT R5, R14, 0xffff0000, RZ, 0xc0, !PT ;  /* 0xffff00000e057812 */ /* 0x000fe400078ec0ff */
[----:B------:R-:W-:Y:S01]  /*ee10*/  LOP3.LUT R0, R9, 0xffff0000, RZ, 0xc0, !PT ;  /* 0xffff000009007812 */ /* 0x000fe200078ec0ff */
[C---:B------:R-:W-:Y:S02]  /*ee20*/  FMUL.FTZ R3, R2.reuse, R13 ;  /* 0x0000000d02037220 */ /* 0x040fe40000410000 */
[-C--:B------:R-:W-:Y:S02]  /*ee30*/  FMUL.FTZ R2, R2, R5.reuse ;  /* 0x0000000502027220 */ /* 0x080fe40000410000 */
[----:B------:R-:W-:Y:S01]  /*ee40*/  FFMA.FTZ R9, R0, R5, -R3 ;  /* 0x0000000500097223 */ /* 0x000fe20000010803 */
[----:B------:R-:W-:Y:S01]  /*ee50*/  SHF.L.U32 R3, R6, 0x10, RZ ;  /* 0x0000001006037819 */ /* 0x000fe200000006ff */
[----:B------:R-:W-:Y:S01]  /*ee60*/  FFMA.FTZ R14, R0, R13, R2 ;  /* 0x0000000d000e7223 */ /* 0x000fe20000010002 */
[----:B------:R-:W-:-:S02]  /*ee70*/  PRMT R0, R98, 0x5410, R8 ;  /* 0x0000541062007816 */ /* 0x000fc40000000008 */
[----:B------:R-:W-:Y:S01]  /*ee80*/  PRMT R2, R98, 0x5432, R4 ;  /* 0x0000543262027816 */ /* 0x000fe20000000004 */
[----:B------:R-:W-:Y:S01]  /*ee90*/  IMAD.U32 R4, R10, 0x10000, RZ ;  /* 0x000100000a047824 */ /* 0x000fe200078e00ff */
[----:B------:R-:W-:Y:S01]  /*eea0*/  F2FP.BF16.PACK_AB R9, R9, R23 ;  /* 0x000000170909723e */ /* 0x000fe200000010ff */
[----:B------:R-:W-:Y:S02]  /*eeb0*/  IMAD.U32 R12, R0, 0x10000, RZ ;  /* 0x00010000000c7824 */ /* 0x000fe400078e00ff */
[----:B------:R-:W-:Y:S02]  /*eec0*/  IMAD.U32 R8, R2, 0x10000, RZ ;  /* 0x0001000002087824 */ /* 0x000fe400078e00ff */
[C---:B------:R-:W-:Y:S02]  /*eed0*/  FMUL.FTZ R5, R3.reuse, R12 ;  /* 0x0000000c03057220 */ /* 0x040fe40000410000 */
[-C--:B------:R-:W-:Y:S02]  /*eee0*/  FMUL.FTZ R3, R3, R8.reuse ;  /* 0x0000000803037220 */ /* 0x080fe40000410000 */
[----:B------:R-:W-:Y:S01]  /*eef0*/  FFMA.FTZ R13, R4, R8, -R5 ;  /* 0x00000008040d7223 */ /* 0x000fe20000010805 */
[----:B------:R-:W-:Y:S01]  /*ef00*/  LOP3.LUT R5, R2, 0xffff0000, RZ, 0xc0, !PT ;  /* 0xffff000002057812 */ /* 0x000fe200078ec0ff */
[----:B------:R-:W-:Y:S01]  /*ef10*/  FFMA.FTZ R12, R4, R12, R3 ;  /* 0x0000000c040c7223 */ /* 0x000fe20000010003 */
[----:B------:R-:W-:-:S02]  /*ef20*/  LOP3.LUT R4, R0, 0xffff0000, RZ, 0xc0, !PT ;  /* 0xffff000000047812 */ /* 0x000fc400078ec0ff */
[----:B------:R-:W-:Y:S02]  /*ef30*/  LOP3.LUT R0, R6, 0xffff0000, RZ, 0xc0, !PT ;  /* 0xffff000006007812 */ /* 0x000fe400078ec0ff */
[----:B------:R-:W-:Y:S02]  /*ef40*/  LOP3.LUT R2, R10, 0xffff0000, RZ, 0xc0, !PT ;  /* 0xffff00000a027812 */ /* 0x000fe400078ec0ff */
[----:B------:R-:W-:Y:S01]  /*ef50*/  F2FP.BF16.PACK_AB R8, R18, R25 ;  /* 0x000000191208723e */ /* 0x000fe200000010ff */
[CC--:B------:R-:W-:Y:S02]  /*ef60*/  FMUL.FTZ R3, R0.reuse, R4.reuse ;  /* 0x0000000400037220 */ /* 0x0c0fe40000410000 */
[-C--:B------:R-:W-:Y:S02]  /*ef70*/  FMUL.FTZ R0, R0, R5.reuse ;  /* 0x0000000500007220 */ /* 0x080fe40000410000 */
[----:B------:R-:W-:Y:S01]  /*ef80*/  FFMA.FTZ R10, R2, R5, -R3 ;  /* 0x00000005020a7223 */ /* 0x000fe20000010803 */
[----:B------:R-:W-:Y:S01]  /*ef90*/  LOP3.LUT R5, R16, 0xffff0000, RZ, 0xc0, !PT ;  /* 0xffff000010057812 */ /* 0x000fe200078ec0ff */
[----:B------:R-:W-:Y:S01]  /*efa0*/  FFMA.FTZ R6, R2, R4, R0 ;  /* 0x0000000402067223 */ /* 0x000fe20000010000 */
[----:B------:R-:W-:-:S02]  /*efb0*/  LOP3.LUT R2, R7, 0xffff0000, RZ, 0xc0, !PT ;  /* 0xffff000007027812 */ /* 0x000fc400078ec0ff */
[----:B------:R-:W-:Y:S02]  /*efc0*/  LOP3.LUT R4, R17, 0xffff0000, RZ, 0xc0, !PT ;  /* 0xffff000011047812 */ /* 0x000fe400078ec0ff */
[----:B------:R-:W-:Y:S01]  /*efd0*/  LOP3.LUT R0, R11, 0xffff0000, RZ, 0xc0, !PT ;  /* 0xffff00000b007812 */ /* 0x000fe200078ec0ff */
[----:B------:R-:W-:Y:S01]  /*efe0*/  FMUL.FTZ R3, R2, R5 ;  /* 0x0000000502037220 */ /* 0x000fe20000410000 */
[----:B------:R-:W-:Y:S01]  /*eff0*/  F2FP.BF16.PACK_AB R10, R10, R13 ;  /* 0x0000000d0a0a723e */ /* 0x000fe200000010ff */
[----:B------:R-:W-:Y:S01]  /*f000*/  FMUL.FTZ R2, R2, R4 ;  /* 0x0000000402027220 */ /* 0x000fe20000410000 */
[----:B------:R-:W-:Y:S01]  /*f010*/  F2FP.BF16.PACK_AB R6, R6, R12 ;  /* 0x0000000c0606723e */ /* 0x000fe200000010ff */
[C---:B------:R-:W-:Y:S01]  /*f020*/  FFMA.FTZ R3, R0.reuse, R4, -R3 ;  /* 0x0000000400037223 */ /* 0x040fe20000010803 */
[----:B------:R-:W-:Y:S01]  /*f030*/  F2FP.BF16.PACK_AB R4, R15, R24 ;  /* 0x000000180f04723e */ /* 0x000fe200000010ff */
[----:B------:R-:W-:Y:S01]  /*f040*/  FFMA.FTZ R2, R0, R5, R2 ;  /* 0x0000000500027223 */ /* 0x000fe20000010002 */
[----:B------:R-:W-:-:S02]  /*f050*/  F2FP.BF16.PACK_AB R5, R14, R22 ;  /* 0x000000160e05723e */ /* 0x000fc400000010ff */
[----:B------:R-:W-:Y:S02]  /*f060*/  F2FP.BF16.PACK_AB R11, R3, R21 ;  /* 0x00000015030b723e */ /* 0x000fe400000010ff */
[----:B------:R-:W-:-:S03]  /*f070*/  F2FP.BF16.PACK_AB R7, R2, R19 ;  /* 0x000000130207723e */ /* 0x000fc600000010ff */
[----:B------:R1:W-:Y:S04]  /*f080*/  STS.128 [R26], R8 ;  /* 0x000000081a007388 */ /* 0x0003e80000000c00 */
[----:B------:R1:W-:Y:S02]  /*f090*/  STS.128 [R20+0x10080], R4 ;  /* 0x0100800414007388 */ /* 0x0003e40000000c00 */
.L_x_1384:
[----:B------:R-:W-:Y:S05]  /*f0a0*/  BSYNC B1 ;  /* 0x0000000000017941 */ /* 0x000fea0003800000 */
.L_x_1383:
        /* <DEDUP_REMOVED lines=24> */
[----:B-1----:R-:W-:Y:S01]  /*f230*/  IMAD.U32 R31, R14, 0x10000, RZ ;  /* 0x000100000e1f7824 */ /* 0x002fe200078e00ff */
        /* <DEDUP_REMOVED lines=94> */
.L_x_1390:
[----:B------:R-:W-:Y:S05]  /*f820*/  BSYNC B0 ;  /* 0x0000000000007941 */ /* 0x000fea0003800000 */
.L_x_1389:
        /* <DEDUP_REMOVED lines=107> */
.L_x_1388:
[----:B------:R-:W-:Y:S05]  /*fee0*/  BSYNC B1 ;  /* 0x0000000000017941 */ /* 0x000fea0003800000 */
.L_x_1387:
        /* <DEDUP_REMOVED lines=118> */
.L_x_1392:
[----:B------:R-:W-:Y:S05]  /*10650*/  BSYNC B0 ;  /* 0x0000000000007941 */ /* 0x000fea0003800000 */
.L_x_1391:
        /* <DEDUP_REMOVED lines=107> */
.L_x_1364:
[----:B------:R-:W-:Y:S05]  /*10d10*/  BSYNC B2 ;  /* 0x0000000000027941 */ /* 0x000fea0003800000 */
.L_x_1330:
[----:B------:R-:W-:Y:S01]  /*10d20*/  IMAD R0, R117, c[0x0][0x208], RZ ;  /* 0x0000820075007a24 */ /* 0x000fe200078e02ff */
[----:B------:R-:W-:-:S04]  /*10d30*/  DEPBAR.LE SB0, 0x0 ;  /* 0x000080000000791a */ /* 0x000fc80000000000 */
[----:B------:R-:W-:Y:S01]  /*10d40*/  IMAD.WIDE.U32 R2, R200, c[0x0][0x208], RZ ;  /* 0x00008200c8027a25 */ /* 0x000fe200078e00ff */
        /* <DEDUP_REMOVED lines=17> */
[----:B------:R-:W1:Y:S01]  /*10e60*/  SHFL.IDX PT, R0, R3, RZ, 0x181f ;  /* 0x00181fff03007589 */ /* 0x000e6200000e0000 */
[----:B------:R-:W-:-:S03]  /*10e70*/  ISETP.GT.AND P0, PT, R116, R209, PT ;  /* 0x000000d17400720c */ /* 0x000fc60003f04270 */
[----:B------:R-:W2:Y:S01]  /*10e80*/  SHFL.IDX PT, R2, R2, RZ, 0x181f ;  /* 0x00181fff02027589 */ /* 0x000ea200000e0000 */
[----:B------:R-:W-:-:S03]  /*10e90*/  ISETP.GE.OR P4, PT, R134, c[0x0][0x1d4], !P0 ;  /* 0x0000750086007a0c */ /* 0x000fc60004786670 */
[----:B------:R-:W3:Y:S04]  /*10ea0*/  LDSM.16.M88.4 R20, [R178+0x800] ;  /* 0x00080000b214783b */ /* 0x000ee80000000200 */
[----:B------:R-:W-:Y:S01]  /*10eb0*/  @P1 IADD3 R187, R178, -0x20, RZ ;  /* 0xffffffe0b2bb1810 */ /* 0x000fe20007ffe0ff */
[----:B----4-:R-:W-:Y:S03]  /*10ec0*/  LDSM.16.M88.4 R12, [R184] ;  /* 0x00000000b80c783b */ /* 0x010fe60000000200 */
[C---:B------:R-:W-:Y:S01]  /*10ed0*/  IADD3 R188, R187.reuse, 0x3000, RZ ;  /* 0x00003000bbbc7810 */ /* 0x040fe20007ffe0ff */
[----:B-----5:R-:W-:Y:S01]  /*10ee0*/  LDSM.16.M88.4 R36, [R187] ;  /* 0x00000000bb24783b */ /* 0x020fe20000000200 */
[----:B------:R-:W-:-:S02]  /*10ef0*/  IADD3 R190, R187, 0x1000, RZ ;  /* 0x00001000bbbe7810 */ /* 0x000fc40007ffe0ff */
[C---:B------:R-:W-:Y:S01]  /*10f00*/  IADD3 R189, R187.reuse, 0x1800, RZ ;  /* 0x00001800bbbd7810 */ /* 0x040fe20007ffe0ff */
[----:B------:R-:W4:Y:S01]  /*10f10*/  LDSM.16.M88.4 R44, [R187+0x800] ;  /* 0x00080000bb2c783b */ /* 0x000f220000000200 */
[----:B------:R-:W-:Y:S02]  /*10f20*/  IADD3 R192, R187, 0x2000, RZ ;  /* 0x00002000bbc07810 */ /* 0x000fe40007ffe0ff */
[-C--:B-1----:R-:W-:Y:S02]  /*10f30*/  LEA R16, P1, R202, R0.reuse, 0x1 ;  /* 0x00000000ca107211 */ /* 0x082fe400078208ff */
[----:B------:R-:W-:Y:S02]  /*10f40*/  LEA R8, P3, R134, R0, 0x1 ;  /* 0x0000000086087211 */ /* 0x000fe400078608ff */
[----:B--2---:R-:W-:Y:S02]  /*10f50*/  LEA.HI.X R17, R202, R2, R205, 0x1, P1 ;  /* 0x00000002ca117211 */ /* 0x004fe400008f0ccd */
[----:B------:R-:W-:-:S02]  /*10f60*/  LEA R18, P1, R198, R0, 0x1 ;  /* 0x00000000c6127211 */ /* 0x000fc400078208ff */
[-C--:B------:R-:W-:Y:S02]  /*10f70*/  LEA.HI.X R9, R134, R2.reuse, R135, 0x1, P3 ;  /* 0x0000000286097211 */ /* 0x080fe400018f0c87 */
[----:B------:R-:W-:Y:S02]  /*10f80*/  LEA.HI.X R19, R198, R2, R207, 0x1, P1 ;  /* 0x00000002c6137211 */ /* 0x000fe400008f0ccf */
[C---:B------:R-:W-:Y:S01]  /*10f90*/  LEA R10, P1, R199.reuse, R0, 0x1 ;  /* 0x00000000c70a7211 */ /* 0x040fe200078208ff */
[----:B------:R-:W-:Y:S01]  /*10fa0*/  IMAD.MOV.U32 R0, RZ, RZ, 0x40 ;  /* 0x00000040ff007424 */ /* 0x000fe200078e00ff */
[----:B------:R-:W-:Y:S01]  /*10fb0*/  ISETP.GE.OR P3, PT, R138, c[0x0][0x1d4], !P0 ;  /* 0x000075008a007a0c */ /* 0x000fe20004766670 */
[----:B------:R-:W-:Y:S01]  /*10fc0*/  HMMA.16816.F32.BF16 R28, R4, R24, RZ ;  /* 0x00000018041c723c */ /* 0x000fe200000418ff */
[----:B------:R-:W-:Y:S01]  /*10fd0*/  LEA.HI.X R11, R199, R2, R206, 0x1, P1 ;  /* 0x00000002c70b7211 */ /* 0x000fe200008f0cce */
[----:B------:R-:W-:Y:S01]  /*10fe0*/  @!PT LDS RZ, [RZ] ;  /* 0x00000000fffff984 */ /* 0x000fe20000000800 */
[----:B------:R-:W-:Y:S01]  /*10ff0*/  @!PT LDS RZ, [RZ] ;  /* 0x00000000fffff984 */ /* 0x000fe20000000800 */
[----:B------:R-:W-:Y:S01]  /*11000*/  @!PT LDS RZ, [RZ] ;  /* 0x00000000fffff984 */ /* 0x000fe20000000800 */
[----:B------:R1:W-:Y:S01]  /*11010*/  LDGSTS.E.BYPASS.LTC128B.128 [R195+0x8080], [R8.64], !P4 ;  /* 0x0808000008c37fae */ /* 0x0003e2000e101d48 */
[----:B------:R-:W-:-:S02]  /*11020*/  ISETP.GE.OR P1, PT, R198, c[0x0][0x1d4], !P0 ;  /* 0x00007500c6007a0c */ /* 0x000fc40004726670 */
[----:B------:R-:W-:Y:S02]  /*11030*/  ISETP.GE.OR P0, PT, R199, c[0x0][0x1d4], !P0 ;  /* 0x00007500c7007a0c */ /* 0x000fe40004706670 */
[----:B------:R-:W-:Y:S01]  /*11040*/  SEL R0, R0, 0xffffffc0, !P2 ;  /* 0xffffffc000007807 */ /* 0x000fe20005000000 */
[C---:B------:R-:W-:Y:S01]  /*11050*/  HMMA.16816.F32.BF16 R32, R4.reuse, R26, RZ ;  /* 0x0000001a0420723c */ /* 0x040fe200000418ff */
[C---:B------:R-:W-:Y:S02]  /*11060*/  IADD3 R191, R187.reuse, 0x2800, RZ ;  /* 0x00002800bbbf7810 */ /* 0x040fe40007ffe0ff */
[C---:B------:R-:W-:Y:S01]  /*11070*/  IADD3 R193, R187.reuse, 0x3800, RZ ;  /* 0x00003800bbc17810 */ /* 0x040fe20007ffe0ff */
[--C-:B------:R-:W-:Y:S01]  /*11080*/  IMAD.IADD R177, R178, 0x1, R0.reuse ;  /* 0x00000001b2b17824 */ /* 0x100fe200078e0200 */
[----:B------:R2:W-:Y:S01]  /*11090*/  LDGSTS.E.BYPASS.LTC128B.128 [R195+0x9080], [R16.64], !P3 ;  /* 0x0908000010c37fae */ /* 0x0005e2000d901d48 */
[----:B------:R-:W-:Y:S01]  /*110a0*/  IMAD.IADD R176, R188, 0x1, R0 ;  /* 0x00000001bcb07824 */ /* 0x000fe200078e0200 */
[----:B------:R-:W-:Y:S01]  /*110b0*/  IADD3 R194, R187, 0x800, RZ ;  /* 0x00000800bbc27810 */ /* 0x000fe20007ffe0ff */
[----:B---3--:R-:W-:Y:S01]  /*110c0*/  HMMA.16816.F32.BF16 R24, R4, R20, RZ ;  /* 0x000000140418723c */ /* 0x008fe200000418ff */
[----:B------:R2:W-:Y:S04]  /*110d0*/  LDGSTS.E.BYPASS.LTC128B.128 [R195+0xa080], [R18.64], !P1 ;  /* 0x0a08000012c37fae */ /* 0x0005e8000c901d48 */
[----:B------:R1:W-:Y:S01]  /*110e0*/  LDGSTS.E.BYPASS.LTC128B.128 [R195+0xb080], [R10.64], !P0 ;  /* 0x0b0800000ac37fae */ /* 0x0003e2000c101d48 */
[----:B------:R-:W-:-:S02]  /*110f0*/  ISETP.GT.AND P0, PT, R111, R211, PT ;  /* 0x000000d36f00720c */ /* 0x000fc40003f04270 */
[----:B------:R-:W-:Y:S01]  /*11100*/  HMMA.16816.F32.BF16 R4, R4, R22, RZ ;  /* 0x000000160404723c */ /* 0x000fe200000418ff */
[----:B------:R-:W-:Y:S04]  /*11110*/  LDSM.16.M88.4 R40, [R177] ;  /* 0x00000000b128783b */ /* 0x000fe80000000200 */
[----:B------:R-:W-:Y:S04]  /*11120*/  LDSM.16.M88.4 R48, [R177+0x800] ;  /* 0x00080000b130783b */ /* 0x000fe80000000200 */
[----:B------:R-:W0:Y:S07]  /*11130*/  LDGDEPBAR ;  /* 0x00000000000079af */ /* 0x000e2e0000000000 */
[C---:B----4-:R-:W-:Y:S01]  /*11140*/  HMMA.16816.F32.BF16 R24, R12.reuse, R44, R24 ;  /* 0x0000002c0c18723c */ /* 0x050fe20000041818 */
[----:B-1----:R-:W1:Y:S07]  /*11150*/  LDSM.16.M88.4 R8, [R186] ;  /* 0x00000000ba08783b */ /* 0x002e6e0000000200 */
        /* <DEDUP_REMOVED lines=131> */
.L_x_1492:
[----:B------:R-:W-:Y:S05]  /*11990*/  BRA.DIV ~URZ, `(.L_x_1396) ;  /* 0x0000bbc27f007947 */ /* 0x000fea000b800000 */
[----:B-1----:R1:W3:Y:S02]  /*119a0*/  SHFL.IDX PT, R0, R5, RZ, 0x181f ;  /* 0x00181fff05007589 */ /* 0x0022e400000e0000 */
.L_x_1493:
        /* <DEDUP_REMOVED lines=19> */
.L_x_1394:
[----:B------:R-:W-:Y:S05]  /*11ae0*/  BSYNC B0 ;  /* 0x0000000000007941 */ /* 0x000fea0003800000 */
.L_x_1393:
[----:B------:R-:W-:Y:S01]  /*11af0*/  IMAD.MOV.U32 R0, RZ, RZ, c[0x0][0x2c4] ;  /* 0x0000b100ff007624 */ /* 0x000fe200078e00ff */
[----:B------:R-:W0:Y:S01]  /*11b00*/  LDGDEPBAR ;  /* 0x00000000000079af */ /* 0x000e220000000000 */
[----:B---3--:R-:W-:Y:S01]  /*11b10*/  IMAD.MOV.U32 R2, RZ, RZ, -0x20 ;  /* 0xffffffe0ff027424 */ /* 0x008fe200078e00ff */
[----:B------:R-:W-:Y:S02]  /*11b20*/  IADD3 R6, -R230, R116, RZ ;  /* 0x00000074e6067210 */ /* 0x000fe40007ffe1ff */
[----:B------:R-:W-:Y:S01]  /*11b30*/  ISETP.NE.AND P0, PT, R0, 0x1, PT ;  /* 0x000000010000780c */ /* 0x000fe20003f05270 */
[----:B------:R-:W-:Y:S01]  /*11b40*/  IMAD R2, R111, R2, 0x1 ;  /* 0x000000016f027424 */ /* 0x000fe200078e0202 */
[----:B------:R-:W-:-:S05]  /*11b50*/  IADD3 R0, R231, R226, RZ ;  /* 0x000000e2e7007210 */ /* 0x000fca0007ffe0ff */
[----:B------:R-:W-:-:S06]  /*11b60*/  IMAD.MOV.U32 R4, RZ, RZ, R0 ;  /* 0x000000ffff047224 */ /* 0x000fcc00078e0000 */
[----:B------:R-:W-:Y:S01]  /*11b70*/  @P0 IMAD.HI.U32 R3, R0, c[0x0][0x2c8], RZ ;  /* 0x0000b20000030a27 */ /* 0x000fe200078e00ff */
[----:B------:R-:W-:-:S04]  /*11b80*/  IADD3 R0, -R230, R2, R228 ;  /* 0x00000002e6007210 */ /* 0x000fc80007ffe1e4 */
[----:B------:R-:W-:Y:S02]  /*11b90*/  @P0 SHF.R.U32.HI R4, RZ, c[0x0][0x2cc], R3 ;  /* 0x0000b300ff040a19 */ /* 0x000fe40000011603 */
[----:B-1----:R-:W-:Y:S01]  /*11ba0*/  IADD3 R5, R0, -R229, RZ ;  /* 0x800000e500057210 */ /* 0x002fe20007ffe0ff */
[----:B------:R-:W-:Y:S05]  /*11bb0*/  BRA.DIV ~URZ, `(.L_x_1397) ;  /* 0x0000ba027f007947 */ /* 0x000fea000b800000 */
[----:B------:R1:W2:Y:S02]  /*11bc0*/  SHFL.IDX PT, R0, R4, RZ, 0x1c1f ;  /* 0x001c1fff04007589 */ /* 0x0002a400000e0000 */
.L_x_1494:
        /* <DEDUP_REMOVED lines=10> */
[C---:B------:R-:W-:Y:S02]  /*11c70*/  ISETP.GT.AND P1, PT, R0.reuse, 0x18, PT ;  /* 0x000000180000780c */ /* 0x040fe40003f24270 */
[----:B------:R-:W-:Y:S02]  /*11c80*/  ISETP.GT.AND P0, PT, R0, 0x19, PT ;  /* 0x000000190000780c */ /* 0x000fe40003f04270 */
[----:B------:R-:W-:Y:S02]  /*11c90*/  FSEL R12, R32, -INF , P3 ;  /* 0xff800000200c7808 */ /* 0x000fe40001800000 */
[----:B------:R-:W-:-:S02]  /*11ca0*/  FSEL R13, R33, -INF , P5 ;  /* 0xff800000210d7808 */ /* 0x000fc40002800000 */
[----:B------:R-:W-:Y:S02]  /*11cb0*/  FSEL R14, R16, -INF , P4 ;  /* 0xff800000100e7808 */ /* 0x000fe40002000000 */
[----:B------:R-:W-:Y:S02]  /*11cc0*/  FSEL R23, R17, -INF , P2 ;  /* 0xff80000011177808 */ /* 0x000fe40001000000 */
        /* <DEDUP_REMOVED lines=10> */
[----:B--2---:R-:W-:-:S05]  /*11d70*/  IMAD.IADD R0, R5, 0x1, R0 ;  /* 0x0000000105007824 */ /* 0x004fca00078e0200 */
[----:B------:R-:W-:-:S04]  /*11d80*/  IMNMX R0, R6, R0, PT ;  /* 0x0000000006007217 */ /* 0x000fc80003800200 */
[C---:B------:R-:W-:Y:S02]  /*11d90*/  ISETP.GT.AND P1, PT, R0.reuse, RZ, PT ;  /* 0x000000ff0000720c */ /* 0x040fe40003f24270 */
[C---:B------:R-:W-:Y:S02]  /*11da0*/  ISETP.GT.AND P0, PT, R0.reuse, 0x1, PT ;  /* 0x000000010000780c */ /* 0x040fe40003f04270 */
[----:B------:R-:W-:Y:S02]  /*11db0*/  ISETP.GT.AND P2, PT, R0, 0x8, PT ;  /* 0x000000080000780c */ /* 0x000fe40003f44270 */
[----:B------:R-:W-:Y:S02]  /*11dc0*/  FSEL R6, R38, -INF , P1 ;  /* 0xff80000026067808 */ /* 0x000fe40000800000 */
[----:B------:R-:W-:Y:S02]  /*11dd0*/  FSEL R7, R39, -INF , P0 ;  /* 0xff80000027077808 */ /* 0x000fe40000000000 */
[----:B------:R-:W-:-:S02]  /*11de0*/  ISETP.GT.AND P0, PT, R0, 0x9, PT ;  /* 0x000000090000780c */ /* 0x000fc40003f04270 */
[----:B------:R-:W-:Y:S02]  /*11df0*/  FSEL R9, R34, -INF , P2 ;  /* 0xff80000022097808 */ /* 0x000fe40001000000 */
[----:B------:R-:W-:Y:S02]  /*11e00*/  FMNMX.FTZ R3, R6, R7, !PT ;  /* 0x0000000706037209 */ /* 0x000fe40007810000 */
[----:B------:R-:W-:Y:S02]  /*11e10*/  FSEL R8, R35, -INF , P0 ;  /* 0xff80000023087808 */ /* 0x000fe40000000000 */
[C---:B------:R-:W-:Y:S02]  /*11e20*/  ISETP.GT.AND P1, PT, R0.reuse, 0x10, PT ;  /* 0x000000100000780c */ /* 0x040fe40003f24270 */
[----:B------:R-:W-:Y:S02]  /*11e30*/  FMNMX.FTZ R3, R9, R3, !PT ;  /* 0x0000000309037209 */ /* 0x000fe40007810000 */
        /* <DEDUP_REMOVED lines=9> */
[----:B------:R-:W-:Y:S02]  /*11ed0*/  FMNMX.FTZ R0, R26, R2, !PT ;  /* 0x000000021a007209 */ /* 0x000fe40007810000 */
[----:B------:R-:W-:Y:S02]  /*11ee0*/  FSEL R25, R31, -INF , P0 ;  /* 0xff8000001f197808 */ /* 0x000fe40000000000 */
[----:B------:R-:W-:Y:S02]  /*11ef0*/  FMNMX.FTZ R2, R22, R3, !PT ;  /* 0x0000000316027209 */ /* 0x000fe40007810000 */
[----:B------:R-:W2:Y:S02]  /*11f00*/  SHFL.BFLY PT, R3, R0, 0x2, 0x1f ;  /* 0x0c401f0000037f89 */ /* 0x000ea400000e0000 */
[----:B------:R-:W-:-:S05]  /*11f10*/  FMNMX.FTZ R2, R25, R2, !PT ;  /* 0x0000000219027209 */ /* 0x000fca0007810000 */
[----:B-1----:R-:W1:Y:S01]  /*11f20*/  SHFL.BFLY PT, R4, R2, 0x2, 0x1f ;  /* 0x0c401f0002047f89 */ /* 0x002e6200000e0000 */
[----:B--2---:R-:W-:-:S05]  /*11f30*/  FMNMX.FTZ R0, R3, R0, !PT ;  /* 0x0000000003007209 */ /* 0x004fca0007810000 */
[----:B------:R-:W2:Y:S01]  /*11f40*/  SHFL.BFLY PT, R3, R0, 0x1, 0x1f ;  /* 0x0c201f0000037f89 */ /* 0x000ea200000e0000 */
[----:B-1----:R-:W-:-:S05]  /*11f50*/  FMNMX.FTZ R4, R2, R4, !PT ;  /* 0x0000000402047209 */ /* 0x002fca0007810000 */
[----:B------:R1:W3:Y:S01]  /*11f60*/  SHFL.BFLY PT, R5, R4, 0x1, 0x1f ;  /* 0x0c201f0004057f89 */ /* 0x0002e200000e0000 */
[----:B--2---:R-:W-:-:S05]  /*11f70*/  FMNMX.FTZ R133, R0, R3, !PT ;  /* 0x0000000300857209 */ /* 0x004fca0007810000 */
.L_x_1495:
[C---:B------:R-:W-:Y:S01]  /*11f80*/  FMUL.FTZ R2, R133.reuse, c[0x0][0x2d0] ;  /* 0x0000b40085027a20 */ /* 0x040fe20000410000 */
[----:B------:R-:W-:Y:S01]  /*11f90*/  FSETP.NEU.FTZ.AND P0, PT, R133, -INF , PT ;  /* 0xff8000008500780b */ /* 0x000fe20003f1d000 */
[----:B------:R-:W-:Y:S01]  /*11fa0*/  WARPSYNC 0xffffffff ;  /* 0xffffffff00007948 */ /* 0x000fe20003800000 */
[----:B-1-3--:R-:W-:Y:S01]  /*11fb0*/  FMNMX.FTZ R4, R5, R4, !PT ;  /* 0x0000000405047209 */ /* 0x00afe20007810000 */
        /* <DEDUP_REMOVED lines=11> */
[----:B------:R-:W-:Y:S04]  /*12070*/  LDSM.16.MT88.4 R36, [R181] ;  /* 0x00000000b524783b */ /* 0x000fe80000004200 */
[----:B------:R-:W-:Y:S01]  /*12080*/  LDSM.16.MT88.4 R40, [R179+0x1000] ;  /* 0x00100000b328783b */ /* 0x000fe20000004200 */
[----:B------:R2:W-:Y:S03]  /*12090*/  MUFU.EX2 R119, R3 ;  /* 0x0000000300777308 */ /* 0x0005e60000000800 */
[----:B------:R-:W-:Y:S04]  /*120a0*/  LDSM.16.MT88.4 R52, [R181+0x800] ;  /* 0x00080000b534783b */ /* 0x000fe80000004200 */
[----:B------:R-:W-:Y:S01]  /*120b0*/  LDSM.16.MT88.4 R56, [R182+0x1000] ;  /* 0x00100000b638783b */ /* 0x000fe20000004200 */
[----:B-1----:R-:W-:-:S03]  /*120c0*/  FFMA.FTZ R0, R11, c[0x0][0x2d0], -R2 ;  /* 0x0000b4000b007a23 */ /* 0x002fc60000010802 */
[----:B------:R-:W-:Y:S01]  /*120d0*/  LDSM.16.MT88.4 R16, [R180] ;  /* 0x00000000b410783b */ /* 0x000fe20000004200 */
[----:B------:R1:W-:Y:S03]  /*120e0*/  MUFU.EX2 R108, R0 ;  /* 0x00000000006c7308 */ /* 0x0003e60000000800 */
[----:B------:R-:W-:Y:S01]  /*120f0*/  LDSM.16.MT88.4 R68, [R182+0x1800] ;  /* 0x00180000b644783b */ /* 0x000fe20000004200 */
[----:B--2---:R-:W-:-:S03]  /*12100*/  FFMA.FTZ R3, R14, c[0x0][0x2d0], -R2 ;  /* 0x0000b4000e037a23 */ /* 0x004fc60000010802 */
[----:B------:R-:W-:Y:S01]  /*12110*/  LDSM.16.MT88.4 R72, [R179+0x2000] ;  /* 0x00200000b348783b */ /* 0x000fe20000004200 */
[----:B------:R-:W-:Y:S03]  /*12120*/  MUFU.EX2 R118, R3 ;  /* 0x0000000300767308 */ /* 0x000fe60000000800 */
[----:B------:R-:W-:Y:S04]  /*12130*/  LDSM.16.MT88.4 R140, [R180+0x800] ;  /* 0x00080000b48c783b */ /* 0x000fe80000004200 */
[----:B------:R-:W-:Y:S01]  /*12140*/  LDSM.16.MT88.4 R60, [R180+0x1000] ;  /* 0x00100000b43c783b */ /* 0x000fe20000004200 */
[----:B-1----:R-:W-:-:S03]  /*12150*/  FFMA.FTZ R0, R12, c[0x0][0x2d0], -R2 ;  /* 0x0000b4000c007a23 */ /* 0x002fc60000010802 */
[----:B------:R-:W1:Y:S01]  /*12160*/  LDSM.16.MT88.4 R12, [R179] ;  /* 0x00000000b30c783b */ /* 0x000e620000004200 */
[----:B------:R2:W3:Y:S03]  /*12170*/  MUFU.EX2 R109, R0 ;  /* 0x00000000006d7308 */ /* 0x0004e60000000800 */
[----:B------:R-:W-:Y:S04]  /*12180*/  LDSM.16.MT88.4 R64, [R181+0x1000] ;  /* 0x00100000b540783b */ /* 0x000fe80000004200 */
[----:B------:R-:W-:Y:S04]  /*12190*/  LDSM.16.MT88.4 R80, [R181+0x1800] ;  /* 0x00180000b550783b */ /* 0x000fe80000004200 */
[----:B------:R-:W4:Y:S04]  /*121a0*/  LDSM.16.MT88.4 R84, [R180+0x2000] ;  /* 0x00200000b454783b */ /* 0x000f280000004200 */
[----:B------:R-:W-:Y:S01]  /*121b0*/  LDSM.16.MT88.4 R92, [R180+0x2800] ;  /* 0x00280000b45c783b */ /* 0x000fe20000004200 */
[----:B--2---:R-:W-:Y:S01]  /*121c0*/  FMUL.FTZ R0, R4, c[0x0][0x2d0] ;  /* 0x0000b40004007a20 */ /* 0x004fe20000410000 */
[----:B---3--:R-:W-:-:S02]  /*121d0*/  F2FP.BF16.PACK_AB R10, R119, R109 ;  /* 0x0000006d770a723e */ /* 0x008fc400000010ff */
[----:B------:R-:W-:Y:S02]  /*121e0*/  LDSM.16.MT88.4 R96, [R181+0x2800] ;  /* 0x00280000b560783b */ /* 0x000fe40000004200 */
[----:B------:R-:W-:Y:S02]  /*121f0*/  FSEL R0, R0, RZ, P0 ;  /* 0x000000ff00007208 */ /* 0x000fe40000000000 */
[----:B------:R-:W-:Y:S03]  /*12200*/  LDSM.16.MT88.4 R112, [R180+0x3000] ;  /* 0x00300000b470783b */ /* 0x000fe60000004200 */
[--C-:B------:R-:W-:Y:S01]  /*12210*/  FFMA.FTZ R3, R6, c[0x0][0x2d0], -R0.reuse ;  /* 0x0000b40006037a23 */ /* 0x100fe20000010800 */
[----:B------:R-:W-:Y:S03]  /*12220*/  LDSM.16.MT88.4 R120, [R182+0x3000] ;  /* 0x00300000b678783b */ /* 0x000fe60000004200 */
[----:B------:R2:W-:Y:S01]  /*12230*/  MUFU.EX2 R6, R3 ;  /* 0x0000000300067308 */ /* 0x0005e20000000800 */
[----:B------:R-:W-:Y:S04]  /*12240*/  LDSM.16.MT88.4 R48, [R180+0x1800] ;  /* 0x00180000b430783b */ /* 0x000fe80000004200 */
[----:B------:R-:W-:Y:S04]  /*12250*/  LDSM.16.MT88.4 R88, [R182+0x2000] ;  /* 0x00200000b658783b */ /* 0x000fe80000004200 */
[----:B------:R-:W3:Y:S01]  /*12260*/  LDSM.16.MT88.4 R104, [R179+0x3000] ;  /* 0x00300000b368783b */ /* 0x000ee20000004200 */
[----:B--2---:R-:W-:-:S04]  /*12270*/  FFMA.FTZ R3, R7, c[0x0][0x2d0], -R0 ;  /* 0x0000b40007037a23 */ /* 0x004fc80000010800 */
[----:B------:R2:W5:Y:S02]  /*12280*/  MUFU.EX2 R5, R3 ;  /* 0x0000000300057308 */ /* 0x0005640000000800 */
[----:B--2---:R-:W-:Y:S01]  /*12290*/  FFMA.FTZ R3, R9, c[0x0][0x2d0], -R0 ;  /* 0x0000b40009037a23 */ /* 0x004fe20000010800 */
[----:B-----5:R-:W-:-:S05]  /*122a0*/  F2FP.BF16.PACK_AB R9, R5, R6 ;  /* 0x000000060509723e */ /* 0x020fca00000010ff */
[----:B------:R2:W-:Y:S02]  /*122b0*/  MUFU.EX2 R116, R3 ;  /* 0x0000000300747308 */ /* 0x0005e40000000800 */
[----:B--2---:R-:W-:Y:S01]  /*122c0*/  FFMA.FTZ R3, R8, c[0x0][0x2d0], -R0 ;  /* 0x0000b40008037a23 */ /* 0x004fe20000010800 */
[----:B------:R-:W-:-:S05]  /*122d0*/  F2FP.BF16.PACK_AB R8, R108, R110 ;  /* 0x0000006e6c08723e */ /* 0x000fca00000010ff */
        /* <DEDUP_REMOVED lines=9> */
[----:B------:R-:W-:Y:S03]  /*12370*/  MUFU.EX2 R125, R3 ;  /* 0x00000003007d7308 */ /* 0x000fe60000000800 */
[C---:B------:R-:W-:Y:S05]  /*12380*/  HMMA.16816.F32.BF16 R144, R8.reuse, R16, RZ ;  /* 0x000000100890723c */ /* 0x040fea00000418ff */
[----:B------:R1:W2:Y:S03]  /*12390*/  MUFU.EX2 R204, R2 ;  /* 0x0000000200cc7308 */ /* 0x0002a60000000800 */
[C---:B------:R-:W-:Y:S08]  /*123a0*/  HMMA.16816.F32.BF16 R16, R8.reuse, R18, RZ ;  /* 0x000000120810723c */ /* 0x040ff000000418ff */
[----:B------:R-:W-:Y:S01]  /*123b0*/  HMMA.16816.F32.BF16 R44, R8, R60, RZ ;  /* 0x0000003c082c723c */ /* 0x000fe200000418ff */
[----:B-1----:R-:W-:Y:S01]  /*123c0*/  FFMA.FTZ R2, R21, c[0x0][0x2d0], -R0 ;  /* 0x0000b40015027a23 */ /* 0x002fe20000010800 */
[----:B--2---:R-:W-:-:S06]  /*123d0*/  F2FP.BF16.PACK_AB R130, R204, R125 ;  /* 0x0000007dcc82723e */ /* 0x004fcc00000010ff */
[C---:B----4-:R-:W-:Y:S01]  /*123e0*/  HMMA.16816.F32.BF16 R76, R8.reuse, R84, RZ ;  /* 0x00000054084c723c */ /* 0x050fe200000418ff */
[----:B------:R1:W-:Y:S07]  /*123f0*/  MUFU.EX2 R3, R2 ;  /* 0x0000000200037308 */ /* 0x0003ee0000000800 */
[C---:B---3--:R-:W-:Y:S08]  /*12400*/  HMMA.16816.F32.BF16 R100, R8.reuse, R104, RZ ;  /* 0x000000680864723c */ /* 0x048ff000000418ff */
[----:B------:R-:W-:Y:S01]  /*12410*/  HMMA.16816.F32.BF16 R104, R8, R106, RZ ;  /* 0x0000006a0868723c */ /* 0x000fe200000418ff */
[----:B-1----:R-:W-:-:S04]  /*12420*/  FFMA.FTZ R2, R20, c[0x0][0x2d0], -R0 ;  /* 0x0000b40014027a23 */ /* 0x002fc80000010800 */
[----:B------:R1:W2:Y:S02]  /*12430*/  MUFU.EX2 R117, R2 ;  /* 0x0000000200757308 */ /* 0x0002a40000000800 */
[--C-:B-1----:R-:W-:Y:S01]  /*12440*/  FFMA.FTZ R2, R22, c[0x0][0x2d0], -R0.reuse ;  /* 0x0000b40016027a23 */ /* 0x102fe20000010800 */
[----:B--2---:R-:W-:Y:S01]  /*12450*/  F2FP.BF16.PACK_AB R129, R117, R3 ;  /* 0x000000037581723e */ /* 0x004fe200000010ff */
[----:B------:R-:W-:Y:S01]  /*12460*/  FFMA.FTZ R0, R25, c[0x0][0x2d0], -R0 ;  /* 0x0000b40019007a23 */ /* 0x000fe20000010800 */
[C---:B------:R-:W-:Y:S03]  /*12470*/  HMMA.16816.F32.BF16 R20, R8.reuse, R28, RZ ;  /* 0x0000001c0814723c */ /* 0x040fe600000418ff */
[----:B------:R1:W-:Y:S05]  /*12480*/  MUFU.EX2 R126, R2 ;  /* 0x00000002007e7308 */ /* 0x0003ea0000000800 */
[C---:B------:R-:W-:Y:S03]  /*12490*/  HMMA.16816.F32.BF16 R24, R8.reuse, R30, RZ ;  /* 0x0000001e0818723c */ /* 0x040fe600000418ff */
[----:B------:R-:W2:Y:S05]  /*124a0*/  MUFU.EX2 R203, R0 ;  /* 0x0000000000cb7308 */ /* 0x000eaa0000000800 */
[----:B------:R-:W-:Y:S01]  /*124b0*/  HMMA.16816.F32.BF16 R28, R8, R36, RZ ;  /* 0x00000024081c723c */ /* 0x000fe200000418ff */
[----:B-1----:R-:W-:-:S04]  /*124c0*/  FADD.FTZ R2, R6, R5 ;  /* 0x0000000506027221 */ /* 0x002fc80000010000 */
[----:B------:R-:W-:Y:S01]  /*124d0*/  FADD.FTZ R2, R116, R2 ;  /* 0x0000000274027221 */ /* 0x000fe20000010000 */
[----:B--2---:R-:W-:Y:S01]  /*124e0*/  F2FP.BF16.PACK_AB R131, R203, R126 ;  /* 0x0000007ecb83723e */ /* 0x004fe200000010ff */
        /* <DEDUP_REMOVED lines=12> */
[C---:B------:R-:W-:Y:S03]  /*125b0*/  HMMA.16816.F32.BF16 R20, R128.reuse, R32, R20 ;  /* 0x000000208014723c */ /* 0x040fe60000041814 */
[----:B------:R-:W-:Y:S02]  /*125c0*/  FADD.FTZ R204, R204, R0 ;  /* 0x00000000cccc7221 */ /* 0x000fe40000010000 */
[----:B------:R-:W-:Y:S02]  /*125d0*/  FADD.FTZ R0, R126, R2 ;  /* 0x000000027e007221 */ /* 0x000fe40000010000 */
[----:B------:R-:W-:Y:S01]  /*125e0*/  @P1 IMAD.HI.U32 R2, R226, c[0x0][0x2c8], RZ ;  /* 0x0000b200e2021a27 */ /* 0x000fe200078e00ff */
[----:B------:R-:W-:Y:S03]  /*125f0*/  HMMA.16816.F32.BF16 R24, R128, R34, R24 ;  /* 0x000000228018723c */ /* 0x000fe60000041818 */
[----:B------:R-:W-:Y:S01]  /*12600*/  FADD.FTZ R203, R203, R0 ;  /* 0x00000000cbcb7221 */ /* 0x000fe20000010000 */
[----:B------:R-:W-:-:S02]  /*12610*/  MOV R0, R226 ;  /* 0x000000e200007202 */ /* 0x000fc40000000f00 */
[----:B------:R-:W-:Y:S02]  /*12620*/  @P1 SHF.R.U32.HI R0, RZ, c[0x0][0x2cc], R2 ;  /* 0x0000b300ff001a19 */ /* 0x000fe40000011602 */
[----:B------:R-:W-:Y:S02]  /*12630*/  HMMA.16816.F32.BF16 R32, R8, R38, RZ ;  /* 0x000000260820723c */ /* 0x000fe400000418ff */
[----:B------:R-:W-:-:S04]  /*12640*/  IADD3 R0, R0, R228, -R229 ;  /* 0x000000e400007210 */ /* 0x000fc80007ffe8e5 */
[----:B------:R-:W-:Y:S02]  /*12650*/  SHF.R.S32.HI R2, RZ, 0x1f, R0 ;  /* 0x0000001fff027819 */ /* 0x000fe40000011400 */
[----:B------:R-:W-:Y:S02]  /*12660*/  HMMA.16816.F32.BF16 R36, R8, R40, RZ ;  /* 0x000000280824723c */ /* 0x000fe400000418ff */
[----:B------:R-:W-:-:S04]  /*12670*/  LEA.HI R0, R2, R0, RZ, 0x5 ;  /* 0x0000000002007211 */ /* 0x000fc800078f28ff */
[----:B------:R-:W-:Y:S02]  /*12680*/  SHF.R.S32.HI R0, RZ, 0x5, R0 ;  /* 0x00000005ff007819 */ /* 0x000fe40000011400 */
[----:B------:R-:W-:Y:S02]  /*12690*/  HMMA.16816.F32.BF16 R40, R8, R42, RZ ;  /* 0x0000002a0828723c */ /* 0x000fe400000418ff */
[----:B------:R-:W-:-:S04]  /*126a0*/  IMNMX R210, R211, R0, !PT ;  /* 0x00000000d3d27217 */ /* 0x000fc80007800200 */
[----:B------:R-:W-:Y:S02]  /*126b0*/  ISETP.GE.AND P0, PT, R196, R210, PT ;  /* 0x000000d2c400720c */ /* 0x000fe40003f06270 */
        /* <DEDUP_REMOVED lines=10> */
[----:B------:R-:W-:Y:S08]  /*12760*/  HMMA.16816.F32.BF16 R72, R8, R74, RZ ;  /* 0x0000004a0848723c */ /* 0x000ff000000418ff */
[C---:B------:R-:W-:Y:S08]  /*12770*/  HMMA.16816.F32.BF16 R144, R128.reuse, R140, R144 ;  /* 0x0000008c8090723c */ /* 0x040ff00000041890 */
        /* <DEDUP_REMOVED lines=44> */
[----:B------:R-:W-:Y:S03]  /*12a40*/  @!UPT UIADD3 URZ, URZ, URZ, URZ ;  /* 0x0000003f3f3ff290 */ /* 0x000fe6000fffe03f */
[----:B------:R-:W-:Y:S11]  /*12a50*/  @!P0 BRA `(.L_x_1399) ;  /* 0x0000251000008947 */ /* 0x000ff60003800000 */
[----:B------:R-:W-:Y:S02]  /*12a60*/  MOV R137, R4 ;  /* 0x0000000400897202 */ /* 0x000fe40000000f00 */
[----:B------:R-:W-:-:S07]  /*12a70*/  MOV R136, R133 ;  /* 0x0000008500887202 */ /* 0x000fce0000000f00 */
.L_x_1410:
        /* <DEDUP_REMOVED lines=12> */
[----:B------:R-:W-:Y:S01]  /*12b40*/  IMAD.WIDE.U32 R2, R200, c[0x0][0x208], RZ ;  /* 0x00008200c8027a25 */ /* 0x000fe200078e00ff */
[----:B------:R-:W-:Y:S05]  /*12b50*/  SHF.R.S32.HI R0, RZ, 0x1f, R200 ;  /* 0x0000001fff007819 */ /* 0x000fea00000114c8 */
[----:B------:R-:W-:Y:S04]  /*12b60*/  IMAD R0, R0, c[0x0][0x208], RZ ;  /* 0x0000820000007a24 */ /* 0x000fe800078e02ff */
[----:B------:R-:W-:Y:S05]  /*12b70*/  IMAD R0, R200, c[0x0][0x20c], R0 ;  /* 0x00008300c8007a24 */ /* 0x000fea00078e0200 */
[----:B------:R-:W-:Y:S02]  /*12b80*/  IADD3 R3, R3, R0, RZ ;  /* 0x0000000003037210 */ /* 0x000fe40007ffe0ff */
[----:B------:R-:W-:Y:S03]  /*12b90*/  SHF.R.S32.HI R0, RZ, 0x1f, R197 ;  /* 0x0000001fff007819 */ /* 0x000fe600000114c5 */
        /* <DEDUP_REMOVED lines=9> */
.L_x_1496:
[----:B------:R-:W-:-:S05]  /*12c30*/  BRA.DIV ~URZ, `(.L_x_1403) ;  /* 0x0000ade27f007947 */ /* 0x000fca000b800000 */
[----:B----4-:R4:W3:Y:S02]  /*12c40*/  SHFL.IDX PT, R0, R5, RZ, 0x181f ;  /* 0x00181fff05007589 */ /* 0x0108e400000e0000 */
.L_x_1497:
        /* <DEDUP_REMOVED lines=20> */
.L_x_1401:
[----:B------:R-:W-:Y:S05]  /*12d90*/  BSYNC B0 ;  /* 0x0000000000007941 */ /* 0x000fea0003800000 */
.L_x_1400:
        /* <DEDUP_REMOVED lines=144> */
.L_x_1498:
[----:B------:R-:W-:-:S05]  /*136a0*/  BRA.DIV ~URZ, `(.L_x_1407) ;  /* 0x0000a4327f007947 */ /* 0x000fca000b800000 */
[----:B-1----:R1:W3:Y:S02]  /*136b0*/  SHFL.IDX PT, R0, R133, RZ, 0x181f ;  /* 0x00181fff85007589 */ /* 0x0022e400000e0000 */
.L_x_1499:
        /* <DEDUP_REMOVED lines=20> */
.L_x_1405:
[----:B------:R-:W-:Y:S05]  /*13800*/  BSYNC B0 ;  /* 0x0000000000007941 */ /* 0x000fea0003800000 */
.L_x_1404:
[----:B------:R-:W-:Y:S01]  /*13810*/  IMAD.MOV.U32 R0, RZ, RZ, c[0x0][0x2c4] ;  /* 0x0000b100ff007624 */ /* 0x000fe200078e00ff */
[----:B------:R-:W0:Y:S01]  /*13820*/  LDGDEPBAR ;  /* 0x00000000000079af */ /* 0x000e220000000000 */
[----:B------:R-:W-:Y:S03]  /*13830*/  IMAD.IADD R132, R231, 0x1, R226 ;  /* 0x00000001e7847824 */ /* 0x000fe600078e02e2 */
[----:B------:R-:W-:Y:S11]  /*13840*/  ISETP.NE.AND P0, PT, R0, 0x1, PT ;  /* 0x000000010000780c */ /* 0x000ff60003f05270 */
[----:B------:R-:W-:Y:S02]  /*13850*/  @!UPT UIADD3 URZ, URZ, URZ, URZ ;  /* 0x0000003f3f3ff290 */ /* 0x000fe4000fffe03f */
[----:B------:R-:W-:Y:S05]  /*13860*/  @P0 IMAD.HI.U32 R0, R132, c[0x0][0x2c8], RZ ;  /* 0x0000b20084000a27 */ /* 0x000fea00078e00ff */
[----:B------:R-:W-:Y:S02]  /*13870*/  @P0 SHF.R.U32.HI R132, RZ, c[0x0][0x2cc], R0 ;  /* 0x0000b300ff840a19 */ /* 0x000fe40000011600 */
[----:B------:R-:W-:Y:S05]  /*13880*/  MOV R0, 0x1 ;  /* 0x0000000100007802 */ /* 0x000fea0000000f00 */
[----:B------:R-:W-:Y:S05]  /*13890*/  IMAD R0, R196, -0x20, R0 ;  /* 0xffffffe0c4007824 */ /* 0x000fea00078e0200 */
[----:B------:R-:W-:Y:S04]  /*138a0*/  IADD3 R0, R228, R0, -R230 ;  /* 0x00000000e4007210 */ /* 0x000fe80007ffe8e6 */
[----:B-1----:R-:W-:Y:S01]  /*138b0*/  IADD3 R133, R0, -R229, RZ ;  /* 0x800000e500857210 */ /* 0x002fe20007ffe0ff */
[----:B------:R-:W-:-:S05]  /*138c0*/  BRA.DIV ~URZ, `(.L_x_1408) ;  /* 0x0000a2727f007947 */ /* 0x000fca000b800000 */
[----:B------:R1:W3:Y:S02]  /*138d0*/  SHFL.IDX PT, R0, R132, RZ, 0x1c1f ;  /* 0x001c1fff84007589 */ /* 0x0002e400000e0000 */
.L_x_1500:
[----:B---3--:R-:W-:Y:S05]  /*138e0*/  IMAD.IADD R0, R133, 0x1, R0 ;  /* 0x0000000185007824 */ /* 0x008fea00078e0200 */
        /* <DEDUP_REMOVED lines=8> */
[C---:B------:R-:W-:Y:S02]  /*13970*/  ISETP.GT.AND P1, PT, R0.reuse, 0x18, PT ;  /* 0x000000180000780c */ /* 0x040fe40003f24270 */
[----:B------:R-:W-:Y:S02]  /*13980*/  ISETP.GT.AND P0, PT, R0, 0x19, PT ;  /* 0x000000190000780c */ /* 0x000fe40003f04270 */
[----:B------:R-:W-:Y:S02]  /*13990*/  FSEL R164, R8, -INF , P3 ;  /* 0xff80000008a47808 */ /* 0x000fe40001800000 */
[----:B------:R-:W-:Y:S02]  /*139a0*/  FSEL R163, R9, -INF , P5 ;  /* 0xff80000009a37808 */ /* 0x000fe40002800000 */
[----:B--2---:R-:W-:Y:S02]  /*139b0*/  FSEL R161, R12, -INF , P4 ;  /* 0xff8000000ca17808 */ /* 0x004fe40002000000 */
        /* <DEDUP_REMOVED lines=29> */
[----:B------:R-:W-:Y:S05]  /*13b90*/  FMNMX.FTZ R0, R4, R0, !PT ;  /* 0x0000000004007209 */ /* 0x000fea0007810000 */
[----:B------:R-:W2:Y:S02]  /*13ba0*/  SHFL.BFLY PT, R2, R0, 0x2, 0x1f ;  /* 0x0c401f0000027f89 */ /* 0x000ea400000e0000 */
[----:B--2---:R-:W-:Y:S05]  /*13bb0*/  FMNMX.FTZ R0, R2, R0, !PT ;  /* 0x0000000002007209 */ /* 0x004fea0007810000 */
        /* <DEDUP_REMOVED lines=11> */
[----:B-12---:R-:W-:Y:S05]  /*13c70*/  FMNMX.FTZ R132, R0, R2, !PT ;  /* 0x0000000200847209 */ /* 0x006fea0007810000 */
[----:B------:R1:W2:Y:S02]  /*13c80*/  SHFL.BFLY PT, R0, R132, 0x1, 0x1f ;  /* 0x0c201f0084007f89 */ /* 0x0002a400000e0000 */
.L_x_1501:
        /* <DEDUP_REMOVED lines=17> */
[----:B------:R-:W2:Y:S01]  /*13da0*/  MUFU.EX2 R0, R0 ;  /* 0x0000000000007308 */ /* 0x000ea20000000800 */
[----:B------:R-:W-:Y:S09]  /*13db0*/  FFMA.FTZ R170, R13, c[0x0][0x2d0], -R2 ;  /* 0x0000b4000daa7a23 */ /* 0x000ff20000010802 */
[----:B------:R-:W3:Y:S10]  /*13dc0*/  MUFU.EX2 R4, R16 ;  /* 0x0000001000047308 */ /* 0x000ef40000000800 */
[----:B------:R-:W-:Y:S10]  /*13dd0*/  MUFU.EX2 R16, R15 ;  /* 0x0000000f00107308 */ /* 0x000ff40000000800 */
[----:B------:R2:W4:Y:S02]  /*13de0*/  MUFU.EX2 R15, R17 ;  /* 0x00000011000f7308 */ /* 0x0005240000000800 */
[----:B--2---:R-:W-:Y:S01]  /*13df0*/  FMUL.FTZ R17, R0, R141 ;  /* 0x0000008d00117220 */ /* 0x004fe20000410000 */
[----:B---3--:R-:W-:Y:S01]  /*13e00*/  F2FP.BF16.PACK_AB R160, R4, R14 ;  /* 0x0000000e04a0723e */ /* 0x008fe200000010ff */
[C---:B------:R-:W-:Y:S01]  /*13e10*/  FFMA.FTZ R2, R0.reuse, R204, R14 ;  /* 0x000000cc00027223 */ /* 0x040fe2000001000e */
[----:B----4-:R-:W-:Y:S01]  /*13e20*/  F2FP.BF16.PACK_AB R162, R15, R16 ;  /* 0x000000100fa2723e */ /* 0x010fe200000010ff */
        /* <DEDUP_REMOVED lines=10> */
[----:B------:R-:W-:Y:S01]  /*13ed0*/  IADD3 R196, R196, -0x1, RZ ;  /* 0xffffffffc4c47810 */ /* 0x000fe20007ffe0ff */
        /* <DEDUP_REMOVED lines=23> */
[C---:B------:R-:W-:Y:S02]  /*14050*/  FMUL.FTZ R8, R0.reuse, R148 ;  /* 0x0000009400087220 */ /* 0x040fe40000410000 */
[----:B--2---:R-:W-:Y:S02]  /*14060*/  FMUL.FTZ R9, R0, R149 ;  /* 0x0000009500097220 */ /* 0x004fe40000410000 */
        /* <DEDUP_REMOVED lines=240> */
.L_x_1399:
[----:B------:R-:W-:-:S13]  /*14f70*/  ISETP.GE.AND P0, PT, R196, R211, PT ;  /* 0x000000d3c400720c */ /* 0x000fda0003f06270 */
[----:B------:R-:W-:Y:S05]  /*14f80*/  @!P0 BRA `(.L_x_1411) ;  /* 0x0000211000008947 */ /* 0x000fea0003800000 */
[----:B------:R-:W-:Y:S02]  /*14f90*/  MOV R137, R4 ;  /* 0x0000000400897202 */ /* 0x000fe40000000f00 */
[----:B------:R-:W-:Y:S02]  /*14fa0*/  MOV R136, R133 ;  /* 0x0000008500887202 */ /* 0x000fe40000000f00 */
.L_x_1418:
[----:B------:R-:W-:Y:S04]  /*14fb0*/  DEPBAR.LE SB0, 0x0 ;  /* 0x000080000000791a */ /* 0x000fe80000000000 */
[----:B------:R-:W-:Y:S01]  /*14fc0*/  WARPSYNC 0xffffffff ;  /* 0xffffffff00007948 */ /* 0x000fe20003800000 */
[----:B------:R-:W-:Y:S01]  /*14fd0*/  BAR.SYNC.DEFER_BLOCKING 0x0 ;  /* 0x0000000000007b1d */ /* 0x000fe20000010000 */
[----:B------:R-:W-:Y:S01]  /*14fe0*/  SHF.R.S32.HI R0, RZ, 0x1f, R200 ;  /* 0x0000001fff007819 */ /* 0x000fe200000114c8 */
[----:B------:R-:W-:Y:S01]  /*14ff0*/  IMAD.WIDE.U32 R2, R200, c[0x0][0x208], RZ ;  /* 0x00008200c8027a25 */ /* 0x000fe200078e00ff */
[----:B------:R-:W-:Y:S03]  /*15000*/  SHF.R.S32.HI R4, RZ, 0x1f, R197 ;  /* 0x0000001fff047819 */ /* 0x000fe600000114c5 */
[----:B------:R-:W-:Y:S02]  /*15010*/  IMAD R0, R0, c[0x0][0x208], RZ ;  /* 0x0000820000007a24 */ /* 0x000fe400078e02ff */
[----:B------:R-:W-:Y:S02]  /*15020*/  IMAD R4, R4, c[0x0][0x218], RZ ;  /* 0x0000860004047a24 */ /* 0x000fe400078e02ff */
[----:B------:R-:W-:Y:S02]  /*15030*/  IMAD R0, R200, c[0x0][0x20c], R0 ;  /* 0x00008300c8007a24 */ /* 0x000fe400078e0200 */
[----:B------:R-:W-:Y:S03]  /*15040*/  IMAD R4, R197, c[0x0][0x21c], R4 ;  /* 0x00008700c5047a24 */ /* 0x000fe600078e0204 */
        /* <DEDUP_REMOVED lines=14> */
.L_x_1502:
[C---:B--23--:R-:W-:Y:S01]  /*15130*/  HMMA.16816.F32.BF16 R4, R16.reuse, R8, RZ ;  /* 0x000000081004723c */ /* 0x04cfe200000418ff */
[----:B------:R-:W2:Y:S01]  /*15140*/  SHFL.IDX PT, R2, R132, RZ, 0x181f ;  /* 0x00181fff84027589 */ /* 0x000ea200000e0000 */
[----:B------:R-:W-:Y:S01]  /*15150*/  BSSY B0, `(.L_x_1413) ;  /* 0x00000b1000007945 */ /* 0x000fe20003800000 */
[----:B------:R-:W-:Y:S02]  /*15160*/  ISETP.GE.AND P3, PT, R134, c[0x0][0x1d4], PT ;  /* 0x0000750086007a0c */ /* 0x000fe40003f66270 */
[----:B------:R-:W-:Y:S02]  /*15170*/  ISETP.GE.AND P2, PT, R138, c[0x0][0x1d4], PT ;  /* 0x000075008a007a0c */ /* 0x000fe40003f46270 */
[----:B------:R-:W-:Y:S01]  /*15180*/  ISETP.GE.AND P4, PT, R198, c[0x0][0x1d4], PT ;  /* 0x00007500c6007a0c */ /* 0x000fe20003f86270 */
[C---:B------:R-:W-:Y:S08]  /*15190*/  HMMA.16816.F32.BF16 R8, R16.reuse, R10, RZ ;  /* 0x0000000a1008723c */ /* 0x040ff000000418ff */
[C---:B----4-:R-:W-:Y:S08]  /*151a0*/  HMMA.16816.F32.BF16 R12, R16.reuse, R160, RZ ;  /* 0x000000a0100c723c */ /* 0x050ff000000418ff */
[----:B------:R-:W-:Y:S01]  /*151b0*/  HMMA.16816.F32.BF16 R16, R16, R162, RZ ;  /* 0x000000a21010723c */ /* 0x000fe200000418ff */
[-C--:B--2---:R-:W-:Y:S03]  /*151c0*/  LEA R132, P0, R134, R2.reuse, 0x1 ;  /* 0x0000000286847211 */ /* 0x084fe600078008ff */
[----:B------:R-:W-:Y:S02]  /*151d0*/  LEA R160, P1, R202, R2, 0x1 ;  /* 0x00000002caa07211 */ /* 0x000fe400078208ff */
[-C--:B------:R-:W-:Y:S02]  /*151e0*/  LEA.HI.X R133, R134, R0.reuse, R135, 0x1, P0 ;  /* 0x0000000086857211 */ /* 0x080fe400000f0c87 */
[C---:B-1----:R-:W-:Y:S03]  /*151f0*/  HMMA.16816.F32.BF16 R4, R164.reuse, R168, R4 ;  /* 0x000000a8a404723c */ /* 0x042fe60000041804 */
[----:B------:R-:W-:Y:S01]  /*15200*/  @!PT LDS RZ, [RZ] ;  /* 0x00000000fffff984 */ /* 0x000fe20000000800 */
[----:B------:R-:W-:Y:S01]  /*15210*/  @!PT LDS RZ, [RZ] ;  /* 0x00000000fffff984 */ /* 0x000fe20000000800 */
[----:B------:R1:W-:Y:S02]  /*15220*/  LDGSTS.E.BYPASS.LTC128B.128 [R216+0x8080], [R132.64], !P3 ;  /* 0x0808000084d87fae */ /* 0x0003e4000d901d48 */
[----:B------:R-:W-:Y:S02]  /*15230*/  LEA.HI.X R161, R202, R0, R205, 0x1, P1 ;  /* 0x00000000caa17211 */ /* 0x000fe400008f0ccd */
[C---:B------:R-:W-:Y:S01]  /*15240*/  ISETP.GE.AND P1, PT, R199.reuse, c[0x0][0x1d4], PT ;  /* 0x00007500c7007a0c */ /* 0x040fe20003f26270 */
[C---:B------:R-:W-:Y:S02]  /*15250*/  HMMA.16816.F32.BF16 R8, R164.reuse, R170, R8 ;  /* 0x000000aaa408723c */ /* 0x040fe40000041808 */
[----:B------:R2:W-:Y:S06]  /*15260*/  LDGSTS.E.BYPASS.LTC128B.128 [R216+0x9080], [R160.64], !P2 ;  /* 0x09080000a0d87fae */ /* 0x0005ec000d101d48 */
[C---:B------:R-:W-:Y:S08]  /*15270*/  HMMA.16816.F32.BF16 R12, R164.reuse, R172, R12 ;  /* 0x000000aca40c723c */ /* 0x040ff0000004180c */
[----:B------:R-:W-:Y:S04]  /*15280*/  HMMA.16816.F32.BF16 R16, R164, R174, R16 ;  /* 0x000000aea410723c */ /* 0x000fe80000041810 */
[C---:B-1----:R-:W-:Y:S04]  /*15290*/  LEA R132, P0, R198.reuse, R2, 0x1 ;  /* 0x00000002c6847211 */ /* 0x042fe800078008ff */
[----:B------:R-:W-:Y:S04]  /*152a0*/  LEA.HI.X R133, R198, R0, R207, 0x1, P0 ;  /* 0x00000000c6857211 */ /* 0x000fe800000f0ccf */
[C---:B------:R-:W-:Y:S01]  /*152b0*/  LEA R2, P0, R199.reuse, R2, 0x1 ;  /* 0x00000002c7027211 */ /* 0x040fe200078008ff */
[----:B------:R1:W-:Y:S03]  /*152c0*/  LDGSTS.E.BYPASS.LTC128B.128 [R216+0xa080], [R132.64], !P4 ;  /* 0x0a08000084d87fae */ /* 0x0003e6000e101d48 */
[----:B------:R-:W-:Y:S02]  /*152d0*/  LEA.HI.X R3, R199, R0, R206, 0x1, P0 ;  /* 0x00000000c7037211 */ /* 0x000fe400000f0cce */
[----:B------:R-:W-:Y:S03]  /*152e0*/  ISETP.GT.AND P0, PT, R196, R211, PT ;  /* 0x000000d3c400720c */ /* 0x000fe60003f04270 */
[----:B------:R1:W-:Y:S04]  /*152f0*/  LDGSTS.E.BYPASS.LTC128B.128 [R216+0xb080], [R2.64], !P1 ;  /* 0x0b08000002d87fae */ /* 0x0003e8000c901d48 */
[----:B--2---:R-:W-:Y:S04]  /*15300*/  LDSM.16.M88.4 R160, [R186] ;  /* 0x00000000baa0783b */ /* 0x004fe80000000200 */
[----:B------:R-:W2:Y:S04]  /*15310*/  LDSM.16.M88.4 R168, [R177] ;  /* 0x00000000b1a8783b */ /* 0x000ea80000000200 */
[----:B------:R-:W3:Y:S04]  /*15320*/  LDSM.16.M88.4 R164, [R177+0x800] ;  /* 0x00080000b1a4783b */ /* 0x000ee80000000200 */
[----:B------:R-:W0:Y:S04]  /*15330*/  LDGDEPBAR ;  /* 0x00000000000079af */ /* 0x000e280000000000 */
[----:B------:R-:W-:Y:S01]  /*15340*/  LDSM.16.M88.4 R172, [R176+-0x3000] ;  /* 0xffd00000b0ac783b */ /* 0x000fe20000000200 */
[C---:B--2---:R-:W-:Y:S08]  /*15350*/  HMMA.16816.F32.BF16 R4, R160.reuse, R168, R4 ;  /* 0x000000a8a004723c */ /* 0x044ff00000041804 */
[C---:B------:R-:W-:Y:S01]  /*15360*/  HMMA.16816.F32.BF16 R8, R160.reuse, R170, R8 ;  /* 0x000000aaa008723c */ /* 0x040fe20000041808 */
[----:B------:R-:W2:Y:S07]  /*15370*/  LDSM.16.M88.4 R168, [R185] ;  /* 0x00000000b9a8783b */ /* 0x000eae0000000200 */
        /* <DEDUP_REMOVED lines=125> */
.L_x_1503:
[----:B------:R-:W-:-:S05]  /*15b50*/  BRA.DIV ~URZ, `(.L_x_1416) ;  /* 0x000084627f007947 */ /* 0x000fca000b800000 */
[----:B-1----:R1:W3:Y:S02]  /*15b60*/  SHFL.IDX PT, R0, R133, RZ, 0x181f ;  /* 0x00181fff85007589 */ /* 0x0022e400000e0000 */
.L_x_1504:
        /* <DEDUP_REMOVED lines=15> */
.L_x_1414:
[----:B-1----:R-:W-:Y:S05]  /*15c60*/  BSYNC B0 ;  /* 0x0000000000007941 */ /* 0x002fea0003800000 */
.L_x_1413:
        /* <DEDUP_REMOVED lines=25> */
.L_x_1505:
        /* <DEDUP_REMOVED lines=298> */
.L_x_1411:
[----:B------:R-:W-:Y:S05]  /*170a0*/  BRA.DIV ~URZ, `(.L_x_1419) ;  /* 0x000070827f007947 */ /* 0x000fea000b800000 */
[----:B------:R1:W2:Y:S02]  /*170b0*/  SHFL.BFLY PT, R0, R204, 0x2, 0x1f ;  /* 0x0c401f00cc007f89 */ /* 0x0002a400000e0000 */
.L_x_1506:
[----:B--2---:R-:W-:Y:S01]  /*170c0*/  FADD.FTZ R5, R0, R204 ;  /* 0x000000cc00057221 */ /* 0x004fe20000010000 */
[----:B------:R-:W-:Y:S05]  /*170d0*/  BRA.DIV ~URZ, `(.L_x_1420) ;  /* 0x000070a27f007947 */ /* 0x000fea000b800000 */
[----:B------:R-:W2:Y:S02]  /*170e0*/  SHFL.BFLY PT, R0, R5, 0x1, 0x1f ;  /* 0x0c201f0005007f89 */ /* 0x000ea400000e0000 */
[----:B--2---:R-:W-:-:S02]  /*170f0*/  FADD.FTZ R5, R5, R0 ;  /* 0x0000000005057221 */ /* 0x004fc40000010000 */
[----:B------:R-:W2:Y:S02]  /*17100*/  SHFL.BFLY PT, R0, R203, 0x2, 0x1f ;  /* 0x0c401f00cb007f89 */ /* 0x000ea400000e0000 */
[----:B--2---:R-:W-:-:S05]  /*17110*/  FADD.FTZ R6, R0, R203 ;  /* 0x000000cb00067221 */ /* 0x004fca0000010000 */
[----:B------:R2:W3:Y:S02]  /*17120*/  SHFL.BFLY PT, R3, R6, 0x1, 0x1f ;  /* 0x0c201f0006037f89 */ /* 0x0004e400000e0000 */
.L_x_1507:
        /* <DEDUP_REMOVED lines=103> */
[----:B------:R-:W-:Y:S01]  /*177a0*/  FMUL.FTZ R67, R0, R131 ;  /* 0x0000008300437220 */ /* 0x000fe20000410000 */
[----:B------:R-:W-:Y:S01]  /*177b0*/  MOV R0, 0x1 ;  /* 0x0000000100007802 */ /* 0x000fe20000000f00 */
[----:B------:R-:W-:Y:S02]  /*177c0*/  @P0 FFMA.FTZ R18, R5, R4, R3 ;  /* 0x0000000405120223 */ /* 0x000fe40000010003 */
        /* <DEDUP_REMOVED lines=42> */
.L_x_1316:
        /* <DEDUP_REMOVED lines=17> */
.L_x_1422:
[----:B------:R-:W-:Y:S05]  /*17b80*/  BSYNC B0 ;  /* 0x0000000000007941 */ /* 0x000fea0003800000 */
.L_x_1421:
[----:B------:R-:W-:Y:S01]  /*17b90*/  PRMT R0, R0, 0x9910, RZ ;  /* 0x0000991000007816 */ /* 0x000fe200000000ff */
[----:B------:R-:W-:Y:S01]  /*17ba0*/  BSSY B1, `(.L_x_1423) ;  /* 0x0000425000017945 */ /* 0x000fe20003800000 */
[----:B------:R-:W-:Y:S02]  /*17bb0*/  IMAD.MOV.U32 R92, RZ, RZ, R232 ;  /* 0x000000ffff5c7224 */ /* 0x000fe400078e00e8 */
        /* <DEDUP_REMOVED lines=140> */
[----:B------:R-:W-:-:S03]  /*18480*/  IADD3 R4, P0, R236, c[0x0][0x500], RZ ;  /* 0x00014000ec047a10 */ /* 0x000fc60007f1e0ff */
[----:B------:R2:W5:Y:S01]  /*18490*/  @P1 LDG.E R12, [R2.64] ;  /* 0x00000008020c1981 */ /* 0x000562000c1e1900 */
[----:B------:R-:W-:Y:S01]  /*184a0*/  IADD3.X R5, R237, c[0x0][0x504], RZ, P0, !PT ;  /* 0x00014100ed057a10 */ /* 0x000fe200007fe4ff */
        /* <DEDUP_REMOVED lines=9> */
.L_x_1425:
[----:B-----5:R-:W2:Y:S01]  /*18540*/  LDL R93, [R1+0x40] ;  /* 0x00004000015d7983 */ /* 0x020ea20000100800 */
[----:B------:R-:W-:Y:S01]  /*18550*/  IMAD.MOV.U32 R16, RZ, RZ, 0x368 ;  /* 0x00000368ff107424 */ /* 0x000fe200078e00ff */
[----:B------:R-:W-:Y:S01]  /*18560*/  ISETP.GT.AND P2, PT, R3, 0x1, PT ;  /* 0x000000010300780c */ /* 0x000fe20003f44270 */
[----:B------:R-:W-:Y:S01]  /*18570*/  IMAD R12, R12, c[0x0][0x4e8], RZ ;  /* 0x00013a000c0c7a24 */ /* 0x000fe200078e02ff */
[----:B------:R-:W-:-:S02]  /*18580*/  ISETP.NE.U32.AND P0, PT, RZ, c[0x0][0x500], PT ;  /* 0x00014000ff007a0c */ /* 0x000fc40003f05070 */
[----:B------:R-:W-:Y:S02]  /*18590*/  SEL R16, R16, 0x328, P2 ;  /* 0x0000032810107807 */ /* 0x000fe40001000000 */
[----:B------:R-:W-:Y:S02]  /*185a0*/  ISETP.NE.AND.EX P0, PT, RZ, c[0x0][0x504], PT, P0 ;  /* 0x00014100ff007a0c */ /* 0x000fe40003f05300 */
[----:B------:R-:W4:Y:S01]  /*185b0*/  LDC.64 R6, c[0x0][R16+0x170] ;  /* 0x00005c0010067b82 */ /* 0x000f220000000a00 */
[----:B---3--:R-:W-:Y:S02]  /*185c0*/  LOP3.LUT R4, R234, 0xffff, RZ, 0xc0, !PT ;  /* 0x0000ffffea047812 */ /* 0x008fe400078ec0ff */
[----:B------:R-:W-:Y:S02]  /*185d0*/  SEL R0, R238, RZ, !P0 ;  /* 0x000000ffee007207 */ /* 0x000fe40004000000 */
[----:B------:R-:W-:Y:S02]  /*185e0*/  SEL R5, R239, RZ, !P0 ;  /* 0x000000ffef057207 */ /* 0x000fe40004000000 */
[----:B------:R-:W-:Y:S01]  /*185f0*/  SHF.R.S32.HI R19, RZ, 0x1f, R106 ;  /* 0x0000001fff137819 */ /* 0x000fe2000001146a */
[----:B------:R-:W3:Y:S03]  /*18600*/  LDC.64 R10, c[0x0][R16+0x168] ;  /* 0x00005a00100a7b82 */ /* 0x000ee60000000a00 */
[----:B------:R-:W-:-:S04]  /*18610*/  LEA.HI R19, R19, R106, RZ, 0x5 ;  /* 0x0000006a13137211 */ /* 0x000fc800078f28ff */
[----:B------:R-:W-:Y:S01]  /*18620*/  LOP3.LUT R19, R19, 0xffffffe0, RZ, 0xc0, !PT ;  /* 0xffffffe013137812 */ /* 0x000fe200078ec0ff */
[----:B------:R-:W1:Y:S04]  /*18630*/  LDC.64 R14, c[0x0][R16+0x178] ;  /* 0x00005e00100e7b82 */ /* 0x000e680000000a00 */
        /* <DEDUP_REMOVED lines=103> */
.L_x_1508:
[----:B------:R-:W-:Y:S05]  /*18cb0*/  BRA.DIV ~URZ, `(.L_x_1428) ;  /* 0x000056327f007947 */ /* 0x000fea000b800000 */
[----:B------:R4:W2:Y:S02]  /*18cc0*/  SHFL.IDX PT, R0, R14, RZ, 0x181f ;  /* 0x00181fff0e007589 */ /* 0x0008a400000e0000 */
.L_x_1509:
        /* <DEDUP_REMOVED lines=19> */
.L_x_1430:
[----:B------:R-:W-:Y:S05]  /*18e00*/  BSYNC B0 ;  /* 0x0000000000007941 */ /* 0x000fea0003800000 */
.L_x_1429:
[----:B------:R-:W-:Y:S05]  /*18e10*/  BRA.DIV ~URZ, `(.L_x_1431) ;  /* 0x000055327f007947 */ /* 0x000fea000b800000 */
[----:B---3--:R3:W4:Y:S04]  /*18e20*/  SHFL.IDX PT, R4, R13, 0x1, 0x181f ;  /* 0x00381f000d047f89 */ /* 0x00872800000e0000 */
[----:B--2---:R3:W2:Y:S02]  /*18e30*/  SHFL.IDX PT, R0, R14, 0x1, 0x181f ;  /* 0x00381f000e007f89 */ /* 0x0046a400000e0000 */
.L_x_1510:
        /* <DEDUP_REMOVED lines=20> */
.L_x_1433:
[----:B------:R-:W-:Y:S05]  /*18f80*/  BSYNC B0 ;  /* 0x0000000000007941 */ /* 0x000fea0003800000 */
.L_x_1432:
[----:B------:R-:W-:Y:S05]  /*18f90*/  BRA.DIV ~URZ, `(.L_x_1434) ;  /* 0x000054727f007947 */ /* 0x000fea000b800000 */
[----:B----4-:R4:W3:Y:S02]  /*18fa0*/  SHFL.IDX PT, R4, R13, 0x2, 0x181f ;  /* 0x00581f000d047f89 */ /* 0x0108e400000e0000 */
.L_x_1511:
[----:B------:R-:W-:Y:S05]  /*18fb0*/  BRA.DIV ~URZ, `(.L_x_1435) ;  /* 0x000054c27f007947 */ /* 0x000fea000b800000 */
[----:B--2---:R2:W4:Y:S02]  /*18fc0*/  SHFL.IDX PT, R0, R14, 0x2, 0x181f ;  /* 0x00581f000e007f89 */ /* 0x00452400000e0000 */
.L_x_1512:
        /* <DEDUP_REMOVED lines=20> */
.L_x_1437:
[----:B------:R-:W-:Y:S05]  /*19110*/  BSYNC B0 ;  /* 0x0000000000007941 */ /* 0x000fea0003800000 */
.L_x_1436:
[----:B------:R-:W-:Y:S05]  /*19120*/  BRA.DIV ~URZ, `(.L_x_1438) ;  /* 0x000053b27f007947 */ /* 0x000fea000b800000 */
[----:B---3--:R3:W2:Y:S04]  /*19130*/  SHFL.IDX PT, R4, R13, 0x3, 0x181f ;  /* 0x00781f000d047f89 */ /* 0x0086a800000e0000 */
[----:B----4-:R3:W4:Y:S02]  /*19140*/  SHFL.IDX PT, R0, R14, 0x3, 0x181f ;  /* 0x00781f000e007f89 */ /* 0x01072400000e0000 */
.L_x_1513:
        /* <DEDUP_REMOVED lines=21> */
.L_x_1426:
        /* <DEDUP_REMOVED lines=33> */
.L_x_1514:
[----:B------:R-:W-:Y:S05]  /*194b0*/  BRA.DIV ~URZ, `(.L_x_1441) ;  /* 0x000051527f007947 */ /* 0x000fea000b800000 */
[----:B------:R3:W4:Y:S02]  /*194c0*/  SHFL.IDX PT, R0, R12, RZ, 0x1c1f ;  /* 0x001c1fff0c007589 */ /* 0x00072400000e0000 */
.L_x_1515:
        /* <DEDUP_REMOVED lines=8> */
[----:B------:R-:W-:Y:S01]  /*19550*/  IADD3 R14, R230, 0x60, RZ ;  /* 0x00000060e60e7810 */ /* 0x000fe20007ffe0ff */
[----:B----4-:R-:W-:Y:S01]  /*19560*/  @!P0 IMAD.MOV.U32 R2, RZ, RZ, R0 ;  /* 0x000000ffff028224 */ /* 0x010fe200078e0000 */
[----:B------:R-:W-:Y:S01]  /*19570*/  ISETP.GE.AND P2, PT, R6, c[0x0][0x3c8], PT ;  /* 0x0000f20006007a0c */ /* 0x000fe20003f46270 */
[----:B--2---:R-:W-:Y:S01]  /*19580*/  @!P0 IMAD.MOV.U32 R3, RZ, RZ, R4 ;  /* 0x000000ffff038224 */ /* 0x004fe200078e0004 */
[C---:B------:R-:W-:Y:S02]  /*19590*/  IADD3 R11, R230.reuse, 0x58, RZ ;  /* 0x00000058e60b7810 */ /* 0x040fe40007ffe0ff */
[C---:B------:R-:W-:Y:S01]  /*195a0*/  IADD3 R10, R230.reuse, 0x70, RZ ;  /* 0x00000070e60a7810 */ /* 0x040fe20007ffe0ff */
[----:B------:R-:W-:Y:S01]  /*195b0*/  @!P0 IMAD.WIDE R2, R230, 0x4, R2 ;  /* 0x00000004e6028825 */ /* 0x000fe200078e0202 */
[----:B------:R-:W-:-:S02]  /*195c0*/  SHF.R.S32.HI R11, RZ, 0x1f, R11 ;  /* 0x0000001fff0b7819 */ /* 0x000fc4000001140b */
[----:B------:R-:W-:Y:S02]  /*195d0*/  IADD3 R15, R230, 0x60, RZ ;  /* 0x00000060e60f7810 */ /* 0x000fe40007ffe0ff */
[----:B------:R2:W-:Y:S01]  /*195e0*/  @!P0 ST.E.64 [R2.64], R132 ;  /* 0x0000008402008985 */ /* 0x0005e2000c101b08 */
[----:B------:R-:W-:Y:S02]  /*195f0*/  ISETP.GE.AND P0, PT, R8, c[0x0][0x3c8], PT ;  /* 0x0000f20008007a0c */ /* 0x000fe40003f06270 */
[----:B------:R-:W-:Y:S02]  /*19600*/  SHF.R.S32.HI R15, RZ, 0x1f, R15 ;  /* 0x0000001fff0f7819 */ /* 0x000fe4000001140f */
[C---:B------:R-:W-:Y:S02]  /*19610*/  IADD3 R16, R230.reuse, 0xa0, RZ ;  /* 0x000000a0e6107810 */ /* 0x040fe40007ffe0ff */
[C---:B------:R-:W-:Y:S02]  /*19620*/  IADD3 R17, R230.reuse, 0xb0, RZ ;  /* 0x000000b0e6117810 */ /* 0x040fe40007ffe0ff */
        /* <DEDUP_REMOVED lines=12> */
[----:B------:R-:W-:Y:S02]  /*196f0*/  IADD3 R7, R230, 0x18, RZ ;  /* 0x00000018e6077810 */ /* 0x000fe40007ffe0ff */
[----:B------:R-:W-:Y:S01]  /*19700*/  ISETP.GE.AND P1, PT, R250, c[0x0][0x3c8], PT ;  /* 0x0000f200fa007a0c */ /* 0x000fe20003f26270 */
[----:B------:R2:W-:Y:S01]  /*19710*/  @!P0 ST.E.64 [R2.64], R144 ;  /* 0x0000009002008985 */ /* 0x0005e2000c101b08 */
[----:B------:R-:W-:Y:S02]  /*19720*/  SHF.R.S32.HI R7, RZ, 0x1f, R7 ;  /* 0x0000001fff077819 */ /* 0x000fe40000011407 */
[----:B------:R-:W-:Y:S02]  /*19730*/  SHF.R.S32.HI R8, RZ, 0x1f, R249 ;  /* 0x0000001fff087819 */ /* 0x000fe400000114f9 */
        /* <DEDUP_REMOVED lines=26> */
[----:B------:R-:W-:Y:S01]  /*198e0*/  ISETP.GE.AND P0, PT, R7, c[0x0][0x3c8], PT ;  /* 0x0000f20007007a0c */ /* 0x000fe20003f06270 */
[----:B------:R2:W-:Y:S01]  /*198f0*/  @!P2 ST.E.64 [R2.64], R32 ;  /* 0x000000200200a985 */ /* 0x0005e2000c101b08 */
[----:B------:R-:W-:Y:S02]  /*19900*/  SHF.R.S32.HI R9, RZ, 0x1f, R9 ;  /* 0x0000001fff097819 */ /* 0x000fe40000011409 */
[----:B------:R-:W-:-:S04]  /*19910*/  IADD3 R6, R230, 0x50, RZ ;  /* 0x00000050e6067810 */ /* 0x000fc80007ffe0ff */
        /* <DEDUP_REMOVED lines=8> */
[----:B------:R-:W-:-:S02]  /*199a0*/  ISETP.GE.AND P2, PT, R14, c[0x0][0x3c8], PT ;  /* 0x0000f2000e007a0c */ /* 0x000fc40003f46270 */
        /* <DEDUP_REMOVED lines=12> */
[C---:B------:R-:W-:Y:S02]  /*19a70*/  IADD3 R8, R230.reuse, 0x78, RZ ;  /* 0x00000078e6087810 */ /* 0x040fe40007ffe0ff */
[----:B------:R-:W-:Y:S01]  /*19a80*/  IADD3 R11, R230, 0x68, RZ ;  /* 0x00000068e60b7810 */ /* 0x000fe20007ffe0ff */
[----:B------:R4:W-:Y:S01]  /*19a90*/  @!P4 ST.E.64 [R6.64], R48 ;  /* 0x000000300600c985 */ /* 0x0009e2000c101b08 */
[----:B------:R-:W-:Y:S02]  /*19aa0*/  ISETP.GE.AND P3, PT, R10, c[0x0][0x3c8], PT ;  /* 0x0000f2000a007a0c */ /* 0x000fe40003f66270 */
[----:B------:R-:W-:Y:S02]  /*19ab0*/  ISETP.GE.AND P4, PT, R8, c[0x0][0x3c8], PT ;  /* 0x0000f20008007a0c */ /* 0x000fe40003f86270 */
[----:B------:R-:W-:-:S02]  /*19ac0*/  SHF.R.S32.HI R11, RZ, 0x1f, R11 ;  /* 0x0000001fff0b7819 */ /* 0x000fc4000001140b */
[----:B--2---:R-:W-:-:S04]  /*19ad0*/  @!P2 LEA R2, P5, R14, R0, 0x2 ;  /* 0x000000000e02a211 */ /* 0x004fc800078a10ff */
[----:B------:R-:W-:Y:S02]  /*19ae0*/  @!P2 LEA.HI.X R3, R14, R4, R15, 0x2, P5 ;  /* 0x000000040e03a211 */ /* 0x000fe400028f140f */
[C---:B----4-:R-:W-:Y:S02]  /*19af0*/  @!P1 LEA R6, P0, R9.reuse, R0, 0x2 ;  /* 0x0000000009069211 */ /* 0x050fe400078010ff */
[C---:B------:R-:W-:Y:S01]  /*19b00*/  IADD3 R14, R230.reuse, 0x80, RZ ;  /* 0x00000080e60e7810 */ /* 0x040fe20007ffe0ff */
[----:B------:R2:W-:Y:S01]  /*19b10*/  @!P2 ST.E.64 [R2.64], R52 ;  /* 0x000000340200a985 */ /* 0x0005e2000c101b08 */
[----:B------:R-:W-:Y:S02]  /*19b20*/  @!P1 LEA.HI.X R7, R9, R4, R11, 0x2, P0 ;  /* 0x0000000409079211 */ /* 0x000fe400000f140b */
[C---:B------:R-:W-:Y:S02]  /*19b30*/  IADD3 R9, R230.reuse, 0x88, RZ ;  /* 0x00000088e6097810 */ /* 0x040fe40007ffe0ff */
[----:B------:R-:W-:Y:S01]  /*19b40*/  IADD3 R15, R230, 0x70, RZ ;  /* 0x00000070e60f7810 */ /* 0x000fe20007ffe0ff */
[----:B------:R4:W-:Y:S01]  /*19b50*/  @!P1 ST.E.64 [R6.64], R56 ;  /* 0x0000003806009985 */ /* 0x0009e2000c101b08 */
[----:B------:R-:W-:-:S02]  /*19b60*/  ISETP.GE.AND P2, PT, R14, c[0x0][0x3c8], PT ;  /* 0x0000f2000e007a0c */ /* 0x000fc40003f46270 */
[----:B------:R-:W-:Y:S02]  /*19b70*/  IADD3 R11, R230, 0x78, RZ ;  /* 0x00000078e60b7810 */ /* 0x000fe40007ffe0ff */
[----:B------:R-:W-:Y:S02]  /*19b80*/  ISETP.GE.AND P1, PT, R9, c[0x0][0x3c8], PT ;  /* 0x0000f20009007a0c */ /* 0x000fe40003f26270 */
[----:B------:R-:W-:Y:S02]  /*19b90*/  SHF.R.S32.HI R15, RZ, 0x1f, R15 ;  /* 0x0000001fff0f7819 */ /* 0x000fe4000001140f */
[----:B------:R-:W-:Y:S02]  /*19ba0*/  SHF.R.S32.HI R11, RZ, 0x1f, R11 ;  /* 0x0000001fff0b7819 */ /* 0x000fe4000001140b */
[----:B--2---:R-:W-:-:S04]  /*19bb0*/  @!P3 LEA R2, P5, R10, R0, 0x2 ;  /* 0x000000000a02b211 */ /* 0x004fc800078a10ff */
[----:B------:R-:W-:Y:S02]  /*19bc0*/  @!P3 LEA.HI.X R3, R10, R4, R15, 0x2, P5 ;  /* 0x000000040a03b211 */ /* 0x000fe400028f140f */
[----:B----4-:R-:W-:Y:S02]  /*19bd0*/  @!P4 LEA R6, P0, R8, R0, 0x2 ;  /* 0x000000000806c211 */ /* 0x010fe400078010ff */
[----:B------:R-:W-:Y:S01]  /*19be0*/  IADD3 R10, R230, 0x90, RZ ;  /* 0x00000090e60a7810 */ /* 0x000fe20007ffe0ff */
[----:B------:R2:W-:Y:S01]  /*19bf0*/  @!P3 ST.E.64 [R2.64], R60 ;  /* 0x0000003c0200b985 */ /* 0x0005e2000c101b08 */
[----:B------:R-:W-:Y:S02]  /*19c00*/  @!P4 LEA.HI.X R7, R8, R4, R11, 0x2, P0 ;  /* 0x000000040807c211 */ /* 0x000fe400000f140b */
[C---:B------:R-:W-:Y:S02]  /*19c10*/  IADD3 R15, R230.reuse, 0x80, RZ ;  /* 0x00000080e60f7810 */ /* 0x040fe40007ffe0ff */
[C---:B------:R-:W-:Y:S01]  /*19c20*/  IADD3 R8, R230.reuse, 0x98, RZ ;  /* 0x00000098e6087810 */ /* 0x040fe20007ffe0ff */
[----:B------:R4:W-:Y:S01]  /*19c30*/  @!P4 ST.E.64 [R6.64], R64 ;  /* 0x000000400600c985 */ /* 0x0009e2000c101b08 */
[----:B------:R-:W-:-:S02]  /*19c40*/  IADD3 R11, R230, 0x88, RZ ;  /* 0x00000088e60b7810 */ /* 0x000fc40007ffe0ff */
[----:B------:R-:W-:Y:S02]  /*19c50*/  ISETP.GE.AND P3, PT, R10, c[0x0][0x3c8], PT ;  /* 0x0000f2000a007a0c */ /* 0x000fe40003f66270 */
[----:B------:R-:W-:Y:S02]  /*19c60*/  SHF.R.S32.HI R15, RZ, 0x1f, R15 ;  /* 0x0000001fff0f7819 */ /* 0x000fe4000001140f */
[----:B------:R-:W-:Y:S02]  /*19c70*/  ISETP.GE.AND P4, PT, R8, c[0x0][0x3c8], PT ;  /* 0x0000f20008007a0c */ /* 0x000fe40003f86270 */
[----:B------:R-:W-:Y:S02]  /*19c80*/  SHF.R.S32.HI R11, RZ, 0x1f, R11 ;  /* 0x0000001fff0b7819 */ /* 0x000fe4000001140b */
[----:B--2---:R-:W-:-:S04]  /*19c90*/  @!P2 LEA R2, P5, R14, R0, 0x2 ;  /* 0x000000000e02a211 */ /* 0x004fc800078a10ff */
[----:B------:R-:W-:Y:S02]  /*19ca0*/  @!P2 LEA.HI.X R3, R14, R4, R15, 0x2, P5 ;  /* 0x000000040e03a211 */ /* 0x000fe400028f140f */
[C---:B----4-:R-:W-:Y:S02]  /*19cb0*/  @!P1 LEA R6, P0, R9.reuse, R0, 0x2 ;  /* 0x0000000009069211 */ /* 0x050fe400078010ff */
[C---:B------:R-:W-:Y:S01]  /*19cc0*/  IADD3 R14, R230.reuse, 0x90, RZ ;  /* 0x00000090e60e7810 */ /* 0x040fe20007ffe0ff */
[----:B------:R2:W-:Y:S01]  /*19cd0*/  @!P2 ST.E.64 [R2.64], R68 ;  /* 0x000000440200a985 */ /* 0x0005e2000c101b08 */
[----:B------:R-:W-:Y:S02]  /*19ce0*/  @!P1 LEA.HI.X R7, R9, R4, R11, 0x2, P0 ;  /* 0x0000000409079211 */ /* 0x000fe400000f140b */
[----:B------:R-:W-:Y:S02]  /*19cf0*/  IADD3 R11, R230, 0xa8, RZ ;  /* 0x000000a8e60b7810 */ /* 0x000fe40007ffe0ff */
[----:B------:R-:W-:Y:S01]  /*19d00*/  ISETP.GE.AND P2, PT, R16, c[0x0][0x3c8], PT ;  /* 0x0000f20010007a0c */ /* 0x000fe20003f46270 */
[----:B------:R4:W-:Y:S01]  /*19d10*/  @!P1 ST.E.64 [R6.64], R72 ;  /* 0x0000004806009985 */ /* 0x0009e2000c101b08 */
[----:B------:R-:W-:-:S02]  /*19d20*/  IADD3 R9, R230, 0x98, RZ ;  /* 0x00000098e6097810 */ /* 0x000fc40007ffe0ff */
[----:B------:R-:W-:Y:S02]  /*19d30*/  ISETP.GE.AND P1, PT, R11, c[0x0][0x3c8], PT ;  /* 0x0000f2000b007a0c */ /* 0x000fe40003f26270 */
[----:B------:R-:W-:Y:S02]  /*19d40*/  SHF.R.S32.HI R14, RZ, 0x1f, R14 ;  /* 0x0000001fff0e7819 */ /* 0x000fe4000001140e */
[----:B------:R-:W-:Y:S02]  /*19d50*/  SHF.R.S32.HI R9, RZ, 0x1f, R9 ;  /* 0x0000001fff097819 */ /* 0x000fe40000011409 */
[----:B------:R-:W-:-:S04]  /*19d60*/  IADD3 R15, R230, 0xa8, RZ ;  /* 0x000000a8e60f7810 */ /* 0x000fc80007ffe0ff */
[----:B------:R-:W-:Y:S02]  /*19d70*/  SHF.R.S32.HI R15, RZ, 0x1f, R15 ;  /* 0x0000001fff0f7819 */ /* 0x000fe4000001140f */
[----:B--2---:R-:W-:-:S04]  /*19d80*/  @!P3 LEA R2, P5, R10, R0, 0x2 ;  /* 0x000000000a02b211 */ /* 0x004fc800078a10ff */
[----:B------:R-:W-:Y:S02]  /*19d90*/  @!P3 LEA.HI.X R3, R10, R4, R14, 0x2, P5 ;  /* 0x000000040a03b211 */ /* 0x000fe400028f140e */
[----:B----4-:R-:W-:Y:S02]  /*19da0*/  @!P4 LEA R6, P0, R8, R0, 0x2 ;  /* 0x000000000806c211 */ /* 0x010fe400078010ff */
[----:B------:R-:W-:Y:S01]  /*19db0*/  IADD3 R10, R230, 0xb8, RZ ;  /* 0x000000b8e60a7810 */ /* 0x000fe20007ffe0ff */
[----:B------:R2:W-:Y:S01]  /*19dc0*/  @!P3 ST.E.64 [R2.64], R76 ;  /* 0x0000004c0200b985 */ /* 0x0005e2000c101b08 */
[----:B------:R-:W-:Y:S02]  /*19dd0*/  @!P4 LEA.HI.X R7, R8, R4, R9, 0x2, P0 ;  /* 0x000000040807c211 */ /* 0x000fe400000f1409 */
[----:B------:R-:W-:Y:S02]  /*19de0*/  ISETP.GE.AND P3, PT, R17, c[0x0][0x3c8], PT ;  /* 0x0000f20011007a0c */ /* 0x000fe40003f66270 */
[----:B------:R-:W-:Y:S01]  /*19df0*/  @!P1 LEA R8, P0, R11, R0, 0x2 ;  /* 0x000000000b089211 */ /* 0x000fe200078010ff */
[----:B------:R4:W-:Y:S01]  /*19e00*/  @!P4 ST.E.64 [R6.64], R80 ;  /* 0x000000500600c985 */ /* 0x0009e2000c101b08 */
[----:B------:R-:W-:-:S02]  /*19e10*/  ISETP.GE.AND P4, PT, R10, c[0x0][0x3c8], PT ;  /* 0x0000f2000a007a0c */ /* 0x000fc40003f86270 */
[----:B------:R-:W-:Y:S02]  /*19e20*/  @!P1 LEA.HI.X R9, R11, R4, R15, 0x2, P0 ;  /* 0x000000040b099211 */ /* 0x000fe400000f140f */
[C---:B------:R-:W-:Y:S02]  /*19e30*/  IADD3 R15, R230.reuse, 0xc8, RZ ;  /* 0x000000c8e60f7810 */ /* 0x040fe40007ffe0ff */
[C---:B------:R-:W-:Y:S02]  /*19e40*/  IADD3 R14, R230.reuse, 0xc0, RZ ;  /* 0x000000c0e60e7810 */ /* 0x040fe40007ffe0ff */
[----:B------:R-:W-:-:S04]  /*19e50*/  IADD3 R11, R230, 0xd0, RZ ;  /* 0x000000d0e60b7810 */ /* 0x000fc80007ffe0ff */
[----:B------:R-:W-:Y:S02]  /*19e60*/  ISETP.GE.AND P6, PT, R11, c[0x0][0x3c8], PT ;  /* 0x0000f2000b007a0c */ /* 0x000fe40003fc6270 */
[----:B--2---:R-:W-:-:S04]  /*19e70*/  @!P2 LEA R2, P5, R16, R0, 0x2 ;  /* 0x000000001002a211 */ /* 0x004fc800078a10ff */
[----:B------:R-:W-:Y:S02]  /*19e80*/  @!P2 LEA.HI.X R3, R16, R4, R18, 0x2, P5 ;  /* 0x000000041003a211 */ /* 0x000fe400028f1412 */
[C---:B------:R-:W-:Y:S02]  /*19e90*/  IADD3 R18, R230.reuse, 0xb0, RZ ;  /* 0x000000b0e6127810 */ /* 0x040fe40007ffe0ff */
[----:B------:R-:W-:Y:S01]  /*19ea0*/  IADD3 R16, R230, 0xb8, RZ ;  /* 0x000000b8e6107810 */ /* 0x000fe20007ffe0ff */
[----:B------:R2:W-:Y:S01]  /*19eb0*/  @!P2 ST.E.64 [R2.64], R84 ;  /* 0x000000540200a985 */ /* 0x0005e2000c101b08 */
[----:B------:R-:W-:Y:S02]  /*19ec0*/  ISETP.GE.AND P2, PT, R14, c[0x0][0x3c8], PT ;  /* 0x0000f2000e007a0c */ /* 0x000fe40003f46270 */
[----:B----4-:R-:W-:Y:S01]  /*19ed0*/  @!P3 LEA R6, P5, R17, R0, 0x2 ;  /* 0x000000001106b211 */ /* 0x010fe200078a10ff */
[----:B------:R4:W-:Y:S01]  /*19ee0*/  @!P1 ST.E.64 [R8.64], R88 ;  /* 0x0000005808009985 */ /* 0x0009e2000c101b08 */
[----:B------:R-:W-:-:S02]  /*19ef0*/  ISETP.GE.AND P1, PT, R15, c[0x0][0x3c8], PT ;  /* 0x0000f2000f007a0c */ /* 0x000fc40003f26270 */
[----:B------:R-:W-:Y:S02]  /*19f00*/  SHF.R.S32.HI R18, RZ, 0x1f, R18 ;  /* 0x0000001fff127819 */ /* 0x000fe40000011412 */
[----:B------:R-:W-:Y:S02]  /*19f10*/  SHF.R.S32.HI R16, RZ, 0x1f, R16 ;  /* 0x0000001fff107819 */ /* 0x000fe40000011410 */
[----:B------:R-:W-:Y:S02]  /*19f20*/  @!P3 LEA.HI.X R7, R17, R4, R18, 0x2, P5 ;  /* 0x000000041107b211 */ /* 0x000fe400028f1412 */
[----:B------:R-:W-:-:S03]  /*19f30*/  IADD3 R17, R230, 0xc0, RZ ;  /* 0x000000c0e6117810 */ /* 0x000fc60007ffe0ff */
[----:B------:R5:W-:Y:S01]  /*19f40*/  @!P3 ST.E.64 [R6.64], R152 ;  /* 0x000000980600b985 */ /* 0x000be2000c101b08 */
[----:B------:R-:W-:Y:S02]  /*19f50*/  SHF.R.S32.HI R17, RZ, 0x1f, R17 ;  /* 0x0000001fff117819 */ /* 0x000fe40000011411 */
[----:B--2---:R-:W-:-:S04]  /*19f60*/  @!P4 LEA R2, P0, R10, R0, 0x2 ;  /* 0x000000000a02c211 */ /* 0x004fc800078010ff */
[----:B------:R-:W-:Y:S02]  /*19f70*/  @!P4 LEA.HI.X R3, R10, R4, R16, 0x2, P0 ;  /* 0x000000040a03c211 */ /* 0x000fe400000f1410 */
[C---:B------:R-:W-:Y:S02]  /*19f80*/  IADD3 R16, R230.reuse, 0xc8, RZ ;  /* 0x000000c8e6107810 */ /* 0x040fe40007ffe0ff */
[----:B------:R-:W-:Y:S01]  /*19f90*/  IADD3 R10, R230, 0xd8, RZ ;  /* 0x000000d8e60a7810 */ /* 0x000fe20007ffe0ff */
[----:B------:R2:W-:Y:S01]  /*19fa0*/  @!P4 ST.E.64 [R2.64], R96 ;  /* 0x000000600200c985 */ /* 0x0005e2000c101b08 */
[----:B------:R-:W-:Y:S02]  /*19fb0*/  SHF.R.S32.HI R16, RZ, 0x1f, R16 ;  /* 0x0000001fff107819 */ /* 0x000fe40000011410 */
[----:B----4-:R-:W-:Y:S02]  /*19fc0*/  @!P2 LEA R8, P0, R14, R0, 0x2 ;  /* 0x000000000e08a211 */ /* 0x010fe400078010ff */
[----:B------:R-:W-:-:S02]  /*19fd0*/  ISETP.GE.AND P5, PT, R10, c[0x0][0x3c8], PT ;  /* 0x0000f2000a007a0c */ /* 0x000fc40003fa6270 */
[----:B------:R-:W-:Y:S02]  /*19fe0*/  @!P2 LEA.HI.X R9, R14, R4, R17, 0x2, P0 ;  /* 0x000000040e09a211 */ /* 0x000fe400000f1411 */
[----:B------:R-:W-:Y:S02]  /*19ff0*/  IADD3 R14, R230, 0xe0, RZ ;  /* 0x000000e0e60e7810 */ /* 0x000fe40007ffe0ff */
[----:B-----5:R-:W-:Y:S01]  /*1a000*/  @!P6 LEA R6, P0, R11, R0, 0x2 ;  /* 0x000000000b06e211 */ /* 0x020fe200078010ff */
[----:B------:R-:W-:Y:S01]  /*1a010*/  @!P2 ST.E.64 [R8.64], R160 ;  /* 0x000000a00800a985 */ /* 0x000fe2000c101b08 */
[----:B------:R-:W-:Y:S02]  /*1a020*/  ISETP.GE.AND P4, PT, R14, c[0x0][0x3c8], PT ;  /* 0x0000f2000e007a0c */ /* 0x000fe40003f86270 */
[----:B------:R-:W-:-:S04]  /*1a030*/  IADD3 R17, R230, 0xe8, RZ ;  /* 0x000000e8e6117810 */ /* 0x000fc80007ffe0ff */
[----:B------:R-:W-:Y:S02]  /*1a040*/  SHF.R.S32.HI R17, RZ, 0x1f, R17 ;  /* 0x0000001fff117819 */ /* 0x000fe40000011411 */
[----:B--2---:R-:W-:-:S04]  /*1a050*/  @!P1 LEA R2, P3, R15, R0, 0x2 ;  /* 0x000000000f029211 */ /* 0x004fc800078610ff */
[-C--:B------:R-:W-:Y:S02]  /*1a060*/  @!P1 LEA.HI.X R3, R15, R4.reuse, R16, 0x2, P3 ;  /* 0x000000040f039211 */ /* 0x080fe400018f1410 */
[C---:B------:R-:W-:Y:S02]  /*1a070*/  IADD3 R15, R230.reuse, 0xd0, RZ ;  /* 0x000000d0e60f7810 */ /* 0x040fe40007ffe0ff */
[----:B------:R-:W-:Y:S01]  /*1a080*/  IADD3 R16, R230, 0xe8, RZ ;  /* 0x000000e8e6107810 */ /* 0x000fe20007ffe0ff */
[----:B------:R2:W-:Y:S01]  /*1a090*/  @!P1 ST.E.64 [R2.64], R100 ;  /* 0x0000006402009985 */ /* 0x0005e2000c101b08 */
[----:B------:R-:W-:Y:S02]  /*1a0a0*/  SHF.R.S32.HI R15, RZ, 0x1f, R15 ;  /* 0x0000001fff0f7819 */ /* 0x000fe4000001140f */
[----:B------:R-:W-:Y:S02]  /*1a0b0*/  ISETP.GE.AND P2, PT, R16, c[0x0][0x3c8], PT ;  /* 0x0000f20010007a0c */ /* 0x000fe40003f46270 */
[----:B------:R-:W-:-:S02]  /*1a0c0*/  @!P6 LEA.HI.X R7, R11, R4, R15, 0x2, P0 ;  /* 0x000000040b07e211 */ /* 0x000fc400000f140f */
[----:B------:R-:W-:Y:S02]  /*1a0d0*/  IADD3 R11, R230, 0xd8, RZ ;  /* 0x000000d8e60b7810 */ /* 0x000fe40007ffe0ff */
[----:B------:R-:W-:Y:S01]  /*1a0e0*/  ISETP.GE.AND P1, PT, R252, c[0x0][0x3c8], PT ;  /* 0x0000f200fc007a0c */ /* 0x000fe20003f26270 */
[----:B------:R4:W-:Y:S01]  /*1a0f0*/  @!P6 ST.E.64 [R6.64], R104 ;  /* 0x000000680600e985 */ /* 0x0009e2000c101b08 */
[----:B------:R-:W-:Y:S02]  /*1a100*/  ISETP.GE.AND P0, PT, R251, c[0x0][0x3c8], PT ;  /* 0x0000f200fb007a0c */ /* 0x000fe40003f06270 */
[----:B------:R-:W-:Y:S02]  /*1a110*/  SHF.R.S32.HI R11, RZ, 0x1f, R11 ;  /* 0x0000001fff0b7819 */ /* 0x000fe4000001140b */
[----:B------:R-:W-:-:S04]  /*1a120*/  IADD3 R15, R230, 0xe0, RZ ;  /* 0x000000e0e60f7810 */ /* 0x000fc80007ffe0ff */
[----:B------:R-:W-:Y:S02]  /*1a130*/  SHF.R.S32.HI R15, RZ, 0x1f, R15 ;  /* 0x0000001fff0f7819 */ /* 0x000fe4000001140f */
        /* <DEDUP_REMOVED lines=17> */
.L_x_1443:
[----:B------:R-:W-:Y:S05]  /*1a250*/  BSYNC B0 ;  /* 0x0000000000007941 */ /* 0x000fea0003800000 */
.L_x_1442:
[----:B------:R-:W-:Y:S05]  /*1a260*/  BRA.DIV ~URZ, `(.L_x_1444) ;  /* 0x000044027f007947 */ /* 0x000fea000b800000 */
[----:B--2---:R2:W1:Y:S04]  /*1a270*/  SHFL.IDX PT, R4, R5, 0x1, 0x1c1f ;  /* 0x003c1f0005047f89 */ /* 0x00446800000e0000 */
[----:B----4-:R2:W4:Y:S02]  /*1a280*/  SHFL.IDX PT, R0, R12, 0x1, 0x1c1f ;  /* 0x003c1f000c007f89 */ /* 0x01052400000e0000 */
.L_x_1516:
        /* <DEDUP_REMOVED lines=8> */
[----:B------:R-:W-:Y:S01]  /*1a310*/  IADD3 R10, R230, 0x18, RZ ;  /* 0x00000018e60a7810 */ /* 0x000fe20007ffe0ff */
        /* <DEDUP_REMOVED lines=30> */
[----:B--2---:R-:W-:Y:S02]  /*1a500*/  @!P4 LEA R8, P0, R250, R0, 0x2 ;  /* 0x00000000fa08c211 */ /* 0x004fe400078010ff */
        /* <DEDUP_REMOVED lines=39> */
[C---:B------:R-:W-:Y:S02]  /*1a780*/  IADD3 R11, R230.reuse, 0x68, RZ ;  /* 0x00000068e60b7810 */ /* 0x040fe40007ffe0ff */
        /* <DEDUP_REMOVED lines=28> */
[----:B------:R-:W-:Y:S02]  /*1a950*/  IADD3 R10, R230, 0x80, RZ ;  /* 0x00000080e60a7810 */ /* 0x000fe40007ffe0ff */
        /* <DEDUP_REMOVED lines=38> */
[C---:B-1----:R-:W-:Y:S02]  /*1abc0*/  @!P5 LEA R8, P0, R5.reuse, R0, 0x2 ;  /* 0x000000000508d211 */ /* 0x042fe400078010ff */
[----:B------:R-:W-:Y:S02]  /*1abd0*/  SHF.R.S32.HI R13, RZ, 0x1f, R13 ;  /* 0x0000001fff0d7819 */ /* 0x000fe4000001140d */
[----:B------:R-:W-:Y:S02]  /*1abe0*/  IADD3 R15, R230, 0xa0, RZ ;  /* 0x000000a0e60f7810 */ /* 0x000fe40007ffe0ff */
[----:B------:R-:W-:Y:S02]  /*1abf0*/  ISETP.GE.AND P1, PT, R12, c[0x0][0x3c8], PT ;  /* 0x0000f2000c007a0c */ /* 0x000fe40003f26270 */
[----:B------:R-:W-:-:S02]  /*1ac00*/  @!P5 LEA.HI.X R9, R5, R4, R13, 0x2, P0 ;  /* 0x000000040509d211 */ /* 0x000fc400000f140d */
[C---:B------:R-:W-:Y:S02]  /*1ac10*/  IADD3 R11, R230.reuse, 0xb0, RZ ;  /* 0x000000b0e60b7810 */ /* 0x040fe40007ffe0ff */
[----:B------:R-:W-:Y:S01]  /*1ac20*/  SHF.R.S32.HI R15, RZ, 0x1f, R15 ;  /* 0x0000001fff0f7819 */ /* 0x000fe2000001140f */
[----:B------:R1:W-:Y:S01]  /*1ac30*/  @!P5 ST.E.64 [R8.64], R170 ;  /* 0x000000aa0800d985 */ /* 0x0003e2000c101b08 */
[C---:B------:R-:W-:Y:S02]  /*1ac40*/  IADD3 R13, R230.reuse, 0xa8, RZ ;  /* 0x000000a8e60d7810 */ /* 0x040fe40007ffe0ff */
        /* <DEDUP_REMOVED lines=12> */
[C---:B------:R-:W-:Y:S01]  /*1ad10*/  IADD3 R13, R230.reuse, 0xc8, RZ ;  /* 0x000000c8e60d7810 */ /* 0x040fe20007ffe0ff */
[----:B------:R3:W-:Y:S01]  /*1ad20*/  @!P3 ST.E.64 [R2.64], R54 ;  /* 0x000000360200b985 */ /* 0x0007e2000c101b08 */
[----:B-1----:R-:W-:Y:S02]  /*1ad30*/  @!P2 LEA R8, P3, R11, R0, 0x2 ;  /* 0x000000000b08a211 */ /* 0x002fe400078610ff */
[----:B------:R-:W-:Y:S02]  /*1ad40*/  SHF.R.S32.HI R14, RZ, 0x1f, R14 ;  /* 0x0000001fff0e7819 */ /* 0x000fe4000001140e */
[----:B------:R-:W-:Y:S02]  /*1ad50*/  ISETP.GE.AND P5, PT, R13, c[0x0][0x3c8], PT ;  /* 0x0000f2000d007a0c */ /* 0x000fe40003fa6270 */
[----:B------:R-:W-:Y:S02]  /*1ad60*/  @!P2 LEA.HI.X R9, R11, R4, R14, 0x2, P3 ;  /* 0x000000040b09a211 */ /* 0x000fe400018f140e */
[----:B------:R-:W-:-:S02]  /*1ad70*/  IADD3 R11, R230, 0xc0, RZ ;  /* 0x000000c0e60b7810 */ /* 0x000fc40007ffe0ff */
[C---:B------:R-:W-:Y:S01]  /*1ad80*/  IADD3 R14, R230.reuse, 0xb8, RZ ;  /* 0x000000b8e60e7810 */ /* 0x040fe20007ffe0ff */
[----:B------:R-:W-:Y:S01]  /*1ad90*/  @!P2 ST.E.64 [R8.64], R94 ;  /* 0x0000005e0800a985 */ /* 0x000fe2000c101b08 */
[C---:B------:R-:W-:Y:S02]  /*1ada0*/  IADD3 R10, R230.reuse, 0xd0, RZ ;  /* 0x000000d0e60a7810 */ /* 0x040fe40007ffe0ff */
[----:B------:R-:W-:Y:S02]  /*1adb0*/  SHF.R.S32.HI R11, RZ, 0x1f, R11 ;  /* 0x0000001fff0b7819 */ /* 0x000fe4000001140b */
[----:B------:R-:W-:Y:S02]  /*1adc0*/  SHF.R.S32.HI R14, RZ, 0x1f, R14 ;  /* 0x0000001fff0e7819 */ /* 0x000fe4000001140e */
[----:B------:R-:W-:-:S04]  /*1add0*/  IADD3 R15, R230, 0xc8, RZ ;  /* 0x000000c8e60f7810 */ /* 0x000fc80007ffe0ff */
        /* <DEDUP_REMOVED lines=9> */
[C---:B------:R-:W-:Y:S01]  /*1ae70*/  IADD3 R11, R230.reuse, 0xd0, RZ ;  /* 0x000000d0e60b7810 */ /* 0x040fe20007ffe0ff */
[----:B------:R1:W-:Y:S01]  /*1ae80*/  @!P1 ST.E.64 [R6.64], R78 ;  /* 0x0000004e06009985 */ /* 0x0003e2000c101b08 */
[----:B------:R-:W-:Y:S02]  /*1ae90*/  ISETP.GE.AND P3, PT, R5, c[0x0][0x3c8], PT ;  /* 0x0000f20005007a0c */ /* 0x000fe40003f66270 */
[----:B------:R-:W-:Y:S01]  /*1aea0*/  SHF.R.S32.HI R11, RZ, 0x1f, R11 ;  /* 0x0000001fff0b7819 */ /* 0x000fe2000001140b */
[----:B------:R2:W-:Y:S01]  /*1aeb0*/  @!P0 ST.E.64 [R2.64], R62 ;  /* 0x0000003e02008985 */ /* 0x0005e2000c101b08 */
[C---:B------:R-:W-:Y:S02]  /*1aec0*/  IADD3 R14, R230.reuse, 0xe0, RZ ;  /* 0x000000e0e60e7810 */ /* 0x040fe40007ffe0ff */
[----:B------:R-:W-:Y:S02]  /*1aed0*/  IADD3 R12, R230, 0xe8, RZ ;  /* 0x000000e8e60c7810 */ /* 0x000fe40007ffe0ff */
[----:B------:R-:W-:-:S02]  /*1aee0*/  ISETP.GE.AND P2, PT, R14, c[0x0][0x3c8], PT ;  /* 0x0000f2000e007a0c */ /* 0x000fc40003f46270 */
[----:B------:R-:W-:Y:S02]  /*1aef0*/  ISETP.GE.AND P1, PT, R12, c[0x0][0x3c8], PT ;  /* 0x0000f2000c007a0c */ /* 0x000fe40003f26270 */
[----:B-1----:R-:W-:-:S04]  /*1af00*/  @!P5 LEA R6, P0, R13, R0, 0x2 ;  /* 0x000000000d06d211 */ /* 0x002fc800078010ff */
[----:B------:R-:W-:Y:S02]  /*1af10*/  @!P5 LEA.HI.X R7, R13, R4, R15, 0x2, P0 ;  /* 0x000000040d07d211 */ /* 0x000fe400000f140f */
[----:B--2---:R-:W-:Y:S02]  /*1af20*/  @!P4 LEA R2, P6, R10, R0, 0x2 ;  /* 0x000000000a02c211 */ /* 0x004fe400078c10ff */
[----:B------:R-:W-:Y:S01]  /*1af30*/  IADD3 R13, R230, 0xd8, RZ ;  /* 0x000000d8e60d7810 */ /* 0x000fe20007ffe0ff */
[----:B------:R-:W-:Y:S01]  /*1af40*/  @!P5 ST.E.64 [R6.64], R82 ;  /* 0x000000520600d985 */ /* 0x000fe2000c101b08 */
[----:B------:R-:W-:Y:S02]  /*1af50*/  @!P4 LEA.HI.X R3, R10, R4, R11, 0x2, P6 ;  /* 0x000000040a03c211 */ /* 0x000fe400030f140b */
[----:B------:R-:W-:Y:S02]  /*1af60*/  @!P3 LEA R10, P5, R5, R0, 0x2 ;  /* 0x00000000050ab211 */ /* 0x000fe400078a10ff */
[----:B------:R-:W-:Y:S01]  /*1af70*/  ISETP.GE.AND P0, PT, R252, c[0x0][0x3c8], PT ;  /* 0x0000f200fc007a0c */ /* 0x000fe20003f06270 */
[----:B------:R1:W-:Y:S01]  /*1af80*/  @!P4 ST.E.64 [R2.64], R86 ;  /* 0x000000560200c985 */ /* 0x0003e2000c101b08 */
[----:B------:R-:W-:-:S02]  /*1af90*/  SHF.R.S32.HI R13, RZ, 0x1f, R13 ;  /* 0x0000001fff0d7819 */ /* 0x000fc4000001140d */
[----:B------:R-:W-:Y:S02]  /*1afa0*/  IADD3 R15, R230, 0xe0, RZ ;  /* 0x000000e0e60f7810 */ /* 0x000fe40007ffe0ff */
[----:B------:R-:W-:Y:S02]  /*1afb0*/  @!P2 LEA R8, P6, R14, R0, 0x2 ;  /* 0x000000000e08a211 */ /* 0x000fe400078c10ff */
[----:B------:R-:W-:-:S04]  /*1afc0*/  SHF.R.S32.HI R15, RZ, 0x1f, R15 ;  /* 0x0000001fff0f7819 */ /* 0x000fc8000001140f */
[----:B------:R-:W-:Y:S02]  /*1afd0*/  @!P2 LEA.HI.X R9, R14, R4, R15, 0x2, P6 ;  /* 0x000000040e09a211 */ /* 0x000fe400030f140f */
[----:B-1----:R-:W-:Y:S02]  /*1afe0*/  P2R R2, PR, RZ, 0x20 ;  /* 0x00000020ff027803 */ /* 0x002fe40000000000 */
[----:B------:R-:W-:Y:S02]  /*1aff0*/  @!P1 LEA R6, P5, R12, R0, 0x2 ;  /* 0x000000000c069211 */ /* 0x000fe400078a10ff */
[----:B------:R-:W-:-:S04]  /*1b000*/  ISETP.NE.AND P4, PT, R2, RZ, PT ;  /* 0x000000ff0200720c */ /* 0x000fc80003f85270 */
[----:B------:R-:W-:Y:S02]  /*1b010*/  @!P3 LEA.HI.X R11, R5, R4, R13, 0x2, P4 ;  /* 0x00000004050bb211 */ /* 0x000fe400020f140d */
[----:B------:R-:W-:Y:S02]  /*1b020*/  IADD3 R13, R230, 0xe8, RZ ;  /* 0x000000e8e60d7810 */ /* 0x000fe40007ffe0ff */
[----:B------:R-:W-:Y:S01]  /*1b030*/  SHF.R.S32.HI R5, RZ, 0x1f, R252 ;  /* 0x0000001fff057819 */ /* 0x000fe200000114fc */
[----:B------:R1:W-:Y:S01]  /*1b040*/  @!P3 ST.E.64 [R10.64], R102 ;  /* 0x000000660a00b985 */ /* 0x0003e2000c101b08 */
[----:B------:R-:W-:Y:S02]  /*1b050*/  SHF.R.S32.HI R13, RZ, 0x1f, R13 ;  /* 0x0000001fff0d7819 */ /* 0x000fe4000001140d */
[----:B------:R-:W-:Y:S01]  /*1b060*/  @!P0 LEA R2, P4, R252, R0, 0x2 ;  /* 0x00000000fc028211 */ /* 0x000fe200078810ff */
[----:B------:R1:W-:Y:S01]  /*1b070*/  @!P2 ST.E.64 [R8.64], R98 ;  /* 0x000000620800a985 */ /* 0x0003e2000c101b08 */
[----:B------:R-:W-:-:S02]  /*1b080*/  @!P1 LEA.HI.X R7, R12, R4, R13, 0x2, P5 ;  /* 0x000000040c079211 */ /* 0x000fc400028f140d */
        /* <DEDUP_REMOVED lines=10> */
.L_x_1424:
        /* <DEDUP_REMOVED lines=8> */
[----:B------:R-:W-:Y:S02]  /*1b1b0*/  @P2 IADD3 R4, P0, R236, c[0x0][0x508], RZ ;  /* 0x00014200ec042a10 */ /* 0x000fe40007f1e0ff */
[----:B------:R2:W5:Y:S02]  /*1b1c0*/  @P3 LDG.E R6, [R2.64] ;  /* 0x0000000802063981 */ /* 0x000564000c1e1900 */
[----:B------:R-:W-:-:S05]  /*1b1d0*/  @P2 IADD3.X R5, R237, c[0x0][0x50c], RZ, P0, !PT ;  /* 0x00014300ed052a10 */ /* 0x000fca00007fe4ff */
[----:B------:R2:W5:Y:S01]  /*1b1e0*/  @P2 LDG.E R20, [R4.64] ;  /* 0x0000000804142981 */ /* 0x000562000c1e1900 */
[----:B------:R-:W-:-:S04]  /*1b1f0*/  ISETP.NE.AND P0, PT, R233, RZ, PT ;  /* 0x000000ffe900720c */ /* 0x000fc80003f05270 */
[----:B------:R-:W-:Y:S01]  /*1b200*/  SEL R19, R233, c[0x0][0x3d4], P0 ;  /* 0x0000f500e9137a07 */ /* 0x000fe20000000000 */
[----:B------:R-:W-:Y:S05]  /*1b210*/  @P2 BRA `(.L_x_1445) ;  /* 0x0000004000002947 */ /* 0x000fea0003800000 */
[----:B------:R-:W-:Y:S05]  /*1b220*/  @!P3 BRA `(.L_x_1445) ;  /* 0x000000300000b947 */ /* 0x000fea0003800000 */
[----:B------:R3:W4:Y:S04]  /*1b230*/  LDG.E R0, [R2.64] ;  /* 0x0000000802007981 */ /* 0x000728000c1e1900 */
[----:B--23--:R-:W4:Y:S02]  /*1b240*/  LDG.E R2, [R2.64+0x4] ;  /* 0x0000040802027981 */ /* 0x00cf24000c1e1900 */
[----:B----45:R-:W-:Y:S02]  /*1b250*/  IADD3 R20, -R0, R2, RZ ;  /* 0x0000000200147210 */ /* 0x030fe40007ffe1ff */
.L_x_1445:
[----:B--2---:R-:W2:Y:S01]  /*1b260*/  S2R R2, SR_TID.X ;  /* 0x0000000000027919 */ /* 0x004ea20000002100 */
[----:B------:R-:W-:Y:S01]  /*1b270*/  BSSY B0, `(.L_x_1446) ;  /* 0x0000036000007945 */ /* 0x000fe20003800000 */
[----:B------:R-:W-:Y:S02]  /*1b280*/  LOP3.LUT R12, R234, 0xffff, RZ, 0xc0, !PT ;  /* 0x0000ffffea0c7812 */ /* 0x000fe400078ec0ff */
[----:B------:R-:W-:-:S02]  /*1b290*/  SEL R13, R238, RZ, !P3 ;  /* 0x000000ffee0d7207 */ /* 0x000fc40005800000 */
[----:B------:R-:W-:Y:S02]  /*1b2a0*/  SEL R21, R239, RZ, !P3 ;  /* 0x000000ffef157207 */ /* 0x000fe40005800000 */
[----:B-----5:R-:W-:Y:S02]  /*1b2b0*/  SHF.R.S32.HI R18, RZ, 0x1f, R6 ;  /* 0x0000001fff127819 */ /* 0x020fe40000011406 */
        /* <DEDUP_REMOVED lines=21> */
[----:B------:R-:W-:Y:S01]  /*1b410*/  IMAD.WIDE.U32 R4, R4, R12, RZ ;  /* 0x0000000c04047225 */ /* 0x000fe200078e00ff */
[----:B------:R-:W-:-:S03]  /*1b420*/  IADD3 R3, R3, R8, RZ ;  /* 0x0000000803037210 */ /* 0x000fc60007ffe0ff */
[----:B------:R-:W-:Y:S02]  /*1b430*/  IMAD.IADD R9, R5, 0x1, R9 ;  /* 0x0000000105097824 */ /* 0x000fe400078e0209 */
[----:B------:R-:W-:-:S04]  /*1b440*/  @P0 IMAD.HI.U32 R17, R16, c[0x0][0x4ec], RZ ;  /* 0x00013b0010110a27 */ /* 0x000fc800078e00ff */
[-C--:B-----5:R-:W-:Y:S01]  /*1b450*/  IMAD R8, R15, R7.reuse, RZ ;  /* 0x000000070f087224 */ /* 0x0a0fe200078e02ff */
        /* <DEDUP_REMOVED lines=10> */
[----:B-1----:R-:W-:Y:S01]  /*1b500*/  IMAD R0, R11, R2, RZ ;  /* 0x000000020b007224 */ /* 0x002fe200078e02ff */
        /* <DEDUP_REMOVED lines=12> */
.L_x_1447:
[----:B------:R-:W-:Y:S05]  /*1b5d0*/  BSYNC B0 ;  /* 0x0000000000007941 */ /* 0x000fea0003800000 */
.L_x_1446:
[----:B------:R-:W-:-:S13]  /*1b5e0*/  ISETP.GT.AND P0, PT, R19, 0x1, PT ;  /* 0x000000011300780c */ /* 0x000fda0003f04270 */
[----:B------:R-:W-:Y:S05]  /*1b5f0*/  @P0 BRA `(.L_x_1439) ;  /* 0x000007f000000947 */ /* 0x000fea0003800000 */
[----:B------:R-:W-:Y:S01]  /*1b600*/  MOV R2, c[0x0][0x4e8] ;  /* 0x00013a0000027a02 */ /* 0x000fe20000000f00 */
[----:B-1----:R-:W-:Y:S01]  /*1b610*/  IMAD R0, R18, c[0x0][0x3a0], RZ ;  /* 0x0000e80012007a24 */ /* 0x002fe200078e02ff */
[----:B------:R-:W-:Y:S01]  /*1b620*/  IADD3 R4, R214, R226, RZ ;  /* 0x000000e2d6047210 */ /* 0x000fe20007ffe0ff */
        /* <DEDUP_REMOVED lines=30> */
.L_x_1517:
[----:B------:R-:W-:Y:S05]  /*1b810*/  BRA.DIV ~URZ, `(.L_x_1449) ;  /* 0x00002f827f007947 */ /* 0x000fea000b800000 */
[----:B------:R3:W4:Y:S02]  /*1b820*/  SHFL.IDX PT, R0, R14, RZ, 0x181f ;  /* 0x00181fff0e007589 */ /* 0x00072400000e0000 */
.L_x_1518:
        /* <DEDUP_REMOVED lines=20> */
.L_x_1451:
[----:B------:R-:W-:Y:S05]  /*1b970*/  BSYNC B0 ;  /* 0x0000000000007941 */ /* 0x000fea0003800000 */
.L_x_1450:
[----:B------:R-:W-:Y:S05]  /*1b980*/  BRA.DIV ~URZ, `(.L_x_1452) ;  /* 0x00002e727f007947 */ /* 0x000fea000b800000 */
[----:B--2---:R2:W1:Y:S04]  /*1b990*/  SHFL.IDX PT, R4, R5, 0x1, 0x181f ;  /* 0x00381f0005047f89 */ /* 0x00446800000e0000 */
[----:B----4-:R2:W4:Y:S02]  /*1b9a0*/  SHFL.IDX PT, R0, R14, 0x1, 0x181f ;  /* 0x00381f000e007f89 */ /* 0x01052400000e0000 */
.L_x_1519:
        /* <DEDUP_REMOVED lines=20> */
.L_x_1454:
[----:B------:R-:W-:Y:S05]  /*1baf0*/  BSYNC B0 ;  /* 0x0000000000007941 */ /* 0x000fea0003800000 */
.L_x_1453:
[----:B------:R-:W-:Y:S05]  /*1bb00*/  BRA.DIV ~URZ, `(.L_x_1455) ;  /* 0x00002db27f007947 */ /* 0x000fea000b800000 */
[----:B-1----:R1:W2:Y:S02]  /*1bb10*/  SHFL.IDX PT, R4, R5, 0x2, 0x181f ;  /* 0x00581f0005047f89 */ /* 0x0022a400000e0000 */
.L_x_1520:
[----:B------:R-:W-:Y:S05]  /*1bb20*/  BRA.DIV ~URZ, `(.L_x_1456) ;  /* 0x00002e027f007947 */ /* 0x000fea000b800000 */
[----:B----4-:R4:W1:Y:S02]  /*1bb30*/  SHFL.IDX PT, R0, R14, 0x2, 0x181f ;  /* 0x00581f000e007f89 */ /* 0x01086400000e0000 */
.L_x_1521:
        /* <DEDUP_REMOVED lines=20> */
.L_x_1458:
[----:B------:R-:W-:Y:S05]  /*1bc80*/  BSYNC B0 ;  /* 0x0000000000007941 */ /* 0x000fea0003800000 */
.L_x_1457:
[----:B------:R-:W-:Y:S05]  /*1bc90*/  BRA.DIV ~URZ, `(.L_x_1459) ;  /* 0x00002cf27f007947 */ /* 0x000fea000b800000 */
[----:B--2---:R2:W3:Y:S04]  /*1bca0*/  SHFL.IDX PT, R4, R5, 0x3, 0x181f ;  /* 0x00781f0005047f89 */ /* 0x0044e800000e0000 */
[----:B-1----:R2:W1:Y:S02]  /*1bcb0*/  SHFL.IDX PT, R0, R14, 0x3, 0x181f ;  /* 0x00781f000e007f89 */ /* 0x00246400000e0000 */
.L_x_1522:
        /* <DEDUP_REMOVED lines=19> */
.L_x_1439:
[----:B------:R-:W-:Y:S05]  /*1bdf0*/  BSYNC B1 ;  /* 0x0000000000017941 */ /* 0x000fea0003800000 */
.L_x_1423:
        /* <DEDUP_REMOVED lines=13> */
.L_x_1523:
[----:B------:R-:W-:Y:S05]  /*1bed0*/  BRA.DIV ~URZ, `(.L_x_1462) ;  /* 0x00002be27f007947 */ /* 0x000fea000b800000 */
[----:B------:R3:W4:Y:S02]  /*1bee0*/  SHFL.IDX PT, R6, R92, 0x1, 0x1f ;  /* 0x00201f005c067f89 */ /* 0x00072400000e0000 */
.L_x_1524:
        /* <DEDUP_REMOVED lines=18> */
.L_x_1525:
        /* <DEDUP_REMOVED lines=16> */
.L_x_1526:
[----:B--2---:R-:W-:Y:S01]  /*1c110*/  IMAD R0, R0, c[0x0][0x538], RZ ;  /* 0x00014e0000007a24 */ /* 0x004fe200078e02ff */
[----:B------:R-:W-:Y:S04]  /*1c120*/  BSSY B1, `(.L_x_1465) ;  /* 0x00000c8000017945 */ /* 0x000fe80003800000 */
[----:B----4-:R-:W-:-:S04]  /*1c130*/  IADD3 R6, R0, R6, RZ ;  /* 0x0000000600067210 */ /* 0x010fc80007ffe0ff */
[----:B------:R-:W-:-:S13]  /*1c140*/  ISETP.GT.AND P0, PT, R6, R9, PT ;  /* 0x000000090600720c */ /* 0x000fda0003f04270 */
[----:B------:R-:W-:Y:S05]  /*1c150*/  @P0 BRA `(.L_x_1466) ;  /* 0x0000025000000947 */ /* 0x000fea0003800000 */
.L_x_1470:
        /* <DEDUP_REMOVED lines=17> */
.L_x_1527:
        /* <DEDUP_REMOVED lines=16> */
.L_x_1528:
[----:B--2---:R-:W-:-:S05]  /*1c370*/  IMAD R0, R0, c[0x0][0x538], RZ ;  /* 0x00014e0000007a24 */ /* 0x004fca00078e02ff */
[----:B------:R-:W-:-:S04]  /*1c380*/  IADD3 R6, R0, R6, RZ ;  /* 0x0000000600067210 */ /* 0x000fc80007ffe0ff */
[----:B------:R-:W-:-:S13]  /*1c390*/  ISETP.GT.AND P0, PT, R6, R9, PT ;  /* 0x000000090600720c */ /* 0x000fda0003f04270 */
[----:B-1-3--:R-:W-:Y:S05]  /*1c3a0*/  @!P0 BRA `(.L_x_1470) ;  /* 0xfffffdb000008947 */ /* 0x00afea000383ffff */
.L_x_1466:
[----:B------:R-:W-:-:S05]  /*1c3b0*/  IADD3 R11, -R0, R6, RZ ;  /* 0x00000006000b7210 */ /* 0x000fca0007ffe1ff */
[----:B------:R-:W-:-:S05]  /*1c3c0*/  IMAD R0, R4, c[0x0][0x538], R11 ;  /* 0x00014e0004007a24 */ /* 0x000fca00078e020b */
[----:B------:R-:W-:Y:S01]  /*1c3d0*/  ISETP.GT.AND P0, PT, R0, R9, PT ;  /* 0x000000090000720c */ /* 0x000fe20003f04270 */
[----:B------:R-:W-:-:S12]  /*1c3e0*/  BRA.DIV ~URZ, `(.L_x_1471) ;  /* 0x00002b127f007947 */ /* 0x000fd8000b800000 */
[----:B------:R-:W-:-:S04]  /*1c3f0*/  VOTE.ANY R10, PT, !P0 ;  /* 0x00000000000a7806 */ /* 0x000fc800040e0100 */
.L_x_1529:
[----:B------:R-:W2:Y:S02]  /*1c400*/  POPC R6, R10 ;  /* 0x0000000a00067309 */ /* 0x000ea40000000000 */
[----:B--2---:R-:W-:Y:S01]  /*1c410*/  IADD3 R235, R6, R235, RZ ;  /* 0x000000eb06eb7210 */ /* 0x004fe20007ffe0ff */
[----:B------:R-:W-:Y:S05]  /*1c420*/  BRA.DIV ~URZ, `(.L_x_1472) ;  /* 0x00002b227f007947 */ /* 0x000fea000b800000 */
[----:B------:R2:W4:Y:S04]  /*1c430*/  SHFL.IDX PT, R7, R7, R6, 0x1f ;  /* 0x00001f0607077589 */ /* 0x00052800000e0000 */
[----:B------:R2:W1:Y:S02]  /*1c440*/  SHFL.IDX PT, R5, R8, R6, 0x1f ;  /* 0x00001f0608057589 */ /* 0x00046400000e0000 */
.L_x_1530:
[----:B------:R-:W-:Y:S01]  /*1c450*/  ISETP.NE.AND P0, PT, R10, RZ, PT ;  /* 0x000000ff0a00720c */ /* 0x000fe20003f05270 */
[----:B------:R-:W-:-:S12]  /*1c460*/  BSSY B0, `(.L_x_1473) ;  /* 0x0000005000007945 */ /* 0x000fd80003800000 */
[----:B------:R-:W-:Y:S05]  /*1c470*/  @!P0 BRA `(.L_x_1474) ;  /* 0x0000003000008947 */ /* 0x000fea0003800000 */
[----:B--2---:R-:W-:Y:S01]  /*1c480*/  IADD3 R6, R6, -0x1, RZ ;  /* 0xffffffff06067810 */ /* 0x004fe20007ffe0ff */
[----:B------:R-:W-:Y:S05]  /*1c490*/  BRA.DIV ~URZ, `(.L_x_1475) ;  /* 0x00002b827f007947 */ /* 0x000fea000b800000 */
[----:B------:R2:W3:Y:S02]  /*1c4a0*/  SHFL.IDX PT, R12, R4, R6, 0x1f ;  /* 0x00001f06040c7589 */ /* 0x0004e400000e0000 */
.L_x_1474:
[----:B------:R-:W-:Y:S05]  /*1c4b0*/  BSYNC B0 ;  /* 0x0000000000007941 */ /* 0x000fea0003800000 */
.L_x_1473:
        /* <DEDUP_REMOVED lines=67> */
.L_x_1477:
        /* <DEDUP_REMOVED lines=67> */
.L_x_1478:
[----:B------:R-:W-:Y:S05]  /*1cd20*/  BSYNC B0 ;  /* 0x0000000000007941 */ /* 0x000fea0003800000 */
.L_x_1476:
[----:B------:R-:W-:-:S04]  /*1cd30*/  LOP3.LUT R2, RZ, R2, RZ, 0x33, !PT ;  /* 0x00000002ff027212 */ /* 0x000fc800078e33ff */
[----:B------:R-:W-:Y:S01]  /*1cd40*/  IADD3 R233, R2, R7, RZ ;  /* 0x0000000702e97210 */ /* 0x000fe20007ffe0ff */
[----:B------:R-:W-:Y:S05]  /*1cd50*/  BRA `(.L_x_1479) ;  /* 0x0000004000007947 */ /* 0x000fea0003800000 */
.L_x_1467:
[----:B------:R-:W-:Y:S01]  /*1cd60*/  IMAD.MOV.U32 R232, RZ, RZ, R9 ;  /* 0x000000ffffe87224 */ /* 0x000fe200078e0009 */
[----:B------:R-:W-:Y:S01]  /*1cd70*/  MOV R234, RZ ;  /* 0x000000ff00ea7202 */ /* 0x000fe20000000f00 */
[----:B------:R-:W-:Y:S01]  /*1cd80*/  IMAD.MOV.U32 R233, RZ, RZ, RZ ;  /* 0x000000ffffe97224 */ /* 0x000fe200078e00ff */
[----:B------:R-:W-:Y:S02]  /*1cd90*/  MOV R235, c[0x0][0x53c] ;  /* 0x00014f0000eb7a02 */ /* 0x000fe40000000f00 */
.L_x_1479:
[----:B------:R-:W-:Y:S05]  /*1cda0*/  BSYNC B1 ;  /* 0x0000000000017941 */ /* 0x000fea0003800000 */
.L_x_1465:
[----:B------:R-:W-:Y:S01]  /*1cdb0*/  WARPSYNC 0xffffffff ;  /* 0xffffffff00007948 */ /* 0x000fe20003800000 */
[----:B------:R-:W-:Y:S01]  /*1cdc0*/  BAR.SYNC.DEFER_BLOCKING 0x4, 0x100 ;  /* 0x0104000000007b1d */ /* 0x000fe20000010000 */
[----:B------:R-:W-:-:S13]  /*1cdd0*/  ISETP.NE.AND P0, PT, R13, RZ, PT ;  /* 0x000000ff0d00720c */ /* 0x000fda0003f05270 */
[----:B------:R2:W-:Y:S04]  /*1cde0*/  @!P0 STS.128 [0x20080], R232 ;  /* 0x020080e8ff008388 */ /* 0x0005e80000000c00 */
[----:B------:R-:W-:Y:S06]  /*1cdf0*/  BAR.ARV 0x5, 0x100 ;  /* 0x0144000000007b1d */ /* 0x000fec0000002000 */
.L_x_1460:
[----:B-1----:R-:W-:-:S13]  /*1ce00*/  ISETP.GE.AND P0, PT, R235, c[0x0][0x53c], PT ;  /* 0x00014f00eb007a0c */ /* 0x002fda0003f06270 */
[----:B--23--:R-:W-:Y:S01]  /*1ce10*/  @P0 CALL.REL.NOINC `(.L_x_1480) ;  /* 0x0000001000000944 */ /* 0x00cfe20003c00000 */
[----:B------:R-:W-:Y:S05]  /*1ce20*/  BRA `(.L_x_1481) ;  /* 0xfffe521000007947 */ /* 0x000fea000383ffff */
.L_x_1480:
[----:B------:R-:W-:Y:S05]  /*1ce30*/  EXIT ;  /* 0x000000000000794d */ /* 0x000fea0003800000 */
.L_x_1277:
[----:B------:R-:W-:Y:S01]  /*1ce40*/  IMAD.MOV.U32 R0, RZ, RZ, R5 ;  /* 0x000000ffff007224 */ /* 0x000fe200078e0005 */
[----:B------:R-:W-:Y:S02]  /*1ce50*/  MOV R3, 0x1 ;  /* 0x0000000100037802 */ /* 0x000fe40000000f00 */
[----:B------:R-:W-:Y:S02]  /*1ce60*/  MOV R2, 0x1ce80 ;  /* 0x0001ce8000027802 */ /* 0x000fe40000000f00 */
[----:B--2---:R-:W-:Y:S05]  /*1ce70*/  CALL.REL.NOINC `($__internal_25_$__cuda_sm70_shflsync_up_p) ;  /* 0x000022f000007944 */ /* 0x004fea0003c00000 */
[----:B------:R-:W-:Y:S01]  /*1ce80*/  MOV R0, R4 ;  /* 0x0000000400007202 */ /* 0x000fe20000000f00 */
[----:B------:R-:W-:Y:S05]  /*1ce90*/  BRA `(.L_x_1482) ;  /* 0xfffe35a000007947 */ /* 0x000fea000383ffff */
.L_x_1278:
[----:B------:R-:W-:Y:S01]  /*1cea0*/  IMAD.MOV.U32 R0, RZ, RZ, R5 ;  /* 0x000000ffff007224 */ /* 0x000fe200078e0005 */
[----:B------:R-:W-:Y:S02]  /*1ceb0*/  MOV R3, 0x2 ;  /* 0x0000000200037802 */ /* 0x000fe40000000f00 */
[----:B------:R-:W-:Y:S02]  /*1cec0*/  MOV R2, 0x1cee0 ;  /* 0x0001cee000027802 */ /* 0x000fe40000000f00 */
[----:B--2---:R-:W-:Y:S05]  /*1ced0*/  CALL.REL.NOINC `($__internal_25_$__cuda_sm70_shflsync_up_p) ;  /* 0x0000229000007944 */ /* 0x004fea0003c00000 */
[----:B------:R-:W-:Y:S01]  /*1cee0*/  SEL R4, R4, RZ, P4 ;  /* 0x000000ff04047207 */ /* 0x000fe20002000000 */
[----:B------:R-:W-:Y:S01]  /*1cef0*/  IMAD.MOV.U32 R3, RZ, RZ, 0x4 ;  /* 0x00000004ff037424 */ /* 0x000fe200078e00ff */
[----:B------:R-:W-:-:S03]  /*1cf00*/  MOV R2, 0x1cf30 ;  /* 0x0001cf3000027802 */ /* 0x000fc60000000f00 */
[----:B------:R-:W-:Y:S02]  /*1cf10*/  IMAD.IADD R0, R5, 0x1, R4 ;  /* 0x0000000105007824 */ /* 0x000fe400078e0204 */
[----:B------:R-:W-:Y:S05]  /*1cf20*/  CALL.REL.NOINC `($__internal_25_$__cuda_sm70_shflsync_up_p) ;  /* 0x0000224000007944 */ /* 0x000fea0003c00000 */
        /* <DEDUP_REMOVED lines=12> */
[----:B------:R-:W-:Y:S02]  /*1cff0*/  MOV R201, 0x1f ;  /* 0x0000001f00c97802 */ /* 0x000fe40000000f00 */
[----:B------:R-:W-:Y:S01]  /*1d000*/  MOV R3, 0x1d040 ;  /* 0x0001d04000037802 */ /* 0x000fe20000000f00 */
[----:B------:R-:W-:-:S04]  /*1d010*/  IMAD.IADD R4, R0, 0x1, R4 ;  /* 0x0000000100047824 */ /* 0x000fc800078e0204 */
[----:B------:R-:W-:Y:S02]  /*1d020*/  IMAD.MOV.U32 R0, RZ, RZ, R4 ;  /* 0x000000ffff007224 */ /* 0x000fe400078e0004 */
[----:B------:R-:W-:Y:S05]  /*1d030*/  CALL.REL.NOINC `($__internal_24_$__cuda_sm70_shflsync_idx_p) ;  /* 0x000020b000007944 */ /* 0x000fea0003c00000 */
[----:B-1---5:R-:W-:Y:S05]  /*1d040*/  BRA `(.L_x_1483) ;  /* 0xfffe34f000007947 */ /* 0x022fea000383ffff */
.L_x_1280:
[----:B------:R-:W-:Y:S02]  /*1d050*/  SEL R0, RZ, 0x1, P0 ;  /* 0x00000001ff007807 */ /* 0x000fe40000000000 */
[----:B------:R-:W-:Y:S02]  /*1d060*/  MOV R2, 0x1d080 ;  /* 0x0001d08000027802 */ /* 0x000fe40000000f00 */
[----:B--2---:R-:W-:Y:S05]  /*1d070*/  CALL.REL.NOINC `($__internal_26_$__cuda_sm70_votesync_ballot) ;  /* 0x0000215000007944 */ /* 0x004fea0003c00000 */
[----:B------:R-:W-:Y:S01]  /*1d080*/  MOV R10, R0 ;  /* 0x00000000000a7202 */ /* 0x000fe20000000f00 */
[----:B------:R-:W-:Y:S05]  /*1d090*/  BRA `(.L_x_1484) ;  /* 0xfffe353000007947 */ /* 0x000fea000383ffff */
.L_x_1281:
[----:B------:R-:W-:Y:S01]  /*1d0a0*/  IMAD.MOV.U32 R0, RZ, RZ, R9 ;  /* 0x000000ffff007224 */ /* 0x000fe200078e0009 */
[----:B------:R-:W-:Y:S01]  /*1d0b0*/  MOV R2, R5 ;  /* 0x0000000500027202 */ /* 0x000fe20000000f00 */
[----:B------:R-:W-:Y:S01]  /*1d0c0*/  IMAD.MOV.U32 R201, RZ, RZ, 0x1f ;  /* 0x0000001fffc97424 */ /* 0x000fe200078e00ff */
[----:B------:R-:W-:Y:S02]  /*1d0d0*/  MOV R3, 0x1d0f0 ;  /* 0x0001d0f000037802 */ /* 0x000fe40000000f00 */
[----:B------:R-:W-:Y:S05]  /*1d0e0*/  CALL.REL.NOINC `($__internal_24_$__cuda_sm70_shflsync_idx_p) ;  /* 0x0000200000007944 */ /* 0x000fea0003c00000 */
[----:B------:R-:W-:Y:S01]  /*1d0f0*/  IMAD.MOV.U32 R12, RZ, RZ, R0 ;  /* 0x000000ffff0c7224 */ /* 0x000fe200078e0000 */
[----:B------:R-:W-:Y:S01]  /*1d100*/  MOV R0, R8 ;  /* 0x0000000800007202 */ /* 0x000fe20000000f00 */
[----:B------:R-:W-:Y:S01]  /*1d110*/  IMAD.MOV.U32 R6, RZ, RZ, RZ ;  /* 0x000000ffff067224 */ /* 0x000fe200078e00ff */
[----:B------:R-:W-:Y:S01]  /*1d120*/  MOV R2, R5 ;  /* 0x0000000500027202 */ /* 0x000fe20000000f00 */
[----:B------:R-:W-:Y:S01]  /*1d130*/  IMAD.MOV.U32 R201, RZ, RZ, 0x1f ;  /* 0x0000001fffc97424 */ /* 0x000fe200078e00ff */
[----:B------:R-:W-:-:S02]  /*1d140*/  MOV R3, 0x1d160 ;  /* 0x0001d16000037802 */ /* 0x000fc40000000f00 */
[----:B-1---5:R-:W-:Y:S05]  /*1d150*/  CALL.REL.NOINC `($__internal_24_$__cuda_sm70_shflsync_idx_p) ;  /* 0x00001f9000007944 */ /* 0x022fea0003c00000 */
[----:B------:R-:W-:Y:S01]  /*1d160*/  MOV R9, R0 ;  /* 0x0000000000097202 */ /* 0x000fe20000000f00 */
[----:B-1---5:R-:W-:Y:S05]  /*1d170*/  BRA `(.L_x_1485) ;  /* 0xfffe34b000007947 */ /* 0x022fea000383ffff */
.L_x_1284:
[----:B------:R-:W-:Y:S01]  /*1d180*/  IMAD.MOV.U32 R0, RZ, RZ, R4 ;  /* 0x000000ffff007224 */ /* 0x000fe200078e0004 */
[----:B------:R-:W-:-:S02]  /*1d190*/  MOV R201, 0x1f ;  /* 0x0000001f00c97802 */ /* 0x000fc40000000f00 */
[----:B------:R-:W-:Y:S02]  /*1d1a0*/  MOV R3, 0x1d1c0 ;  /* 0x0001d1c000037802 */ /* 0x000fe40000000f00 */
[----:B-123--:R-:W-:Y:S05]  /*1d1b0*/  CALL.REL.NOINC `($__internal_24_$__cuda_sm70_shflsync_idx_p) ;  /* 0x00001f3000007944 */ /* 0x00efea0003c00000 */
[----:B------:R-:W-:Y:S01]  /*1d1c0*/  MOV R6, R0 ;  /* 0x0000000000067202 */ /* 0x000fe20000000f00 */
[----:B-1---5:R-:W-:Y:S05]  /*1d1d0*/  BRA `(.L_x_1283) ;  /* 0xfffe34b000007947 */ /* 0x022fea000383ffff */
.L_x_1317:
[----:B------:R-:W-:Y:S01]  /*1d1e0*/  IMAD.MOV.U32 R0, RZ, RZ, R5 ;  /* 0x000000ffff007224 */ /* 0x000fe200078e0005 */
[----:B------:R-:W-:Y:S01]  /*1d1f0*/  MOV R2, RZ ;  /* 0x000000ff00027202 */ /* 0x000fe20000000f00 */
[----:B------:R-:W-:Y:S01]  /*1d200*/  IMAD.MOV.U32 R201, RZ, RZ, 0x181f ;  /* 0x0000181fffc97424 */ /* 0x000fe200078e00ff */
[----:B------:R-:W-:Y:S02]  /*1d210*/  MOV R3, 0x1d230 ;  /* 0x0001d23000037802 */ /* 0x000fe40000000f00 */
[----:B-----5:R-:W-:Y:S05]  /*1d220*/  CALL.REL.NOINC `($__internal_24_$__cuda_sm70_shflsync_idx_p) ;  /* 0x00001ec000007944 */ /* 0x020fea0003c00000 */
[----:B-----5:R-:W-:Y:S01]  /*1d230*/  MOV R4, R0 ;  /* 0x0000000000047202 */ /* 0x020fe20000000f00 */
[----:B-1----:R-:W-:Y:S05]  /*1d240*/  BRA `(.L_x_1486) ;  /* 0xfffe9ac000007947 */ /* 0x002fea000383ffff */
.L_x_1318:
[----:B------:R-:W-:Y:S01]  /*1d250*/  IMAD.MOV.U32 R0, RZ, RZ, R12 ;  /* 0x000000ffff007224 */ /* 0x000fe200078e000c */
[----:B------:R-:W-:Y:S01]  /*1d260*/  MOV R2, RZ ;  /* 0x000000ff00027202 */ /* 0x000fe20000000f00 */
[----:B------:R-:W-:Y:S01]  /*1d270*/  IMAD.MOV.U32 R201, RZ, RZ, 0x181f ;  /* 0x0000181fffc97424 */ /* 0x000fe200078e00ff */
[----:B------:R-:W-:Y:S02]  /*1d280*/  MOV R3, 0x1d2a0 ;  /* 0x0001d2a000037802 */ /* 0x000fe40000000f00 */
[----:B-12--5:R-:W-:Y:S05]  /*1d290*/  CALL.REL.NOINC `($__internal_24_$__cuda_sm70_shflsync_idx_p) ;  /* 0x00001e5000007944 */ /* 0x026fea0003c00000 */
[----:B-1---5:R-:W-:Y:S05]  /*1d2a0*/  BRA `(.L_x_1487) ;  /* 0xfffe9a8000007947 */ /* 0x022fea000383ffff */
.L_x_1321:
[----:B----4-:R-:W-:Y:S01]  /*1d2b0*/  IMAD.MOV.U32 R0, RZ, RZ, R5 ;  /* 0x000000ffff007224 */ /* 0x010fe200078e0005 */
[----:B--2---:R-:W-:Y:S01]  /*1d2c0*/  MOV R2, 0x1 ;  /* 0x0000000100027802 */ /* 0x004fe20000000f00 */
[----:B------:R-:W-:Y:S01]  /*1d2d0*/  IMAD.MOV.U32 R201, RZ, RZ, 0x181f ;  /* 0x0000181fffc97424 */ /* 0x000fe200078e00ff */
[----:B------:R-:W-:-:S02]  /*1d2e0*/  MOV R3, 0x1d300 ;  /* 0x0001d30000037802 */ /* 0x000fc40000000f00 */
[----:B-1-3-5:R-:W-:Y:S05]  /*1d2f0*/  CALL.REL.NOINC `($__internal_24_$__cuda_sm70_shflsync_idx_p) ;  /* 0x00001df000007944 */ /* 0x02afea0003c00000 */
[----:B-----5:R-:W-:Y:S01]  /*1d300*/  IMAD.MOV.U32 R4, RZ, RZ, R0 ;  /* 0x000000ffff047224 */ /* 0x020fe200078e0000 */
[----:B------:R-:W-:Y:S01]  /*1d310*/  MOV R2, 0x1 ;  /* 0x0000000100027802 */ /* 0x000fe20000000f00 */
[----:B------:R-:W-:Y:S01]  /*1d320*/  IMAD.MOV.U32 R0, RZ, RZ, R12 ;  /* 0x000000ffff007224 */ /* 0x000fe200078e000c */
[----:B------:R-:W-:-:S02]  /*1d330*/  MOV R201, 0x181f ;  /* 0x0000181f00c97802 */ /* 0x000fc40000000f00 */
[----:B------:R-:W-:Y:S02]  /*1d340*/  MOV R3, 0x1d360 ;  /* 0x0001d36000037802 */ /* 0x000fe40000000f00 */
[----:B-1----:R-:W-:Y:S05]  /*1d350*/  CALL.REL.NOINC `($__internal_24_$__cuda_sm70_shflsync_idx_p) ;  /* 0x00001d9000007944 */ /* 0x002fea0003c00000 */
[----:B-1---5:R-:W-:Y:S05]  /*1d360*/  BRA `(.L_x_1488) ;  /* 0xfffe9b5000007947 */ /* 0x022fea000383ffff */
.L_x_1324:
[----:B----4-:R-:W-:Y:S01]  /*1d370*/  IMAD.MOV.U32 R0, RZ, RZ, R5 ;  /* 0x000000ffff007224 */ /* 0x010fe200078e0005 */
[----:B-1----:R-:W-:Y:S01]  /*1d380*/  MOV R2, 0x2 ;  /* 0x0000000200027802 */ /* 0x002fe20000000f00 */
[----:B------:R-:W-:Y:S01]  /*1d390*/  IMAD.MOV.U32 R201, RZ, RZ, 0x181f ;  /* 0x0000181fffc97424 */ /* 0x000fe200078e00ff */
[----:B------:R-:W-:Y:S02]  /*1d3a0*/  MOV R3, 0x1d3c0 ;  /* 0x0001d3c000037802 */ /* 0x000fe40000000f00 */
[----:B--23-5:R-:W-:Y:S05]  /*1d3b0*/  CALL.REL.NOINC `($__internal_24_$__cuda_sm70_shflsync_idx_p) ;  /* 0x00001d3000007944 */ /* 0x02cfea0003c00000 */
[----:B-----5:R-:W-:Y:S01]  /*1d3c0*/  MOV R4, R0 ;  /* 0x0000000000047202 */ /* 0x020fe20000000f00 */
[----:B-1----:R-:W-:Y:S05]  /*1d3d0*/  BRA `(.L_x_1489) ;  /* 0xfffe9c6000007947 */ /* 0x002fea000383ffff */
.L_x_1325:
[----:B----4-:R-:W-:Y:S01]  /*1d3e0*/  IMAD.MOV.U32 R0, RZ, RZ, R12 ;  /* 0x000000ffff007224 */ /* 0x010fe200078e000c */
[----:B------:R-:W-:Y:S01]  /*1d3f0*/  MOV R2, 0x2 ;  /* 0x0000000200027802 */ /* 0x000fe20000000f00 */
[----:B------:R-:W-:Y:S01]  /*1d400*/  IMAD.MOV.U32 R201, RZ, RZ, 0x181f ;  /* 0x0000181fffc97424 */ /* 0x000fe200078e00ff */
[----:B------:R-:W-:Y:S02]  /*1d410*/  MOV R3, 0x1d430 ;  /* 0x0001d43000037802 */ /* 0x000fe40000000f00 */
[----:B-123-5:R-:W-:Y:S05]  /*1d420*/  CALL.REL.NOINC `($__internal_24_$__cuda_sm70_shflsync_idx_p) ;  /* 0x00001cc000007944 */ /* 0x02efea0003c00000 */
[----:B-1---5:R-:W-:Y:S05]  /*1d430*/  BRA `(.L_x_1490) ;  /* 0xfffe9c2000007947 */ /* 0x022fea000383ffff */
.L_x_1328:
[----:B-1----:R-:W-:Y:S01]  /*1d440*/  IMAD.MOV.U32 R0, RZ, RZ, R5 ;  /* 0x000000ffff007224 */ /* 0x002fe200078e0005 */
[----:B------:R-:W-:Y:S01]  /*1d450*/  MOV R2, 0x3 ;  /* 0x0000000300027802 */ /* 0x000fe20000000f00 */
[----:B------:R-:W-:Y:S01]  /*1d460*/  IMAD.MOV.U32 R201, RZ, RZ, 0x181f ;  /* 0x0000181fffc97424 */ /* 0x000fe200078e00ff */
[----:B------:R-:W-:-:S02]  /*1d470*/  MOV R3, 0x1d490 ;  /* 0x0001d49000037802 */ /* 0x000fc40000000f00 */
[----:B--2345:R-:W-:Y:S05]  /*1d480*/  CALL.REL.NOINC `($__internal_24_$__cuda_sm70_shflsync_idx_p) ;  /* 0x00001c6000007944 */ /* 0x03cfea0003c00000 */
[----:B-----5:R-:W-:Y:S01]  /*1d490*/  IMAD.MOV.U32 R4, RZ, RZ, R0 ;  /* 0x000000ffff047224 */ /* 0x020fe200078e0000 */
[----:B------:R-:W-:Y:S01]  /*1d4a0*/  MOV R2, 0x3 ;  /* 0x0000000300027802 */ /* 0x000fe20000000f00 */
[----:B------:R-:W-:Y:S01]  /*1d4b0*/  IMAD.MOV.U32 R0, RZ, RZ, R12 ;  /* 0x000000ffff007224 */ /* 0x000fe200078e000c */
[----:B------:R-:W-:-:S02]  /*1d4c0*/  MOV R201, 0x181f ;  /* 0x0000181f00c97802 */ /* 0x000fc40000000f00 */
[----:B------:R-:W-:Y:S02]  /*1d4d0*/  MOV R3, 0x1d4f0 ;  /* 0x0001d4f000037802 */ /* 0x000fe40000000f00 */
[----:B-1----:R-:W-:Y:S05]  /*1d4e0*/  CALL.REL.NOINC `($__internal_24_$__cuda_sm70_shflsync_idx_p) ;  /* 0x00001c0000007944 */ /* 0x002fea0003c00000 */
[----:B-1---5:R-:W-:Y:S05]  /*1d4f0*/  BRA `(.L_x_1491) ;  /* 0xfffe9cf000007947 */ /* 0x022fea000383ffff */
.L_x_1395:
[----:B------:R-:W-:Y:S01]  /*1d500*/  IMAD.MOV.U32 R2, RZ, RZ, RZ ;  /* 0x000000ffff027224 */ /* 0x000fe200078e00ff */
[----:B------:R-:W-:Y:S02]  /*1d510*/  MOV R201, 0x181f ;  /* 0x0000181f00c97802 */ /* 0x000fe40000000f00 */
[----:B------:R-:W-:Y:S02]  /*1d520*/  MOV R3, 0x1d540 ;  /* 0x0001d54000037802 */ /* 0x000fe40000000f00 */
[----:B------:R-:W-:Y:S05]  /*1d530*/  CALL.REL.NOINC `($__internal_24_$__cuda_sm70_shflsync_idx_p) ;  /* 0x00001bb000007944 */ /* 0x000fea0003c00000 */
[----:B-----5:R-:W-:Y:S01]  /*1d540*/  MOV R4, R0 ;  /* 0x0000000000047202 */ /* 0x020fe20000000f00 */
[----:B-1----:R-:W-:Y:S05]  /*1d550*/  BRA `(.L_x_1492) ;  /* 0xffff443000007947 */ /* 0x002fea000383ffff */
.L_x_1396:
[----:B-1----:R-:W-:Y:S01]  /*1d560*/  IMAD.MOV.U32 R0, RZ, RZ, R5 ;  /* 0x000000ffff007224 */ /* 0x002fe200078e0005 */
[----:B------:R-:W-:Y:S01]  /*1d570*/  MOV R2, RZ ;  /* 0x000000ff00027202 */ /* 0x000fe20000000f00 */
[----:B------:R-:W-:Y:S01]  /*1d580*/  IMAD.MOV.U32 R201, RZ, RZ, 0x181f ;  /* 0x0000181fffc97424 */ /* 0x000fe200078e00ff */
[----:B------:R-:W-:Y:S02]  /*1d590*/  MOV R3, 0x1d5b0 ;  /* 0x0001d5b000037802 */ /* 0x000fe40000000f00 */
[----:B--2---:R-:W-:Y:S05]  /*1d5a0*/  CALL.REL.NOINC `($__internal_24_$__cuda_sm70_shflsync_idx_p) ;  /* 0x00001b4000007944 */ /* 0x004fea0003c00000 */
[----:B-1---5:R-:W-:Y:S05]  /*1d5b0*/  BRA `(.L_x_1493) ;  /* 0xffff43f000007947 */ /* 0x022fea000383ffff */
.L_x_1397:
[----:B------:R-:W-:Y:S01]  /*1d5c0*/  IMAD.MOV.U32 R0, RZ, RZ, R4 ;  /* 0x000000ffff007224 */ /* 0x000fe200078e0004 */
[----:B------:R-:W-:Y:S01]  /*1d5d0*/  MOV R2, RZ ;  /* 0x000000ff00027202 */ /* 0x000fe20000000f00 */
[----:B------:R-:W-:Y:S01]  /*1d5e0*/  IMAD.MOV.U32 R201, RZ, RZ, 0x1c1f ;  /* 0x00001c1fffc97424 */ /* 0x000fe200078e00ff */
[----:B------:R-:W-:-:S02]  /*1d5f0*/  MOV R3, 0x1d610 ;  /* 0x0001d61000037802 */ /* 0x000fc40000000f00 */
[----:B------:R-:W-:Y:S05]  /*1d600*/  CALL.REL.NOINC `($__internal_24_$__cuda_sm70_shflsync_idx_p) ;  /* 0x00001ae000007944 */ /* 0x000fea0003c00000 */
[----:B-1---5:R-:W-:Y:S05]  /*1d610*/  BRA `(.L_x_1494) ;  /* 0xffff45b000007947 */ /* 0x022fea000383ffff */
.L_x_1398:
[----:B------:R-:W-:Y:S01]  /*1d620*/  IMAD.MOV.U32 R0, RZ, RZ, R4 ;  /* 0x000000ffff007224 */ /* 0x000fe200078e0004 */
[----:B------:R-:W-:Y:S01]  /*1d630*/  MOV R2, 0x1 ;  /* 0x0000000100027802 */ /* 0x000fe20000000f00 */
[----:B------:R-:W-:Y:S01]  /*1d640*/  IMAD.MOV.U32 R201, RZ, RZ, 0x1c1f ;  /* 0x00001c1fffc97424 */ /* 0x000fe200078e00ff */
[----:B------:R-:W-:-:S02]  /*1d650*/  MOV R3, 0x1d670 ;  /* 0x0001d67000037802 */ /* 0x000fc40000000f00 */
[----:B-1----:R-:W-:Y:S05]  /*1d660*/  CALL.REL.NOINC `($__internal_24_$__cuda_sm70_shflsync_idx_p) ;  /* 0x00001a8000007944 */ /* 0x002fea0003c00000 */
[----:B------:R-:W-:Y:S01]  /*1d670*/  IMAD.IADD R0, R5, 0x1, R0 ;  /* 0x0000000105007824 */ /* 0x000fe200078e0200 */
[----:B------:R-:W-:-:S02]  /*1d680*/  FMNMX.FTZ R133, R10, R11, !PT ;  /* 0x0000000b0a857209 */ /* 0x000fc40007810000 */
[----:B------:R-:W-:Y:S02]  /*1d690*/  MOV R2, 0x1d8b0 ;  /* 0x0001d8b000027802 */ /* 0x000fe40000000f00 */
[----:B------:R-:W-:Y:S02]  /*1d6a0*/  IMNMX R0, R6, R0, PT ;  /* 0x0000000006007217 */ /* 0x000fe40003800200 */
[----:B------:R-:W-:Y:S02]  /*1d6b0*/  FMNMX.FTZ R133, R12, R133, !PT ;  /* 0x000000850c857209 */ /* 0x000fe40007810000 */
[C---:B------:R-:W-:Y:S02]  /*1d6c0*/  ISETP.GT.AND P1, PT, R0.reuse, RZ, PT ;  /* 0x000000ff0000720c */ /* 0x040fe40003f24270 */
[C---:B------:R-:W-:Y:S02]  /*1d6d0*/  ISETP.GT.AND P0, PT, R0.reuse, 0x1, PT ;  /* 0x000000010000780c */ /* 0x040fe40003f04270 */
[----:B------:R-:W-:-:S02]  /*1d6e0*/  ISETP.GT.AND P2, PT, R0, 0x8, PT ;  /* 0x000000080000780c */ /* 0x000fc40003f44270 */
[----:B------:R-:W-:Y:S02]  /*1d6f0*/  FSEL R6, R38, -INF , P1 ;  /* 0xff80000026067808 */ /* 0x000fe40000800000 */
[----:B------:R-:W-:Y:S02]  /*1d700*/  FSEL R7, R39, -INF , P0 ;  /* 0xff80000027077808 */ /* 0x000fe40000000000 */
[----:B------:R-:W-:Y:S02]  /*1d710*/  ISETP.GT.AND P0, PT, R0, 0x9, PT ;  /* 0x000000090000780c */ /* 0x000fe40003f04270 */
[----:B------:R-:W-:Y:S02]  /*1d720*/  FSEL R9, R34, -INF , P2 ;  /* 0xff80000022097808 */ /* 0x000fe40001000000 */
[----:B-----5:R-:W-:Y:S02]  /*1d730*/  FMNMX.FTZ R4, R6, R7, !PT ;  /* 0x0000000706047209 */ /* 0x020fe40007810000 */
[----:B------:R-:W-:-:S02]  /*1d740*/  FMNMX.FTZ R133, R13, R133, !PT ;  /* 0x000000850d857209 */ /* 0x000fc40007810000 */
[----:B------:R-:W-:Y:S02]  /*1d750*/  FSEL R8, R35, -INF , P0 ;  /* 0xff80000023087808 */ /* 0x000fe40000000000 */
[----:B------:R-:W-:Y:S02]  /*1d760*/  ISETP.GT.AND P1, PT, R0, 0x10, PT ;  /* 0x000000100000780c */ /* 0x000fe40003f24270 */
        /* <DEDUP_REMOVED lines=10> */
[----:B------:R-:W-:Y:S01]  /*1d810*/  ISETP.GT.AND P0, PT, R0, 0x19, PT ;  /* 0x000000190000780c */ /* 0x000fe20003f04270 */
[----:B------:R-:W-:Y:S01]  /*1d820*/  IMAD.MOV.U32 R0, RZ, RZ, 0x2 ;  /* 0x00000002ff007424 */ /* 0x000fe200078e00ff */
[----:B------:R-:W-:Y:S02]  /*1d830*/  FSEL R22, R30, -INF , P1 ;  /* 0xff8000001e167808 */ /* 0x000fe40000800000 */
[----:B------:R-:W-:Y:S02]  /*1d840*/  FMNMX.FTZ R4, R20, R4, !PT ;  /* 0x0000000414047209 */ /* 0x000fe40007810000 */
[----:B------:R-:W-:Y:S02]  /*1d850*/  FMNMX.FTZ R133, R26, R133, !PT ;  /* 0x000000851a857209 */ /* 0x000fe40007810000 */
[----:B------:R-:W-:Y:S02]  /*1d860*/  FSEL R25, R31, -INF , P0 ;  /* 0xff8000001f197808 */ /* 0x000fe40000000000 */
[----:B------:R-:W-:Y:S01]  /*1d870*/  FMNMX.FTZ R4, R22, R4, !PT ;  /* 0x0000000416047209 */ /* 0x000fe20007810000 */
[----:B------:R-:W-:-:S03]  /*1d880*/  IMAD.MOV.U32 R132, RZ, RZ, R133 ;  /* 0x000000ffff847224 */ /* 0x000fc600078e0085 */
[----:B------:R-:W-:Y:S02]  /*1d890*/  FMNMX.FTZ R4, R25, R4, !PT ;  /* 0x0000000419047209 */ /* 0x000fe40007810000 */
[----:B-1----:R-:W-:Y:S05]  /*1d8a0*/  CALL.REL.NOINC `($__internal_23_$__cuda_sm70_shflsync_bfly_p) ;  /* 0x000017e000007944 */ /* 0x002fea0003c00000 */
[----:B------:R-:W-:Y:S01]  /*1d8b0*/  FMNMX.FTZ R133, R133, R0, !PT ;  /* 0x0000000085857209 */ /* 0x000fe20007810000 */
[----:B------:R-:W-:Y:S01]  /*1d8c0*/  IMAD.MOV.U32 R0, RZ, RZ, 0x1 ;  /* 0x00000001ff007424 */ /* 0x000fe200078e00ff */
[----:B------:R-:W-:-:S03]  /*1d8d0*/  MOV R2, 0x1d900 ;  /* 0x0001d90000027802 */ /* 0x000fc60000000f00 */
[----:B------:R-:W-:Y:S02]  /*1d8e0*/  IMAD.MOV.U32 R132, RZ, RZ, R133 ;  /* 0x000000ffff847224 */ /* 0x000fe400078e0085 */
[----:B------:R-:W-:Y:S05]  /*1d8f0*/  CALL.REL.NOINC `($__internal_23_$__cuda_sm70_shflsync_bfly_p) ;  /* 0x0000179000007944 */ /* 0x000fea0003c00000 */
[----:B------:R-:W-:Y:S01]  /*1d900*/  FMNMX.FTZ R133, R133, R0, !PT ;  /* 0x0000000085857209 */ /* 0x000fe20007810000 */
[----:B------:R-:W-:Y:S01]  /*1d910*/  IMAD.MOV.U32 R132, RZ, RZ, R4 ;  /* 0x000000ffff847224 */ /* 0x000fe200078e0004 */
[----:B------:R-:W-:Y:S01]  /*1d920*/  MOV R2, 0x1d950 ;  /* 0x0001d95000027802 */ /* 0x000fe20000000f00 */
[----:B------:R-:W-:Y:S02]  /*1d930*/  IMAD.MOV.U32 R0, RZ, RZ, 0x2 ;  /* 0x00000002ff007424 */ /* 0x000fe400078e00ff */
[----:B------:R-:W-:Y:S05]  /*1d940*/  CALL.REL.NOINC `($__internal_23_$__cuda_sm70_shflsync_bfly_p) ;  /* 0x0000174000007944 */ /* 0x000fea0003c00000 */
[----:B------:R-:W-:Y:S01]  /*1d950*/  FMNMX.FTZ R4, R4, R0, !PT ;  /* 0x0000000004047209 */ /* 0x000fe20007810000 */
[----:B------:R-:W-:Y:S01]  /*1d960*/  IMAD.MOV.U32 R0, RZ, RZ, 0x1 ;  /* 0x00000001ff007424 */ /* 0x000fe200078e00ff */
[----:B------:R-:W-:-:S03]  /*1d970*/  MOV R2, 0x1d9a0 ;  /* 0x0001d9a000027802 */ /* 0x000fc60000000f00 */
[----:B------:R-:W-:Y:S02]  /*1d980*/  IMAD.MOV.U32 R132, RZ, RZ, R4 ;  /* 0x000000ffff847224 */ /* 0x000fe400078e0004 */
[----:B------:R-:W-:Y:S05]  /*1d990*/  CALL.REL.NOINC `($__internal_23_$__cuda_sm70_shflsync_bfly_p) ;  /* 0x000016f000007944 */ /* 0x000fea0003c00000 */
[----:B------:R-:W-:Y:S01]  /*1d9a0*/  MOV R5, R0 ;  /* 0x0000000000057202 */ /* 0x000fe20000000f00 */
[----:B------:R-:W-:Y:S05]  /*1d9b0*/  BRA `(.L_x_1495) ;  /* 0xffff45c000007947 */ /* 0x000fea000383ffff */
.L_x_1402:
[----:B------:R-:W-:Y:S01]  /*1d9c0*/  MOV R201, 0x181f ;  /* 0x0000181f00c97802 */ /* 0x000fe20000000f00 */
[----:B------:R-:W-:Y:S01]  /*1d9d0*/  IMAD.MOV.U32 R2, RZ, RZ, RZ ;  /* 0x000000ffff027224 */ /* 0x000fe200078e00ff */
[----:B------:R-:W-:Y:S02]  /*1d9e0*/  MOV R3, 0x1da00 ;  /* 0x0001da0000037802 */ /* 0x000fe40000000f00 */
[----:B-1234-:R-:W-:Y:S05]  /*1d9f0*/  CALL.REL.NOINC `($__internal_24_$__cuda_sm70_shflsync_idx_p) ;  /* 0x000016f000007944 */ /* 0x01efea0003c00000 */
[----:B-----5:R-:W-:Y:S01]  /*1da00*/  MOV R4, R0 ;  /* 0x0000000000047202 */ /* 0x020fe20000000f00 */
[----:B-1----:R-:W-:-:S05]  /*1da10*/  BRA `(.L_x_1496) ;  /* 0xffff521000007947 */ /* 0x002fca000383ffff */
.L_x_1403:
[----:B------:R-:W-:Y:S01]  /*1da20*/  MOV R2, RZ ;  /* 0x000000ff00027202 */ /* 0x000fe20000000f00 */
[----:B----4-:R-:W-:Y:S01]  /*1da30*/  IMAD.MOV.U32 R0, RZ, RZ, R5 ;  /* 0x000000ffff007224 */ /* 0x010fe200078e0005 */
[----:B------:R-:W-:Y:S01]  /*1da40*/  MOV R3, 0x1da70 ;  /* 0x0001da7000037802 */ /* 0x000fe20000000f00 */
[----:B------:R-:W-:Y:S02]  /*1da50*/  IMAD.MOV.U32 R201, RZ, RZ, 0x181f ;  /* 0x0000181fffc97424 */ /* 0x000fe400078e00ff */
[----:B-123--:R-:W-:Y:S05]  /*1da60*/  CALL.REL.NOINC `($__internal_24_$__cuda_sm70_shflsync_idx_p) ;  /* 0x0000168000007944 */ /* 0x00efea0003c00000 */
[----:B-1---5:R-:W-:-:S05]  /*1da70*/  BRA `(.L_x_1497) ;  /* 0xffff51d000007947 */ /* 0x022fca000383ffff */
.L_x_1406:
[----:B------:R-:W-:Y:S01]  /*1da80*/  MOV R201, 0x181f ;  /* 0x0000181f00c97802 */ /* 0x000fe20000000f00 */
[----:B------:R-:W-:Y:S01]  /*1da90*/  IMAD.MOV.U32 R2, RZ, RZ, RZ ;  /* 0x000000ffff027224 */ /* 0x000fe200078e00ff */
[----:B------:R-:W-:Y:S02]  /*1daa0*/  MOV R3, 0x1dac0 ;  /* 0x0001dac000037802 */ /* 0x000fe40000000f00 */
[----:B------:R-:W-:Y:S05]  /*1dab0*/  CALL.REL.NOINC `($__internal_24_$__cuda_sm70_shflsync_idx_p) ;  /* 0x0000163000007944 */ /* 0x000fea0003c00000 */
[----:B------:R-:W-:Y:S01]  /*1dac0*/  MOV R132, R0 ;  /* 0x0000000000847202 */ /* 0x000fe20000000f00 */
[----:B-1---5:R-:W-:-:S05]  /*1dad0*/  BRA `(.L_x_1498) ;  /* 0xffff5bc000007947 */ /* 0x022fca000383ffff */
.L_x_1407:
[----:B------:R-:W-:Y:S01]  /*1dae0*/  MOV R2, RZ ;  /* 0x000000ff00027202 */ /* 0x000fe20000000f00 */
[----:B-1----:R-:W-:Y:S01]  /*1daf0*/  IMAD.MOV.U32 R0, RZ, RZ, R133 ;  /* 0x000000ffff007224 */ /* 0x002fe200078e0085 */
[----:B------:R-:W-:Y:S01]  /*1db00*/  MOV R3, 0x1db30 ;  /* 0x0001db3000037802 */ /* 0x000fe20000000f00 */
[----:B------:R-:W-:Y:S02]  /*1db10*/  IMAD.MOV.U32 R201, RZ, RZ, 0x181f ;  /* 0x0000181fffc97424 */ /* 0x000fe400078e00ff */
[----:B--2---:R-:W-:Y:S05]  /*1db20*/  CALL.REL.NOINC `($__internal_24_$__cuda_sm70_shflsync_idx_p) ;  /* 0x000015c000007944 */ /* 0x004fea0003c00000 */
[----:B-1---5:R-:W-:-:S05]  /*1db30*/  BRA `(.L_x_1499) ;  /* 0xffff5b8000007947 */ /* 0x022fca000383ffff */
.L_x_1408:
[----:B--2---:R-:W-:Y:S01]  /*1db40*/  MOV R2, RZ ;  /* 0x000000ff00027202 */ /* 0x004fe20000000f00 */
[----:B------:R-:W-:Y:S01]  /*1db50*/  IMAD.MOV.U32 R0, RZ, RZ, R132 ;  /* 0x000000ffff007224 */ /* 0x000fe200078e0084 */
[----:B------:R-:W-:Y:S01]  /*1db60*/  MOV R3, 0x1db90 ;  /* 0x0001db9000037802 */ /* 0x000fe20000000f00 */
[----:B------:R-:W-:Y:S02]  /*1db70*/  IMAD.MOV.U32 R201, RZ, RZ, 0x1c1f ;  /* 0x00001c1fffc97424 */ /* 0x000fe400078e00ff */
[----:B------:R-:W-:Y:S05]  /*1db80*/  CALL.REL.NOINC `($__internal_24_$__cuda_sm70_shflsync_idx_p) ;  /* 0x0000156000007944 */ /* 0x000fea0003c00000 */
[----:B-1---5:R-:W-:-:S05]  /*1db90*/  BRA `(.L_x_1500) ;  /* 0xffff5d4000007947 */ /* 0x022fca000383ffff */
.L_x_1409:
[----:B------:R-:W-:Y:S01]  /*1dba0*/  MOV R2, 0x1 ;  /* 0x0000000100027802 */ /* 0x000fe20000000f00 */
[----:B------:R-:W-:Y:S01]  /*1dbb0*/  IMAD.MOV.U32 R0, RZ, RZ, R132 ;  /* 0x000000ffff007224 */ /* 0x000fe200078e0084 */
[----:B------:R-:W-:Y:S01]  /*1dbc0*/  MOV R3, 0x1dbf0 ;  /* 0x0001dbf000037802 */ /* 0x000fe20000000f00 */
[----:B------:R-:W-:Y:S02]  /*1dbd0*/  IMAD.MOV.U32 R201, RZ, RZ, 0x1c1f ;  /* 0x00001c1fffc97424 */ /* 0x000fe400078e00ff */
[----:B-1----:R-:W-:Y:S05]  /*1dbe0*/  CALL.REL.NOINC `($__internal_24_$__cuda_sm70_shflsync_idx_p) ;  /* 0x0000150000007944 */ /* 0x002fea0003c00000 */
        /* <DEDUP_REMOVED lines=32> */
[----:B-----5:R-:W-:Y:S02]  /*1ddf0*/  FMNMX.FTZ R132, R4, R132, !PT ;  /* 0x0000008404847209 */ /* 0x020fe40007810000 */
[----:B------:R-:W-:Y:S02]  /*1de00*/  FMNMX.FTZ R14, R5, R14, !PT ;  /* 0x0000000e050e7209 */ /* 0x000fe40007810000 */
[----:B------:R-:W-:Y:S02]  /*1de10*/  MOV R2, 0x1de30 ;  /* 0x0001de3000027802 */ /* 0x000fe40000000f00 */
[----:B-1----:R-:W-:Y:S05]  /*1de20*/  CALL.REL.NOINC `($__internal_23_$__cuda_sm70_shflsync_bfly_p) ;  /* 0x0000126000007944 */ /* 0x002fea0003c00000 */
[----:B------:R-:W-:Y:S01]  /*1de30*/  FMNMX.FTZ R132, R132, R0, !PT ;  /* 0x0000000084847209 */ /* 0x000fe20007810000 */
[----:B------:R-:W-:Y:S01]  /*1de40*/  IMAD.MOV.U32 R0, RZ, RZ, 0x1 ;  /* 0x00000001ff007424 */ /* 0x000fe200078e00ff */
[----:B------:R-:W-:Y:S02]  /*1de50*/  MOV R2, 0x1de70 ;  /* 0x0001de7000027802 */ /* 0x000fe40000000f00 */
        /* <DEDUP_REMOVED lines=8> */
[----:B------:R-:W-:Y:S02]  /*1dee0*/  MOV R2, 0x1df00 ;  /* 0x0001df0000027802 */ /* 0x000fe40000000f00 */
[----:B------:R-:W-:Y:S05]  /*1def0*/  CALL.REL.NOINC `($__internal_23_$__cuda_sm70_shflsync_bfly_p) ;  /* 0x0000119000007944 */ /* 0x000fea0003c00000 */
[----:B------:R-:W-:-:S05]  /*1df00*/  BRA `(.L_x_1501) ;  /* 0xffff5d8000007947 */ /* 0x000fca000383ffff */
.L_x_1412:
[----:B------:R-:W-:Y:S01]  /*1df10*/  MOV R201, 0x181f ;  /* 0x0000181f00c97802 */ /* 0x000fe20000000f00 */
[----:B------:R-:W-:Y:S01]  /*1df20*/  IMAD.MOV.U32 R2, RZ, RZ, RZ ;  /* 0x000000ffff027224 */ /* 0x000fe200078e00ff */
[----:B------:R-:W-:Y:S02]  /*1df30*/  MOV R3, 0x1df50 ;  /* 0x0001df5000037802 */ /* 0x000fe40000000f00 */
[----:B-1234-:R-:W-:Y:S05]  /*1df40*/  CALL.REL.NOINC `($__internal_24_$__cuda_sm70_shflsync_idx_p) ;  /* 0x000011a000007944 */ /* 0x01efea0003c00000 */
[----:B-1---5:R-:W-:-:S05]  /*1df50*/  BRA `(.L_x_1502) ;  /* 0xffff71d000007947 */ /* 0x022fca000383ffff */
.L_x_1415:
[----:B------:R-:W-:Y:S01]  /*1df60*/  MOV R201, 0x181f ;  /* 0x0000181f00c97802 */ /* 0x000fe20000000f00 */
[----:B------:R-:W-:Y:S01]  /*1df70*/  IMAD.MOV.U32 R2, RZ, RZ, RZ ;  /* 0x000000ffff027224 */ /* 0x000fe200078e00ff */
[----:B------:R-:W-:Y:S02]  /*1df80*/  MOV R3, 0x1dfa0 ;  /* 0x0001dfa000037802 */ /* 0x000fe40000000f00 */
[----:B------:R-:W-:Y:S05]  /*1df90*/  CALL.REL.NOINC `($__internal_24_$__cuda_sm70_shflsync_idx_p) ;  /* 0x0000115000007944 */ /* 0x000fea0003c00000 */
[----:B------:R-:W-:Y:S01]  /*1dfa0*/  MOV R132, R0 ;  /* 0x0000000000847202 */ /* 0x000fe20000000f00 */
[----:B-1---5:R-:W-:-:S05]  /*1dfb0*/  BRA `(.L_x_1503) ;  /* 0xffff7b9000007947 */ /* 0x022fca000383ffff */
.L_x_1416:
[----:B------:R-:W-:Y:S01]  /*1dfc0*/  MOV R2, RZ ;  /* 0x000000ff00027202 */ /* 0x000fe20000000f00 */
[----:B-1----:R-:W-:Y:S01]  /*1dfd0*/  IMAD.MOV.U32 R0, RZ, RZ, R133 ;  /* 0x000000ffff007224 */ /* 0x002fe200078e0085 */
[----:B------:R-:W-:Y:S01]  /*1dfe0*/  MOV R3, 0x1e010 ;  /* 0x0001e01000037802 */ /* 0x000fe20000000f00 */
[----:B------:R-:W-:Y:S02]  /*1dff0*/  IMAD.MOV.U32 R201, RZ, RZ, 0x181f ;  /* 0x0000181fffc97424 */ /* 0x000fe400078e00ff */
[----:B--2---:R-:W-:Y:S05]  /*1e000*/  CALL.REL.NOINC `($__internal_24_$__cuda_sm70_shflsync_idx_p) ;  /* 0x000010e000007944 */ /* 0x004fea0003c00000 */
[----:B-1---5:R-:W-:-:S05]  /*1e010*/  BRA `(.L_x_1504) ;  /* 0xffff7b5000007947 */ /* 0x022fca000383ffff */
.L_x_1417:
[----:B------:R-:W-:Y:S02]  /*1e020*/  MOV R0, 0x2 ;  /* 0x0000000200007802 */ /* 0x000fe40000000f00 */
[----:B------:R-:W-:Y:S02]  /*1e030*/  MOV R2, 0x1e050 ;  /* 0x0001e05000027802 */ /* 0x000fe40000000f00 */
[----:B------:R-:W-:Y:S05]  /*1e040*/  CALL.REL.NOINC `($__internal_23_$__cuda_sm70_shflsync_bfly_p) ;  /* 0x0000104000007944 */ /* 0x000fea0003c00000 */
        /* <DEDUP_REMOVED lines=14> */
.L_x_1419:
[----:B------:R-:W-:Y:S01]  /*1e130*/  IMAD.MOV.U32 R132, RZ, RZ, R204 ;  /* 0x000000ffff847224 */ /* 0x000fe200078e00cc */
[----:B------:R-:W-:-:S02]  /*1e140*/  MOV R0, 0x2 ;  /* 0x0000000200007802 */ /* 0x000fc40000000f00 */
[----:B------:R-:W-:Y:S02]  /*1e150*/  MOV R2, 0x1e170 ;  /* 0x0001e17000027802 */ /* 0x000fe40000000f00 */
[----:B------:R-:W-:Y:S05]  /*1e160*/  CALL.REL.NOINC `($__internal_23_$__cuda_sm70_shflsync_bfly_p) ;  /* 0x00000f2000007944 */ /* 0x000fea0003c00000 */
[----:B------:R-:W-:Y:S05]  /*1e170*/  BRA `(.L_x_1506) ;  /* 0xffff8f4000007947 */ /* 0x000fea000383ffff */
.L_x_1420:
[----:B------:R-:W-:Y:S01]  /*1e180*/  IMAD.MOV.U32 R132, RZ, RZ, R5 ;  /* 0x000000ffff847224 */ /* 0x000fe200078e0005 */
[----:B------:R-:W-:Y:S02]  /*1e190*/  MOV R0, 0x1 ;  /* 0x0000000100007802 */ /* 0x000fe40000000f00 */
[----:B------:R-:W-:Y:S02]  /*1e1a0*/  MOV R2, 0x1e1c0 ;  /* 0x0001e1c000027802 */ /* 0x000fe40000000f00 */
[----:B-1----:R-:W-:Y:S05]  /*1e1b0*/  CALL.REL.NOINC `($__internal_23_$__cuda_sm70_shflsync_bfly_p) ;  /* 0x00000ed000007944 */ /* 0x002fea0003c00000 */
[----:B------:R-:W-:Y:S01]  /*1e1c0*/  FADD.FTZ R5, R5, R0 ;  /* 0x0000000005057221 */ /* 0x000fe20000010000 */
[----:B------:R-:W-:Y:S02]  /*1e1d0*/  MOV R132, R203 ;  /* 0x000000cb00847202 */ /* 0x000fe40000000f00 */
[----:B------:R-:W-:Y:S02]  /*1e1e0*/  MOV R0, 0x2 ;  /* 0x0000000200007802 */ /* 0x000fe40000000f00 */
[----:B------:R-:W-:Y:S02]  /*1e1f0*/  MOV R2, 0x1e210 ;  /* 0x0001e21000027802 */ /* 0x000fe40000000f00 */
[----:B------:R-:W-:Y:S05]  /*1e200*/  CALL.REL.NOINC `($__internal_23_$__cuda_sm70_shflsync_bfly_p) ;  /* 0x00000e8000007944 */ /* 0x000fea0003c00000 */
[----:B------:R-:W-:Y:S01]  /*1e210*/  FADD.FTZ R6, R203, R0 ;  /* 0x00000000cb067221 */ /* 0x000fe20000010000 */
[----:B------:R-:W-:Y:S02]  /*1e220*/  MOV R0, 0x1 ;  /* 0x0000000100007802 */ /* 0x000fe40000000f00 */
[----:B------:R-:W-:-:S02]  /*1e230*/  MOV R2, 0x1e260 ;  /* 0x0001e26000027802 */ /* 0x000fc40000000f00 */
[----:B------:R-:W-:Y:S02]  /*1e240*/  MOV R132, R6 ;  /* 0x0000000600847202 */ /* 0x000fe40000000f00 */
[----:B------:R-:W-:Y:S05]  /*1e250*/  CALL.REL.NOINC `($__internal_23_$__cuda_sm70_shflsync_bfly_p) ;  /* 0x00000e3000007944 */ /* 0x000fea0003c00000 */
[----:B------:R-:W-:Y:S01]  /*1e260*/  MOV R3, R0 ;  /* 0x0000000000037202 */ /* 0x000fe20000000f00 */
[----:B------:R-:W-:Y:S05]  /*1e270*/  BRA `(.L_x_1507) ;  /* 0xffff8eb000007947 */ /* 0x000fea000383ffff */
.L_x_1427:
[----:B--234-:R-:W-:Y:S01]  /*1e280*/  IMAD.MOV.U32 R0, RZ, RZ, R13 ;  /* 0x000000ffff007224 */ /* 0x01cfe200078e000d */
[----:B------:R-:W-:Y:S01]  /*1e290*/  MOV R2, RZ ;  /* 0x000000ff00027202 */ /* 0x000fe20000000f00 */
[----:B------:R-:W-:Y:S01]  /*1e2a0*/  IMAD.MOV.U32 R201, RZ, RZ, 0x181f ;  /* 0x0000181fffc97424 */ /* 0x000fe200078e00ff */
[----:B------:R-:W-:Y:S02]  /*1e2b0*/  MOV R3, 0x1e2d0 ;  /* 0x0001e2d000037802 */ /* 0x000fe40000000f00 */
[----:B-1----:R-:W-:Y:S05]  /*1e2c0*/  CALL.REL.NOINC `($__internal_24_$__cuda_sm70_shflsync_idx_p) ;  /* 0x00000e2000007944 */ /* 0x002fea0003c00000 */
[----:B-----5:R-:W-:Y:S01]  /*1e2d0*/  MOV R4, R0 ;  /* 0x0000000000047202 */ /* 0x020fe20000000f00 */
[----:B-1----:R-:W-:Y:S05]  /*1e2e0*/  BRA `(.L_x_1508) ;  /* 0xffffa9c000007947 */ /* 0x002fea000383ffff */
.L_x_1428:
[----:B------:R-:W-:Y:S01]  /*1e2f0*/  IMAD.MOV.U32 R0, RZ, RZ, R14 ;  /* 0x000000ffff007224 */ /* 0x000fe200078e000e */
[----:B------:R-:W-:Y:S01]  /*1e300*/  MOV R2, RZ ;  /* 0x000000ff00027202 */ /* 0x000fe20000000f00 */
[----:B------:R-:W-:Y:S01]  /*1e310*/  IMAD.MOV.U32 R201, RZ, RZ, 0x181f ;  /* 0x0000181fffc97424 */ /* 0x000fe200078e00ff */
[----:B------:R-:W-:Y:S02]  /*1e320*/  MOV R3, 0x1e340 ;  /* 0x0001e34000037802 */ /* 0x000fe40000000f00 */
[----:B-123--:R-:W-:Y:S05]  /*1e330*/  CALL.REL.NOINC `($__internal_24_$__cuda_sm70_shflsync_idx_p) ;  /* 0x00000db000007944 */ /* 0x00efea0003c00000 */
[----:B-1---5:R-:W-:Y:S05]  /*1e340*/  BRA `(.L_x_1509) ;  /* 0xffffa98000007947 */ /* 0x022fea000383ffff */
.L_x_1431:
[----:B--2---:R-:W-:Y:S01]  /*1e350*/  IMAD.MOV.U32 R0, RZ, RZ, R13 ;  /* 0x000000ffff007224 */ /* 0x004fe200078e000d */
[----:B------:R-:W-:Y:S01]  /*1e360*/  MOV R2, 0x1 ;  /* 0x0000000100027802 */ /* 0x000fe20000000f00 */
[----:B------:R-:W-:Y:S01]  /*1e370*/  IMAD.MOV.U32 R201, RZ, RZ, 0x181f ;  /* 0x0000181fffc97424 */ /* 0x000fe200078e00ff */
[----:B------:R-:W-:-:S02]  /*1e380*/  MOV R3, 0x1e3a0 ;  /* 0x0001e3a000037802 */ /* 0x000fc40000000f00 */
[----:B-1-34-:R-:W-:Y:S05]  /*1e390*/  CALL.REL.NOINC `($__internal_24_$__cuda_sm70_shflsync_idx_p) ;  /* 0x00000d5000007944 */ /* 0x01afea0003c00000 */
[----:B-----5:R-:W-:Y:S01]  /*1e3a0*/  IMAD.MOV.U32 R4, RZ, RZ, R0 ;  /* 0x000000ffff047224 */ /* 0x020fe200078e0000 */
[----:B------:R-:W-:Y:S01]  /*1e3b0*/  MOV R2, 0x1 ;  /* 0x0000000100027802 */ /* 0x000fe20000000f00 */
[----:B------:R-:W-:Y:S01]  /*1e3c0*/  IMAD.MOV.U32 R0, RZ, RZ, R14 ;  /* 0x000000ffff007224 */ /* 0x000fe200078e000e */
[----:B------:R-:W-:-:S02]  /*1e3d0*/  MOV R201, 0x181f ;  /* 0x0000181f00c97802 */ /* 0x000fc40000000f00 */
[----:B------:R-:W-:Y:S02]  /*1e3e0*/  MOV R3, 0x1e400 ;  /* 0x0001e40000037802 */ /* 0x000fe40000000f00 */
[----:B-1----:R-:W-:Y:S05]  /*1e3f0*/  CALL.REL.NOINC `($__internal_24_$__cuda_sm70_shflsync_idx_p) ;  /* 0x00000cf000007944 */ /* 0x002fea0003c00000 */
[----:B-1---5:R-:W-:Y:S05]  /*1e400*/  BRA `(.L_x_1510) ;  /* 0xffffaa3000007947 */ /* 0x022fea000383ffff */
.L_x_1434:
[----:B--2---:R-:W-:Y:S01]  /*1e410*/  IMAD.MOV.U32 R0, RZ, RZ, R13 ;  /* 0x000000ffff007224 */ /* 0x004fe200078e000d */
[----:B------:R-:W-:Y:S01]  /*1e420*/  MOV R2, 0x2 ;  /* 0x0000000200027802 */ /* 0x000fe20000000f00 */
[----:B------:R-:W-:Y:S01]  /*1e430*/  IMAD.MOV.U32 R201, RZ, RZ, 0x181f ;  /* 0x0000181fffc97424 */ /* 0x000fe200078e00ff */
[----:B------:R-:W-:Y:S02]  /*1e440*/  MOV R3, 0x1e460 ;  /* 0x0001e46000037802 */ /* 0x000fe40000000f00 */
[----:B-1-34-:R-:W-:Y:S05]  /*1e450*/  CALL.REL.NOINC `($__internal_24_$__cuda_sm70_shflsync_idx_p) ;  /* 0x00000c9000007944 */ /* 0x01afea0003c00000 */
[----:B-----5:R-:W-:Y:S01]  /*1e460*/  MOV R4, R0 ;  /* 0x0000000000047202 */ /* 0x020fe20000000f00 */
[----:B-1----:R-:W-:Y:S05]  /*1e470*/  BRA `(.L_x_1511) ;  /* 0xffffab3000007947 */ /* 0x002fea000383ffff */
.L_x_1435:
[----:B--2---:R-:W-:Y:S01]  /*1e480*/  IMAD.MOV.U32 R0, RZ, RZ, R14 ;  /* 0x000000ffff007224 */ /* 0x004fe200078e000e */
[----:B------:R-:W-:Y:S01]  /*1e490*/  MOV R2, 0x2 ;  /* 0x0000000200027802 */ /* 0x000fe20000000f00 */
[----:B------:R-:W-:Y:S01]  /*1e4a0*/  IMAD.MOV.U32 R201, RZ, RZ, 0x181f ;  /* 0x0000181fffc97424 */ /* 0x000fe200078e00ff */
[----:B------:R-:W-:Y:S02]  /*1e4b0*/  MOV R3, 0x1e4d0 ;  /* 0x0001e4d000037802 */ /* 0x000fe40000000f00 */
[----:B-1-34-:R-:W-:Y:S05]  /*1e4c0*/  CALL.REL.NOINC `($__internal_24_$__cuda_sm70_shflsync_idx_p) ;  /* 0x00000c2000007944 */ /* 0x01afea0003c00000 */
[----:B-1---5:R-:W-:Y:S05]  /*1e4d0*/  BRA `(.L_x_1512) ;  /* 0xffffaaf000007947 */ /* 0x022fea000383ffff */
.L_x_1438:
[----:B----4-:R-:W-:Y:S01]  /*1e4e0*/  IMAD.MOV.U32 R0, RZ, RZ, R13 ;  /* 0x000000ffff007224 */ /* 0x010fe200078e000d */
[----:B---3--:R-:W-:Y:S01]  /*1e4f0*/  MOV R2, 0x3 ;  /* 0x0000000300027802 */ /* 0x008fe20000000f00 */
[----:B------:R-:W-:Y:S01]  /*1e500*/  IMAD.MOV.U32 R201, RZ, RZ, 0x181f ;  /* 0x0000181fffc97424 */ /* 0x000fe200078e00ff */
[----:B------:R-:W-:-:S02]  /*1e510*/  MOV R3, 0x1e530 ;  /* 0x0001e53000037802 */ /* 0x000fc40000000f00 */
[----:B-12---:R-:W-:Y:S05]  /*1e520*/  CALL.REL.NOINC `($__internal_24_$__cuda_sm70_shflsync_idx_p) ;  /* 0x00000bc000007944 */ /* 0x006fea0003c00000 */
[----:B-----5:R-:W-:Y:S01]  /*1e530*/  IMAD.MOV.U32 R4, RZ, RZ, R0 ;  /* 0x000000ffff047224 */ /* 0x020fe200078e0000 */
[----:B------:R-:W-:Y:S01]  /*1e540*/  MOV R2, 0x3 ;  /* 0x0000000300027802 */ /* 0x000fe20000000f00 */
[----:B------:R-:W-:Y:S01]  /*1e550*/  IMAD.MOV.U32 R0, RZ, RZ, R14 ;  /* 0x000000ffff007224 */ /* 0x000fe200078e000e */
[----:B------:R-:W-:-:S02]  /*1e560*/  MOV R201, 0x181f ;  /* 0x0000181f00c97802 */ /* 0x000fc40000000f00 */
[----:B------:R-:W-:Y:S02]  /*1e570*/  MOV R3, 0x1e590 ;  /* 0x0001e59000037802 */ /* 0x000fe40000000f00 */
[----:B-1----:R-:W-:Y:S05]  /*1e580*/  CALL.REL.NOINC `($__internal_24_$__cuda_sm70_shflsync_idx_p) ;  /* 0x00000b6000007944 */ /* 0x002fea0003c00000 */
[----:B-1---5:R-:W-:Y:S05]  /*1e590*/  BRA `(.L_x_1513) ;  /* 0xffffabb000007947 */ /* 0x022fea000383ffff */
.L_x_1440:
[----:B------:R-:W-:Y:S01]  /*1e5a0*/  IMAD.MOV.U32 R0, RZ, RZ, R5 ;  /* 0x000000ffff007224 */ /* 0x000fe200078e0005 */
[----:B------:R-:W-:Y:S01]  /*1e5b0*/  MOV R2, RZ ;  /* 0x000000ff00027202 */ /* 0x000fe20000000f00 */
[----:B------:R-:W-:Y:S01]  /*1e5c0*/  IMAD.MOV.U32 R201, RZ, RZ, 0x1c1f ;  /* 0x00001c1fffc97424 */ /* 0x000fe200078e00ff */
[----:B------:R-:W-:Y:S02]  /*1e5d0*/  MOV R3, 0x1e5f0 ;  /* 0x0001e5f000037802 */ /* 0x000fe40000000f00 */
[----:B------:R-:W-:Y:S05]  /*1e5e0*/  CALL.REL.NOINC `($__internal_24_$__cuda_sm70_shflsync_idx_p) ;  /* 0x00000b0000007944 */ /* 0x000fea0003c00000 */
[----:B-----5:R-:W-:Y:S01]  /*1e5f0*/  MOV R4, R0 ;  /* 0x0000000000047202 */ /* 0x020fe20000000f00 */
[----:B-1----:R-:W-:Y:S05]  /*1e600*/  BRA `(.L_x_1514) ;  /* 0xffffaea000007947 */ /* 0x002fea000383ffff */
.L_x_1441:
[----:B------:R-:W-:Y:S01]  /*1e610*/  IMAD.MOV.U32 R0, RZ, RZ, R12 ;  /* 0x000000ffff007224 */ /* 0x000fe200078e000c */
[----:B------:R-:W-:Y:S01]  /*1e620*/  MOV R2, RZ ;  /* 0x000000ff00027202 */ /* 0x000fe20000000f00 */
[----:B------:R-:W-:Y:S01]  /*1e630*/  IMAD.MOV.U32 R201, RZ, RZ, 0x1c1f ;  /* 0x00001c1fffc97424 */ /* 0x000fe200078e00ff */
[----:B------:R-:W-:Y:S02]  /*1e640*/  MOV R3, 0x1e660 ;  /* 0x0001e66000037802 */ /* 0x000fe40000000f00 */
[----:B-12---:R-:W-:Y:S05]  /*1e650*/  CALL.REL.NOINC `($__internal_24_$__cuda_sm70_shflsync_idx_p) ;  /* 0x00000a9000007944 */ /* 0x006fea0003c00000 */
[----:B-1---5:R-:W-:Y:S05]  /*1e660*/  BRA `(.L_x_1515) ;  /* 0xffffae6000007947 */ /* 0x022fea000383ffff */
.L_x_1444:
[----:B----4-:R-:W-:Y:S01]  /*1e670*/  IMAD.MOV.U32 R0, RZ, RZ, R5 ;  /* 0x000000ffff007224 */ /* 0x010fe200078e0005 */
[----:B------:R-:W-:Y:S01]  /*1e680*/  MOV R2, 0x1 ;  /* 0x0000000100027802 */ /* 0x000fe20000000f00 */
[----:B------:R-:W-:Y:S01]  /*1e690*/  IMAD.MOV.U32 R201, RZ, RZ, 0x1c1f ;  /* 0x00001c1fffc97424 */ /* 0x000fe200078e00ff */
[----:B------:R-:W-:-:S02]  /*1e6a0*/  MOV R3, 0x1e6c0 ;  /* 0x0001e6c000037802 */ /* 0x000fc40000000f00 */
[----:B-123--:R-:W-:Y:S05]  /*1e6b0*/  CALL.REL.NOINC `($__internal_24_$__cuda_sm70_shflsync_idx_p) ;  /* 0x00000a3000007944 */ /* 0x00efea0003c00000 */
[----:B-----5:R-:W-:Y:S01]  /*1e6c0*/  IMAD.MOV.U32 R4, RZ, RZ, R0 ;  /* 0x000000ffff047224 */ /* 0x020fe200078e0000 */
[----:B------:R-:W-:Y:S01]  /*1e6d0*/  MOV R2, 0x1 ;  /* 0x0000000100027802 */ /* 0x000fe20000000f00 */
[----:B------:R-:W-:Y:S01]  /*1e6e0*/  IMAD.MOV.U32 R0, RZ, RZ, R12 ;  /* 0x000000ffff007224 */ /* 0x000fe200078e000c */
[----:B------:R-:W-:-:S02]  /*1e6f0*/  MOV R201, 0x1c1f ;  /* 0x00001c1f00c97802 */ /* 0x000fc40000000f00 */
[----:B------:R-:W-:Y:S02]  /*1e700*/  MOV R3, 0x1e720 ;  /* 0x0001e72000037802 */ /* 0x000fe40000000f00 */
[----:B-1----:R-:W-:Y:S05]  /*1e710*/  CALL.REL.NOINC `($__internal_24_$__cuda_sm70_shflsync_idx_p) ;  /* 0x000009d000007944 */ /* 0x002fea0003c00000 */
[----:B-1---5:R-:W-:Y:S05]  /*1e720*/  BRA `(.L_x_1516) ;  /* 0xffffbb6000007947 */ /* 0x022fea000383ffff */
.L_x_1448:
[----:B------:R-:W-:Y:S01]  /*1e730*/  IMAD.MOV.U32 R0, RZ, RZ, R5 ;  /* 0x000000ffff007224 */ /* 0x000fe200078e0005 */
[----:B------:R-:W-:Y:S01]  /*1e740*/  MOV R2, RZ ;  /* 0x000000ff00027202 */ /* 0x000fe20000000f00 */
[----:B------:R-:W-:Y:S01]  /*1e750*/  IMAD.MOV.U32 R201, RZ, RZ, 0x181f ;  /* 0x0000181fffc97424 */ /* 0x000fe200078e00ff */
[----:B------:R-:W-:Y:S02]  /*1e760*/  MOV R3, 0x1e780 ;  /* 0x0001e78000037802 */ /* 0x000fe40000000f00 */
[----:B------:R-:W-:Y:S05]  /*1e770*/  CALL.REL.NOINC `($__internal_24_$__cuda_sm70_shflsync_idx_p) ;  /* 0x0000097000007944 */ /* 0x000fea0003c00000 */
[----:B-----5:R-:W-:Y:S01]  /*1e780*/  MOV R4, R0 ;  /* 0x0000000000047202 */ /* 0x020fe20000000f00 */
[----:B-1----:R-:W-:Y:S05]  /*1e790*/  BRA `(.L_x_1517) ;  /* 0xffffd07000007947 */ /* 0x002fea000383ffff */
.L_x_1449:
[----:B------:R-:W-:Y:S01]  /*1e7a0*/  IMAD.MOV.U32 R0, RZ, RZ, R14 ;  /* 0x000000ffff007224 */ /* 0x000fe200078e000e */
[----:B------:R-:W-:Y:S01]  /*1e7b0*/  MOV R2, RZ ;  /* 0x000000ff00027202 */ /* 0x000fe20000000f00 */
[----:B------:R-:W-:Y:S01]  /*1e7c0*/  IMAD.MOV.U32 R201, RZ, RZ, 0x181f ;  /* 0x0000181fffc97424 */ /* 0x000fe200078e00ff */
[----:B------:R-:W-:Y:S02]  /*1e7d0*/  MOV R3, 0x1e7f0 ;  /* 0x0001e7f000037802 */ /* 0x000fe40000000f00 */
[----:B-12---:R-:W-:Y:S05]  /*1e7e0*/  CALL.REL.NOINC `($__internal_24_$__cuda_sm70_shflsync_idx_p) ;  /* 0x0000090000007944 */ /* 0x006fea0003c00000 */
[----:B-1---5:R-:W-:Y:S05]  /*1e7f0*/  BRA `(.L_x_1518) ;  /* 0xffffd03000007947 */ /* 0x022fea000383ffff */
.L_x_1452:
[----:B----4-:R-:W-:Y:S01]  /*1e800*/  IMAD.MOV.U32 R0, RZ, RZ, R5 ;  /* 0x000000ffff007224 */ /* 0x010fe200078e0005 */
[----:B--2---:R-:W-:Y:S01]  /*1e810*/  MOV R2, 0x1 ;  /* 0x0000000100027802 */ /* 0x004fe20000000f00 */
[----:B------:R-:W-:Y:S01]  /*1e820*/  IMAD.MOV.U32 R201, RZ, RZ, 0x181f ;  /* 0x0000181fffc97424 */ /* 0x000fe200078e00ff */
[----:B------:R-:W-:-:S02]  /*1e830*/  MOV R3, 0x1e850 ;  /* 0x0001e85000037802 */ /* 0x000fc40000000f00 */
[----:B-1-3--:R-:W-:Y:S05]  /*1e840*/  CALL.REL.NOINC `($__internal_24_$__cuda_sm70_shflsync_idx_p) ;  /* 0x000008a000007944 */ /* 0x00afea0003c00000 */
[----:B-----5:R-:W-:Y:S01]  /*1e850*/  IMAD.MOV.U32 R4, RZ, RZ, R0 ;  /* 0x000000ffff047224 */ /* 0x020fe200078e0000 */
[----:B------:R-:W-:Y:S01]  /*1e860*/  MOV R2, 0x1 ;  /* 0x0000000100027802 */ /* 0x000fe20000000f00 */
[----:B------:R-:W-:Y:S01]  /*1e870*/  IMAD.MOV.U32 R0, RZ, RZ, R14 ;  /* 0x000000ffff007224 */ /* 0x000fe200078e000e */
[----:B------:R-:W-:-:S02]  /*1e880*/  MOV R201, 0x181f ;  /* 0x0000181f00c97802 */ /* 0x000fc40000000f00 */
[----:B------:R-:W-:Y:S02]  /*1e890*/  MOV R3, 0x1e8b0 ;  /* 0x0001e8b000037802 */ /* 0x000fe40000000f00 */
[----:B-1----:R-:W-:Y:S05]  /*1e8a0*/  CALL.REL.NOINC `($__internal_24_$__cuda_sm70_shflsync_idx_p) ;  /* 0x0000084000007944 */ /* 0x002fea0003c00000 */
[----:B-1---5:R-:W-:Y:S05]  /*1e8b0*/  BRA `(.L_x_1519) ;  /* 0xffffd0f000007947 */ /* 0x022fea000383ffff */
.L_x_1455:
[----:B----4-:R-:W-:Y:S01]  /*1e8c0*/  IMAD.MOV.U32 R0, RZ, RZ, R5 ;  /* 0x000000ffff007224 */ /* 0x010fe200078e0005 */
[----:B-1----:R-:W-:Y:S01]  /*1e8d0*/  MOV R2, 0x2 ;  /* 0x0000000200027802 */ /* 0x002fe20000000f00 */
[----:B------:R-:W-:Y:S01]  /*1e8e0*/  IMAD.MOV.U32 R201, RZ, RZ, 0x181f ;  /* 0x0000181fffc97424 */ /* 0x000fe200078e00ff */
[----:B------:R-:W-:Y:S02]  /*1e8f0*/  MOV R3, 0x1e910 ;  /* 0x0001e91000037802 */ /* 0x000fe40000000f00 */
[----:B--23--:R-:W-:Y:S05]  /*1e900*/  CALL.REL.NOINC `($__internal_24_$__cuda_sm70_shflsync_idx_p) ;  /* 0x000007e000007944 */ /* 0x00cfea0003c00000 */
[----:B-----5:R-:W-:Y:S01]  /*1e910*/  MOV R4, R0 ;  /* 0x0000000000047202 */ /* 0x020fe20000000f00 */
[----:B-1----:R-:W-:Y:S05]  /*1e920*/  BRA `(.L_x_1520) ;  /* 0xffffd1f000007947 */ /* 0x002fea000383ffff */
.L_x_1456:
[----:B----4-:R-:W-:Y:S01]  /*1e930*/  IMAD.MOV.U32 R0, RZ, RZ, R14 ;  /* 0x000000ffff007224 */ /* 0x010fe200078e000e */
[----:B------:R-:W-:Y:S01]  /*1e940*/  MOV R2, 0x2 ;  /* 0x0000000200027802 */ /* 0x000fe20000000f00 */
[----:B------:R-:W-:Y:S01]  /*1e950*/  IMAD.MOV.U32 R201, RZ, RZ, 0x181f ;  /* 0x0000181fffc97424 */ /* 0x000fe200078e00ff */
[----:B------:R-:W-:Y:S02]  /*1e960*/  MOV R3, 0x1e980 ;  /* 0x0001e98000037802 */ /* 0x000fe40000000f00 */
[----:B-123--:R-:W-:Y:S05]  /*1e970*/  CALL.REL.NOINC `($__internal_24_$__cuda_sm70_shflsync_idx_p) ;  /* 0x0000077000007944 */ /* 0x00efea0003c00000 */
[----:B-1---5:R-:W-:Y:S05]  /*1e980*/  BRA `(.L_x_1521) ;  /* 0xffffd1b000007947 */ /* 0x022fea000383ffff */
.L_x_1459:
[----:B-1----:R-:W-:Y:S01]  /*1e990*/  IMAD.MOV.U32 R0, RZ, RZ, R5 ;  /* 0x000000ffff007224 */ /* 0x002fe200078e0005 */
[----:B------:R-:W-:Y:S01]  /*1e9a0*/  MOV R2, 0x3 ;  /* 0x0000000300027802 */ /* 0x000fe20000000f00 */
[----:B------:R-:W-:Y:S01]  /*1e9b0*/  IMAD.MOV.U32 R201, RZ, RZ, 0x181f ;  /* 0x0000181fffc97424 */ /* 0x000fe200078e00ff */
[----:B------:R-:W-:-:S02]  /*1e9c0*/  MOV R3, 0x1e9e0 ;  /* 0x0001e9e000037802 */ /* 0x000fc40000000f00 */
[----:B--234-:R-:W-:Y:S05]  /*1e9d0*/  CALL.REL.NOINC `($__internal_24_$__cuda_sm70_shflsync_idx_p) ;  /* 0x0000071000007944 */ /* 0x01cfea0003c00000 */
[----:B-----5:R-:W-:Y:S01]  /*1e9e0*/  IMAD.MOV.U32 R4, RZ, RZ, R0 ;  /* 0x000000ffff047224 */ /* 0x020fe200078e0000 */
[----:B------:R-:W-:Y:S01]  /*1e9f0*/  MOV R2, 0x3 ;  /* 0x0000000300027802 */ /* 0x000fe20000000f00 */
[----:B------:R-:W-:Y:S01]  /*1ea00*/  IMAD.MOV.U32 R0, RZ, RZ, R14 ;  /* 0x000000ffff007224 */ /* 0x000fe200078e000e */
[----:B------:R-:W-:-:S02]  /*1ea10*/  MOV R201, 0x181f ;  /* 0x0000181f00c97802 */ /* 0x000fc40000000f00 */
[----:B------:R-:W-:Y:S02]  /*1ea20*/  MOV R3, 0x1ea40 ;  /* 0x0001ea4000037802 */ /* 0x000fe40000000f00 */
[----:B-1----:R-:W-:Y:S05]  /*1ea30*/  CALL.REL.NOINC `($__internal_24_$__cuda_sm70_shflsync_idx_p) ;  /* 0x000006b000007944 */ /* 0x002fea0003c00000 */
[----:B-1---5:R-:W-:Y:S05]  /*1ea40*/  BRA `(.L_x_1522) ;  /* 0xffffd27000007947 */ /* 0x022fea000383ffff */
.L_x_1461:
[----:B------:R-:W-:Y:S01]  /*1ea50*/  IMAD.MOV.U32 R0, RZ, RZ, R92 ;  /* 0x000000ffff007224 */ /* 0x000fe200078e005c */
[----:B------:R-:W-:Y:S01]  /*1ea60*/  MOV R2, RZ ;  /* 0x000000ff00027202 */ /* 0x000fe20000000f00 */
[----:B------:R-:W-:Y:S01]  /*1ea70*/  IMAD.MOV.U32 R201, RZ, RZ, 0x1f ;  /* 0x0000001fffc97424 */ /* 0x000fe200078e00ff */
[----:B------:R-:W-:Y:S02]  /*1ea80*/  MOV R3, 0x1eaa0 ;  /* 0x0001eaa000037802 */ /* 0x000fe40000000f00 */
[----:B-12---:R-:W-:Y:S05]  /*1ea90*/  CALL.REL.NOINC `($__internal_24_$__cuda_sm70_shflsync_idx_p) ;  /* 0x0000065000007944 */ /* 0x006fea0003c00000 */
[----:B------:R-:W-:Y:S01]  /*1eaa0*/  MOV R9, R0 ;  /* 0x0000000000097202 */ /* 0x000fe20000000f00 */
[----:B-1---5:R-:W-:Y:S05]  /*1eab0*/  BRA `(.L_x_1523) ;  /* 0xffffd41000007947 */ /* 0x022fea000383ffff */
.L_x_1462:
[----:B------:R-:W-:Y:S01]  /*1eac0*/  IMAD.MOV.U32 R0, RZ, RZ, R92 ;  /* 0x000000ffff007224 */ /* 0x000fe200078e005c */
[----:B------:R-:W-:Y:S01]  /*1ead0*/  MOV R2, 0x1 ;  /* 0x0000000100027802 */ /* 0x000fe20000000f00 */
[----:B------:R-:W-:Y:S01]  /*1eae0*/  IMAD.MOV.U32 R201, RZ, RZ, 0x1f ;  /* 0x0000001fffc97424 */ /* 0x000fe200078e00ff */
[----:B------:R-:W-:Y:S02]  /*1eaf0*/  MOV R3, 0x1eb10 ;  /* 0x0001eb1000037802 */ /* 0x000fe40000000f00 */
[----:B-1234-:R-:W-:Y:S05]  /*1eb00*/  CALL.REL.NOINC `($__internal_24_$__cuda_sm70_shflsync_idx_p) ;  /* 0x000005e000007944 */ /* 0x01efea0003c00000 */
[----:B------:R-:W-:Y:S01]  /*1eb10*/  MOV R6, R0 ;  /* 0x0000000000067202 */ /* 0x000fe20000000f00 */
[----:B-1---5:R-:W-:Y:S05]  /*1eb20*/  BRA `(.L_x_1524) ;  /* 0xffffd3c000007947 */ /* 0x022fea000383ffff */
.L_x_1463:
[----:B------:R-:W-:Y:S02]  /*1eb30*/  MOV R3, 0x1 ;  /* 0x0000000100037802 */ /* 0x000fe40000000f00 */
[----:B------:R-:W-:-:S02]  /*1eb40*/  MOV R2, 0x1eb60 ;  /* 0x0001eb6000027802 */ /* 0x000fc40000000f00 */
[----:B---34-:R-:W-:Y:S05]  /*1eb50*/  CALL.REL.NOINC `($__internal_25_$__cuda_sm70_shflsync_up_p) ;  /* 0x0000061000007944 */ /* 0x018fea0003c00000 */
[----:B------:R-:W-:Y:S05]  /*1eb60*/  BRA `(.L_x_1525) ;  /* 0xffffd4a000007947 */ /* 0x000fea000383ffff */
.L_x_1464:
[----:B------:R-:W-:Y:S02]  /*1eb70*/  MOV R3, 0x2 ;  /* 0x0000000200037802 */ /* 0x000fe40000000f00 */
[----:B------:R-:W-:-:S02]  /*1eb80*/  MOV R2, 0x1eba0 ;  /* 0x0001eba000027802 */ /* 0x000fc40000000f00 */
[----:B---34-:R-:W-:Y:S05]  /*1eb90*/  CALL.REL.NOINC `($__internal_25_$__cuda_sm70_shflsync_up_p) ;  /* 0x000005d000007944 */ /* 0x018fea0003c00000 */
        /* <DEDUP_REMOVED lines=23> */
.L_x_1468:
[----:B------:R-:W-:Y:S02]  /*1ed10*/  MOV R3, 0x1 ;  /* 0x0000000100037802 */ /* 0x000fe40000000f00 */
[----:B------:R-:W-:Y:S02]  /*1ed20*/  MOV R2, 0x1ed40 ;  /* 0x0001ed4000027802 */ /* 0x000fe40000000f00 */
[----:B---3--:R-:W-:Y:S05]  /*1ed30*/  CALL.REL.NOINC `($__internal_25_$__cuda_sm70_shflsync_up_p) ;  /* 0x0000043000007944 */ /* 0x008fea0003c00000 */
[----:B------:R-:W-:Y:S01]  /*1ed40*/  MOV R2, R4 ;  /* 0x0000000400027202 */ /* 0x000fe20000000f00 */
[----:B------:R-:W-:Y:S05]  /*1ed50*/  BRA `(.L_x_1527) ;  /* 0xffffd51000007947 */ /* 0x000fea000383ffff */
.L_x_1469:
[----:B------:R-:W-:Y:S02]  /*1ed60*/  MOV R3, 0x2 ;  /* 0x0000000200037802 */ /* 0x000fe40000000f00 */
[----:B------:R-:W-:Y:S02]  /*1ed70*/  MOV R2, 0x1ed90 ;  /* 0x0001ed9000027802 */ /* 0x000fe40000000f00 */
[----:B---3--:R-:W-:Y:S05]  /*1ed80*/  CALL.REL.NOINC `($__internal_25_$__cuda_sm70_shflsync_up_p) ;  /* 0x000003e000007944 */ /* 0x008fea0003c00000 */
        /* <DEDUP_REMOVED lines=23> */
.L_x_1471:
[----:B------:R-:W-:Y:S02]  /*1ef00*/  SEL R0, RZ, 0x1, P0 ;  /* 0x00000001ff007807 */ /* 0x000fe40000000000 */
[----:B------:R-:W-:Y:S02]  /*1ef10*/  MOV R2, 0x1ef30 ;  /* 0x0001ef3000027802 */ /* 0x000fe40000000f00 */
[----:B-1-3--:R-:W-:Y:S05]  /*1ef20*/  CALL.REL.NOINC `($__internal_26_$__cuda_sm70_votesync_ballot) ;  /* 0x000002a000007944 */ /* 0x00afea0003c00000 */
[----:B------:R-:W-:Y:S01]  /*1ef30*/  MOV R10, R0 ;  /* 0x00000000000a7202 */ /* 0x000fe20000000f00 */
[----:B------:R-:W-:Y:S05]  /*1ef40*/  BRA `(.L_x_1529) ;  /* 0xffffd4b000007947 */ /* 0x000fea000383ffff */
.L_x_1472:
[----:B------:R-:W-:Y:S01]  /*1ef50*/  IMAD.MOV.U32 R0, RZ, RZ, R7 ;  /* 0x000000ffff007224 */ /* 0x000fe200078e0007 */
[----:B------:R-:W-:Y:S01]  /*1ef60*/  MOV R2, R6 ;  /* 0x0000000600027202 */ /* 0x000fe20000000f00 */
[----:B------:R-:W-:Y:S01]  /*1ef70*/  IMAD.MOV.U32 R201, RZ, RZ, 0x1f ;  /* 0x0000001fffc97424 */ /* 0x000fe200078e00ff */
[----:B------:R-:W-:Y:S02]  /*1ef80*/  MOV R3, 0x1efa0 ;  /* 0x0001efa000037802 */ /* 0x000fe40000000f00 */
[----:B-1-3--:R-:W-:Y:S05]  /*1ef90*/  CALL.REL.NOINC `($__internal_24_$__cuda_sm70_shflsync_idx_p) ;  /* 0x0000015000007944 */ /* 0x00afea0003c00000 */
[----:B------:R-:W-:Y:S01]  /*1efa0*/  IMAD.MOV.U32 R7, RZ, RZ, R0 ;  /* 0x000000ffff077224 */ /* 0x000fe200078e0000 */
[----:B------:R-:W-:Y:S01]  /*1efb0*/  MOV R2, R6 ;  /* 0x0000000600027202 */ /* 0x000fe20000000f00 */
[----:B------:R-:W-:Y:S01]  /*1efc0*/  IMAD.MOV.U32 R0, RZ, RZ, R8 ;  /* 0x000000ffff007224 */ /* 0x000fe200078e0008 */
[----:B------:R-:W-:Y:S02]  /*1efd0*/  MOV R201, 0x1f ;  /* 0x0000001f00c97802 */ /* 0x000fe40000000f00 */
[----:B------:R-:W-:-:S02]  /*1efe0*/  MOV R3, 0x1f000 ;  /* 0x0001f00000037802 */ /* 0x000fc40000000f00 */
[----:B-1---5:R-:W-:Y:S05]  /*1eff0*/  CALL.REL.NOINC `($__internal_24_$__cuda_sm70_shflsync_idx_p) ;  /* 0x000000f000007944 */ /* 0x022fea0003c00000 */
[----:B------:R-:W-:Y:S01]  /*1f000*/  MOV R5, R0 ;  /* 0x0000000000057202 */ /* 0x000fe20000000f00 */
[----:B-1---5:R-:W-:Y:S05]  /*1f010*/  BRA `(.L_x_1530) ;  /* 0xffffd43000007947 */ /* 0x022fea000383ffff */
.L_x_1475:
[----:B------:R-:W-:Y:S01]  /*1f020*/  IMAD.MOV.U32 R0, RZ, RZ, R4 ;  /* 0x000000ffff007224 */ /* 0x000fe200078e0004 */
[----:B------:R-:W-:Y:S01]  /*1f030*/  MOV R2, R6 ;  /* 0x0000000600027202 */ /* 0x000fe20000000f00 */
[----:B------:R-:W-:Y:S01]  /*1f040*/  IMAD.MOV.U32 R201, RZ, RZ, 0x1f ;  /* 0x0000001fffc97424 */ /* 0x000fe200078e00ff */
[----:B------:R-:W-:-:S02]  /*1f050*/  MOV R3, 0x1f070 ;  /* 0x0001f07000037802 */ /* 0x000fc40000000f00 */
[----:B-1-34-:R-:W-:Y:S05]  /*1f060*/  CALL.REL.NOINC `($__internal_24_$__cuda_sm70_shflsync_idx_p) ;  /* 0x0000008000007944 */ /* 0x01afea0003c00000 */
[----:B------:R-:W-:Y:S01]  /*1f070*/  MOV R12, R0 ;  /* 0x00000000000c7202 */ /* 0x000fe20000000f00 */
[----:B-1---5:R-:W-:Y:S05]  /*1f080*/  BRA `(.L_x_1474) ;  /* 0xffffd42000007947 */ /* 0x022fea000383ffff */
        .weak           $__internal_23_$__cuda_sm70_shflsync_bfly_p
        .type           $__internal_23_$__cuda_sm70_shflsync_bfly_p,@function
        .size           $__internal_23_$__cuda_sm70_shflsync_bfly_p,($__internal_24_$__cuda_sm70_shflsync_idx_p - $__internal_23_$__cuda_sm70_shflsync_bfly_p)
$__internal_23_$__cuda_sm70_shflsync_bfly_p:
[----:B------:R-:W-:Y:S02]  /*1f090*/  MOV R166, 0xffffffff ;  /* 0xffffffff00a67802 */ /* 0x000fe40000000f00 */
[----:B------:R-:W-:-:S02]  /*1f0a0*/  MOV R3, 0x1f ;  /* 0x0000001f00037802 */ /* 0x000fc40000000f00 */
[----:B------:R-:W-:Y:S04]  /*1f0b0*/  WARPSYNC R166 ;  /* 0x000000a600007348 */ /* 0x000fe80003800000 */
[----:B------:R1:W2:Y:S02]  /*1f0c0*/  SHFL.BFLY PT, R0, R132, R0, R3 ;  /* 0x0c00000084007389 */ /* 0x0002a400000e0003 */
[----:B-1----:R-:W-:-:S04]  /*1f0d0*/  MOV R3, 0x0 ;  /* 0x0000000000037802 */ /* 0x002fc80000000f00 */
[----:B--2---:R-:W-:Y:S05]  /*1f0e0*/  RET.REL.NODEC R2 `(_ZN7cutlass13device_kernelIN5flash19enable_sm80_to_sm89INS1_16FlashAttnFwdSm80INS1_25CollectiveMainloopFwdSm80ILi8ELi1ELb0EN4cute5tupleIJNS5_1CILi128EEENS7_ILi32EEENS7_ILi256EEEEEELi256ENS_10bfloat16_tEfNS_4arch4Sm80ELb1ELb0ELb0ELb1ELb1ELb1ELb1ELb1EEENS1_21CollectiveEpilogueFwdINS6_IJS8_SA_S9_EEENS6_IJNS7_ILi1EEESI_SI_EEESC_SE_Li256ELb1ELb1ELb1ELb0EEENS1_36VarlenDynamicPersistentTileSchedulerILi128ELi32ELi256ELi256ELb1ELb1ELb0ELb1ELb1ELb1EEEEEEEEEvNT_6ParamsE) ;  /* 0xfffe0f1002007950 */ /* 0x004fea0003c3ffff */
        .weak           $__internal_24_$__cuda_sm70_shflsync_idx_p
        .type           $__internal_24_$__cuda_sm70_shflsync_idx_p,@function
        .size           $__internal_24_$__cuda_sm70_shflsync_idx_p,($__internal_25_$__cuda_sm70_shflsync_up_p - $__internal_24_$__cuda_sm70_shflsync_idx_p)
$__internal_24_$__cuda_sm70_shflsync_idx_p:
[----:B------:R1:W-:Y:S02]  /*1f0f0*/  STL [R1+0x44], R4 ;  /* 0x0000440401007387 */ /* 0x0003e40000100800 */
[----:B-1----:R-:W-:-:S04]  /*1f100*/  MOV R4, 0xffffffff ;  /* 0xffffffff00047802 */ /* 0x002fc80000000f00 */
[----:B------:R-:W-:Y:S04]  /*1f110*/  WARPSYNC R4 ;  /* 0x0000000400007348 */ /* 0x000fe80003800000 */
[----:B------:R1:W2:Y:S04]  /*1f120*/  SHFL.IDX PT, R0, R0, R2, R201 ;  /* 0x0000000200007389 */ /* 0x0002a800000e00c9 */
[----:B-1----:R1:W5:Y:S01]  /*1f130*/  LDL.LU R4, [R1+0x44] ;  /* 0x0000440001047983 */ /* 0x0023620000300800 */
[----:B------:R-:W-:Y:S02]  /*1f140*/  MOV R2, R3 ;  /* 0x0000000300027202 */ /* 0x000fe40000000f00 */
[----:B------:R-:W-:-:S04]  /*1f150*/  MOV R3, 0x0 ;  /* 0x0000000000037802 */ /* 0x000fc80000000f00 */
[----:B--2---:R-:W-:Y:S05]  /*1f160*/  RET.REL.NODEC R2 `(_ZN7cutlass13device_kernelIN5flash19enable_sm80_to_sm89INS1_16FlashAttnFwdSm80INS1_25CollectiveMainloopFwdSm80ILi8ELi1ELb0EN4cute5tupleIJNS5_1CILi128EEENS7_ILi32EEENS7_ILi256EEEEEELi256ENS_10bfloat16_tEfNS_4arch4Sm80ELb1ELb0ELb0ELb1ELb1ELb1ELb1ELb1EEENS1_21CollectiveEpilogueFwdINS6_IJS8_SA_S9_EEENS6_IJNS7_ILi1EEESI_SI_EEESC_SE_Li256ELb1ELb1ELb1ELb0EEENS1_36VarlenDynamicPersistentTileSchedulerILi128ELi32ELi256ELi256ELb1ELb1ELb0ELb1ELb1ELb1EEEEEEEEEvNT_6ParamsE) ;  /* 0xfffe0e9002007950 */ /* 0x004fea0003c3ffff */
        .weak           $__internal_25_$__cuda_sm70_shflsync_up_p
        .type           $__internal_25_$__cuda_sm70_shflsync_up_p,@function
        .size           $__internal_25_$__cuda_sm70_shflsync_up_p,($__internal_26_$__cuda_sm70_votesync_ballot - $__internal_25_$__cuda_sm70_shflsync_up_p)
$__internal_25_$__cuda_sm70_shflsync_up_p:
[----:B------:R-:W-:Y:S02]  /*1f170*/  MOV R4, RZ ;  /* 0x000000ff00047202 */ /* 0x000fe40000000f00 */
[----:B------:R-:W-:-:S04]  /*1f180*/  MOV R10, 0xffffffff ;  /* 0xffffffff000a7802 */ /* 0x000fc80000000f00 */
[----:B------:R-:W-:Y:S04]  /*1f190*/  WARPSYNC R10 ;  /* 0x0000000a00007348 */ /* 0x000fe80003800000 */
[----:B------:R1:W2:Y:S02]  /*1f1a0*/  SHFL.UP PT, R4, R0, R3, R4 ;  /* 0x0400000300047389 */ /* 0x0002a400000e0004 */
[----:B-1----:R-:W-:-:S04]  /*1f1b0*/  MOV R3, 0x0 ;  /* 0x0000000000037802 */ /* 0x002fc80000000f00 */
[----:B--2---:R-:W-:Y:S05]  /*1f1c0*/  RET.REL.NODEC R2 `(_ZN7cutlass13device_kernelIN5flash19enable_sm80_to_sm89INS1_16FlashAttnFwdSm80INS1_25CollectiveMainloopFwdSm80ILi8ELi1ELb0EN4cute5tupleIJNS5_1CILi128EEENS7_ILi32EEENS7_ILi256EEEEEELi256ENS_10bfloat16_tEfNS_4arch4Sm80ELb1ELb0ELb0ELb1ELb1ELb1ELb1ELb1EEENS1_21CollectiveEpilogueFwdINS6_IJS8_SA_S9_EEENS6_IJNS7_ILi1EEESI_SI_EEESC_SE_Li256ELb1ELb1ELb1ELb0EEENS1_36VarlenDynamicPersistentTileSchedulerILi128ELi32ELi256ELi256ELb1ELb1ELb0ELb1ELb1ELb1EEEEEEEEEvNT_6ParamsE) ;  /* 0xfffe0e3002007950 */ /* 0x004fea0003c3ffff */
        .weak           $__internal_26_$__cuda_sm70_votesync_ballot
        .type           $__internal_26_$__cuda_sm70_votesync_ballot,@function
        .size           $__internal_26_$__cuda_sm70_votesync_ballot,(.L_x_3259 - $__internal_26_$__cuda_sm70_votesync_ballot)
$__internal_26_$__cuda_sm70_votesync_ballot:
[----:B------:R-:W-:Y:S01]  /*1f1d0*/  ISETP.NE.U32.AND P0, PT, R0, 0x1, PT ;  /* 0x000000010000780c */ /* 0x000fe20003f05070 */
[----:B------:R-:W-:-:S04]  /*1f1e0*/  IMAD.MOV.U32 R3, RZ, RZ, -0x1 ;  /* 0xffffffffff037424 */ /* 0x000fc800078e00ff */
[----:B------:R-:W-:Y:S08]  /*1f1f0*/  WARPSYNC R3 ;  /* 0x0000000300007348 */ /* 0x000ff00003800000 */
[----:B------:R-:W-:-:S04]  /*1f200*/  VOTE.ANY R0, PT, !P0 ;  /* 0x0000000000007806 */ /* 0x000fc800040e0100 */
[----:B------:R-:W-:Y:S01]  /*1f210*/  LOP3.LUT R0, R0, R3, RZ, 0xc0, !PT ;  /* 0x0000000300007212 */ /* 0x000fe200078ec0ff */
[----:B------:R-:W-:-:S04]  /*1f220*/  IMAD.MOV.U32 R3, RZ, RZ, 0x0 ;  /* 0x00000000ff037424 */ /* 0x000fc800078e00ff */
[----:B------:R-:W-:Y:S05]  /*1f230*/  RET.REL.NODEC R2 `(_ZN7cutlass13device_kernelIN5flash19enable_sm80_to_sm89INS1_16FlashAttnFwdSm80INS1_25CollectiveMainloopFwdSm80ILi8ELi1ELb0EN4cute5tupleIJNS5_1CILi128EEENS7_ILi32EEENS7_ILi256EEEEEELi256ENS_10bfloat16_tEfNS_4arch4Sm80ELb1ELb0ELb0ELb1ELb1ELb1ELb1ELb1EEENS1_21CollectiveEpilogueFwdINS6_IJS8_SA_S9_EEENS6_IJNS7_ILi1EEESI_SI_EEESC_SE_Li256ELb1ELb1ELb1ELb0EEENS1_36VarlenDynamicPersistentTileSchedulerILi128ELi32ELi256ELi256ELb1ELb1ELb0ELb1ELb1ELb1EEEEEEEEEvNT_6ParamsE) ;  /* 0xfffe0dc002007950 */ /* 0x000fea0003c3ffff */
.L_x_1531:
        /* <DEDUP_REMOVED lines=12> */
.L_x_3259:


//--------------------- .text._ZN7cutlass13device_kernelIN5flash19enable_sm80_to_sm89INS1_16FlashAttnFwdSm80INS1_25CollectiveMainloopFwdSm80ILi8ELi1ELb0EN4cute5tupleIJNS5_1CILi128EEENS7_ILi96EEENS7_ILi256EEEEEELi256ENS_10bfloat16_tEfNS_4arch4Sm80ELb0ELb0ELb0ELb0ELb1ELb0ELb1ELb1EEENS1_21CollectiveEpilogueFwdINS6_IJS8_SA_S9_EEENS6_IJNS7_ILi1EEESI_SI_EEESC_SE_Li256ELb0ELb1ELb1ELb0EEENS1_19SingleTileSchedulerILb0ELb1ELb1ELi128EEEEEEEEEvNT_6ParamsE --------------------------
	.section	.text._ZN7cutlass13device_kernelIN5flash19enable_sm80_to_sm89INS1_16FlashAttnFwdSm80INS1_25CollectiveMainloopFwdSm80ILi8ELi1ELb0EN4cute5tupleIJNS5_1CILi128EEENS7_ILi96EEENS7_ILi256EEEEEELi256ENS_10bfloat16_tEfNS_4arch4Sm80ELb0ELb0ELb0ELb0ELb1ELb0ELb1ELb1EEENS1_21CollectiveEpilogueFwdINS6_IJS8_SA_S9_EEENS6_IJNS7_ILi1EEESI_SI_EEESC_SE_Li256ELb0ELb1ELb1ELb0EEENS1_19SingleTileSchedulerILb0ELb1ELb1ELi128EEEEEEEEEvNT_6ParamsE,"ax",@progbits
	.sectioninfo	@"SHI_REGISTERS=255"
	.align	128
.text._ZN7cutlass13device_kernelIN5flash19enable_sm80_to_sm89INS1_16FlashAttnFwdSm80INS1_25CollectiveMainloopFwdSm80ILi8ELi1ELb0EN4cute5tupleIJNS5_1CILi128EEENS7_ILi96EEENS7_ILi256EEEEEELi256ENS_10bfloat16_tEfNS_4arch4Sm80ELb0ELb0ELb0ELb0ELb1ELb0ELb1ELb1EEENS1_21CollectiveEpilogueFwdINS6_IJS8_SA_S9_EEENS6_IJNS7_ILi1EEESI_SI_EEESC_SE_Li256ELb0ELb1ELb1ELb0EEENS1_19SingleTileSchedulerILb0ELb1ELb1ELi128EEEEEEEEEvNT_6ParamsE:
        .type           _ZN7cutlass13device_kernelIN5flash19enable_sm80_to_sm89INS1_16FlashAttnFwdSm80INS1_25CollectiveMainloopFwdSm80ILi8ELi1ELb0EN4cute5tupleIJNS5_1CILi128EEENS7_ILi96EEENS7_ILi256EEEEEELi256ENS_10bfloat16_tEfNS_4arch4Sm80ELb0ELb0ELb0ELb0ELb1ELb0ELb1ELb1EEENS1_21CollectiveEpilogueFwdINS6_IJS8_SA_S9_EEENS6_IJNS7_ILi1EEESI_SI_EEESC_SE_Li256ELb0ELb1ELb1ELb0EEENS1_19SingleTileSchedulerILb0ELb1ELb1ELi128EEEEEEEEEvNT_6ParamsE,@function
        .size           _ZN7cutlass13device_kernelIN5flash19enable_sm80_to_sm89INS1_16FlashAttnFwdSm80INS1_25CollectiveMainloopFwdSm80ILi8ELi1ELb0EN4cute5tupleIJNS5_1CILi128EEENS7_ILi96EEENS7_ILi256EEEEEELi256ENS_10bfloat16_tEfNS_4arch4Sm80ELb0ELb0ELb0ELb0ELb1ELb0ELb1ELb1EEENS1_21CollectiveEpilogueFwdINS6_IJS8_SA_S9_EEENS6_IJNS7_ILi1EEESI_SI_EEESC_SE_Li256ELb0ELb1ELb1ELb0EEENS1_19SingleTileSchedulerILb0ELb1ELb1ELi128EEEEEEEEEvNT_6ParamsE,(.L_x_3264 - _ZN7cutlass13device_kernelIN5flash19enable_sm80_to_sm89INS1_16FlashAttnFwdSm80INS1_25CollectiveMainloopFwdSm80ILi8ELi1ELb0EN4cute5tupleIJNS5_1CILi128EEENS7_ILi96EEENS7_ILi256EEEEEELi256ENS_10bfloat16_tEfNS_4arch4Sm80ELb0ELb0ELb0ELb0ELb1ELb0ELb1ELb1EEENS1_21CollectiveEpilogueFwdINS6_IJS8_SA_S9_EEENS6_IJNS7_ILi1EEESI_SI_EEESC_SE_Li256ELb0ELb1ELb1ELb0EEENS1_19SingleTileSchedulerILb0ELb1ELb1ELi128EEEEEEEEEvNT_6ParamsE)
        .other          _ZN7cutlass13device_kernelIN5flash19enable_sm80_to_sm89INS1_16FlashAttnFwdSm80INS1_25CollectiveMainloopFwdSm80ILi8ELi1ELb0EN4cute5tupleIJNS5_1CILi128EEENS7_ILi96EEENS7_ILi256EEEEEELi256ENS_10bfloat16_tEfNS_4arch4Sm80ELb0ELb0ELb0ELb0ELb1ELb0ELb1ELb1EEENS1_21CollectiveEpilogueFwdINS6_IJS8_SA_S9_EEENS6_IJNS7_ILi1EEESI_SI_EEESC_SE_Li256ELb0ELb1ELb1ELb0EEENS1_19SingleTileSchedulerILb0ELb1ELb1ELi128EEEEEEEEEvNT_6ParamsE,@"STO_CUDA_ENTRY STV_DEFAULT"
_ZN7cutlass13device_kernelIN5flash19enable_sm80_to_sm89INS1_16FlashAttnFwdSm80INS1_25CollectiveMainloopFwdSm80ILi8ELi1ELb0EN4cute5tupleIJNS5_1CILi128EEENS7_ILi96EEENS7_ILi256EEEEEELi256ENS_10bfloat16_tEfNS_4arch4Sm80ELb0ELb0ELb0ELb0ELb1ELb0ELb1ELb1EEENS1_21CollectiveEpilogueFwdINS6_IJS8_SA_S9_EEENS6_IJNS7_ILi1EEESI_SI_EEESC_SE_Li256ELb0ELb1ELb1ELb0EEENS1_19SingleTileSchedulerILb0ELb1ELb1ELi128EEEEEEEEEvNT_6ParamsE:
        /* <DEDUP_REMOVED lines=18> */
.L_x_1532:
[----:B------:R-:W-:Y:S02]  /*0120*/  ULDC.64 UR4, c[0x0][0x550] ;  /* 0x0001540000047ab9 */ /* 0x000fe40000000a00 */
[----:B------:R-:W-:Y:S02]  /*0130*/  UISETP.NE.AND UP0, UPT, UR4, 0x1, UPT ;  /* 0x000000010400788c */ /* 0x000fe4000bf05270 */
[----:B------:R-:W-:-:S02]  /*0140*/  UIMAD.WIDE.U32 UR8, UR7, UR5, URZ ;  /* 0x00000005070872a5 */ /* 0x000fc4000f8e003f */
[----:B------:R-:W-:Y:S02]  /*0150*/  ULDC UR4, c[0x0][0x558] ;  /* 0x0001560000047ab9 */ /* 0x000fe40000000800 */
[----:B------:R-:W-:-:S05]  /*0160*/  UMOV UR11, UR7 ;  /* 0x00000007000b7c82 */ /* 0x000fca0008000000 */
[----:B------:R-:W-:-:S03]  /*0170*/  @UP0 USHF.R.U32.HI UR11, URZ, UR4, UR9 ;  /* 0x000000043f0b0299 */ /* 0x000fc60008011609 */
.L_x_1533:
        /* <DEDUP_REMOVED lines=8> */
[----:B------:R-:W-:-:S06]  /*0200*/  UISETP.NE.AND.EX UP0, UPT, URZ, UR5, UPT, UP0 ;  /* 0x000000053f00728c */ /* 0x000fcc000bf05300 */
[----:B------:R-:W-:-:S05]  /*0210*/  PLOP3.LUT P0, PT, PT, PT, UP0, 0x80, 0x0 ;  /* 0x000000000000781c */ /* 0x000fca0003f0f008 */
[----:B------:R-:W-:Y:S02]  /*0220*/  @UP0 UMOV UR4, 0x4 ;  /* 0x0000000400040882 */ /* 0x000fe40000000000 */
[----:B------:R-:W-:-:S03]  /*0230*/  @UP0 UIMAD.WIDE UR4, UR6, UR4, UR12 ;  /* 0x00000004060402a5 */ /* 0x000fc6000f8e020c */
[----:B------:R-:W-:-:S03]  /*0240*/  ULDC.64 UR12, c[0x0][0x118] ;  /* 0x00004600000c7ab9 */ /* 0x000fc60000000a00 */
        /* <DEDUP_REMOVED lines=10> */
[----:B------:R-:W-:-:S04]  /*02f0*/  UIMAD.WIDE UR4, UR4, 0x2aaaaaab, URZ ;  /* 0x2aaaaaab040478a5 */ /* 0x000fc8000f8e023f */
[----:B------:R-:W-:-:S04]  /*0300*/  USHF.R.U32.HI UR7, URZ, 0x1f, UR5 ;  /* 0x0000001f3f077899 */ /* 0x000fc80008011605 */
[----:B------:R-:W-:Y:S01]  /*0310*/  ULEA.HI.SX32 UR7, UR5, UR7, 0x1c ;  /* 0x0000000705077291 */ /* 0x000fe2000f8fe23f */
[----:B--2---:R1:W2:Y:S01]  /*0320*/  @P0 R2UR UR9, R4 ;  /* 0x00000000040903c2 */ /* 0x0042a200000e0000 */
[----:B------:R-:W-:-:S13]  /*0330*/  PLOP3.LUT P0, PT, PT, PT, UP0, 0x80, 0x0 ;  /* 0x000000000000781c */ /* 0x000fda0003f0f008 */
[----:B------:R-:W-:Y:S05]  /*0340*/  @!P0 BRA `(.L_x_1534) ;  /* 0x0000023000008947 */ /* 0x000fea0003800000 */
[----:B------:R-:W-:Y:S02]  /*0350*/  USHF.R.U32.HI UR4, URZ, 0x10, UR8 ;  /* 0x000000103f047899 */ /* 0x000fe40008011608 */
[----:B------:R-:W-:Y:S02]  /*0360*/  ULDC UR5, c[0x0][0x338] ;  /* 0x0000ce0000057ab9 */ /* 0x000fe40000000800 */
[----:B------:R-:W-:Y:S02]  /*0370*/  UISETP.NE.AND UP0, UPT, UR4, URZ, UPT ;  /* 0x0000003f0400728c */ /* 0x000fe4000bf05270 */
[----:B------:R-:W-:Y:S02]  /*0380*/  UMOV UR18, URZ ;  /* 0x0000003f00127c82 */ /* 0x000fe40008000000 */
[----:B------:R-:W-:-:S04]  /*0390*/  USEL UR5, UR4, UR5, UP0 ;  /* 0x0000000504057287 */ /* 0x000fc80008000000 */
[----:B------:R-:W-:Y:S02]  /*03a0*/  UIADD3 UR17, UR7, -0x1, UR5 ;  /* 0xffffffff07117890 */ /* 0x000fe4000fffe005 */
[----:B------:R-:W-:-:S05]  /*03b0*/  IMAD.U32 R0, RZ, RZ, UR5 ;  /* 0x00000005ff007e24 */ /* 0x000fca000f8e00ff */
[-C--:B------:R-:W-:Y:S02]  /*03c0*/  IABS R3, R0.reuse ;  /* 0x0000000000037213 */ /* 0x080fe40000000000 */
[----:B------:R-:W-:Y:S02]  /*03d0*/  IABS R0, R0 ;  /* 0x0000000000007213 */ /* 0x000fe40000000000 */
[----:B------:R-:W3:Y:S03]  /*03e0*/  R2UR UR16, R3 ;  /* 0x00000000031073c2 */ /* 0x000ee600000e0000 */
[----:B------:R-:W-:-:S05]  /*03f0*/  IMAD.MOV R0, RZ, RZ, -R0 ;  /* 0x000000ffff007224 */ /* 0x000fca00078e0a00 */
[----:B------:R-:W4:Y:S01]  /*0400*/  R2UR UR14, R0 ;  /* 0x00000000000e73c2 */ /* 0x000f2200000e0000 */
[----:B---3--:R-:W3:Y:S08]  /*0410*/  I2F.RP R3, UR16 ;  /* 0x0000001000037d06 */ /* 0x008ef00008209400 */
[----:B---3--:R-:W3:Y:S02]  /*0420*/  MUFU.RCP R3, R3 ;  /* 0x0000000300037308 */ /* 0x008ee40000001000 */
[----:B---3--:R-:W-:-:S06]  /*0430*/  IADD3 R3, R3, 0xffffffe, RZ ;  /* 0x0ffffffe03037810 */ /* 0x008fcc0007ffe0ff */
[----:B------:R-:W3:Y:S02]  /*0440*/  F2I.FTZ.U32.TRUNC.NTZ R3, R3 ;  /* 0x0000000300037305 */ /* 0x000ee4000021f000 */
[----:B---3--:R3:W5:Y:S02]  /*0450*/  R2UR UR19, R3 ;  /* 0x00000000031373c2 */ /* 0x00876400000e0000 */
[----:B---3--:R-:W-:Y:S01]  /*0460*/  IMAD.U32 R3, RZ, RZ, UR17 ;  /* 0x00000011ff037e24 */ /* 0x008fe2000f8e00ff */
[----:B-----5:R-:W-:Y:S02]  /*0470*/  UIADD3 UR4, URZ, -UR19, URZ ;  /* 0x800000133f047290 */ /* 0x020fe4000fffe03f */
[----:B------:R-:W-:Y:S02]  /*0480*/  ULOP3.LUT UR17, UR17, UR5, URZ, 0x3c, !UPT ;  /* 0x0000000511117292 */ /* 0x000fe4000f8e3c3f */
[----:B------:R-:W-:Y:S01]  /*0490*/  IABS R3, R3 ;  /* 0x0000000300037213 */ /* 0x000fe20000000000 */
[----:B------:R-:W-:-:S03]  /*04a0*/  UIMAD UR4, UR4, UR16, URZ ;  /* 0x00000010040472a4 */ /* 0x000fc6000f8e023f */
[----:B------:R-:W3:Y:S01]  /*04b0*/  R2UR UR15, R3 ;  /* 0x00000000030f73c2 */ /* 0x000ee200000e0000 */
[----:B------:R-:W-:-:S04]  /*04c0*/  UIMAD.WIDE.U32 UR18, UR19, UR4, UR18 ;  /* 0x00000004131272a5 */ /* 0x000fc8000f8e0012 */
[----:B---3--:R-:W-:-:S04]  /*04d0*/  UIMAD.WIDE.U32 UR18, UR19, UR15, URZ ;  /* 0x0000000f131272a5 */ /* 0x008fc8000f8e003f */
[----:B----4-:R-:W-:-:S04]  /*04e0*/  UIMAD UR14, UR19, UR14, UR15 ;  /* 0x0000000e130e72a4 */ /* 0x010fc8000f8e020f */
        /* <DEDUP_REMOVED lines=9> */
.L_x_1534:
[----:B------:R-:W-:Y:S01]  /*0580*/  ULOP3.LUT UR8, UR8, 0xffff, URZ, 0xc0, !UPT ;  /* 0x0000ffff08087892 */ /* 0x000fe2000f8ec03f */
[----:B------:R-:W-:Y:S01]  /*0590*/  PLOP3.LUT P2, PT, PT, PT, PT, 0x80, 0x0 ;  /* 0x000000000000781c */ /* 0x000fe20003f4f070 */
[----:B------:R-:W-:Y:S01]  /*05a0*/  IMAD.MOV.U32 R6, RZ, RZ, RZ ;  /* 0x000000ffff067224 */ /* 0x000fe200078e00ff */
[----:B------:R-:W-:Y:S01]  /*05b0*/  CS2R R164, SRZ ;  /* 0x0000000000a47805 */ /* 0x000fe2000001ff00 */
[----:B------:R-:W-:Y:S01]  /*05c0*/  UIMAD UR8, UR8, UR19, URZ ;  /* 0x00000013080872a4 */ /* 0x000fe2000f8e023f */
[----:B-1----:R-:W-:Y:S01]  /*05d0*/  IMAD.MOV.U32 R4, RZ, RZ, RZ ;  /* 0x000000ffff047224 */ /* 0x002fe200078e00ff */
        /* <DEDUP_REMOVED lines=78> */
[----:B------:R-:W1:Y:S01]  /*0ac0*/  S2R R9, SR_CTAID.X ;  /* 0x0000000000097919 */ /* 0x000e620000002500 */
[----:B------:R-:W-:Y:S01]  /*0ad0*/  SHF.R.S32.HI R6, RZ, 0x1f, R2 ;  /* 0x0000001fff067819 */ /* 0x000fe20000011402 */
[----:B------:R-:W-:Y:S01]  /*0ae0*/  IMAD.MOV.U32 R0, RZ, RZ, c[0x0][0x2c4] ;  /* 0x0000b100ff007624 */ /* 0x000fe200078e00ff */
[----:B------:R-:W-:Y:S01]  /*0af0*/  USHF.R.S32.HI UR14, URZ, 0x1f, UR11 ;  /* 0x0000001f3f0e7899 */ /* 0x000fe2000801140b */
[----:B------:R3:W4:Y:S01]  /*0b00*/  @P1 LDG.E R3, [R4.64] ;  /* 0x0000000c04031981 */ /* 0x000722000c1e1900 */
[----:B------:R-:W-:Y:S01]  /*0b10*/  LEA.HI R30, R6, R2, RZ, 0x3 ;  /* 0x00000002061e7211 */ /* 0x000fe200078f18ff */
[----:B------:R-:W-:Y:S01]  /*0b20*/  ULDC.64 UR4, c[0x0][0x1b8] ;  /* 0x00006e0000047ab9 */ /* 0x000fe20000000a00 */
[----:B------:R-:W-:Y:S01]  /*0b30*/  ISETP.NE.AND P0, PT, R0, 0x1, PT ;  /* 0x000000010000780c */ /* 0x000fe20003f05270 */
[----:B------:R-:W-:Y:S01]  /*0b40*/  UIMAD UR14, UR14, UR4, URZ ;  /* 0x000000040e0e72a4 */ /* 0x000fe2000f8e023f */
[----:B------:R-:W-:Y:S01]  /*0b50*/  LOP3.LUT R13, R30, 0xfffffff8, RZ, 0xc0, !PT ;  /* 0xfffffff81e0d7812 */ /* 0x000fe200078ec0ff */
[----:B------:R-:W-:Y:S01]  /*0b60*/  UIMAD.WIDE.U32 UR16, UR11, UR4, URZ ;  /* 0x000000040b1072a5 */ /* 0x000fe2000f8e003f */
[----:B------:R-:W-:Y:S01]  /*0b70*/  SHF.R.S32.HI R30, RZ, 0x3, R30 ;  /* 0x00000003ff1e7819 */ /* 0x000fe2000001141e */
[----:B------:R-:W-:Y:S01]  /*0b80*/  UIMAD UR14, UR11, UR5, UR14 ;  /* 0x000000050b0e72a4 */ /* 0x000fe2000f8e020e */
[----:B------:R-:W-:Y:S01]  /*0b90*/  BSSY B0, `(.L_x_1536) ;  /* 0x000005a000007945 */ /* 0x000fe20003800000 */
[----:B------:R-:W-:Y:S01]  /*0ba0*/  IMAD.IADD R13, R2, 0x1, -R13 ;  /* 0x00000001020d7824 */ /* 0x000fe200078e0a0d */
[----:B------:R-:W-:Y:S01]  /*0bb0*/  USHF.R.S32.HI UR15, URZ, 0x1f, UR6 ;  /* 0x0000001f3f0f7899 */ /* 0x000fe20008011406 */
[----:B------:R-:W-:Y:S01]  /*0bc0*/  IMAD.SHL.U32 R249, R30, 0x40, RZ ;  /* 0x000000401ef97824 */ /* 0x000fe200078e00ff */
[----:B------:R-:W-:Y:S01]  /*0bd0*/  ULDC.64 UR4, c[0x0][0x1c0] ;  /* 0x0000700000047ab9 */ /* 0x000fe20000000a00 */
[C---:B------:R-:W-:Y:S01]  /*0be0*/  IMAD R108, R13.reuse, 0x20, R30 ;  /* 0x000000200d6c7824 */ /* 0x040fe200078e021e */
[----:B------:R-:W-:Y:S01]  /*0bf0*/  UIADD3 UR17, UR17, UR14, URZ ;  /* 0x0000000e11117290 */ /* 0x000fe2000fffe03f */
[----:B------:R-:W-:Y:S01]  /*0c00*/  IMAD.SHL.U32 R33, R13, 0x8, RZ ;  /* 0x000000080d217824 */ /* 0x000fe200078e00ff */
[----:B------:R-:W-:Y:S01]  /*0c10*/  UIMAD UR15, UR15, UR4, URZ ;  /* 0x000000040f0f72a4 */ /* 0x000fe2000f8e023f */
[----:B------:R-:W-:Y:S01]  /*0c20*/  LOP3.LUT R249, R249, 0x1c0, RZ, 0xc0, !PT ;  /* 0x000001c0f9f97812 */ /* 0x000fe200078ec0ff */
[----:B------:R-:W-:Y:S01]  /*0c30*/  UIMAD.WIDE.U32 UR16, UR6, UR4, UR16 ;  /* 0x00000004061072a5 */ /* 0x000fe2000f8e0010 */
[----:B-1----:R-:W-:Y:S01]  /*0c40*/  IMAD R7, R9, 0x80, R108 ;  /* 0x0000008009077824 */ /* 0x002fe200078e026c */
[----:B------:R-:W-:Y:S01]  /*0c50*/  UIMAD UR5, UR6, UR5, UR15 ;  /* 0x00000005060572a4 */ /* 0x000fe2000f8e020f */
[----:B------:R1:W-:Y:S01]  /*0c60*/  STL [R1], R108 ;  /* 0x0000006c01007387 */ /* 0x0003e20000100800 */
[----:B------:R-:W-:Y:S01]  /*0c70*/  ULDC UR4, c[0x0][0x168] ;  /* 0x00005a0000047ab9 */ /* 0x000fe20000000800 */
[----:B------:R-:W-:Y:S01]  /*0c80*/  @P0 IMAD.HI.U32 R0, R7, c[0x0][0x2c8], RZ ;  /* 0x0000b20007000a27 */ /* 0x000fe200078e00ff */
[----:B------:R-:W-:Y:S01]  /*0c90*/  UIADD3 UR5, UR17, UR5, URZ ;  /* 0x0000000511057290 */ /* 0x000fe2000fffe03f */
[----:B------:R-:W-:-:S02]  /*0ca0*/  IADD3 R12, R33, 0x40, RZ ;  /* 0x00000040210c7810 */ /* 0x000fc40007ffe0ff */
[----:B---3--:R-:W-:Y:S01]  /*0cb0*/  IMAD.MOV.U32 R5, RZ, RZ, R7 ;  /* 0x000000ffff057224 */ /* 0x008fe200078e0007 */
[----:B------:R-:W-:Y:S01]  /*0cc0*/  @P0 SHF.R.U32.HI R5, RZ, c[0x0][0x2cc], R0 ;  /* 0x0000b300ff050a19 */ /* 0x000fe20000011600 */
[----:B------:R-:W-:Y:S01]  /*0cd0*/  IMAD.U32 R11, RZ, RZ, UR17 ;  /* 0x00000011ff0b7e24 */ /* 0x000fe2000f8e00ff */
[C---:B------:R-:W-:Y:S01]  /*0ce0*/  IADD3 R32, R33.reuse, 0x80, RZ ;  /* 0x0000008021207810 */ /* 0x040fe20007ffe0ff */
[----:B------:R-:W-:Y:S01]  /*0cf0*/  IMAD.U32 R10, RZ, RZ, UR16 ;  /* 0x00000010ff0a7e24 */ /* 0x000fe2000f8e00ff */
[--C-:B------:R-:W-:Y:S01]  /*0d00*/  SHF.R.S32.HI R4, RZ, 0x1f, R5.reuse ;  /* 0x0000001fff047819 */ /* 0x100fe20000011405 */
[----:B------:R-:W-:Y:S01]  /*0d10*/  IMAD.MOV R0, RZ, RZ, -R5 ;  /* 0x000000ffff007224 */ /* 0x000fe200078e0a05 */
[----:B------:R-:W-:Y:S01]  /*0d20*/  ISETP.GE.AND P3, PT, R33, c[0x0][0x198], PT ;  /* 0x0000660021007a0c */ /* 0x000fe20003f66270 */
[----:B------:R-:W-:Y:S01]  /*0d30*/  IMAD.U32 R11, RZ, RZ, UR5 ;  /* 0x00000005ff0b7e24 */ /* 0x000fe2000f8e00ff */
[----:B------:R-:W-:Y:S01]  /*0d40*/  ULDC UR5, c[0x0][0x2c4] ;  /* 0x0000b10000057ab9 */ /* 0x000fe20000000800 */
[----:B------:R-:W-:Y:S01]  /*0d50*/  IMAD R0, R0, c[0x0][0x2c4], R7 ;  /* 0x0000b10000007a24 */ /* 0x000fe200078e0207 */
[----:B------:R-:W-:Y:S01]  /*0d60*/  UIMAD UR4, UR5, UR4, URZ ;  /* 0x00000004050472a4 */ /* 0x000fe2000f8e023f */
[----:B------:R-:W-:Y:S01]  /*0d70*/  IMAD R4, R4, c[0x0][0x1b0], RZ ;  /* 0x00006c0004047a24 */ /* 0x000fe200078e02ff */
[----:B------:R-:W-:Y:S01]  /*0d80*/  ISETP.GE.AND P4, PT, R12, c[0x0][0x198], PT ;  /* 0x000066000c007a0c */ /* 0x000fe20003f86270 */
[----:B------:R-:W-:Y:S01]  /*0d90*/  IMAD.WIDE.U32 R10, R5, c[0x0][0x1b0], R10 ;  /* 0x00006c00050a7a25 */ /* 0x000fe200078e000a */
[----:B------:R-:W-:-:S02]  /*0da0*/  SHF.R.S32.HI R8, RZ, 0x1f, R0 ;  /* 0x0000001fff087819 */ /* 0x000fc40000011400 */
[----:B------:R-:W-:Y:S01]  /*0db0*/  ISETP.GE.AND P6, PT, R32, c[0x0][0x198], PT ;  /* 0x0000660020007a0c */ /* 0x000fe20003fc6270 */
[----:B------:R-:W-:Y:S02]  /*0dc0*/  IMAD R4, R5, c[0x0][0x1b4], R4 ;  /* 0x00006d0005047a24 */ /* 0x000fe400078e0204 */
[----:B------:R-:W-:Y:S02]  /*0dd0*/  IMAD R8, R8, c[0x0][0x1a8], RZ ;  /* 0x00006a0008087a24 */ /* 0x000fe400078e02ff */
[----:B------:R-:W-:Y:S01]  /*0de0*/  IMAD.IADD R5, R11, 0x1, R4 ;  /* 0x000000010b057824 */ /* 0x000fe200078e0204 */
[CC--:B------:R-:W-:Y:S01]  /*0df0*/  LEA.HI R11, R6.reuse, R2.reuse, RZ, 0x4 ;  /* 0x00000002060b7211 */ /* 0x0c0fe200078f20ff */
[----:B------:R-:W-:Y:S01]  /*0e00*/  IMAD.MOV.U32 R4, RZ, RZ, R10 ;  /* 0x000000ffff047224 */ /* 0x000fe200078e000a */
[----:B------:R-:W-:Y:S01]  /*0e10*/  LEA.HI R10, R6, R2, RZ, 0x6 ;  /* 0x00000002060a7211 */ /* 0x000fe200078f30ff */
[C---:B------:R-:W-:Y:S02]  /*0e20*/  IMAD R8, R0.reuse, c[0x0][0x1ac], R8 ;  /* 0x00006b0000087a24 */ /* 0x040fe400078e0208 */
[----:B------:R-:W-:Y:S01]  /*0e30*/  IMAD.WIDE.U32 R4, R0, c[0x0][0x1a8], R4 ;  /* 0x00006a0000047a25 */ /* 0x000fe200078e0004 */
[----:B------:R-:W-:-:S03]  /*0e40*/  LOP3.LUT R0, R11, 0xfffffff0, RZ, 0xc0, !PT ;  /* 0xfffffff00b007812 */ /* 0x000fc600078ec0ff */
[----:B------:R-:W-:Y:S01]  /*0e50*/  IMAD.IADD R8, R5, 0x1, R8 ;  /* 0x0000000105087824 */ /* 0x000fe200078e0208 */
[----:B------:R-:W-:Y:S01]  /*0e60*/  LEA R16, P0, R4, c[0x0][0x160], 0x1 ;  /* 0x0000580004107a11 */ /* 0x000fe200078008ff */
[----:B------:R-:W-:Y:S02]  /*0e70*/  IMAD.IADD R0, R2, 0x1, -R0 ;  /* 0x0000000102007824 */ /* 0x000fe400078e0a00 */
[----:B------:R-:W-:Y:S01]  /*0e80*/  IMAD R9, R9, 0x80, R30 ;  /* 0x0000008009097824 */ /* 0x000fe200078e021e */
[----:B------:R-:W-:Y:S01]  /*0e90*/  LEA.HI.X R8, R4, c[0x0][0x164], R8, 0x1, P0 ;  /* 0x0000590004087a11 */ /* 0x000fe200000f0c08 */
[----:B------:R-:W-:Y:S01]  /*0ea0*/  IMAD.SHL.U32 R10, R10, 0x8, RZ ;  /* 0x000000080a0a7824 */ /* 0x000fe200078e00ff */
[----:B------:R-:W-:Y:S01]  /*0eb0*/  SHF.R.S32.HI R7, RZ, 0x1f, R0 ;  /* 0x0000001fff077819 */ /* 0x000fe20000011400 */
[----:B------:R-:W-:Y:S01]  /*0ec0*/  IMAD.MOV.U32 R4, RZ, RZ, 0x10 ;  /* 0x00000010ff047424 */ /* 0x000fe200078e00ff */
[----:B------:R-:W-:Y:S01]  /*0ed0*/  ISETP.GE.AND P0, PT, R9, UR4, PT ;  /* 0x0000000409007c0c */ /* 0x000fe2000bf06270 */
[----:B------:R1:W3:Y:S01]  /*0ee0*/  SHFL.IDX PT, R18, R16, RZ, 0x181f ;  /* 0x00181fff10127589 */ /* 0x0002e200000e0000 */
[----:B------:R-:W-:-:S03]  /*0ef0*/  LEA.HI R7, R7, R0, RZ, 0x3 ;  /* 0x0000000007077211 */ /* 0x000fc600078f18ff */
[----:B------:R1:W2:Y:S01]  /*0f00*/  SHFL.IDX PT, R19, R8, RZ, 0x181f ;  /* 0x00181fff08137589 */ /* 0x0002a200000e0000 */
[----:B------:R-:W-:-:S05]  /*0f10*/  LOP3.LUT R5, R7, 0xfffffff8, RZ, 0xc0, !PT ;  /* 0xfffffff807057812 */ /* 0x000fca00078ec0ff */
[----:B------:R-:W-:Y:S01]  /*0f20*/  IMAD.IADD R5, R0, 0x1, -R5 ;  /* 0x0000000100057824 */ /* 0x000fe200078e0a05 */
[----:B------:R-:W-:-:S04]  /*0f30*/  IADD3 R0, R33, 0xc0, RZ ;  /* 0x000000c021007810 */ /* 0x000fc80007ffe0ff */
[----:B------:R-:W-:Y:S01]  /*0f40*/  ISETP.GE.AND P5, PT, R0, c[0x0][0x198], PT ;  /* 0x0000660000007a0c */ /* 0x000fe20003fa6270 */
[----:B----4-:R4:W5:Y:S03]  /*0f50*/  @P1 R2UR UR14, R3 ;  /* 0x00000000030e13c2 */ /* 0x01096600000e0000 */
[----:B------:R-:W-:Y:S01]  /*0f60*/  R2P PR, R5, 0x6 ;  /* 0x0000000605007804 */ /* 0x000fe20000000000 */
[----:B-----5:R-:W-:-:S04]  /*0f70*/  @!UP0 UMOV UR14, UR6 ;  /* 0x00000006000e8c82 */ /* 0x020fc80008000000 */
[----:B------:R-:W-:Y:S02]  /*0f80*/  SEL R4, R4, 0xfffffff0, !P1 ;  /* 0xfffffff004047807 */ /* 0x000fe40004800000 */
[----:B----4-:R-:W-:Y:S02]  /*0f90*/  SHF.R.U32.HI R3, RZ, 0x3, R249 ;  /* 0x00000003ff037819 */ /* 0x010fe400000116f9 */
[----:B------:R-:W-:-:S04]  /*0fa0*/  LOP3.LUT R249, R249, 0x38, R33, 0xf8, !PT ;  /* 0x00000038f9f97812 */ /* 0x000fc800078ef821 */
[----:B------:R-:W-:Y:S01]  /*0fb0*/  LOP3.LUT R249, R249, R3, RZ, 0x3c, !PT ;  /* 0x00000003f9f97212 */ /* 0x000fe200078e3cff */
[----:B------:R-:W-:-:S03]  /*0fc0*/  IMAD.MOV.U32 R3, RZ, RZ, 0x20 ;  /* 0x00000020ff037424 */ /* 0x000fc600078e00ff */
[----:B------:R-:W-:Y:S02]  /*0fd0*/  LOP3.LUT R249, R249, 0xfffffe00, R10, 0xf8, !PT ;  /* 0xfffffe00f9f97812 */ /* 0x000fe400078ef80a */
[----:B------:R-:W-:Y:S01]  /*0fe0*/  SEL R3, R3, 0xffffffe0, !P2 ;  /* 0xffffffe003037807 */ /* 0x000fe20005000000 */
[----:B------:R-:W-:Y:S05]  /*0ff0*/  @P0 BRA `(.L_x_1537) ;  /* 0x0000013000000947 */ /* 0x000fea0003800000 */
[----:B-123--:R-:W-:Y:S01]  /*1000*/  SHF.R.S32.HI R15, RZ, 0x1f, R12 ;  /* 0x0000001fff0f7819 */ /* 0x00efe2000001140c */
[----:B------:R-:W-:Y:S01]  /*1010*/  IMAD.SHL.U32 R17, R249, 0x2, RZ ;  /* 0x00000002f9117824 */ /* 0x000fe200078e00ff */
[----:B------:R-:W-:Y:S01]  /*1020*/  SHF.R.S32.HI R14, RZ, 0x1f, R32 ;  /* 0x0000001fff0e7819 */ /* 0x000fe20000011420 */
[----:B------:R-:W-:Y:S01]  /*1030*/  IMAD.WIDE R20, R33, 0x2, R18 ;  /* 0x0000000221147825 */ /* 0x000fe200078e0212 */
[----:B------:R-:W-:Y:S02]  /*1040*/  SHF.R.S32.HI R10, RZ, 0x1f, R0 ;  /* 0x0000001fff0a7819 */ /* 0x000fe40000011400 */
[----:B------:R-:W-:Y:S02]  /*1050*/  LEA.HI R15, R15, R12, RZ, 0x3 ;  /* 0x0000000c0f0f7211 */ /* 0x000fe400078f18ff */
[----:B------:R-:W-:Y:S01]  /*1060*/  LEA.HI R14, R14, R32, RZ, 0x3 ;  /* 0x000000200e0e7211 */ /* 0x000fe200078f18ff */
[----:B------:R-:W-:Y:S01]  /*1070*/  @!PT LDS RZ, [RZ] ;  /* 0x00000000fffff984 */ /* 0x000fe20000000800 */
[----:B------:R1:W-:Y:S01]  /*1080*/  LDGSTS.E.BYPASS.LTC128B.128 [R17+0x18100], [R20.64], !P3 ;  /* 0x1810000014117fae */ /* 0x0003e2000d901d4c */
[----:B------:R-:W-:-:S02]  /*1090*/  LEA.HI R10, R10, R0, RZ, 0x3 ;  /* 0x000000000a0a7211 */ /* 0x000fc400078f18ff */
[----:B------:R-:W-:Y:S02]  /*10a0*/  LOP3.LUT R15, R15, 0xfffffff8, RZ, 0xc0, !PT ;  /* 0xfffffff80f0f7812 */ /* 0x000fe400078ec0ff */
[----:B------:R-:W-:Y:S02]  /*10b0*/  LOP3.LUT R14, R14, 0xfffffff8, RZ, 0xc0, !PT ;  /* 0xfffffff80e0e7812 */ /* 0x000fe400078ec0ff */
[----:B------:R-:W-:Y:S01]  /*10c0*/  LOP3.LUT R10, R10, 0xfffffff8, RZ, 0xc0, !PT ;  /* 0xfffffff80a0a7812 */ /* 0x000fe200078ec0ff */
[----:B------:R-:W-:-:S04]  /*10d0*/  IMAD.WIDE R22, R15, 0x2, R18 ;  /* 0x000000020f167825 */ /* 0x000fc800078e0212 */
[--C-:B------:R-:W-:Y:S01]  /*10e0*/  IMAD.WIDE R14, R14, 0x2, R18.reuse ;  /* 0x000000020e0e7825 */ /* 0x100fe200078e0212 */
[----:B------:R1:W-:Y:S03]  /*10f0*/  LDGSTS.E.BYPASS.LTC128B.128 [R17+0x1c100], [R22.64], !P4 ;  /* 0x1c10000016117fae */ /* 0x0003e6000e101d4c */
[----:B------:R-:W-:Y:S01]  /*1100*/  IMAD.WIDE R18, R10, 0x2, R18 ;  /* 0x000000020a127825 */ /* 0x000fe200078e0212 */
[----:B------:R1:W-:Y:S04]  /*1110*/  LDGSTS.E.BYPASS.LTC128B.128 [R17+0x20100], [R14.64], !P6 ;  /* 0x201000000e117fae */ /* 0x0003e8000f101d4c */
[----:B------:R1:W-:Y:S02]  /*1120*/  LDGSTS.E.BYPASS.LTC128B.128 [R17+0x24100], [R18.64], !P5 ;  /* 0x2410000012117fae */ /* 0x0003e4000e901d4c */
.L_x_1537:
[----:B-123--:R-:W-:Y:S05]  /*1130*/  BSYNC B0 ;  /* 0x0000000000007941 */ /* 0x00efea0003800000 */
.L_x_1536:
[----:B------:R-:W-:Y:S01]  /*1140*/  IADD3 R10, R9, 0x20, RZ ;  /* 0x00000020090a7810 */ /* 0x000fe20007ffe0ff */
[----:B------:R1:W2:Y:S01]  /*1150*/  SHFL.IDX PT, R19, R8, 0x1, 0x181f ;  /* 0x00381f0008137f89 */ /* 0x0002a200000e0000 */
[----:B------:R-:W-:Y:S02]  /*1160*/  BSSY B0, `(.L_x_1538) ;  /* 0x0000017000007945 */ /* 0x000fe40003800000 */
[----:B------:R-:W-:Y:S01]  /*1170*/  ISETP.GE.AND P0, PT, R10, UR4, PT ;  /* 0x000000040a007c0c */ /* 0x000fe2000bf06270 */
[----:B------:R1:W3:-:S12]  /*1180*/  SHFL.IDX PT, R18, R16, 0x1, 0x181f ;  /* 0x00381f0010127f89 */ /* 0x0002d800000e0000 */
[----:B------:R-:W-:Y:S05]  /*1190*/  @P0 BRA `(.L_x_1539) ;  /* 0x0000013000000947 */ /* 0x000fea0003800000 */
[----:B------:R-:W-:Y:S01]  /*11a0*/  SHF.R.S32.HI R15, RZ, 0x1f, R12 ;  /* 0x0000001fff0f7819 */ /* 0x000fe2000001140c */
[----:B------:R-:W-:Y:S01]  /*11b0*/  IMAD.SHL.U32 R17, R249, 0x2, RZ ;  /* 0x00000002f9117824 */ /* 0x000fe200078e00ff */
[----:B------:R-:W-:Y:S01]  /*11c0*/  SHF.R.S32.HI R14, RZ, 0x1f, R32 ;  /* 0x0000001fff0e7819 */ /* 0x000fe20000011420 */
[----:B--23--:R-:W-:Y:S01]  /*11d0*/  IMAD.WIDE R20, R33, 0x2, R18 ;  /* 0x0000000221147825 */ /* 0x00cfe200078e0212 */
        /* <DEDUP_REMOVED lines=15> */
.L_x_1539:
[----:B------:R-:W-:Y:S05]  /*12d0*/  BSYNC B0 ;  /* 0x0000000000007941 */ /* 0x000fea0003800000 */
.L_x_1538:
[----:B------:R-:W-:Y:S01]  /*12e0*/  IADD3 R10, R9, 0x40, RZ ;  /* 0x00000040090a7810 */ /* 0x000fe20007ffe0ff */
[----:B--2---:R2:W4:Y:S01]  /*12f0*/  SHFL.IDX PT, R19, R8, 0x2, 0x181f ;  /* 0x00581f0008137f89 */ /* 0x00452200000e0000 */
[----:B------:R-:W-:Y:S02]  /*1300*/  BSSY B0, `(.L_x_1540) ;  /* 0x0000017000007945 */ /* 0x000fe40003800000 */
[----:B------:R-:W-:Y:S01]  /*1310*/  ISETP.GE.AND P0, PT, R10, UR4, PT ;  /* 0x000000040a007c0c */ /* 0x000fe2000bf06270 */
[----:B---3--:R2:W3:-:S12]  /*1320*/  SHFL.IDX PT, R18, R16, 0x2, 0x181f ;  /* 0x00581f0010127f89 */ /* 0x0084d800000e0000 */
[----:B------:R-:W-:Y:S05]  /*1330*/  @P0 BRA `(.L_x_1541) ;  /* 0x0000013000000947 */ /* 0x000fea0003800000 */
[----:B------:R-:W-:Y:S01]  /*1340*/  SHF.R.S32.HI R15, RZ, 0x1f, R12 ;  /* 0x0000001fff0f7819 */ /* 0x000fe2000001140c */
[----:B------:R-:W-:Y:S01]  /*1350*/  IMAD.SHL.U32 R17, R249, 0x2, RZ ;  /* 0x00000002f9117824 */ /* 0x000fe200078e00ff */
[----:B------:R-:W-:Y:S01]  /*1360*/  SHF.R.S32.HI R14, RZ, 0x1f, R32 ;  /* 0x0000001fff0e7819 */ /* 0x000fe20000011420 */
[----:B---34-:R-:W-:Y:S01]  /*1370*/  IMAD.WIDE R20, R33, 0x2, R18 ;  /* 0x0000000221147825 */ /* 0x018fe200078e0212 */
        /* <DEDUP_REMOVED lines=15> */
.L_x_1541:
[----:B------:R-:W-:Y:S05]  /*1470*/  BSYNC B0 ;  /* 0x0000000000007941 */ /* 0x000fea0003800000 */
.L_x_1540:
[----:B-12---:R-:W-:Y:S01]  /*1480*/  SHFL.IDX PT, R16, R16, 0x3, 0x181f ;  /* 0x00781f0010107f89 */ /* 0x006fe200000e0000 */
[----:B------:R-:W-:Y:S01]  /*1490*/  IADD3 R9, R9, 0x60, RZ ;  /* 0x0000006009097810 */ /* 0x000fe20007ffe0ff */
[----:B------:R-:W-:Y:S01]  /*14a0*/  UMOV UR6, 0x60 ;  /* 0x0000006000067882 */ /* 0x000fe20000000000 */
[----:B------:R-:W-:Y:S01]  /*14b0*/  SHF.R.S32.HI R31, RZ, 0x1f, R12 ;  /* 0x0000001fff1f7819 */ /* 0x000fe2000001140c */
[----:B---3--:R-:W1:Y:S01]  /*14c0*/  SHFL.IDX PT, R17, R8, 0x3, 0x181f ;  /* 0x00781f0008117f89 */ /* 0x008e6200000e0000 */
[----:B------:R-:W-:Y:S01]  /*14d0*/  ISETP.GE.AND P0, PT, R9, UR4, PT ;  /* 0x0000000409007c0c */ /* 0x000fe2000bf06270 */
[----:B------:R-:W-:Y:S01]  /*14e0*/  IMAD.MOV.U32 R250, RZ, RZ, c[0x0][0x2b8] ;  /* 0x0000ae00fffa7624 */ /* 0x000fe200078e00ff */
[----:B------:R-:W-:Y:S01]  /*14f0*/  SHF.R.S32.HI R29, RZ, 0x1f, R32 ;  /* 0x0000001fff1d7819 */ /* 0x000fe20000011420 */
[----:B------:R-:W-:Y:S01]  /*1500*/  UIMAD UR6, UR7, UR6, -0x60 ;  /* 0xffffffa0070674a4 */ /* 0x000fe2000f8e0206 */
[----:B------:R-:W-:Y:S01]  /*1510*/  SHF.R.S32.HI R28, RZ, 0x1f, R0 ;  /* 0x0000001fff1c7819 */ /* 0x000fe20000011400 */
[----:B------:R-:W-:Y:S01]  /*1520*/  IMAD.SHL.U32 R249, R249, 0x2, RZ ;  /* 0x00000002f9f97824 */ /* 0x000fe200078e00ff */
[----:B------:R-:W-:Y:S01]  /*1530*/  LEA.HI R31, R31, R12, RZ, 0x3 ;  /* 0x0000000c1f1f7211 */ /* 0x000fe200078f18ff */
[----:B------:R-:W-:Y:S01]  /*1540*/  USHF.R.S32.HI UR15, URZ, 0x1f, UR14 ;  /* 0x0000001f3f0f7899 */ /* 0x000fe2000801140e */
[----:B------:R-:W-:Y:S01]  /*1550*/  LEA.HI R29, R29, R32, RZ, 0x3 ;  /* 0x000000201d1d7211 */ /* 0x000fe200078f18ff */
[----:B------:R-:W-:Y:S01]  /*1560*/  ULDC.64 UR4, c[0x0][0x2b0] ;  /* 0x0000ac0000047ab9 */ /* 0x000fe20000000a00 */
[----:B------:R-:W-:Y:S01]  /*1570*/  LEA.HI R28, R28, R0, RZ, 0x3 ;  /* 0x000000001c1c7211 */ /* 0x000fe200078f18ff */
[----:B------:R-:W-:Y:S01]  /*1580*/  UIMAD UR15, UR15, UR4, URZ ;  /* 0x000000040f0f72a4 */ /* 0x000fe2000f8e023f */
[----:B------:R-:W-:Y:S01]  /*1590*/  LOP3.LUT R31, R31, 0xfffffff8, RZ, 0xc0, !PT ;  /* 0xfffffff81f1f7812 */ /* 0x000fe200078ec0ff */
[----:B------:R-:W-:Y:S01]  /*15a0*/  UIMAD.WIDE.U32 UR16, UR14, UR4, URZ ;  /* 0x000000040e1072a5 */ /* 0x000fe2000f8e003f */
[----:B------:R-:W-:Y:S01]  /*15b0*/  LOP3.LUT R29, R29, 0xfffffff8, RZ, 0xc0, !PT ;  /* 0xfffffff81d1d7812 */ /* 0x000fe200078ec0ff */
[----:B------:R-:W-:Y:S01]  /*15c0*/  UIMAD UR15, UR14, UR5, UR15 ;  /* 0x000000050e0f72a4 */ /* 0x000fe2000f8e020f */
[----:B------:R-:W-:Y:S01]  /*15d0*/  ISETP.NE.AND P2, PT, R250, 0x1, PT ;  /* 0x00000001fa00780c */ /* 0x000fe20003f45270 */
[----:B------:R-:W-:Y:S01]  /*15e0*/  IMAD.MOV.U32 R251, RZ, RZ, RZ ;  /* 0x000000fffffb7224 */ /* 0x000fe200078e00ff */
[----:B------:R-:W-:Y:S01]  /*15f0*/  LOP3.LUT R28, R28, 0xfffffff8, RZ, 0xc0, !PT ;  /* 0xfffffff81c1c7812 */ /* 0x000fe200078ec0ff */
[----:B------:R-:W-:Y:S01]  /*1600*/  UIADD3 UR15, UR17, UR15, URZ ;  /* 0x0000000f110f7290 */ /* 0x000fe2000fffe03f */
[----:B------:R-:W-:Y:S01]  /*1610*/  IADD3 R10, R108, UR6, RZ ;  /* 0x000000066c0a7c10 */ /* 0x000fe2000fffe0ff */
[----:B-1--4-:R-:W-:-:S03]  /*1620*/  @!P0 IMAD.WIDE R18, R33, 0x2, R16 ;  /* 0x0000000221128825 */ /* 0x012fc600078e0210 */
[C---:B------:R-:W-:Y:S01]  /*1630*/  ISETP.GE.AND P1, PT, R10.reuse, UR10, PT ;  /* 0x0000000a0a007c0c */ /* 0x040fe2000bf26270 */
[----:B------:R-:W-:Y:S01]  /*1640*/  @!P0 IMAD.WIDE R14, R31, 0x2, R16 ;  /* 0x000000021f0e8825 */ /* 0x000fe200078e0210 */
[----:B------:R-:W-:Y:S01]  /*1650*/  @!PT LDS RZ, [RZ] ;  /* 0x00000000fffff984 */ /* 0x000fe20000000800 */
[----:B------:R1:W-:Y:S01]  /*1660*/  @!P0 LDGSTS.E.BYPASS.LTC128B.128 [R249+0x1b100], [R18.64], !P3 ;  /* 0x1b10000012f98fae */ /* 0x0003e2000d901d4c */
[----:B------:R-:W-:Y:S02]  /*1670*/  IADD3 R252, R10, UR9, RZ ;  /* 0x000000090afc7c10 */ /* 0x000fe4000fffe0ff */
[----:B------:R-:W-:Y:S01]  /*1680*/  IMAD.SHL.U32 R247, R13, 0x40, RZ ;  /* 0x000000400df77824 */ /* 0x000fe200078e00ff */
[----:B------:R2:W-:Y:S01]  /*1690*/  @!P0 LDGSTS.E.BYPASS.LTC128B.128 [R249+0x1f100], [R14.64], !P4 ;  /* 0x1f1000000ef98fae */ /* 0x0005e2000e101d4c */
[----:B------:R-:W-:Y:S01]  /*16a0*/  ISETP.GT.OR P1, PT, R108, 0x5f, P1 ;  /* 0x0000005f6c00780c */ /* 0x000fe20000f24670 */
[----:B------:R-:W-:Y:S01]  /*16b0*/  @P2 IMAD.HI.U32 R9, R252, c[0x0][0x2bc], RZ ;  /* 0x0000af00fc092a27 */ /* 0x000fe200078e00ff */
[----:B------:R-:W-:Y:S02]  /*16c0*/  USHF.R.S32.HI UR14, URZ, 0x1f, UR11 ;  /* 0x0000001f3f0e7899 */ /* 0x000fe4000801140b */
[----:B------:R-:W-:Y:S01]  /*16d0*/  ULDC.64 UR4, c[0x0][0x1e8] ;  /* 0x00007a0000047ab9 */ /* 0x000fe20000000a00 */
[----:B------:R-:W-:Y:S01]  /*16e0*/  IMAD.MOV.U32 R8, RZ, RZ, R252 ;  /* 0x000000ffff087224 */ /* 0x000fe200078e00fc */
[----:B------:R-:W-:-:S07]  /*16f0*/  @P2 SHF.R.U32.HI R8, RZ, c[0x0][0x2c0], R9 ;  /* 0x0000b000ff082a19 */ /* 0x000fce0000011609 */
[----:B------:R-:W-:-:S04]  /*1700*/  @!P1 IADD3 R10, P2, R8, UR16, RZ ;  /* 0x00000010080a9c10 */ /* 0x000fc8000ff5e0ff */
[----:B------:R-:W-:Y:S01]  /*1710*/  @!P1 LEA.HI.X.SX32 R9, R8, UR15, 0x1, P2 ;  /* 0x0000000f08099c11 */ /* 0x000fe200090f0eff */
[----:B-1----:R-:W-:-:S04]  /*1720*/  @!P0 IMAD.WIDE R18, R29, 0x2, R16 ;  /* 0x000000021d128825 */ /* 0x002fc800078e0210 */
[----:B------:R-:W-:Y:S01]  /*1730*/  @!P0 IMAD.WIDE R16, R28, 0x2, R16 ;  /* 0x000000021c108825 */ /* 0x000fe200078e0210 */
[----:B------:R1:W-:Y:S01]  /*1740*/  @!P0 LDGSTS.E.BYPASS.LTC128B.128 [R249+0x23100], [R18.64], !P6 ;  /* 0x2310000012f98fae */ /* 0x0003e2000f101d4c */
[----:B--2---:R-:W-:-:S03]  /*1750*/  @!P1 LEA R14, P2, R10, c[0x0][0x2a0], 0x2 ;  /* 0x0000a8000a0e9a11 */ /* 0x004fc600078410ff */
[----:B------:R2:W-:Y:S01]  /*1760*/  @!P0 LDGSTS.E.BYPASS.LTC128B.128 [R249+0x27100], [R16.64], !P5 ;  /* 0x2710000010f98fae */ /* 0x0005e2000e901d4c */
[----:B------:R-:W-:-:S03]  /*1770*/  @!P1 LEA.HI.X R15, R10, c[0x0][0x2a4], R9, 0x2, P2 ;  /* 0x0000a9000a0f9a11 */ /* 0x000fc600010f1409 */
[----:B------:R-:W0:Y:S04]  /*1780*/  LDGDEPBAR ;  /* 0x00000000000079af */ /* 0x000e280000000000 */
[----:B------:R-:W-:Y:S06]  /*1790*/  BAR.SYNC.DEFER_BLOCKING 0x0 ;  /* 0x0000000000007b1d */ /* 0x000fec0000010000 */
[----:B------:R3:W4:Y:S01]  /*17a0*/  @!P1 LDG.E R251, [R14.64] ;  /* 0x0000000c0efb9981 */ /* 0x000722000c1e1900 */
[----:B------:R-:W-:Y:S01]  /*17b0*/  IMAD.MOV R8, RZ, RZ, -R8 ;  /* 0x000000ffff087224 */ /* 0x000fe200078e0a08 */
[----:B------:R-:W-:Y:S01]  /*17c0*/  LOP3.LUT R247, R247, 0x1c0, RZ, 0xc0, !PT ;  /* 0x000001c0f7f77812 */ /* 0x000fe200078ec0ff */
[----:B------:R-:W-:Y:S01]  /*17d0*/  UIMAD UR18, UR14, UR4, URZ ;  /* 0x000000040e1272a4 */ /* 0x000fe2000f8e023f */
[----:B------:R-:W-:Y:S01]  /*17e0*/  LOP3.LUT P1, RZ, R13, 0x2, RZ, 0xc0, !PT ;  /* 0x000000020dff7812 */ /* 0x000fe2000782c0ff */
[----:B------:R-:W-:Y:S01]  /*17f0*/  IMAD R252, R8, c[0x0][0x2b8], R252 ;  /* 0x0000ae0008fc7a24 */ /* 0x000fe200078e02fc */
[----:B------:R-:W-:Y:S01]  /*1800*/  UIMAD.WIDE.U32 UR20, UR11, UR4, URZ ;  /* 0x000000040b1472a5 */ /* 0x000fe2000f8e003f */
[----:B------:R-:W-:Y:S01]  /*1810*/  IMAD.SHL.U32 R8, R30, 0x8, RZ ;  /* 0x000000081e087824 */ /* 0x000fe200078e00ff */
[----:B------:R-:W-:Y:S01]  /*1820*/  UIMAD UR18, UR11, UR5, UR18 ;  /* 0x000000050b1272a4 */ /* 0x000fe2000f8e0212 */
[----:B-1----:R-:W-:Y:S01]  /*1830*/  IMAD.WIDE.U32 R18, R252, c[0x0][0x1e0], RZ ;  /* 0x00007800fc127a25 */ /* 0x002fe200078e00ff */
[----:B------:R-:W-:Y:S01]  /*1840*/  SHF.R.S32.HI R10, RZ, 0x1f, R252 ;  /* 0x0000001fff0a7819 */ /* 0x000fe200000114fc */
[----:B------:R-:W-:Y:S01]  /*1850*/  ULDC.64 UR4, c[0x0][0x210] ;  /* 0x0000840000047ab9 */ /* 0x000fe20000000a00 */
[----:B------:R-:W-:Y:S01]  /*1860*/  LOP3.LUT R8, R247, 0x8, R8, 0xf8, !PT ;  /* 0x00000008f7087812 */ /* 0x000fe200078ef808 */
[----:B------:R-:W-:Y:S01]  /*1870*/  UIADD3 UR18, UR21, UR18, URZ ;  /* 0x0000001215127290 */ /* 0x000fe2000fffe03f */
[----:B------:R-:W-:Y:S01]  /*1880*/  SHF.R.U32.HI R247, RZ, 0x3, R247 ;  /* 0x00000003fff77819 */ /* 0x000fe200000116f7 */
[C---:B------:R-:W-:Y:S01]  /*1890*/  IMAD R9, R10.reuse, c[0x0][0x1e0], RZ ;  /* 0x000078000a097a24 */ /* 0x040fe200078e02ff */
[----:B------:R-:W-:Y:S01]  /*18a0*/  UIMAD UR14, UR14, UR4, URZ ;  /* 0x000000040e0e72a4 */ /* 0x000fe2000f8e023f */
[----:B------:R-:W-:Y:S01]  /*18b0*/  IMAD R10, R10, c[0x0][0x208], RZ ;  /* 0x000082000a0a7a24 */ /* 0x000fe200078e02ff */
[----:B------:R-:W-:Y:S01]  /*18c0*/  LOP3.LUT R247, R8, R247, RZ, 0x3c, !PT ;  /* 0x000000f708f77212 */ /* 0x000fe200078e3cff */
[C---:B------:R-:W-:Y:S01]  /*18d0*/  IMAD R9, R252.reuse, c[0x0][0x1e4], R9 ;  /* 0x00007900fc097a24 */ /* 0x040fe200078e0209 */
[----:B------:R-:W-:Y:S01]  /*18e0*/  UIMAD.WIDE.U32 UR22, UR11, UR4, URZ ;  /* 0x000000040b1672a5 */ /* 0x000fe2000f8e003f */
[C---:B--2---:R-:W-:Y:S01]  /*18f0*/  IMAD.WIDE.U32 R16, R252.reuse, c[0x0][0x208], RZ ;  /* 0x00008200fc107a25 */ /* 0x044fe200078e00ff */
[----:B------:R-:W-:Y:S01]  /*1900*/  UIMAD UR4, UR11, UR5, UR14 ;  /* 0x000000050b0472a4 */ /* 0x000fe2000f8e020e */
[----:B------:R-:W-:Y:S01]  /*1910*/  ISETP.GE.AND P4, PT, R33, c[0x0][0x1d4], PT ;  /* 0x0000750021007a0c */ /* 0x000fe20003f86270 */
[----:B------:R-:W-:Y:S01]  /*1920*/  UIADD3 UR5, UR7, -0x1, URZ ;  /* 0xffffffff07057890 */ /* 0x000fe2000fffe03f */
[----:B---3--:R-:W-:Y:S01]  /*1930*/  SHF.R.S32.HI R14, RZ, 0x4, R11 ;  /* 0x00000004ff0e7819 */ /* 0x008fe2000001140b */
[----:B------:R-:W-:Y:S01]  /*1940*/  IMAD.IADD R19, R19, 0x1, R9 ;  /* 0x0000000113137824 */ /* 0x000fe200078e0209 */
[----:B------:R-:W-:Y:S01]  /*1950*/  UIADD3 UR4, UR23, UR4, URZ ;  /* 0x0000000417047290 */ /* 0x000fe2000fffe03f */
[----:B------:R-:W-:Y:S01]  /*1960*/  IMAD R10, R252, c[0x0][0x20c], R10 ;  /* 0x00008300fc0a7a24 */ /* 0x000fe200078e020a */
[----:B------:R-:W-:Y:S01]  /*1970*/  LEA.HI R11, R11, R14, RZ, 0x1 ;  /* 0x0000000e0b0b7211 */ /* 0x000fe200078f08ff */
[----:B------:R-:W-:Y:S01]  /*1980*/  UIMAD UR10, UR5, -0x60, UR10 ;  /* 0xffffffa0050a78a4 */ /* 0x000fe2000f8e020a */
[----:B------:R-:W-:Y:S01]  /*1990*/  ISETP.GE.AND P3, PT, R12, c[0x0][0x1d4], PT ;  /* 0x000075000c007a0c */ /* 0x000fe20003f66270 */
[----:B------:R-:W-:Y:S01]  /*19a0*/  IMAD.IADD R17, R17, 0x1, R10 ;  /* 0x0000000111117824 */ /* 0x000fe200078e020a */
[----:B------:R-:W-:Y:S01]  /*19b0*/  LOP3.LUT R11, R11, 0xfffffffe, RZ, 0xc0, !PT ;  /* 0xfffffffe0b0b7812 */ /* 0x000fe200078ec0ff */
[----:B------:R-:W-:Y:S01]  /*19c0*/  IMAD.SHL.U32 R5, R5, 0x40, RZ ;  /* 0x0000004005057824 */ /* 0x000fe200078e00ff */
[----:B------:R-:W-:Y:S01]  /*19d0*/  ISETP.GE.AND P2, PT, R32, c[0x0][0x1d4], PT ;  /* 0x0000750020007a0c */ /* 0x000fe20003f46270 */
[----:B------:R-:W-:Y:S01]  /*19e0*/  IMAD.SHL.U32 R7, R7, 0x40, RZ ;  /* 0x0000004007077824 */ /* 0x000fe200078e00ff */
[----:B------:R-:W-:Y:S01]  /*19f0*/  IADD3 R30, -R30, UR10, RZ ;  /* 0x0000000a1e1e7c10 */ /* 0x000fe2000fffe1ff */
[----:B------:R-:W-:Y:S01]  /*1a00*/  IMAD.IADD R11, R14, 0x1, -R11 ;  /* 0x000000010e0b7824 */ /* 0x000fe200078e0a0b */
[----:B------:R-:W-:Y:S01]  /*1a10*/  LEA.HI R6, R6, R2, RZ, 0x5 ;  /* 0x0000000206067211 */ /* 0x000fe200078f28ff */
[----:B------:R-:W-:Y:S01]  /*1a20*/  UISETP.GT.AND UP0, UPT, UR5, UR8, UPT ;  /* 0x000000080500728c */ /* 0x000fe2000bf04270 */
[----:B------:R-:W-:Y:S01]  /*1a30*/  LOP3.LUT R5, R5, 0x1c0, RZ, 0xc0, !PT ;  /* 0x000001c005057812 */ /* 0x000fe200078ec0ff */
[----:B------:R-:W-:Y:S01]  /*1a40*/  IMAD R247, R11, 0x200, R247 ;  /* 0x000002000bf77824 */ /* 0x000fe200078e02f7 */
[----:B------:R-:W-:Y:S01]  /*1a50*/  LOP3.LUT R7, R7, 0xfffffe00, RZ, 0xc0, !PT ;  /* 0xfffffe0007077812 */ /* 0x000fe200078ec0ff */
[----:B------:R-:W-:-:S02]  /*1a60*/  IMAD.SHL.U32 R11, R11, 0x8, RZ ;  /* 0x000000080b0b7824 */ /* 0x000fc400078e00ff */
[----:B------:R-:W-:Y:S02]  /*1a70*/  IMAD.SHL.U32 R247, R247, 0x2, RZ ;  /* 0x00000002f7f77824 */ /* 0x000fe400078e00ff */
[----:B------:R-:W-:Y:S01]  /*1a80*/  IMAD.SHL.U32 R248, R6, 0x20, RZ ;  /* 0x0000002006f87824 */ /* 0x000fe200078e00ff */
[----:B------:R-:W-:Y:S02]  /*1a90*/  LOP3.LUT R11, R5, 0x8, R11, 0xf8, !PT ;  /* 0x00000008050b7812 */ /* 0x000fe400078ef80b */
[----:B------:R-:W-:Y:S02]  /*1aa0*/  IADD3 R246, R247, 0xc120, RZ ;  /* 0x0000c120f7f67810 */ /* 0x000fe40007ffe0ff */
[----:B------:R-:W-:Y:S02]  /*1ab0*/  SHF.R.U32.HI R5, RZ, 0x3, R5 ;  /* 0x00000003ff057819 */ /* 0x000fe40000011605 */
[----:B------:R-:W-:Y:S02]  /*1ac0*/  LOP3.LUT R248, R248, 0x7ffffc00, RZ, 0xc0, !PT ;  /* 0x7ffffc00f8f87812 */ /* 0x000fe400078ec0ff */
[----:B------:R-:W-:-:S04]  /*1ad0*/  LOP3.LUT R5, R11, R5, RZ, 0x3c, !PT ;  /* 0x000000050b057212 */ /* 0x000fc800078e3cff */
[CC--:B------:R-:W-:Y:S02]  /*1ae0*/  IADD3 R248, R5.reuse, R7.reuse, R248 ;  /* 0x0000000705f87210 */ /* 0x0c0fe40007ffe0f8 */
[----:B------:R-:W-:-:S03]  /*1af0*/  LOP3.LUT R5, R5, R7, RZ, 0xfc, !PT ;  /* 0x0000000705057212 */ /* 0x000fc600078efcff */
[----:B------:R-:W-:-:S04]  /*1b00*/  IMAD.SHL.U32 R248, R248, 0x2, RZ ;  /* 0x00000002f8f87824 */ /* 0x000fc800078e00ff */
[--C-:B------:R-:W-:Y:S02]  /*1b10*/  IMAD R244, R4, 0x2, R248.reuse ;  /* 0x0000000204f47824 */ /* 0x100fe400078e02f8 */
[C---:B------:R-:W-:Y:S02]  /*1b20*/  IMAD R243, R3.reuse, 0x2, R248 ;  /* 0x0000000203f37824 */ /* 0x040fe400078e02f8 */
[----:B------:R-:W-:Y:S01]  /*1b30*/  IMAD R241, R3, 0x2, R244 ;  /* 0x0000000203f17824 */ /* 0x000fe200078e02f4 */
[----:B----4-:R-:W-:Y:S01]  /*1b40*/  SHF.R.S32.HI R8, RZ, 0x1f, R251 ;  /* 0x0000001fff087819 */ /* 0x010fe200000114fb */
[----:B------:R-:W-:-:S04]  /*1b50*/  IMAD.WIDE.U32 R18, R251, c[0x0][0x1f0], R18 ;  /* 0x00007c00fb127a25 */ /* 0x000fc800078e0012 */
[----:B------:R-:W-:Y:S01]  /*1b60*/  IMAD R14, R8, c[0x0][0x1f0], RZ ;  /* 0x00007c00080e7a24 */ /* 0x000fe200078e02ff */
[----:B------:R-:W-:Y:S01]  /*1b70*/  IADD3 R9, P0, R18, UR20, RZ ;  /* 0x0000001412097c10 */ /* 0x000fe2000ff1e0ff */
[----:B------:R-:W-:Y:S02]  /*1b80*/  IMAD R8, R8, c[0x0][0x218], RZ ;  /* 0x0000860008087a24 */ /* 0x000fe400078e02ff */
[C---:B------:R-:W-:Y:S02]  /*1b90*/  IMAD R14, R251.reuse, c[0x0][0x1f4], R14 ;  /* 0x00007d00fb0e7a24 */ /* 0x040fe400078e020e */
[----:B------:R-:W-:-:S03]  /*1ba0*/  IMAD.WIDE.U32 R16, R251, c[0x0][0x218], R16 ;  /* 0x00008600fb107a25 */ /* 0x000fc600078e0010 */
[----:B------:R-:W-:Y:S01]  /*1bb0*/  IADD3.X R14, R19, UR18, R14, P0, !PT ;  /* 0x00000012130e7c10 */ /* 0x000fe200087fe40e */
[----:B------:R-:W-:Y:S01]  /*1bc0*/  IMAD R8, R251, c[0x0][0x21c], R8 ;  /* 0x00008700fb087a24 */ /* 0x000fe200078e0208 */
[----:B------:R-:W-:-:S04]  /*1bd0*/  LEA R18, P0, R9, c[0x0][0x1c8], 0x1 ;  /* 0x0000720009127a11 */ /* 0x000fc800078008ff */
[----:B------:R-:W-:Y:S01]  /*1be0*/  LEA.HI.X R14, R9, c[0x0][0x1cc], R14, 0x1, P0 ;  /* 0x00007300090e7a11 */ /* 0x000fe200000f0c0e */
[----:B------:R-:W-:Y:S01]  /*1bf0*/  SHFL.IDX PT, R20, R18, RZ, 0x181f ;  /* 0x00181fff12147589 */ /* 0x000fe200000e0000 */
[----:B------:R-:W-:Y:S01]  /*1c00*/  IADD3 R10, P0, R16, UR22, RZ ;  /* 0x00000016100a7c10 */ /* 0x000fe2000ff1e0ff */
[----:B------:R-:W-:Y:S01]  /*1c10*/  IMAD.U32 R16, RZ, RZ, UR11 ;  /* 0x0000000bff107e24 */ /* 0x000fe2000f8e00ff */
[----:B------:R-:W-:Y:S01]  /*1c20*/  IADD3 R9, R247, 0xc100, RZ ;  /* 0x0000c100f7097810 */ /* 0x000fe20007ffe0ff */
[----:B------:R-:W1:Y:S01]  /*1c30*/  SHFL.IDX PT, R21, R14, RZ, 0x181f ;  /* 0x00181fff0e157589 */ /* 0x000e6200000e0000 */
[----:B------:R-:W-:Y:S02]  /*1c40*/  IADD3.X R8, R17, UR4, R8, P0, !PT ;  /* 0x0000000411087c10 */ /* 0x000fe400087fe408 */
[----:B------:R-:W-:Y:S01]  /*1c50*/  LEA R34, P0, R10, c[0x0][0x1f8], 0x1 ;  /* 0x00007e000a227a11 */ /* 0x000fe200078008ff */
[----:B------:R-:W-:Y:S01]  /*1c60*/  SHFL.IDX PT, R18, R18, 0x1, 0x181f ;  /* 0x00381f0012127f89 */ /* 0x000fe200000e0000 */
[----:B------:R-:W-:Y:S01]  /*1c70*/  @P1 IADD3 R246, R9, -0x20, RZ ;  /* 0xffffffe009f61810 */ /* 0x000fe20007ffe0ff */
[----:B------:R-:W-:Y:S01]  /*1c80*/  IMAD R9, R252, c[0x0][0x1e0], RZ ;  /* 0x00007800fc097a24 */ /* 0x000fe200078e02ff */
[----:B------:R-:W-:Y:S01]  /*1c90*/  LEA.HI.X R8, R10, c[0x0][0x1fc], R8, 0x1, P0 ;  /* 0x00007f000a087a11 */ /* 0x000fe200000f0c08 */
[----:B------:R-:W-:Y:S01]  /*1ca0*/  SHFL.IDX PT, R19, R14, 0x1, 0x181f ;  /* 0x00381f000e137f89 */ /* 0x000fe200000e0000 */
[----:B------:R-:W-:Y:S01]  /*1cb0*/  ISETP.GE.AND P0, PT, R30, 0x1, PT ;  /* 0x000000011e00780c */ /* 0x000fe20003f06270 */
[----:B------:R-:W-:Y:S01]  /*1cc0*/  IMAD R9, R251, c[0x0][0x1f0], R9 ;  /* 0x00007c00fb097a24 */ /* 0x000fe200078e0209 */
[----:B------:R-:W-:Y:S01]  /*1cd0*/  ISETP.GE.AND P1, PT, R0, c[0x0][0x1d4], PT ;  /* 0x0000750000007a0c */ /* 0x000fe20003f26270 */
[----:B------:R-:W-:Y:S01]  /*1ce0*/  SHFL.IDX PT, R17, R14, 0x2, 0x181f ;  /* 0x00581f000e117f89 */ /* 0x000fe200000e0000 */
[----:B------:R-:W-:Y:S01]  /*1cf0*/  IADD3 R237, R246, 0x800, RZ ;  /* 0x00000800f6ed7810 */ /* 0x000fe20007ffe0ff */
[----:B------:R-:W-:Y:S01]  /*1d00*/  IMAD R16, R16, c[0x0][0x1e8], R9 ;  /* 0x00007a0010107a24 */ /* 0x000fe200078e0209 */
[C---:B------:R-:W-:Y:S01]  /*1d10*/  IADD3 R236, R246.reuse, 0x1000, RZ ;  /* 0x00001000f6ec7810 */ /* 0x040fe20007ffe0ff */
[----:B------:R-:W2:Y:S01]  /*1d20*/  SHFL.IDX PT, R46, R34, RZ, 0x181f ;  /* 0x00181fff222e7589 */ /* 0x000ea200000e0000 */
[----:B------:R-:W-:-:S02]  /*1d30*/  IADD3 R235, R246, 0x1800, RZ ;  /* 0x00001800f6eb7810 */ /* 0x000fc40007ffe0ff */
[----:B------:R-:W-:Y:S01]  /*1d40*/  LEA R16, R16, c[0x0][0x1c8], 0x1 ;  /* 0x0000720010107a11 */ /* 0x000fe200078e08ff */
[----:B------:R-:W3:Y:S01]  /*1d50*/  SHFL.IDX PT, R10, R8, RZ, 0x181f ;  /* 0x00181fff080a7589 */ /* 0x000ee200000e0000 */
[C---:B------:R-:W-:Y:S02]  /*1d60*/  IADD3 R234, R246.reuse, 0x2000, RZ ;  /* 0x00002000f6ea7810 */ /* 0x040fe40007ffe0ff */
[C---:B------:R-:W-:Y:S01]  /*1d70*/  IADD3 R233, R246.reuse, 0x2800, RZ ;  /* 0x00002800f6e97810 */ /* 0x040fe20007ffe0ff */
[--C-:B-1----:R-:W-:Y:S01]  /*1d80*/  @P0 IMAD.WIDE R36, R33, 0x2, R20.reuse ;  /* 0x0000000221240825 */ /* 0x102fe200078e0214 */
[----:B------:R-:W-:Y:S01]  /*1d90*/  SHFL.IDX PT, R16, R16, 0x2, 0x181f ;  /* 0x00581f0010107f89 */ /* 0x000fe200000e0000 */
[C---:B------:R-:W-:Y:S02]  /*1da0*/  IADD3 R231, R246.reuse, 0x3000, RZ ;  /* 0x00003000f6e77810 */ /* 0x040fe40007ffe0ff */
[----:B------:R-:W-:Y:S01]  /*1db0*/  @P0 IMAD.WIDE R26, R31, 0x2, R20 ;  /* 0x000000021f1a0825 */ /* 0x000fe200078e0214 */
[----:B------:R1:W-:Y:S01]  /*1dc0*/  @P0 LDGSTS.E.BYPASS.LTC128B.128 [R249+0xc100], [R36.64], !P4 ;  /* 0x0c10000024f90fae */ /* 0x0003e2000e101d4c */
[----:B------:R-:W-:-:S02]  /*1dd0*/  IADD3 R230, R246, 0x3800, RZ ;  /* 0x00003800f6e67810 */ /* 0x000fc40007ffe0ff */
[--C-:B------:R-:W-:Y:S01]  /*1de0*/  @P0 IMAD.WIDE R24, R29, 0x2, R20.reuse ;  /* 0x000000021d180825 */ /* 0x100fe200078e0214 */
[----:B------:R4:W-:Y:S01]  /*1df0*/  @P0 LDGSTS.E.BYPASS.LTC128B.128 [R249+0xf100], [R26.64], !P3 ;  /* 0x0f1000001af90fae */ /* 0x0009e2000d901d4c */
[----:B------:R-:W-:Y:S02]  /*1e00*/  IADD3 R229, R246, 0x4000, RZ ;  /* 0x00004000f6e57810 */ /* 0x000fe40007ffe0ff */
[----:B------:R-:W-:Y:S01]  /*1e10*/  @P0 IMAD.WIDE R38, R28, 0x2, R20 ;  /* 0x000000021c260825 */ /* 0x000fe200078e0214 */
[----:B------:R5:W-:Y:S01]  /*1e20*/  @P0 LDGSTS.E.BYPASS.LTC128B.128 [R249+0x12100], [R24.64], !P2 ;  /* 0x1210000018f90fae */ /* 0x000be2000d101d4c */
[----:B------:R-:W-:Y:S02]  /*1e30*/  IADD3 R228, R246, 0x4800, RZ ;  /* 0x00004800f6e47810 */ /* 0x000fe40007ffe0ff */
[----:B------:R-:W-:Y:S01]  /*1e40*/  IMAD.WIDE R20, R33, 0x2, RZ ;  /* 0x0000000221147825 */ /* 0x000fe200078e02ff */
[----:B------:R1:W-:Y:S01]  /*1e50*/  @P0 LDGSTS.E.BYPASS.LTC128B.128 [R249+0x15100], [R38.64], !P1 ;  /* 0x1510000026f90fae */ /* 0x0003e2000c901d4c */
[----:B------:R-:W-:-:S02]  /*1e60*/  ISETP.GE.AND P0, PT, R30, 0x21, PT ;  /* 0x000000211e00780c */ /* 0x000fc40003f06270 */
[----:B------:R-:W-:Y:S01]  /*1e70*/  IADD3 R227, R246, 0x5000, RZ ;  /* 0x00005000f6e37810 */ /* 0x000fe20007ffe0ff */
[----:B------:R-:W1:Y:S01]  /*1e80*/  SHFL.IDX PT, R22, R34, 0x1, 0x181f ;  /* 0x00381f0022167f89 */ /* 0x000e6200000e0000 */
[----:B--2---:R-:W-:Y:S02]  /*1e90*/  IADD3 R82, P5, R46, R20, RZ ;  /* 0x000000142e527210 */ /* 0x004fe40007fbe0ff */
[C---:B------:R-:W-:Y:S01]  /*1ea0*/  IADD3 R226, R246.reuse, 0x5800, RZ ;  /* 0x00005800f6e27810 */ /* 0x040fe20007ffe0ff */
[----:B------:R-:W2:Y:S01]  /*1eb0*/  SHFL.IDX PT, R9, R8, 0x1, 0x181f ;  /* 0x00381f0008097f89 */ /* 0x000ea200000e0000 */
[----:B------:R-:W-:Y:S01]  /*1ec0*/  IADD3 R225, R246, 0x6000, RZ ;  /* 0x00006000f6e17810 */ /* 0x000fe20007ffe0ff */
[----:B---3--:R-:W-:Y:S01]  /*1ed0*/  IMAD.X R83, R10, 0x1, R21, P5 ;  /* 0x000000010a537824 */ /* 0x008fe200028e0615 */
[C---:B------:R-:W-:Y:S01]  /*1ee0*/  IADD3 R224, R246.reuse, 0x6800, RZ ;  /* 0x00006800f6e07810 */ /* 0x040fe20007ffe0ff */
[----:B------:R-:W3:Y:S01]  /*1ef0*/  SHFL.IDX PT, R34, R34, 0x2, 0x181f ;  /* 0x00581f0022227f89 */ /* 0x000ee200000e0000 */
[C---:B------:R-:W-:Y:S01]  /*1f00*/  IADD3 R223, R246.reuse, 0x7000, RZ ;  /* 0x00007000f6df7810 */ /* 0x040fe20007ffe0ff */
[--C-:B------:R-:W-:Y:S01]  /*1f10*/  @P0 IMAD.WIDE R14, R31, 0x2, R18.reuse ;  /* 0x000000021f0e0825 */ /* 0x100fe200078e0212 */
[C---:B------:R-:W-:Y:S01]  /*1f20*/  IADD3 R222, R246.reuse, 0x7800, RZ ;  /* 0x00007800f6de7810 */ /* 0x040fe20007ffe0ff */
[----:B------:R-:W3:Y:S01]  /*1f30*/  SHFL.IDX PT, R8, R8, 0x2, 0x181f ;  /* 0x00581f0008087f89 */ /* 0x000ee200000e0000 */
[C---:B------:R-:W-:Y:S01]  /*1f40*/  IADD3 R221, R246.reuse, 0x8000, RZ ;  /* 0x00008000f6dd7810 */ /* 0x040fe20007ffe0ff */
[----:B----4-:R-:W-:Y:S01]  /*1f50*/  @P0 IMAD.WIDE R26, R33, 0x2, R18 ;  /* 0x00000002211a0825 */ /* 0x010fe200078e0212 */
[----:B------:R-:W-:-:S02]  /*1f60*/  IADD3 R220, R246, 0x8800, RZ ;  /* 0x00008800f6dc7810 */ /* 0x000fc40007ffe0ff */
[C---:B------:R-:W-:Y:S01]  /*1f70*/  IADD3 R219, R246.reuse, 0x9000, RZ ;  /* 0x00009000f6db7810 */ /* 0x040fe20007ffe0ff */
[--C-:B-----5:R-:W-:Y:S01]  /*1f80*/  @P0 IMAD.WIDE R24, R29, 0x2, R18.reuse ;  /* 0x000000021d180825 */ /* 0x120fe200078e0212 */
[----:B------:R4:W-:Y:S01]  /*1f90*/  @P0 LDGSTS.E.BYPASS.LTC128B.128 [R249+0xd100], [R26.64], !P4 ;  /* 0x0d1000001af90fae */ /* 0x0009e2000e101d4c */
[----:B------:R-:W-:Y:S02]  /*1fa0*/  IADD3 R218, R246, 0x9800, RZ ;  /* 0x00009800f6da7810 */ /* 0x000fe40007ffe0ff */
[----:B------:R-:W-:Y:S01]  /*1fb0*/  @P0 IMAD.WIDE R18, R28, 0x2, R18 ;  /* 0x000000021c120825 */ /* 0x000fe200078e0212 */
[----:B------:R5:W-:Y:S01]  /*1fc0*/  @P0 LDGSTS.E.BYPASS.LTC128B.128 [R249+0x10100], [R14.64], !P3 ;  /* 0x101000000ef90fae */ /* 0x000be2000d901d4c */
[----:B-1----:R-:W-:Y:S02]  /*1fd0*/  IADD3 R44, P5, R20, R22, RZ ;  /* 0x00000016142c7210 */ /* 0x002fe40007fbe0ff */
[C---:B------:R-:W-:Y:S01]  /*1fe0*/  IADD3 R217, R246.reuse, 0xa000, RZ ;  /* 0x0000a000f6d97810 */ /* 0x040fe20007ffe0ff */
[----:B------:R1:W-:Y:S01]  /*1ff0*/  @P0 LDGSTS.E.BYPASS.LTC128B.128 [R249+0x13100], [R24.64], !P2 ;  /* 0x1310000018f90fae */ /* 0x0003e2000d101d4c */
[C---:B------:R-:W-:Y:S01]  /*2000*/  IADD3 R216, R246.reuse, 0xa800, RZ ;  /* 0x0000a800f6d87810 */ /* 0x040fe20007ffe0ff */
[----:B--2---:R-:W-:Y:S01]  /*2010*/  IMAD.X R45, R21, 0x1, R9, P5 ;  /* 0x00000001152d7824 */ /* 0x004fe200028e0609 */
[----:B------:R-:W-:Y:S01]  /*2020*/  IADD3 R183, R246, 0xb000, RZ ;  /* 0x0000b000f6b77810 */ /* 0x000fe20007ffe0ff */
[----:B------:R2:W-:Y:S01]  /*2030*/  @P0 LDGSTS.E.BYPASS.LTC128B.128 [R249+0x16100], [R18.64], !P1 ;  /* 0x1610000012f90fae */ /* 0x0005e2000c901d4c */
[----:B------:R-:W-:-:S02]  /*2040*/  ISETP.GT.AND P0, PT, R30, 0x40, PT ;  /* 0x000000401e00780c */ /* 0x000fc40003f04270 */
[----:B---3--:R-:W-:Y:S02]  /*2050*/  IADD3 R20, P5, R20, R34, RZ ;  /* 0x0000002214147210 */ /* 0x008fe40007fbe0ff */
[----:B------:R-:W-:-:S03]  /*2060*/  IADD3 R182, R246, 0xb800, RZ ;  /* 0x0000b800f6b67810 */ /* 0x000fc60007ffe0ff */
[----:B------:R-:W-:Y:S02]  /*2070*/  IMAD.X R21, R21, 0x1, R8, P5 ;  /* 0x0000000115157824 */ /* 0x000fe400028e0608 */
[----:B-----5:R-:W-:-:S04]  /*2080*/  IMAD.WIDE R14, R31, 0x2, RZ ;  /* 0x000000021f0e7825 */ /* 0x020fc800078e02ff */
[----:B-1----:R-:W-:Y:S01]  /*2090*/  @P0 IMAD.WIDE R24, R33, 0x2, R16 ;  /* 0x0000000221180825 */ /* 0x002fe200078e0210 */
[----:B------:R-:W-:-:S03]  /*20a0*/  IADD3 R54, P5, R46, R14, RZ ;  /* 0x0000000e2e367210 */ /* 0x000fc60007fbe0ff */
[----:B--2---:R-:W-:Y:S01]  /*20b0*/  @P0 IMAD.WIDE R18, R31, 0x2, R16 ;  /* 0x000000021f120825 */ /* 0x004fe200078e0210 */
[----:B------:R1:W-:Y:S03]  /*20c0*/  @P0 LDGSTS.E.BYPASS.LTC128B.128 [R249+0xe100], [R24.64], !P4 ;  /* 0x0e10000018f90fae */ /* 0x0003e6000e101d4c */
[----:B------:R-:W-:Y:S01]  /*20d0*/  IMAD.X R55, R10, 0x1, R15, P5 ;  /* 0x000000010a377824 */ /* 0x000fe200028e060f */
[----:B------:R2:W-:Y:S01]  /*20e0*/  @P0 LDGSTS.E.BYPASS.LTC128B.128 [R249+0x11100], [R18.64], !P3 ;  /* 0x1110000012f90fae */ /* 0x0005e2000d901d4c */
[----:B------:R-:W-:-:S05]  /*20f0*/  IADD3 R42, P5, R14, R22, RZ ;  /* 0x000000160e2a7210 */ /* 0x000fca0007fbe0ff */
[----:B------:R-:W-:Y:S01]  /*2100*/  IMAD.X R43, R15, 0x1, R9, P5 ;  /* 0x000000010f2b7824 */ /* 0x000fe200028e0609 */
[----:B------:R-:W-:-:S05]  /*2110*/  IADD3 R14, P5, R14, R34, RZ ;  /* 0x000000220e0e7210 */ /* 0x000fca0007fbe0ff */
[----:B------:R-:W-:Y:S02]  /*2120*/  IMAD.X R15, R15, 0x1, R8, P5 ;  /* 0x000000010f0f7824 */ /* 0x000fe400028e0608 */
[----:B-1----:R-:W-:-:S04]  /*2130*/  @P0 IMAD.WIDE R24, R29, 0x2, R16 ;  /* 0x000000021d180825 */ /* 0x002fc800078e0210 */
[----:B------:R-:W-:Y:S01]  /*2140*/  @P0 IMAD.WIDE R16, R28, 0x2, R16 ;  /* 0x000000021c100825 */ /* 0x000fe200078e0210 */
[----:B------:R4:W-:Y:S03]  /*2150*/  @P0 LDGSTS.E.BYPASS.LTC128B.128 [R249+0x14100], [R24.64], !P2 ;  /* 0x1410000018f90fae */ /* 0x0009e6000d101d4c */
[----:B--2---:R-:W-:Y:S01]  /*2160*/  IMAD.WIDE R18, R29, 0x2, RZ ;  /* 0x000000021d127825 */ /* 0x004fe200078e02ff */
[----:B------:R1:W-:Y:S04]  /*2170*/  @P0 LDGSTS.E.BYPASS.LTC128B.128 [R249+0x17100], [R16.64], !P1 ;  /* 0x1710000010f90fae */ /* 0x0003e8000c901d4c */
[----:B------:R-:W0:Y:S01]  /*2180*/  LDGDEPBAR ;  /* 0x00000000000079af */ /* 0x000e220000000000 */
[----:B------:R-:W-:-:S02]  /*2190*/  IADD3 R52, P0, R46, R18, RZ ;  /* 0x000000122e347210 */ /* 0x000fc40007f1e0ff */
[----:B------:R-:W-:-:S03]  /*21a0*/  IADD3 R40, P5, R18, R22, RZ ;  /* 0x0000001612287210 */ /* 0x000fc60007fbe0ff */
[----:B------:R-:W-:Y:S01]  /*21b0*/  IMAD.X R53, R10, 0x1, R19, P0 ;  /* 0x000000010a357824 */ /* 0x000fe200000e0613 */
[----:B------:R-:W-:Y:S01]  /*21c0*/  IADD3 R80, P0, R18, R34, RZ ;  /* 0x0000002212507210 */ /* 0x000fe20007f1e0ff */
[----:B------:R-:W-:-:S04]  /*21d0*/  IMAD.X R41, R19, 0x1, R9, P5 ;  /* 0x0000000113297824 */ /* 0x000fc800028e0609 */
[----:B------:R-:W-:Y:S02]  /*21e0*/  IMAD.X R81, R19, 0x1, R8, P0 ;  /* 0x0000000113517824 */ /* 0x000fe400000e0608 */
[----:B-1----:R-:W-:Y:S01]  /*21f0*/  IMAD.WIDE R16, R28, 0x2, RZ ;  /* 0x000000021c107825 */ /* 0x002fe200078e02ff */
[----:B------:R-:W-:-:S04]  /*2200*/  DEPBAR.LE SB0, 0x1 ;  /* 0x000080400000791a */ /* 0x000fc80000000000 */
[----:B------:R-:W-:-:S04]  /*2210*/  DEPBAR.LE SB0, 0x0 ;  /* 0x000080000000791a */ /* 0x000fc80000000000 */
[----:B------:R-:W-:Y:S01]  /*2220*/  BAR.SYNC.DEFER_BLOCKING 0x0 ;  /* 0x0000000000007b1d */ /* 0x000fe20000010000 */
[----:B------:R-:W-:Y:S02]  /*2230*/  IADD3 R46, P6, R46, R16, RZ ;  /* 0x000000102e2e7210 */ /* 0x000fe40007fde0ff */
[C---:B------:R-:W-:Y:S02]  /*2240*/  IADD3 R34, P0, R16.reuse, R34, RZ ;  /* 0x0000002210227210 */ /* 0x040fe40007f1e0ff */
[----:B------:R-:W-:Y:S01]  /*2250*/  IADD3 R22, P5, R16, R22, RZ ;  /* 0x0000001610167210 */ /* 0x000fe20007fbe0ff */
[----:B------:R-:W-:Y:S01]  /*2260*/  IMAD.X R47, R10, 0x1, R17, P6 ;  /* 0x000000010a2f7824 */ /* 0x000fe200030e0611 */
[----:B------:R-:W-:Y:S01]  /*2270*/  ISETP.GE.AND P6, PT, R33, c[0x0][0x1d4], PT ;  /* 0x0000750021007a0c */ /* 0x000fe20003fc6270 */
[C---:B------:R-:W-:Y:S02]  /*2280*/  IMAD.X R35, R17.reuse, 0x1, R8, P0 ;  /* 0x0000000111237824 */ /* 0x040fe400000e0608 */
[----:B------:R-:W-:Y:S01]  /*2290*/  IMAD.X R23, R17, 0x1, R9, P5 ;  /* 0x0000000111177824 */ /* 0x000fe200028e0609 */
[----:B------:R-:W-:-:S02]  /*22a0*/  ISETP.LT.OR P0, PT, R30, 0x1, P6 ;  /* 0x000000011e00780c */ /* 0x000fc40003701670 */
[----:B------:R-:W-:Y:S02]  /*22b0*/  ISETP.GE.AND P5, PT, R12, c[0x0][0x1d4], PT ;  /* 0x000075000c007a0c */ /* 0x000fe40003fa6270 */
[----:B------:R-:W-:Y:S01]  /*22c0*/  ISETP.GE.AND P6, PT, R32, c[0x0][0x1d4], PT ;  /* 0x0000750020007a0c */ /* 0x000fe20003fc6270 */
[----:B------:R-:W-:Y:S04]  /*22d0*/  LDSM.16.M88.4 R64, [R248+0x18100] ;  /* 0x01810000f840783b */ /* 0x000fe80000000200 */
[----:B------:R-:W-:Y:S04]  /*22e0*/  LDSM.16.M88.4 R96, [R244+0x18100] ;  /* 0x01810000f460783b */ /* 0x000fe80000000200 */
[----:B------:R-:W-:Y:S04]  /*22f0*/  LDSM.16.M88.4 R48, [R247+0xc100] ;  /* 0x00c10000f730783b */ /* 0x000fe80000000200 */
[----:B------:R-:W-:Y:S04]  /*2300*/  LDSM.16.M88.4 R36, [R247+0xc900] ;  /* 0x00c90000f724783b */ /* 0x000fe80000000200 */
[----:B------:R-:W-:Y:S04]  /*2310*/  LDSM.16.M88.4 R208, [R247+0xd100] ;  /* 0x00d10000f7d0783b */ /* 0x000fe80000000200 */
[----:B----4-:R-:W1:Y:S04]  /*2320*/  LDSM.16.M88.4 R24, [R247+0xd900] ;  /* 0x00d90000f718783b */ /* 0x010e680000000200 */
[----:B------:R-:W-:Y:S04]  /*2330*/  LDSM.16.M88.4 R16, [R247+0xe100] ;  /* 0x00e10000f710783b */ /* 0x000fe80000000200 */
[----:B------:R-:W-:Y:S04]  /*2340*/  LDSM.16.M88.4 R76, [R247+0xe900] ;  /* 0x00e90000f74c783b */ /* 0x000fe80000000200 */
[----:B------:R-:W-:Y:S04]  /*2350*/  LDSM.16.M88.4 R68, [R246] ;  /* 0x00000000f644783b */ /* 0x000fe80000000200 */
[----:B------:R-:W-:Y:S04]  /*2360*/  LDSM.16.M88.4 R8, [R246+0x800] ;  /* 0x00080000f608783b */ /* 0x000fe80000000200 */
[----:B------:R-:W-:Y:S04]  /*2370*/  LDSM.16.M88.4 R72, [R246+0x1000] ;  /* 0x00100000f648783b */ /* 0x000fe80000000200 */
[----:B------:R-:W2:Y:S04]  /*2380*/  LDSM.16.M88.4 R56, [R246+0x1800] ;  /* 0x00180000f638783b */ /* 0x000ea80000000200 */
[----:B------:R-:W3:Y:S04]  /*2390*/  LDSM.16.M88.4 R60, [R246+0x2000] ;  /* 0x00200000f63c783b */ /* 0x000ee80000000200 */
[----:B------:R-:W-:Y:S04]  /*23a0*/  LDSM.16.M88.4 R100, [R246+0x2800] ;  /* 0x00280000f664783b */ /* 0x000fe80000000200 */
[----:B------:R-:W-:Y:S01]  /*23b0*/  @!PT LDS RZ, [RZ] ;  /* 0x00000000fffff984 */ /* 0x000fe20000000800 */
[----:B------:R-:W-:Y:S01]  /*23c0*/  @!PT LDS RZ, [RZ] ;  /* 0x00000000fffff984 */ /* 0x000fe20000000800 */
[----:B------:R-:W-:Y:S01]  /*23d0*/  @!PT LDS RZ, [RZ] ;  /* 0x00000000fffff984 */ /* 0x000fe20000000800 */
[----:B------:R4:W-:Y:S01]  /*23e0*/  LDGSTS.E.BYPASS.LTC128B.128 [R249+0x100], [R82.64], !P0 ;  /* 0x0010000052f97fae */ /* 0x0009e2000c101d4c */
[C---:B------:R-:W-:Y:S01]  /*23f0*/  ISETP.LT.OR P0, PT, R30.reuse, 0x1, P5 ;  /* 0x000000011e00780c */ /* 0x040fe20002f01670 */
[C---:B-1----:R-:W-:Y:S08]  /*2400*/  HMMA.16816.F32.BF16 R200, R64.reuse, R24, RZ ;  /* 0x0000001840c8723c */ /* 0x042ff000000418ff */
[----:B------:R-:W-:Y:S04]  /*2410*/  HMMA.16816.F32.BF16 R24, R64, R26, RZ ;  /* 0x0000001a4018723c */ /* 0x000fe800000418ff */
[----:B------:R1:W-:Y:S01]  /*2420*/  LDGSTS.E.BYPASS.LTC128B.128 [R249+0x3100], [R54.64], !P0 ;  /* 0x0310000036f97fae */ /* 0x0003e2000c101d4c */
[----:B------:R-:W-:-:S02]  /*2430*/  ISETP.LT.OR P0, PT, R30, 0x1, P6 ;  /* 0x000000011e00780c */ /* 0x000fc40003701670 */
[----:B------:R-:W-:Y:S01]  /*2440*/  ISETP.GE.AND P6, PT, R0, c[0x0][0x1d4], PT ;  /* 0x0000750000007a0c */ /* 0x000fe20003fc6270 */
[----:B------:R-:W-:-:S10]  /*2450*/  IMAD.MOV.U32 R0, RZ, RZ, 0x40 ;  /* 0x00000040ff007424 */ /* 0x000fd400078e00ff */
[----:B------:R1:W-:Y:S01]  /*2460*/  LDGSTS.E.BYPASS.LTC128B.128 [R249+0x6100], [R52.64], !P0 ;  /* 0x0610000034f97fae */ /* 0x0003e2000c101d4c */
[----:B------:R-:W-:Y:S01]  /*2470*/  ISETP.LT.OR P0, PT, R30, 0x1, P6 ;  /* 0x000000011e00780c */ /* 0x000fe20003701670 */
[C---:B--2---:R-:W-:Y:S08]  /*2480*/  HMMA.16816.F32.BF16 R200, R96.reuse, R56, R200 ;  /* 0x0000003860c8723c */ /* 0x044ff000000418c8 */
[----:B------:R-:W-:Y:S04]  /*2490*/  HMMA.16816.F32.BF16 R24, R96, R58, R24 ;  /* 0x0000003a6018723c */ /* 0x000fe80000041818 */
[----:B------:R2:W-:Y:S01]  /*24a0*/  LDGSTS.E.BYPASS.LTC128B.128 [R249+0x9100], [R46.64], !P0 ;  /* 0x091000002ef97fae */ /* 0x0005e2000c101d4c */
[----:B------:R-:W-:-:S04]  /*24b0*/  ISETP.GE.AND P0, PT, R33, c[0x0][0x1d4], PT ;  /* 0x0000750021007a0c */ /* 0x000fc80003f06270 */
[C---:B------:R-:W-:Y:S01]  /*24c0*/  ISETP.LT.OR P0, PT, R30.reuse, 0x21, P0 ;  /* 0x000000211e00780c */ /* 0x040fe20000701670 */
[C---:B-1----:R-:W-:Y:S11]  /*24d0*/  HMMA.16816.F32.BF16 R52, R64.reuse, R48, RZ ;  /* 0x000000304034723c */ /* 0x042ff600000418ff */
[----:B------:R-:W-:Y:S01]  /*24e0*/  @!UPT UIADD3 URZ, URZ, URZ, URZ ;  /* 0x0000003f3f3ff290 */ /* 0x000fe2000fffe03f */
[----:B------:R2:W-:Y:S01]  /*24f0*/  LDGSTS.E.BYPASS.LTC128B.128 [R249+0x1100], [R44.64], !P0 ;  /* 0x011000002cf97fae */ /* 0x0005e2000c101d4c */
[----:B------:R-:W-:Y:S01]  /*2500*/  ISETP.LT.OR P0, PT, R30, 0x21, P5 ;  /* 0x000000211e00780c */ /* 0x000fe20002f01670 */
[----:B------:R-:W-:Y:S11]  /*2510*/  HMMA.16816.F32.BF16 R48, R64, R50, RZ ;  /* 0x000000324030723c */ /* 0x000ff600000418ff */
[----:B------:R-:W-:Y:S01]  /*2520*/  @!UPT UIADD3 URZ, URZ, URZ, URZ ;  /* 0x0000003f3f3ff290 */ /* 0x000fe2000fffe03f */
[----:B------:R1:W-:Y:S01]  /*2530*/  LDGSTS.E.BYPASS.LTC128B.128 [R249+0x4100], [R42.64], !P0 ;  /* 0x041000002af97fae */ /* 0x0003e2000c101d4c */
[----:B------:R-:W-:-:S04]  /*2540*/  ISETP.GE.AND P0, PT, R32, c[0x0][0x1d4], PT ;  /* 0x0000750020007a0c */ /* 0x000fc80003f06270 */
[C---:B------:R-:W-:Y:S01]  /*2550*/  ISETP.LT.OR P0, PT, R30.reuse, 0x21, P0 ;  /* 0x000000211e00780c */ /* 0x040fe20000701670 */
[----:B------:R-:W-:Y:S08]  /*2560*/  HMMA.16816.F32.BF16 R52, R96, R68, R52 ;  /* 0x000000446034723c */ /* 0x000ff00000041834 */
[----:B--2---:R-:W-:Y:S04]  /*2570*/  HMMA.16816.F32.BF16 R44, R64, R36, RZ ;  /* 0x00000024402c723c */ /* 0x004fe800000418ff */
[----:B------:R1:W-:Y:S01]  /*2580*/  LDGSTS.E.BYPASS.LTC128B.128 [R249+0x7100], [R40.64], !P0 ;  /* 0x0710000028f97fae */ /* 0x0003e2000c101d4c */
[----:B------:R-:W-:-:S03]  /*2590*/  ISETP.LT.OR P0, PT, R30, 0x21, P6 ;  /* 0x000000211e00780c */ /* 0x000fc60003701670 */
[----:B------:R-:W-:Y:S08]  /*25a0*/  HMMA.16816.F32.BF16 R36, R64, R38, RZ ;  /* 0x000000264024723c */ /* 0x000ff000000418ff */
[----:B------:R-:W-:Y:S02]  /*25b0*/  HMMA.16816.F32.BF16 R48, R96, R70, R48 ;  /* 0x000000466030723c */ /* 0x000fe40000041830 */
[----:B------:R2:W-:Y:S01]  /*25c0*/  LDGSTS.E.BYPASS.LTC128B.128 [R249+0xa100], [R22.64], !P0 ;  /* 0x0a10000016f97fae */ /* 0x0005e2000c101d4c */
[----:B------:R-:W-:-:S04]  /*25d0*/  ISETP.GE.AND P0, PT, R33, c[0x0][0x1d4], PT ;  /* 0x0000750021007a0c */ /* 0x000fc80003f06270 */
[C---:B------:R-:W-:Y:S01]  /*25e0*/  ISETP.LT.OR P0, PT, R30.reuse, 0x41, P0 ;  /* 0x000000411e00780c */ /* 0x040fe20000701670 */
[C---:B------:R-:W-:Y:S08]  /*25f0*/  HMMA.16816.F32.BF16 R44, R96.reuse, R8, R44 ;  /* 0x00000008602c723c */ /* 0x040ff0000004182c */
[----:B------:R-:W-:Y:S04]  /*2600*/  HMMA.16816.F32.BF16 R36, R96, R10, R36 ;  /* 0x0000000a6024723c */ /* 0x000fe80000041824 */
[----:B------:R2:W-:Y:S01]  /*2610*/  LDGSTS.E.BYPASS.LTC128B.128 [R249+0x2100], [R20.64], !P0 ;  /* 0x0210000014f97fae */ /* 0x0005e2000c101d4c */
[----:B------:R-:W-:-:S02]  /*2620*/  ISETP.LT.OR P0, PT, R30, 0x41, P5 ;  /* 0x000000411e00780c */ /* 0x000fc40002f01670 */
[----:B------:R-:W-:Y:S01]  /*2630*/  ISETP.GE.AND P5, PT, R32, c[0x0][0x1d4], PT ;  /* 0x0000750020007a0c */ /* 0x000fe20003fa6270 */
[----:B-1----:R-:W-:Y:S01]  /*2640*/  HMMA.16816.F32.BF16 R40, R64, R208, RZ ;  /* 0x000000d04028723c */ /* 0x002fe200000418ff */
[----:B------:R-:W-:Y:S02]  /*2650*/  SHF.R.S32.HI R32, RZ, 0x1f, R29 ;  /* 0x0000001fff207819 */ /* 0x000fe4000001141d */
[----:B------:R-:W-:-:S05]  /*2660*/  ISETP.LT.OR P5, PT, R30, 0x41, P5 ;  /* 0x000000411e00780c */ /* 0x000fca0002fa1670 */
[----:B------:R-:W-:Y:S02]  /*2670*/  HMMA.16816.F32.BF16 R208, R64, R210, RZ ;  /* 0x000000d240d0723c */ /* 0x000fe400000418ff */
[----:B------:R1:W-:Y:S01]  /*2680*/  LDGSTS.E.BYPASS.LTC128B.128 [R249+0x5100], [R14.64], !P0 ;  /* 0x051000000ef97fae */ /* 0x0003e2000c101d4c */
[----:B------:R-:W-:-:S04]  /*2690*/  LOP3.LUT P0, RZ, R13, 0x4, RZ, 0xc0, !PT ;  /* 0x000000040dff7812 */ /* 0x000fc8000780c0ff */
[----:B------:R-:W-:Y:S01]  /*26a0*/  SEL R0, R0, 0xffffffc0, !P0 ;  /* 0xffffffc000007807 */ /* 0x000fe20004000000 */
[----:B------:R4:W-:Y:S01]  /*26b0*/  LDGSTS.E.BYPASS.LTC128B.128 [R249+0x8100], [R80.64], !P5 ;  /* 0x0810000050f97fae */ /* 0x0009e2000e901d4c */
[----:B------:R-:W-:Y:S02]  /*26c0*/  ISETP.LT.OR P0, PT, R30, 0x41, P6 ;  /* 0x000000411e00780c */ /* 0x000fe40003701670 */
[----:B------:R-:W-:Y:S01]  /*26d0*/  ISETP.GT.AND P5, PT, R108, 0x5f, PT ;  /* 0x0000005f6c00780c */ /* 0x000fe20003fa4270 */
[----:B------:R-:W-:Y:S01]  /*26e0*/  IMAD.IADD R242, R247, 0x1, R0 ;  /* 0x00000001f7f27824 */ /* 0x000fe200078e0200 */
[----:B------:R-:W-:Y:S01]  /*26f0*/  SHF.R.S32.HI R30, RZ, 0x1f, R28 ;  /* 0x0000001fff1e7819 */ /* 0x000fe2000001141c */
[----:B------:R-:W-:Y:S01]  /*2700*/  IMAD.IADD R232, R0, 0x1, R246 ;  /* 0x0000000100e87824 */ /* 0x000fe200078e02f6 */
[----:B--2---:R-:W-:Y:S01]  /*2710*/  HMMA.16816.F32.BF16 R20, R64, R16, RZ ;  /* 0x000000104014723c */ /* 0x004fe200000418ff */
[----:B------:R-:W-:-:S06]  /*2720*/  IADD3 R0, R249, 0x100, RZ ;  /* 0x00000100f9007810 */ /* 0x000fcc0007ffe0ff */
[----:B------:R2:W-:Y:S01]  /*2730*/  LDGSTS.E.BYPASS.LTC128B.128 [R249+0xb100], [R34.64], !P0 ;  /* 0x0b10000022f97fae */ /* 0x0005e2000c101d4c */
[C---:B------:R-:W-:Y:S01]  /*2740*/  HMMA.16816.F32.BF16 R16, R64.reuse, R18, RZ ;  /* 0x000000124010723c */ /* 0x040fe200000418ff */
[----:B------:R-:W-:Y:S02]  /*2750*/  PLOP3.LUT P0, PT, PT, PT, UP0, 0x80, 0x0 ;  /* 0x000000000000781c */ /* 0x000fe40003f0f008 */
[----:B------:R-:W-:Y:S04]  /*2760*/  LDSM.16.M88.4 R8, [R243+0x18100] ;  /* 0x01810000f308783b */ /* 0x000fe80000000200 */
[----:B------:R-:W5:Y:S01]  /*2770*/  LDSM.16.M88.4 R68, [R242+0xc100] ;  /* 0x00c10000f244783b */ /* 0x000f620000000200 */
[C---:B-1----:R-:W-:Y:S03]  /*2780*/  HMMA.16816.F32.BF16 R12, R64.reuse, R76, RZ ;  /* 0x0000004c400c723c */ /* 0x042fe600000418ff */
[----:B------:R-:W1:Y:S04]  /*2790*/  LDSM.16.M88.4 R56, [R242+0xd100] ;  /* 0x00d10000f238783b */ /* 0x000e680000000200 */
[----:B------:R-:W-:Y:S01]  /*27a0*/  LDSM.16.M88.4 R92, [R242+0xd900] ;  /* 0x00d90000f25c783b */ /* 0x000fe20000000200 */
[----:B------:R-:W-:Y:S03]  /*27b0*/  HMMA.16816.F32.BF16 R64, R64, R78, RZ ;  /* 0x0000004e4040723c */ /* 0x000fe600000418ff */
[----:B------:R-:W1:Y:S04]  /*27c0*/  LDSM.16.M88.4 R76, [R242+0xc900] ;  /* 0x00c90000f24c783b */ /* 0x000e680000000200 */
[----:B------:R-:W1:Y:S01]  /*27d0*/  LDSM.16.M88.4 R88, [R242+0xe100] ;  /* 0x00e10000f258783b */ /* 0x000e620000000200 */
[----:B------:R-:W-:Y:S01]  /*27e0*/  HMMA.16816.F32.BF16 R40, R96, R72, R40 ;  /* 0x000000486028723c */ /* 0x000fe20000041828 */
[----:B--2---:R-:W-:-:S02]  /*27f0*/  SHF.R.S32.HI R35, RZ, 0x1f, R33 ;  /* 0x0000001fff237819 */ /* 0x004fc40000011421 */
[----:B------:R-:W2:Y:S01]  /*2800*/  LDSM.16.M88.4 R84, [R242+0xe900] ;  /* 0x00e90000f254783b */ /* 0x000ea20000000200 */
[----:B------:R-:W-:-:S03]  /*2810*/  SHF.R.S32.HI R34, RZ, 0x1f, R31 ;  /* 0x0000001fff227819 */ /* 0x000fc6000001141f */
[----:B----4-:R-:W-:Y:S01]  /*2820*/  LDSM.16.M88.4 R80, [R232+0x800] ;  /* 0x00080000e850783b */ /* 0x010fe20000000200 */
[C---:B------:R-:W-:Y:S03]  /*2830*/  HMMA.16816.F32.BF16 R208, R96.reuse, R74, R208 ;  /* 0x0000004a60d0723c */ /* 0x040fe600000418d0 */
[----:B------:R-:W-:Y:S04]  /*2840*/  LDSM.16.M88.4 R72, [R241+0x18100] ;  /* 0x01810000f148783b */ /* 0x000fe80000000200 */
[----:B------:R-:W-:Y:S01]  /*2850*/  LDSM.16.M88.4 R104, [R242+0x15900] ;  /* 0x01590000f268783b */ /* 0x000fe20000000200 */
[C---:B---3--:R-:W-:Y:S03]  /*2860*/  HMMA.16816.F32.BF16 R20, R96.reuse, R60, R20 ;  /* 0x0000003c6014723c */ /* 0x048fe60000041814 */
[----:B------:R-:W0:Y:S05]  /*2870*/  LDGDEPBAR ;  /* 0x00000000000079af */ /* 0x000e2a0000000000 */
[----:B------:R-:W-:Y:S01]  /*2880*/  HMMA.16816.F32.BF16 R16, R96, R62, R16 ;  /* 0x0000003e6010723c */ /* 0x000fe20000041810 */
[----:B------:R-:W3:Y:S07]  /*2890*/  LDSM.16.M88.4 R60, [R232] ;  /* 0x00000000e83c783b */ /* 0x000eee0000000200 */
[C---:B-----5:R-:W-:Y:S08]  /*28a0*/  HMMA.16816.F32.BF16 R52, R8.reuse, R68, R52 ;  /* 0x000000440834723c */ /* 0x060ff00000041834 */
[----:B------:R-:W-:Y:S01]  /*28b0*/  HMMA.16816.F32.BF16 R48, R8, R70, R48 ;  /* 0x000000460830723c */ /* 0x000fe20000041830 */
[----:B------:R-:W4:Y:S07]  /*28c0*/  LDSM.16.M88.4 R68, [R232+0x1000] ;  /* 0x00100000e844783b */ /* 0x000f2e0000000200 */
[C---:B------:R-:W-:Y:S08]  /*28d0*/  HMMA.16816.F32.BF16 R12, R96.reuse, R100, R12 ;  /* 0x00000064600c723c */ /* 0x040ff0000004180c */
[----:B------:R-:W-:Y:S01]  /*28e0*/  HMMA.16816.F32.BF16 R64, R96, R102, R64 ;  /* 0x000000666040723c */ /* 0x000fe20000041840 */
[----:B------:R-:W-:Y:S04]  /*28f0*/  LDSM.16.M88.4 R96, [R232+0x2800] ;  /* 0x00280000e860783b */ /* 0x000fe80000000200 */
[----:B------:R-:W-:Y:S03]  /*2900*/  LDSM.16.M88.4 R100, [R247+0x17100] ;  /* 0x01710000f764783b */ /* 0x000fe60000000200 */
[C---:B-1----:R-:W-:Y:S08]  /*2910*/  HMMA.16816.F32.BF16 R40, R8.reuse, R56, R40 ;  /* 0x000000380828723c */ /* 0x042ff00000041828 */
[C---:B------:R-:W-:Y:S01]  /*2920*/  HMMA.16816.F32.BF16 R208, R8.reuse, R58, R208 ;  /* 0x0000003a08d0723c */ /* 0x040fe200000418d0 */
[----:B------:R-:W-:Y:S07]  /*2930*/  LDSM.16.M88.4 R56, [R232+0x2000] ;  /* 0x00200000e838783b */ /* 0x000fee0000000200 */
[C---:B------:R-:W-:Y:S08]  /*2940*/  HMMA.16816.F32.BF16 R44, R8.reuse, R76, R44 ;  /* 0x0000004c082c723c */ /* 0x040ff0000004182c */
        /* <DEDUP_REMOVED lines=10> */
[----:B------:R-:W-:Y:S04]  /*29f0*/  LDSM.16.M88.4 R64, [R248+0x1c100] ;  /* 0x01c10000f840783b */ /* 0x000fe80000000200 */
[----:B------:R-:W-:Y:S03]  /*2a00*/  LDSM.16.M88.4 R84, [R247+0x11100] ;  /* 0x01110000f754783b */ /* 0x000fe60000000200 */
[C---:B---3--:R-:W-:Y:S08]  /*2a10*/  HMMA.16816.F32.BF16 R52, R72.reuse, R60, R52 ;  /* 0x0000003c4834723c */ /* 0x048ff00000041834 */
[C---:B------:R-:W-:Y:S01]  /*2a20*/  HMMA.16816.F32.BF16 R48, R72.reuse, R62, R48 ;  /* 0x0000003e4830723c */ /* 0x040fe20000041830 */
[----:B------:R-:W2:Y:S07]  /*2a30*/  LDSM.16.M88.4 R60, [R247+0xf100] ;  /* 0x00f10000f73c783b */ /* 0x000eae0000000200 */
[C---:B----4-:R-:W-:Y:S08]  /*2a40*/  HMMA.16816.F32.BF16 R40, R72.reuse, R68, R40 ;  /* 0x000000444828723c */ /* 0x050ff00000041828 */
[C---:B------:R-:W-:Y:S01]  /*2a50*/  HMMA.16816.F32.BF16 R208, R72.reuse, R70, R208 ;  /* 0x0000004648d0723c */ /* 0x040fe200000418d0 */
[----:B------:R-:W3:Y:S07]  /*2a60*/  LDSM.16.M88.4 R68, [R247+0xf900] ;  /* 0x00f90000f744783b */ /* 0x000eee0000000200 */
[C---:B------:R-:W-:Y:S08]  /*2a70*/  HMMA.16816.F32.BF16 R44, R72.reuse, R80, R44 ;  /* 0x00000050482c723c */ /* 0x040ff0000004182c */
[C---:B------:R-:W-:Y:S01]  /*2a80*/  HMMA.16816.F32.BF16 R36, R72.reuse, R82, R36 ;  /* 0x000000524824723c */ /* 0x040fe20000041824 */
[----:B------:R-:W4:Y:S07]  /*2a90*/  LDSM.16.M88.4 R80, [R247+0x11900] ;  /* 0x01190000f750783b */ /* 0x000f2e0000000200 */
[C---:B-1----:R-:W-:Y:S08]  /*2aa0*/  HMMA.16816.F32.BF16 R200, R72.reuse, R76, R200 ;  /* 0x0000004c48c8723c */ /* 0x042ff000000418c8 */
[C---:B------:R-:W-:Y:S01]  /*2ab0*/  HMMA.16816.F32.BF16 R24, R72.reuse, R78, R24 ;  /* 0x0000004e4818723c */ /* 0x040fe20000041818 */
[----:B------:R-:W-:Y:S07]  /*2ac0*/  LDSM.16.M88.4 R76, [R246+0x3000] ;  /* 0x00300000f64c783b */ /* 0x000fee0000000200 */
[C---:B------:R-:W-:Y:S08]  /*2ad0*/  HMMA.16816.F32.BF16 R20, R72.reuse, R56, R20 ;  /* 0x000000384814723c */ /* 0x040ff00000041814 */
[C---:B------:R-:W-:Y:S01]  /*2ae0*/  HMMA.16816.F32.BF16 R16, R72.reuse, R58, R16 ;  /* 0x0000003a4810723c */ /* 0x040fe20000041810 */
[----:B------:R-:W-:Y:S07]  /*2af0*/  LDSM.16.M88.4 R56, [R244+0x1c100] ;  /* 0x01c10000f438783b */ /* 0x000fee0000000200 */
[C---:B------:R-:W-:Y:S08]  /*2b00*/  HMMA.16816.F32.BF16 R12, R72.reuse, R96, R12 ;  /* 0x00000060480c723c */ /* 0x040ff0000004180c */
[----:B------:R-:W-:Y:S01]  /*2b10*/  HMMA.16816.F32.BF16 R8, R72, R98, R8 ;  /* 0x000000624808723c */ /* 0x000fe20000041808 */
[----:B------:R-:W1:Y:S04]  /*2b20*/  LDSM.16.M88.4 R72, [R246+0x3800] ;  /* 0x00380000f648783b */ /* 0x000e680000000200 */
[----:B------:R-:W-:Y:S03]  /*2b30*/  LDSM.16.M88.4 R96, [R246+0x5800] ;  /* 0x00580000f660783b */ /* 0x000fe60000000200 */
[C---:B--2---:R-:W-:Y:S08]  /*2b40*/  HMMA.16816.F32.BF16 R52, R64.reuse, R60, R52 ;  /* 0x0000003c4034723c */ /* 0x044ff00000041834 */
[C---:B------:R-:W-:Y:S01]  /*2b50*/  HMMA.16816.F32.BF16 R48, R64.reuse, R62, R48 ;  /* 0x0000003e4030723c */ /* 0x040fe20000041830 */
[----:B------:R-:W2:Y:S07]  /*2b60*/  LDSM.16.M88.4 R60, [R246+0x4000] ;  /* 0x00400000f63c783b */ /* 0x000eae0000000200 */
[C---:B---3--:R-:W-:Y:S08]  /*2b70*/  HMMA.16816.F32.BF16 R44, R64.reuse, R68, R44 ;  /* 0x00000044402c723c */ /* 0x048ff0000004182c */
[C---:B------:R-:W-:Y:S01]  /*2b80*/  HMMA.16816.F32.BF16 R36, R64.reuse, R70, R36 ;  /* 0x000000464024723c */ /* 0x040fe20000041824 */
[----:B------:R-:W3:Y:S07]  /*2b90*/  LDSM.16.M88.4 R68, [R246+0x4800] ;  /* 0x00480000f644783b */ /* 0x000eee0000000200 */
[C---:B------:R-:W-:Y:S08]  /*2ba0*/  HMMA.16816.F32.BF16 R40, R64.reuse, R92, R40 ;  /* 0x0000005c4028723c */ /* 0x040ff00000041828 */
[C---:B------:R-:W-:Y:S01]  /*2bb0*/  HMMA.16816.F32.BF16 R208, R64.reuse, R94, R208 ;  /* 0x0000005e40d0723c */ /* 0x040fe200000418d0 */
[----:B------:R-:W-:Y:S07]  /*2bc0*/  LDSM.16.M88.4 R92, [R242+0xf100] ;  /* 0x00f10000f25c783b */ /* 0x000fee0000000200 */
[C---:B------:R-:W-:Y:S08]  /*2bd0*/  HMMA.16816.F32.BF16 R200, R64.reuse, R88, R200 ;  /* 0x0000005840c8723c */ /* 0x040ff000000418c8 */
[C---:B------:R-:W-:Y:S01]  /*2be0*/  HMMA.16816.F32.BF16 R24, R64.reuse, R90, R24 ;  /* 0x0000005a4018723c */ /* 0x040fe20000041818 */
[----:B------:R-:W-:Y:S07]  /*2bf0*/  LDSM.16.M88.4 R88, [R242+0xf900] ;  /* 0x00f90000f258783b */ /* 0x000fee0000000200 */
[C---:B------:R-:W-:Y:S08]  /*2c00*/  HMMA.16816.F32.BF16 R20, R64.reuse, R84, R20 ;  /* 0x000000544014723c */ /* 0x040ff00000041814 */
[C---:B------:R-:W-:Y:S01]  /*2c10*/  HMMA.16816.F32.BF16 R16, R64.reuse, R86, R16 ;  /* 0x000000564010723c */ /* 0x040fe20000041810 */
[----:B------:R-:W-:Y:S07]  /*2c20*/  LDSM.16.M88.4 R84, [R242+0x10100] ;  /* 0x01010000f254783b */ /* 0x000fee0000000200 */
[C---:B----4-:R-:W-:Y:S08]  /*2c30*/  HMMA.16816.F32.BF16 R12, R64.reuse, R80, R12 ;  /* 0x00000050400c723c */ /* 0x050ff0000004180c */
[----:B------:R-:W-:Y:S01]  /*2c40*/  HMMA.16816.F32.BF16 R8, R64, R82, R8 ;  /* 0x000000524008723c */ /* 0x000fe20000041808 */
[----:B------:R-:W4:Y:S04]  /*2c50*/  LDSM.16.M88.4 R64, [R246+0x5000] ;  /* 0x00500000f640783b */ /* 0x000f280000000200 */
[----:B------:R-:W-:Y:S03]  /*2c60*/  LDSM.16.M88.4 R80, [R242+0x10900] ;  /* 0x01090000f250783b */ /* 0x000fe60000000200 */
[C---:B-1----:R-:W-:Y:S08]  /*2c70*/  HMMA.16816.F32.BF16 R44, R56.reuse, R72, R44 ;  /* 0x00000048382c723c */ /* 0x042ff0000004182c */
[C---:B------:R-:W-:Y:S01]  /*2c80*/  HMMA.16816.F32.BF16 R36, R56.reuse, R74, R36 ;  /* 0x0000004a3824723c */ /* 0x040fe20000041824 */
[----:B------:R-:W1:Y:S07]  /*2c90*/  LDSM.16.M88.4 R72, [R243+0x1c100] ;  /* 0x01c10000f348783b */ /* 0x000e6e0000000200 */
[C---:B--2---:R-:W-:Y:S08]  /*2ca0*/  HMMA.16816.F32.BF16 R40, R56.reuse, R60, R40 ;  /* 0x0000003c3828723c */ /* 0x044ff00000041828 */
[C---:B------:R-:W-:Y:S01]  /*2cb0*/  HMMA.16816.F32.BF16 R208, R56.reuse, R62, R208 ;  /* 0x0000003e38d0723c */ /* 0x040fe200000418d0 */
[----:B------:R-:W2:Y:S07]  /*2cc0*/  LDSM.16.M88.4 R60, [R242+0x11100] ;  /* 0x01110000f23c783b */ /* 0x000eae0000000200 */
[C---:B------:R-:W-:Y:S08]  /*2cd0*/  HMMA.16816.F32.BF16 R52, R56.reuse, R76, R52 ;  /* 0x0000004c3834723c */ /* 0x040ff00000041834 */
[C---:B------:R-:W-:Y:S01]  /*2ce0*/  HMMA.16816.F32.BF16 R48, R56.reuse, R78, R48 ;  /* 0x0000004e3830723c */ /* 0x040fe20000041830 */
[----:B------:R-:W-:Y:S07]  /*2cf0*/  LDSM.16.M88.4 R76, [R242+0x11900] ;  /* 0x01190000f24c783b */ /* 0x000fee0000000200 */
[C---:B---3--:R-:W-:Y:S08]  /*2d00*/  HMMA.16816.F32.BF16 R200, R56.reuse, R68, R200 ;  /* 0x0000004438c8723c */ /* 0x048ff000000418c8 */
[C---:B------:R-:W-:Y:S01]  /*2d10*/  HMMA.16816.F32.BF16 R24, R56.reuse, R70, R24 ;  /* 0x000000463818723c */ /* 0x040fe20000041818 */
[----:B------:R-:W-:Y:S07]  /*2d20*/  LDSM.16.M88.4 R68, [R232+0x3000] ;  /* 0x00300000e844783b */ /* 0x000fee0000000200 */
[C---:B----4-:R-:W-:Y:S08]  /*2d30*/  HMMA.16816.F32.BF16 R20, R56.reuse, R64, R20 ;  /* 0x000000403814723c */ /* 0x050ff00000041814 */
[----:B------:R-:W-:Y:S01]  /*2d40*/  HMMA.16816.F32.BF16 R16, R56, R66, R16 ;  /* 0x000000423810723c */ /* 0x000fe20000041810 */
[----:B------:R-:W3:Y:S07]  /*2d50*/  LDSM.16.M88.4 R64, [R241+0x1c100] ;  /* 0x01c10000f140783b */ /* 0x000eee0000000200 */
[C---:B-1----:R-:W-:Y:S08]  /*2d60*/  HMMA.16816.F32.BF16 R52, R72.reuse, R92, R52 ;  /* 0x0000005c4834723c */ /* 0x042ff00000041834 */
[----:B------:R-:W-:Y:S01]  /*2d70*/  HMMA.16816.F32.BF16 R48, R72, R94, R48 ;  /* 0x0000005e4830723c */ /* 0x000fe20000041830 */
        /* <DEDUP_REMOVED lines=13> */
[----:B------:R-:W-:Y:S07]  /*2e50*/  LDSM.16.M88.4 R84, [R232+0x5800] ;  /* 0x00580000e854783b */ /* 0x000fee0000000200 */
[C---:B---3--:R-:W-:Y:S08]  /*2e60*/  HMMA.16816.F32.BF16 R52, R64.reuse, R68, R52 ;  /* 0x000000444034723c */ /* 0x048ff00000041834 */
[----:B------:R-:W-:Y:S01]  /*2e70*/  HMMA.16816.F32.BF16 R48, R64, R70, R48 ;  /* 0x000000464030723c */ /* 0x000fe20000041830 */
[----:B------:R-:W3:Y:S07]  /*2e80*/  LDSM.16.M88.4 R68, [R232+0x5000] ;  /* 0x00500000e844783b */ /* 0x000eee0000000200 */
[C---:B------:R-:W-:Y:S08]  /*2e90*/  HMMA.16816.F32.BF16 R12, R72.reuse, R76, R12 ;  /* 0x0000004c480c723c */ /* 0x040ff0000004180c */
[C---:B------:R-:W-:Y:S01]  /*2ea0*/  HMMA.16816.F32.BF16 R8, R72.reuse, R78, R8 ;  /* 0x0000004e4808723c */ /* 0x040fe20000041808 */
[----:B------:R-:W4:Y:S07]  /*2eb0*/  LDSM.16.M88.4 R76, [R232+0x4800] ;  /* 0x00480000e84c783b */ /* 0x000f2e0000000200 */
[C---:B------:R-:W-:Y:S08]  /*2ec0*/  HMMA.16816.F32.BF16 R200, R72.reuse, R80, R200 ;  /* 0x0000005048c8723c */ /* 0x040ff000000418c8 */
[----:B------:R-:W-:Y:S01]  /*2ed0*/  HMMA.16816.F32.BF16 R24, R72, R82, R24 ;  /* 0x000000524818723c */ /* 0x000fe20000041818 */
[----:B------:R-:W-:Y:S04]  /*2ee0*/  LDSM.16.M88.4 R72, [R247+0x12100] ;  /* 0x01210000f748783b */ /* 0x000fe80000000200 */
[----:B------:R-:W-:Y:S03]  /*2ef0*/  LDSM.16.M88.4 R80, [R247+0x13100] ;  /* 0x01310000f750783b */ /* 0x000fe60000000200 */
[C---:B-1----:R-:W-:Y:S08]  /*2f00*/  HMMA.16816.F32.BF16 R44, R64.reuse, R56, R44 ;  /* 0x00000038402c723c */ /* 0x042ff0000004182c */
[C---:B------:R-:W-:Y:S01]  /*2f10*/  HMMA.16816.F32.BF16 R36, R64.reuse, R58, R36 ;  /* 0x0000003a4024723c */ /* 0x040fe20000041824 */
[----:B------:R-:W1:Y:S07]  /*2f20*/  LDSM.16.M88.4 R56, [R248+0x20100] ;  /* 0x02010000f838783b */ /* 0x000e6e0000000200 */
[C---:B--2---:R-:W-:Y:S08]  /*2f30*/  HMMA.16816.F32.BF16 R40, R64.reuse, R60, R40 ;  /* 0x0000003c4028723c */ /* 0x044ff00000041828 */
[C---:B------:R-:W-:Y:S01]  /*2f40*/  HMMA.16816.F32.BF16 R208, R64.reuse, R62, R208 ;  /* 0x0000003e40d0723c */ /* 0x040fe200000418d0 */
[----:B------:R-:W2:Y:S07]  /*2f50*/  LDSM.16.M88.4 R60, [R247+0x12900] ;  /* 0x01290000f73c783b */ /* 0x000eae0000000200 */
[C---:B---3--:R-:W-:Y:S08]  /*2f60*/  HMMA.16816.F32.BF16 R20, R64.reuse, R68, R20 ;  /* 0x000000444014723c */ /* 0x048ff00000041814 */
[C---:B------:R-:W-:Y:S01]  /*2f70*/  HMMA.16816.F32.BF16 R16, R64.reuse, R70, R16 ;  /* 0x000000464010723c */ /* 0x040fe20000041810 */
[----:B------:R-:W3:Y:S07]  /*2f80*/  LDSM.16.M88.4 R68, [R247+0x13900] ;  /* 0x01390000f744783b */ /* 0x000eee0000000200 */
[C---:B----4-:R-:W-:Y:S08]  /*2f90*/  HMMA.16816.F32.BF16 R200, R64.reuse, R76, R200 ;  /* 0x0000004c40c8723c */ /* 0x050ff000000418c8 */
[C---:B------:R-:W-:Y:S01]  /*2fa0*/  HMMA.16816.F32.BF16 R24, R64.reuse, R78, R24 ;  /* 0x0000004e4018723c */ /* 0x040fe20000041818 */
[----:B------:R-:W-:Y:S07]  /*2fb0*/  LDSM.16.M88.4 R76, [R247+0x14100] ;  /* 0x01410000f74c783b */ /* 0x000fee0000000200 */
[C---:B------:R-:W-:Y:S08]  /*2fc0*/  HMMA.16816.F32.BF16 R12, R64.reuse, R84, R12 ;  /* 0x00000054400c723c */ /* 0x040ff0000004180c */
[----:B------:R-:W-:Y:S01]  /*2fd0*/  HMMA.16816.F32.BF16 R8, R64, R86, R8 ;  /* 0x000000564008723c */ /* 0x000fe20000041808 */
[----:B------:R-:W4:Y:S04]  /*2fe0*/  LDSM.16.M88.4 R64, [R247+0x14900] ;  /* 0x01490000f740783b */ /* 0x000f280000000200 */
[----:B------:R-:W-:Y:S03]  /*2ff0*/  LDSM.16.M88.4 R84, [R242+0x12100] ;  /* 0x01210000f254783b */ /* 0x000fe60000000200 */
[C---:B-1----:R-:W-:Y:S08]  /*3000*/  HMMA.16816.F32.BF16 R52, R56.reuse, R72, R52 ;  /* 0x000000483834723c */ /* 0x042ff00000041834 */
[C---:B------:R-:W-:Y:S01]  /*3010*/  HMMA.16816.F32.BF16 R48, R56.reuse, R74, R48 ;  /* 0x0000004a3830723c */ /* 0x040fe20000041830 */
[----:B------:R-:W-:Y:S07]  /*3020*/  LDSM.16.M88.4 R72, [R246+0x6000] ;  /* 0x00600000f648783b */ /* 0x000fee0000000200 */
[C---:B--2---:R-:W-:Y:S08]  /*3030*/  HMMA.16816.F32.BF16 R44, R56.reuse, R60, R44 ;  /* 0x0000003c382c723c */ /* 0x044ff0000004182c */
[C---:B------:R-:W-:Y:S01]  /*3040*/  HMMA.16816.F32.BF16 R36, R56.reuse, R62, R36 ;  /* 0x0000003e3824723c */ /* 0x040fe20000041824 */
[----:B------:R-:W1:Y:S07]  /*3050*/  LDSM.16.M88.4 R60, [R244+0x20100] ;  /* 0x02010000f43c783b */ /* 0x000e6e0000000200 */
[C---:B---3--:R-:W-:Y:S08]  /*3060*/  HMMA.16816.F32.BF16 R200, R56.reuse, R68, R200 ;  /* 0x0000004438c8723c */ /* 0x048ff000000418c8 */
[C---:B------:R-:W-:Y:S01]  /*3070*/  HMMA.16816.F32.BF16 R24, R56.reuse, R70, R24 ;  /* 0x000000463818723c */ /* 0x040fe20000041818 */
[----:B------:R-:W2:Y:S07]  /*3080*/  LDSM.16.M88.4 R68, [R246+0x6800] ;  /* 0x00680000f644783b */ /* 0x000eae0000000200 */
[C---:B------:R-:W-:Y:S08]  /*3090*/  HMMA.16816.F32.BF16 R40, R56.reuse, R80, R40 ;  /* 0x000000503828723c */ /* 0x040ff00000041828 */
[C---:B------:R-:W-:Y:S01]  /*30a0*/  HMMA.16816.F32.BF16 R208, R56.reuse, R82, R208 ;  /* 0x0000005238d0723c */ /* 0x040fe200000418d0 */
[----:B------:R-:W-:Y:S07]  /*30b0*/  LDSM.16.M88.4 R80, [R242+0x12900] ;  /* 0x01290000f250783b */ /* 0x000fee0000000200 */
[C---:B----4-:R-:W-:Y:S08]  /*30c0*/  HMMA.16816.F32.BF16 R12, R56.reuse, R64, R12 ;  /* 0x00000040380c723c */ /* 0x050ff0000004180c */
[C---:B------:R-:W-:Y:S01]  /*30d0*/  HMMA.16816.F32.BF16 R8, R56.reuse, R66, R8 ;  /* 0x000000423808723c */ /* 0x040fe20000041808 */
[----:B------:R-:W3:Y:S07]  /*30e0*/  LDSM.16.M88.4 R64, [R246+0x8800] ;  /* 0x00880000f640783b */ /* 0x000eee0000000200 */
[C---:B------:R-:W-:Y:S08]  /*30f0*/  HMMA.16816.F32.BF16 R20, R56.reuse, R76, R20 ;  /* 0x0000004c3814723c */ /* 0x040ff00000041814 */
[----:B------:R-:W-:Y:S01]  /*3100*/  HMMA.16816.F32.BF16 R16, R56, R78, R16 ;  /* 0x0000004e3810723c */ /* 0x000fe20000041810 */
[----:B------:R-:W4:Y:S04]  /*3110*/  LDSM.16.M88.4 R56, [R243+0x20100] ;  /* 0x02010000f338783b */ /* 0x000f280000000200 */
[----:B------:R-:W5:Y:S03]  /*3120*/  LDSM.16.M88.4 R76, [R242+0x13100] ;  /* 0x01310000f24c783b */ /* 0x000f660000000200 */
        /* <DEDUP_REMOVED lines=15> */
[C---:B---3--:R-:W-:Y:S08]  /*3220*/  HMMA.16816.F32.BF16 R12, R60.reuse, R64, R12 ;  /* 0x000000403c0c723c */ /* 0x048ff0000004180c */
[----:B------:R-:W-:Y:S01]  /*3230*/  HMMA.16816.F32.BF16 R8, R60, R66, R8 ;  /* 0x000000423c08723c */ /* 0x000fe20000041808 */
[----:B------:R-:W-:Y:S04]  /*3240*/  LDSM.16.M88.4 R60, [R241+0x20100] ;  /* 0x02010000f13c783b */ /* 0x000fe80000000200 */
[----:B------:R-:W3:Y:S03]  /*3250*/  LDSM.16.M88.4 R64, [R232+0x6000] ;  /* 0x00600000e840783b */ /* 0x000ee60000000200 */
[C---:B----4-:R-:W-:Y:S08]  /*3260*/  HMMA.16816.F32.BF16 R52, R56.reuse, R84, R52 ;  /* 0x000000543834723c */ /* 0x050ff00000041834 */
[C---:B------:R-:W-:Y:S01]  /*3270*/  HMMA.16816.F32.BF16 R48, R56.reuse, R86, R48 ;  /* 0x000000563830723c */ /* 0x040fe20000041830 */
[----:B------:R-:W4:Y:S07]  /*3280*/  LDSM.16.M88.4 R84, [R232+0x7000] ;  /* 0x00700000e854783b */ /* 0x000f2e0000000200 */
[C---:B------:R-:W-:Y:S08]  /*3290*/  HMMA.16816.F32.BF16 R44, R56.reuse, R80, R44 ;  /* 0x00000050382c723c */ /* 0x040ff0000004182c */
[C---:B------:R-:W-:Y:S01]  /*32a0*/  HMMA.16816.F32.BF16 R36, R56.reuse, R82, R36 ;  /* 0x000000523824723c */ /* 0x040fe20000041824 */
[----:B------:R-:W3:Y:S07]  /*32b0*/  LDSM.16.M88.4 R80, [R232+0x7800] ;  /* 0x00780000e850783b */ /* 0x000eee0000000200 */
[C---:B-----5:R-:W-:Y:S08]  /*32c0*/  HMMA.16816.F32.BF16 R40, R56.reuse, R76, R40 ;  /* 0x0000004c3828723c */ /* 0x060ff00000041828 */
[C---:B------:R-:W-:Y:S01]  /*32d0*/  HMMA.16816.F32.BF16 R208, R56.reuse, R78, R208 ;  /* 0x0000004e38d0723c */ /* 0x040fe200000418d0 */
[----:B------:R-:W5:Y:S07]  /*32e0*/  LDSM.16.M88.4 R76, [R232+0x8000] ;  /* 0x00800000e84c783b */ /* 0x000f6e0000000200 */
[C---:B-1----:R-:W-:Y:S08]  /*32f0*/  HMMA.16816.F32.BF16 R200, R56.reuse, R72, R200 ;  /* 0x0000004838c8723c */ /* 0x042ff000000418c8 */
[C---:B------:R-:W-:Y:S01]  /*3300*/  HMMA.16816.F32.BF16 R24, R56.reuse, R74, R24 ;  /* 0x0000004a3818723c */ /* 0x040fe20000041818 */
[----:B------:R-:W1:Y:S07]  /*3310*/  LDSM.16.M88.4 R72, [R232+0x8800] ;  /* 0x00880000e848783b */ /* 0x000e6e0000000200 */
[C---:B--2---:R-:W-:Y:S08]  /*3320*/  HMMA.16816.F32.BF16 R20, R56.reuse, R68, R20 ;  /* 0x000000443814723c */ /* 0x044ff00000041814 */
[C---:B------:R-:W-:Y:S01]  /*3330*/  HMMA.16816.F32.BF16 R16, R56.reuse, R70, R16 ;  /* 0x000000463810723c */ /* 0x040fe20000041810 */
[----:B------:R-:W-:Y:S07]  /*3340*/  LDSM.16.M88.4 R68, [R247+0x15100] ;  /* 0x01510000f744783b */ /* 0x000fee0000000200 */
[C---:B------:R-:W-:Y:S08]  /*3350*/  HMMA.16816.F32.BF16 R12, R56.reuse, R96, R12 ;  /* 0x00000060380c723c */ /* 0x040ff0000004180c */
[----:B------:R-:W-:Y:S01]  /*3360*/  HMMA.16816.F32.BF16 R8, R56, R98, R8 ;  /* 0x000000623808723c */ /* 0x000fe20000041808 */
[----:B------:R-:W2:Y:S04]  /*3370*/  LDSM.16.M88.4 R56, [R247+0x15900] ;  /* 0x01590000f738783b */ /* 0x000ea80000000200 */
[----:B------:R-:W-:Y:S03]  /*3380*/  LDSM.16.M88.4 R96, [R247+0x17900] ;  /* 0x01790000f760783b */ /* 0x000fe60000000200 */
[C---:B---3--:R-:W-:Y:S08]  /*3390*/  HMMA.16816.F32.BF16 R52, R60.reuse, R64, R52 ;  /* 0x000000403c34723c */ /* 0x048ff00000041834 */
[C---:B------:R-:W-:Y:S01]  /*33a0*/  HMMA.16816.F32.BF16 R48, R60.reuse, R66, R48 ;  /* 0x000000423c30723c */ /* 0x040fe20000041830 */
[----:B------:R-:W3:Y:S07]  /*33b0*/  LDSM.16.M88.4 R64, [R247+0x16100] ;  /* 0x01610000f740783b */ /* 0x000eee0000000200 */
[C---:B------:R-:W-:Y:S08]  /*33c0*/  HMMA.16816.F32.BF16 R44, R60.reuse, R88, R44 ;  /* 0x000000583c2c723c */ /* 0x040ff0000004182c */
[C---:B------:R-:W-:Y:S01]  /*33d0*/  HMMA.16816.F32.BF16 R36, R60.reuse, R90, R36 ;  /* 0x0000005a3c24723c */ /* 0x040fe20000041824 */
[----:B------:R-:W-:Y:S07]  /*33e0*/  LDSM.16.M88.4 R88, [R246+0x9000] ;  /* 0x00900000f658783b */ /* 0x000fee0000000200 */
[C---:B----4-:R-:W-:Y:S08]  /*33f0*/  HMMA.16816.F32.BF16 R40, R60.reuse, R84, R40 ;  /* 0x000000543c28723c */ /* 0x050ff00000041828 */
[C---:B------:R-:W-:Y:S01]  /*3400*/  HMMA.16816.F32.BF16 R208, R60.reuse, R86, R208 ;  /* 0x000000563cd0723c */ /* 0x040fe200000418d0 */
[----:B------:R-:W-:Y:S07]  /*3410*/  LDSM.16.M88.4 R84, [R243+0x24100] ;  /* 0x02410000f354783b */ /* 0x000fee0000000200 */
[C---:B------:R-:W-:Y:S08]  /*3420*/  HMMA.16816.F32.BF16 R200, R60.reuse, R80, R200 ;  /* 0x000000503cc8723c */ /* 0x040ff000000418c8 */
[C---:B------:R-:W-:Y:S01]  /*3430*/  HMMA.16816.F32.BF16 R24, R60.reuse, R82, R24 ;  /* 0x000000523c18723c */ /* 0x040fe20000041818 */
[----:B------:R-:W-:Y:S07]  /*3440*/  LDSM.16.M88.4 R80, [R246+0x9800] ;  /* 0x00980000f650783b */ /* 0x000fee0000000200 */
[C---:B-----5:R-:W-:Y:S08]  /*3450*/  HMMA.16816.F32.BF16 R20, R60.reuse, R76, R20 ;  /* 0x0000004c3c14723c */ /* 0x060ff00000041814 */
[C---:B------:R-:W-:Y:S01]  /*3460*/  HMMA.16816.F32.BF16 R16, R60.reuse, R78, R16 ;  /* 0x0000004e3c10723c */ /* 0x040fe20000041810 */
[----:B------:R-:W-:Y:S07]  /*3470*/  LDSM.16.M88.4 R76, [R246+0xa000] ;  /* 0x00a00000f64c783b */ /* 0x000fee0000000200 */
[C---:B-1----:R-:W-:Y:S08]  /*3480*/  HMMA.16816.F32.BF16 R12, R60.reuse, R72, R12 ;  /* 0x000000483c0c723c */ /* 0x042ff0000004180c */
        /* <DEDUP_REMOVED lines=8> */
[----:B------:R-:W4:Y:S07]  /*3510*/  LDSM.16.M88.4 R68, [R246+0xb000] ;  /* 0x00b00000f644783b */ /* 0x000f2e0000000200 */
[C---:B---3--:R-:W-:Y:S08]  /*3520*/  HMMA.16816.F32.BF16 R40, R92.reuse, R64, R40 ;  /* 0x000000405c28723c */ /* 0x048ff00000041828 */
[C---:B------:R-:W-:Y:S01]  /*3530*/  HMMA.16816.F32.BF16 R208, R92.reuse, R66, R208 ;  /* 0x000000425cd0723c */ /* 0x040fe200000418d0 */
[----:B------:R-:W3:Y:S07]  /*3540*/  LDSM.16.M88.4 R64, [R246+0xb800] ;  /* 0x00b80000f640783b */ /* 0x000eee0000000200 */
[C---:B-1----:R-:W-:Y:S08]  /*3550*/  HMMA.16816.F32.BF16 R200, R92.reuse, R60, R200 ;  /* 0x0000003c5cc8723c */ /* 0x042ff000000418c8 */
[C---:B------:R-:W-:Y:S01]  /*3560*/  HMMA.16816.F32.BF16 R24, R92.reuse, R62, R24 ;  /* 0x0000003e5c18723c */ /* 0x040fe20000041818 */
[----:B------:R-:W1:Y:S07]  /*3570*/  LDSM.16.M88.4 R60, [R242+0x15100] ;  /* 0x01510000f23c783b */ /* 0x000e6e0000000200 */
[C---:B------:R-:W-:Y:S08]  /*3580*/  HMMA.16816.F32.BF16 R20, R92.reuse, R100, R20 ;  /* 0x000000645c14723c */ /* 0x040ff00000041814 */
[C---:B------:R-:W-:Y:S01]  /*3590*/  HMMA.16816.F32.BF16 R16, R92.reuse, R102, R16 ;  /* 0x000000665c10723c */ /* 0x040fe20000041810 */
[----:B------:R-:W5:Y:S07]  /*35a0*/  LDSM.16.M88.4 R100, [R242+0x16100] ;  /* 0x01610000f264783b */ /* 0x000f6e0000000200 */
[C---:B------:R-:W-:Y:S08]  /*35b0*/  HMMA.16816.F32.BF16 R12, R92.reuse, R96, R12 ;  /* 0x000000605c0c723c */ /* 0x040ff0000004180c */
[----:B------:R-:W-:Y:S01]  /*35c0*/  HMMA.16816.F32.BF16 R8, R92, R98, R8 ;  /* 0x000000625c08723c */ /* 0x000fe20000041808 */
[----:B------:R-:W1:Y:S04]  /*35d0*/  LDSM.16.M88.4 R96, [R242+0x16900] ;  /* 0x01690000f260783b */ /* 0x000e680000000200 */
[----:B------:R-:W1:Y:S03]  /*35e0*/  LDSM.16.M88.4 R92, [R242+0x17100] ;  /* 0x01710000f25c783b */ /* 0x000e660000000200 */
[C---:B--2---:R-:W-:Y:S08]  /*35f0*/  HMMA.16816.F32.BF16 R52, R56.reuse, R88, R52 ;  /* 0x000000583834723c */ /* 0x044ff00000041834 */
[C---:B------:R-:W-:Y:S01]  /*3600*/  HMMA.16816.F32.BF16 R48, R56.reuse, R90, R48 ;  /* 0x0000005a3830723c */ /* 0x040fe20000041830 */
[----:B------:R-:W2:Y:S07]  /*3610*/  LDSM.16.M88.4 R88, [R242+0x17900] ;  /* 0x01790000f258783b */ /* 0x000eae0000000200 */
        /* <DEDUP_REMOVED lines=10> */
[C---:B------:R-:W-:Y:S01]  /*36c0*/  HMMA.16816.F32.BF16 R16, R56.reuse, R70, R16 ;  /* 0x000000463810723c */ /* 0x040fe20000041810 */
[----:B------:R-:W-:Y:S07]  /*36d0*/  LDSM.16.M88.4 R68, [R232+0xa800] ;  /* 0x00a80000e844783b */ /* 0x000fee0000000200 */
[C---:B---3--:R-:W-:Y:S08]  /*36e0*/  HMMA.16816.F32.BF16 R12, R56.reuse, R64, R12 ;  /* 0x00000040380c723c */ /* 0x048ff0000004180c */
[----:B------:R-:W-:Y:S01]  /*36f0*/  HMMA.16816.F32.BF16 R8, R56, R66, R8 ;  /* 0x000000423808723c */ /* 0x000fe20000041808 */
[----:B------:R-:W3:Y:S04]  /*3700*/  LDSM.16.M88.4 R56, [R241+0x24100] ;  /* 0x02410000f138783b */ /* 0x000ee80000000200 */
[----:B------:R-:W4:Y:S03]  /*3710*/  LDSM.16.M88.4 R64, [R232+0xb000] ;  /* 0x00b00000e840783b */ /* 0x000f260000000200 */
[C---:B-1----:R-:W-:Y:S08]  /*3720*/  HMMA.16816.F32.BF16 R52, R84.reuse, R60, R52 ;  /* 0x0000003c5434723c */ /* 0x042ff00000041834 */
[----:B------:R-:W-:Y:S01]  /*3730*/  HMMA.16816.F32.BF16 R48, R84, R62, R48 ;  /* 0x0000003e5430723c */ /* 0x000fe20000041830 */
[----:B------:R-:W1:Y:S01]  /*3740*/  LDSM.16.M88.4 R60, [R232+0xb800] ;  /* 0x00b80000e83c783b */ /* 0x000e620000000200 */
[----:B------:R-:W-:-:S06]  /*3750*/  DEPBAR.LE SB0, 0x0 ;  /* 0x000080000000791a */ /* 0x000fcc0000000000 */
[C---:B------:R-:W-:Y:S08]  /*3760*/  HMMA.16816.F32.BF16 R44, R84.reuse, R104, R44 ;  /* 0x00000068542c723c */ /* 0x040ff0000004182c */
[C---:B------:R-:W-:Y:S08]  /*3770*/  HMMA.16816.F32.BF16 R36, R84.reuse, R106, R36 ;  /* 0x0000006a5424723c */ /* 0x040ff00000041824 */
[C---:B-----5:R-:W-:Y:S08]  /*3780*/  HMMA.16816.F32.BF16 R40, R84.reuse, R100, R40 ;  /* 0x000000645428723c */ /* 0x060ff00000041828 */
[C---:B------:R-:W-:Y:S08]  /*3790*/  HMMA.16816.F32.BF16 R208, R84.reuse, R102, R208 ;  /* 0x0000006654d0723c */ /* 0x040ff000000418d0 */
[C---:B------:R-:W-:Y:S08]  /*37a0*/  HMMA.16816.F32.BF16 R200, R84.reuse, R96, R200 ;  /* 0x0000006054c8723c */ /* 0x040ff000000418c8 */
[C---:B------:R-:W-:Y:S08]  /*37b0*/  HMMA.16816.F32.BF16 R24, R84.reuse, R98, R24 ;  /* 0x000000625418723c */ /* 0x040ff00000041818 */
[C---:B------:R-:W-:Y:S08]  /*37c0*/  HMMA.16816.F32.BF16 R20, R84.reuse, R92, R20 ;  /* 0x0000005c5414723c */ /* 0x040ff00000041814 */
[C---:B------:R-:W-:Y:S08]  /*37d0*/  HMMA.16816.F32.BF16 R16, R84.reuse, R94, R16 ;  /* 0x0000005e5410723c */ /* 0x040ff00000041810 */
[C---:B--2---:R-:W-:Y:S08]  /*37e0*/  HMMA.16816.F32.BF16 R12, R84.reuse, R88, R12 ;  /* 0x00000058540c723c */ /* 0x044ff0000004180c */
[----:B------:R-:W-:Y:S08]  /*37f0*/  HMMA.16816.F32.BF16 R8, R84, R90, R8 ;  /* 0x0000005a5408723c */ /* 0x000ff00000041808 */
[C---:B---3--:R-:W-:Y:S08]  /*3800*/  HMMA.16816.F32.BF16 R52, R56.reuse, R80, R52 ;  /* 0x000000503834723c */ /* 0x048ff00000041834 */
[C---:B------:R-:W-:Y:S08]  /*3810*/  HMMA.16816.F32.BF16 R48, R56.reuse, R82, R48 ;  /* 0x000000523830723c */ /* 0x040ff00000041830 */
[C---:B------:R-:W-:Y:S08]  /*3820*/  HMMA.16816.F32.BF16 R44, R56.reuse, R76, R44 ;  /* 0x0000004c382c723c */ /* 0x040ff0000004182c */
[C---:B------:R-:W-:Y:S08]  /*3830*/  HMMA.16816.F32.BF16 R36, R56.reuse, R78, R36 ;  /* 0x0000004e3824723c */ /* 0x040ff00000041824 */
[C---:B------:R-:W-:Y:S08]  /*3840*/  HMMA.16816.F32.BF16 R40, R56.reuse, R72, R40 ;  /* 0x000000483828723c */ /* 0x040ff00000041828 */
[C---:B------:R-:W-:Y:S08]  /*3850*/  HMMA.16816.F32.BF16 R208, R56.reuse, R74, R208 ;  /* 0x0000004a38d0723c */ /* 0x040ff000000418d0 */
[C---:B------:R-:W-:Y:S08]  /*3860*/  HMMA.16816.F32.BF16 R200, R56.reuse, R68, R200 ;  /* 0x0000004438c8723c */ /* 0x040ff000000418c8 */
[C---:B------:R-:W-:Y:S08]  /*3870*/  HMMA.16816.F32.BF16 R24, R56.reuse, R70, R24 ;  /* 0x000000463818723c */ /* 0x040ff00000041818 */
[C---:B----4-:R-:W-:Y:S08]  /*3880*/  HMMA.16816.F32.BF16 R20, R56.reuse, R64, R20 ;  /* 0x000000403814723c */ /* 0x050ff00000041814 */
[C---:B------:R-:W-:Y:S08]  /*3890*/  HMMA.16816.F32.BF16 R16, R56.reuse, R66, R16 ;  /* 0x000000423810723c */ /* 0x040ff00000041810 */
[C---:B-1----:R-:W-:Y:S08]  /*38a0*/  HMMA.16816.F32.BF16 R12, R56.reuse, R60, R12 ;  /* 0x0000003c380c723c */ /* 0x042ff0000004180c */
[----:B------:R-:W-:Y:S01]  /*38b0*/  HMMA.16816.F32.BF16 R8, R56, R62, R8 ;  /* 0x0000003e3808723c */ /* 0x000fe20000041808 */
[----:B------:R-:W-:Y:S06]  /*38c0*/  BAR.SYNC.DEFER_BLOCKING 0x0 ;  /* 0x0000000000007b1d */ /* 0x000fec0000010000 */
[----:B------:R-:W-:Y:S05]  /*38d0*/  @!P0 BRA `(.L_x_1542) ;  /* 0x000005e000008947 */ /* 0x000fea0003800000 */
[----:B------:R-:W-:Y:S01]  /*38e0*/  IMAD.U32 R0, RZ, RZ, UR6 ;  /* 0x00000006ff007e24 */ /* 0x000fe2000f8e00ff */
[----:B------:R-:W-:Y:S01]  /*38f0*/  ISETP.NE.AND P6, PT, R250, 0x1, PT ;  /* 0x00000001fa00780c */ /* 0x000fe20003fc5270 */
[----:B------:R-:W-:-:S03]  /*3900*/  IMAD.MOV.U32 R251, RZ, RZ, RZ ;  /* 0x000000fffffb7224 */ /* 0x000fc600078e00ff */
[----:B------:R-:W-:-:S04]  /*3910*/  IADD3 R0, R108, UR9, R0 ;  /* 0x000000096c007c10 */ /* 0x000fc8000fffe000 */
[----:B------:R-:W-:-:S05]  /*3920*/  IADD3 R252, R0, -0x60, RZ ;  /* 0xffffffa000fc7810 */ /* 0x000fca0007ffe0ff */
        /* <DEDUP_REMOVED lines=15> */
[----:B------:R-:W-:Y:S02]  /*3a20*/  IADD3 R74, -R59, 0x10, RZ ;  /* 0x000000103b4a7810 */ /* 0x000fe40007ffe1ff */
[----:B------:R-:W-:-:S02]  /*3a30*/  SHF.R.S32.HI R0, RZ, 0x1f, R252 ;  /* 0x0000001fff007819 */ /* 0x000fc400000114fc */
[----:B------:R-:W-:Y:S02]  /*3a40*/  LOP3.LUT R76, R76, 0xf, RZ, 0xc0, !PT ;  /* 0x0000000f4c4c7812 */ /* 0x000fe400078ec0ff */
[----:B------:R-:W-:Y:S01]  /*3a50*/  SHF.L.U64.HI R64, R33, 0x1, R35 ;  /* 0x0000000121407819 */ /* 0x000fe20000010223 */
[----:B------:R-:W-:Y:S01]  /*3a60*/  IMAD R0, R0, c[0x0][0x1e0], RZ ;  /* 0x0000780000007a24 */ /* 0x000fe200078e02ff */
[----:B------:R-:W-:Y:S02]  /*3a70*/  LOP3.LUT R74, R74, 0xf, RZ, 0xc0, !PT ;  /* 0x0000000f4a4a7812 */ /* 0x000fe400078ec0ff */
[----:B------:R-:W-:Y:S01]  /*3a80*/  SEL R69, RZ, 0x10, P1 ;  /* 0x00000010ff457807 */ /* 0x000fe20000800000 */
[----:B------:R-:W-:Y:S01]  /*3a90*/  IMAD R0, R252, c[0x0][0x1e4], R0 ;  /* 0x00007900fc007a24 */ /* 0x000fe200078e0200 */
[----:B------:R-:W-:Y:S02]  /*3aa0*/  SHF.L.U64.HI R61, R31, 0x1, R34 ;  /* 0x000000011f3d7819 */ /* 0x000fe40000010222 */
[----:B------:R-:W-:-:S02]  /*3ab0*/  IADD3 R70, -R69, 0x10, RZ ;  /* 0x0000001045467810 */ /* 0x000fc40007ffe1ff */
[----:B------:R-:W-:Y:S01]  /*3ac0*/  SHF.L.U64.HI R58, R29, 0x1, R32 ;  /* 0x000000011d3a7819 */ /* 0x000fe20000010220 */
[----:B-1----:R-:W-:Y:S01]  /*3ad0*/  IMAD.WIDE.U32 R56, R252, c[0x0][0x1e0], RZ ;  /* 0x00007800fc387a25 */ /* 0x002fe200078e00ff */
[----:B------:R-:W-:Y:S02]  /*3ae0*/  LOP3.LUT R70, R70, 0xf, RZ, 0xc0, !PT ;  /* 0x0000000f46467812 */ /* 0x000fe400078ec0ff */
[----:B------:R-:W-:Y:S01]  /*3af0*/  SHF.L.U64.HI R7, R28, 0x1, R30 ;  /* 0x000000011c077819 */ /* 0x000fe2000001021e */
[----:B------:R-:W-:Y:S01]  /*3b00*/  IMAD.IADD R57, R57, 0x1, R0 ;  /* 0x0000000139397824 */ /* 0x000fe200078e0200 */
[----:B--2---:R-:W-:-:S03]  /*3b10*/  SHF.R.S32.HI R0, RZ, 0x1f, R251 ;  /* 0x0000001fff007819 */ /* 0x004fc600000114fb */
[----:B------:R-:W-:-:S04]  /*3b20*/  IMAD.WIDE.U32 R56, R251, c[0x0][0x1f0], R56 ;  /* 0x00007c00fb387a25 */ /* 0x000fc800078e0038 */
[----:B------:R-:W-:Y:S01]  /*3b30*/  IMAD R0, R0, c[0x0][0x1f0], RZ ;  /* 0x00007c0000007a24 */ /* 0x000fe200078e02ff */
[----:B------:R-:W-:Y:S02]  /*3b40*/  IADD3 R65, P0, R56, UR20, RZ ;  /* 0x0000001438417c10 */ /* 0x000fe4000ff1e0ff */
[----:B------:R-:W-:Y:S01]  /*3b50*/  SEL R56, RZ, 0x10, P2 ;  /* 0x00000010ff387807 */ /* 0x000fe20001000000 */
[----:B------:R-:W-:-:S03]  /*3b60*/  IMAD R0, R251, c[0x0][0x1f4], R0 ;  /* 0x00007d00fb007a24 */ /* 0x000fc600078e0200 */
[----:B------:R-:W-:Y:S02]  /*3b70*/  IADD3 R72, -R56, 0x10, RZ ;  /* 0x0000001038487810 */ /* 0x000fe40007ffe1ff */
[----:B------:R-:W-:Y:S01]  /*3b80*/  IADD3.X R0, R57, UR18, R0, P0, !PT ;  /* 0x0000001239007c10 */ /* 0x000fe200087fe400 */
[----:B------:R-:W-:Y:S01]  /*3b90*/  IMAD.SHL.U32 R57, R29, 0x2, RZ ;  /* 0x000000021d397824 */ /* 0x000fe200078e00ff */
[C---:B------:R-:W-:Y:S02]  /*3ba0*/  LEA R66, P0, R65.reuse, c[0x0][0x1c8], 0x1 ;  /* 0x0000720041427a11 */ /* 0x040fe400078008ff */
[----:B------:R-:W-:Y:S02]  /*3bb0*/  LOP3.LUT R72, R72, 0xf, RZ, 0xc0, !PT ;  /* 0x0000000f48487812 */ /* 0x000fe400078ec0ff */
[----:B------:R-:W-:Y:S01]  /*3bc0*/  LEA.HI.X R65, R65, c[0x0][0x1cc], R0, 0x1, P0 ;  /* 0x0000730041417a11 */ /* 0x000fe200000f0c00 */
[----:B------:R-:W1:Y:S01]  /*3bd0*/  SHFL.IDX PT, R71, R66, 0x2, 0x181f ;  /* 0x00581f0042477f89 */ /* 0x000e6200000e0000 */
[----:B------:R-:W-:-:S03]  /*3be0*/  IMAD.SHL.U32 R0, R28, 0x2, RZ ;  /* 0x000000021c007824 */ /* 0x000fc600078e00ff */
[----:B------:R-:W2:Y:S04]  /*3bf0*/  SHFL.IDX PT, R67, R65, 0x2, 0x181f ;  /* 0x00581f0041437f89 */ /* 0x000ea800000e0000 */
[----:B------:R-:W-:Y:S04]  /*3c00*/  SHFL.IDX PT, R68, R65, RZ, 0x181f ;  /* 0x00181fff41447589 */ /* 0x000fe800000e0000 */
[----:B------:R-:W-:Y:S01]  /*3c10*/  SHFL.IDX PT, R65, R65, 0x1, 0x181f ;  /* 0x00381f0041417f89 */ /* 0x000fe200000e0000 */
[----:B-1----:R-:W-:-:S04]  /*3c20*/  IADD3 R76, P6, P0, R76, R71, R63 ;  /* 0x000000474c4c7210 */ /* 0x002fc800078de03f */
[----:B--2---:R-:W-:Y:S02]  /*3c30*/  IADD3.X R77, RZ, R67, R64, P6, P0 ;  /* 0x00000043ff4d7210 */ /* 0x004fe400037e0440 */
[----:B------:R-:W-:-:S04]  /*3c40*/  IADD3 R74, P6, P0, R74, R71, R60 ;  /* 0x000000474a4a7210 */ /* 0x000fc800078de03c */
[----:B------:R-:W-:Y:S02]  /*3c50*/  IADD3.X R75, RZ, R67, R61, P6, P0 ;  /* 0x00000043ff4b7210 */ /* 0x000fe400037e043d */
[----:B------:R-:W-:-:S04]  /*3c60*/  IADD3 R72, P6, P0, R72, R71, R57 ;  /* 0x0000004748487210 */ /* 0x000fc800078de039 */
[----:B------:R-:W-:Y:S02]  /*3c70*/  IADD3.X R73, RZ, R67, R58, P6, P0 ;  /* 0x00000043ff497210 */ /* 0x000fe400037e043a */
[----:B------:R-:W-:-:S04]  /*3c80*/  IADD3 R70, P6, P0, R70, R71, R0 ;  /* 0x0000004746467210 */ /* 0x000fc800078de000 */
[----:B------:R-:W-:Y:S02]  /*3c90*/  IADD3.X R71, RZ, R67, R7, P6, P0 ;  /* 0x00000043ff477210 */ /* 0x000fe400037e0407 */
[----:B------:R-:W1:Y:S04]  /*3ca0*/  SHFL.IDX PT, R67, R66, RZ, 0x181f ;  /* 0x00181fff42437589 */ /* 0x000e6800000e0000 */
[----:B------:R-:W2:Y:S01]  /*3cb0*/  SHFL.IDX PT, R66, R66, 0x1, 0x181f ;  /* 0x00381f0042427f89 */ /* 0x000ea200000e0000 */
[----:B-1----:R-:W-:-:S05]  /*3cc0*/  IADD3 R82, P0, R67, R63, RZ ;  /* 0x0000003f43527210 */ /* 0x002fca0007f1e0ff */
[----:B------:R-:W-:Y:S01]  /*3cd0*/  IMAD.X R83, R68, 0x1, R64, P0 ;  /* 0x0000000144537824 */ /* 0x000fe200000e0640 */
        /* <DEDUP_REMOVED lines=9> */
[----:B--2---:R-:W-:-:S04]  /*3d70*/  IADD3 R86, P0, R66, R63, RZ ;  /* 0x0000003f42567210 */ /* 0x004fc80007f1e0ff */
        /* <DEDUP_REMOVED lines=20> */
.L_x_1542:
[----:B------:R-:W-:Y:S01]  /*3ec0*/  LOP3.LUT R6, R6, 0xffffffe0, RZ, 0xc0, !PT ;  /* 0xffffffe006067812 */ /* 0x000fe200078ec0ff */
[----:B------:R-:W-:Y:S01]  /*3ed0*/  IMAD.SHL.U32 R245, R5, 0x2, RZ ;  /* 0x0000000205f57824 */ /* 0x000fe200078e00ff */
[----:B------:R-:W-:Y:S01]  /*3ee0*/  UIADD3 UR6, UR7, -0x2, URZ ;  /* 0xfffffffe07067890 */ /* 0x000fe2000fffe03f */
[----:B------:R-:W0:Y:S02]  /*3ef0*/  LDGDEPBAR ;  /* 0x00000000000079af */ /* 0x000e240000000000 */
[----:B------:R-:W-:Y:S01]  /*3f00*/  IMAD.IADD R6, R2, 0x1, -R6 ;  /* 0x0000000102067824 */ /* 0x000fe200078e0a06 */
[----:B------:R-:W-:Y:S01]  /*3f10*/  UISETP.GE.AND UP0, UPT, UR6, UR8, UPT ;  /* 0x000000080600728c */ /* 0x000fe2000bf06270 */
[----:B------:R-:W-:Y:S01]  /*3f20*/  IMAD.U32 R2, RZ, RZ, UR10 ;  /* 0x0000000aff027e24 */ /* 0x000fe2000f8e00ff */
[----:B------:R-:W-:Y:S01]  /*3f30*/  LDSM.16.MT88.4 R172, [R245+0x100] ;  /* 0x00010000f5ac783b */ /* 0x000fe20000004200 */
[--C-:B------:R-:W-:Y:S01]  /*3f40*/  IMAD R240, R4, 0x2, R245.reuse ;  /* 0x0000000204f07824 */ /* 0x100fe200078e02f5 */
[----:B------:R-:W-:Y:S01]  /*3f50*/  SHF.R.S32.HI R0, RZ, 0x1f, R6 ;  /* 0x0000001fff007819 */ /* 0x000fe20000011406 */
[C---:B------:R-:W-:Y:S01]  /*3f60*/  IMAD R239, R3.reuse, 0x2, R245 ;  /* 0x0000000203ef7824 */ /* 0x040fe200078e02f5 */
[----:B-1----:R-:W-:Y:S01]  /*3f70*/  LDSM.16.MT88.4 R80, [R245+0x3100] ;  /* 0x00310000f550783b */ /* 0x002fe20000004200 */
[----:B------:R-:W-:Y:S01]  /*3f80*/  IMAD R238, R3, 0x2, R240 ;  /* 0x0000000203ee7824 */ /* 0x000fe200078e02f0 */
[----:B------:R-:W-:-:S02]  /*3f90*/  LEA.HI R0, R0, R6, RZ, 0x2 ;  /* 0x0000000600007211 */ /* 0x000fc400078f10ff */
[----:B------:R-:W-:Y:S02]  /*3fa0*/  LDSM.16.MT88.4 R56, [R240+0x100] ;  /* 0x00010000f038783b */ /* 0x000fe40000004200 */
[----:B------:R-:W-:Y:S02]  /*3fb0*/  LOP3.LUT R0, R0, 0x7ffffffc, RZ, 0xc0, !PT ;  /* 0x7ffffffc00007812 */ /* 0x000fe400078ec0ff */
[----:B------:R-:W-:Y:S03]  /*3fc0*/  LDSM.16.MT88.4 R88, [R240+0x3100] ;  /* 0x00310000f058783b */ /* 0x000fe60000004200 */
[----:B------:R-:W-:Y:S01]  /*3fd0*/  IMAD.IADD R0, R6, 0x1, -R0 ;  /* 0x0000000106007824 */ /* 0x000fe200078e0a00 */
[----:B------:R-:W-:Y:S03]  /*3fe0*/  LDSM.16.MT88.4 R72, [R238+0x100] ;  /* 0x00010000ee48783b */ /* 0x000fe60000004200 */
[----:B------:R-:W-:Y:S01]  /*3ff0*/  IMAD R2, R0, -0x2, R2 ;  /* 0xfffffffe00027824 */ /* 0x000fe200078e0202 */
[----:B------:R-:W-:Y:S04]  /*4000*/  LDSM.16.MT88.4 R96, [R239+0x3100] ;  /* 0x00310000ef60783b */ /* 0x000fe80000004200 */
[----:B------:R-:W-:Y:S01]  /*4010*/  ISETP.GT.AND P0, PT, R2, RZ, PT ;  /* 0x000000ff0200720c */ /* 0x000fe20003f04270 */
[----:B------:R-:W-:Y:S03]  /*4020*/  LDSM.16.MT88.4 R128, [R239+0x6100] ;  /* 0x00610000ef80783b */ /* 0x000fe60000004200 */
[----:B------:R-:W-:Y:S01]  /*4030*/  FSEL R54, R54, -INF , P0 ;  /* 0xff80000036367808 */ /* 0x000fe20000000000 */
[----:B------:R-:W-:Y:S01]  /*4040*/  LDSM.16.MT88.4 R104, [R238+0x3100] ;  /* 0x00310000ee68783b */ /* 0x000fe20000004200 */
[----:B------:R-:W-:-:S02]  /*4050*/  FSEL R0, R52, -INF , P0 ;  /* 0xff80000034007808 */ /* 0x000fc40000000000 */
[C---:B------:R-:W-:Y:S01]  /*4060*/  ISETP.GT.AND P0, PT, R2.reuse, 0x1, PT ;  /* 0x000000010200780c */ /* 0x040fe20003f04270 */
[----:B------:R-:W-:Y:S03]  /*4070*/  LDSM.16.MT88.4 R64, [R239+0x100] ;  /* 0x00010000ef40783b */ /* 0x000fe60000004200 */
[----:B------:R-:W-:Y:S01]  /*4080*/  FSEL R55, R55, -INF , P0 ;  /* 0xff80000037377808 */ /* 0x000fe20000000000 */
[----:B------:R-:W-:Y:S01]  /*4090*/  LDSM.16.MT88.4 R108, [R238+0x3900] ;  /* 0x00390000ee6c783b */ /* 0x000fe20000004200 */
[----:B------:R-:W-:Y:S02]  /*40a0*/  FSEL R53, R53, -INF , P0 ;  /* 0xff80000035357808 */ /* 0x000fe40000000000 */
[----:B------:R-:W-:Y:S01]  /*40b0*/  ISETP.GT.AND P0, PT, R2, 0x8, PT ;  /* 0x000000080200780c */ /* 0x000fe20003f04270 */
        /* <DEDUP_REMOVED lines=14> */
[----:B------:R-:W-:-:S04]  /*41a0*/  ISETP.GT.AND P0, PT, R2, 0x11, PT ;  /* 0x000000110200780c */ /* 0x000fc80003f04270 */
[----:B------:R-:W-:Y:S02]  /*41b0*/  FSEL R47, R47, -INF , P0 ;  /* 0xff8000002f2f7808 */ /* 0x000fe40000000000 */
[----:B------:R-:W-:Y:S02]  /*41c0*/  FSEL R45, R45, -INF , P0 ;  /* 0xff8000002d2d7808 */ /* 0x000fe40000000000 */
        /* <DEDUP_REMOVED lines=12> */
[----:B------:R-:W-:Y:S02]  /*4290*/  ISETP.GT.AND P0, PT, R2, 0x28, PT ;  /* 0x000000280200780c */ /* 0x000fe40003f04270 */
[----:B------:R-:W-:Y:S02]  /*42a0*/  FMNMX.FTZ R41, R0, R53, !PT ;  /* 0x0000003500297209 */ /* 0x000fe40007810000 */
[----:B------:R-:W-:Y:S02]  /*42b0*/  FSEL R212, R210, -INF , P0 ;  /* 0xff800000d2d47808 */ /* 0x000fe40000000000 */
[----:B------:R-:W-:-:S02]  /*42c0*/  FSEL R215, R208, -INF , P0 ;  /* 0xff800000d0d77808 */ /* 0x000fc40000000000 */
[----:B------:R-:W-:Y:S02]  /*42d0*/  ISETP.GT.AND P0, PT, R2, 0x29, PT ;  /* 0x000000290200780c */ /* 0x000fe40003f04270 */
        /* <DEDUP_REMOVED lines=11> */
[----:B------:R-:W-:-:S04]  /*4390*/  ISETP.GT.AND P0, PT, R2, 0x38, PT ;  /* 0x000000380200780c */ /* 0x000fc80003f04270 */
[----:B------:R-:W-:Y:S02]  /*43a0*/  FSEL R202, R26, -INF , P0 ;  /* 0xff8000001aca7808 */ /* 0x000fe40000000000 */
[----:B------:R-:W-:Y:S02]  /*43b0*/  FMNMX.FTZ R26, R45, R41, !PT ;  /* 0x000000292d1a7209 */ /* 0x000fe40007810000 */
[----:B------:R-:W-:Y:S02]  /*43c0*/  FSEL R197, R24, -INF , P0 ;  /* 0xff80000018c57808 */ /* 0x000fe40000000000 */
[----:B------:R-:W-:Y:S02]  /*43d0*/  FMNMX.FTZ R24, R36, R26, !PT ;  /* 0x0000001a24187209 */ /* 0x000fe40007810000 */
[----:B------:R-:W-:Y:S02]  /*43e0*/  ISETP.GT.AND P0, PT, R2, 0x39, PT ;  /* 0x000000390200780c */ /* 0x000fe40003f04270 */
[----:B------:R-:W-:-:S02]  /*43f0*/  FMNMX.FTZ R24, R37, R24, !PT ;  /* 0x0000001825187209 */ /* 0x000fc40007810000 */
[----:B------:R-:W-:Y:S02]  /*4400*/  FSEL R201, R27, -INF , P0 ;  /* 0xff8000001bc97808 */ /* 0x000fe40000000000 */
[----:B------:R-:W-:Y:S02]  /*4410*/  FSEL R195, R25, -INF , P0 ;  /* 0xff80000019c37808 */ /* 0x000fe40000000000 */
[----:B------:R-:W-:Y:S02]  /*4420*/  ISETP.GT.AND P0, PT, R2, 0x40, PT ;  /* 0x000000400200780c */ /* 0x000fe40003f04270 */
[----:B------:R-:W-:Y:S02]  /*4430*/  FMNMX.FTZ R24, R44, R24, !PT ;  /* 0x000000182c187209 */ /* 0x000fe40007810000 */
[----:B------:R-:W-:Y:S02]  /*4440*/  FSEL R210, R22, -INF , P0 ;  /* 0xff80000016d27808 */ /* 0x000fe40000000000 */
[----:B------:R-:W-:-:S02]  /*4450*/  FMNMX.FTZ R22, R40, R24, !PT ;  /* 0x0000001828167209 */ /* 0x000fc40007810000 */
[----:B------:R-:W-:Y:S02]  /*4460*/  FSEL R209, R20, -INF , P0 ;  /* 0xff80000014d17808 */ /* 0x000fe40000000000 */
[C---:B------:R-:W-:Y:S02]  /*4470*/  ISETP.GT.AND P0, PT, R2.reuse, 0x41, PT ;  /* 0x000000410200780c */ /* 0x040fe40003f04270 */
[----:B------:R-:W-:Y:S02]  /*4480*/  FMNMX.FTZ R22, R215, R22, !PT ;  /* 0x00000016d7167209 */ /* 0x000fe40007810000 */
[----:B------:R-:W-:Y:S02]  /*4490*/  FSEL R208, R23, -INF , P0 ;  /* 0xff80000017d07808 */ /* 0x000fe40000000000 */
[----:B------:R-:W-:Y:S02]  /*44a0*/  FSEL R207, R21, -INF , P0 ;  /* 0xff80000015cf7808 */ /* 0x000fe40000000000 */
[----:B------:R-:W-:-:S02]  /*44b0*/  ISETP.GT.AND P0, PT, R2, 0x48, PT ;  /* 0x000000480200780c */ /* 0x000fc40003f04270 */
[----:B------:R-:W-:Y:S02]  /*44c0*/  FMNMX.FTZ R20, R54, R55, !PT ;  /* 0x0000003736147209 */ /* 0x000fe40007810000 */
[----:B------:R-:W-:Y:S02]  /*44d0*/  FMNMX.FTZ R21, R214, R22, !PT ;  /* 0x00000016d6157209 */ /* 0x000fe40007810000 */
[----:B------:R-:W-:Y:S02]  /*44e0*/  FSEL R206, R18, -INF , P0 ;  /* 0xff80000012ce7808 */ /* 0x000fe40000000000 */
[----:B------:R-:W-:Y:S02]  /*44f0*/  FMNMX.FTZ R20, R52, R20, !PT ;  /* 0x0000001434147209 */ /* 0x000fe40007810000 */
[----:B------:R-:W-:Y:S02]  /*4500*/  FMNMX.FTZ R18, R200, R21, !PT ;  /* 0x00000015c8127209 */ /* 0x000fe40007810000 */
[----:B------:R-:W-:-:S02]  /*4510*/  FSEL R205, R16, -INF , P0 ;  /* 0xff80000010cd7808 */ /* 0x000fc40000000000 */
[----:B------:R-:W-:Y:S02]  /*4520*/  FMNMX.FTZ R16, R7, R20, !PT ;  /* 0x0000001407107209 */ /* 0x000fe40007810000 */
[----:B------:R-:W-:Y:S01]  /*4530*/  FMNMX.FTZ R18, R198, R18, !PT ;  /* 0x00000012c6127209 */ /* 0x000fe20007810000 */
[----:B------:R-:W-:Y:S01]  /*4540*/  LDSM.16.MT88.4 R20, [R238+0x900] ;  /* 0x00090000ee14783b */ /* 0x000fe20000004200 */
[----:B------:R-:W-:Y:S02]  /*4550*/  ISETP.GT.AND P0, PT, R2, 0x49, PT ;  /* 0x000000490200780c */ /* 0x000fe40003f04270 */
[----:B------:R-:W-:Y:S02]  /*4560*/  FMNMX.FTZ R16, R6, R16, !PT ;  /* 0x0000001006107209 */ /* 0x000fe40007810000 */
[----:B------:R-:W-:Y:S02]  /*4570*/  FMNMX.FTZ R18, R197, R18, !PT ;  /* 0x00000012c5127209 */ /* 0x000fe40007810000 */
[----:B------:R-:W-:-:S02]  /*4580*/  FSEL R203, R19, -INF , P0 ;  /* 0xff80000013cb7808 */ /* 0x000fc40000000000 */
[----:B------:R-:W-:Y:S02]  /*4590*/  FSEL R204, R17, -INF , P0 ;  /* 0xff80000011cc7808 */ /* 0x000fe40000000000 */
[----:B------:R-:W-:Y:S02]  /*45a0*/  ISETP.GT.AND P0, PT, R2, 0x50, PT ;  /* 0x000000500200780c */ /* 0x000fe40003f04270 */
[----:B------:R-:W-:Y:S02]  /*45b0*/  FMNMX.FTZ R16, R47, R16, !PT ;  /* 0x000000102f107209 */ /* 0x000fe40007810000 */
[----:B------:R-:W-:Y:S02]  /*45c0*/  FMNMX.FTZ R17, R195, R18, !PT ;  /* 0x00000012c3117209 */ /* 0x000fe40007810000 */
[----:B------:R-:W-:Y:S02]  /*45d0*/  FSEL R189, R14, -INF , P0 ;  /* 0xff8000000ebd7808 */ /* 0x000fe40000000000 */
[----:B------:R-:W-:-:S02]  /*45e0*/  FMNMX.FTZ R16, R38, R16, !PT ;  /* 0x0000001026107209 */ /* 0x000fc40007810000 */
[----:B------:R-:W-:Y:S02]  /*45f0*/  FMNMX.FTZ R14, R209, R17, !PT ;  /* 0x00000011d10e7209 */ /* 0x000fe40007810000 */
[----:B------:R-:W-:Y:S02]  /*4600*/  FSEL R193, R12, -INF , P0 ;  /* 0xff8000000cc17808 */ /* 0x000fe40000000000 */
[----:B------:R-:W-:Y:S02]  /*4610*/  FMNMX.FTZ R12, R39, R16, !PT ;  /* 0x00000010270c7209 */ /* 0x000fe40007810000 */
[----:B------:R-:W-:Y:S01]  /*4620*/  FMNMX.FTZ R14, R207, R14, !PT ;  /* 0x0000000ecf0e7209 */ /* 0x000fe20007810000 */
[----:B------:R-:W-:Y:S01]  /*4630*/  LDSM.16.MT88.4 R16, [R245+0x3900] ;  /* 0x00390000f510783b */ /* 0x000fe20000004200 */
[----:B------:R-:W-:Y:S02]  /*4640*/  ISETP.GT.AND P0, PT, R2, 0x51, PT ;  /* 0x000000510200780c */ /* 0x000fe40003f04270 */
[----:B------:R-:W-:-:S02]  /*4650*/  FMNMX.FTZ R12, R42, R12, !PT ;  /* 0x0000000c2a0c7209 */ /* 0x000fc40007810000 */
[----:B------:R-:W-:Y:S02]  /*4660*/  FMNMX.FTZ R14, R205, R14, !PT ;  /* 0x0000000ecd0e7209 */ /* 0x000fe40007810000 */
[----:B------:R-:W-:Y:S02]  /*4670*/  FSEL R188, R15, -INF , P0 ;  /* 0xff8000000fbc7808 */ /* 0x000fe40000000000 */
[----:B------:R-:W-:Y:S02]  /*4680*/  FSEL R192, R13, -INF , P0 ;  /* 0xff8000000dc07808 */ /* 0x000fe40000000000 */
[----:B------:R-:W-:Y:S02]  /*4690*/  ISETP.GT.AND P0, PT, R2, 0x58, PT ;  /* 0x000000580200780c */ /* 0x000fe40003f04270 */
[----:B------:R-:W-:Y:S02]  /*46a0*/  FMNMX.FTZ R12, R213, R12, !PT ;  /* 0x0000000cd50c7209 */ /* 0x000fe40007810000 */
[----:B------:R-:W-:-:S02]  /*46b0*/  FMNMX.FTZ R13, R204, R14, !PT ;  /* 0x0000000ecc0d7209 */ /* 0x000fc40007810000 */
[----:B------:R-:W-:Y:S02]  /*46c0*/  FSEL R25, R10, -INF , P0 ;  /* 0xff8000000a197808 */ /* 0x000fe40000000000 */
[----:B------:R-:W-:Y:S02]  /*46d0*/  FMNMX.FTZ R12, R212, R12, !PT ;  /* 0x0000000cd40c7209 */ /* 0x000fe40007810000 */
[----:B------:R-:W-:Y:S02]  /*46e0*/  FMNMX.FTZ R10, R193, R13, !PT ;  /* 0x0000000dc10a7209 */ /* 0x000fe40007810000 */
[----:B------:R-:W-:Y:S02]  /*46f0*/  FSEL R191, R8, -INF , P0 ;  /* 0xff80000008bf7808 */ /* 0x000fe40000000000 */
[----:B------:R-:W-:Y:S02]  /*4700*/  ISETP.GT.AND P0, PT, R2, 0x59, PT ;  /* 0x000000590200780c */ /* 0x000fe40003f04270 */
[----:B------:R-:W-:-:S02]  /*4710*/  FMNMX.FTZ R12, R211, R12, !PT ;  /* 0x0000000cd30c7209 */ /* 0x000fc40007810000 */
[----:B------:R-:W-:Y:S02]  /*4720*/  FMNMX.FTZ R10, R192, R10, !PT ;  /* 0x0000000ac00a7209 */ /* 0x000fe40007810000 */
[----:B------:R-:W-:Y:S02]  /*4730*/  FSEL R190, R9, -INF , P0 ;  /* 0xff80000009be7808 */ /* 0x000fe40000000000 */
[----:B------:R-:W-:Y:S02]  /*4740*/  FMNMX.FTZ R8, R199, R12, !PT ;  /* 0x0000000cc7087209 */ /* 0x000fe40007810000 */
[----:B------:R-:W-:Y:S01]  /*4750*/  FMNMX.FTZ R2, R191, R10, !PT ;  /* 0x0000000abf027209 */ /* 0x000fe20007810000 */
[----:B------:R-:W-:Y:S01]  /*4760*/  LDSM.16.MT88.4 R12, [R245+0x900] ;  /* 0x00090000f50c783b */ /* 0x000fe20000004200 */
[----:B------:R-:W-:Y:S02]  /*4770*/  FMNMX.FTZ R8, R196, R8, !PT ;  /* 0x00000008c4087209 */ /* 0x000fe40007810000 */
[----:B------:R-:W-:-:S02]  /*4780*/  FMNMX.FTZ R2, R190, R2, !PT ;  /* 0x00000002be027209 */ /* 0x000fc40007810000 */
[----:B------:R-:W-:Y:S02]  /*4790*/  FMNMX.FTZ R8, R202, R8, !PT ;  /* 0x00000008ca087209 */ /* 0x000fe40007810000 */
[----:B------:R-:W-:Y:S01]  /*47a0*/  FSEL R24, R11, -INF , P0 ;  /* 0xff8000000b187808 */ /* 0x000fe20000000000 */
[----:B------:R-:W1:Y:S01]  /*47b0*/  SHFL.BFLY PT, R9, R2, 0x2, 0x1f ;  /* 0x0c401f0002097f89 */ /* 0x000e6200000e0000 */
[----:B------:R-:W-:-:S04]  /*47c0*/  FMNMX.FTZ R8, R201, R8, !PT ;  /* 0x00000008c9087209 */ /* 0x000fc80007810000 */
        /* <DEDUP_REMOVED lines=8> */
[----:B------:R-:W-:-:S04]  /*4850*/  FMNMX.FTZ R8, R25, R8, !PT ;  /* 0x0000000819087209 */ /* 0x000fc80007810000 */
[----:B------:R-:W-:-:S05]  /*4860*/  FMNMX.FTZ R8, R24, R8, !PT ;  /* 0x0000000818087209 */ /* 0x000fca0007810000 */
[----:B------:R-:W2:Y:S01]  /*4870*/  SHFL.BFLY PT, R9, R8, 0x2, 0x1f ;  /* 0x0c401f0008097f89 */ /* 0x000ea200000e0000 */
[----:B-1----:R-:W-:-:S04]  /*4880*/  FMNMX.FTZ R2, R2, R10, !PT ;  /* 0x0000000a02027209 */ /* 0x002fc80007810000 */
[C---:B------:R-:W-:Y:S01]  /*4890*/  FSETP.NEU.FTZ.AND P0, PT, R2.reuse, -INF , PT ;  /* 0xff8000000200780b */ /* 0x040fe20003f1d000 */
[----:B------:R-:W-:-:S05]  /*48a0*/  FMUL.FTZ R194, R2, c[0x0][0x2d0] ;  /* 0x0000b40002c27a20 */ /* 0x000fca0000410000 */
[----:B------:R-:W-:Y:S02]  /*48b0*/  FSEL R194, R194, RZ, P0 ;  /* 0x000000ffc2c27208 */ /* 0x000fe40000000000 */
[----:B--2---:R-:W-:-:S03]  /*48c0*/  FMNMX.FTZ R8, R8, R9, !PT ;  /* 0x0000000908087209 */ /* 0x004fc60007810000 */
[--C-:B------:R-:W-:Y:S02]  /*48d0*/  FFMA.FTZ R187, R0, c[0x0][0x2d0], -R194.reuse ;  /* 0x0000b40000bb7a23 */ /* 0x100fe400000108c2 */
[----:B------:R-:W1:Y:S01]  /*48e0*/  SHFL.BFLY PT, R0, R8, 0x1, 0x1f ;  /* 0x0c201f0008007f89 */ /* 0x000e6200000e0000 */
[--C-:B------:R-:W-:Y:S02]  /*48f0*/  FFMA.FTZ R27, R53, c[0x0][0x2d0], -R194.reuse ;  /* 0x0000b400351b7a23 */ /* 0x100fe400000108c2 */
[--C-:B------:R-:W-:Y:S01]  /*4900*/  FFMA.FTZ R184, R48, c[0x0][0x2d0], -R194.reuse ;  /* 0x0000b40030b87a23 */ /* 0x100fe200000108c2 */
[----:B------:R-:W-:Y:S01]  /*4910*/  MUFU.EX2 R187, R187 ;  /* 0x000000bb00bb7308 */ /* 0x000fe20000000800 */
[--C-:B------:R-:W-:Y:S02]  /*4920*/  FFMA.FTZ R51, R49, c[0x0][0x2d0], -R194.reuse ;  /* 0x0000b40031337a23 */ /* 0x100fe400000108c2 */
[--C-:B------:R-:W-:Y:S02]  /*4930*/  FFMA.FTZ R50, R46, c[0x0][0x2d0], -R194.reuse ;  /* 0x0000b4002e327a23 */ /* 0x100fe400000108c2 */
[----:B------:R-:W-:-:S02]  /*4940*/  FFMA.FTZ R46, R45, c[0x0][0x2d0], -R194 ;  /* 0x0000b4002d2e7a23 */ /* 0x000fc400000108c2 */
[--C-:B------:R-:W-:Y:S01]  /*4950*/  FFMA.FTZ R45, R36, c[0x0][0x2d0], -R194.reuse ;  /* 0x0000b400242d7a23 */ /* 0x100fe200000108c2 */
[----:B------:R-:W2:Y:S01]  /*4960*/  MUFU.EX2 R27, R27 ;  /* 0x0000001b001b7308 */ /* 0x000ea20000000800 */
[--C-:B------:R-:W-:Y:S02]  /*4970*/  FFMA.FTZ R41, R37, c[0x0][0x2d0], -R194.reuse ;  /* 0x0000b40025297a23 */ /* 0x100fe400000108c2 */
[--C-:B------:R-:W-:Y:S02]  /*4980*/  FFMA.FTZ R44, R44, c[0x0][0x2d0], -R194.reuse ;  /* 0x0000b4002c2c7a23 */ /* 0x100fe400000108c2 */
[--C-:B------:R-:W-:Y:S02]  /*4990*/  FFMA.FTZ R40, R40, c[0x0][0x2d0], -R194.reuse ;  /* 0x0000b40028287a23 */ /* 0x100fe400000108c2 */
[--C-:B------:R-:W-:Y:S01]  /*49a0*/  FFMA.FTZ R200, R200, c[0x0][0x2d0], -R194.reuse ;  /* 0x0000b400c8c87a23 */ /* 0x100fe200000108c2 */
[----:B------:R-:W-:Y:S01]  /*49b0*/  MUFU.EX2 R184, R184 ;  /* 0x000000b800b87308 */ /* 0x000fe20000000800 */
[----:B------:R-:W-:-:S02]  /*49c0*/  FFMA.FTZ R198, R198, c[0x0][0x2d0], -R194 ;  /* 0x0000b400c6c67a23 */ /* 0x000fc400000108c2 */
[--C-:B------:R-:W-:Y:S01]  /*49d0*/  FFMA.FTZ R197, R197, c[0x0][0x2d0], -R194.reuse ;  /* 0x0000b400c5c57a23 */ /* 0x100fe200000108c2 */
[----:B-1----:R-:W-:Y:S01]  /*49e0*/  FMNMX.FTZ R0, R0, R8, !PT ;  /* 0x0000000800007209 */ /* 0x002fe20007810000 */
[--C-:B------:R-:W-:Y:S01]  /*49f0*/  FFMA.FTZ R195, R195, c[0x0][0x2d0], -R194.reuse ;  /* 0x0000b400c3c37a23 */ /* 0x100fe200000108c2 */
[----:B------:R-:W1:Y:S01]  /*4a00*/  LDSM.16.MT88.4 R8, [R240+0x900] ;  /* 0x00090000f008783b */ /* 0x000e620000004200 */
[--C-:B------:R-:W-:Y:S01]  /*4a10*/  FFMA.FTZ R209, R209, c[0x0][0x2d0], -R194.reuse ;  /* 0x0000b400d1d17a23 */ /* 0x100fe200000108c2 */
[C---:B------:R-:W-:Y:S01]  /*4a20*/  FSETP.NEU.FTZ.AND P0, PT, R0.reuse, -INF , PT ;  /* 0xff8000000000780b */ /* 0x040fe20003f1d000 */
[----:B------:R-:W-:Y:S01]  /*4a30*/  FMUL.FTZ R26, R0, c[0x0][0x2d0] ;  /* 0x0000b400001a7a20 */ /* 0x000fe20000410000 */
[----:B------:R-:W3:Y:S01]  /*4a40*/  MUFU.EX2 R51, R51 ;  /* 0x0000003300337308 */ /* 0x000ee20000000800 */
[----:B--2---:R-:W-:Y:S01]  /*4a50*/  F2FP.BF16.PACK_AB R164, R27, R187 ;  /* 0x000000bb1ba4723e */ /* 0x004fe200000010ff */
[--C-:B------:R-:W-:Y:S02]  /*4a60*/  FFMA.FTZ R207, R207, c[0x0][0x2d0], -R194.reuse ;  /* 0x0000b400cfcf7a23 */ /* 0x100fe400000108c2 */
[----:B------:R-:W-:Y:S01]  /*4a70*/  FSEL R26, R26, RZ, P0 ;  /* 0x000000ff1a1a7208 */ /* 0x000fe20000000000 */
[--C-:B------:R-:W-:Y:S01]  /*4a80*/  FFMA.FTZ R205, R205, c[0x0][0x2d0], -R194.reuse ;  /* 0x0000b400cdcd7a23 */ /* 0x100fe200000108c2 */
[----:B------:R-:W-:Y:S01]  /*4a90*/  PLOP3.LUT P0, PT, PT, PT, UP0, 0x80, 0x0 ;  /* 0x000000000000781c */ /* 0x000fe20003f0f008 */
[----:B------:R-:W-:Y:S01]  /*4aa0*/  FFMA.FTZ R204, R204, c[0x0][0x2d0], -R194 ;  /* 0x0000b400cccc7a23 */ /* 0x000fe200000108c2 */
[----:B------:R-:W-:Y:S01]  /*4ab0*/  MUFU.EX2 R50, R50 ;  /* 0x0000003200327308 */ /* 0x000fe20000000800 */
[----:B------:R-:W-:-:S02]  /*4ac0*/  FFMA.FTZ R186, R54, c[0x0][0x2d0], -R26 ;  /* 0x0000b40036ba7a23 */ /* 0x000fc4000001081a */
[--C-:B------:R-:W-:Y:S02]  /*4ad0*/  FFMA.FTZ R185, R55, c[0x0][0x2d0], -R26.reuse ;  /* 0x0000b40037b97a23 */ /* 0x100fe4000001081a */
[--C-:B------:R-:W-:Y:S02]  /*4ae0*/  FFMA.FTZ R181, R52, c[0x0][0x2d0], -R26.reuse ;  /* 0x0000b40034b57a23 */ /* 0x100fe4000001081a */
[--C-:B------:R-:W-:Y:S01]  /*4af0*/  FFMA.FTZ R180, R7, c[0x0][0x2d0], -R26.reuse ;  /* 0x0000b40007b47a23 */ /* 0x100fe2000001081a */
[----:B------:R-:W-:Y:S01]  /*4b00*/  MUFU.EX2 R186, R186 ;  /* 0x000000ba00ba7308 */ /* 0x000fe20000000800 */
[----:B---3--:R-:W-:Y:S01]  /*4b10*/  F2FP.BF16.PACK_AB R166, R51, R184 ;  /* 0x000000b833a6723e */ /* 0x008fe200000010ff */
[--C-:B------:R-:W-:Y:S02]  /*4b20*/  FFMA.FTZ R48, R47, c[0x0][0x2d0], -R26.reuse ;  /* 0x0000b4002f307a23 */ /* 0x100fe4000001081a */
[--C-:B------:R-:W-:Y:S02]  /*4b30*/  FFMA.FTZ R49, R6, c[0x0][0x2d0], -R26.reuse ;  /* 0x0000b40006317a23 */ /* 0x100fe4000001081a */
[----:B------:R-:W-:-:S02]  /*4b40*/  FFMA.FTZ R47, R38, c[0x0][0x2d0], -R26 ;  /* 0x0000b400262f7a23 */ /* 0x000fc4000001081a */
[----:B------:R-:W2:Y:S01]  /*4b50*/  MUFU.EX2 R185, R185 ;  /* 0x000000b900b97308 */ /* 0x000ea20000000800 */
[--C-:B------:R-:W-:Y:S02]  /*4b60*/  FFMA.FTZ R43, R39, c[0x0][0x2d0], -R26.reuse ;  /* 0x0000b400272b7a23 */ /* 0x100fe4000001081a */
[----:B------:R-:W-:Y:S01]  /*4b70*/  LDSM.16.MT88.4 R36, [R239+0x900] ;  /* 0x00090000ef24783b */ /* 0x000fe20000004200 */
[--C-:B------:R-:W-:Y:S02]  /*4b80*/  FFMA.FTZ R42, R42, c[0x0][0x2d0], -R26.reuse ;  /* 0x0000b4002a2a7a23 */ /* 0x100fe4000001081a */
[--C-:B------:R-:W-:Y:S02]  /*4b90*/  FFMA.FTZ R3, R211, c[0x0][0x2d0], -R26.reuse ;  /* 0x0000b400d3037a23 */ /* 0x100fe4000001081a */
[----:B------:R-:W-:Y:S01]  /*4ba0*/  MUFU.EX2 R181, R181 ;  /* 0x000000b500b57308 */ /* 0x000fe20000000800 */
[--C-:B------:R-:W-:Y:S02]  /*4bb0*/  FFMA.FTZ R199, R199, c[0x0][0x2d0], -R26.reuse ;  /* 0x0000b400c7c77a23 */ /* 0x100fe4000001081a */
[----:B------:R-:W-:-:S02]  /*4bc0*/  FFMA.FTZ R196, R196, c[0x0][0x2d0], -R26 ;  /* 0x0000b400c4c47a23 */ /* 0x000fc4000001081a */
[--C-:B------:R-:W-:Y:S02]  /*4bd0*/  FFMA.FTZ R202, R202, c[0x0][0x2d0], -R26.reuse ;  /* 0x0000b400caca7a23 */ /* 0x100fe4000001081a */
[--C-:B------:R-:W-:Y:S01]  /*4be0*/  FFMA.FTZ R201, R201, c[0x0][0x2d0], -R26.reuse ;  /* 0x0000b400c9c97a23 */ /* 0x100fe2000001081a */
[----:B------:R-:W3:Y:S01]  /*4bf0*/  MUFU.EX2 R180, R180 ;  /* 0x000000b400b47308 */ /* 0x000ee20000000800 */
[----:B--2---:R-:W-:Y:S01]  /*4c00*/  F2FP.BF16.PACK_AB R165, R185, R186 ;  /* 0x000000bab9a5723e */ /* 0x004fe200000010ff */
[--C-:B------:R-:W-:Y:S02]  /*4c10*/  FFMA.FTZ R210, R210, c[0x0][0x2d0], -R26.reuse ;  /* 0x0000b400d2d27a23 */ /* 0x100fe4000001081a */
[--C-:B------:R-:W-:Y:S02]  /*4c20*/  FFMA.FTZ R208, R208, c[0x0][0x2d0], -R26.reuse ;  /* 0x0000b400d0d07a23 */ /* 0x100fe4000001081a */
[--C-:B------:R-:W-:Y:S02]  /*4c30*/  FFMA.FTZ R206, R206, c[0x0][0x2d0], -R26.reuse ;  /* 0x0000b400cece7a23 */ /* 0x100fe4000001081a */
[----:B------:R-:W2:Y:S01]  /*4c40*/  MUFU.EX2 R46, R46 ;  /* 0x0000002e002e7308 */ /* 0x000ea20000000800 */
[----:B------:R-:W-:-:S02]  /*4c50*/  FFMA.FTZ R203, R203, c[0x0][0x2d0], -R26 ;  /* 0x0000b400cbcb7a23 */ /* 0x000fc4000001081a */
[--C-:B------:R-:W-:Y:S02]  /*4c60*/  FFMA.FTZ R193, R193, c[0x0][0x2d0], -R194.reuse ;  /* 0x0000b400c1c17a23 */ /* 0x100fe400000108c2 */
[--C-:B------:R-:W-:Y:S02]  /*4c70*/  FFMA.FTZ R192, R192, c[0x0][0x2d0], -R194.reuse ;  /* 0x0000b400c0c07a23 */ /* 0x100fe400000108c2 */
[--C-:B------:R-:W-:Y:S01]  /*4c80*/  FFMA.FTZ R191, R191, c[0x0][0x2d0], -R194.reuse ;  /* 0x0000b400bfbf7a23 */ /* 0x100fe200000108c2 */
[----:B---3--:R-:W-:Y:S01]  /*4c90*/  F2FP.BF16.PACK_AB R167, R180, R181 ;  /* 0x000000b5b4a7723e */ /* 0x008fe200000010ff */
[----:B------:R-:W-:Y:S01]  /*4ca0*/  MUFU.EX2 R45, R45 ;  /* 0x0000002d002d7308 */ /* 0x000fe20000000800 */
[----:B------:R-:W-:Y:S02]  /*4cb0*/  FFMA.FTZ R190, R190, c[0x0][0x2d0], -R194 ;  /* 0x0000b400bebe7a23 */ /* 0x000fe400000108c2 */
[--C-:B------:R-:W-:Y:S02]  /*4cc0*/  FFMA.FTZ R189, R189, c[0x0][0x2d0], -R26.reuse ;  /* 0x0000b400bdbd7a23 */ /* 0x100fe4000001081a */
[--C-:B------:R-:W-:Y:S01]  /*4cd0*/  FFMA.FTZ R188, R188, c[0x0][0x2d0], -R26.reuse ;  /* 0x0000b400bcbc7a23 */ /* 0x100fe2000001081a */
[----:B------:R-:W-:Y:S01]  /*4ce0*/  HMMA.16816.F32.BF16 R176, R164, R172, RZ ;  /* 0x000000aca4b0723c */ /* 0x000fe200000418ff */
[----:B--2---:R-:W-:Y:S01]  /*4cf0*/  F2FP.BF16.PACK_AB R4, R46, R50 ;  /* 0x000000322e04723e */ /* 0x004fe200000010ff */
[----:B------:R-:W2:Y:S01]  /*4d00*/  MUFU.EX2 R41, R41 ;  /* 0x0000002900297308 */ /* 0x000ea20000000800 */
[----:B------:R-:W-:-:S02]  /*4d10*/  FFMA.FTZ R211, R24, c[0x0][0x2d0], -R26 ;  /* 0x0000b40018d37a23 */ /* 0x000fc4000001081a */
[----:B------:R-:W-:Y:S02]  /*4d20*/  FADD.FTZ R185, R186, R185 ;  /* 0x000000b9bab97221 */ /* 0x000fe40000010000 */
[----:B------:R-:W-:Y:S01]  /*4d30*/  FADD.FTZ R187, R187, R27 ;  /* 0x0000001bbbbb7221 */ /* 0x000fe20000010000 */
[C---:B------:R-:W-:Y:S01]  /*4d40*/  HMMA.16816.F32.BF16 R172, R164.reuse, R174, RZ ;  /* 0x000000aea4ac723c */ /* 0x040fe200000418ff */
[----:B------:R-:W-:Y:S01]  /*4d50*/  FADD.FTZ R185, R181, R185 ;  /* 0x000000b9b5b97221 */ /* 0x000fe20000010000 */
[----:B------:R-:W3:Y:S01]  /*4d60*/  MUFU.EX2 R49, R49 ;  /* 0x0000003100317308 */ /* 0x000ee20000000800 */
[----:B------:R-:W-:Y:S02]  /*4d70*/  FADD.FTZ R187, R184, R187 ;  /* 0x000000bbb8bb7221 */ /* 0x000fe40000010000 */
[----:B------:R-:W-:Y:S02]  /*4d80*/  FADD.FTZ R180, R180, R185 ;  /* 0x000000b9b4b47221 */ /* 0x000fe40000010000 */
[----:B------:R-:W-:Y:S01]  /*4d90*/  FADD.FTZ R187, R51, R187 ;  /* 0x000000bb33bb7221 */ /* 0x000fe20000010000 */
[----:B------:R-:W-:Y:S02]  /*4da0*/  HMMA.16816.F32.BF16 R52, R164, R56, RZ ;  /* 0x00000038a434723c */ /* 0x000fe400000418ff */
[----:B------:R-:W4:Y:S01]  /*4db0*/  MUFU.EX2 R48, R48 ;  /* 0x0000003000307308 */ /* 0x000f220000000800 */
[----:B--2---:R-:W-:Y:S01]  /*4dc0*/  F2FP.BF16.PACK_AB R6, R41, R45 ;  /* 0x0000002d2906723e */ /* 0x004fe200000010ff */
[----:B------:R-:W-:-:S04]  /*4dd0*/  FADD.FTZ R50, R50, R187 ;  /* 0x000000bb32327221 */ /* 0x000fc80000010000 */
[----:B------:R-:W-:Y:S01]  /*4de0*/  HMMA.16816.F32.BF16 R56, R164, R58, RZ ;  /* 0x0000003aa438723c */ /* 0x000fe200000418ff */
[----:B------:R-:W-:Y:S01]  /*4df0*/  FADD.FTZ R50, R46, R50 ;  /* 0x000000322e327221 */ /* 0x000fe20000010000 */
[----:B------:R-:W-:Y:S01]  /*4e00*/  MUFU.EX2 R47, R47 ;  /* 0x0000002f002f7308 */ /* 0x000fe20000000800 */
[----:B---3--:R-:W-:Y:S02]  /*4e10*/  FADD.FTZ R180, R49, R180 ;  /* 0x000000b431b47221 */ /* 0x008fe40000010000 */
[----:B------:R-:W-:-:S03]  /*4e20*/  FADD.FTZ R45, R45, R50 ;  /* 0x000000322d2d7221 */ /* 0x000fc60000010000 */
[----:B------:R-:W-:Y:S01]  /*4e30*/  HMMA.16816.F32.BF16 R84, R164, R88, RZ ;  /* 0x00000058a454723c */ /* 0x000fe200000418ff */
[----:B------:R-:W-:Y:S01]  /*4e40*/  FADD.FTZ R45, R41, R45 ;  /* 0x0000002d292d7221 */ /* 0x000fe20000010000 */
[----:B------:R-:W2:Y:S01]  /*4e50*/  MUFU.EX2 R43, R43 ;  /* 0x0000002b002b7308 */ /* 0x000ea20000000800 */
[C---:B----4-:R-:W-:Y:S01]  /*4e60*/  F2FP.BF16.PACK_AB R5, R48.reuse, R49 ;  /* 0x000000313005723e */ /* 0x050fe200000010ff */
[----:B------:R-:W-:-:S04]  /*4e70*/  FADD.FTZ R180, R48, R180 ;  /* 0x000000b430b47221 */ /* 0x000fc80000010000 */
[C---:B------:R-:W-:Y:S02]  /*4e80*/  HMMA.16816.F32.BF16 R88, R164.reuse, R90, RZ ;  /* 0x0000005aa458723c */ /* 0x040fe400000418ff */
[----:B------:R-:W-:Y:S06]  /*4e90*/  MUFU.EX2 R44, R44 ;  /* 0x0000002c002c7308 */ /* 0x000fec0000000800 */
[----:B------:R-:W-:Y:S01]  /*4ea0*/  HMMA.16816.F32.BF16 R68, R164, R72, RZ ;  /* 0x00000048a444723c */ /* 0x000fe200000418ff */
[----:B--2---:R-:W-:Y:S01]  /*4eb0*/  F2FP.BF16.PACK_AB R7, R43, R47 ;  /* 0x0000002f2b07723e */ /* 0x004fe200000010ff */
[----:B------:R-:W2:Y:S01]  /*4ec0*/  MUFU.EX2 R40, R40 ;  /* 0x0000002800287308 */ /* 0x000ea20000000800 */
[----:B------:R-:W-:-:S05]  /*4ed0*/  FADD.FTZ R47, R47, R180 ;  /* 0x000000b42f2f7221 */ /* 0x000fca0000010000 */
[----:B------:R-:W-:Y:S01]  /*4ee0*/  HMMA.16816.F32.BF16 R76, R164, R80, RZ ;  /* 0x00000050a44c723c */ /* 0x000fe200000418ff */
[----:B------:R-:W-:Y:S01]  /*4ef0*/  FADD.FTZ R47, R43, R47 ;  /* 0x0000002f2b2f7221 */ /* 0x000fe20000010000 */
[----:B------:R-:W-:Y:S06]  /*4f00*/  MUFU.EX2 R42, R42 ;  /* 0x0000002a002a7308 */ /* 0x000fec0000000800 */
[C---:B------:R-:W-:Y:S02]  /*4f10*/  HMMA.16816.F32.BF16 R176, R4.reuse, R12, R176 ;  /* 0x0000000c04b0723c */ /* 0x040fe400000418b0 */
[----:B------:R-:W-:Y:S06]  /*4f20*/  MUFU.EX2 R3, R3 ;  /* 0x0000000300037308 */ /* 0x000fec0000000800 */
[C---:B------:R-:W-:Y:S01]  /*4f30*/  HMMA.16816.F32.BF16 R172, R4.reuse, R14, R172 ;  /* 0x0000000e04ac723c */ /* 0x040fe200000418ac */
[----:B------:R-:W3:Y:S01]  /*4f40*/  LDSM.16.MT88.4 R12, [R240+0x3900] ;  /* 0x00390000f00c783b */ /* 0x000ee20000004200 */
[----:B------:R-:W-:Y:S06]  /*4f50*/  MUFU.EX2 R200, R200 ;  /* 0x000000c800c87308 */ /* 0x000fec0000000800 */
[C---:B-1----:R-:W-:Y:S02]  /*4f60*/  HMMA.16816.F32.BF16 R52, R4.reuse, R8, R52 ;  /* 0x000000080434723c */ /* 0x042fe40000041834 */
[----:B------:R-:W-:Y:S06]  /*4f70*/  MUFU.EX2 R198, R198 ;  /* 0x000000c600c67308 */ /* 0x000fec0000000800 */
[----:B------:R-:W-:Y:S01]  /*4f80*/  HMMA.16816.F32.BF16 R56, R4, R10, R56 ;  /* 0x0000000a0438723c */ /* 0x000fe20000041838 */
[----:B------:R-:W1:Y:S01]  /*4f90*/  LDSM.16.MT88.4 R8, [R239+0x3900] ;  /* 0x00390000ef08783b */ /* 0x000e620000004200 */
[----:B------:R-:W-:Y:S06]  /*4fa0*/  MUFU.EX2 R197, R197 ;  /* 0x000000c500c57308 */ /* 0x000fec0000000800 */
[C---:B------:R-:W-:Y:S02]  /*4fb0*/  HMMA.16816.F32.BF16 R92, R164.reuse, R96, RZ ;  /* 0x00000060a45c723c */ /* 0x040fe400000418ff */
[----:B------:R-:W-:Y:S06]  /*4fc0*/  MUFU.EX2 R195, R195 ;  /* 0x000000c300c37308 */ /* 0x000fec0000000800 */
[C---:B------:R-:W-:Y:S02]  /*4fd0*/  HMMA.16816.F32.BF16 R72, R164.reuse, R74, RZ ;  /* 0x0000004aa448723c */ /* 0x040fe400000418ff */
[----:B------:R-:W-:Y:S06]  /*4fe0*/  MUFU.EX2 R199, R199 ;  /* 0x000000c700c77308 */ /* 0x000fec0000000800 */
[----:B------:R-:W-:Y:S02]  /*4ff0*/  HMMA.16816.F32.BF16 R80, R164, R82, RZ ;  /* 0x00000052a450723c */ /* 0x000fe400000418ff */
[----:B------:R-:W-:Y:S06]  /*5000*/  MUFU.EX2 R196, R196 ;  /* 0x000000c400c47308 */ /* 0x000fec0000000800 */
[C---:B---3--:R-:W-:Y:S02]  /*5010*/  HMMA.16816.F32.BF16 R84, R4.reuse, R12, R84 ;  /* 0x0000000c0454723c */ /* 0x048fe40000041854 */
[----:B------:R-:W-:Y:S06]  /*5020*/  MUFU.EX2 R202, R202 ;  /* 0x000000ca00ca7308 */ /* 0x000fec0000000800 */
[----:B------:R-:W-:Y:S01]  /*5030*/  HMMA.16816.F32.BF16 R88, R4, R14, R88 ;  /* 0x0000000e0458723c */ /* 0x000fe20000041858 */
[----:B------:R-:W3:Y:S01]  /*5040*/  LDSM.16.MT88.4 R12, [R239+0x6900] ;  /* 0x00690000ef0c783b */ /* 0x000ee20000004200 */
[----:B------:R-:W-:Y:S06]  /*5050*/  MUFU.EX2 R201, R201 ;  /* 0x000000c900c97308 */ /* 0x000fec0000000800 */
[C---:B------:R-:W-:Y:S02]  /*5060*/  HMMA.16816.F32.BF16 R96, R164.reuse, R98, RZ ;  /* 0x00000062a460723c */ /* 0x040fe400000418ff */
        /* <DEDUP_REMOVED lines=11> */
[----:B------:R-:W-:Y:S02]  /*5120*/  HMMA.16816.F32.BF16 R64, R164, R66, RZ ;  /* 0x00000042a440723c */ /* 0x000fe400000418ff */
[----:B------:R-:W-:Y:S06]  /*5130*/  MUFU.EX2 R206, R206 ;  /* 0x000000ce00ce7308 */ /* 0x000fec0000000800 */
[C---:B------:R-:W-:Y:S02]  /*5140*/  HMMA.16816.F32.BF16 R68, R4.reuse, R20, R68 ;  /* 0x000000140444723c */ /* 0x040fe40000041844 */
[----:B------:R-:W-:Y:S06]  /*5150*/  MUFU.EX2 R203, R203 ;  /* 0x000000cb00cb7308 */ /* 0x000fec0000000800 */
[C---:B------:R-:W-:Y:S01]  /*5160*/  HMMA.16816.F32.BF16 R72, R4.reuse, R22, R72 ;  /* 0x000000160448723c */ /* 0x040fe20000041848 */
[----:B------:R-:W4:Y:S01]  /*5170*/  LDSM.16.MT88.4 R20, [R245+0x6900] ;  /* 0x00690000f514783b */ /* 0x000f220000004200 */
[----:B------:R-:W-:Y:S06]  /*5180*/  MUFU.EX2 R193, R193 ;  /* 0x000000c100c17308 */ /* 0x000fec0000000800 */
[C---:B------:R-:W-:Y:S02]  /*5190*/  HMMA.16816.F32.BF16 R76, R4.reuse, R16, R76 ;  /* 0x00000010044c723c */ /* 0x040fe4000004184c */
[----:B------:R-:W-:Y:S06]  /*51a0*/  MUFU.EX2 R192, R192 ;  /* 0x000000c000c07308 */ /* 0x000fec0000000800 */
[C---:B------:R-:W-:Y:S01]  /*51b0*/  HMMA.16816.F32.BF16 R80, R4.reuse, R18, R80 ;  /* 0x000000120450723c */ /* 0x040fe20000041850 */
[----:B------:R-:W5:Y:S01]  /*51c0*/  LDSM.16.MT88.4 R16, [R240+0x6900] ;  /* 0x00690000f010783b */ /* 0x000f620000004200 */
[----:B------:R-:W-:Y:S06]  /*51d0*/  MUFU.EX2 R191, R191 ;  /* 0x000000bf00bf7308 */ /* 0x000fec0000000800 */
[C---:B-1----:R-:W-:Y:S02]  /*51e0*/  HMMA.16816.F32.BF16 R92, R4.reuse, R8, R92 ;  /* 0x00000008045c723c */ /* 0x042fe4000004185c */
[----:B------:R-:W-:Y:S06]  /*51f0*/  MUFU.EX2 R190, R190 ;  /* 0x000000be00be7308 */ /* 0x000fec0000000800 */
[C---:B------:R-:W-:Y:S01]  /*5200*/  HMMA.16816.F32.BF16 R96, R4.reuse, R10, R96 ;  /* 0x0000000a0460723c */ /* 0x040fe20000041860 */
[----:B------:R-:W1:Y:S01]  /*5210*/  LDSM.16.MT88.4 R8, [R238+0x6900] ;  /* 0x00690000ee08783b */ /* 0x000e620000004200 */
[----:B------:R-:W-:Y:S06]  /*5220*/  MUFU.EX2 R189, R189 ;  /* 0x000000bd00bd7308 */ /* 0x000fec0000000800 */
[C---:B---3--:R-:W-:Y:S02]  /*5230*/  HMMA.16816.F32.BF16 R124, R4.reuse, R12, R124 ;  /* 0x0000000c047c723c */ /* 0x048fe4000004187c */
[----:B------:R-:W-:Y:S06]  /*5240*/  MUFU.EX2 R188, R188 ;  /* 0x000000bc00bc7308 */ /* 0x000fec0000000800 */
[C---:B------:R-:W-:Y:S01]  /*5250*/  HMMA.16816.F32.BF16 R128, R4.reuse, R14, R128 ;  /* 0x0000000e0480723c */ /* 0x040fe20000041880 */
[----:B------:R-:W3:Y:S01]  /*5260*/  LDSM.16.MT88.4 R12, [R239+0x9900] ;  /* 0x00990000ef0c783b */ /* 0x000ee20000004200 */
[----:B------:R-:W-:Y:S06]  /*5270*/  MUFU.EX2 R211, R211 ;  /* 0x000000d300d37308 */ /* 0x000fec0000000800 */
[C---:B------:R-:W-:Y:S08]  /*5280*/  HMMA.16816.F32.BF16 R100, R4.reuse, R108, R100 ;  /* 0x0000006c0464723c */ /* 0x040ff00000041864 */
[C---:B------:R-:W-:Y:S08]  /*5290*/  HMMA.16816.F32.BF16 R104, R4.reuse, R110, R104 ;  /* 0x0000006e0468723c */ /* 0x040ff00000041868 */
[C---:B------:R-:W-:Y:S08]  /*52a0*/  HMMA.16816.F32.BF16 R60, R4.reuse, R36, R60 ;  /* 0x00000024043c723c */ /* 0x040ff0000004183c */
[----:B------:R-:W-:Y:S01]  /*52b0*/  HMMA.16816.F32.BF16 R64, R4, R38, R64 ;  /* 0x000000260440723c */ /* 0x000fe20000041840 */
[----:B------:R-:W1:Y:S07]  /*52c0*/  LDSM.16.MT88.4 R36, [R238+0x9100] ;  /* 0x00910000ee24783b */ /* 0x000e6e0000004200 */
[C---:B------:R-:W-:Y:S08]  /*52d0*/  HMMA.16816.F32.BF16 R108, R164.reuse, R112, RZ ;  /* 0x00000070a46c723c */ /* 0x040ff000000418ff */
[C---:B------:R-:W-:Y:S08]  /*52e0*/  HMMA.16816.F32.BF16 R116, R164.reuse, R120, RZ ;  /* 0x00000078a474723c */ /* 0x040ff000000418ff */
[C---:B------:R-:W-:Y:S08]  /*52f0*/  HMMA.16816.F32.BF16 R132, R164.reuse, R136, RZ ;  /* 0x00000088a484723c */ /* 0x040ff000000418ff */
[C---:B------:R-:W-:Y:S08]  /*5300*/  HMMA.16816.F32.BF16 R112, R164.reuse, R114, RZ ;  /* 0x00000072a470723c */ /* 0x040ff000000418ff */
[C---:B------:R-:W-:Y:S08]  /*5310*/  HMMA.16816.F32.BF16 R120, R164.reuse, R122, RZ ;  /* 0x0000007aa478723c */ /* 0x040ff000000418ff */
[C---:B------:R-:W-:Y:S08]  /*5320*/  HMMA.16816.F32.BF16 R136, R164.reuse, R138, RZ ;  /* 0x0000008aa488723c */ /* 0x040ff000000418ff */
[C---:B------:R-:W-:Y:S08]  /*5330*/  HMMA.16816.F32.BF16 R152, R164.reuse, R156, RZ ;  /* 0x0000009ca498723c */ /* 0x040ff000000418ff */
[----:B------:R-:W-:Y:S08]  /*5340*/  HMMA.16816.F32.BF16 R156, R164, R158, RZ ;  /* 0x0000009ea49c723c */ /* 0x000ff000000418ff */
        /* <DEDUP_REMOVED lines=9> */
[C---:B---3--:R-:W-:Y:S08]  /*53e0*/  HMMA.16816.F32.BF16 R152, R4.reuse, R12, R152 ;  /* 0x0000000c0498723c */ /* 0x048ff00000041898 */
[----:B------:R-:W-:Y:S01]  /*53f0*/  HMMA.16816.F32.BF16 R156, R4, R14, R156 ;  /* 0x0000000e049c723c */ /* 0x000fe2000004189c */
[----:B------:R-:W3:Y:S07]  /*5400*/  LDSM.16.MT88.4 R12, [R239+0x1100] ;  /* 0x00110000ef0c783b */ /* 0x000eee0000004200 */
[C---:B------:R-:W-:Y:S08]  /*5410*/  HMMA.16816.F32.BF16 R140, R164.reuse, R144, RZ ;  /* 0x00000090a48c723c */ /* 0x040ff000000418ff */
[C---:B------:R-:W-:Y:S08]  /*5420*/  HMMA.16816.F32.BF16 R148, R164.reuse, R168, RZ ;  /* 0x000000a8a494723c */ /* 0x040ff000000418ff */
[C---:B------:R-:W-:Y:S08]  /*5430*/  HMMA.16816.F32.BF16 R144, R164.reuse, R146, RZ ;  /* 0x00000092a490723c */ /* 0x040ff000000418ff */
[C---:B------:R-:W-:Y:S08]  /*5440*/  HMMA.16816.F32.BF16 R168, R164.reuse, R170, RZ ;  /* 0x000000aaa4a8723c */ /* 0x040ff000000418ff */
[C---:B------:R-:W-:Y:S07]  /*5450*/  HMMA.16816.F32.BF16 R160, R164.reuse, R36, RZ ;  /* 0x00000024a4a0723c */ /* 0x040fee00000418ff */
[----:B------:R-:W-:Y:S01]  /*5460*/  FFMA.FTZ R36, R214, c[0x0][0x2d0], -R194 ;  /* 0x0000b400d6247a23 */ /* 0x000fe200000108c2 */
[----:B------:R-:W-:Y:S01]  /*5470*/  HMMA.16816.F32.BF16 R164, R164, R38, RZ ;  /* 0x00000026a4a4723c */ /* 0x000fe200000418ff */
[----:B------:R-:W-:-:S04]  /*5480*/  FFMA.FTZ R37, R212, c[0x0][0x2d0], -R26 ;  /* 0x0000b400d4257a23 */ /* 0x000fc8000001081a */
[----:B------:R-:W-:Y:S02]  /*5490*/  MUFU.EX2 R36, R36 ;  /* 0x0000002400247308 */ /* 0x000fe40000000800 */
[----:B------:R-:W-:Y:S01]  /*54a0*/  FFMA.FTZ R39, R215, c[0x0][0x2d0], -R194 ;  /* 0x0000b400d7277a23 */ /* 0x000fe200000108c2 */
[C---:B----4-:R-:W-:Y:S01]  /*54b0*/  HMMA.16816.F32.BF16 R140, R4.reuse, R20, R140 ;  /* 0x00000014048c723c */ /* 0x050fe2000004188c */
[--C-:B------:R-:W-:Y:S02]  /*54c0*/  FFMA.FTZ R38, R213, c[0x0][0x2d0], -R26.reuse ;  /* 0x0000b400d5267a23 */ /* 0x100fe4000001081a */
[----:B------:R-:W-:Y:S02]  /*54d0*/  FFMA.FTZ R194, R25, c[0x0][0x2d0], -R26 ;  /* 0x0000b40019c27a23 */ /* 0x000fe4000001081a */
[----:B------:R-:W4:Y:S01]  /*54e0*/  MUFU.EX2 R39, R39 ;  /* 0x0000002700277308 */ /* 0x000f220000000800 */
[----:B------:R-:W-:Y:S02]  /*54f0*/  LDSM.16.MT88.4 R24, [R239+0x2900] ;  /* 0x00290000ef18783b */ /* 0x000fe40000004200 */
[C---:B------:R-:W-:Y:S02]  /*5500*/  HMMA.16816.F32.BF16 R144, R4.reuse, R22, R144 ;  /* 0x000000160490723c */ /* 0x040fe40000041890 */
[----:B------:R-:W3:Y:S03]  /*5510*/  LDSM.16.MT88.4 R20, [R245+0x1100] ;  /* 0x00110000f514783b */ /* 0x000ee60000004200 */
[----:B------:R-:W1:Y:S03]  /*5520*/  MUFU.EX2 R38, R38 ;  /* 0x0000002600267308 */ /* 0x000e660000000800 */
[C---:B-----5:R-:W-:Y:S05]  /*5530*/  HMMA.16816.F32.BF16 R148, R4.reuse, R16, R148 ;  /* 0x000000100494723c */ /* 0x060fea0000041894 */
[----:B------:R-:W5:Y:S03]  /*5540*/  MUFU.EX2 R37, R37 ;  /* 0x0000002500257308 */ /* 0x000f660000000800 */
[C---:B------:R-:W-:Y:S01]  /*5550*/  HMMA.16816.F32.BF16 R168, R4.reuse, R18, R168 ;  /* 0x0000001204a8723c */ /* 0x040fe200000418a8 */
[----:B------:R-:W3:Y:S04]  /*5560*/  LDSM.16.MT88.4 R16, [R240+0x1100] ;  /* 0x00110000f010783b */ /* 0x000ee80000004200 */
[----:B------:R-:W2:Y:S03]  /*5570*/  MUFU.EX2 R194, R194 ;  /* 0x000000c200c27308 */ /* 0x000ea60000000800 */
[C---:B-1----:R-:W-:Y:S08]  /*5580*/  HMMA.16816.F32.BF16 R160, R4.reuse, R8, R160 ;  /* 0x0000000804a0723c */ /* 0x042ff000000418a0 */
[----:B------:R-:W-:Y:S01]  /*5590*/  HMMA.16816.F32.BF16 R164, R4, R10, R164 ;  /* 0x0000000a04a4723c */ /* 0x000fe200000418a4 */
[----:B------:R-:W1:Y:S06]  /*55a0*/  LDSM.16.MT88.4 R8, [R238+0x1100] ;  /* 0x00110000ee08783b */ /* 0x000e6c0000004200 */
[----:B--2---:R-:W-:Y:S01]  /*55b0*/  F2FP.BF16.PACK_AB R4, R40, R44 ;  /* 0x0000002c2804723e */ /* 0x004fe200000010ff */
[----:B------:R-:W-:Y:S01]  /*55c0*/  FADD.FTZ R44, R44, R45 ;  /* 0x0000002d2c2c7221 */ /* 0x000fe20000010000 */
[----:B----4-:R-:W-:-:S02]  /*55d0*/  F2FP.BF16.PACK_AB R6, R36, R39 ;  /* 0x000000272406723e */ /* 0x010fc400000010ff */
[----:B------:R-:W-:Y:S01]  /*55e0*/  F2FP.BF16.PACK_AB R5, R38, R42 ;  /* 0x0000002a2605723e */ /* 0x000fe200000010ff */
[----:B------:R-:W-:Y:S01]  /*55f0*/  FADD.FTZ R42, R42, R47 ;  /* 0x0000002f2a2a7221 */ /* 0x000fe20000010000 */
[----:B-----5:R-:W-:Y:S01]  /*5600*/  F2FP.BF16.PACK_AB R7, R3, R37 ;  /* 0x000000250307723e */ /* 0x020fe200000010ff */
[----:B------:R-:W-:Y:S02]  /*5610*/  FADD.FTZ R44, R40, R44 ;  /* 0x0000002c282c7221 */ /* 0x000fe40000010000 */
[----:B------:R-:W-:Y:S02]  /*5620*/  FADD.FTZ R42, R38, R42 ;  /* 0x0000002a262a7221 */ /* 0x000fe40000010000 */
[----:B------:R-:W-:Y:S02]  /*5630*/  FADD.FTZ R39, R39, R44 ;  /* 0x0000002c27277221 */ /* 0x000fe40000010000 */
[----:B---3--:R-:W-:Y:S01]  /*5640*/  HMMA.16816.F32.BF16 R60, R4, R12, R60 ;  /* 0x0000000c043c723c */ /* 0x008fe2000004183c */
[----:B------:R-:W-:-:S02]  /*5650*/  FADD.FTZ R37, R37, R42 ;  /* 0x0000002a25257221 */ /* 0x000fc40000010000 */
[----:B------:R-:W-:Y:S02]  /*5660*/  FADD.FTZ R39, R36, R39 ;  /* 0x0000002724277221 */ /* 0x000fe40000010000 */
[----:B------:R-:W-:-:S03]  /*5670*/  FADD.FTZ R37, R3, R37 ;  /* 0x0000002503257221 */ /* 0x000fc60000010000 */
        /* <DEDUP_REMOVED lines=45> */
[----:B------:R-:W-:Y:S01]  /*5950*/  HMMA.16816.F32.BF16 R164, R4, R10, R164 ;  /* 0x0000000a04a4723c */ /* 0x000fe200000418a4 */
[----:B------:R-:W1:Y:S06]  /*5960*/  LDSM.16.MT88.4 R8, [R238+0x1900] ;  /* 0x00190000ee08783b */ /* 0x000e6c0000004200 */
[----:B------:R-:W-:Y:S01]  /*5970*/  F2FP.BF16.PACK_AB R4, R198, R200 ;  /* 0x000000c8c604723e */ /* 0x000fe200000010ff */
[----:B------:R-:W-:Y:S01]  /*5980*/  FADD.FTZ R200, R200, R39 ;  /* 0x00000027c8c87221 */ /* 0x000fe20000010000 */
[----:B------:R-:W-:-:S02]  /*5990*/  F2FP.BF16.PACK_AB R6, R195, R197 ;  /* 0x000000c5c306723e */ /* 0x000fc400000010ff */
[----:B------:R-:W-:Y:S01]  /*59a0*/  F2FP.BF16.PACK_AB R5, R196, R199 ;  /* 0x000000c7c405723e */ /* 0x000fe200000010ff */
[----:B------:R-:W-:Y:S01]  /*59b0*/  FADD.FTZ R199, R199, R37 ;  /* 0x00000025c7c77221 */ /* 0x000fe20000010000 */
[----:B------:R-:W-:Y:S01]  /*59c0*/  F2FP.BF16.PACK_AB R7, R201, R202 ;  /* 0x000000cac907723e */ /* 0x000fe200000010ff */
[----:B------:R-:W-:Y:S02]  /*59d0*/  FADD.FTZ R200, R198, R200 ;  /* 0x000000c8c6c87221 */ /* 0x000fe40000010000 */
[----:B------:R-:W-:Y:S02]  /*59e0*/  FADD.FTZ R199, R196, R199 ;  /* 0x000000c7c4c77221 */ /* 0x000fe40000010000 */
[----:B------:R-:W-:Y:S02]  /*59f0*/  FADD.FTZ R197, R197, R200 ;  /* 0x000000c8c5c57221 */ /* 0x000fe40000010000 */
[----:B--2---:R-:W-:Y:S01]  /*5a00*/  HMMA.16816.F32.BF16 R60, R4, R12, R60 ;  /* 0x0000000c043c723c */ /* 0x004fe2000004183c */
[----:B------:R-:W-:-:S02]  /*5a10*/  FADD.FTZ R202, R202, R199 ;  /* 0x000000c7caca7221 */ /* 0x000fc40000010000 */
[----:B------:R-:W-:Y:S02]  /*5a20*/  FADD.FTZ R197, R195, R197 ;  /* 0x000000c5c3c57221 */ /* 0x000fe40000010000 */
[----:B------:R-:W-:-:S03]  /*5a30*/  FADD.FTZ R202, R201, R202 ;  /* 0x000000cac9ca7221 */ /* 0x000fc60000010000 */
        /* <DEDUP_REMOVED lines=40> */
[----:B------:R-:W-:Y:S07]  /*5cc0*/  LDSM.16.MT88.4 R20, [R238+0x2100] ;  /* 0x00210000ee14783b */ /* 0x000fee0000004200 */
[C---:B----4-:R-:W-:Y:S08]  /*5cd0*/  HMMA.16816.F32.BF16 R148, R4.reuse, R16, R148 ;  /* 0x000000100494723c */ /* 0x050ff00000041894 */
[C---:B------:R-:W-:Y:S01]  /*5ce0*/  HMMA.16816.F32.BF16 R168, R4.reuse, R18, R168 ;  /* 0x0000001204a8723c */ /* 0x040fe200000418a8 */
[----:B------:R-:W3:Y:S07]  /*5cf0*/  LDSM.16.MT88.4 R16, [R245+0x2100] ;  /* 0x00210000f510783b */ /* 0x000eee0000004200 */
        /* <DEDUP_REMOVED lines=15> */
[----:B------:R-:W-:Y:S02]  /*5df0*/  FADD.FTZ R206, R203, R206 ;  /* 0x000000cecbce7221 */ /* 0x000fe40000010000 */
[----:B------:R-:W-:Y:S01]  /*5e00*/  FADD.FTZ R205, R193, R205 ;  /* 0x000000cdc1cd7221 */ /* 0x000fe20000010000 */
[----:B------:R-:W-:Y:S01]  /*5e10*/  HMMA.16816.F32.BF16 R56, R4, R14, R56 ;  /* 0x0000000e0438723c */ /* 0x000fe20000041838 */
[----:B------:R-:W2:Y:S01]  /*5e20*/  LDSM.16.MT88.4 R12, [R240+0x5100] ;  /* 0x00510000f00c783b */ /* 0x000ea20000004200 */
[----:B------:R-:W-:Y:S02]  /*5e30*/  FADD.FTZ R206, R189, R206 ;  /* 0x000000cebdce7221 */ /* 0x000fe40000010000 */
[----:B------:R-:W-:Y:S02]  /*5e40*/  FADD.FTZ R205, R192, R205 ;  /* 0x000000cdc0cd7221 */ /* 0x000fe40000010000 */
[----:B------:R-:W-:-:S02]  /*5e50*/  FADD.FTZ R206, R188, R206 ;  /* 0x000000cebcce7221 */ /* 0x000fc40000010000 */
[----:B---3--:R-:W-:Y:S01]  /*5e60*/  HMMA.16816.F32.BF16 R176, R4, R16, R176 ;  /* 0x0000001004b0723c */ /* 0x008fe200000418b0 */
[----:B------:R-:W-:Y:S02]  /*5e70*/  FADD.FTZ R205, R191, R205 ;  /* 0x000000cdbfcd7221 */ /* 0x000fe40000010000 */
[----:B------:R-:W-:-:S04]  /*5e80*/  FADD.FTZ R206, R194, R206 ;  /* 0x000000cec2ce7221 */ /* 0x000fc80000010000 */
[----:B------:R-:W-:Y:S01]  /*5e90*/  FADD.FTZ R3, R211, R206 ;  /* 0x000000ced3037221 */ /* 0x000fe20000010000 */
[C---:B------:R-:W-:Y:S01]  /*5ea0*/  HMMA.16816.F32.BF16 R172, R4.reuse, R18, R172 ;  /* 0x0000001204ac723c */ /* 0x040fe200000418ac */
[----:B------:R-:W3:Y:S04]  /*5eb0*/  LDSM.16.MT88.4 R16, [R245+0x5100] ;  /* 0x00510000f510783b */ /* 0x000ee80000004200 */
[----:B------:R-:W-:Y:S03]  /*5ec0*/  STL [R1+0x24], R3 ;  /* 0x0000240301007387 */ /* 0x000fe60000100800 */
[C---:B-1----:R-:W-:Y:S08]  /*5ed0*/  HMMA.16816.F32.BF16 R60, R4.reuse, R8, R60 ;  /* 0x00000008043c723c */ /* 0x042ff0000004183c */
[C---:B------:R-:W-:Y:S01]  /*5ee0*/  HMMA.16816.F32.BF16 R64, R4.reuse, R10, R64 ;  /* 0x0000000a0440723c */ /* 0x040fe20000041840 */
[----:B------:R-:W1:Y:S07]  /*5ef0*/  LDSM.16.MT88.4 R8, [R239+0x5100] ;  /* 0x00510000ef08783b */ /* 0x000e6e0000004200 */
[C---:B------:R-:W-:Y:S08]  /*5f00*/  HMMA.16816.F32.BF16 R68, R4.reuse, R20, R68 ;  /* 0x000000140444723c */ /* 0x040ff00000041844 */
        /* <DEDUP_REMOVED lines=9> */
[C---:B------:R-:W-:Y:S01]  /*5fa0*/  HMMA.16816.F32.BF16 R72, R4.reuse, R22, R72 ;  /* 0x000000160448723c */ /* 0x040fe20000041848 */
[----:B------:R-:W4:Y:S07]  /*5fb0*/  LDSM.16.MT88.4 R20, [R238+0x5100] ;  /* 0x00510000ee14783b */ /* 0x000f2e0000004200 */
        /* <DEDUP_REMOVED lines=9> */
[C---:B----4-:R-:W-:Y:S08]  /*6050*/  HMMA.16816.F32.BF16 R100, R4.reuse, R20, R100 ;  /* 0x000000140464723c */ /* 0x050ff00000041864 */
[C---:B--2---:R-:W-:Y:S08]  /*6060*/  HMMA.16816.F32.BF16 R148, R4.reuse, R12, R148 ;  /* 0x0000000c0494723c */ /* 0x044ff00000041894 */
[C---:B------:R-:W-:Y:S01]  /*6070*/  HMMA.16816.F32.BF16 R168, R4.reuse, R14, R168 ;  /* 0x0000000e04a8723c */ /* 0x040fe200000418a8 */
[----:B------:R-:W2:Y:S07]  /*6080*/  LDSM.16.MT88.4 R12, [R238+0xb100] ;  /* 0x00b10000ee0c783b */ /* 0x000eae0000004200 */
[C---:B------:R-:W-:Y:S01]  /*6090*/  HMMA.16816.F32.BF16 R104, R4.reuse, R22, R104 ;  /* 0x000000160468723c */ /* 0x040fe20000041868 */
[----:B------:R-:W4:Y:S07]  /*60a0*/  LDSM.16.MT88.4 R20, [R238+0x8100] ;  /* 0x00810000ee14783b */ /* 0x000f2e0000004200 */
[C---:B---3--:R-:W-:Y:S08]  /*60b0*/  HMMA.16816.F32.BF16 R140, R4.reuse, R16, R140 ;  /* 0x00000010048c723c */ /* 0x048ff0000004188c */
[C---:B------:R-:W-:Y:S01]  /*60c0*/  HMMA.16816.F32.BF16 R144, R4.reuse, R18, R144 ;  /* 0x000000120490723c */ /* 0x040fe20000041890 */
[----:B------:R-:W-:Y:S07]  /*60d0*/  LDSM.16.MT88.4 R16, [R245+0x5900] ;  /* 0x00590000f510783b */ /* 0x000fee0000004200 */
[C---:B-1----:R-:W-:Y:S08]  /*60e0*/  HMMA.16816.F32.BF16 R152, R4.reuse, R8, R152 ;  /* 0x000000080498723c */ /* 0x042ff00000041898 */
[C---:B------:R-:W-:Y:S01]  /*60f0*/  HMMA.16816.F32.BF16 R156, R4.reuse, R10, R156 ;  /* 0x0000000a049c723c */ /* 0x040fe2000004189c */
[----:B------:R-:W1:Y:S07]  /*6100*/  LDSM.16.MT88.4 R8, [R240+0x2900] ;  /* 0x00290000f008783b */ /* 0x000e6e0000004200 */
[C---:B--2---:R-:W-:Y:S08]  /*6110*/  HMMA.16816.F32.BF16 R160, R4.reuse, R12, R160 ;  /* 0x0000000c04a0723c */ /* 0x044ff000000418a0 */
[C---:B------:R-:W-:Y:S01]  /*6120*/  HMMA.16816.F32.BF16 R164, R4.reuse, R14, R164 ;  /* 0x0000000e04a4723c */ /* 0x040fe200000418a4 */
[----:B------:R-:W2:Y:S07]  /*6130*/  LDSM.16.MT88.4 R12, [R245+0x2900] ;  /* 0x00290000f50c783b */ /* 0x000eae0000004200 */
[C---:B----4-:R-:W-:Y:S08]  /*6140*/  HMMA.16816.F32.BF16 R132, R4.reuse, R20, R132 ;  /* 0x000000140484723c */ /* 0x050ff00000041884 */
[----:B------:R-:W-:Y:S01]  /*6150*/  HMMA.16816.F32.BF16 R136, R4, R22, R136 ;  /* 0x000000160488723c */ /* 0x000fe20000041888 */
[----:B------:R-:W-:Y:S06]  /*6160*/  LDSM.16.MT88.4 R20, [R238+0x2900] ;  /* 0x00290000ee14783b */ /* 0x000fec0000004200 */
[----:B------:R-:W-:-:S02]  /*6170*/  F2FP.BF16.PACK_AB R4, R192, R193 ;  /* 0x000000c1c004723e */ /* 0x000fc400000010ff */
[----:B------:R-:W-:Y:S02]  /*6180*/  F2FP.BF16.PACK_AB R6, R190, R191 ;  /* 0x000000bfbe06723e */ /* 0x000fe400000010ff */
[----:B------:R-:W-:Y:S02]  /*6190*/  F2FP.BF16.PACK_AB R5, R188, R189 ;  /* 0x000000bdbc05723e */ /* 0x000fe400000010ff */
[----:B------:R-:W-:-:S07]  /*61a0*/  F2FP.BF16.PACK_AB R7, R211, R194 ;  /* 0x000000c2d307723e */ /* 0x000fce00000010ff */
[C---:B-1----:R-:W-:Y:S08]  /*61b0*/  HMMA.16816.F32.BF16 R52, R4.reuse, R8, R52 ;  /* 0x000000080434723c */ /* 0x042ff00000041834 */
[C---:B--2---:R-:W-:Y:S08]  /*61c0*/  HMMA.16816.F32.BF16 R176, R4.reuse, R12, R176 ;  /* 0x0000000c04b0723c */ /* 0x044ff000000418b0 */
[C---:B------:R-:W-:Y:S01]  /*61d0*/  HMMA.16816.F32.BF16 R172, R4.reuse, R14, R172 ;  /* 0x0000000e04ac723c */ /* 0x040fe200000418ac */
[----:B------:R-:W1:Y:S07]  /*61e0*/  LDSM.16.MT88.4 R12, [R240+0x5900] ;  /* 0x00590000f00c783b */ /* 0x000e6e0000004200 */
[C---:B------:R-:W-:Y:S01]  /*61f0*/  HMMA.16816.F32.BF16 R56, R4.reuse, R10, R56 ;  /* 0x0000000a0438723c */ /* 0x040fe20000041838 */
[----:B------:R-:W2:Y:S07]  /*6200*/  LDSM.16.MT88.4 R8, [R239+0x5900] ;  /* 0x00590000ef08783b */ /* 0x000eae0000004200 */
[C---:B------:R-:W-:Y:S08]  /*6210*/  HMMA.16816.F32.BF16 R76, R4.reuse, R16, R76 ;  /* 0x00000010044c723c */ /* 0x040ff0000004184c */
[C---:B------:R-:W-:Y:S01]  /*6220*/  HMMA.16816.F32.BF16 R80, R4.reuse, R18, R80 ;  /* 0x000000120450723c */ /* 0x040fe20000041850 */
[----:B------:R-:W3:Y:S07]  /*6230*/  LDSM.16.MT88.4 R16, [R240+0x8900] ;  /* 0x00890000f010783b */ /* 0x000eee0000004200 */
[C---:B------:R-:W-:Y:S08]  /*6240*/  HMMA.16816.F32.BF16 R60, R4.reuse, R24, R60 ;  /* 0x00000018043c723c */ /* 0x040ff0000004183c */
        /* <DEDUP_REMOVED lines=24> */
[C---:B------:R-:W-:Y:S08]  /*63d0*/  HMMA.16816.F32.BF16 R104, R4.reuse, R26, R104 ;  /* 0x0000001a0468723c */ /* 0x040ff00000041868 */
[C---:B----4-:R-:W-:Y:S08]  /*63e0*/  HMMA.16816.F32.BF16 R108, R4.reuse, R20, R108 ;  /* 0x00000014046c723c */ /* 0x050ff0000004186c */
[C---:B------:R-:W-:Y:S08]  /*63f0*/  HMMA.16816.F32.BF16 R112, R4.reuse, R22, R112 ;  /* 0x000000160470723c */ /* 0x040ff00000041870 */
[C---:B-1----:R-:W-:Y:S08]  /*6400*/  HMMA.16816.F32.BF16 R148, R4.reuse, R12, R148 ;  /* 0x0000000c0494723c */ /* 0x042ff00000041894 */
[C---:B------:R-:W-:Y:S08]  /*6410*/  HMMA.16816.F32.BF16 R168, R4.reuse, R14, R168 ;  /* 0x0000000e04a8723c */ /* 0x040ff000000418a8 */
[C---:B--2---:R-:W-:Y:S08]  /*6420*/  HMMA.16816.F32.BF16 R152, R4.reuse, R8, R152 ;  /* 0x000000080498723c */ /* 0x044ff00000041898 */
[C---:B------:R-:W-:Y:S08]  /*6430*/  HMMA.16816.F32.BF16 R156, R4.reuse, R10, R156 ;  /* 0x0000000a049c723c */ /* 0x040ff0000004189c */
[C---:B---3--:R-:W-:Y:S08]  /*6440*/  HMMA.16816.F32.BF16 R160, R4.reuse, R16, R160 ;  /* 0x0000001004a0723c */ /* 0x048ff000000418a0 */
[----:B------:R-:W-:Y:S07]  /*6450*/  HMMA.16816.F32.BF16 R164, R4, R18, R164 ;  /* 0x0000001204a4723c */ /* 0x000fee00000418a4 */
[----:B------:R-:W-:-:S05]  /*6460*/  FADD.FTZ R4, R190, R205 ;  /* 0x000000cdbe047221 */ /* 0x000fca0000010000 */
[----:B------:R1:W-:Y:S01]  /*6470*/  STL [R1+0x28], R4 ;  /* 0x0000280401007387 */ /* 0x0003e20000100800 */
[----:B------:R-:W-:Y:S05]  /*6480*/  @!P0 BRA `(.L_x_1543) ;  /* 0x0000483000008947 */ /* 0x000fea0003800000 */
[C---:B-1----:R-:W-:Y:S01]  /*6490*/  SHF.L.U64.HI R4, R33.reuse, 0x1, R35 ;  /* 0x0000000121047819 */ /* 0x042fe20000010223 */
[----:B------:R-:W-:Y:S01]  /*64a0*/  IMAD.SHL.U32 R3, R33, 0x2, RZ ;  /* 0x0000000221037824 */ /* 0x000fe200078e00ff */
[----:B------:R-:W-:Y:S02]  /*64b0*/  SHF.L.U64.HI R5, R31, 0x1, R34 ;  /* 0x000000011f057819 */ /* 0x000fe40000010222 */
[----:B------:R-:W-:Y:S01]  /*64c0*/  MOV R180, R2 ;  /* 0x0000000200b47202 */ /* 0x000fe20000000f00 */
[----:B------:R1:W-:Y:S01]  /*64d0*/  STL [R1+0x20], R4 ;  /* 0x0000200401007387 */ /* 0x0003e20000100800 */
[----:B------:R-:W-:-:S03]  /*64e0*/  SHF.L.U64.HI R2, R28, 0x1, R30 ;  /* 0x000000011c027819 */ /* 0x000fc6000001021e */
[----:B------:R2:W-:Y:S04]  /*64f0*/  STL [R1+0x1c], R3 ;  /* 0x00001c0301007387 */ /* 0x0005e80000100800 */
[----:B------:R-:W-:Y:S01]  /*6500*/  STL [R1+0x18], R5 ;  /* 0x0000180501007387 */ /* 0x000fe20000100800 */
[----:B-1----:R-:W-:Y:S02]  /*6510*/  IMAD.SHL.U32 R4, R31, 0x2, RZ ;  /* 0x000000021f047824 */ /* 0x002fe400078e00ff */
[----:B--2---:R-:W-:Y:S01]  /*6520*/  IMAD.MOV.U32 R3, RZ, RZ, R0 ;  /* 0x000000ffff037224 */ /* 0x004fe200078e0000 */
[C---:B------:R-:W-:Y:S02]  /*6530*/  SHF.L.U64.HI R0, R29.reuse, 0x1, R32 ;  /* 0x000000011d007819 */ /* 0x040fe40000010220 */
[----:B------:R1:W-:Y:S04]  /*6540*/  STL [R1+0x14], R4 ;  /* 0x0000140401007387 */ /* 0x0003e80000100800 */
[----:B------:R2:W-:Y:S01]  /*6550*/  STL [R1+0x10], R0 ;  /* 0x0000100001007387 */ /* 0x0005e20000100800 */
[----:B-1----:R-:W-:Y:S01]  /*6560*/  IMAD.SHL.U32 R4, R29, 0x2, RZ ;  /* 0x000000021d047824 */ /* 0x002fe200078e00ff */
[----:B--2---:R-:W-:-:S04]  /*6570*/  SHF.L.U32 R0, R28, 0x1, RZ ;  /* 0x000000011c007819 */ /* 0x004fc800000006ff */
[----:B------:R1:W-:Y:S04]  /*6580*/  STL [R1+0xc], R4 ;  /* 0x00000c0401007387 */ /* 0x0003e80000100800 */
[----:B------:R1:W-:Y:S04]  /*6590*/  STL [R1+0x4], R0 ;  /* 0x0000040001007387 */ /* 0x0003e80000100800 */
[----:B------:R1:W-:Y:S01]  /*65a0*/  STL [R1+0x8], R2 ;  /* 0x0000080201007387 */ /* 0x0003e20000100800 */
[----:B------:R-:W-:Y:S05]  /*65b0*/  BRA `(.L_x_1544) ;  /* 0x0000050000007947 */ /* 0x000fea0003800000 */
.L_x_1546:
[----:B------:R-:W2:Y:S01]  /*65c0*/  LDL R0, [R1] ;  /* 0x0000000001007983 */ /* 0x000ea20000100800 */
[----:B------:R-:W-:Y:S01]  /*65d0*/  UIMAD UR5, UR6, 0x60, UR9 ;  /* 0x00000060060578a4 */ /* 0x000fe2000f8e0209 */
[----:B------:R-:W-:Y:S01]  /*65e0*/  ISETP.NE.AND P6, PT, R250, 0x1, PT ;  /* 0x00000001fa00780c */ /* 0x000fe20003fc5270 */
[----:B------:R-:W-:Y:S01]  /*65f0*/  IMAD.MOV.U32 R251, RZ, RZ, RZ ;  /* 0x000000fffffb7224 */ /* 0x000fe200078e00ff */
[----:B------:R-:W3:Y:S03]  /*6600*/  LDL R204, [R1+0x1c] ;  /* 0x00001c0001cc7983 */ /* 0x000ee60000100800 */
[----:B------:R-:W-:Y:S01]  /*6610*/  IMAD.U32 R252, RZ, RZ, UR5 ;  /* 0x00000005fffc7e24 */ /* 0x000fe2000f8e00ff */
[----:B------:R-:W4:Y:S04]  /*6620*/  LDL R205, [R1+0x20] ;  /* 0x0000200001cd7983 */ /* 0x000f280000100800 */
[----:B------:R-:W5:Y:S04]  /*6630*/  LDL R202, [R1+0x14] ;  /* 0x0000140001ca7983 */ /* 0x000f680000100800 */
[----:B------:R-:W3:Y:S04]  /*6640*/  LDL R203, [R1+0x18] ;  /* 0x0000180001cb7983 */ /* 0x000ee80000100800 */
[----:B------:R-:W3:Y:S04]  /*6650*/  LDL R214, [R1+0xc] ;  /* 0x00000c0001d67983 */ /* 0x000ee80000100800 */
[----:B------:R-:W3:Y:S04]  /*6660*/  LDL R215, [R1+0x10] ;  /* 0x0000100001d77983 */ /* 0x000ee80000100800 */
[----:B------:R-:W3:Y:S04]  /*6670*/  LDL R212, [R1+0x4] ;  /* 0x0000040001d47983 */ /* 0x000ee80000100800 */
[----:B------:R-:W3:Y:S01]  /*6680*/  LDL R213, [R1+0x8] ;  /* 0x0000080001d57983 */ /* 0x000ee20000100800 */
[----:B--2---:R-:W-:Y:S05]  /*6690*/  IADD3 R252, R252, -0x60, R0 ;  /* 0xffffffa0fcfc7810 */ /* 0x004fea0007ffe000 */
[----:B------:R-:W-:Y:S04]  /*66a0*/  @P6 IMAD.HI.U32 R2, R252, c[0x0][0x2bc], RZ ;  /* 0x0000af00fc026a27 */ /* 0x000fe800078e00ff */
[----:B------:R-:W-:Y:S01]  /*66b0*/  IMAD.MOV.U32 R0, RZ, RZ, R252 ;  /* 0x000000ffff007224 */ /* 0x000fe200078e00fc */
[----:B------:R-:W-:Y:S04]  /*66c0*/  @P6 SHF.R.U32.HI R0, RZ, c[0x0][0x2c0], R2 ;  /* 0x0000b000ff006a19 */ /* 0x000fe80000011602 */
[C---:B------:R-:W-:Y:S04]  /*66d0*/  @!P5 IADD3 R181, P0, R0.reuse, UR16, RZ ;  /* 0x0000001000b5dc10 */ /* 0x040fe8000ff1e0ff */
[----:B------:R-:W-:Y:S01]  /*66e0*/  @!P5 LEA.HI.X.SX32 R2, R0, UR15, 0x1, P0 ;  /* 0x0000000f0002dc11 */ /* 0x000fe200080f0eff */
[----:B------:R-:W-:Y:S01]  /*66f0*/  IMAD.MOV R0, RZ, RZ, -R0 ;  /* 0x000000ffff007224 */ /* 0x000fe200078e0a00 */
[C---:B------:R-:W-:Y:S03]  /*6700*/  @!P5 LEA R184, P0, R181.reuse, c[0x0][0x2a0], 0x2 ;  /* 0x0000a800b5b8da11 */ /* 0x040fe600078010ff */
[----:B------:R-:W-:Y:S01]  /*6710*/  IMAD R252, R0, c[0x0][0x2b8], R252 ;  /* 0x0000ae0000fc7a24 */ /* 0x000fe200078e02fc */
[----:B------:R-:W-:Y:S04]  /*6720*/  @!P5 LEA.HI.X R185, R181, c[0x0][0x2a4], R2, 0x2, P0 ;  /* 0x0000a900b5b9da11 */ /* 0x000fe800000f1402 */
[----:B------:R-:W-:Y:S01]  /*6730*/  SHF.R.S32.HI R0, RZ, 0x1f, R252 ;  /* 0x0000001fff007819 */ /* 0x000fe200000114fc */
[----:B------:R1:W2:Y:S04]  /*6740*/  @!P5 LDG.E R251, [R184.64] ;  /* 0x0000000cb8fbd981 */ /* 0x0002a8000c1e1900 */
[----:B------:R-:W-:Y:S04]  /*6750*/  IMAD R0, R0, c[0x0][0x1e0], RZ ;  /* 0x0000780000007a24 */ /* 0x000fe800078e02ff */
[C---:B------:R-:W-:Y:S02]  /*6760*/  IMAD R0, R252.reuse, c[0x0][0x1e4], R0 ;  /* 0x00007900fc007a24 */ /* 0x040fe400078e0200 */
[----:B-1----:R-:W-:Y:S04]  /*6770*/  IMAD.WIDE.U32 R184, R252, c[0x0][0x1e0], RZ ;  /* 0x00007800fcb87a25 */ /* 0x002fe800078e00ff */
[----:B------:R-:W-:Y:S01]  /*6780*/  IMAD.IADD R185, R185, 0x1, R0 ;  /* 0x00000001b9b97824 */ /* 0x000fe200078e0200 */
[----:B--2---:R-:W-:Y:S03]  /*6790*/  SHF.R.S32.HI R0, RZ, 0x1f, R251 ;  /* 0x0000001fff007819 */ /* 0x004fe600000114fb */
[C---:B------:R-:W-:Y:S04]  /*67a0*/  IMAD.WIDE.U32 R184, R251.reuse, c[0x0][0x1f0], R184 ;  /* 0x00007c00fbb87a25 */ /* 0x040fe800078e00b8 */
[----:B------:R-:W-:Y:S01]  /*67b0*/  IMAD R0, R0, c[0x0][0x1f0], RZ ;  /* 0x00007c0000007a24 */ /* 0x000fe200078e02ff */
[----:B------:R-:W-:Y:S03]  /*67c0*/  IADD3 R181, P0, R184, UR20, RZ ;  /* 0x00000014b8b57c10 */ /* 0x000fe6000ff1e0ff */
[----:B------:R-:W-:Y:S05]  /*67d0*/  IMAD R0, R251, c[0x0][0x1f4], R0 ;  /* 0x00007d00fb007a24 */ /* 0x000fea00078e0200 */
[----:B------:R-:W-:Y:S02]  /*67e0*/  IADD3.X R0, R185, UR18, R0, P0, !PT ;  /* 0x00000012b9007c10 */ /* 0x000fe400087fe400 */
[C---:B------:R-:W-:Y:S04]  /*67f0*/  LEA R2, P0, R181.reuse, c[0x0][0x1c8], 0x1 ;  /* 0x00007200b5027a11 */ /* 0x040fe800078008ff */
[----:B------:R-:W-:Y:S01]  /*6800*/  LEA.HI.X R0, R181, c[0x0][0x1cc], R0, 0x1, P0 ;  /* 0x00007300b5007a11 */ /* 0x000fe200000f0c00 */
[----:B------:R-:W3:Y:S04]  /*6810*/  SHFL.IDX PT, R185, R2, RZ, 0x181f ;  /* 0x00181fff02b97589 */ /* 0x000ee800000e0000 */
[----:B------:R-:W4:Y:S04]  /*6820*/  SHFL.IDX PT, R186, R0, RZ, 0x181f ;  /* 0x00181fff00ba7589 */ /* 0x000f2800000e0000 */
[----:B------:R-:W1:Y:S04]  /*6830*/  SHFL.IDX PT, R181, R2, 0x1, 0x181f ;  /* 0x00381f0002b57f89 */ /* 0x000e6800000e0000 */
[----:B------:R-:W2:Y:S04]  /*6840*/  SHFL.IDX PT, R184, R0, 0x1, 0x181f ;  /* 0x00381f0000b87f89 */ /* 0x000ea800000e0000 */
[----:B------:R-:W1:Y:S04]  /*6850*/  SHFL.IDX PT, R2, R2, 0x2, 0x181f ;  /* 0x00581f0002027f89 */ /* 0x000e6800000e0000 */
[----:B------:R-:W1:Y:S01]  /*6860*/  SHFL.IDX PT, R0, R0, 0x2, 0x181f ;  /* 0x00581f0000007f89 */ /* 0x000e6200000e0000 */
[C---:B---3--:R-:W-:Y:S05]  /*6870*/  IADD3 R192, P0, R185.reuse, R204, RZ ;  /* 0x000000ccb9c07210 */ /* 0x048fea0007f1e0ff */
[C---:B----4-:R-:W-:Y:S01]  /*6880*/  IMAD.X R193, R186.reuse, 0x1, R205, P0 ;  /* 0x00000001bac17824 */ /* 0x050fe200000e06cd */
[C---:B-----5:R-:W-:Y:S04]  /*6890*/  IADD3 R190, P0, R185.reuse, R202, RZ ;  /* 0x000000cab9be7210 */ /* 0x060fe80007f1e0ff */
[----:B------:R3:W-:Y:S01]  /*68a0*/  LDGSTS.E.BYPASS.LTC128B.128 [R249+0xc100], [R192.64], !P4 ;  /* 0x0c100000c0f97fae */ /* 0x0007e2000e101d4c */
[C---:B------:R-:W-:Y:S01]  /*68b0*/  IMAD.X R191, R186.reuse, 0x1, R203, P0 ;  /* 0x00000001babf7824 */ /* 0x040fe200000e06cb */
[C---:B------:R-:W-:Y:S04]  /*68c0*/  IADD3 R188, P0, R185.reuse, R214, RZ ;  /* 0x000000d6b9bc7210 */ /* 0x040fe80007f1e0ff */
[----:B------:R4:W-:Y:S01]  /*68d0*/  LDGSTS.E.BYPASS.LTC128B.128 [R249+0xf100], [R190.64], !P3 ;  /* 0x0f100000bef97fae */ /* 0x0009e2000d901d4c */
[C---:B------:R-:W-:Y:S01]  /*68e0*/  IMAD.X R189, R186.reuse, 0x1, R215, P0 ;  /* 0x00000001babd7824 */ /* 0x040fe200000e06d7 */
[----:B------:R-:W-:Y:S04]  /*68f0*/  IADD3 R194, P0, R185, R212, RZ ;  /* 0x000000d4b9c27210 */ /* 0x000fe80007f1e0ff */
[----:B------:R5:W-:Y:S01]  /*6900*/  LDGSTS.E.BYPASS.LTC128B.128 [R249+0x12100], [R188.64], !P2 ;  /* 0x12100000bcf97fae */ /* 0x000be2000d101d4c */
[----:B------:R-:W-:Y:S01]  /*6910*/  IMAD.X R195, R186, 0x1, R213, P0 ;  /* 0x00000001bac37824 */ /* 0x000fe200000e06d5 */
[C---:B-1----:R-:W-:Y:S04]  /*6920*/  IADD3 R186, P0, R181.reuse, R204, RZ ;  /* 0x000000ccb5ba7210 */ /* 0x042fe80007f1e0ff */
[----:B------:R3:W-:Y:S01]  /*6930*/  LDGSTS.E.BYPASS.LTC128B.128 [R249+0x15100], [R194.64], !P1 ;  /* 0x15100000c2f97fae */ /* 0x0007e2000c901d4c */
[C---:B--2---:R-:W-:Y:S01]  /*6940*/  IMAD.X R187, R184.reuse, 0x1, R205, P0 ;  /* 0x00000001b8bb7824 */ /* 0x044fe200000e06cd */
[C---:B------:R-:W-:Y:S04]  /*6950*/  IADD3 R198, P0, R181.reuse, R202, RZ ;  /* 0x000000cab5c67210 */ /* 0x040fe80007f1e0ff */
        /* <DEDUP_REMOVED lines=8> */
[----:B------:R-:W-:Y:S04]  /*69e0*/  IADD3 R184, P0, R2, R204, RZ ;  /* 0x000000cc02b87210 */ /* 0x000fe80007f1e0ff */
[----:B------:R3:W-:Y:S01]  /*69f0*/  LDGSTS.E.BYPASS.LTC128B.128 [R249+0x16100], [R200.64], !P1 ;  /* 0x16100000c8f97fae */ /* 0x0007e2000c901d4c */
[----:B------:R-:W-:Y:S01]  /*6a00*/  IMAD.X R185, R0, 0x1, R205, P0 ;  /* 0x0000000100b97824 */ /* 0x000fe200000e06cd */
[----:B----4-:R-:W-:Y:S04]  /*6a10*/  IADD3 R190, P0, R2, R202, RZ ;  /* 0x000000ca02be7210 */ /* 0x010fe80007f1e0ff */
[----:B------:R3:W-:Y:S01]  /*6a20*/  LDGSTS.E.BYPASS.LTC128B.128 [R249+0xe100], [R184.64], !P4 ;  /* 0x0e100000b8f97fae */ /* 0x0007e2000e101d4c */
[----:B------:R-:W-:Y:S01]  /*6a30*/  IMAD.X R191, R0, 0x1, R203, P0 ;  /* 0x0000000100bf7824 */ /* 0x000fe200000e06cb */
[----:B-----5:R-:W-:Y:S04]  /*6a40*/  IADD3 R188, P0, R2, R214, RZ ;  /* 0x000000d602bc7210 */ /* 0x020fe80007f1e0ff */
[----:B------:R3:W-:Y:S01]  /*6a50*/  LDGSTS.E.BYPASS.LTC128B.128 [R249+0x11100], [R190.64], !P3 ;  /* 0x11100000bef97fae */ /* 0x0007e2000d901d4c */
[----:B------:R-:W-:Y:S01]  /*6a60*/  IMAD.X R189, R0, 0x1, R215, P0 ;  /* 0x0000000100bd7824 */ /* 0x000fe200000e06d7 */
[----:B-1----:R-:W-:Y:S04]  /*6a70*/  IADD3 R186, P0, R2, R212, RZ ;  /* 0x000000d402ba7210 */ /* 0x002fe80007f1e0ff */
[----:B------:R3:W-:Y:S01]  /*6a80*/  LDGSTS.E.BYPASS.LTC128B.128 [R249+0x14100], [R188.64], !P2 ;  /* 0x14100000bcf97fae */ /* 0x0007e2000d101d4c */
[----:B------:R-:W-:Y:S05]  /*6a90*/  IMAD.X R187, R0, 0x1, R213, P0 ;  /* 0x0000000100bb7824 */ /* 0x000fea00000e06d5 */
[----:B------:R3:W-:Y:S01]  /*6aa0*/  LDGSTS.E.BYPASS.LTC128B.128 [R249+0x17100], [R186.64], !P1 ;  /* 0x17100000baf97fae */ /* 0x0007e2000c901d4c */
[----:B------:R-:W-:-:S05]  /*6ab0*/  BRA `(.L_x_1545) ;  /* 0x0000185000007947 */ /* 0x000fca0003800000 */
.L_x_1544:
[----:B------:R2:W-:Y:S01]  /*6ac0*/  STL [R1+0x40], R56 ;  /* 0x0000403801007387 */ /* 0x0005e20000100800 */
[----:B-1----:R-:W-:Y:S01]  /*6ad0*/  SHF.R.S32.HI R0, RZ, 0x1f, R252 ;  /* 0x0000001fff007819 */ /* 0x002fe200000114fc */
[----:B------:R-:W-:Y:S01]  /*6ae0*/  IMAD.WIDE.U32 R4, R252, c[0x0][0x208], RZ ;  /* 0x00008200fc047a25 */ /* 0x000fe200078e00ff */
[----:B------:R-:W-:Y:S01]  /*6af0*/  SHF.R.S32.HI R2, RZ, 0x1f, R251 ;  /* 0x0000001fff027819 */ /* 0x000fe200000114fb */
[----:B------:R-:W-:Y:S04]  /*6b00*/  DEPBAR.LE SB0, 0x0 ;  /* 0x000080000000791a */ /* 0x000fe80000000000 */
[----:B------:R-:W-:Y:S01]  /*6b10*/  IMAD R0, R0, c[0x0][0x208], RZ ;  /* 0x0000820000007a24 */ /* 0x000fe200078e02ff */
[----:B------:R-:W-:Y:S01]  /*6b20*/  BAR.SYNC.DEFER_BLOCKING 0x0 ;  /* 0x0000000000007b1d */ /* 0x000fe20000010000 */
[----:B------:R-:W-:Y:S01]  /*6b30*/  IMAD R2, R2, c[0x0][0x218], RZ ;  /* 0x0000860002027a24 */ /* 0x000fe200078e02ff */
[----:B------:R-:W-:Y:S01]  /*6b40*/  IADD3 R181, R249, 0x100, RZ ;  /* 0x00000100f9b57810 */ /* 0x000fe20007ffe0ff */
[----:B------:R-:W-:Y:S01]  /*6b50*/  IMAD R0, R252, c[0x0][0x20c], R0 ;  /* 0x00008300fc007a24 */ /* 0x000fe200078e0200 */
[----:B------:R-:W-:Y:S01]  /*6b60*/  UISETP.GT.AND UP0, UPT, UR6, UR8, UPT ;  /* 0x000000080600728c */ /* 0x000fe2000bf04270 */
[----:B------:R-:W-:Y:S02]  /*6b70*/  IMAD R2, R251, c[0x0][0x21c], R2 ;  /* 0x00008700fb027a24 */ /* 0x000fe400078e0202 */
[----:B------:R-:W-:Y:S04]  /*6b80*/  IMAD.IADD R5, R5, 0x1, R0 ;  /* 0x0000000105057824 */ /* 0x000fe800078e0200 */
[----:B------:R-:W-:Y:S05]  /*6b90*/  IMAD.WIDE.U32 R4, R251, c[0x0][0x218], R4 ;  /* 0x00008600fb047a25 */ /* 0x000fea00078e0004 */
[----:B------:R-:W-:Y:S04]  /*6ba0*/  IADD3 R0, P0, R4, UR22, RZ ;  /* 0x0000001604007c10 */ /* 0x000fe8000ff1e0ff */
[----:B------:R-:W-:Y:S02]  /*6bb0*/  IADD3.X R4, R5, UR4, R2, P0, !PT ;  /* 0x0000000405047c10 */ /* 0x000fe400087fe402 */
[C---:B------:R-:W-:Y:S01]  /*6bc0*/  LEA R2, P0, R0.reuse, c[0x0][0x1f8], 0x1 ;  /* 0x00007e0000027a11 */ /* 0x040fe200078008ff */
[----:B------:R-:W-:Y:S03]  /*6bd0*/  LDSM.16.M88.4 R48, [R248+0x18100] ;  /* 0x01810000f830783b */ /* 0x000fe60000000200 */
[----:B------:R-:W-:Y:S01]  /*6be0*/  LEA.HI.X R0, R0, c[0x0][0x1fc], R4, 0x1, P0 ;  /* 0x00007f0000007a11 */ /* 0x000fe200000f0c04 */
[----:B--2---:R-:W2:Y:S04]  /*6bf0*/  LDL R56, [R1+0x1c] ;  /* 0x00001c0001387983 */ /* 0x004ea80000100800 */
[----:B------:R1:W-:Y:S04]  /*6c00*/  STL [R1+0x3c], R55 ;  /* 0x00003c3701007387 */ /* 0x0003e80000100800 */
[----:B------:R-:W3:Y:S04]  /*6c10*/  LDL R29, [R1+0x14] ;  /* 0x00001400011d7983 */ /* 0x000ee80000100800 */
[----:B------:R-:W-:Y:S04]  /*6c20*/  SHFL.IDX PT, R44, R2, RZ, 0x181f ;  /* 0x00181fff022c7589 */ /* 0x000fe800000e0000 */
[----:B------:R-:W-:Y:S04]  /*6c30*/  SHFL.IDX PT, R20, R0, RZ, 0x181f ;  /* 0x00181fff00147589 */ /* 0x000fe800000e0000 */
[----:B------:R-:W4:Y:S04]  /*6c40*/  LDSM.16.M88.4 R8, [R247+0xc100] ;  /* 0x00c10000f708783b */ /* 0x000f280000000200 */
[----:B------:R-:W4:Y:S04]  /*6c50*/  LDSM.16.M88.4 R16, [R247+0xc900] ;  /* 0x00c90000f710783b */ /* 0x000f280000000200 */
[----:B------:R-:W-:Y:S04]  /*6c60*/  LDSM.16.M88.4 R24, [R247+0xd100] ;  /* 0x00d10000f718783b */ /* 0x000fe80000000200 */
[----:B-1----:R-:W3:Y:S04]  /*6c70*/  LDL R55, [R1+0x20] ;  /* 0x0000200001377983 */ /* 0x002ee80000100800 */
[----:B------:R1:W-:Y:S04]  /*6c80*/  STL [R1+0x38], R54 ;  /* 0x0000383601007387 */ /* 0x0003e80000100800 */
[----:B------:R-:W-:Y:S04]  /*6c90*/  LDSM.16.M88.4 R32, [R247+0xd900] ;  /* 0x00d90000f720783b */ /* 0x000fe80000000200 */
[----:B------:R-:W-:Y:S04]  /*6ca0*/  LDSM.16.M88.4 R40, [R247+0xe100] ;  /* 0x00e10000f728783b */ /* 0x000fe80000000200 */
[----:B------:R-:W-:Y:S04]  /*6cb0*/  LDSM.16.M88.4 R184, [R247+0xe900] ;  /* 0x00e90000f7b8783b */ /* 0x000fe80000000200 */
[----:B------:R-:W-:Y:S04]  /*6cc0*/  LDSM.16.M88.4 R188, [R244+0x18100] ;  /* 0x01810000f4bc783b */ /* 0x000fe80000000200 */
[----:B------:R-:W-:Y:S01]  /*6cd0*/  LDSM.16.M88.4 R192, [R246] ;  /* 0x00000000f6c0783b */ /* 0x000fe20000000200 */
[C---:B----4-:R-:W-:Y:S03]  /*6ce0*/  HMMA.16816.F32.BF16 R4, R48.reuse, R8, RZ ;  /* 0x000000083004723c */ /* 0x050fe600000418ff */
[----:B-1----:R-:W4:Y:S04]  /*6cf0*/  LDL R54, [R1+0x18] ;  /* 0x0000180001367983 */ /* 0x002f280000100800 */
[----:B------:R1:W-:Y:S01]  /*6d00*/  STL [R1+0x34], R53 ;  /* 0x0000343501007387 */ /* 0x0003e20000100800 */
[C---:B------:R-:W-:Y:S03]  /*6d10*/  HMMA.16816.F32.BF16 R8, R48.reuse, R10, RZ ;  /* 0x0000000a3008723c */ /* 0x040fe600000418ff */
[----:B------:R-:W-:Y:S04]  /*6d20*/  LDSM.16.M88.4 R196, [R237] ;  /* 0x00000000edc4783b */ /* 0x000fe80000000200 */
[----:B------:R-:W-:Y:S01]  /*6d30*/  LDSM.16.M88.4 R200, [R236] ;  /* 0x00000000ecc8783b */ /* 0x000fe20000000200 */
[C---:B------:R-:W-:Y:S03]  /*6d40*/  HMMA.16816.F32.BF16 R12, R48.reuse, R16, RZ ;  /* 0x00000010300c723c */ /* 0x040fe600000418ff */
[----:B------:R-:W-:Y:S04]  /*6d50*/  LDSM.16.M88.4 R204, [R235] ;  /* 0x00000000ebcc783b */ /* 0x000fe80000000200 */
[----:B------:R-:W-:Y:S01]  /*6d60*/  LDSM.16.M88.4 R208, [R234] ;  /* 0x00000000ead0783b */ /* 0x000fe20000000200 */
[C---:B------:R-:W-:Y:S03]  /*6d70*/  HMMA.16816.F32.BF16 R16, R48.reuse, R18, RZ ;  /* 0x000000123010723c */ /* 0x040fe600000418ff */
[----:B------:R-:W-:Y:S04]  /*6d80*/  LDSM.16.M88.4 R212, [R233] ;  /* 0x00000000e9d4783b */ /* 0x000fe80000000200 */
[----:B------:R-:W2:Y:S04]  /*6d90*/  SHFL.IDX PT, R38, R2, 0x1, 0x181f ;  /* 0x00381f0002267f89 */ /* 0x000ea800000e0000 */
[----:B-1----:R-:W4:Y:S04]  /*6da0*/  LDL R53, [R1+0xc] ;  /* 0x00000c0001357983 */ /* 0x002f280000100800 */
[----:B------:R1:W-:Y:S04]  /*6db0*/  STL [R1+0x30], R52 ;  /* 0x0000303401007387 */ /* 0x0003e80000100800 */
[----:B------:R-:W2:Y:S04]  /*6dc0*/  SHFL.IDX PT, R28, R0, 0x1, 0x181f ;  /* 0x00381f00001c7f89 */ /* 0x000ea800000e0000 */
[----:B------:R-:W2:Y:S04]  /*6dd0*/  SHFL.IDX PT, R2, R2, 0x2, 0x181f ;  /* 0x00581f0002027f89 */ /* 0x000ea800000e0000 */
[----:B------:R-:W2:Y:S04]  /*6de0*/  SHFL.IDX PT, R0, R0, 0x2, 0x181f ;  /* 0x00581f0000007f89 */ /* 0x000ea800000e0000 */
[----:B-1----:R-:W4:Y:S04]  /*6df0*/  LDL R52, [R1+0x10] ;  /* 0x0000100001347983 */ /* 0x002f280000100800 */
[----:B------:R1:W-:Y:S04]  /*6e00*/  STL [R1+0x2c], R3 ;  /* 0x00002c0301007387 */ /* 0x0003e80000100800 */
[----:B------:R-:W4:Y:S04]  /*6e10*/  LDL R250, [R1+0x8] ;  /* 0x0000080001fa7983 */ /* 0x000f280000100800 */
[----:B-1----:R-:W4:Y:S01]  /*6e20*/  LDL R3, [R1+0x4] ;  /* 0x0000040001037983 */ /* 0x002f220000100800 */
[-C--:B--2---:R-:W-:Y:S05]  /*6e30*/  IADD3 R30, P0, R44, R56.reuse, RZ ;  /* 0x000000382c1e7210 */ /* 0x084fea0007f1e0ff */
[--C-:B---3--:R-:W-:Y:S01]  /*6e40*/  IMAD.X R31, R20, 0x1, R55.reuse, P0 ;  /* 0x00000001141f7824 */ /* 0x108fe200000e0637 */
[----:B------:R-:W-:Y:S04]  /*6e50*/  IADD3 R22, P0, R44, R29, RZ ;  /* 0x0000001d2c167210 */ /* 0x000fe80007f1e0ff */
[----:B------:R1:W-:Y:S01]  /*6e60*/  LDGSTS.E.BYPASS.LTC128B.128 [R181], [R30.64], !P4 ;  /* 0x000000001eb57fae */ /* 0x0003e2000e101d4c */
[----:B----4-:R-:W-:Y:S05]  /*6e70*/  IMAD.X R23, R20, 0x1, R54, P0 ;  /* 0x0000000114177824 */ /* 0x010fea00000e0636 */
[----:B------:R2:W-:Y:S01]  /*6e80*/  LDGSTS.E.BYPASS.LTC128B.128 [R181+0x3000], [R22.64], !P3 ;  /* 0x0300000016b57fae */ /* 0x0005e2000d901d4c */
[----:B------:R-:W-:Y:S05]  /*6e90*/  IADD3 R36, P0, R44, R53, RZ ;  /* 0x000000352c247210 */ /* 0x000fea0007f1e0ff */
[----:B------:R-:W-:Y:S05]  /*6ea0*/  IMAD.X R37, R20, 0x1, R52, P0 ;  /* 0x0000000114257824 */ /* 0x000fea00000e0634 */
[----:B------:R3:W-:Y:S01]  /*6eb0*/  LDGSTS.E.BYPASS.LTC128B.128 [R181+0x6000], [R36.64], !P2 ;  /* 0x0600000024b57fae */ /* 0x0007e2000d101d4c */
[----:B------:R-:W-:Y:S05]  /*6ec0*/  IADD3 R44, P0, R44, R3, RZ ;  /* 0x000000032c2c7210 */ /* 0x000fea0007f1e0ff */
[----:B------:R-:W-:Y:S01]  /*6ed0*/  IMAD.X R45, R20, 0x1, R250, P0 ;  /* 0x00000001142d7824 */ /* 0x000fe200000e06fa */
[-C--:B------:R-:W-:Y:S01]  /*6ee0*/  IADD3 R46, P0, R38, R56.reuse, RZ ;  /* 0x00000038262e7210 */ /* 0x080fe20007f1e0ff */
[C---:B--2---:R-:W-:Y:S03]  /*6ef0*/  HMMA.16816.F32.BF16 R20, R48.reuse, R24, RZ ;  /* 0x000000183014723c */ /* 0x044fe600000418ff */
[----:B------:R2:W-:Y:S01]  /*6f00*/  LDGSTS.E.BYPASS.LTC128B.128 [R181+0x9000], [R44.64], !P1 ;  /* 0x090000002cb57fae */ /* 0x0005e2000c901d4c */
[--C-:B------:R-:W-:Y:S01]  /*6f10*/  IMAD.X R47, R28, 0x1, R55.reuse, P0 ;  /* 0x000000011c2f7824 */ /* 0x100fe200000e0637 */
[----:B-1----:R-:W-:Y:S03]  /*6f20*/  IADD3 R30, P0, R38, R29, RZ ;  /* 0x0000001d261e7210 */ /* 0x002fe60007f1e0ff */
[C---:B------:R-:W-:Y:S01]  /*6f30*/  HMMA.16816.F32.BF16 R24, R48.reuse, R26, RZ ;  /* 0x0000001a3018723c */ /* 0x040fe200000418ff */
[----:B------:R1:W-:Y:S03]  /*6f40*/  LDGSTS.E.BYPASS.LTC128B.128 [R181+0x1000], [R46.64], !P4 ;  /* 0x010000002eb57fae */ /* 0x0003e6000e101d4c */
[----:B------:R-:W-:Y:S01]  /*6f50*/  IMAD.X R31, R28, 0x1, R54, P0 ;  /* 0x000000011c1f7824 */ /* 0x000fe200000e0636 */
[----:B---3--:R-:W-:Y:S04]  /*6f60*/  IADD3 R36, P0, R38, R53, RZ ;  /* 0x0000003526247210 */ /* 0x008fe80007f1e0ff */
[----:B------:R3:W-:Y:S03]  /*6f70*/  LDGSTS.E.BYPASS.LTC128B.128 [R181+0x4000], [R30.64], !P3 ;  /* 0x040000001eb57fae */ /* 0x0007e6000d901d4c */
[----:B------:R-:W-:Y:S01]  /*6f80*/  IMAD.X R37, R28, 0x1, R52, P0 ;  /* 0x000000011c257824 */ /* 0x000fe200000e0634 */
[----:B------:R-:W-:Y:S04]  /*6f90*/  IADD3 R38, P0, R38, R3, RZ ;  /* 0x0000000326267210 */ /* 0x000fe80007f1e0ff */
[----:B------:R4:W-:Y:S01]  /*6fa0*/  LDGSTS.E.BYPASS.LTC128B.128 [R181+0x7000], [R36.64], !P2 ;  /* 0x0700000024b57fae */ /* 0x0009e2000d101d4c */
[----:B------:R-:W-:Y:S01]  /*6fb0*/  IMAD.X R39, R28, 0x1, R250, P0 ;  /* 0x000000011c277824 */ /* 0x000fe200000e06fa */
[----:B--2---:R-:W-:Y:S04]  /*6fc0*/  IADD3 R44, P0, R2, R56, RZ ;  /* 0x00000038022c7210 */ /* 0x004fe80007f1e0ff */
[----:B------:R2:W-:Y:S01]  /*6fd0*/  LDGSTS.E.BYPASS.LTC128B.128 [R181+0xa000], [R38.64], !P1 ;  /* 0x0a00000026b57fae */ /* 0x0005e2000c901d4c */
[----:B------:R-:W-:Y:S03]  /*6fe0*/  IMAD.X R45, R0, 0x1, R55, P0 ;  /* 0x00000001002d7824 */ /* 0x000fe600000e0637 */
[----:B------:R1:W5:Y:S04]  /*6ff0*/  LDL.LU R56, [R1+0x40] ;  /* 0x0000400001387983 */ /* 0x0003680000300800 */
[----:B------:R1:W-:Y:S04]  /*7000*/  LDGSTS.E.BYPASS.LTC128B.128 [R181+0x2000], [R44.64], !P4 ;  /* 0x020000002cb57fae */ /* 0x0003e8000e101d4c */
[----:B------:R1:W5:Y:S01]  /*7010*/  LDL.LU R55, [R1+0x3c] ;  /* 0x00003c0001377983 */ /* 0x0003620000300800 */
[----:B----4-:R-:W-:Y:S02]  /*7020*/  IADD3 R36, P0, R2, R29, RZ ;  /* 0x0000001d02247210 */ /* 0x010fe40007f1e0ff */
[C---:B---3--:R-:W-:Y:S03]  /*7030*/  HMMA.16816.F32.BF16 R28, R48.reuse, R32, RZ ;  /* 0x00000020301c723c */ /* 0x048fe600000418ff */
[----:B------:R-:W-:Y:S01]  /*7040*/  IMAD.X R37, R0, 0x1, R54, P0 ;  /* 0x0000000100257824 */ /* 0x000fe200000e0636 */
[----:B--2---:R-:W-:Y:S01]  /*7050*/  IADD3 R38, P0, R2, R53, RZ ;  /* 0x0000003502267210 */ /* 0x004fe20007f1e0ff */
[----:B------:R2:W5:Y:S03]  /*7060*/  LDL.LU R54, [R1+0x38] ;  /* 0x0000380001367983 */ /* 0x0005660000300800 */
[C---:B------:R-:W-:Y:S01]  /*7070*/  HMMA.16816.F32.BF16 R32, R48.reuse, R34, RZ ;  /* 0x000000223020723c */ /* 0x040fe200000418ff */
[----:B------:R-:W-:Y:S01]  /*7080*/  IMAD.X R39, R0, 0x1, R52, P0 ;  /* 0x0000000100277824 */ /* 0x000fe200000e0634 */
[----:B------:R3:W-:Y:S02]  /*7090*/  LDGSTS.E.BYPASS.LTC128B.128 [R181+0x5000], [R36.64], !P3 ;  /* 0x0500000024b57fae */ /* 0x0007e4000d901d4c */
[----:B-1----:R-:W-:Y:S02]  /*70a0*/  IADD3 R44, P0, R2, R3, RZ ;  /* 0x00000003022c7210 */ /* 0x002fe40007f1e0ff */
[----:B------:R3:W-:Y:S04]  /*70b0*/  LDGSTS.E.BYPASS.LTC128B.128 [R181+0x8000], [R38.64], !P2 ;  /* 0x0800000026b57fae */ /* 0x0007e8000d101d4c */
[----:B------:R2:W5:Y:S02]  /*70c0*/  LDL.LU R53, [R1+0x34] ;  /* 0x0000340001357983 */ /* 0x0005640000300800 */
[----:B------:R-:W-:Y:S01]  /*70d0*/  IMAD.X R45, R0, 0x1, R250, P0 ;  /* 0x00000001002d7824 */ /* 0x000fe200000e06fa */
[----:B------:R-:W-:Y:S01]  /*70e0*/  PLOP3.LUT P0, PT, PT, PT, UP0, 0x80, 0x0 ;  /* 0x000000000000781c */ /* 0x000fe20003f0f008 */
[----:B------:R2:W5:Y:S01]  /*70f0*/  LDL.LU R52, [R1+0x30] ;  /* 0x0000300001347983 */ /* 0x0005620000300800 */
[----:B------:R-:W-:Y:S03]  /*7100*/  IMAD.MOV.U32 R250, RZ, RZ, c[0x0][0x2b8] ;  /* 0x0000ae00fffa7624 */ /* 0x000fe600078e00ff */
[----:B------:R1:W-:Y:S04]  /*7110*/  LDGSTS.E.BYPASS.LTC128B.128 [R181+0xb000], [R44.64], !P1 ;  /* 0x0b0000002cb57fae */ /* 0x0003e8000c901d4c */
[----:B------:R-:W0:Y:S04]  /*7120*/  LDGDEPBAR ;  /* 0x00000000000079af */ /* 0x000e280000000000 */
[----:B------:R2:W5:Y:S01]  /*7130*/  LDL.LU R3, [R1+0x2c] ;  /* 0x00002c0001037983 */ /* 0x0005620000300800 */
[C---:B---3--:R-:W-:Y:S08]  /*7140*/  HMMA.16816.F32.BF16 R36, R48.reuse, R40, RZ ;  /* 0x000000283024723c */ /* 0x048ff000000418ff */
[C---:B------:R-:W-:Y:S08]  /*7150*/  HMMA.16816.F32.BF16 R40, R48.reuse, R42, RZ ;  /* 0x0000002a3028723c */ /* 0x040ff000000418ff */
[C---:B-1----:R-:W-:Y:S08]  /*7160*/  HMMA.16816.F32.BF16 R44, R48.reuse, R184, RZ ;  /* 0x000000b8302c723c */ /* 0x042ff000000418ff */
[----:B------:R-:W-:Y:S01]  /*7170*/  HMMA.16816.F32.BF16 R48, R48, R186, RZ ;  /* 0x000000ba3030723c */ /* 0x000fe200000418ff */
[----:B------:R-:W-:Y:S07]  /*7180*/  LDSM.16.M88.4 R184, [R243+0x18100] ;  /* 0x01810000f3b8783b */ /* 0x000fee0000000200 */
[C---:B------:R-:W-:Y:S08]  /*7190*/  HMMA.16816.F32.BF16 R4, R188.reuse, R192, R4 ;  /* 0x000000c0bc04723c */ /* 0x040ff00000041804 */
[C---:B------:R-:W-:Y:S01]  /*71a0*/  HMMA.16816.F32.BF16 R8, R188.reuse, R194, R8 ;  /* 0x000000c2bc08723c */ /* 0x040fe20000041808 */
[----:B------:R-:W1:Y:S07]  /*71b0*/  LDSM.16.M88.4 R192, [R242+0xc100] ;  /* 0x00c10000f2c0783b */ /* 0x000e6e0000000200 */
[C---:B------:R-:W-:Y:S08]  /*71c0*/  HMMA.16816.F32.BF16 R12, R188.reuse, R196, R12 ;  /* 0x000000c4bc0c723c */ /* 0x040ff0000004180c */
[C---:B------:R-:W-:Y:S01]  /*71d0*/  HMMA.16816.F32.BF16 R16, R188.reuse, R198, R16 ;  /* 0x000000c6bc10723c */ /* 0x040fe20000041810 */
[----:B------:R-:W3:Y:S07]  /*71e0*/  LDSM.16.M88.4 R196, [R242+0xc900] ;  /* 0x00c90000f2c4783b */ /* 0x000eee0000000200 */
[C---:B------:R-:W-:Y:S08]  /*71f0*/  HMMA.16816.F32.BF16 R20, R188.reuse, R200, R20 ;  /* 0x000000c8bc14723c */ /* 0x040ff00000041814 */
[C---:B------:R-:W-:Y:S01]  /*7200*/  HMMA.16816.F32.BF16 R24, R188.reuse, R202, R24 ;  /* 0x000000cabc18723c */ /* 0x040fe20000041818 */
[----:B------:R-:W4:Y:S07]  /*7210*/  LDSM.16.M88.4 R200, [R242+0xd100] ;  /* 0x00d10000f2c8783b */ /* 0x000f2e0000000200 */
[C---:B------:R-:W-:Y:S08]  /*7220*/  HMMA.16816.F32.BF16 R28, R188.reuse, R204, R28 ;  /* 0x000000ccbc1c723c */ /* 0x040ff0000004181c */
        /* <DEDUP_REMOVED lines=10> */
[----:B------:R-:W-:Y:S07]  /*72d0*/  LDSM.16.M88.4 R192, [R232] ;  /* 0x00000000e8c0783b */ /* 0x000fee0000000200 */
[C---:B---3--:R-:W-:Y:S08]  /*72e0*/  HMMA.16816.F32.BF16 R12, R184.reuse, R196, R12 ;  /* 0x000000c4b80c723c */ /* 0x048ff0000004180c */
[C---:B------:R-:W-:Y:S01]  /*72f0*/  HMMA.16816.F32.BF16 R16, R184.reuse, R198, R16 ;  /* 0x000000c6b810723c */ /* 0x040fe20000041810 */
[----:B------:R-:W-:Y:S07]  /*7300*/  LDSM.16.M88.4 R196, [R232+0x800] ;  /* 0x00080000e8c4783b */ /* 0x000fee0000000200 */
[C---:B----4-:R-:W-:Y:S08]  /*7310*/  HMMA.16816.F32.BF16 R20, R184.reuse, R200, R20 ;  /* 0x000000c8b814723c */ /* 0x050ff00000041814 */
[C---:B------:R-:W-:Y:S01]  /*7320*/  HMMA.16816.F32.BF16 R24, R184.reuse, R202, R24 ;  /* 0x000000cab818723c */ /* 0x040fe20000041818 */
[----:B------:R-:W-:Y:S07]  /*7330*/  LDSM.16.M88.4 R200, [R232+0x1000] ;  /* 0x00100000e8c8783b */ /* 0x000fee0000000200 */
        /* <DEDUP_REMOVED lines=8> */
[----:B------:R-:W2:Y:S04]  /*73c0*/  LDSM.16.M88.4 R184, [R232+0x2000] ;  /* 0x00200000e8b8783b */ /* 0x000ea80000000200 */
[----:B------:R-:W3:Y:S03]  /*73d0*/  LDSM.16.M88.4 R208, [R232+0x2800] ;  /* 0x00280000e8d0783b */ /* 0x000ee60000000200 */
[C---:B-1----:R-:W-:Y:S08]  /*73e0*/  HMMA.16816.F32.BF16 R4, R188.reuse, R192, R4 ;  /* 0x000000c0bc04723c */ /* 0x042ff00000041804 */
        /* <DEDUP_REMOVED lines=11> */
[C---:B--2---:R-:W-:Y:S08]  /*74a0*/  HMMA.16816.F32.BF16 R36, R188.reuse, R184, R36 ;  /* 0x000000b8bc24723c */ /* 0x044ff00000041824 */
[C---:B------:R-:W-:Y:S01]  /*74b0*/  HMMA.16816.F32.BF16 R40, R188.reuse, R186, R40 ;  /* 0x000000babc28723c */ /* 0x040fe20000041828 */
[----:B------:R-:W1:Y:S07]  /*74c0*/  LDSM.16.M88.4 R184, [R248+0x1c100] ;  /* 0x01c10000f8b8783b */ /* 0x000e6e0000000200 */
[C---:B---3--:R-:W-:Y:S08]  /*74d0*/  HMMA.16816.F32.BF16 R44, R188.reuse, R208, R44 ;  /* 0x000000d0bc2c723c */ /* 0x048ff0000004182c */
[----:B------:R-:W-:Y:S01]  /*74e0*/  HMMA.16816.F32.BF16 R48, R188, R210, R48 ;  /* 0x000000d2bc30723c */ /* 0x000fe20000041830 */
[----:B------:R-:W2:Y:S04]  /*74f0*/  LDSM.16.M88.4 R188, [R247+0x11100] ;  /* 0x01110000f7bc783b */ /* 0x000ea80000000200 */
[----:B------:R-:W3:Y:S03]  /*7500*/  LDSM.16.M88.4 R208, [R247+0x11900] ;  /* 0x01190000f7d0783b */ /* 0x000ee60000000200 */
[C---:B-1----:R-:W-:Y:S08]  /*7510*/  HMMA.16816.F32.BF16 R4, R184.reuse, R192, R4 ;  /* 0x000000c0b804723c */ /* 0x042ff00000041804 */
[C---:B------:R-:W-:Y:S01]  /*7520*/  HMMA.16816.F32.BF16 R8, R184.reuse, R194, R8 ;  /* 0x000000c2b808723c */ /* 0x040fe20000041808 */
[----:B------:R-:W-:Y:S07]  /*7530*/  LDSM.16.M88.4 R192, [R231] ;  /* 0x00000000e7c0783b */ /* 0x000fee0000000200 */
[C---:B------:R-:W-:Y:S08]  /*7540*/  HMMA.16816.F32.BF16 R12, R184.reuse, R196, R12 ;  /* 0x000000c4b80c723c */ /* 0x040ff0000004180c */
        /* <DEDUP_REMOVED lines=8> */
[C---:B--2---:R-:W-:Y:S08]  /*75d0*/  HMMA.16816.F32.BF16 R36, R184.reuse, R188, R36 ;  /* 0x000000bcb824723c */ /* 0x044ff00000041824 */
[C---:B------:R-:W-:Y:S01]  /*75e0*/  HMMA.16816.F32.BF16 R40, R184.reuse, R190, R40 ;  /* 0x000000beb828723c */ /* 0x040fe20000041828 */
[----:B------:R-:W1:Y:S07]  /*75f0*/  LDSM.16.M88.4 R188, [R244+0x1c100] ;  /* 0x01c10000f4bc783b */ /* 0x000e6e0000000200 */
[C---:B---3--:R-:W-:Y:S08]  /*7600*/  HMMA.16816.F32.BF16 R44, R184.reuse, R208, R44 ;  /* 0x000000d0b82c723c */ /* 0x048ff0000004182c */
[----:B------:R-:W-:Y:S01]  /*7610*/  HMMA.16816.F32.BF16 R48, R184, R210, R48 ;  /* 0x000000d2b830723c */ /* 0x000fe20000041830 */
[----:B------:R-:W2:Y:S04]  /*7620*/  LDSM.16.M88.4 R184, [R227] ;  /* 0x00000000e3b8783b */ /* 0x000ea80000000200 */
[----:B------:R-:W3:Y:S03]  /*7630*/  LDSM.16.M88.4 R208, [R226] ;  /* 0x00000000e2d0783b */ /* 0x000ee60000000200 */
        /* <DEDUP_REMOVED lines=190> */
[----:B------:R-:W-:Y:S04]  /*8220*/  DEPBAR.LE SB0, 0x0 ;  /* 0x000080000000791a */ /* 0x000fe80000000000 */
[----:B------:R-:W-:Y:S01]  /*8230*/  BAR.SYNC.DEFER_BLOCKING 0x0 ;  /* 0x0000000000007b1d */ /* 0x000fe20000010000 */
[C---:B-1----:R-:W-:Y:S08]  /*8240*/  HMMA.16816.F32.BF16 R4, R188.reuse, R192, R4 ;  /* 0x000000c0bc04723c */ /* 0x042ff00000041804 */
[C---:B------:R-:W-:Y:S08]  /*8250*/  HMMA.16816.F32.BF16 R8, R188.reuse, R194, R8 ;  /* 0x000000c2bc08723c */ /* 0x040ff00000041808 */
[C---:B------:R-:W-:Y:S08]  /*8260*/  HMMA.16816.F32.BF16 R12, R188.reuse, R196, R12 ;  /* 0x000000c4bc0c723c */ /* 0x040ff0000004180c */
[C---:B------:R-:W-:Y:S08]  /*8270*/  HMMA.16816.F32.BF16 R16, R188.reuse, R198, R16 ;  /* 0x000000c6bc10723c */ /* 0x040ff00000041810 */
[C---:B------:R-:W-:Y:S08]  /*8280*/  HMMA.16816.F32.BF16 R20, R188.reuse, R200, R20 ;  /* 0x000000c8bc14723c */ /* 0x040ff00000041814 */
[C---:B------:R-:W-:Y:S08]  /*8290*/  HMMA.16816.F32.BF16 R24, R188.reuse, R202, R24 ;  /* 0x000000cabc18723c */ /* 0x040ff00000041818 */
[C---:B------:R-:W-:Y:S08]  /*82a0*/  HMMA.16816.F32.BF16 R28, R188.reuse, R204, R28 ;  /* 0x000000ccbc1c723c */ /* 0x040ff0000004181c */
[C---:B------:R-:W-:Y:S08]  /*82b0*/  HMMA.16816.F32.BF16 R32, R188.reuse, R206, R32 ;  /* 0x000000cebc20723c */ /* 0x040ff00000041820 */
[C---:B--2---:R-:W-:Y:S08]  /*82c0*/  HMMA.16816.F32.BF16 R36, R188.reuse, R184, R36 ;  /* 0x000000b8bc24723c */ /* 0x044ff00000041824 */
[C---:B------:R-:W-:Y:S08]  /*82d0*/  HMMA.16816.F32.BF16 R40, R188.reuse, R186, R40 ;  /* 0x000000babc28723c */ /* 0x040ff00000041828 */
[C---:B---3--:R-:W-:Y:S08]  /*82e0*/  HMMA.16816.F32.BF16 R44, R188.reuse, R208, R44 ;  /* 0x000000d0bc2c723c */ /* 0x048ff0000004182c */
[----:B------:R-:W-:Y:S01]  /*82f0*/  HMMA.16816.F32.BF16 R48, R188, R210, R48 ;  /* 0x000000d2bc30723c */ /* 0x000fe20000041830 */
[----:B-----5:R-:W-:-:S07]  /*8300*/  @P0 BRA `(.L_x_1546) ;  /* 0xffffe2b000000947 */ /* 0x020fce000383ffff */
.L_x_1545:
[----:B---3--:R-:W-:Y:S01]  /*8310*/  FMNMX.FTZ R184, R4, R180, !PT ;  /* 0x000000b404b87209 */ /* 0x008fe20007810000 */
[----:B------:R-:W-:Y:S01]  /*8320*/  LDSM.16.MT88.4 R188, [R240+0x100] ;  /* 0x00010000f0bc783b */ /* 0x000fe20000004200 */
[----:B------:R-:W-:Y:S01]  /*8330*/  FMNMX.FTZ R181, R6, R3, !PT ;  /* 0x0000000306b57209 */ /* 0x000fe20007810000 */
[----:B------:R-:W-:Y:S01]  /*8340*/  UISETP.GT.AND UP0, UPT, UR6, UR8, UPT ;  /* 0x000000080600728c */ /* 0x000fe2000bf04270 */
[----:B------:R-:W-:Y:S01]  /*8350*/  FMNMX.FTZ R184, R5, R184, !PT ;  /* 0x000000b805b87209 */ /* 0x000fe20007810000 */
[----:B------:R-:W-:Y:S01]  /*8360*/  UIADD3 UR6, UR6, -0x1, URZ ;  /* 0xffffffff06067890 */ /* 0x000fe2000fffe03f */
[----:B------:R-:W-:Y:S02]  /*8370*/  FMNMX.FTZ R181, R7, R181, !PT ;  /* 0x000000b507b57209 */ /* 0x000fe40007810000 */
[----:B------:R-:W-:Y:S01]  /*8380*/  FMNMX.FTZ R184, R8, R184, !PT ;  /* 0x000000b808b87209 */ /* 0x000fe20007810000 */
[----:B------:R-:W-:Y:S01]  /*8390*/  LDSM.16.MT88.4 R192, [R239+0x100] ;  /* 0x00010000efc0783b */ /* 0x000fe20000004200 */
[----:B------:R-:W-:Y:S02]  /*83a0*/  FMNMX.FTZ R181, R10, R181, !PT ;  /* 0x000000b50ab57209 */ /* 0x000fe40007810000 */
[----:B------:R-:W-:Y:S02]  /*83b0*/  FMNMX.FTZ R184, R9, R184, !PT ;  /* 0x000000b809b87209 */ /* 0x000fe40007810000 */
[----:B------:R-:W-:Y:S02]  /*83c0*/  FMNMX.FTZ R181, R11, R181, !PT ;  /* 0x000000b50bb57209 */ /* 0x000fe40007810000 */
[----:B------:R-:W-:Y:S01]  /*83d0*/  FMNMX.FTZ R184, R12, R184, !PT ;  /* 0x000000b80cb87209 */ /* 0x000fe20007810000 */
        /* <DEDUP_REMOVED lines=40> */
[----:B------:R-:W-:Y:S01]  /*8660*/  PLOP3.LUT P0, PT, PT, PT, UP0, 0x80, 0x0 ;  /* 0x000000000000781c */ /* 0x000fe20003f0f008 */
[----:B------:R-:W-:Y:S08]  /*8670*/  SHFL.BFLY PT, R2, R184, 0x2, 0x1f ;  /* 0x0c401f00b8027f89 */ /* 0x000ff000000e0000 */
[----:B------:R-:W1:Y:S02]  /*8680*/  SHFL.BFLY PT, R0, R181, 0x2, 0x1f ;  /* 0x0c401f00b5007f89 */ /* 0x000e6400000e0000 */
[----:B-1----:R-:W-:Y:S02]  /*8690*/  FMNMX.FTZ R181, R181, R0, !PT ;  /* 0x00000000b5b57209 */ /* 0x002fe40007810000 */
[----:B------:R-:W-:Y:S04]  /*86a0*/  FMNMX.FTZ R184, R184, R2, !PT ;  /* 0x00000002b8b87209 */ /* 0x000fe80007810000 */
[----:B------:R-:W1:Y:S08]  /*86b0*/  SHFL.BFLY PT, R0, R181, 0x1, 0x1f ;  /* 0x0c201f00b5007f89 */ /* 0x000e7000000e0000 */
[----:B------:R-:W2:Y:S01]  /*86c0*/  SHFL.BFLY PT, R2, R184, 0x1, 0x1f ;  /* 0x0c201f00b8027f89 */ /* 0x000ea200000e0000 */
[----:B-1----:R-:W-:Y:S05]  /*86d0*/  FMNMX.FTZ R0, R0, R181, !PT ;  /* 0x000000b500007209 */ /* 0x002fea0007810000 */
[C---:B------:R-:W-:Y:S02]  /*86e0*/  FMUL.FTZ R204, R0.reuse, c[0x0][0x2d0] ;  /* 0x0000b40000cc7a20 */ /* 0x040fe40000410000 */
[----:B------:R-:W-:Y:S01]  /*86f0*/  FADD.FTZ R3, -R0, R3 ;  /* 0x0000000300037221 */ /* 0x000fe20000010100 */
[----:B--2---:R-:W-:Y:S01]  /*8700*/  FMNMX.FTZ R2, R184, R2, !PT ;  /* 0x00000002b8027209 */ /* 0x004fe20007810000 */
[--C-:B------:R-:W-:Y:S01]  /*8710*/  FFMA.FTZ R197, R10, c[0x0][0x2d0], -R204.reuse ;  /* 0x0000b4000ac57a23 */ /* 0x100fe200000108cc */
[----:B------:R-:W1:Y:S01]  /*8720*/  LDSM.16.MT88.4 R184, [R245+0x100] ;  /* 0x00010000f5b8783b */ /* 0x000e620000004200 */
[----:B------:R-:W-:Y:S02]  /*8730*/  FFMA.FTZ R181, R11, c[0x0][0x2d0], -R204 ;  /* 0x0000b4000bb57a23 */ /* 0x000fe400000108cc */
[C---:B------:R-:W-:Y:S02]  /*8740*/  FMUL.FTZ R205, R2.reuse, c[0x0][0x2d0] ;  /* 0x0000b40002cd7a20 */ /* 0x040fe40000410000 */
[----:B------:R-:W-:Y:S01]  /*8750*/  FADD.FTZ R180, -R2, R180 ;  /* 0x000000b402b47221 */ /* 0x000fe20000010100 */
[----:B------:R-:W-:Y:S01]  /*8760*/  MUFU.EX2 R197, R197 ;  /* 0x000000c500c57308 */ /* 0x000fe20000000800 */
[--C-:B------:R-:W-:Y:S02]  /*8770*/  FFMA.FTZ R198, R8, c[0x0][0x2d0], -R205.reuse ;  /* 0x0000b40008c67a23 */ /* 0x100fe400000108cd */
[--C-:B------:R-:W-:Y:S02]  /*8780*/  FFMA.FTZ R196, R9, c[0x0][0x2d0], -R205.reuse ;  /* 0x0000b40009c47a23 */ /* 0x100fe400000108cd */
[----:B------:R-:W-:Y:S02]  /*8790*/  FMUL.FTZ R180, R180, c[0x0][0x2d0] ;  /* 0x0000b400b4b47a20 */ /* 0x000fe40000410000 */
[----:B------:R-:W-:Y:S02]  /*87a0*/  FMUL.FTZ R3, R3, c[0x0][0x2d0] ;  /* 0x0000b40003037a20 */ /* 0x000fe40000410000 */
[--C-:B------:R-:W-:Y:S01]  /*87b0*/  FFMA.FTZ R203, R4, c[0x0][0x2d0], -R205.reuse ;  /* 0x0000b40004cb7a23 */ /* 0x100fe200000108cd */
[----:B------:R-:W-:Y:S01]  /*87c0*/  MUFU.EX2 R198, R198 ;  /* 0x000000c600c67308 */ /* 0x000fe20000000800 */
[--C-:B------:R-:W-:Y:S02]  /*87d0*/  FFMA.FTZ R200, R5, c[0x0][0x2d0], -R205.reuse ;  /* 0x0000b40005c87a23 */ /* 0x100fe400000108cd */
[--C-:B------:R-:W-:Y:S02]  /*87e0*/  FFMA.FTZ R201, R6, c[0x0][0x2d0], -R204.reuse ;  /* 0x0000b40006c97a23 */ /* 0x100fe400000108cc */
[--C-:B------:R-:W-:Y:S02]  /*87f0*/  FFMA.FTZ R199, R7, c[0x0][0x2d0], -R204.reuse ;  /* 0x0000b40007c77a23 */ /* 0x100fe400000108cc */
[--C-:B------:R-:W-:Y:S02]  /*8800*/  FFMA.FTZ R206, R25, c[0x0][0x2d0], -R205.reuse ;  /* 0x0000b40019ce7a23 */ /* 0x100fe400000108cd */
[--C-:B------:R-:W-:Y:S01]  /*8810*/  FFMA.FTZ R207, R26, c[0x0][0x2d0], -R204.reuse ;  /* 0x0000b4001acf7a23 */ /* 0x100fe200000108cc */
[----:B------:R-:W2:Y:S01]  /*8820*/  MUFU.EX2 R180, R180 ;  /* 0x000000b400b47308 */ /* 0x000ea20000000800 */
[--C-:B------:R-:W-:Y:S02]  /*8830*/  FFMA.FTZ R208, R27, c[0x0][0x2d0], -R204.reuse ;  /* 0x0000b4001bd07a23 */ /* 0x100fe400000108cc */
[--C-:B------:R-:W-:Y:S02]  /*8840*/  FFMA.FTZ R209, R28, c[0x0][0x2d0], -R205.reuse ;  /* 0x0000b4001cd17a23 */ /* 0x100fe400000108cd */
[--C-:B------:R-:W-:Y:S02]  /*8850*/  FFMA.FTZ R210, R29, c[0x0][0x2d0], -R205.reuse ;  /* 0x0000b4001dd27a23 */ /* 0x100fe400000108cd */
[--C-:B------:R-:W-:Y:S02]  /*8860*/  FFMA.FTZ R211, R30, c[0x0][0x2d0], -R204.reuse ;  /* 0x0000b4001ed37a23 */ /* 0x100fe400000108cc */
[--C-:B------:R-:W-:Y:S01]  /*8870*/  FFMA.FTZ R212, R31, c[0x0][0x2d0], -R204.reuse ;  /* 0x0000b4001fd47a23 */ /* 0x100fe200000108cc */
[----:B------:R-:W3:Y:S01]  /*8880*/  MUFU.EX2 R3, R3 ;  /* 0x0000000300037308 */ /* 0x000ee20000000800 */
[----:B------:R-:W-:Y:S01]  /*8890*/  LDSM.16.MT88.4 R28, [R238+0xa100] ;  /* 0x00a10000ee1c783b */ /* 0x000fe20000004200 */
[--C-:B------:R-:W-:Y:S02]  /*88a0*/  FFMA.FTZ R35, R35, c[0x0][0x2d0], -R204.reuse ;  /* 0x0000b40023237a23 */ /* 0x100fe400000108cc */
[--C-:B------:R-:W-:Y:S02]  /*88b0*/  FFMA.FTZ R213, R32, c[0x0][0x2d0], -R205.reuse ;  /* 0x0000b40020d57a23 */ /* 0x100fe400000108cd */
[--C-:B------:R-:W-:Y:S02]  /*88c0*/  FFMA.FTZ R214, R33, c[0x0][0x2d0], -R205.reuse ;  /* 0x0000b40021d67a23 */ /* 0x100fe400000108cd */
[--C-:B------:R-:W-:Y:S02]  /*88d0*/  FFMA.FTZ R215, R34, c[0x0][0x2d0], -R204.reuse ;  /* 0x0000b40022d77a23 */ /* 0x100fe400000108cc */
[----:B------:R-:W-:Y:S01]  /*88e0*/  MUFU.EX2 R203, R203 ;  /* 0x000000cb00cb7308 */ /* 0x000fe20000000800 */
[--C-:B------:R-:W-:Y:S02]  /*88f0*/  FFMA.FTZ R43, R43, c[0x0][0x2d0], -R204.reuse ;  /* 0x0000b4002b2b7a23 */ /* 0x100fe400000108cc */
[--C-:B------:R-:W-:Y:S02]  /*8900*/  FFMA.FTZ R36, R36, c[0x0][0x2d0], -R205.reuse ;  /* 0x0000b40024247a23 */ /* 0x100fe400000108cd */
[C---:B--2---:R-:W-:Y:S02]  /*8910*/  FMUL.FTZ R4, R180.reuse, R176 ;  /* 0x000000b0b4047220 */ /* 0x044fe40000410000 */
[C---:B------:R-:W-:Y:S02]  /*8920*/  FMUL.FTZ R5, R180.reuse, R177 ;  /* 0x000000b1b4057220 */ /* 0x040fe40000410000 */
[C---:B------:R-:W-:Y:S01]  /*8930*/  FMUL.FTZ R8, R180.reuse, R172 ;  /* 0x000000acb4087220 */ /* 0x040fe20000410000 */
[----:B------:R-:W2:Y:S01]  /*8940*/  MUFU.EX2 R200, R200 ;  /* 0x000000c800c87308 */ /* 0x000ea20000000800 */
[C---:B------:R-:W-:Y:S02]  /*8950*/  FMUL.FTZ R9, R180.reuse, R173 ;  /* 0x000000adb4097220 */ /* 0x040fe40000410000 */
[C---:B------:R-:W-:Y:S02]  /*8960*/  FMUL.FTZ R52, R180.reuse, R52 ;  /* 0x00000034b4347220 */ /* 0x040fe40000410000 */
[C---:B---3--:R-:W-:Y:S02]  /*8970*/  FMUL.FTZ R6, R3.reuse, R178 ;  /* 0x000000b203067220 */ /* 0x048fe40000410000 */
[C---:B------:R-:W-:Y:S02]  /*8980*/  FMUL.FTZ R7, R3.reuse, R179 ;  /* 0x000000b303077220 */ /* 0x040fe40000410000 */
[C---:B------:R-:W-:Y:S01]  /*8990*/  FMUL.FTZ R10, R3.reuse, R174 ;  /* 0x000000ae030a7220 */ /* 0x040fe20000410000 */
[----:B------:R-:W3:Y:S01]  /*89a0*/  MUFU.EX2 R196, R196 ;  /* 0x000000c400c47308 */ /* 0x000ee20000000800 */
[C---:B------:R-:W-:Y:S02]  /*89b0*/  FMUL.FTZ R11, R3.reuse, R175 ;  /* 0x000000af030b7220 */ /* 0x040fe40000410000 */
[----:B------:R-:W4:Y:S01]  /*89c0*/  LDSM.16.MT88.4 R172, [R238+0x100] ;  /* 0x00010000eeac783b */ /* 0x000f220000004200 */
[C---:B------:R-:W-:Y:S02]  /*89d0*/  FMUL.FTZ R53, R180.reuse, R53 ;  /* 0x00000035b4357220 */ /* 0x040fe40000410000 */
[C---:B------:R-:W-:Y:S02]  /*89e0*/  FMUL.FTZ R54, R3.reuse, R54 ;  /* 0x0000003603367220 */ /* 0x040fe40000410000 */
[C---:B------:R-:W-:Y:S02]  /*89f0*/  FMUL.FTZ R55, R3.reuse, R55 ;  /* 0x0000003703377220 */ /* 0x040fe40000410000 */
[----:B------:R-:W-:Y:S01]  /*8a00*/  MUFU.EX2 R201, R201 ;  /* 0x000000c900c97308 */ /* 0x000fe20000000800 */
[C---:B------:R-:W-:Y:S02]  /*8a10*/  FMUL.FTZ R56, R180.reuse, R56 ;  /* 0x00000038b4387220 */ /* 0x040fe40000410000 */
[----:B------:R-:W-:Y:S01]  /*8a20*/  FMUL.FTZ R57, R180, R57 ;  /* 0x00000039b4397220 */ /* 0x000fe20000410000 */
[----:B--2---:R-:W-:Y:S01]  /*8a30*/  F2FP.BF16.PACK_AB R176, R200, R203 ;  /* 0x000000cbc8b0723e */ /* 0x004fe200000010ff */
[C---:B------:R-:W-:Y:S02]  /*8a40*/  FMUL.FTZ R58, R3.reuse, R58 ;  /* 0x0000003a033a7220 */ /* 0x040fe40000410000 */
[C---:B------:R-:W-:Y:S02]  /*8a50*/  FMUL.FTZ R59, R3.reuse, R59 ;  /* 0x0000003b033b7220 */ /* 0x040fe40000410000 */
[C---:B------:R-:W-:Y:S01]  /*8a60*/  FMUL.FTZ R60, R180.reuse, R60 ;  /* 0x0000003cb43c7220 */ /* 0x040fe20000410000 */
[----:B------:R-:W2:Y:S01]  /*8a70*/  MUFU.EX2 R199, R199 ;  /* 0x000000c700c77308 */ /* 0x000ea20000000800 */
[----:B------:R-:W-:Y:S02]  /*8a80*/  FMUL.FTZ R61, R180, R61 ;  /* 0x0000003db43d7220 */ /* 0x000fe40000410000 */
[C---:B------:R-:W-:Y:S01]  /*8a90*/  FMUL.FTZ R62, R3.reuse, R62 ;  /* 0x0000003e033e7220 */ /* 0x040fe20000410000 */
[----:B---3--:R-:W-:Y:S01]  /*8aa0*/  F2FP.BF16.PACK_AB R178, R196, R198 ;  /* 0x000000c6c4b2723e */ /* 0x008fe200000010ff */
[C---:B------:R-:W-:Y:S02]  /*8ab0*/  FMUL.FTZ R63, R3.reuse, R63 ;  /* 0x0000003f033f7220 */ /* 0x040fe40000410000 */
[C---:B------:R-:W-:Y:S02]  /*8ac0*/  FMUL.FTZ R64, R180.reuse, R64 ;  /* 0x00000040b4407220 */ /* 0x040fe40000410000 */
[C---:B------:R-:W-:Y:S01]  /*8ad0*/  FMUL.FTZ R65, R180.reuse, R65 ;  /* 0x00000041b4417220 */ /* 0x040fe20000410000 */
[----:B------:R-:W3:Y:S01]  /*8ae0*/  MUFU.EX2 R181, R181 ;  /* 0x000000b500b57308 */ /* 0x000ee20000000800 */
[C---:B------:R-:W-:Y:S02]  /*8af0*/  FMUL.FTZ R66, R3.reuse, R66 ;  /* 0x0000004203427220 */ /* 0x040fe40000410000 */
[C---:B------:R-:W-:Y:S02]  /*8b00*/  FMUL.FTZ R67, R3.reuse, R67 ;  /* 0x0000004303437220 */ /* 0x040fe40000410000 */
[C---:B------:R-:W-:Y:S02]  /*8b10*/  FMUL.FTZ R68, R180.reuse, R68 ;  /* 0x00000044b4447220 */ /* 0x040fe40000410000 */
[C---:B------:R-:W-:Y:S02]  /*8b20*/  FMUL.FTZ R69, R180.reuse, R69 ;  /* 0x00000045b4457220 */ /* 0x040fe40000410000 */
[C---:B------:R-:W-:Y:S01]  /*8b30*/  FMUL.FTZ R70, R3.reuse, R70 ;  /* 0x0000004603467220 */ /* 0x040fe20000410000 */
[----:B------:R-:W-:Y:S01]  /*8b40*/  MUFU.EX2 R215, R215 ;  /* 0x000000d700d77308 */ /* 0x000fe20000000800 */
[----:B------:R-:W-:Y:S02]  /*8b50*/  FMUL.FTZ R71, R3, R71 ;  /* 0x0000004703477220 */ /* 0x000fe40000410000 */
[C---:B------:R-:W-:Y:S01]  /*8b60*/  FMUL.FTZ R72, R180.reuse, R72 ;  /* 0x00000048b4487220 */ /* 0x040fe20000410000 */
[----:B--2---:R-:W-:Y:S01]  /*8b70*/  F2FP.BF16.PACK_AB R177, R199, R201 ;  /* 0x000000c9c7b1723e */ /* 0x004fe200000010ff */
[C---:B------:R-:W-:Y:S02]  /*8b80*/  FMUL.FTZ R73, R180.reuse, R73 ;  /* 0x00000049b4497220 */ /* 0x040fe40000410000 */
[C---:B------:R-:W-:Y:S02]  /*8b90*/  FMUL.FTZ R74, R3.reuse, R74 ;  /* 0x0000004a034a7220 */ /* 0x040fe40000410000 */
[----:B------:R-:W-:Y:S01]  /*8ba0*/  FMUL.FTZ R75, R3, R75 ;  /* 0x0000004b034b7220 */ /* 0x000fe20000410000 */
[----:B------:R-:W-:Y:S01]  /*8bb0*/  MUFU.EX2 R206, R206 ;  /* 0x000000ce00ce7308 */ /* 0x000fe20000000800 */
[C---:B------:R-:W-:Y:S02]  /*8bc0*/  FMUL.FTZ R76, R180.reuse, R76 ;  /* 0x0000004cb44c7220 */ /* 0x040fe40000410000 */
[----:B------:R-:W-:Y:S01]  /*8bd0*/  FMUL.FTZ R77, R180, R77 ;  /* 0x0000004db44d7220 */ /* 0x000fe20000410000 */
[----:B---3--:R-:W-:Y:S01]  /*8be0*/  F2FP.BF16.PACK_AB R179, R181, R197 ;  /* 0x000000c5b5b3723e */ /* 0x008fe200000010ff */
[--C-:B------:R-:W-:Y:S02]  /*8bf0*/  FFMA.FTZ R37, R37, c[0x0][0x2d0], -R205.reuse ;  /* 0x0000b40025257a23 */ /* 0x100fe400000108cd */
[--C-:B------:R-:W-:Y:S02]  /*8c00*/  FFMA.FTZ R38, R38, c[0x0][0x2d0], -R204.reuse ;  /* 0x0000b40026267a23 */ /* 0x100fe400000108cc */
[--C-:B------:R-:W-:Y:S01]  /*8c10*/  FFMA.FTZ R39, R39, c[0x0][0x2d0], -R204.reuse ;  /* 0x0000b40027277a23 */ /* 0x100fe200000108cc */
[----:B------:R-:W-:Y:S01]  /*8c20*/  MUFU.EX2 R207, R207 ;  /* 0x000000cf00cf7308 */ /* 0x000fe20000000800 */
[C---:B-1----:R-:W-:Y:S05]  /*8c30*/  HMMA.16816.F32.BF16 R4, R176.reuse, R184, R4 ;  /* 0x000000b8b004723c */ /* 0x042fea0000041804 */
[C---:B------:R-:W-:Y:S02]  /*8c40*/  FMUL.FTZ R78, R3.reuse, R78 ;  /* 0x0000004e034e7220 */ /* 0x040fe40000410000 */
[C---:B------:R-:W-:Y:S01]  /*8c50*/  FMUL.FTZ R79, R3.reuse, R79 ;  /* 0x0000004f034f7220 */ /* 0x040fe20000410000 */
[C---:B------:R-:W-:Y:S01]  /*8c60*/  HMMA.16816.F32.BF16 R8, R176.reuse, R186, R8 ;  /* 0x000000bab008723c */ /* 0x040fe20000041808 */
[----:B------:R-:W1:Y:S01]  /*8c70*/  LDSM.16.MT88.4 R184, [R245+0x3100] ;  /* 0x00310000f5b8783b */ /* 0x000e620000004200 */
[----:B------:R-:W-:Y:S02]  /*8c80*/  MUFU.EX2 R208, R208 ;  /* 0x000000d000d07308 */ /* 0x000fe40000000800 */
[C---:B------:R-:W-:Y:S02]  /*8c90*/  FMUL.FTZ R80, R180.reuse, R80 ;  /* 0x00000050b4507220 */ /* 0x040fe40000410000 */
[C---:B------:R-:W-:Y:S02]  /*8ca0*/  FMUL.FTZ R81, R180.reuse, R81 ;  /* 0x00000051b4517220 */ /* 0x040fe40000410000 */
[C---:B------:R-:W-:Y:S04]  /*8cb0*/  HMMA.16816.F32.BF16 R52, R176.reuse, R188, R52 ;  /* 0x000000bcb034723c */ /* 0x040fe80000041834 */
[C---:B------:R-:W-:Y:S01]  /*8cc0*/  FMUL.FTZ R82, R3.reuse, R82 ;  /* 0x0000005203527220 */ /* 0x040fe20000410000 */
[----:B------:R-:W-:Y:S01]  /*8cd0*/  MUFU.EX2 R209, R209 ;  /* 0x000000d100d17308 */ /* 0x000fe20000000800 */
[C---:B------:R-:W-:Y:S02]  /*8ce0*/  FMUL.FTZ R83, R3.reuse, R83 ;  /* 0x0000005303537220 */ /* 0x040fe40000410000 */
[C---:B------:R-:W-:Y:S01]  /*8cf0*/  HMMA.16816.F32.BF16 R56, R176.reuse, R190, R56 ;  /* 0x000000beb038723c */ /* 0x040fe20000041838 */
[----:B------:R-:W2:Y:S03]  /*8d00*/  LDSM.16.MT88.4 R188, [R240+0x3100] ;  /* 0x00310000f0bc783b */ /* 0x000ea60000004200 */
[C---:B------:R-:W-:Y:S02]  /*8d10*/  FMUL.FTZ R84, R180.reuse, R84 ;  /* 0x00000054b4547220 */ /* 0x040fe40000410000 */
[C---:B------:R-:W-:Y:S01]  /*8d20*/  FMUL.FTZ R85, R180.reuse, R85 ;  /* 0x00000055b4557220 */ /* 0x040fe20000410000 */
[----:B------:R-:W-:Y:S01]  /*8d30*/  MUFU.EX2 R210, R210 ;  /* 0x000000d200d27308 */ /* 0x000fe20000000800 */
[C---:B------:R-:W-:Y:S04]  /*8d40*/  HMMA.16816.F32.BF16 R60, R176.reuse, R192, R60 ;  /* 0x000000c0b03c723c */ /* 0x040fe8000004183c */
[C---:B------:R-:W-:Y:S02]  /*8d50*/  FMUL.FTZ R86, R3.reuse, R86 ;  /* 0x0000005603567220 */ /* 0x040fe40000410000 */
[C---:B------:R-:W-:Y:S02]  /*8d60*/  FMUL.FTZ R87, R3.reuse, R87 ;  /* 0x0000005703577220 */ /* 0x040fe40000410000 */
[C---:B------:R-:W-:Y:S01]  /*8d70*/  HMMA.16816.F32.BF16 R64, R176.reuse, R194, R64 ;  /* 0x000000c2b040723c */ /* 0x040fe20000041840 */
[----:B------:R-:W-:Y:S03]  /*8d80*/  MUFU.EX2 R211, R211 ;  /* 0x000000d300d37308 */ /* 0x000fe60000000800 */
[C---:B------:R-:W-:Y:S02]  /*8d90*/  FMUL.FTZ R88, R180.reuse, R88 ;  /* 0x00000058b4587220 */ /* 0x040fe40000410000 */
[C---:B------:R-:W-:Y:S02]  /*8da0*/  FMUL.FTZ R89, R180.reuse, R89 ;  /* 0x00000059b4597220 */ /* 0x040fe40000410000 */
[C---:B----4-:R-:W-:Y:S03]  /*8db0*/  HMMA.16816.F32.BF16 R68, R176.reuse, R172, R68 ;  /* 0x000000acb044723c */ /* 0x050fe60000041844 */
[----:B------:R-:W-:Y:S01]  /*8dc0*/  MUFU.EX2 R212, R212 ;  /* 0x000000d400d47308 */ /* 0x000fe20000000800 */
[C---:B------:R-:W-:Y:S02]  /*8dd0*/  FMUL.FTZ R90, R3.reuse, R90 ;  /* 0x0000005a035a7220 */ /* 0x040fe40000410000 */
[C---:B------:R-:W-:Y:S02]  /*8de0*/  FMUL.FTZ R91, R3.reuse, R91 ;  /* 0x0000005b035b7220 */ /* 0x040fe40000410000 */
[C---:B------:R-:W-:Y:S01]  /*8df0*/  HMMA.16816.F32.BF16 R72, R176.reuse, R174, R72 ;  /* 0x000000aeb048723c */ /* 0x040fe20000041848 */
[----:B------:R-:W3:Y:S03]  /*8e00*/  LDSM.16.MT88.4 R172, [R239+0x3100] ;  /* 0x00310000efac783b */ /* 0x000ee60000004200 */
[C---:B------:R-:W-:Y:S01]  /*8e10*/  FMUL.FTZ R92, R180.reuse, R92 ;  /* 0x0000005cb45c7220 */ /* 0x040fe20000410000 */
[----:B------:R-:W-:Y:S01]  /*8e20*/  MUFU.EX2 R213, R213 ;  /* 0x000000d500d57308 */ /* 0x000fe20000000800 */
[C---:B------:R-:W-:Y:S02]  /*8e30*/  FMUL.FTZ R93, R180.reuse, R93 ;  /* 0x0000005db45d7220 */ /* 0x040fe40000410000 */
[C---:B-1----:R-:W-:Y:S04]  /*8e40*/  HMMA.16816.F32.BF16 R76, R176.reuse, R184, R76 ;  /* 0x000000b8b04c723c */ /* 0x042fe8000004184c */
[C---:B------:R-:W-:Y:S02]  /*8e50*/  FMUL.FTZ R94, R3.reuse, R94 ;  /* 0x0000005e035e7220 */ /* 0x040fe40000410000 */
[C---:B------:R-:W-:Y:S01]  /*8e60*/  FMUL.FTZ R95, R3.reuse, R95 ;  /* 0x0000005f035f7220 */ /* 0x040fe20000410000 */
[----:B------:R-:W-:Y:S01]  /*8e70*/  MUFU.EX2 R214, R214 ;  /* 0x000000d600d67308 */ /* 0x000fe20000000800 */
[C---:B------:R-:W-:Y:S01]  /*8e80*/  HMMA.16816.F32.BF16 R80, R176.reuse, R186, R80 ;  /* 0x000000bab050723c */ /* 0x040fe20000041850 */
[----:B------:R-:W1:Y:S03]  /*8e90*/  LDSM.16.MT88.4 R184, [R238+0x3100] ;  /* 0x00310000eeb8783b */ /* 0x000e660000004200 */
[C---:B------:R-:W-:Y:S02]  /*8ea0*/  FMUL.FTZ R96, R180.reuse, R96 ;  /* 0x00000060b4607220 */ /* 0x040fe40000410000 */
[C---:B------:R-:W-:Y:S02]  /*8eb0*/  FMUL.FTZ R97, R180.reuse, R97 ;  /* 0x00000061b4617220 */ /* 0x040fe40000410000 */
[C---:B--2---:R-:W-:Y:S04]  /*8ec0*/  HMMA.16816.F32.BF16 R84, R176.reuse, R188, R84 ;  /* 0x000000bcb054723c */ /* 0x044fe80000041854 */
[C---:B------:R-:W-:Y:S02]  /*8ed0*/  FMUL.FTZ R98, R3.reuse, R98 ;  /* 0x0000006203627220 */ /* 0x040fe40000410000 */
[C---:B------:R-:W-:Y:S02]  /*8ee0*/  FMUL.FTZ R99, R3.reuse, R99 ;  /* 0x0000006303637220 */ /* 0x040fe40000410000 */
[C---:B------:R-:W-:Y:S01]  /*8ef0*/  HMMA.16816.F32.BF16 R88, R176.reuse, R190, R88 ;  /* 0x000000beb058723c */ /* 0x040fe20000041858 */
[----:B------:R-:W2:Y:S03]  /*8f00*/  LDSM.16.MT88.4 R188, [R245+0x6100] ;  /* 0x00610000f5bc783b */ /* 0x000ea60000004200 */
[C---:B------:R-:W-:Y:S02]  /*8f10*/  FMUL.FTZ R100, R180.reuse, R100 ;  /* 0x00000064b4647220 */ /* 0x040fe40000410000 */
[C---:B------:R-:W-:Y:S02]  /*8f20*/  FMUL.FTZ R101, R180.reuse, R101 ;  /* 0x00000065b4657220 */ /* 0x040fe40000410000 */
[C---:B------:R-:W-:Y:S01]  /*8f30*/  FMUL.FTZ R102, R3.reuse, R102 ;  /* 0x0000006603667220 */ /* 0x040fe20000410000 */
[C---:B---3--:R-:W-:Y:S03]  /*8f40*/  HMMA.16816.F32.BF16 R92, R176.reuse, R172, R92 ;  /* 0x000000acb05c723c */ /* 0x048fe6000004185c */
[C---:B------:R-:W-:Y:S02]  /*8f50*/  FMUL.FTZ R103, R3.reuse, R103 ;  /* 0x0000006703677220 */ /* 0x040fe40000410000 */
[C---:B------:R-:W-:Y:S02]  /*8f60*/  FMUL.FTZ R104, R180.reuse, R104 ;  /* 0x00000068b4687220 */ /* 0x040fe40000410000 */
[C---:B------:R-:W-:Y:S01]  /*8f70*/  FMUL.FTZ R105, R180.reuse, R105 ;  /* 0x00000069b4697220 */ /* 0x040fe20000410000 */
[C---:B------:R-:W-:Y:S01]  /*8f80*/  HMMA.16816.F32.BF16 R96, R176.reuse, R174, R96 ;  /* 0x000000aeb060723c */ /* 0x040fe20000041860 */
[----:B------:R-:W3:Y:S03]  /*8f90*/  LDSM.16.MT88.4 R172, [R240+0x6100] ;  /* 0x00610000f0ac783b */ /* 0x000ee60000004200 */
[C---:B------:R-:W-:Y:S02]  /*8fa0*/  FMUL.FTZ R106, R3.reuse, R106 ;  /* 0x0000006a036a7220 */ /* 0x040fe40000410000 */
[C---:B------:R-:W-:Y:S02]  /*8fb0*/  FMUL.FTZ R107, R3.reuse, R107 ;  /* 0x0000006b036b7220 */ /* 0x040fe40000410000 */
[C---:B-1----:R-:W-:Y:S04]  /*8fc0*/  HMMA.16816.F32.BF16 R100, R176.reuse, R184, R100 ;  /* 0x000000b8b064723c */ /* 0x042fe80000041864 */
[C---:B------:R-:W-:Y:S02]  /*8fd0*/  FMUL.FTZ R108, R180.reuse, R108 ;  /* 0x0000006cb46c7220 */ /* 0x040fe40000410000 */
[C---:B------:R-:W-:Y:S02]  /*8fe0*/  FMUL.FTZ R109, R180.reuse, R109 ;  /* 0x0000006db46d7220 */ /* 0x040fe40000410000 */
[C---:B------:R-:W-:Y:S01]  /*8ff0*/  HMMA.16816.F32.BF16 R104, R176.reuse, R186, R104 ;  /* 0x000000bab068723c */ /* 0x040fe20000041868 */
[----:B------:R-:W1:Y:S03]  /*9000*/  LDSM.16.MT88.4 R184, [R239+0x6100] ;  /* 0x00610000efb8783b */ /* 0x000e660000004200 */
[C---:B------:R-:W-:Y:S02]  /*9010*/  FMUL.FTZ R110, R3.reuse, R110 ;  /* 0x0000006e036e7220 */ /* 0x040fe40000410000 */
[C---:B------:R-:W-:Y:S02]  /*9020*/  FMUL.FTZ R111, R3.reuse, R111 ;  /* 0x0000006f036f7220 */ /* 0x040fe40000410000 */
[C---:B------:R-:W-:Y:S04]  /*9030*/  FMUL.FTZ R112, R180.reuse, R112 ;  /* 0x00000070b4707220 */ /* 0x040fe80000410000 */
[C---:B------:R-:W-:Y:S01]  /*9040*/  FMUL.FTZ R113, R180.reuse, R113 ;  /* 0x00000071b4717220 */ /* 0x040fe20000410000 */
[C---:B--2---:R-:W-:Y:S03]  /*9050*/  HMMA.16816.F32.BF16 R108, R176.reuse, R188, R108 ;  /* 0x000000bcb06c723c */ /* 0x044fe6000004186c */
[C---:B------:R-:W-:Y:S02]  /*9060*/  FMUL.FTZ R114, R3.reuse, R114 ;  /* 0x0000007203727220 */ /* 0x040fe40000410000 */
[C---:B------:R-:W-:Y:S02]  /*9070*/  FMUL.FTZ R115, R3.reuse, R115 ;  /* 0x0000007303737220 */ /* 0x040fe40000410000 */
[C---:B------:R-:W-:Y:S02]  /*9080*/  FMUL.FTZ R116, R180.reuse, R116 ;  /* 0x00000074b4747220 */ /* 0x040fe40000410000 */
[C---:B------:R-:W-:Y:S03]  /*9090*/  FMUL.FTZ R117, R180.reuse, R117 ;  /* 0x00000075b4757220 */ /* 0x040fe60000410000 */
[C---:B------:R-:W-:Y:S01]  /*90a0*/  HMMA.16816.F32.BF16 R112, R176.reuse, R190, R112 ;  /* 0x000000beb070723c */ /* 0x040fe20000041870 */
[----:B------:R-:W2:Y:S02]  /*90b0*/  LDSM.16.MT88.4 R188, [R238+0x6100] ;  /* 0x00610000eebc783b */ /* 0x000ea40000004200 */
[C---:B------:R-:W-:Y:S02]  /*90c0*/  FMUL.FTZ R118, R3.reuse, R118 ;  /* 0x0000007603767220 */ /* 0x040fe40000410000 */
[C---:B------:R-:W-:Y:S02]  /*90d0*/  FMUL.FTZ R119, R3.reuse, R119 ;  /* 0x0000007703777220 */ /* 0x040fe40000410000 */
[C---:B------:R-:W-:Y:S02]  /*90e0*/  FMUL.FTZ R120, R180.reuse, R120 ;  /* 0x00000078b4787220 */ /* 0x040fe40000410000 */
[C---:B------:R-:W-:Y:S03]  /*90f0*/  FMUL.FTZ R121, R180.reuse, R121 ;  /* 0x00000079b4797220 */ /* 0x040fe60000410000 */
[C---:B---3--:R-:W-:Y:S03]  /*9100*/  HMMA.16816.F32.BF16 R116, R176.reuse, R172, R116 ;  /* 0x000000acb074723c */ /* 0x048fe60000041874 */
[C---:B------:R-:W-:Y:S02]  /*9110*/  FMUL.FTZ R122, R3.reuse, R122 ;  /* 0x0000007a037a7220 */ /* 0x040fe40000410000 */
[C---:B------:R-:W-:Y:S02]  /*9120*/  FMUL.FTZ R123, R3.reuse, R123 ;  /* 0x0000007b037b7220 */ /* 0x040fe40000410000 */
[C---:B------:R-:W-:Y:S02]  /*9130*/  FMUL.FTZ R124, R180.reuse, R124 ;  /* 0x0000007cb47c7220 */ /* 0x040fe40000410000 */
[C---:B------:R-:W-:Y:S03]  /*9140*/  FMUL.FTZ R125, R180.reuse, R125 ;  /* 0x0000007db47d7220 */ /* 0x040fe60000410000 */
[C---:B------:R-:W-:Y:S01]  /*9150*/  HMMA.16816.F32.BF16 R120, R176.reuse, R174, R120 ;  /* 0x000000aeb078723c */ /* 0x040fe20000041878 */
[----:B------:R-:W3:Y:S02]  /*9160*/  LDSM.16.MT88.4 R172, [R245+0x9100] ;  /* 0x00910000f5ac783b */ /* 0x000ee40000004200 */
[C---:B------:R-:W-:Y:S02]  /*9170*/  FMUL.FTZ R126, R3.reuse, R126 ;  /* 0x0000007e037e7220 */ /* 0x040fe40000410000 */
[C---:B------:R-:W-:Y:S02]  /*9180*/  FMUL.FTZ R127, R3.reuse, R127 ;  /* 0x0000007f037f7220 */ /* 0x040fe40000410000 */
[C---:B------:R-:W-:Y:S02]  /*9190*/  FMUL.FTZ R128, R180.reuse, R128 ;  /* 0x00000080b4807220 */ /* 0x040fe40000410000 */
[C---:B------:R-:W-:Y:S03]  /*91a0*/  FMUL.FTZ R129, R180.reuse, R129 ;  /* 0x00000081b4817220 */ /* 0x040fe60000410000 */
[C---:B-1----:R-:W-:Y:S03]  /*91b0*/  HMMA.16816.F32.BF16 R124, R176.reuse, R184, R124 ;  /* 0x000000b8b07c723c */ /* 0x042fe6000004187c */
[C---:B------:R-:W-:Y:S02]  /*91c0*/  FMUL.FTZ R130, R3.reuse, R130 ;  /* 0x0000008203827220 */ /* 0x040fe40000410000 */
[C---:B------:R-:W-:Y:S02]  /*91d0*/  FMUL.FTZ R131, R3.reuse, R131 ;  /* 0x0000008303837220 */ /* 0x040fe40000410000 */
[C---:B------:R-:W-:Y:S02]  /*91e0*/  FMUL.FTZ R132, R180.reuse, R132 ;  /* 0x00000084b4847220 */ /* 0x040fe40000410000 */
[C---:B------:R-:W-:Y:S03]  /*91f0*/  FMUL.FTZ R133, R180.reuse, R133 ;  /* 0x00000085b4857220 */ /* 0x040fe60000410000 */
[C---:B------:R-:W-:Y:S01]  /*9200*/  HMMA.16816.F32.BF16 R128, R176.reuse, R186, R128 ;  /* 0x000000bab080723c */ /* 0x040fe20000041880 */
[----:B------:R-:W1:Y:S02]  /*9210*/  LDSM.16.MT88.4 R184, [R240+0x9100] ;  /* 0x00910000f0b8783b */ /* 0x000e640000004200 */
[C---:B------:R-:W-:Y:S02]  /*9220*/  FMUL.FTZ R134, R3.reuse, R134 ;  /* 0x0000008603867220 */ /* 0x040fe40000410000 */
[C---:B------:R-:W-:Y:S02]  /*9230*/  FMUL.FTZ R135, R3.reuse, R135 ;  /* 0x0000008703877220 */ /* 0x040fe40000410000 */
[C---:B------:R-:W-:Y:S02]  /*9240*/  FMUL.FTZ R136, R180.reuse, R136 ;  /* 0x00000088b4887220 */ /* 0x040fe40000410000 */
[C---:B------:R-:W-:Y:S03]  /*9250*/  FMUL.FTZ R137, R180.reuse, R137 ;  /* 0x00000089b4897220 */ /* 0x040fe60000410000 */
        /* <DEDUP_REMOVED lines=15> */
[----:B------:R-:W-:Y:S03]  /*9350*/  FMUL.FTZ R149, R180, R149 ;  /* 0x00000095b4957220 */ /* 0x000fe60000410000 */
[C---:B------:R-:W-:Y:S01]  /*9360*/  HMMA.16816.F32.BF16 R144, R176.reuse, R174, R144 ;  /* 0x000000aeb090723c */ /* 0x040fe20000041890 */
[----:B------:R-:W-:Y:S02]  /*9370*/  LDSM.16.MT88.4 R172, [R245+0x900] ;  /* 0x00090000f5ac783b */ /* 0x000fe40000004200 */
[C---:B------:R-:W-:Y:S02]  /*9380*/  FMUL.FTZ R150, R3.reuse, R150 ;  /* 0x0000009603967220 */ /* 0x040fe40000410000 */
[----:B------:R-:W-:Y:S02]  /*9390*/  FMUL.FTZ R151, R3, R151 ;  /* 0x0000009703977220 */ /* 0x000fe40000410000 */
[--C-:B------:R-:W-:Y:S02]  /*93a0*/  FFMA.FTZ R192, R12, c[0x0][0x2d0], -R205.reuse ;  /* 0x0000b4000cc07a23 */ /* 0x100fe400000108cd */
[C---:B------:R-:W-:Y:S03]  /*93b0*/  FMUL.FTZ R12, R180.reuse, R168 ;  /* 0x000000a8b40c7220 */ /* 0x040fe60000410000 */
[C---:B-1----:R-:W-:Y:S01]  /*93c0*/  HMMA.16816.F32.BF16 R148, R176.reuse, R184, R148 ;  /* 0x000000b8b094723c */ /* 0x042fe20000041894 */
[----:B------:R-:W-:Y:S02]  /*93d0*/  MUFU.EX2 R192, R192 ;  /* 0x000000c000c07308 */ /* 0x000fe40000000800 */
[--C-:B------:R-:W-:Y:S02]  /*93e0*/  FFMA.FTZ R193, R13, c[0x0][0x2d0], -R205.reuse ;  /* 0x0000b4000dc17a23 */ /* 0x100fe400000108cd */
[----:B------:R-:W-:Y:S02]  /*93f0*/  FMUL.FTZ R13, R180, R169 ;  /* 0x000000a9b40d7220 */ /* 0x000fe40000410000 */
[--C-:B------:R-:W-:Y:S02]  /*9400*/  FFMA.FTZ R194, R14, c[0x0][0x2d0], -R204.reuse ;  /* 0x0000b4000ec27a23 */ /* 0x100fe400000108cc */
[----:B------:R-:W-:Y:S02]  /*9410*/  FMUL.FTZ R14, R3, R170 ;  /* 0x000000aa030e7220 */ /* 0x000fe40000410000 */
[----:B------:R-:W1:Y:S01]  /*9420*/  MUFU.EX2 R193, R193 ;  /* 0x000000c100c17308 */ /* 0x000e620000000800 */
[--C-:B------:R-:W-:Y:S02]  /*9430*/  FFMA.FTZ R195, R15, c[0x0][0x2d0], -R204.reuse ;  /* 0x0000b4000fc37a23 */ /* 0x100fe400000108cc */
[C---:B------:R-:W-:Y:S02]  /*9440*/  FMUL.FTZ R15, R3.reuse, R171 ;  /* 0x000000ab030f7220 */ /* 0x040fe40000410000 */
[----:B------:R-:W3:Y:S01]  /*9450*/  LDSM.16.MT88.4 R168, [R238+0x9100] ;  /* 0x00910000eea8783b */ /* 0x000ee20000004200 */
[C---:B------:R-:W-:Y:S02]  /*9460*/  FMUL.FTZ R152, R180.reuse, R152 ;  /* 0x00000098b4987220 */ /* 0x040fe40000410000 */
[C---:B------:R-:W-:Y:S02]  /*9470*/  FMUL.FTZ R153, R180.reuse, R153 ;  /* 0x00000099b4997220 */ /* 0x040fe40000410000 */
[C---:B------:R-:W-:Y:S01]  /*9480*/  HMMA.16816.F32.BF16 R12, R176.reuse, R186, R12 ;  /* 0x000000bab00c723c */ /* 0x040fe2000004180c */
[----:B------:R-:W-:Y:S02]  /*9490*/  MUFU.EX2 R194, R194 ;  /* 0x000000c200c27308 */ /* 0x000fe40000000800 */
[C---:B------:R-:W-:Y:S01]  /*94a0*/  FMUL.FTZ R154, R3.reuse, R154 ;  /* 0x0000009a039a7220 */ /* 0x040fe20000410000 */
[----:B------:R-:W4:Y:S01]  /*94b0*/  LDSM.16.MT88.4 R184, [R240+0x900] ;  /* 0x00090000f0b8783b */ /* 0x000f220000004200 */
[C---:B------:R-:W-:Y:S02]  /*94c0*/  FMUL.FTZ R155, R3.reuse, R155 ;  /* 0x0000009b039b7220 */ /* 0x040fe40000410000 */
[C---:B------:R-:W-:Y:S02]  /*94d0*/  FMUL.FTZ R156, R180.reuse, R156 ;  /* 0x0000009cb49c7220 */ /* 0x040fe40000410000 */
[C---:B------:R-:W-:Y:S02]  /*94e0*/  FMUL.FTZ R157, R180.reuse, R157 ;  /* 0x0000009db49d7220 */ /* 0x040fe40000410000 */
[----:B------:R-:W5:Y:S01]  /*94f0*/  MUFU.EX2 R195, R195 ;  /* 0x000000c300c37308 */ /* 0x000f620000000800 */
[C---:B--2---:R-:W-:Y:S03]  /*9500*/  HMMA.16816.F32.BF16 R152, R176.reuse, R188, R152 ;  /* 0x000000bcb098723c */ /* 0x044fe60000041898 */
[C---:B------:R-:W-:Y:S02]  /*9510*/  FMUL.FTZ R158, R3.reuse, R158 ;  /* 0x0000009e039e7220 */ /* 0x040fe40000410000 */
[----:B------:R-:W-:Y:S02]  /*9520*/  FMUL.FTZ R159, R3, R159 ;  /* 0x0000009f039f7220 */ /* 0x000fe40000410000 */
[C---:B------:R-:W-:Y:S02]  /*9530*/  FMUL.FTZ R160, R180.reuse, R160 ;  /* 0x000000a0b4a07220 */ /* 0x040fe40000410000 */
[----:B------:R-:W-:Y:S03]  /*9540*/  FMUL.FTZ R161, R180, R161 ;  /* 0x000000a1b4a17220 */ /* 0x000fe60000410000 */
[C---:B------:R-:W-:Y:S03]  /*9550*/  HMMA.16816.F32.BF16 R156, R176.reuse, R190, R156 ;  /* 0x000000beb09c723c */ /* 0x040fe6000004189c */
[--C-:B------:R-:W-:Y:S02]  /*9560*/  FFMA.FTZ R17, R17, c[0x0][0x2d0], -R205.reuse ;  /* 0x0000b40011117a23 */ /* 0x100fe400000108cd */
[--C-:B------:R-:W-:Y:S02]  /*9570*/  FFMA.FTZ R202, R16, c[0x0][0x2d0], -R205.reuse ;  /* 0x0000b40010ca7a23 */ /* 0x100fe400000108cd */
[----:B------:R2:W-:Y:S01]  /*9580*/  MUFU.EX2 R188, R17 ;  /* 0x0000001100bc7308 */ /* 0x0005e20000000800 */
[--C-:B------:R-:W-:Y:S04]  /*9590*/  FFMA.FTZ R189, R18, c[0x0][0x2d0], -R204.reuse ;  /* 0x0000b40012bd7a23 */ /* 0x100fe800000108cc */
[--C-:B------:R-:W-:Y:S02]  /*95a0*/  FFMA.FTZ R190, R19, c[0x0][0x2d0], -R204.reuse ;  /* 0x0000b40013be7a23 */ /* 0x100fe400000108cc */
[C---:B------:R-:W-:Y:S02]  /*95b0*/  FMUL.FTZ R162, R3.reuse, R162 ;  /* 0x000000a203a27220 */ /* 0x040fe40000410000 */
[----:B------:R-:W-:Y:S01]  /*95c0*/  FMUL.FTZ R163, R3, R163 ;  /* 0x000000a303a37220 */ /* 0x000fe20000410000 */
[----:B------:R-:W4:Y:S01]  /*95d0*/  MUFU.EX2 R202, R202 ;  /* 0x000000ca00ca7308 */ /* 0x000f220000000800 */
[--C-:B------:R-:W-:Y:S02]  /*95e0*/  FFMA.FTZ R191, R24, c[0x0][0x2d0], -R205.reuse ;  /* 0x0000b40018bf7a23 */ /* 0x100fe400000108cd */
[----:B------:R-:W-:Y:S01]  /*95f0*/  LDSM.16.MT88.4 R24, [R240+0x1100] ;  /* 0x00110000f018783b */ /* 0x000fe20000004200 */
[C---:B------:R-:W-:Y:S01]  /*9600*/  FMUL.FTZ R16, R180.reuse, R164 ;  /* 0x000000a4b4107220 */ /* 0x040fe20000410000 */
[----:B-1----:R-:W-:Y:S01]  /*9610*/  F2FP.BF16.PACK_AB R164, R193, R192 ;  /* 0x000000c0c1a4723e */ /* 0x002fe200000010ff */
[C---:B---3--:R-:W-:Y:S03]  /*9620*/  HMMA.16816.F32.BF16 R160, R176.reuse, R168, R160 ;  /* 0x000000a8b0a0723c */ /* 0x048fe600000418a0 */
[C---:B------:R-:W-:Y:S01]  /*9630*/  FMUL.FTZ R18, R3.reuse, R166 ;  /* 0x000000a603127220 */ /* 0x040fe20000410000 */
[----:B------:R-:W-:Y:S01]  /*9640*/  MUFU.EX2 R189, R189 ;  /* 0x000000bd00bd7308 */ /* 0x000fe20000000800 */
[----:B------:R-:W-:Y:S02]  /*9650*/  FMUL.FTZ R19, R3, R167 ;  /* 0x000000a703137220 */ /* 0x000fe40000410000 */
[--C-:B------:R-:W-:Y:S02]  /*9660*/  FFMA.FTZ R41, R41, c[0x0][0x2d0], -R205.reuse ;  /* 0x0000b40029297a23 */ /* 0x100fe400000108cd */
[----:B--2---:R-:W-:Y:S03]  /*9670*/  FMUL.FTZ R17, R180, R165 ;  /* 0x000000a5b4117220 */ /* 0x004fe60000410000 */
[----:B-----5:R-:W-:Y:S01]  /*9680*/  F2FP.BF16.PACK_AB R165, R195, R194 ;  /* 0x000000c2c3a5723e */ /* 0x020fe200000010ff */
[--C-:B------:R-:W-:Y:S01]  /*9690*/  FFMA.FTZ R42, R42, c[0x0][0x2d0], -R204.reuse ;  /* 0x0000b4002a2a7a23 */ /* 0x100fe200000108cc */
[----:B------:R-:W1:Y:S01]  /*96a0*/  MUFU.EX2 R190, R190 ;  /* 0x000000be00be7308 */ /* 0x000e620000000800 */
[--C-:B------:R-:W-:Y:S01]  /*96b0*/  FFMA.FTZ R40, R40, c[0x0][0x2d0], -R205.reuse ;  /* 0x0000b40028287a23 */ /* 0x100fe200000108cd */
[----:B------:R-:W-:Y:S01]  /*96c0*/  HMMA.16816.F32.BF16 R16, R176, R170, R16 ;  /* 0x000000aab010723c */ /* 0x000fe20000041810 */
[----:B------:R-:W2:Y:S02]  /*96d0*/  LDSM.16.MT88.4 R168, [R239+0x900] ;  /* 0x00090000efa8783b */ /* 0x000ea40000004200 */
[----:B----4-:R-:W-:Y:S01]  /*96e0*/  F2FP.BF16.PACK_AB R166, R188, R202 ;  /* 0x000000cabca6723e */ /* 0x010fe200000010ff */
[--C-:B------:R-:W-:Y:S02]  /*96f0*/  FFMA.FTZ R45, R45, c[0x0][0x2d0], -R205.reuse ;  /* 0x0000b4002d2d7a23 */ /* 0x100fe400000108cd */
[--C-:B------:R-:W-:Y:S02]  /*9700*/  FFMA.FTZ R46, R46, c[0x0][0x2d0], -R204.reuse ;  /* 0x0000b4002e2e7a23 */ /* 0x100fe400000108cc */
[----:B------:R-:W3:Y:S01]  /*9710*/  MUFU.EX2 R191, R191 ;  /* 0x000000bf00bf7308 */ /* 0x000ee20000000800 */
[----:B------:R-:W-:Y:S03]  /*9720*/  LDSM.16.MT88.4 R176, [R245+0x3900] ;  /* 0x00390000f5b0783b */ /* 0x000fe60000004200 */
[--C-:B------:R-:W-:Y:S06]  /*9730*/  FFMA.FTZ R50, R50, c[0x0][0x2d0], -R204.reuse ;  /* 0x0000b40032327a23 */ /* 0x100fec00000108cc */
[----:B------:R-:W-:Y:S01]  /*9740*/  MUFU.EX2 R46, R46 ;  /* 0x0000002e002e7308 */ /* 0x000fe20000000800 */
[----:B-1----:R-:W-:Y:S09]  /*9750*/  F2FP.BF16.PACK_AB R167, R190, R189 ;  /* 0x000000bdbea7723e */ /* 0x002ff200000010ff */
[----:B------:R-:W-:Y:S01]  /*9760*/  MUFU.EX2 R50, R50 ;  /* 0x0000003200327308 */ /* 0x000fe20000000800 */
[C---:B------:R-:W-:Y:S08]  /*9770*/  HMMA.16816.F32.BF16 R4, R164.reuse, R172, R4 ;  /* 0x000000aca404723c */ /* 0x040ff00000041804 */
[C---:B------:R-:W-:Y:S01]  /*9780*/  HMMA.16816.F32.BF16 R8, R164.reuse, R174, R8 ;  /* 0x000000aea408723c */ /* 0x040fe20000041808 */
[----:B------:R-:W1:Y:S07]  /*9790*/  LDSM.16.MT88.4 R172, [R238+0x900] ;  /* 0x00090000eeac783b */ /* 0x000e6e0000004200 */
[C---:B------:R-:W-:Y:S07]  /*97a0*/  HMMA.16816.F32.BF16 R52, R164.reuse, R184, R52 ;  /* 0x000000b8a434723c */ /* 0x040fee0000041834 */
[--C-:B------:R-:W-:Y:S01]  /*97b0*/  FFMA.FTZ R185, R20, c[0x0][0x2d0], -R205.reuse ;  /* 0x0000b40014b97a23 */ /* 0x100fe200000108cd */
[C---:B------:R-:W-:Y:S04]  /*97c0*/  HMMA.16816.F32.BF16 R56, R164.reuse, R186, R56 ;  /* 0x000000baa438723c */ /* 0x040fe80000041838 */
[--C-:B------:R-:W-:Y:S01]  /*97d0*/  FFMA.FTZ R184, R21, c[0x0][0x2d0], -R205.reuse ;  /* 0x0000b40015b87a23 */ /* 0x100fe200000108cd */
[----:B------:R-:W-:Y:S02]  /*97e0*/  MUFU.EX2 R185, R185 ;  /* 0x000000b900b97308 */ /* 0x000fe40000000800 */
[--C-:B------:R-:W-:Y:S01]  /*97f0*/  FFMA.FTZ R186, R22, c[0x0][0x2d0], -R204.reuse ;  /* 0x0000b40016ba7a23 */ /* 0x100fe200000108cc */
[C---:B--2---:R-:W-:Y:S04]  /*9800*/  HMMA.16816.F32.BF16 R60, R164.reuse, R168, R60 ;  /* 0x000000a8a43c723c */ /* 0x044fe8000004183c */
[----:B---3--:R-:W-:Y:S01]  /*9810*/  F2FP.BF16.PACK_AB R22, R206, R191 ;  /* 0x000000bfce16723e */ /* 0x008fe200000010ff */
[--C-:B------:R-:W-:Y:S01]  /*9820*/  FFMA.FTZ R187, R23, c[0x0][0x2d0], -R204.reuse ;  /* 0x0000b40017bb7a23 */ /* 0x100fe200000108cc */
[----:B------:R-:W-:Y:S01]  /*9830*/  F2FP.BF16.PACK_AB R23, R208, R207 ;  /* 0x000000cfd017723e */ /* 0x000fe200000010ff */
[----:B------:R-:W2:Y:S01]  /*9840*/  MUFU.EX2 R184, R184 ;  /* 0x000000b800b87308 */ /* 0x000ea20000000800 */
[C---:B------:R-:W-:Y:S01]  /*9850*/  HMMA.16816.F32.BF16 R64, R164.reuse, R170, R64 ;  /* 0x000000aaa440723c */ /* 0x040fe20000041840 */
[----:B------:R-:W3:Y:S07]  /*9860*/  LDSM.16.MT88.4 R168, [R240+0x3900] ;  /* 0x00390000f0a8783b */ /* 0x000eee0000004200 */
[C---:B-1----:R-:W-:Y:S01]  /*9870*/  HMMA.16816.F32.BF16 R68, R164.reuse, R172, R68 ;  /* 0x000000aca444723c */ /* 0x042fe20000041844 */
[----:B------:R-:W-:Y:S07]  /*9880*/  MUFU.EX2 R186, R186 ;  /* 0x000000ba00ba7308 */ /* 0x000fee0000000800 */
[C---:B------:R-:W-:Y:S01]  /*9890*/  HMMA.16816.F32.BF16 R72, R164.reuse, R174, R72 ;  /* 0x000000aea448723c */ /* 0x040fe20000041848 */
[----:B------:R-:W1:Y:S02]  /*98a0*/  LDSM.16.MT88.4 R172, [R239+0x3900] ;  /* 0x00390000efac783b */ /* 0x000e640000004200 */
[----:B------:R-:W4:Y:S01]  /*98b0*/  MUFU.EX2 R187, R187 ;  /* 0x000000bb00bb7308 */ /* 0x000f220000000800 */
[----:B--2---:R-:W-:Y:S04]  /*98c0*/  F2FP.BF16.PACK_AB R20, R184, R185 ;  /* 0x000000b9b814723e */ /* 0x004fe800000010ff */
[C---:B------:R-:W-:Y:S08]  /*98d0*/  HMMA.16816.F32.BF16 R76, R164.reuse, R176, R76 ;  /* 0x000000b0a44c723c */ /* 0x040ff0000004184c */
[C---:B------:R-:W-:Y:S01]  /*98e0*/  HMMA.16816.F32.BF16 R80, R164.reuse, R178, R80 ;  /* 0x000000b2a450723c */ /* 0x040fe20000041850 */
[----:B------:R-:W2:Y:S07]  /*98f0*/  LDSM.16.MT88.4 R176, [R238+0x3900] ;  /* 0x00390000eeb0783b */ /* 0x000eae0000004200 */
[C---:B---3--:R-:W-:Y:S04]  /*9900*/  HMMA.16816.F32.BF16 R84, R164.reuse, R168, R84 ;  /* 0x000000a8a454723c */ /* 0x048fe80000041854 */
[----:B----4-:R-:W-:Y:S04]  /*9910*/  F2FP.BF16.PACK_AB R21, R187, R186 ;  /* 0x000000babb15723e */ /* 0x010fe800000010ff */
        /* <DEDUP_REMOVED lines=29> */
[C---:B-1----:R-:W-:Y:S01]  /*9af0*/  HMMA.16816.F32.BF16 R160, R164.reuse, R172, R160 ;  /* 0x000000aca4a0723c */ /* 0x042fe200000418a0 */
[----:B------:R-:W3:Y:S01]  /*9b00*/  LDL.LU R172, [R1+0x28] ;  /* 0x0000280001ac7983 */ /* 0x000ee20000300800 */
[----:B------:R1:W-:Y:S06]  /*9b10*/  MUFU.EX2 R173, R42 ;  /* 0x0000002a00ad7308 */ /* 0x0003ec0000000800 */
[----:B------:R-:W-:Y:S01]  /*9b20*/  HMMA.16816.F32.BF16 R16, R164, R174, R16 ;  /* 0x000000aea410723c */ /* 0x000fe20000041810 */
[----:B------:R-:W4:Y:S03]  /*9b30*/  LDSM.16.MT88.4 R164, [R239+0x1100] ;  /* 0x00110000efa4783b */ /* 0x000f260000004200 */
[----:B------:R5:W5:Y:S04]  /*9b40*/  MUFU.EX2 R175, R41 ;  /* 0x0000002900af7308 */ /* 0x000b680000000800 */
[C---:B--2---:R-:W-:Y:S06]  /*9b50*/  HMMA.16816.F32.BF16 R4, R20.reuse, R176, R4 ;  /* 0x000000b01404723c */ /* 0x044fec0000041804 */
[----:B------:R-:W-:Y:S02]  /*9b60*/  MUFU.EX2 R177, R36 ;  /* 0x0000002400b17308 */ /* 0x000fe40000000800 */
[C---:B------:R-:W-:Y:S04]  /*9b70*/  HMMA.16816.F32.BF16 R8, R20.reuse, R178, R8 ;  /* 0x000000b21408723c */ /* 0x040fe80000041808 */
[--C-:B-1----:R-:W-:Y:S02]  /*9b80*/  FFMA.FTZ R42, R47, c[0x0][0x2d0], -R204.reuse ;  /* 0x0000b4002f2a7a23 */ /* 0x102fe400000108cc */
[----:B------:R-:W-:Y:S02]  /*9b90*/  FFMA.FTZ R204, R51, c[0x0][0x2d0], -R204 ;  /* 0x0000b40033cc7a23 */ /* 0x000fe400000108cc */
[C---:B------:R-:W-:Y:S01]  /*9ba0*/  HMMA.16816.F32.BF16 R52, R20.reuse, R24, R52 ;  /* 0x000000181434723c */ /* 0x040fe20000041834 */
[----:B------:R-:W-:Y:S03]  /*9bb0*/  MUFU.EX2 R179, R37 ;  /* 0x0000002500b37308 */ /* 0x000fe60000000800 */
[--C-:B-----5:R-:W-:Y:S01]  /*9bc0*/  FFMA.FTZ R41, R44, c[0x0][0x2d0], -R205.reuse ;  /* 0x0000b4002c297a23 */ /* 0x120fe200000108cd */
[----:B------:R-:W-:Y:S03]  /*9bd0*/  MOV R51, R175 ;  /* 0x000000af00337202 */ /* 0x000fe60000000f00 */
[C---:B------:R-:W-:Y:S01]  /*9be0*/  HMMA.16816.F32.BF16 R56, R20.reuse, R26, R56 ;  /* 0x0000001a1438723c */ /* 0x040fe20000041838 */
[----:B------:R-:W1:Y:S02]  /*9bf0*/  LDSM.16.MT88.4 R24, [R245+0x4100] ;  /* 0x00410000f518783b */ /* 0x000e640000004200 */
[----:B------:R2:W-:Y:S05]  /*9c00*/  MUFU.EX2 R44, R43 ;  /* 0x0000002b002c7308 */ /* 0x0005ea0000000800 */
[C---:B----4-:R-:W-:Y:S05]  /*9c10*/  HMMA.16816.F32.BF16 R60, R20.reuse, R164, R60 ;  /* 0x000000a4143c723c */ /* 0x050fea000004183c */
[----:B------:R-:W-:Y:S03]  /*9c20*/  MUFU.EX2 R176, R38 ;  /* 0x0000002600b07308 */ /* 0x000fe60000000800 */
[C---:B------:R-:W-:Y:S01]  /*9c30*/  HMMA.16816.F32.BF16 R64, R20.reuse, R166, R64 ;  /* 0x000000a61440723c */ /* 0x040fe20000041840 */
[----:B------:R-:W4:Y:S06]  /*9c40*/  LDSM.16.MT88.4 R164, [R240+0x4100] ;  /* 0x00410000f0a4783b */ /* 0x000f2c0000004200 */
[----:B------:R5:W-:Y:S01]  /*9c50*/  MUFU.EX2 R178, R39 ;  /* 0x0000002700b27308 */ /* 0x000be20000000800 */
[C---:B------:R-:W-:Y:S01]  /*9c60*/  HMMA.16816.F32.BF16 R68, R20.reuse, R168, R68 ;  /* 0x000000a81444723c */ /* 0x040fe20000041844 */
[----:B--2---:R-:W2:Y:S07]  /*9c70*/  LDL.LU R43, [R1+0x24] ;  /* 0x00002400012b7983 */ /* 0x004eae0000300800 */
[C---:B------:R-:W-:Y:S01]  /*9c80*/  HMMA.16816.F32.BF16 R72, R20.reuse, R170, R72 ;  /* 0x000000aa1448723c */ /* 0x040fe20000041848 */
[----:B------:R-:W4:Y:S01]  /*9c90*/  LDSM.16.MT88.4 R168, [R239+0x4100] ;  /* 0x00410000efa8783b */ /* 0x000f220000004200 */
[----:B------:R-:W-:Y:S06]  /*9ca0*/  MUFU.EX2 R47, R45 ;  /* 0x0000002d002f7308 */ /* 0x000fec0000000800 */
[C---:B-1----:R-:W-:Y:S04]  /*9cb0*/  HMMA.16816.F32.BF16 R76, R20.reuse, R24, R76 ;  /* 0x00000018144c723c */ /* 0x042fe8000004184c */
[----:B------:R-:W1:Y:S01]  /*9cc0*/  MUFU.EX2 R45, R42 ;  /* 0x0000002a002d7308 */ /* 0x000e620000000800 */
[----:B-----5:R-:W-:Y:S03]  /*9cd0*/  LDSM.16.MT88.4 R36, [R239+0x2100] ;  /* 0x00210000ef24783b */ /* 0x020fe60000004200 */
[C---:B------:R-:W-:Y:S05]  /*9ce0*/  HMMA.16816.F32.BF16 R80, R20.reuse, R26, R80 ;  /* 0x0000001a1450723c */ /* 0x040fea0000041850 */
[----:B------:R-:W5:Y:S01]  /*9cf0*/  LDSM.16.MT88.4 R24, [R238+0x4100] ;  /* 0x00410000ee18783b */ /* 0x000f620000004200 */
[----:B------:R-:W1:Y:S02]  /*9d00*/  MUFU.EX2 R204, R204 ;  /* 0x000000cc00cc7308 */ /* 0x000e640000000800 */
[C---:B----4-:R-:W-:Y:S08]  /*9d10*/  HMMA.16816.F32.BF16 R84, R20.reuse, R164, R84 ;  /* 0x000000a41454723c */ /* 0x050ff00000041854 */
[C---:B------:R-:W-:Y:S01]  /*9d20*/  HMMA.16816.F32.BF16 R88, R20.reuse, R166, R88 ;  /* 0x000000a61458723c */ /* 0x040fe20000041858 */
[----:B------:R-:W4:Y:S07]  /*9d30*/  LDSM.16.MT88.4 R164, [R245+0x7100] ;  /* 0x00710000f5a4783b */ /* 0x000f2e0000004200 */
[C---:B------:R-:W-:Y:S08]  /*9d40*/  HMMA.16816.F32.BF16 R92, R20.reuse, R168, R92 ;  /* 0x000000a8145c723c */ /* 0x040ff0000004185c */
[C---:B------:R-:W-:Y:S01]  /*9d50*/  HMMA.16816.F32.BF16 R96, R20.reuse, R170, R96 ;  /* 0x000000aa1460723c */ /* 0x040fe20000041860 */
[----:B------:R-:W1:Y:S07]  /*9d60*/  LDSM.16.MT88.4 R168, [R240+0x7100] ;  /* 0x00710000f0a8783b */ /* 0x000e6e0000004200 */
[C---:B-----5:R-:W-:Y:S08]  /*9d70*/  HMMA.16816.F32.BF16 R100, R20.reuse, R24, R100 ;  /* 0x000000181464723c */ /* 0x060ff00000041864 */
[C---:B------:R-:W-:Y:S01]  /*9d80*/  HMMA.16816.F32.BF16 R104, R20.reuse, R26, R104 ;  /* 0x0000001a1468723c */ /* 0x040fe20000041868 */
[----:B------:R-:W5:Y:S07]  /*9d90*/  LDSM.16.MT88.4 R24, [R239+0x7100] ;  /* 0x00710000ef18783b */ /* 0x000f6e0000004200 */
[C---:B----4-:R-:W-:Y:S08]  /*9da0*/  HMMA.16816.F32.BF16 R108, R20.reuse, R164, R108 ;  /* 0x000000a4146c723c */ /* 0x050ff0000004186c */
[C---:B------:R-:W-:Y:S01]  /*9db0*/  HMMA.16816.F32.BF16 R112, R20.reuse, R166, R112 ;  /* 0x000000a61470723c */ /* 0x040fe20000041870 */
[----:B------:R-:W4:Y:S07]  /*9dc0*/  LDSM.16.MT88.4 R164, [R238+0x7100] ;  /* 0x00710000eea4783b */ /* 0x000f2e0000004200 */
[C---:B-1----:R-:W-:Y:S08]  /*9dd0*/  HMMA.16816.F32.BF16 R116, R20.reuse, R168, R116 ;  /* 0x000000a81474723c */ /* 0x042ff00000041874 */
        /* <DEDUP_REMOVED lines=8> */
[C---:B-1----:R-:W-:Y:S01]  /*9e60*/  HMMA.16816.F32.BF16 R140, R20.reuse, R168, R140 ;  /* 0x000000a8148c723c */ /* 0x042fe2000004188c */
[----:B------:R1:W-:Y:S07]  /*9e70*/  MUFU.EX2 R169, R35 ;  /* 0x0000002300a97308 */ /* 0x0003ee0000000800 */
[C---:B------:R-:W-:Y:S03]  /*9e80*/  HMMA.16816.F32.BF16 R144, R20.reuse, R170, R144 ;  /* 0x000000aa1490723c */ /* 0x040fe60000041890 */
[----:B------:R1:W-:Y:S05]  /*9e90*/  MUFU.EX2 R168, R40 ;  /* 0x0000002800a87308 */ /* 0x0003ea0000000800 */
[C---:B-----5:R-:W-:Y:S08]  /*9ea0*/  HMMA.16816.F32.BF16 R148, R20.reuse, R24, R148 ;  /* 0x000000181494723c */ /* 0x060ff00000041894 */
[C---:B------:R-:W-:Y:S01]  /*9eb0*/  HMMA.16816.F32.BF16 R12, R20.reuse, R26, R12 ;  /* 0x0000001a140c723c */ /* 0x040fe2000004180c */
[----:B------:R-:W5:Y:S07]  /*9ec0*/  LDSM.16.MT88.4 R24, [R245+0x1900] ;  /* 0x00190000f518783b */ /* 0x000f6e0000004200 */
[C---:B----4-:R-:W-:Y:S01]  /*9ed0*/  HMMA.16816.F32.BF16 R152, R20.reuse, R164, R152 ;  /* 0x000000a41498723c */ /* 0x050fe20000041898 */
[----:B-1----:R-:W1:Y:S03]  /*9ee0*/  LDSM.16.MT88.4 R32, [R240+0x1900] ;  /* 0x00190000f020783b */ /* 0x002e660000004200 */
[--C-:B------:R-:W-:Y:S02]  /*9ef0*/  FFMA.FTZ R40, R48, c[0x0][0x2d0], -R205.reuse ;  /* 0x0000b40030287a23 */ /* 0x100fe400000108cd */
[----:B------:R-:W4:Y:S01]  /*9f00*/  MUFU.EX2 R48, R41 ;  /* 0x0000002900307308 */ /* 0x000f220000000800 */
[----:B------:R-:W-:Y:S01]  /*9f10*/  FFMA.FTZ R205, R49, c[0x0][0x2d0], -R205 ;  /* 0x0000b40031cd7a23 */ /* 0x000fe200000108cd */
[C---:B------:R-:W-:Y:S04]  /*9f20*/  HMMA.16816.F32.BF16 R156, R20.reuse, R166, R156 ;  /* 0x000000a6149c723c */ /* 0x040fe8000004189c */
[----:B------:R-:W-:Y:S03]  /*9f30*/  F2FP.BF16.PACK_AB R165, R45, R46 ;  /* 0x0000002e2da5723e */ /* 0x000fe600000010ff */
[----:B------:R-:W-:Y:S01]  /*9f40*/  F2FP.BF16.PACK_AB R167, R204, R50 ;  /* 0x00000032cca7723e */ /* 0x000fe200000010ff */
[C---:B------:R-:W-:Y:S01]  /*9f50*/  HMMA.16816.F32.BF16 R160, R20.reuse, R28, R160 ;  /* 0x0000001c14a0723c */ /* 0x040fe200000418a0 */
[----:B------:R-:W-:Y:S07]  /*9f60*/  MUFU.EX2 R49, R40 ;  /* 0x0000002800317308 */ /* 0x000fee0000000800 */
[----:B------:R-:W-:Y:S01]  /*9f70*/  HMMA.16816.F32.BF16 R16, R20, R30, R16 ;  /* 0x0000001e1410723c */ /* 0x000fe20000041810 */
[----:B------:R-:W1:Y:S02]  /*9f80*/  LDSM.16.MT88.4 R28, [R239+0x1900] ;  /* 0x00190000ef1c783b */ /* 0x000e640000004200 */
[----:B------:R-:W3:Y:S01]  /*9f90*/  MUFU.EX2 R205, R205 ;  /* 0x000000cd00cd7308 */ /* 0x000ee20000000800 */
[----:B----4-:R-:W-:Y:S03]  /*9fa0*/  F2FP.BF16.PACK_AB R164, R47, R48 ;  /* 0x000000302fa4723e */ /* 0x010fe600000010ff */
[----:B------:R-:W-:Y:S02]  /*9fb0*/  F2FP.BF16.PACK_AB R23, R169, R215 ;  /* 0x000000d7a917723e */ /* 0x000fe400000010ff */
[----:B------:R-:W-:Y:S03]  /*9fc0*/  F2FP.BF16.PACK_AB R20, R210, R209 ;  /* 0x000000d1d214723e */ /* 0x000fe600000010ff */
[----:B------:R-:W-:Y:S02]  /*9fd0*/  F2FP.BF16.PACK_AB R21, R212, R211 ;  /* 0x000000d3d415723e */ /* 0x000fe400000010ff */
[----:B------:R-:W-:Y:S07]  /*9fe0*/  F2FP.BF16.PACK_AB R22, R214, R213 ;  /* 0x000000d5d616723e */ /* 0x000fee00000010ff */
[C---:B-----5:R-:W-:Y:S03]  /*9ff0*/  HMMA.16816.F32.BF16 R4, R20.reuse, R24, R4 ;  /* 0x000000181404723c */ /* 0x060fe60000041804 */
[----:B---3--:R-:W-:Y:S01]  /*a000*/  F2FP.BF16.PACK_AB R166, R205, R49 ;  /* 0x00000031cda6723e */ /* 0x008fe200000010ff */
[----:B------:R-:W-:Y:S01]  /*a010*/  FFMA.FTZ R203, R180, R172, R203 ;  /* 0x000000acb4cb7223 */ /* 0x000fe200000100cb */
[----:B------:R-:W-:Y:S03]  /*a020*/  MOV R180, R173 ;  /* 0x000000ad00b47202 */ /* 0x000fe60000000f00 */
[C---:B------:R-:W-:Y:S01]  /*a030*/  HMMA.16816.F32.BF16 R8, R20.reuse, R26, R8 ;  /* 0x0000001a1408723c */ /* 0x040fe20000041808 */
[----:B------:R-:W3:Y:S03]  /*a040*/  LDSM.16.MT88.4 R24, [R238+0x1900] ;  /* 0x00190000ee18783b */ /* 0x000ee60000004200 */
[----:B------:R-:W-:Y:S01]  /*a050*/  FADD.FTZ R203, R200, R203 ;  /* 0x000000cbc8cb7221 */ /* 0x000fe20000010000 */
[----:B------:R-:W-:Y:S03]  /*a060*/  MOV R200, R168 ;  /* 0x000000a800c87202 */ /* 0x000fe60000000f00 */
[C---:B-1----:R-:W-:Y:S01]  /*a070*/  HMMA.16816.F32.BF16 R52, R20.reuse, R32, R52 ;  /* 0x000000201434723c */ /* 0x042fe20000041834 */
[----:B------:R-:W-:Y:S03]  /*a080*/  LDSM.16.MT88.4 R172, [R245+0x2900] ;  /* 0x00290000f5ac783b */ /* 0x000fe60000004200 */
[----:B------:R-:W-:Y:S01]  /*a090*/  FADD.FTZ R198, R198, R203 ;  /* 0x000000cbc6c67221 */ /* 0x000fe20000010000 */
[----:B------:R-:W-:Y:S03]  /*a0a0*/  MOV R203, R179 ;  /* 0x000000b300cb7202 */ /* 0x000fe60000000f00 */
[C---:B------:R-:W-:Y:S01]  /*a0b0*/  HMMA.16816.F32.BF16 R56, R20.reuse, R34, R56 ;  /* 0x000000221438723c */ /* 0x040fe20000041838 */
[----:B------:R-:W1:Y:S03]  /*a0c0*/  LDSM.16.MT88.4 R32, [R245+0x4900] ;  /* 0x00490000f520783b */ /* 0x000e660000004200 */
[----:B------:R-:W-:Y:S01]  /*a0d0*/  FADD.FTZ R196, R196, R198 ;  /* 0x000000c6c4c47221 */ /* 0x000fe20000010000 */
[----:B------:R-:W-:Y:S03]  /*a0e0*/  MOV R198, R177 ;  /* 0x000000b100c67202 */ /* 0x000fe60000000f00 */
[C---:B------:R-:W-:Y:S04]  /*a0f0*/  HMMA.16816.F32.BF16 R60, R20.reuse, R28, R60 ;  /* 0x0000001c143c723c */ /* 0x040fe8000004183c */
[----:B------:R-:W-:Y:S04]  /*a100*/  FADD.FTZ R196, R192, R196 ;  /* 0x000000c4c0c47221 */ /* 0x000fe80000010000 */
[C---:B------:R-:W-:Y:S01]  /*a110*/  HMMA.16816.F32.BF16 R64, R20.reuse, R30, R64 ;  /* 0x0000001e1440723c */ /* 0x040fe20000041840 */
[----:B------:R-:W4:Y:S03]  /*a120*/  LDSM.16.MT88.4 R28, [R240+0x4900] ;  /* 0x00490000f01c783b */ /* 0x000f260000004200 */
[----:B------:R-:W-:Y:S04]  /*a130*/  FADD.FTZ R196, R193, R196 ;  /* 0x000000c4c1c47221 */ /* 0x000fe80000010000 */
[----:B------:R-:W-:Y:S01]  /*a140*/  FADD.FTZ R202, R202, R196 ;  /* 0x000000c4caca7221 */ /* 0x000fe20000010000 */
[C---:B---3--:R-:W-:Y:S03]  /*a150*/  HMMA.16816.F32.BF16 R68, R20.reuse, R24, R68 ;  /* 0x000000181444723c */ /* 0x048fe60000041844 */
[----:B------:R-:W-:Y:S04]  /*a160*/  FADD.FTZ R202, R188, R202 ;  /* 0x000000cabcca7221 */ /* 0x000fe80000010000 */
[----:B------:R-:W-:Y:S01]  /*a170*/  FADD.FTZ R185, R185, R202 ;  /* 0x000000cab9b97221 */ /* 0x000fe20000010000 */
[C---:B------:R-:W-:Y:S01]  /*a180*/  HMMA.16816.F32.BF16 R72, R20.reuse, R26, R72 ;  /* 0x0000001a1448723c */ /* 0x040fe20000041848 */
[----:B------:R-:W3:Y:S03]  /*a190*/  LDSM.16.MT88.4 R24, [R239+0x4900] ;  /* 0x00490000ef18783b */ /* 0x000ee60000004200 */
[----:B------:R-:W-:Y:S04]  /*a1a0*/  FADD.FTZ R185, R184, R185 ;  /* 0x000000b9b8b97221 */ /* 0x000fe80000010000 */
[C---:B-1----:R-:W-:Y:S04]  /*a1b0*/  HMMA.16816.F32.BF16 R76, R20.reuse, R32, R76 ;  /* 0x00000020144c723c */ /* 0x042fe8000004184c */
[----:B------:R-:W-:Y:S02]  /*a1c0*/  FADD.FTZ R191, R191, R185 ;  /* 0x000000b9bfbf7221 */ /* 0x000fe40000010000 */
[----:B--2---:R-:W-:Y:S02]  /*a1d0*/  FFMA.FTZ R201, R3, R43, R201 ;  /* 0x0000002b03c97223 */ /* 0x004fe400000100c9 */
[C---:B------:R-:W-:Y:S01]  /*a1e0*/  HMMA.16816.F32.BF16 R80, R20.reuse, R34, R80 ;  /* 0x000000221450723c */ /* 0x040fe20000041850 */
[----:B------:R-:W1:Y:S03]  /*a1f0*/  LDSM.16.MT88.4 R32, [R238+0x4900] ;  /* 0x00490000ee20783b */ /* 0x000e660000004200 */
[----:B------:R-:W-:Y:S01]  /*a200*/  FADD.FTZ R201, R199, R201 ;  /* 0x000000c9c7c97221 */ /* 0x000fe20000010000 */
[----:B------:R-:W-:Y:S01]  /*a210*/  MOV R199, R178 ;  /* 0x000000b200c77202 */ /* 0x000fe20000000f00 */
[----:B------:R-:W-:Y:S02]  /*a220*/  FADD.FTZ R191, R206, R191 ;  /* 0x000000bfcebf7221 */ /* 0x000fe40000010000 */
[C---:B----4-:R-:W-:Y:S01]  /*a230*/  HMMA.16816.F32.BF16 R84, R20.reuse, R28, R84 ;  /* 0x0000001c1454723c */ /* 0x050fe20000041854 */
[----:B------:R-:W-:Y:S03]  /*a240*/  LDSM.16.MT88.4 R40, [R245+0x5900] ;  /* 0x00590000f528783b */ /* 0x000fe60000004200 */
[----:B------:R-:W-:Y:S01]  /*a250*/  FADD.FTZ R197, R197, R201 ;  /* 0x000000c9c5c57221 */ /* 0x000fe20000010000 */
[-C--:B------:R-:W-:Y:S01]  /*a260*/  MOV R201, R176.reuse ;  /* 0x000000b000c97202 */ /* 0x080fe20000000f00 */
[----:B------:R-:W-:Y:S02]  /*a270*/  FADD.FTZ R209, R209, R191 ;  /* 0x000000bfd1d17221 */ /* 0x000fe40000010000 */
[C---:B------:R-:W-:Y:S01]  /*a280*/  HMMA.16816.F32.BF16 R88, R20.reuse, R30, R88 ;  /* 0x0000001e1458723c */ /* 0x040fe20000041858 */
[----:B------:R-:W2:Y:S03]  /*a290*/  LDSM.16.MT88.4 R28, [R245+0x7900] ;  /* 0x00790000f51c783b */ /* 0x000ea60000004200 */
[----:B------:R-:W-:Y:S02]  /*a2a0*/  FADD.FTZ R209, R210, R209 ;  /* 0x000000d1d2d17221 */ /* 0x000fe40000010000 */
[----:B------:R-:W-:Y:S02]  /*a2b0*/  FADD.FTZ R197, R181, R197 ;  /* 0x000000c5b5c57221 */ /* 0x000fe40000010000 */
        /* <DEDUP_REMOVED lines=8> */
[----:B------:R-:W-:Y:S04]  /*a340*/  FADD.FTZ R190, R190, R195 ;  /* 0x000000c3bebe7221 */ /* 0x000fe80000010000 */
[C---:B------:R-:W-:Y:S01]  /*a350*/  HMMA.16816.F32.BF16 R104, R20.reuse, R34, R104 ;  /* 0x000000221468723c */ /* 0x040fe20000041868 */
[----:B------:R-:W1:Y:S03]  /*a360*/  LDSM.16.MT88.4 R32, [R239+0x7900] ;  /* 0x00790000ef20783b */ /* 0x000e660000004200 */
[----:B------:R-:W-:Y:S04]  /*a370*/  FADD.FTZ R190, R186, R190 ;  /* 0x000000bebabe7221 */ /* 0x000fe80000010000 */
[C---:B--2---:R-:W-:Y:S04]  /*a380*/  HMMA.16816.F32.BF16 R108, R20.reuse, R28, R108 ;  /* 0x0000001c146c723c */ /* 0x044fe8000004186c */
[----:B------:R-:W-:Y:S04]  /*a390*/  FADD.FTZ R187, R187, R190 ;  /* 0x000000bebbbb7221 */ /* 0x000fe80000010000 */
[C---:B------:R-:W-:Y:S01]  /*a3a0*/  HMMA.16816.F32.BF16 R112, R20.reuse, R30, R112 ;  /* 0x0000001e1470723c */ /* 0x040fe20000041870 */
[----:B------:R-:W2:Y:S03]  /*a3b0*/  LDSM.16.MT88.4 R28, [R238+0x7900] ;  /* 0x00790000ee1c783b */ /* 0x000ea60000004200 */
        /* <DEDUP_REMOVED lines=24> */
[----:B------:R-:W-:Y:S01]  /*a540*/  HMMA.16816.F32.BF16 R16, R20, R26, R16 ;  /* 0x0000001a1410723c */ /* 0x000fe20000041810 */
[----:B------:R-:W3:Y:S06]  /*a550*/  LDSM.16.MT88.4 R24, [R238+0x2100] ;  /* 0x00210000ee18783b */ /* 0x000eec0000004200 */
[----:B------:R-:W-:Y:S02]  /*a560*/  F2FP.BF16.PACK_AB R20, R179, R177 ;  /* 0x000000b1b314723e */ /* 0x000fe400000010ff */
[----:B------:R-:W-:Y:S03]  /*a570*/  F2FP.BF16.PACK_AB R21, R178, R176 ;  /* 0x000000b0b215723e */ /* 0x000fe600000010ff */
[----:B------:R-:W-:Y:S02]  /*a580*/  F2FP.BF16.PACK_AB R22, R51, R168 ;  /* 0x000000a83316723e */ /* 0x000fe400000010ff */
[----:B------:R-:W-:Y:S07]  /*a590*/  F2FP.BF16.PACK_AB R23, R44, R180 ;  /* 0x000000b42c17723e */ /* 0x000fee00000010ff */
[C---:B-1----:R-:W-:Y:S08]  /*a5a0*/  HMMA.16816.F32.BF16 R4, R20.reuse, R32, R4 ;  /* 0x000000201404723c */ /* 0x042ff00000041804 */
[C---:B------:R-:W-:Y:S01]  /*a5b0*/  HMMA.16816.F32.BF16 R8, R20.reuse, R34, R8 ;  /* 0x000000221408723c */ /* 0x040fe20000041808 */
[----:B------:R-:W-:Y:S07]  /*a5c0*/  LDSM.16.MT88.4 R32, [R240+0x5100] ;  /* 0x00510000f020783b */ /* 0x000fee0000004200 */
[C---:B--2---:R-:W-:Y:S08]  /*a5d0*/  HMMA.16816.F32.BF16 R52, R20.reuse, R28, R52 ;  /* 0x0000001c1434723c */ /* 0x044ff00000041834 */
[C---:B------:R-:W-:Y:S01]  /*a5e0*/  HMMA.16816.F32.BF16 R56, R20.reuse, R30, R56 ;  /* 0x0000001e1438723c */ /* 0x040fe20000041838 */
[----:B------:R-:W1:Y:S07]  /*a5f0*/  LDSM.16.MT88.4 R28, [R245+0x5100] ;  /* 0x00510000f51c783b */ /* 0x000e6e0000004200 */
[C---:B------:R-:W-:Y:S08]  /*a600*/  HMMA.16816.F32.BF16 R60, R20.reuse, R36, R60 ;  /* 0x00000024143c723c */ /* 0x040ff0000004183c */
        /* <DEDUP_REMOVED lines=8> */
[C---:B------:R-:W-:Y:S08]  /*a690*/  HMMA.16816.F32.BF16 R84, R20.reuse, R32, R84 ;  /* 0x000000201454723c */ /* 0x040ff00000041854 */
        /* <DEDUP_REMOVED lines=30> */
[----:B------:R-:W-:Y:S01]  /*a880*/  HMMA.16816.F32.BF16 R16, R20, R26, R16 ;  /* 0x0000001a1410723c */ /* 0x000fe20000041810 */
[----:B------:R-:W3:Y:S07]  /*a890*/  LDSM.16.MT88.4 R20, [R240+0x5900] ;  /* 0x00590000f014783b */ /* 0x000eee0000004200 */
[C---:B------:R-:W-:Y:S01]  /*a8a0*/  HMMA.16816.F32.BF16 R176, R164.reuse, R172, R4 ;  /* 0x000000aca4b0723c */ /* 0x040fe20000041804 */
[----:B------:R-:W5:Y:S07]  /*a8b0*/  LDSM.16.MT88.4 R4, [R239+0x5900] ;  /* 0x00590000ef04783b */ /* 0x000f6e0000004200 */
[C---:B------:R-:W-:Y:S01]  /*a8c0*/  HMMA.16816.F32.BF16 R172, R164.reuse, R174, R8 ;  /* 0x000000aea4ac723c */ /* 0x040fe20000041808 */
[----:B------:R-:W3:Y:S07]  /*a8d0*/  LDSM.16.MT88.4 R8, [R238+0x5900] ;  /* 0x00590000ee08783b */ /* 0x000eee0000004200 */
[C---:B-1----:R-:W-:Y:S01]  /*a8e0*/  HMMA.16816.F32.BF16 R52, R164.reuse, R28, R52 ;  /* 0x0000001ca434723c */ /* 0x042fe20000041834 */
[----:B------:R-:W1:Y:S07]  /*a8f0*/  LDSM.16.MT88.4 R24, [R245+0x8900] ;  /* 0x00890000f518783b */ /* 0x000e6e0000004200 */
[C---:B------:R-:W-:Y:S01]  /*a900*/  HMMA.16816.F32.BF16 R56, R164.reuse, R30, R56 ;  /* 0x0000001ea438723c */ /* 0x040fe20000041838 */
[----:B------:R-:W1:Y:S07]  /*a910*/  LDSM.16.MT88.4 R28, [R240+0x8900] ;  /* 0x00890000f01c783b */ /* 0x000e6e0000004200 */
[C---:B----4-:R-:W-:Y:S08]  /*a920*/  HMMA.16816.F32.BF16 R60, R164.reuse, R32, R60 ;  /* 0x00000020a43c723c */ /* 0x050ff0000004183c */
[C---:B------:R-:W-:Y:S01]  /*a930*/  HMMA.16816.F32.BF16 R64, R164.reuse, R34, R64 ;  /* 0x00000022a440723c */ /* 0x040fe20000041840 */
[----:B------:R-:W4:Y:S07]  /*a940*/  LDSM.16.MT88.4 R32, [R239+0x8900] ;  /* 0x00890000ef20783b */ /* 0x000f2e0000004200 */
[C---:B--2---:R-:W-:Y:S07]  /*a950*/  HMMA.16816.F32.BF16 R68, R164.reuse, R36, R68 ;  /* 0x00000024a444723c */ /* 0x044fee0000041844 */
[----:B------:R-:W-:Y:S01]  /*a960*/  MOV R37, R169 ;  /* 0x000000a900257202 */ /* 0x000fe20000000f00 */
[C---:B------:R-:W-:Y:S01]  /*a970*/  HMMA.16816.F32.BF16 R72, R164.reuse, R38, R72 ;  /* 0x00000026a448723c */ /* 0x040fe20000041848 */
[----:B------:R-:W-:Y:S03]  /*a980*/  LDSM.16.MT88.4 R168, [R240+0xb900] ;  /* 0x00b90000f0a8783b */ /* 0x000fe60000004200 */
[----:B------:R-:W-:Y:S04]  /*a990*/  FADD.FTZ R3, R37, R3 ;  /* 0x0000000325037221 */ /* 0x000fe80000010000 */
[C---:B------:R-:W-:Y:S04]  /*a9a0*/  HMMA.16816.F32.BF16 R76, R164.reuse, R40, R76 ;  /* 0x00000028a44c723c */ /* 0x040fe8000004184c */
[----:B------:R-:W-:Y:S04]  /*a9b0*/  FADD.FTZ R3, R201, R3 ;  /* 0x00000003c9037221 */ /* 0x000fe80000010000 */
[C---:B------:R-:W-:Y:S04]  /*a9c0*/  HMMA.16816.F32.BF16 R80, R164.reuse, R42, R80 ;  /* 0x0000002aa450723c */ /* 0x040fe80000041850 */
[----:B------:R-:W-:Y:S04]  /*a9d0*/  FADD.FTZ R3, R199, R3 ;  /* 0x00000003c7037221 */ /* 0x000fe80000010000 */
[C---:B---3--:R-:W-:Y:S04]  /*a9e0*/  HMMA.16816.F32.BF16 R84, R164.reuse, R20, R84 ;  /* 0x00000014a454723c */ /* 0x048fe80000041854 */
[----:B------:R-:W-:Y:S01]  /*a9f0*/  FADD.FTZ R3, R180, R3 ;  /* 0x00000003b4037221 */ /* 0x000fe20000010000 */
[----:B------:R-:W-:Y:S03]  /*aa00*/  MOV R180, R2 ;  /* 0x0000000200b47202 */ /* 0x000fe60000000f00 */
        /* <DEDUP_REMOVED lines=8> */
[C---:B------:R-:W-:Y:S04]  /*aa90*/  HMMA.16816.F32.BF16 R100, R164.reuse, R8, R100 ;  /* 0x00000008a464723c */ /* 0x040fe80000041864 */
[----:B------:R-:W-:Y:S04]  /*aaa0*/  FADD.FTZ R44, R50, R44 ;  /* 0x0000002c322c7221 */ /* 0x000fe80000010000 */
[C---:B------:R-:W-:Y:S01]  /*aab0*/  HMMA.16816.F32.BF16 R104, R164.reuse, R10, R104 ;  /* 0x0000000aa468723c */ /* 0x040fe20000041868 */
[----:B------:R-:W5:Y:S07]  /*aac0*/  LDSM.16.MT88.4 R8, [R239+0xb900] ;  /* 0x00b90000ef08783b */ /* 0x000f6e0000004200 */
[C---:B-1----:R-:W-:Y:S08]  /*aad0*/  HMMA.16816.F32.BF16 R108, R164.reuse, R24, R108 ;  /* 0x00000018a46c723c */ /* 0x042ff0000004186c */
[C---:B------:R-:W-:Y:S08]  /*aae0*/  HMMA.16816.F32.BF16 R112, R164.reuse, R26, R112 ;  /* 0x0000001aa470723c */ /* 0x040ff00000041870 */
[C---:B------:R-:W-:Y:S08]  /*aaf0*/  HMMA.16816.F32.BF16 R116, R164.reuse, R28, R116 ;  /* 0x0000001ca474723c */ /* 0x040ff00000041874 */
[C---:B------:R-:W-:Y:S08]  /*ab00*/  HMMA.16816.F32.BF16 R120, R164.reuse, R30, R120 ;  /* 0x0000001ea478723c */ /* 0x040ff00000041878 */
[C---:B----4-:R-:W-:Y:S08]  /*ab10*/  HMMA.16816.F32.BF16 R124, R164.reuse, R32, R124 ;  /* 0x00000020a47c723c */ /* 0x050ff0000004187c */
[C---:B------:R-:W-:Y:S08]  /*ab20*/  HMMA.16816.F32.BF16 R128, R164.reuse, R34, R128 ;  /* 0x00000022a480723c */ /* 0x040ff00000041880 */
[C---:B--2---:R-:W-:Y:S08]  /*ab30*/  HMMA.16816.F32.BF16 R132, R164.reuse, R20, R132 ;  /* 0x00000014a484723c */ /* 0x044ff00000041884 */
[C---:B------:R-:W-:Y:S08]  /*ab40*/  HMMA.16816.F32.BF16 R136, R164.reuse, R22, R136 ;  /* 0x00000016a488723c */ /* 0x040ff00000041888 */
[C---:B---3--:R-:W-:Y:S08]  /*ab50*/  HMMA.16816.F32.BF16 R140, R164.reuse, R4, R140 ;  /* 0x00000004a48c723c */ /* 0x048ff0000004188c */
[C---:B------:R-:W-:Y:S01]  /*ab60*/  HMMA.16816.F32.BF16 R144, R164.reuse, R6, R144 ;  /* 0x00000006a490723c */ /* 0x040fe20000041890 */
[----:B------:R-:W1:Y:S07]  /*ab70*/  LDSM.16.MT88.4 R4, [R238+0xb900] ;  /* 0x00b90000ee04783b */ /* 0x000e6e0000004200 */
[C---:B------:R-:W-:Y:S08]  /*ab80*/  HMMA.16816.F32.BF16 R148, R164.reuse, R168, R148 ;  /* 0x000000a8a494723c */ /* 0x040ff00000041894 */
[C---:B------:R-:W-:Y:S08]  /*ab90*/  HMMA.16816.F32.BF16 R168, R164.reuse, R170, R12 ;  /* 0x000000aaa4a8723c */ /* 0x040ff0000004180c */
[C---:B-----5:R-:W-:Y:S07]  /*aba0*/  HMMA.16816.F32.BF16 R152, R164.reuse, R8, R152 ;  /* 0x00000008a498723c */ /* 0x060fee0000041898 */
[----:B------:R-:W-:Y:S01]  /*abb0*/  FADD.FTZ R8, R214, R213 ;  /* 0x000000d5d6087221 */ /* 0x000fe20000010000 */
[C---:B------:R-:W-:Y:S04]  /*abc0*/  HMMA.16816.F32.BF16 R156, R164.reuse, R10, R156 ;  /* 0x0000000aa49c723c */ /* 0x040fe8000004189c */
[----:B------:R-:W-:Y:S04]  /*abd0*/  FADD.FTZ R8, R198, R8 ;  /* 0x00000008c6087221 */ /* 0x000fe80000010000 */
[----:B------:R-:W-:Y:S01]  /*abe0*/  FADD.FTZ R8, R203, R8 ;  /* 0x00000008cb087221 */ /* 0x000fe20000010000 */
[C---:B-1----:R-:W-:Y:S03]  /*abf0*/  HMMA.16816.F32.BF16 R160, R164.reuse, R4, R160 ;  /* 0x00000004a4a0723c */ /* 0x042fe600000418a0 */
[----:B------:R-:W-:Y:S04]  /*ac00*/  FADD.FTZ R8, R200, R8 ;  /* 0x00000008c8087221 */ /* 0x000fe80000010000 */
[----:B------:R-:W-:Y:S01]  /*ac10*/  FADD.FTZ R8, R51, R8 ;  /* 0x0000000833087221 */ /* 0x000fe20000010000 */
[----:B------:R-:W-:Y:S04]  /*ac20*/  HMMA.16816.F32.BF16 R164, R164, R6, R16 ;  /* 0x00000006a4a4723c */ /* 0x000fe80000041810 */
[----:B------:R-:W-:Y:S02]  /*ac30*/  FADD.FTZ R48, R48, R8 ;  /* 0x0000000830307221 */ /* 0x000fe40000010000 */
[----:B------:R-:W-:Y:S02]  /*ac40*/  FADD.FTZ R4, R204, R44 ;  /* 0x0000002ccc047221 */ /* 0x000fe40000010000 */
[----:B------:R-:W-:Y:S04]  /*ac50*/  FADD.FTZ R48, R47, R48 ;  /* 0x000000302f307221 */ /* 0x000fe80000010000 */
[----:B------:R-:W-:Y:S04]  /*ac60*/  FADD.FTZ R48, R49, R48 ;  /* 0x0000003031307221 */ /* 0x000fe80000010000 */
[----:B------:R-:W-:Y:S05]  /*ac70*/  FADD.FTZ R3, R205, R48 ;  /* 0x00000030cd037221 */ /* 0x000fea0000010000 */
[----:B------:R1:W-:Y:S04]  /*ac80*/  STL [R1+0x28], R3 ;  /* 0x0000280301007387 */ /* 0x0003e80000100800 */
[----:B------:R2:W-:Y:S01]  /*ac90*/  STL [R1+0x24], R4 ;  /* 0x0000240401007387 */ /* 0x0005e20000100800 */
[----:B-1----:R-:W-:Y:S01]  /*aca0*/  MOV R3, R0 ;  /* 0x0000000000037202 */ /* 0x002fe20000000f00 */
[----:B--2---:R-:W-:-:S05]  /*acb0*/  @P0 BRA `(.L_x_1544) ;  /* 0xffffbe0000000947 */ /* 0x004fca000383ffff */
.L_x_1543:
[----:B------:R-:W2:Y:S04]  /*acc0*/  LDL.LU R6, [R1+0x28] ;  /* 0x0000280001067983 */ /* 0x000ea80000300800 */
[----:B-1----:R-:W3:Y:S01]  /*acd0*/  LDL.LU R4, [R1+0x24] ;  /* 0x0000240001047983 */ /* 0x002ee20000300800 */
[----:B------:R-:W-:-:S03]  /*ace0*/  PLOP3.LUT P2, PT, PT, PT, PT, 0x8, 0x0 ;  /* 0x000000000000781c */ /* 0x000fc60003f4e170 */
        /* <DEDUP_REMOVED lines=13> */
[----:B------:R-:W-:-:S03]  /*adc0*/  @P1 MOV R8, 0x3f317218 ;  /* 0x3f31721800081802 */ /* 0x000fc60000000f00 */
[----:B------:R-:W-:Y:S02]  /*add0*/  @P0 MOV R10, 0x3f317218 ;  /* 0x3f317218000a0802 */ /* 0x000fe40000000f00 */
[----:B------:R-:W-:Y:S02]  /*ade0*/  @P1 FMUL.FTZ R8, R8, c[0x0][0x2d0] ;  /* 0x0000b40008081a20 */ /* 0x000fe40000410000 */
[----:B------:R-:W2:Y:S08]  /*adf0*/  @P0 MUFU.LG2 R7, R4 ;  /* 0x0000000400070308 */ /* 0x000eb00000000c00 */
[----:B------:R-:W3:Y:S01]  /*ae00*/  @P1 MUFU.LG2 R5, R5 ;  /* 0x0000000500051308 */ /* 0x000ee20000000c00 */
[----:B-1----:R-:W-:-:S02]  /*ae10*/  FMUL.FTZ R176, R6, R176 ;  /* 0x000000b006b07220 */ /* 0x002fc40000410000 */
[C---:B------:R-:W-:Y:S02]  /*ae20*/  FMUL.FTZ R177, R6.reuse, R177 ;  /* 0x000000b106b17220 */ /* 0x040fe40000410000 */
[C---:B------:R-:W-:Y:S02]  /*ae30*/  FMUL.FTZ R172, R6.reuse, R172 ;  /* 0x000000ac06ac7220 */ /* 0x040fe40000410000 */
[----:B------:R-:W-:Y:S01]  /*ae40*/  FMUL.FTZ R173, R6, R173 ;  /* 0x000000ad06ad7220 */ /* 0x000fe20000410000 */
[----:B------:R1:W4:Y:S01]  /*ae50*/  @P0 MUFU.RCP R3, R4 ;  /* 0x0000000400030308 */ /* 0x0003220000001000 */
[----:B--2---:R-:W-:Y:S02]  /*ae60*/  @P0 FMUL.FTZ R9, R7, 0.69314718246459960938 ;  /* 0x3f31721807090820 */ /* 0x004fe40000410000 */
[----:B------:R-:W-:Y:S02]  /*ae70*/  @P0 FMUL.FTZ R7, R10, c[0x0][0x2d0] ;  /* 0x0000b4000a070a20 */ /* 0x000fe40000410000 */
[----:B------:R-:W-:-:S02]  /*ae80*/  FMUL.FTZ R52, R6, R52 ;  /* 0x0000003406347220 */ /* 0x000fc40000410000 */
[C---:B------:R-:W-:Y:S02]  /*ae90*/  FMUL.FTZ R53, R6.reuse, R53 ;  /* 0x0000003506357220 */ /* 0x040fe40000410000 */
[----:B---3--:R-:W-:Y:S02]  /*aea0*/  @P1 FMUL.FTZ R5, R5, 0.69314718246459960938 ;  /* 0x3f31721805051820 */ /* 0x008fe40000410000 */
[C---:B------:R-:W-:Y:S02]  /*aeb0*/  FMUL.FTZ R56, R6.reuse, R56 ;  /* 0x0000003806387220 */ /* 0x040fe40000410000 */
[C---:B------:R-:W-:Y:S02]  /*aec0*/  FMUL.FTZ R57, R6.reuse, R57 ;  /* 0x0000003906397220 */ /* 0x040fe40000410000 */
[C---:B------:R-:W-:Y:S01]  /*aed0*/  FMUL.FTZ R60, R6.reuse, R60 ;  /* 0x0000003c063c7220 */ /* 0x040fe20000410000 */
[----:B-1----:R-:W-:Y:S01]  /*aee0*/  MOV R4, 0xff800000 ;  /* 0xff80000000047802 */ /* 0x002fe20000000f00 */
        /* <DEDUP_REMOVED lines=56> */
[----:B----4-:R-:W-:-:S02]  /*b270*/  FMUL.FTZ R178, R3, R178 ;  /* 0x000000b203b27220 */ /* 0x010fc40000410000 */
        /* <DEDUP_REMOVED lines=63> */
[----:B------:R-:W-:Y:S02]  /*b670*/  @P1 FFMA.FTZ R4, R8, R2, R5 ;  /* 0x0000000208041223 */ /* 0x000fe40000010005 */
[----:B------:R-:W-:Y:S02]  /*b680*/  @P0 FFMA.FTZ R6, R7, R0, R9 ;  /* 0x0000000007060223 */ /* 0x000fe40000010009 */
.L_x_1535:
[----:B------:R-:W-:Y:S05]  /*b690*/  @P2 BRA `(.L_x_1547) ;  /* 0x00001f7000002947 */ /* 0x000fea0003800000 */
[----:B------:R-:W1:Y:S01]  /*b6a0*/  S2R R0, SR_CTAID.Y ;  /* 0x0000000000007919 */ /* 0x000e620000002600 */
[----:B------:R-:W-:Y:S01]  /*b6b0*/  IMAD R5, RZ, RZ, -UR11 ;  /* 0x8000000bff057e24 */ /* 0x000fe2000f8e02ff */
[----:B------:R-:W-:Y:S01]  /*b6c0*/  USHF.R.S32.HI UR6, URZ, 0x1f, UR11 ;  /* 0x0000001f3f067899 */ /* 0x000fe2000801140b */
[----:B------:R-:W-:Y:S01]  /*b6d0*/  IMAD.MOV.U32 R9, RZ, RZ, c[0x0][0x4e8] ;  /* 0x00013a00ff097624 */ /* 0x000fe200078e00ff */
[----:B------:R-:W3:Y:S01]  /*b6e0*/  S2R R11, SR_TID.X ;  /* 0x00000000000b7919 */ /* 0x000ee20000002100 */
[----:B------:R-:W-:Y:S01]  /*b6f0*/  ULDC.64 UR4, c[0x0][0x4d0] ;  /* 0x0001340000047ab9 */ /* 0x000fe20000000a00 */
[----:B------:R-:W-:Y:S01]  /*b700*/  BSSY B0, `(.L_x_1548) ;  /* 0x000012d000007945 */ /* 0x000fe20003800000 */
[----:B------:R-:W-:Y:S01]  /*b710*/  UIMAD UR7, UR6, UR4, URZ ;  /* 0x00000004060772a4 */ /* 0x000fe2000f8e023f */
[----:B------:R-:W4:Y:S01]  /*b720*/  S2R R8, SR_CTAID.Z ;  /* 0x0000000000087919 */ /* 0x000f220000002700 */
[----:B--2---:R-:W-:-:S03]  /*b730*/  UIMAD.WIDE.U32 UR8, UR11, UR4, URZ ;  /* 0x000000040b0872a5 */ /* 0x004fc6000f8e003f */
[----:B------:R-:W-:Y:S01]  /*b740*/  BAR.SYNC.DEFER_BLOCKING 0x1, 0x100 ;  /* 0x0044000000007b1d */ /* 0x000fe20000010000 */
[----:B------:R-:W-:Y:S01]  /*b750*/  UIMAD UR7, UR11, UR5, UR7 ;  /* 0x000000050b0772a4 */ /* 0x000fe2000f8e0207 */
[C---:B------:R-:W-:Y:S01]  /*b760*/  ISETP.NE.AND P1, PT, R9.reuse, 0x1, PT ;  /* 0x000000010900780c */ /* 0x040fe20003f25270 */
[----:B------:R-:W-:Y:S01]  /*b770*/  IMAD.U32 R16, RZ, RZ, UR8 ;  /* 0x00000008ff107e24 */ /* 0x000fe2000f8e00ff */
[----:B------:R-:W-:Y:S01]  /*b780*/  MOV R17, UR9 ;  /* 0x0000000900117c02 */ /* 0x000fe20008000f00 */
[----:B------:R-:W-:Y:S01]  /*b790*/  UIADD3 UR7, UR9, UR7, URZ ;  /* 0x0000000709077290 */ /* 0x000fe2000fffe03f */
[----:B------:R-:W-:Y:S01]  /*b7a0*/  IMAD R9, R9, c[0x0][0x388], RZ ;  /* 0x0000e20009097a24 */ /* 0x000fe200078e02ff */
[----:B------:R-:W-:Y:S02]  /*b7b0*/  ULDC.64 UR4, c[0x0][0x438] ;  /* 0x00010e0000047ab9 */ /* 0x000fe40000000a00 */
[----:B------:R-:W-:Y:S02]  /*b7c0*/  UIMAD.WIDE.U32 UR14, UR11, UR4, URZ ;  /* 0x000000040b0e72a5 */ /* 0x000fe4000f8e003f */
[----:B------:R-:W-:Y:S01]  /*b7d0*/  UIMAD UR4, UR6, UR4, URZ ;  /* 0x00000004060472a4 */ /* 0x000fe2000f8e023f */
[----:B-1----:R-:W-:-:S02]  /*b7e0*/  IMAD R5, R5, c[0x0][0x550], R0 ;  /* 0x0001540005057a24 */ /* 0x002fc400078e0200 */
[----:B------:R-:W-:Y:S01]  /*b7f0*/  IMAD.U32 R17, RZ, RZ, UR7 ;  /* 0x00000007ff117e24 */ /* 0x000fe2000f8e00ff */
[----:B------:R-:W-:Y:S01]  /*b800*/  UIMAD UR4, UR11, UR5, UR4 ;  /* 0x000000050b0472a4 */ /* 0x000fe2000f8e0204 */
[----:B---3--:R-:W-:Y:S01]  /*b810*/  SHF.R.S32.HI R0, RZ, 0x1f, R11 ;  /* 0x0000001fff007819 */ /* 0x008fe2000001140b */
[----:B------:R-:W-:Y:S01]  /*b820*/  IMAD.U32 R15, RZ, RZ, UR15 ;  /* 0x0000000fff0f7e24 */ /* 0x000fe2000f8e00ff */
[----:B------:R-:W-:Y:S01]  /*b830*/  MOV R14, UR14 ;  /* 0x0000000e000e7c02 */ /* 0x000fe20008000f00 */
[----:B------:R-:W-:Y:S01]  /*b840*/  UIADD3 UR4, UR15, UR4, URZ ;  /* 0x000000040f047290 */ /* 0x000fe2000fffe03f */
[-C--:B------:R-:W-:Y:S01]  /*b850*/  LEA.HI R13, R0, R11.reuse, RZ, 0x5 ;  /* 0x0000000b000d7211 */ /* 0x080fe200078f28ff */
[----:B----4-:R-:W-:Y:S01]  /*b860*/  IMAD.WIDE.U32 R16, R8, c[0x0][0x4d8], R16 ;  /* 0x0001360008107a25 */ /* 0x010fe200078e0010 */
[----:B------:R-:W-:Y:S02]  /*b870*/  LEA.HI R0, R0, R11, RZ, 0x2 ;  /* 0x0000000b00007211 */ /* 0x000fe400078f10ff */
[----:B------:R-:W-:Y:S01]  /*b880*/  LOP3.LUT R3, R13, 0xffffffe0, RZ, 0xc0, !PT ;  /* 0xffffffe00d037812 */ /* 0x000fe200078ec0ff */
[----:B------:R-:W-:Y:S01]  /*b890*/  IMAD.U32 R15, RZ, RZ, UR4 ;  /* 0x00000004ff0f7e24 */ /* 0x000fe2000f8e00ff */
[----:B------:R-:W-:-:S02]  /*b8a0*/  LOP3.LUT R0, R0, 0xfffffffc, RZ, 0xc0, !PT ;  /* 0xfffffffc00007812 */ /* 0x000fc400078ec0ff */
[----:B------:R-:W-:Y:S01]  /*b8b0*/  SHF.R.S32.HI R7, RZ, 0x5, R13 ;  /* 0x00000005ff077819 */ /* 0x000fe2000001140d */
[----:B------:R-:W-:Y:S01]  /*b8c0*/  IMAD.IADD R3, R11, 0x1, -R3 ;  /* 0x000000010b037824 */ /* 0x000fe200078e0a03 */
[----:B------:R-:W-:Y:S01]  /*b8d0*/  SHF.R.S32.HI R13, RZ, 0x1f, R13 ;  /* 0x0000001fff0d7819 */ /* 0x000fe2000001140d */
[----:B------:R-:W-:Y:S01]  /*b8e0*/  IMAD.WIDE.U32 R14, R8, c[0x0][0x440], R14 ;  /* 0x00011000080e7a25 */ /* 0x000fe200078e000e */
[----:B------:R-:W-:Y:S02]  /*b8f0*/  IADD3 R11, -R0, R11, RZ ;  /* 0x0000000b000b7210 */ /* 0x000fe40007ffe1ff */
[----:B------:R-:W1:Y:S01]  /*b900*/  S2R R0, SR_CTAID.X ;  /* 0x0000000000007919 */ /* 0x000e620000002500 */
[----:B------:R-:W-:Y:S02]  /*b910*/  LEA.HI R13, R13, R7, RZ, 0x3 ;  /* 0x000000070d0d7211 */ /* 0x000fe400078f18ff */
[----:B------:R-:W-:Y:S02]  /*b920*/  SHF.R.S32.HI R2, RZ, 0x1f, R3 ;  /* 0x0000001fff027819 */ /* 0x000fe40000011403 */
[----:B------:R-:W-:-:S02]  /*b930*/  LOP3.LUT R13, R13, 0xffffff8, RZ, 0xc0, !PT ;  /* 0x0ffffff80d0d7812 */ /* 0x000fc400078ec0ff */
[----:B------:R-:W-:Y:S02]  /*b940*/  LEA.HI R10, R11, R11, RZ, 0x1 ;  /* 0x0000000b0b0a7211 */ /* 0x000fe400078f08ff */
[----:B------:R-:W-:Y:S01]  /*b950*/  LEA.HI R2, R2, R3, RZ, 0x2 ;  /* 0x0000000302027211 */ /* 0x000fe200078f10ff */
[----:B------:R-:W-:Y:S01]  /*b960*/  IMAD.IADD R13, R7, 0x1, -R13 ;  /* 0x00000001070d7824 */ /* 0x000fe200078e0a0d */
[----:B------:R-:W-:Y:S02]  /*b970*/  LOP3.LUT R10, R10, 0x1ffffffe, RZ, 0xc0, !PT ;  /* 0x1ffffffe0a0a7812 */ /* 0x000fe400078ec0ff */
[----:B------:R-:W-:Y:S02]  /*b980*/  SHF.R.S32.HI R12, RZ, 0x2, R2 ;  /* 0x00000002ff0c7819 */ /* 0x000fe40000011402 */
[----:B------:R-:W-:Y:S02]  /*b990*/  SHF.R.S32.HI R7, RZ, 0x1f, R8 ;  /* 0x0000001fff077819 */ /* 0x000fe40000011408 */
[----:B------:R-:W-:Y:S01]  /*b9a0*/  IADD3 R10, R11, -R10, RZ ;  /* 0x8000000a0b0a7210 */ /* 0x000fe20007ffe0ff */
[----:B------:R-:W-:Y:S01]  /*b9b0*/  IMAD R12, R13, 0x10, R12 ;  /* 0x000000100d0c7824 */ /* 0x000fe200078e020c */
[----:B------:R-:W-:Y:S01]  /*b9c0*/  LOP3.LUT R2, R2, 0x7ffffffc, RZ, 0xc0, !PT ;  /* 0x7ffffffc02027812 */ /* 0x000fe200078ec0ff */
[----:B------:R-:W-:-:S02]  /*b9d0*/  IMAD R11, R7, c[0x0][0x4d8], RZ ;  /* 0x00013600070b7a24 */ /* 0x000fc400078e02ff */
[----:B------:R-:W-:Y:S02]  /*b9e0*/  IMAD R10, R10, 0x8, R12 ;  /* 0x000000080a0a7824 */ /* 0x000fe400078e020c */
[----:B------:R-:W-:Y:S02]  /*b9f0*/  IMAD R7, R7, c[0x0][0x440], RZ ;  /* 0x0001100007077a24 */ /* 0x000fe400078e02ff */
[----:B------:R-:W-:Y:S01]  /*ba00*/  IMAD R11, R8, c[0x0][0x4dc], R11 ;  /* 0x00013700080b7a24 */ /* 0x000fe200078e020b */
[----:B-1----:R-:W-:Y:S01]  /*ba10*/  LEA R10, R0, R10, 0x7 ;  /* 0x0000000a000a7211 */ /* 0x002fe200078e38ff */
[----:B------:R-:W-:Y:S01]  /*ba20*/  IMAD R7, R8, c[0x0][0x444], R7 ;  /* 0x0001110008077a24 */ /* 0x000fe200078e0207 */
[----:B------:R-:W-:Y:S01]  /*ba30*/  SHF.R.S32.HI R8, RZ, 0x1f, R5 ;  /* 0x0000001fff087819 */ /* 0x000fe20000011405 */
[----:B------:R-:W-:Y:S01]  /*ba40*/  IMAD.IADD R17, R17, 0x1, R11 ;  /* 0x0000000111117824 */ /* 0x000fe200078e020b */
[----:B------:R-:W-:Y:S01]  /*ba50*/  MOV R11, R10 ;  /* 0x0000000a000b7202 */ /* 0x000fe20000000f00 */
[----:B------:R-:W-:Y:S01]  /*ba60*/  IMAD.IADD R15, R15, 0x1, R7 ;  /* 0x000000010f0f7824 */ /* 0x000fe200078e0207 */
[----:B------:R-:W-:Y:S01]  /*ba70*/  LEA R0, R0, R12, 0x7 ;  /* 0x0000000c00007211 */ /* 0x000fe200078e38ff */
[----:B------:R-:W-:-:S04]  /*ba80*/  @P1 IMAD.HI.U32 R7, R10, c[0x0][0x4ec], RZ ;  /* 0x00013b000a071a27 */ /* 0x000fc800078e00ff */
[C---:B------:R-:W-:Y:S01]  /*ba90*/  IMAD R13, R8.reuse, c[0x0][0x4e0], RZ ;  /* 0x00013800080d7a24 */ /* 0x040fe200078e02ff */
[----:B------:R-:W-:Y:S01]  /*baa0*/  @P1 SHF.R.U32.HI R11, RZ, c[0x0][0x4f0], R7 ;  /* 0x00013c00ff0b1a19 */ /* 0x000fe20000011607 */
[----:B------:R-:W-:Y:S02]  /*bab0*/  IMAD R8, R8, c[0x0][0x448], RZ ;  /* 0x0001120008087a24 */ /* 0x000fe400078e02ff */
[C---:B------:R-:W-:Y:S02]  /*bac0*/  IMAD R13, R5.reuse, c[0x0][0x4e4], R13 ;  /* 0x00013900050d7a24 */ /* 0x040fe400078e020d */
[----:B------:R-:W-:Y:S02]  /*bad0*/  IMAD.MOV R7, RZ, RZ, -R11 ;  /* 0x000000ffff077224 */ /* 0x000fe400078e0a0b */
[C---:B------:R-:W-:Y:S02]  /*bae0*/  IMAD R8, R5.reuse, c[0x0][0x44c], R8 ;  /* 0x0001130005087a24 */ /* 0x040fe400078e0208 */
[----:B------:R-:W-:-:S04]  /*baf0*/  IMAD.WIDE.U32 R14, R5, c[0x0][0x448], R14 ;  /* 0x00011200050e7a25 */ /* 0x000fc800078e000e */
[----:B------:R-:W-:Y:S01]  /*bb00*/  IMAD.WIDE.U32 R18, R5, c[0x0][0x4e0], R16 ;  /* 0x0001380005127a25 */ /* 0x000fe200078e0010 */
[----:B------:R-:W-:Y:S02]  /*bb10*/  IADD3 R15, R15, R8, RZ ;  /* 0x000000080f0f7210 */ /* 0x000fe40007ffe0ff */
[----:B------:R-:W-:Y:S01]  /*bb20*/  SHF.R.S32.HI R8, RZ, 0x1f, R11 ;  /* 0x0000001fff087819 */ /* 0x000fe2000001140b */
[----:B------:R-:W-:Y:S01]  /*bb30*/  @P1 IMAD.HI.U32 R5, R10, c[0x0][0x4ec], RZ ;  /* 0x00013b000a051a27 */ /* 0x000fe200078e00ff */
[----:B------:R-:W-:-:S03]  /*bb40*/  IADD3 R18, P0, R11, R18, RZ ;  /* 0x000000120b127210 */ /* 0x000fc60007f1e0ff */
[--C-:B------:R-:W-:Y:S01]  /*bb50*/  IMAD R7, R7, c[0x0][0x4e8], R10.reuse ;  /* 0x00013a0007077a24 */ /* 0x100fe200078e020a */
[----:B------:R-:W-:Y:S01]  /*bb60*/  IADD3.X R19, R8, R19, R13, P0, !PT ;  /* 0x0000001308137210 */ /* 0x000fe200007fe40d */
[----:B------:R-:W-:Y:S01]  /*bb70*/  IMAD.MOV.U32 R16, RZ, RZ, R10 ;  /* 0x000000ffff107224 */ /* 0x000fe200078e000a */
[----:B------:R-:W-:Y:S02]  /*bb80*/  @P1 SHF.R.U32.HI R16, RZ, c[0x0][0x4f0], R5 ;  /* 0x00013c00ff101a19 */ /* 0x000fe40000011605 */
[----:B------:R-:W-:Y:S01]  /*bb90*/  SHF.R.S32.HI R5, RZ, 0x1f, R7 ;  /* 0x0000001fff057819 */ /* 0x000fe20000011407 */
[----:B------:R-:W-:Y:S01]  /*bba0*/  IMAD.WIDE.U32 R18, R7, c[0x0][0x4c8], R18 ;  /* 0x0001320007127a25 */ /* 0x000fe200078e0012 */
[----:B------:R-:W-:-:S03]  /*bbb0*/  SHF.R.S32.HI R11, RZ, 0x1f, R16 ;  /* 0x0000001fff0b7819 */ /* 0x000fc60000011410 */
[----:B------:R-:W-:Y:S02]  /*bbc0*/  IMAD R5, R5, c[0x0][0x4c8], RZ ;  /* 0x0001320005057a24 */ /* 0x000fe400078e02ff */
[----:B------:R-:W-:Y:S02]  /*bbd0*/  IMAD R11, R11, c[0x0][0x430], RZ ;  /* 0x00010c000b0b7a24 */ /* 0x000fe400078e02ff */
[----:B------:R-:W-:Y:S01]  /*bbe0*/  IMAD R5, R7, c[0x0][0x4cc], R5 ;  /* 0x0001330007057a24 */ /* 0x000fe200078e0205 */
[----:B------:R-:W-:Y:S01]  /*bbf0*/  LEA R7, P0, R18, c[0x0][0x4a8], 0x2 ;  /* 0x00012a0012077a11 */ /* 0x000fe200078010ff */
[----:B------:R-:W-:Y:S02]  /*bc00*/  IMAD.MOV R8, RZ, RZ, -R16 ;  /* 0x000000ffff087224 */ /* 0x000fe400078e0a10 */
[----:B------:R-:W-:Y:S02]  /*bc10*/  IMAD.IADD R5, R19, 0x1, R5 ;  /* 0x0000000113057824 */ /* 0x000fe400078e0205 */
[----:B------:R-:W-:Y:S01]  /*bc20*/  IMAD.WIDE.U32 R14, R16, c[0x0][0x430], R14 ;  /* 0x00010c00100e7a25 */ /* 0x000fe200078e000e */
[----:B------:R-:W-:Y:S02]  /*bc30*/  SHFL.IDX PT, R12, R7, RZ, 0x1c1f ;  /* 0x001c1fff070c7589 */ /* 0x000fe400000e0000 */
[----:B------:R-:W-:Y:S01]  /*bc40*/  LEA.HI.X R5, R18, c[0x0][0x4ac], R5, 0x2, P0 ;  /* 0x00012b0012057a11 */ /* 0x000fe200000f1405 */
[----:B------:R-:W-:Y:S01]  /*bc50*/  IMAD R11, R16, c[0x0][0x434], R11 ;  /* 0x00010d00100b7a24 */ /* 0x000fe200078e020b */
[----:B------:R-:W-:Y:S01]  /*bc60*/  LOP3.LUT P0, RZ, R3, 0x3, RZ, 0xc0, !PT ;  /* 0x0000000303ff7812 */ /* 0x000fe2000780c0ff */
[----:B------:R1:W-:Y:S01]  /*bc70*/  SHFL.IDX PT, R16, R7, 0x1, 0x1c1f ;  /* 0x003c1f0007107f89 */ /* 0x0003e200000e0000 */
[----:B------:R-:W-:-:S02]  /*bc80*/  IMAD R8, R8, c[0x0][0x4e8], R10 ;  /* 0x00013a0008087a24 */ /* 0x000fc400078e020a */
[----:B------:R-:W-:Y:S01]  /*bc90*/  ISETP.GE.OR P2, PT, R0, R9, P0 ;  /* 0x000000090000720c */ /* 0x000fe20000746670 */
[----:B------:R-:W2:Y:S01]  /*bca0*/  SHFL.IDX PT, R13, R5, RZ, 0x1c1f ;  /* 0x001c1fff050d7589 */ /* 0x000ea200000e0000 */
[----:B------:R-:W-:Y:S01]  /*bcb0*/  IMAD.IADD R15, R15, 0x1, R11 ;  /* 0x000000010f0f7824 */ /* 0x000fe200078e020b */
[----:B------:R-:W-:Y:S01]  /*bcc0*/  SHF.R.S32.HI R10, RZ, 0x1f, R8 ;  /* 0x0000001fff0a7819 */ /* 0x000fe20000011408 */
[----:B------:R-:W-:Y:S01]  /*bcd0*/  IMAD.IADD R3, R3, 0x1, -R2 ;  /* 0x0000000103037824 */ /* 0x000fe200078e0a02 */
[----:B------:R3:W4:Y:S01]  /*bce0*/  SHFL.IDX PT, R17, R5, 0x1, 0x1c1f ;  /* 0x003c1f0005117f89 */ /* 0x00072200000e0000 */
[----:B------:R-:W-:-:S03]  /*bcf0*/  IMAD.WIDE.U32 R14, R8, c[0x0][0x428], R14 ;  /* 0x00010a00080e7a25 */ /* 0x000fc600078e000e */
[----:B------:R-:W-:Y:S01]  /*bd00*/  SHF.L.U32 R3, R3, 0x1, RZ ;  /* 0x0000000103037819 */ /* 0x000fe200000006ff */
[----:B------:R-:W-:-:S04]  /*bd10*/  IMAD R10, R10, c[0x0][0x428], RZ ;  /* 0x00010a000a0a7a24 */ /* 0x000fc800078e02ff */
[----:B------:R-:W-:-:S05]  /*bd20*/  IMAD R10, R8, c[0x0][0x42c], R10 ;  /* 0x00010b00080a7a24 */ /* 0x000fca00078e020a */
[----:B------:R-:W-:Y:S02]  /*bd30*/  IADD3 R10, R15, R10, RZ ;  /* 0x0000000a0f0a7210 */ /* 0x000fe40007ffe0ff */
[C---:B-1----:R-:W-:Y:S01]  /*bd40*/  LEA R7, P1, R14.reuse, c[0x0][0x400], 0x2 ;  /* 0x000100000e077a11 */ /* 0x042fe200078210ff */
[----:B--2---:R1:W-:Y:S03]  /*bd50*/  @!P2 ST.E [R12.64], R4 ;  /* 0x000000040c00a985 */ /* 0x0043e6000c10190c */
[----:B------:R-:W-:Y:S02]  /*bd60*/  LEA.HI.X R10, R14, c[0x0][0x404], R10, 0x2, P1 ;  /* 0x000101000e0a7a11 */ /* 0x000fe400008f140a */
[----:B---3--:R-:W-:Y:S01]  /*bd70*/  IADD3 R5, R0, 0x8, RZ ;  /* 0x0000000800057810 */ /* 0x008fe20007ffe0ff */
[----:B------:R2:W3:Y:S03]  /*bd80*/  SHFL.IDX PT, R14, R7, RZ, 0x1c1f ;  /* 0x001c1fff070e7589 */ /* 0x0004e600000e0000 */
[CC--:B------:R-:W-:Y:S01]  /*bd90*/  ISETP.GE.OR P0, PT, R5.reuse, R9.reuse, P0 ;  /* 0x000000090500720c */ /* 0x0c0fe20000706670 */
[----:B------:R2:W2:Y:S01]  /*bda0*/  SHFL.IDX PT, R15, R10, RZ, 0x1c1f ;  /* 0x001c1fff0a0f7589 */ /* 0x0004a200000e0000 */
[----:B------:R-:W-:-:S11]  /*bdb0*/  ISETP.GE.AND P1, PT, R5, R9, PT ;  /* 0x000000090500720c */ /* 0x000fd60003f26270 */
[----:B----4-:R4:W-:Y:S01]  /*bdc0*/  @!P0 ST.E [R16.64], R6 ;  /* 0x0000000610008985 */ /* 0x0109e2000c10190c */
[----:B------:R-:W-:Y:S02]  /*bdd0*/  ISETP.GE.AND P0, PT, R0, R9, PT ;  /* 0x000000090000720c */ /* 0x000fe40003f06270 */
[----:B-1----:R-:W-:-:S11]  /*bde0*/  P2R R4, PR, RZ, 0x2 ;  /* 0x00000002ff047803 */ /* 0x002fd60000000000 */
[----:B------:R-:W-:Y:S05]  /*bdf0*/  @P0 BRA `(.L_x_1549) ;  /* 0x00000bd000000947 */ /* 0x000fea0003800000 */
[C---:B--23--:R-:W-:Y:S02]  /*be00*/  ISETP.GE.AND P0, PT, R3.reuse, c[0x0][0x3c8], PT ;  /* 0x0000f20003007a0c */ /* 0x04cfe40003f06270 */
[C---:B------:R-:W-:Y:S02]  /*be10*/  IADD3 R0, R3.reuse, 0x10, RZ ;  /* 0x0000001003007810 */ /* 0x040fe40007ffe0ff */
[C---:B------:R-:W-:Y:S02]  /*be20*/  IADD3 R2, R3.reuse, 0x8, RZ ;  /* 0x0000000803027810 */ /* 0x040fe40007ffe0ff */
[----:B------:R-:W-:Y:S02]  /*be30*/  ISETP.GE.AND P4, PT, R0, c[0x0][0x3c8], PT ;  /* 0x0000f20000007a0c */ /* 0x000fe40003f86270 */
[----:B------:R-:W-:Y:S02]  /*be40*/  ISETP.GE.AND P5, PT, R2, c[0x0][0x3c8], PT ;  /* 0x0000f20002007a0c */ /* 0x000fe40003fa6270 */
[----:B----4-:R-:W-:-:S02]  /*be50*/  IADD3 R6, R3, 0x20, RZ ;  /* 0x0000002003067810 */ /* 0x010fc40007ffe0ff */
[C---:B------:R-:W-:Y:S01]  /*be60*/  IADD3 R5, R3.reuse, 0x28, RZ ;  /* 0x0000002803057810 */ /* 0x040fe20007ffe0ff */
[----:B------:R-:W-:Y:S01]  /*be70*/  @!P0 IMAD.WIDE R8, R3, 0x4, R14 ;  /* 0x0000000403088825 */ /* 0x000fe200078e020e */
[----:B------:R-:W-:Y:S02]  /*be80*/  ISETP.GE.AND P2, PT, R6, c[0x0][0x3c8], PT ;  /* 0x0000f20006007a0c */ /* 0x000fe40003f46270 */
[----:B------:R-:W-:Y:S02]  /*be90*/  ISETP.GE.AND P1, PT, R5, c[0x0][0x3c8], PT ;  /* 0x0000f20005007a0c */ /* 0x000fe40003f26270 */
[----:B------:R1:W-:Y:S03]  /*bea0*/  @!P0 ST.E.64 [R8.64], R176 ;  /* 0x000000b008008985 */ /* 0x0003e6000c101b0c */
[----:B------:R-:W-:-:S04]  /*beb0*/  @!P5 LEA.HI R2, R2, R2, RZ, 0x1 ;  /* 0x000000020202d211 */ /* 0x000fc800078f08ff */
[----:B------:R-:W-:Y:S02]  /*bec0*/  @!P5 LOP3.LUT R2, R2, 0xfffffffe, RZ, 0xc0, !PT ;  /* 0xfffffffe0202d812 */ /* 0x000fe400078ec0ff */
[----:B------:R-:W-:Y:S02]  /*bed0*/  @!P2 LEA.HI R6, R6, R6, RZ, 0x1 ;  /* 0x000000060606a211 */ /* 0x000fe400078f08ff */
[----:B------:R-:W-:Y:S01]  /*bee0*/  @!P1 LEA.HI R5, R5, R5, RZ, 0x1 ;  /* 0x0000000505059211 */ /* 0x000fe200078f08ff */
[----:B------:R-:W-:Y:S01]  /*bef0*/  @!P5 IMAD.WIDE R12, R2, 0x4, R14 ;  /* 0x00000004020cd825 */ /* 0x000fe200078e020e */
[----:B------:R-:W-:Y:S02]  /*bf00*/  IADD3 R2, R3, 0x38, RZ ;  /* 0x0000003803027810 */ /* 0x000fe40007ffe0ff */
[----:B------:R-:W-:Y:S02]  /*bf10*/  @!P2 LOP3.LUT R6, R6, 0xfffffffe, RZ, 0xc0, !PT ;  /* 0xfffffffe0606a812 */ /* 0x000fe400078ec0ff */
[----:B------:R-:W-:Y:S01]  /*bf20*/  @!P1 LOP3.LUT R5, R5, 0xfffffffe, RZ, 0xc0, !PT ;  /* 0xfffffffe05059812 */ /* 0x000fe200078ec0ff */
[----:B------:R2:W-:Y:S01]  /*bf30*/  @!P5 ST.E.64 [R12.64], R172 ;  /* 0x000000ac0c00d985 */ /* 0x0005e2000c101b0c */
[----:B------:R-:W-:-:S03]  /*bf40*/  ISETP.GE.AND P5, PT, R2, c[0x0][0x3c8], PT ;  /* 0x0000f20002007a0c */ /* 0x000fc60003fa6270 */
[----:B------:R-:W-:Y:S01]  /*bf50*/  @!P1 IMAD.WIDE R18, R5, 0x4, R14 ;  /* 0x0000000405129825 */ /* 0x000fe200078e020e */
[C---:B------:R-:W-:Y:S02]  /*bf60*/  IADD3 R5, R3.reuse, 0x50, RZ ;  /* 0x0000005003057810 */ /* 0x040fe40007ffe0ff */
[C---:B-1----:R-:W-:Y:S02]  /*bf70*/  IADD3 R8, R3.reuse, 0x18, RZ ;  /* 0x0000001803087810 */ /* 0x042fe40007ffe0ff */
[----:B------:R-:W-:Y:S02]  /*bf80*/  @!P4 LEA.HI R9, R0, R0, RZ, 0x1 ;  /* 0x000000000009c211 */ /* 0x000fe400078f08ff */
[----:B------:R-:W-:Y:S02]  /*bf90*/  IADD3 R0, R3, 0x30, RZ ;  /* 0x0000003003007810 */ /* 0x000fe40007ffe0ff */
[----:B------:R-:W-:Y:S02]  /*bfa0*/  ISETP.GE.AND P3, PT, R8, c[0x0][0x3c8], PT ;  /* 0x0000f20008007a0c */ /* 0x000fe40003f66270 */
[----:B------:R-:W-:-:S02]  /*bfb0*/  ISETP.GE.AND P0, PT, R0, c[0x0][0x3c8], PT ;  /* 0x0000f20000007a0c */ /* 0x000fc40003f06270 */
[----:B------:R-:W-:Y:S02]  /*bfc0*/  @!P4 LOP3.LUT R9, R9, 0xfffffffe, RZ, 0xc0, !PT ;  /* 0xfffffffe0909c812 */ /* 0x000fe400078ec0ff */
[----:B------:R-:W-:-:S03]  /*bfd0*/  @!P5 LEA.HI R2, R2, R2, RZ, 0x1 ;  /* 0x000000020202d211 */ /* 0x000fc600078f08ff */
[----:B------:R-:W-:Y:S01]  /*bfe0*/  @!P4 IMAD.WIDE R16, R9, 0x4, R14 ;  /* 0x000000040910c825 */ /* 0x000fe200078e020e */
[----:B------:R-:W-:Y:S02]  /*bff0*/  IADD3 R9, R3, 0x40, RZ ;  /* 0x0000004003097810 */ /* 0x000fe40007ffe0ff */
[----:B------:R-:W-:Y:S02]  /*c000*/  @!P5 LOP3.LUT R2, R2, 0xfffffffe, RZ, 0xc0, !PT ;  /* 0xfffffffe0202d812 */ /* 0x000fe400078ec0ff */
[----:B------:R-:W-:Y:S01]  /*c010*/  @!P3 LEA.HI R8, R8, R8, RZ, 0x1 ;  /* 0x000000080808b211 */ /* 0x000fe200078f08ff */
[----:B------:R1:W-:Y:S01]  /*c020*/  @!P4 ST.E.64 [R16.64], R52 ;  /* 0x000000341000c985 */ /* 0x0003e2000c101b0c */
[----:B------:R-:W-:Y:S02]  /*c030*/  @!P0 LEA.HI R0, R0, R0, RZ, 0x1 ;  /* 0x0000000000008211 */ /* 0x000fe400078f08ff */
[----:B------:R-:W-:Y:S02]  /*c040*/  @!P3 LOP3.LUT R8, R8, 0xfffffffe, RZ, 0xc0, !PT ;  /* 0xfffffffe0808b812 */ /* 0x000fe400078ec0ff */
[----:B------:R-:W-:-:S02]  /*c050*/  @!P0 LOP3.LUT R0, R0, 0xfffffffe, RZ, 0xc0, !PT ;  /* 0xfffffffe00008812 */ /* 0x000fc400078ec0ff */
[----:B------:R-:W-:Y:S01]  /*c060*/  ISETP.GE.AND P4, PT, R9, c[0x0][0x3c8], PT ;  /* 0x0000f20009007a0c */ /* 0x000fe20003f86270 */
[----:B--2---:R-:W-:Y:S01]  /*c070*/  @!P3 IMAD.WIDE R12, R8, 0x4, R14 ;  /* 0x00000004080cb825 */ /* 0x004fe200078e020e */
[----:B------:R-:W-:-:S03]  /*c080*/  IADD3 R8, R3, 0x60, RZ ;  /* 0x0000006003087810 */ /* 0x000fc60007ffe0ff */
[----:B------:R-:W-:Y:S01]  /*c090*/  @!P0 IMAD.WIDE R20, R0, 0x4, R14 ;  /* 0x0000000400148825 */ /* 0x000fe200078e020e */
[----:B------:R2:W-:Y:S01]  /*c0a0*/  @!P3 ST.E.64 [R12.64], R56 ;  /* 0x000000380c00b985 */ /* 0x0005e2000c101b0c */
[----:B------:R-:W-:-:S06]  /*c0b0*/  IADD3 R0, R3, 0x58, RZ ;  /* 0x0000005803007810 */ /* 0x000fcc0007ffe0ff */
[----:B------:R-:W-:-:S04]  /*c0c0*/  @!P4 LEA.HI R9, R9, R9, RZ, 0x1 ;  /* 0x000000090909c211 */ /* 0x000fc800078f08ff */
[----:B------:R-:W-:Y:S01]  /*c0d0*/  @!P4 LOP3.LUT R9, R9, 0xfffffffe, RZ, 0xc0, !PT ;  /* 0xfffffffe0909c812 */ /* 0x000fe200078ec0ff */
[----:B-1----:R-:W-:Y:S01]  /*c0e0*/  @!P2 IMAD.WIDE R16, R6, 0x4, R14 ;  /* 0x000000040610a825 */ /* 0x002fe200078e020e */
[----:B------:R-:W-:-:S04]  /*c0f0*/  IADD3 R6, R3, 0x48, RZ ;  /* 0x0000004803067810 */ /* 0x000fc80007ffe0ff */
[----:B------:R1:W-:Y:S01]  /*c100*/  @!P2 ST.E.64 [R16.64], R60 ;  /* 0x0000003c1000a985 */ /* 0x0003e2000c101b0c */
[----:B------:R-:W-:Y:S02]  /*c110*/  ISETP.GE.AND P3, PT, R6, c[0x0][0x3c8], PT ;  /* 0x0000f20006007a0c */ /* 0x000fe40003f66270 */
[----:B------:R-:W-:Y:S01]  /*c120*/  ISETP.GE.AND P2, PT, R5, c[0x0][0x3c8], PT ;  /* 0x0000f20005007a0c */ /* 0x000fe20003f46270 */
[----:B------:R-:W-:Y:S01]  /*c130*/  @!P1 ST.E.64 [R18.64], R64 ;  /* 0x0000004012009985 */ /* 0x000fe2000c101b0c */
[----:B------:R-:W-:-:S03]  /*c140*/  ISETP.GE.AND P1, PT, R0, c[0x0][0x3c8], PT ;  /* 0x0000f20000007a0c */ /* 0x000fc60003f26270 */
[----:B------:R3:W-:Y:S01]  /*c150*/  @!P0 ST.E.64 [R20.64], R68 ;  /* 0x0000004414008985 */ /* 0x0007e2000c101b0c */
[----:B------:R-:W-:Y:S01]  /*c160*/  ISETP.GE.AND P0, PT, R8, c[0x0][0x3c8], PT ;  /* 0x0000f20008007a0c */ /* 0x000fe20003f06270 */
[----:B--2---:R-:W-:Y:S01]  /*c170*/  @!P5 IMAD.WIDE R12, R2, 0x4, R14 ;  /* 0x00000004020cd825 */ /* 0x004fe200078e020e */
[----:B------:R-:W-:-:S03]  /*c180*/  IADD3 R2, R3, 0x68, RZ ;  /* 0x0000006803027810 */ /* 0x000fc60007ffe0ff */
[----:B------:R-:W-:Y:S01]  /*c190*/  @!P3 LEA.HI R6, R6, R6, RZ, 0x1 ;  /* 0x000000060606b211 */ /* 0x000fe200078f08ff */
[----:B------:R2:W-:Y:S01]  /*c1a0*/  @!P5 ST.E.64 [R12.64], R72 ;  /* 0x000000480c00d985 */ /* 0x0005e2000c101b0c */
[----:B------:R-:W-:Y:S02]  /*c1b0*/  @!P2 LEA.HI R5, R5, R5, RZ, 0x1 ;  /* 0x000000050505a211 */ /* 0x000fe400078f08ff */
[----:B------:R-:W-:Y:S02]  /*c1c0*/  @!P1 LEA.HI R0, R0, R0, RZ, 0x1 ;  /* 0x0000000000009211 */ /* 0x000fe400078f08ff */
[----:B------:R-:W-:Y:S02]  /*c1d0*/  @!P3 LOP3.LUT R6, R6, 0xfffffffe, RZ, 0xc0, !PT ;  /* 0xfffffffe0606b812 */ /* 0x000fe400078ec0ff */
[----:B------:R-:W-:Y:S02]  /*c1e0*/  @!P0 LEA.HI R8, R8, R8, RZ, 0x1 ;  /* 0x0000000808088211 */ /* 0x000fe400078f08ff */
[----:B------:R-:W-:-:S02]  /*c1f0*/  @!P2 LOP3.LUT R5, R5, 0xfffffffe, RZ, 0xc0, !PT ;  /* 0xfffffffe0505a812 */ /* 0x000fc400078ec0ff */
[----:B------:R-:W-:Y:S02]  /*c200*/  @!P0 LOP3.LUT R8, R8, 0xfffffffe, RZ, 0xc0, !PT ;  /* 0xfffffffe08088812 */ /* 0x000fe400078ec0ff */
[----:B------:R-:W-:Y:S01]  /*c210*/  ISETP.GE.AND P5, PT, R2, c[0x0][0x3c8], PT ;  /* 0x0000f20002007a0c */ /* 0x000fe20003fa6270 */
[--C-:B-1----:R-:W-:Y:S01]  /*c220*/  @!P4 IMAD.WIDE R16, R9, 0x4, R14.reuse ;  /* 0x000000040910c825 */ /* 0x102fe200078e020e */
[----:B------:R-:W-:Y:S02]  /*c230*/  IADD3 R9, R3, 0x70, RZ ;  /* 0x0000007003097810 */ /* 0x000fe40007ffe0ff */
[----:B------:R-:W-:Y:S02]  /*c240*/  @!P1 LOP3.LUT R0, R0, 0xfffffffe, RZ, 0xc0, !PT ;  /* 0xfffffffe00009812 */ /* 0x000fe400078ec0ff */
[----:B------:R1:W-:Y:S01]  /*c250*/  @!P4 ST.E.64 [R16.64], R76 ;  /* 0x0000004c1000c985 */ /* 0x0003e2000c101b0c */
[----:B------:R-:W-:Y:S01]  /*c260*/  ISETP.GE.AND P4, PT, R9, c[0x0][0x3c8], PT ;  /* 0x0000f20009007a0c */ /* 0x000fe20003f86270 */
[----:B---3--:R-:W-:Y:S01]  /*c270*/  @!P0 IMAD.WIDE R20, R8, 0x4, R14 ;  /* 0x0000000408148825 */ /* 0x008fe200078e020e */
[----:B------:R-:W-:-:S03]  /*c280*/  IADD3 R8, R3, 0x78, RZ ;  /* 0x0000007803087810 */ /* 0x000fc60007ffe0ff */
[--C-:B------:R-:W-:Y:S01]  /*c290*/  @!P1 IMAD.WIDE R18, R0, 0x4, R14.reuse ;  /* 0x0000000400129825 */ /* 0x100fe200078e020e */
[----:B------:R-:W-:Y:S02]  /*c2a0*/  @!P5 LEA.HI R2, R2, R2, RZ, 0x1 ;  /* 0x000000020202d211 */ /* 0x000fe400078f08ff */
[C---:B------:R-:W-:Y:S01]  /*c2b0*/  IADD3 R0, R3.reuse, 0x90, RZ ;  /* 0x0000009003007810 */ /* 0x040fe20007ffe0ff */
[----:B--2---:R-:W-:Y:S01]  /*c2c0*/  @!P3 IMAD.WIDE R12, R6, 0x4, R14 ;  /* 0x00000004060cb825 */ /* 0x004fe200078e020e */
[----:B------:R-:W-:-:S03]  /*c2d0*/  IADD3 R6, R3, 0x80, RZ ;  /* 0x0000008003067810 */ /* 0x000fc60007ffe0ff */
[----:B------:R-:W-:Y:S01]  /*c2e0*/  @!P4 LEA.HI R9, R9, R9, RZ, 0x1 ;  /* 0x000000090909c211 */ /* 0x000fe200078f08ff */
[----:B------:R2:W-:Y:S01]  /*c2f0*/  @!P3 ST.E.64 [R12.64], R80 ;  /* 0x000000500c00b985 */ /* 0x0005e2000c101b0c */
[----:B------:R-:W-:Y:S02]  /*c300*/  ISETP.GE.AND P3, PT, R8, c[0x0][0x3c8], PT ;  /* 0x0000f20008007a0c */ /* 0x000fe40003f66270 */
[----:B------:R-:W-:Y:S02]  /*c310*/  @!P5 LOP3.LUT R2, R2, 0xfffffffe, RZ, 0xc0, !PT ;  /* 0xfffffffe0202d812 */ /* 0x000fe400078ec0ff */
[----:B------:R-:W-:Y:S01]  /*c320*/  @!P4 LOP3.LUT R9, R9, 0xfffffffe, RZ, 0xc0, !PT ;  /* 0xfffffffe0909c812 */ /* 0x000fe200078ec0ff */
[----:B-1----:R-:W-:Y:S01]  /*c330*/  @!P2 IMAD.WIDE R16, R5, 0x4, R14 ;  /* 0x000000040510a825 */ /* 0x002fe200078e020e */
[----:B------:R-:W-:-:S07]  /*c340*/  IADD3 R5, R3, 0x88, RZ ;  /* 0x0000008803057810 */ /* 0x000fce0007ffe0ff */
[----:B------:R-:W-:Y:S01]  /*c350*/  @!P3 LEA.HI R8, R8, R8, RZ, 0x1 ;  /* 0x000000080808b211 */ /* 0x000fe200078f08ff */
[----:B------:R1:W-:Y:S01]  /*c360*/  @!P2 ST.E.64 [R16.64], R84 ;  /* 0x000000541000a985 */ /* 0x0003e2000c101b0c */
[----:B------:R-:W-:Y:S02]  /*c370*/  ISETP.GE.AND P2, PT, R6, c[0x0][0x3c8], PT ;  /* 0x0000f20006007a0c */ /* 0x000fe40003f46270 */
[----:B------:R-:W-:Y:S01]  /*c380*/  @!P3 LOP3.LUT R8, R8, 0xfffffffe, RZ, 0xc0, !PT ;  /* 0xfffffffe0808b812 */ /* 0x000fe200078ec0ff */
[----:B------:R3:W-:Y:S01]  /*c390*/  @!P1 ST.E.64 [R18.64], R88 ;  /* 0x0000005812009985 */ /* 0x0007e2000c101b0c */
[----:B------:R-:W-:-:S03]  /*c3a0*/  ISETP.GE.AND P1, PT, R5, c[0x0][0x3c8], PT ;  /* 0x0000f20005007a0c */ /* 0x000fc60003f26270 */
[----:B------:R-:W-:Y:S01]  /*c3b0*/  @!P0 ST.E.64 [R20.64], R92 ;  /* 0x0000005c14008985 */ /* 0x000fe2000c101b0c */
[----:B------:R-:W-:Y:S01]  /*c3c0*/  ISETP.GE.AND P0, PT, R0, c[0x0][0x3c8], PT ;  /* 0x0000f20000007a0c */ /* 0x000fe20003f06270 */
[----:B--2---:R-:W-:Y:S01]  /*c3d0*/  @!P5 IMAD.WIDE R12, R2, 0x4, R14 ;  /* 0x00000004020cd825 */ /* 0x004fe200078e020e */
[----:B------:R-:W-:-:S03]  /*c3e0*/  IADD3 R2, R3, 0x98, RZ ;  /* 0x0000009803027810 */ /* 0x000fc60007ffe0ff */
[----:B------:R-:W-:Y:S01]  /*c3f0*/  @!P2 LEA.HI R6, R6, R6, RZ, 0x1 ;  /* 0x000000060606a211 */ /* 0x000fe200078f08ff */
[----:B------:R2:W-:Y:S01]  /*c400*/  @!P5 ST.E.64 [R12.64], R96 ;  /* 0x000000600c00d985 */ /* 0x0005e2000c101b0c */
[----:B------:R-:W-:Y:S02]  /*c410*/  ISETP.GE.AND P5, PT, R2, c[0x0][0x3c8], PT ;  /* 0x0000f20002007a0c */ /* 0x000fe40003fa6270 */
[----:B------:R-:W-:Y:S02]  /*c420*/  @!P1 LEA.HI R5, R5, R5, RZ, 0x1 ;  /* 0x0000000505059211 */ /* 0x000fe400078f08ff */
[----:B------:R-:W-:Y:S02]  /*c430*/  @!P2 LOP3.LUT R6, R6, 0xfffffffe, RZ, 0xc0, !PT ;  /* 0xfffffffe0606a812 */ /* 0x000fe400078ec0ff */
[----:B------:R-:W-:-:S04]  /*c440*/  @!P0 LEA.HI R0, R0, R0, RZ, 0x1 ;  /* 0x0000000000008211 */ /* 0x000fc800078f08ff */
[----:B------:R-:W-:Y:S01]  /*c450*/  @!P0 LOP3.LUT R0, R0, 0xfffffffe, RZ, 0xc0, !PT ;  /* 0xfffffffe00008812 */ /* 0x000fe200078ec0ff */
[--C-:B-1----:R-:W-:Y:S01]  /*c460*/  @!P4 IMAD.WIDE R16, R9, 0x4, R14.reuse ;  /* 0x000000040910c825 */ /* 0x102fe200078e020e */
[----:B------:R-:W-:Y:S02]  /*c470*/  @!P1 LOP3.LUT R9, R5, 0xfffffffe, RZ, 0xc0, !PT ;  /* 0xfffffffe05099812 */ /* 0x000fe400078ec0ff */
[----:B------:R-:W-:Y:S01]  /*c480*/  IADD3 R5, R3, 0xa0, RZ ;  /* 0x000000a003057810 */ /* 0x000fe20007ffe0ff */
[----:B---3--:R-:W-:Y:S01]  /*c490*/  @!P0 IMAD.WIDE R18, R0, 0x4, R14 ;  /* 0x0000000400128825 */ /* 0x008fe200078e020e */
[----:B------:R1:W-:Y:S01]  /*c4a0*/  @!P4 ST.E.64 [R16.64], R100 ;  /* 0x000000641000c985 */ /* 0x0003e2000c101b0c */
[----:B------:R-:W-:Y:S02]  /*c4b0*/  @!P5 LEA.HI R2, R2, R2, RZ, 0x1 ;  /* 0x000000020202d211 */ /* 0x000fe400078f08ff */
[----:B------:R-:W-:Y:S02]  /*c4c0*/  ISETP.GE.AND P6, PT, R5, c[0x0][0x3c8], PT ;  /* 0x0000f20005007a0c */ /* 0x000fe40003fc6270 */
[----:B------:R-:W-:-:S02]  /*c4d0*/  IADD3 R0, R3, 0xb8, RZ ;  /* 0x000000b803007810 */ /* 0x000fc40007ffe0ff */
[----:B------:R-:W-:Y:S02]  /*c4e0*/  @!P5 LOP3.LUT R11, R2, 0xfffffffe, RZ, 0xc0, !PT ;  /* 0xfffffffe020bd812 */ /* 0x000fe400078ec0ff */
[----:B------:R-:W-:Y:S01]  /*c4f0*/  IADD3 R2, R3, 0xc8, RZ ;  /* 0x000000c803027810 */ /* 0x000fe20007ffe0ff */
[----:B--2---:R-:W-:-:S04]  /*c500*/  @!P3 IMAD.WIDE R12, R8, 0x4, R14 ;  /* 0x00000004080cb825 */ /* 0x004fc800078e020e */
[----:B------:R-:W-:Y:S01]  /*c510*/  @!P1 IMAD.WIDE R8, R9, 0x4, R14 ;  /* 0x0000000409089825 */ /* 0x000fe200078e020e */
[----:B------:R2:W-:Y:S01]  /*c520*/  @!P3 ST.E.64 [R12.64], R104 ;  /* 0x000000680c00b985 */ /* 0x0005e2000c101b0c */
[----:B------:R-:W-:-:S04]  /*c530*/  @!P6 LEA.HI R5, R5, R5, RZ, 0x1 ;  /* 0x000000050505e211 */ /* 0x000fc800078f08ff */
[----:B------:R-:W-:Y:S01]  /*c540*/  @!P6 LOP3.LUT R5, R5, 0xfffffffe, RZ, 0xc0, !PT ;  /* 0xfffffffe0505e812 */ /* 0x000fe200078ec0ff */
[----:B-1----:R-:W-:Y:S01]  /*c550*/  @!P2 IMAD.WIDE R16, R6, 0x4, R14 ;  /* 0x000000040610a825 */ /* 0x002fe200078e020e */
[----:B------:R-:W-:-:S04]  /*c560*/  IADD3 R6, R3, 0xb0, RZ ;  /* 0x000000b003067810 */ /* 0x000fc80007ffe0ff */
[----:B------:R1:W-:Y:S01]  /*c570*/  @!P2 ST.E.64 [R16.64], R108 ;  /* 0x0000006c1000a985 */ /* 0x0003e2000c101b0c */
[----:B------:R-:W-:Y:S02]  /*c580*/  ISETP.GE.AND P3, PT, R6, c[0x0][0x3c8], PT ;  /* 0x0000f20006007a0c */ /* 0x000fe40003f66270 */
[----:B------:R-:W-:Y:S01]  /*c590*/  ISETP.GE.AND P2, PT, R0, c[0x0][0x3c8], PT ;  /* 0x0000f20000007a0c */ /* 0x000fe20003f46270 */
[----:B------:R3:W-:Y:S04]  /*c5a0*/  @!P1 ST.E.64 [R8.64], R112 ;  /* 0x0000007008009985 */ /* 0x0007e8000c101b0c */
[----:B------:R4:W-:Y:S01]  /*c5b0*/  @!P0 ST.E.64 [R18.64], R116 ;  /* 0x0000007412008985 */ /* 0x0009e2000c101b0c */
[----:B------:R-:W-:Y:S01]  /*c5c0*/  ISETP.GE.AND P0, PT, R2, c[0x0][0x3c8], PT ;  /* 0x0000f20002007a0c */ /* 0x000fe20003f06270 */
[----:B--2---:R-:W-:-:S04]  /*c5d0*/  @!P5 IMAD.WIDE R12, R11, 0x4, R14 ;  /* 0x000000040b0cd825 */ /* 0x004fc800078e020e */
[----:B------:R-:W-:Y:S01]  /*c5e0*/  @!P3 LEA.HI R6, R6, R6, RZ, 0x1 ;  /* 0x000000060606b211 */ /* 0x000fe200078f08ff */
[----:B------:R2:W-:Y:S01]  /*c5f0*/  @!P5 ST.E.64 [R12.64], R120 ;  /* 0x000000780c00d985 */ /* 0x0005e2000c101b0c */
[----:B------:R-:W-:Y:S02]  /*c600*/  @!P2 LEA.HI R0, R0, R0, RZ, 0x1 ;  /* 0x000000000000a211 */ /* 0x000fe400078f08ff */
[----:B------:R-:W-:Y:S02]  /*c610*/  @!P3 LOP3.LUT R6, R6, 0xfffffffe, RZ, 0xc0, !PT ;  /* 0xfffffffe0606b812 */ /* 0x000fe400078ec0ff */
[----:B------:R-:W-:Y:S02]  /*c620*/  @!P2 LOP3.LUT R0, R0, 0xfffffffe, RZ, 0xc0, !PT ;  /* 0xfffffffe0000a812 */ /* 0x000fe400078ec0ff */
[----:B------:R-:W-:-:S04]  /*c630*/  @!P0 LEA.HI R2, R2, R2, RZ, 0x1 ;  /* 0x0000000202028211 */ /* 0x000fc800078f08ff */
[----:B------:R-:W-:Y:S01]  /*c640*/  @!P0 LOP3.LUT R2, R2, 0xfffffffe, RZ, 0xc0, !PT ;  /* 0xfffffffe02028812 */ /* 0x000fe200078ec0ff */
[--C-:B-1----:R-:W-:Y:S01]  /*c650*/  @!P3 IMAD.WIDE R16, R6, 0x4, R14.reuse ;  /* 0x000000040610b825 */ /* 0x102fe200078e020e */
[C---:B------:R-:W-:Y:S02]  /*c660*/  IADD3 R6, R3.reuse, 0xf0, RZ ;  /* 0x000000f003067810 */ /* 0x040fe40007ffe0ff */
[C---:B---3--:R-:W-:Y:S02]  /*c670*/  IADD3 R8, R3.reuse, 0xa8, RZ ;  /* 0x000000a803087810 */ /* 0x048fe40007ffe0ff */
[----:B------:R-:W-:Y:S02]  /*c680*/  IADD3 R9, R3, 0xc0, RZ ;  /* 0x000000c003097810 */ /* 0x000fe40007ffe0ff */
[----:B------:R-:W-:Y:S01]  /*c690*/  ISETP.GE.AND P4, PT, R8, c[0x0][0x3c8], PT ;  /* 0x0000f20008007a0c */ /* 0x000fe20003f86270 */
[----:B----4-:R-:W-:Y:S01]  /*c6a0*/  @!P2 IMAD.WIDE R18, R0, 0x4, R14 ;  /* 0x000000040012a825 */ /* 0x010fe200078e020e */
[----:B------:R-:W-:-:S02]  /*c6b0*/  ISETP.GE.AND P1, PT, R9, c[0x0][0x3c8], PT ;  /* 0x0000f20009007a0c */ /* 0x000fc40003f26270 */
[----:B------:R-:W-:Y:S01]  /*c6c0*/  IADD3 R0, R3, 0xd0, RZ ;  /* 0x000000d003007810 */ /* 0x000fe20007ffe0ff */
[----:B--2---:R-:W-:-:S03]  /*c6d0*/  @!P6 IMAD.WIDE R12, R5, 0x4, R14 ;  /* 0x00000004050ce825 */ /* 0x004fc600078e020e */
[----:B------:R-:W-:Y:S02]  /*c6e0*/  ISETP.GE.AND P5, PT, R0, c[0x0][0x3c8], PT ;  /* 0x0000f20000007a0c */ /* 0x000fe40003fa6270 */
[----:B------:R-:W-:-:S03]  /*c6f0*/  IADD3 R5, R3, 0xf8, RZ ;  /* 0x000000f803057810 */ /* 0x000fc60007ffe0ff */
[----:B------:R-:W-:Y:S01]  /*c700*/  @!P4 LEA.HI R8, R8, R8, RZ, 0x1 ;  /* 0x000000080808c211 */ /* 0x000fe200078f08ff */
[----:B------:R1:W-:Y:S01]  /*c710*/  @!P6 ST.E.64 [R12.64], R124 ;  /* 0x0000007c0c00e985 */ /* 0x0003e2000c101b0c */
[----:B------:R-:W-:Y:S02]  /*c720*/  @!P1 LEA.HI R9, R9, R9, RZ, 0x1 ;  /* 0x0000000909099211 */ /* 0x000fe400078f08ff */
[----:B------:R-:W-:Y:S02]  /*c730*/  @!P4 LOP3.LUT R8, R8, 0xfffffffe, RZ, 0xc0, !PT ;  /* 0xfffffffe0808c812 */ /* 0x000fe400078ec0ff */
[----:B------:R-:W-:Y:S02]  /*c740*/  @!P1 LOP3.LUT R9, R9, 0xfffffffe, RZ, 0xc0, !PT ;  /* 0xfffffffe09099812 */ /* 0x000fe400078ec0ff */
[----:B------:R-:W-:-:S04]  /*c750*/  @!P5 LEA.HI R0, R0, R0, RZ, 0x1 ;  /* 0x000000000000d211 */ /* 0x000fc800078f08ff */
[----:B------:R-:W-:Y:S01]  /*c760*/  @!P5 LOP3.LUT R0, R0, 0xfffffffe, RZ, 0xc0, !PT ;  /* 0xfffffffe0000d812 */ /* 0x000fe200078ec0ff */
[----:B-1----:R-:W-:-:S04]  /*c770*/  @!P4 IMAD.WIDE R12, R8, 0x4, R14 ;  /* 0x00000004080cc825 */ /* 0x002fc800078e020e */
[----:B------:R-:W-:Y:S01]  /*c780*/  @!P1 IMAD.WIDE R8, R9, 0x4, R14 ;  /* 0x0000000409089825 */ /* 0x000fe200078e020e */
[----:B------:R1:W-:Y:S04]  /*c790*/  @!P4 ST.E.64 [R12.64], R128 ;  /* 0x000000800c00c985 */ /* 0x0003e8000c101b0c */
[----:B------:R-:W-:Y:S04]  /*c7a0*/  @!P3 ST.E.64 [R16.64], R132 ;  /* 0x000000841000b985 */ /* 0x000fe8000c101b0c */
[----:B------:R-:W-:Y:S04]  /*c7b0*/  @!P2 ST.E.64 [R18.64], R136 ;  /* 0x000000881200a985 */ /* 0x000fe8000c101b0c */
[----:B------:R2:W-:Y:S01]  /*c7c0*/  @!P1 ST.E.64 [R8.64], R140 ;  /* 0x0000008c08009985 */ /* 0x0005e2000c101b0c */
[----:B------:R-:W-:-:S13]  /*c7d0*/  ISETP.GE.AND P1, PT, R6, c[0x0][0x3c8], PT ;  /* 0x0000f20006007a0c */ /* 0x000fda0003f26270 */
[----:B------:R-:W-:Y:S01]  /*c7e0*/  @!P1 LEA.HI R6, R6, R6, RZ, 0x1 ;  /* 0x0000000606069211 */ /* 0x000fe200078f08ff */
[--C-:B-1----:R-:W-:Y:S01]  /*c7f0*/  @!P0 IMAD.WIDE R12, R2, 0x4, R14.reuse ;  /* 0x00000004020c8825 */ /* 0x102fe200078e020e */
[----:B------:R-:W-:Y:S02]  /*c800*/  IADD3 R2, R3, 0xd8, RZ ;  /* 0x000000d803027810 */ /* 0x000fe40007ffe0ff */
[----:B------:R-:W-:Y:S02]  /*c810*/  @!P1 LOP3.LUT R6, R6, 0xfffffffe, RZ, 0xc0, !PT ;  /* 0xfffffffe06069812 */ /* 0x000fe400078ec0ff */
[----:B------:R-:W-:Y:S01]  /*c820*/  ISETP.GE.AND P4, PT, R2, c[0x0][0x3c8], PT ;  /* 0x0000f20002007a0c */ /* 0x000fe20003f86270 */
[----:B------:R1:W-:Y:S01]  /*c830*/  @!P0 ST.E.64 [R12.64], R144 ;  /* 0x000000900c008985 */ /* 0x0003e2000c101b0c */
[----:B------:R-:W-:Y:S01]  /*c840*/  ISETP.GE.AND P0, PT, R5, c[0x0][0x3c8], PT ;  /* 0x0000f20005007a0c */ /* 0x000fe20003f06270 */
[----:B------:R-:W-:Y:S01]  /*c850*/  @!P1 IMAD.WIDE R20, R6, 0x4, R14 ;  /* 0x0000000406149825 */ /* 0x000fe200078e020e */
[----:B--2---:R-:W-:-:S02]  /*c860*/  IADD3 R9, R3, 0xe0, RZ ;  /* 0x000000e003097810 */ /* 0x004fc40007ffe0ff */
[----:B------:R-:W-:Y:S02]  /*c870*/  IADD3 R8, R3, 0xe8, RZ ;  /* 0x000000e803087810 */ /* 0x000fe40007ffe0ff */
[----:B------:R-:W-:Y:S02]  /*c880*/  ISETP.GE.AND P3, PT, R9, c[0x0][0x3c8], PT ;  /* 0x0000f20009007a0c */ /* 0x000fe40003f66270 */
[----:B------:R-:W-:-:S03]  /*c890*/  ISETP.GE.AND P2, PT, R8, c[0x0][0x3c8], PT ;  /* 0x0000f20008007a0c */ /* 0x000fc60003f46270 */
[----:B------:R-:W-:Y:S02]  /*c8a0*/  @!P4 LEA.HI R2, R2, R2, RZ, 0x1 ;  /* 0x000000020202c211 */ /* 0x000fe400078f08ff */
[----:B------:R-:W-:Y:S02]  /*c8b0*/  @!P0 LEA.HI R5, R5, R5, RZ, 0x1 ;  /* 0x0000000505058211 */ /* 0x000fe400078f08ff */
[----:B------:R-:W-:Y:S02]  /*c8c0*/  @!P4 LOP3.LUT R2, R2, 0xfffffffe, RZ, 0xc0, !PT ;  /* 0xfffffffe0202c812 */ /* 0x000fe400078ec0ff */
[----:B------:R-:W-:Y:S02]  /*c8d0*/  @!P0 LOP3.LUT R5, R5, 0xfffffffe, RZ, 0xc0, !PT ;  /* 0xfffffffe05058812 */ /* 0x000fe400078ec0ff */
[----:B------:R-:W-:Y:S01]  /*c8e0*/  @!P3 LEA.HI R9, R9, R9, RZ, 0x1 ;  /* 0x000000090909b211 */ /* 0x000fe200078f08ff */
[----:B------:R-:W-:Y:S01]  /*c8f0*/  @!P4 IMAD.WIDE R16, R2, 0x4, R14 ;  /* 0x000000040210c825 */ /* 0x000fe200078e020e */
[----:B------:R-:W-:-:S02]  /*c900*/  @!P2 LEA.HI R8, R8, R8, RZ, 0x1 ;  /* 0x000000080808a211 */ /* 0x000fc400078f08ff */
[----:B------:R-:W-:Y:S02]  /*c910*/  @!P3 LOP3.LUT R9, R9, 0xfffffffe, RZ, 0xc0, !PT ;  /* 0xfffffffe0909b812 */ /* 0x000fe400078ec0ff */
[----:B------:R-:W-:Y:S01]  /*c920*/  @!P2 LOP3.LUT R8, R8, 0xfffffffe, RZ, 0xc0, !PT ;  /* 0xfffffffe0808a812 */ /* 0x000fe200078ec0ff */
[----:B-1----:R-:W-:-:S04]  /*c930*/  @!P5 IMAD.WIDE R12, R0, 0x4, R14 ;  /* 0x00000004000cd825 */ /* 0x002fc800078e020e */
        /* <DEDUP_REMOVED lines=9> */
.L_x_1549:
[----:B--23--:R-:W-:Y:S05]  /*c9d0*/  BSYNC B0 ;  /* 0x0000000000007941 */ /* 0x00cfea0003800000 */
.L_x_1548:
[----:B------:R-:W-:Y:S01]  /*c9e0*/  ISETP.NE.AND P0, PT, R4, RZ, PT ;  /* 0x000000ff0400720c */ /* 0x000fe20003f05270 */
[----:B------:R2:W3:Y:S04]  /*c9f0*/  SHFL.IDX PT, R11, R10, 0x1, 0x1c1f ;  /* 0x003c1f000a0b7f89 */ /* 0x0004e800000e0000 */
[----:B------:R2:W1:Y:S08]  /*ca00*/  SHFL.IDX PT, R10, R7, 0x1, 0x1c1f ;  /* 0x003c1f00070a7f89 */ /* 0x00047000000e0000 */
        /* <DEDUP_REMOVED lines=12> */
[--C-:B-1234-:R-:W-:Y:S01]  /*cad0*/  @!P2 IMAD.WIDE R6, R3, 0x4, R10.reuse ;  /* 0x000000040306a825 */ /* 0x11efe200078e020a */
[----:B------:R-:W-:Y:S02]  /*cae0*/  @!P1 LOP3.LUT R5, R5, 0xfffffffe, RZ, 0xc0, !PT ;  /* 0xfffffffe05059812 */ /* 0x000fe400078ec0ff */
[----:B------:R-:W-:Y:S02]  /*caf0*/  @!P0 LOP3.LUT R4, R4, 0xfffffffe, RZ, 0xc0, !PT ;  /* 0xfffffffe04048812 */ /* 0x000fe400078ec0ff */
[----:B------:R1:W-:Y:S01]  /*cb00*/  @!P2 ST.E.64 [R6.64], R178 ;  /* 0x000000b20600a985 */ /* 0x0003e2000c101b0c */
[----:B------:R-:W-:Y:S01]  /*cb10*/  @!P1 IMAD.WIDE R8, R5, 0x4, R10 ;  /* 0x0000000405089825 */ /* 0x000fe200078e020a */
[----:B------:R-:W-:-:S02]  /*cb20*/  @!P6 LEA.HI R2, R2, R2, RZ, 0x1 ;  /* 0x000000020202e211 */ /* 0x000fc400078f08ff */
[----:B------:R-:W-:Y:S01]  /*cb30*/  @!P5 LEA.HI R0, R0, R0, RZ, 0x1 ;  /* 0x000000000000d211 */ /* 0x000fe200078f08ff */
[--C-:B------:R-:W-:Y:S01]  /*cb40*/  @!P0 IMAD.WIDE R4, R4, 0x4, R10.reuse ;  /* 0x0000000404048825 */ /* 0x100fe200078e020a */
[----:B------:R2:W-:Y:S01]  /*cb50*/  @!P1 ST.E.64 [R8.64], R174 ;  /* 0x000000ae08009985 */ /* 0x0005e2000c101b0c */
[----:B------:R-:W-:Y:S02]  /*cb60*/  @!P6 LOP3.LUT R2, R2, 0xfffffffe, RZ, 0xc0, !PT ;  /* 0xfffffffe0202e812 */ /* 0x000fe400078ec0ff */
[----:B------:R-:W-:Y:S01]  /*cb70*/  @!P5 LOP3.LUT R0, R0, 0xfffffffe, RZ, 0xc0, !PT ;  /* 0xfffffffe0000d812 */ /* 0x000fe200078ec0ff */
[----:B------:R3:W-:Y:S02]  /*cb80*/  @!P0 ST.E.64 [R4.64], R54 ;  /* 0x0000003604008985 */ /* 0x0007e4000c101b0c */
[----:B------:R-:W-:Y:S01]  /*cb90*/  @!P6 IMAD.WIDE R12, R2, 0x4, R10 ;  /* 0x00000004020ce825 */ /* 0x000fe200078e020a */
[----:B------:R-:W-:-:S03]  /*cba0*/  IADD3 R2, R3, 0x50, RZ ;  /* 0x0000005003027810 */ /* 0x000fc60007ffe0ff */
[----:B------:R-:W-:Y:S01]  /*cbb0*/  @!P5 IMAD.WIDE R14, R0, 0x4, R10 ;  /* 0x00000004000ed825 */ /* 0x000fe200078e020a */
[----:B------:R4:W-:Y:S01]  /*cbc0*/  @!P6 ST.E.64 [R12.64], R58 ;  /* 0x0000003a0c00e985 */ /* 0x0009e2000c101b0c */
[C---:B------:R-:W-:Y:S02]  /*cbd0*/  IADD3 R0, R3.reuse, 0x58, RZ ;  /* 0x0000005803007810 */ /* 0x040fe40007ffe0ff */
[----:B------:R-:W-:Y:S01]  /*cbe0*/  ISETP.GE.AND P6, PT, R2, c[0x0][0x3c8], PT ;  /* 0x0000f20002007a0c */ /* 0x000fe20003fc6270 */
[----:B------:R5:W-:Y:S01]  /*cbf0*/  @!P5 ST.E.64 [R14.64], R62 ;  /* 0x0000003e0e00d985 */ /* 0x000be2000c101b0c */
[----:B------:R-:W-:Y:S02]  /*cc00*/  ISETP.GE.AND P5, PT, R0, c[0x0][0x3c8], PT ;  /* 0x0000f20000007a0c */ /* 0x000fe40003fa6270 */
[C---:B-1----:R-:W-:Y:S02]  /*cc10*/  IADD3 R7, R3.reuse, 0x30, RZ ;  /* 0x0000003003077810 */ /* 0x042fe40007ffe0ff */
[----:B------:R-:W-:-:S02]  /*cc20*/  IADD3 R6, R3, 0x38, RZ ;  /* 0x0000003803067810 */ /* 0x000fc40007ffe0ff */
[----:B------:R-:W-:Y:S02]  /*cc30*/  ISETP.GE.AND P3, PT, R7, c[0x0][0x3c8], PT ;  /* 0x0000f20007007a0c */ /* 0x000fe40003f66270 */
[C---:B--2---:R-:W-:Y:S02]  /*cc40*/  IADD3 R8, R3.reuse, 0x28, RZ ;  /* 0x0000002803087810 */ /* 0x044fe40007ffe0ff */
[----:B------:R-:W-:Y:S02]  /*cc50*/  ISETP.GE.AND P2, PT, R6, c[0x0][0x3c8], PT ;  /* 0x0000f20006007a0c */ /* 0x000fe40003f46270 */
[C---:B---3--:R-:W-:Y:S02]  /*cc60*/  IADD3 R5, R3.reuse, 0x40, RZ ;  /* 0x0000004003057810 */ /* 0x048fe40007ffe0ff */
[----:B------:R-:W-:Y:S02]  /*cc70*/  IADD3 R4, R3, 0x48, RZ ;  /* 0x0000004803047810 */ /* 0x000fe40007ffe0ff */
[----:B------:R-:W-:-:S02]  /*cc80*/  ISETP.GE.AND P4, PT, R8, c[0x0][0x3c8], PT ;  /* 0x0000f20008007a0c */ /* 0x000fc40003f86270 */
[----:B------:R-:W-:Y:S02]  /*cc90*/  ISETP.GE.AND P1, PT, R5, c[0x0][0x3c8], PT ;  /* 0x0000f20005007a0c */ /* 0x000fe40003f26270 */
[----:B------:R-:W-:Y:S02]  /*cca0*/  ISETP.GE.AND P0, PT, R4, c[0x0][0x3c8], PT ;  /* 0x0000f20004007a0c */ /* 0x000fe40003f06270 */
[----:B------:R-:W-:Y:S02]  /*ccb0*/  @!P3 LEA.HI R7, R7, R7, RZ, 0x1 ;  /* 0x000000070707b211 */ /* 0x000fe400078f08ff */
[----:B------:R-:W-:Y:S02]  /*ccc0*/  @!P2 LEA.HI R6, R6, R6, RZ, 0x1 ;  /* 0x000000060606a211 */ /* 0x000fe400078f08ff */
[----:B------:R-:W-:Y:S02]  /*ccd0*/  @!P3 LOP3.LUT R7, R7, 0xfffffffe, RZ, 0xc0, !PT ;  /* 0xfffffffe0707b812 */ /* 0x000fe400078ec0ff */
[----:B------:R-:W-:-:S02]  /*cce0*/  @!P2 LOP3.LUT R6, R6, 0xfffffffe, RZ, 0xc0, !PT ;  /* 0xfffffffe0606a812 */ /* 0x000fc400078ec0ff */
[----:B------:R-:W-:Y:S01]  /*ccf0*/  @!P4 LEA.HI R8, R8, R8, RZ, 0x1 ;  /* 0x000000080808c211 */ /* 0x000fe200078f08ff */
[--C-:B----4-:R-:W-:Y:S01]  /*cd00*/  @!P3 IMAD.WIDE R12, R7, 0x4, R10.reuse ;  /* 0x00000004070cb825 */ /* 0x110fe200078e020a */
[----:B------:R-:W-:Y:S02]  /*cd10*/  @!P1 LEA.HI R5, R5, R5, RZ, 0x1 ;  /* 0x0000000505059211 */ /* 0x000fe400078f08ff */
[----:B------:R-:W-:Y:S01]  /*cd20*/  @!P0 LEA.HI R4, R4, R4, RZ, 0x1 ;  /* 0x0000000404048211 */ /* 0x000fe200078f08ff */
[--C-:B------:R-:W-:Y:S01]  /*cd30*/  @!P2 IMAD.WIDE R6, R6, 0x4, R10.reuse ;  /* 0x000000040606a825 */ /* 0x100fe200078e020a */
[----:B------:R-:W-:Y:S02]  /*cd40*/  @!P4 LOP3.LUT R8, R8, 0xfffffffe, RZ, 0xc0, !PT ;  /* 0xfffffffe0808c812 */ /* 0x000fe400078ec0ff */
[----:B------:R-:W-:Y:S02]  /*cd50*/  @!P1 LOP3.LUT R5, R5, 0xfffffffe, RZ, 0xc0, !PT ;  /* 0xfffffffe05059812 */ /* 0x000fe400078ec0ff */
[----:B------:R-:W-:Y:S01]  /*cd60*/  @!P0 LOP3.LUT R4, R4, 0xfffffffe, RZ, 0xc0, !PT ;  /* 0xfffffffe04048812 */ /* 0x000fe200078ec0ff */
[----:B------:R-:W-:Y:S01]  /*cd70*/  @!P4 IMAD.WIDE R8, R8, 0x4, R10 ;  /* 0x000000040808c825 */ /* 0x000fe200078e020a */
[----:B------:R-:W-:-:S02]  /*cd80*/  @!P6 LEA.HI R2, R2, R2, RZ, 0x1 ;  /* 0x000000020202e211 */ /* 0x000fc400078f08ff */
[----:B------:R-:W-:Y:S01]  /*cd90*/  @!P5 LEA.HI R0, R0, R0, RZ, 0x1 ;  /* 0x000000000000d211 */ /* 0x000fe200078f08ff */
[--C-:B-----5:R-:W-:Y:S01]  /*cda0*/  @!P1 IMAD.WIDE R14, R5, 0x4, R10.reuse ;  /* 0x00000004050e9825 */ /* 0x120fe200078e020a */
[----:B------:R1:W-:Y:S01]  /*cdb0*/  @!P4 ST.E.64 [R8.64], R66 ;  /* 0x000000420800c985 */ /* 0x0003e2000c101b0c */
[----:B------:R-:W-:Y:S02]  /*cdc0*/  @!P6 LOP3.LUT R2, R2, 0xfffffffe, RZ, 0xc0, !PT ;  /* 0xfffffffe0202e812 */ /* 0x000fe400078ec0ff */
[----:B------:R-:W-:Y:S01]  /*cdd0*/  @!P0 IMAD.WIDE R4, R4, 0x4, R10 ;  /* 0x0000000404048825 */ /* 0x000fe200078e020a */
[----:B------:R2:W-:Y:S01]  /*cde0*/  @!P3 ST.E.64 [R12.64], R70 ;  /* 0x000000460c00b985 */ /* 0x0005e2000c101b0c */
[----:B------:R-:W-:-:S03]  /*cdf0*/  @!P5 LOP3.LUT R0, R0, 0xfffffffe, RZ, 0xc0, !PT ;  /* 0xfffffffe0000d812 */ /* 0x000fc600078ec0ff */
[----:B------:R3:W-:Y:S04]  /*ce00*/  @!P2 ST.E.64 [R6.64], R74 ;  /* 0x0000004a0600a985 */ /* 0x0007e8000c101b0c */
[----:B------:R4:W-:Y:S04]  /*ce10*/  @!P1 ST.E.64 [R14.64], R78 ;  /* 0x0000004e0e009985 */ /* 0x0009e8000c101b0c */
[----:B------:R5:W-:Y:S01]  /*ce20*/  @!P0 ST.E.64 [R4.64], R82 ;  /* 0x0000005204008985 */ /* 0x000be2000c101b0c */
[----:B-1----:R-:W-:-:S04]  /*ce30*/  IADD3 R8, R3, 0x60, RZ ;  /* 0x0000006003087810 */ /* 0x002fc80007ffe0ff */
[----:B------:R-:W-:Y:S01]  /*ce40*/  ISETP.GE.AND P4, PT, R8, c[0x0][0x3c8], PT ;  /* 0x0000f20008007a0c */ /* 0x000fe20003f86270 */
[--C-:B--2---:R-:W-:Y:S01]  /*ce50*/  @!P6 IMAD.WIDE R12, R2, 0x4, R10.reuse ;  /* 0x00000004020ce825 */ /* 0x104fe200078e020a */
[C---:B------:R-:W-:Y:S02]  /*ce60*/  IADD3 R2, R3.reuse, 0x88, RZ ;  /* 0x0000008803027810 */ /* 0x040fe40007ffe0ff */
[C---:B---3--:R-:W-:Y:S02]  /*ce70*/  IADD3 R7, R3.reuse, 0x68, RZ ;  /* 0x0000006803077810 */ /* 0x048fe40007ffe0ff */
[----:B------:R-:W-:Y:S01]  /*ce80*/  IADD3 R6, R3, 0x70, RZ ;  /* 0x0000007003067810 */ /* 0x000fe20007ffe0ff */
[----:B------:R1:W-:Y:S01]  /*ce90*/  @!P6 ST.E.64 [R12.64], R86 ;  /* 0x000000560c00e985 */ /* 0x0003e2000c101b0c */
[----:B------:R-:W-:Y:S01]  /*cea0*/  ISETP.GE.AND P3, PT, R7, c[0x0][0x3c8], PT ;  /* 0x0000f20007007a0c */ /* 0x000fe20003f66270 */
[----:B----4-:R-:W-:Y:S01]  /*ceb0*/  @!P5 IMAD.WIDE R14, R0, 0x4, R10 ;  /* 0x00000004000ed825 */ /* 0x010fe200078e020a */
[----:B------:R-:W-:-:S02]  /*cec0*/  ISETP.GE.AND P2, PT, R6, c[0x0][0x3c8], PT ;  /* 0x0000f20006007a0c */ /* 0x000fc40003f46270 */
[C---:B-----5:R-:W-:Y:S02]  /*ced0*/  IADD3 R5, R3.reuse, 0x78, RZ ;  /* 0x0000007803057810 */ /* 0x060fe40007ffe0ff */
[----:B------:R-:W-:Y:S01]  /*cee0*/  IADD3 R4, R3, 0x80, RZ ;  /* 0x0000008003047810 */ /* 0x000fe20007ffe0ff */
[----:B------:R2:W-:Y:S01]  /*cef0*/  @!P5 ST.E.64 [R14.64], R90 ;  /* 0x0000005a0e00d985 */ /* 0x0005e2000c101b0c */
[----:B------:R-:W-:Y:S02]  /*cf00*/  ISETP.GE.AND P1, PT, R5, c[0x0][0x3c8], PT ;  /* 0x0000f20005007a0c */ /* 0x000fe40003f26270 */
[----:B------:R-:W-:Y:S02]  /*cf10*/  ISETP.GE.AND P0, PT, R4, c[0x0][0x3c8], PT ;  /* 0x0000f20004007a0c */ /* 0x000fe40003f06270 */
[----:B------:R-:W-:Y:S02]  /*cf20*/  @!P4 LEA.HI R8, R8, R8, RZ, 0x1 ;  /* 0x000000080808c211 */ /* 0x000fe400078f08ff */
[----:B------:R-:W-:-:S02]  /*cf30*/  @!P3 LEA.HI R7, R7, R7, RZ, 0x1 ;  /* 0x000000070707b211 */ /* 0x000fc400078f08ff */
[----:B------:R-:W-:Y:S02]  /*cf40*/  @!P2 LEA.HI R6, R6, R6, RZ, 0x1 ;  /* 0x000000060606a211 */ /* 0x000fe400078f08ff */
[----:B------:R-:W-:Y:S02]  /*cf50*/  @!P4 LOP3.LUT R8, R8, 0xfffffffe, RZ, 0xc0, !PT ;  /* 0xfffffffe0808c812 */ /* 0x000fe400078ec0ff */
[----:B------:R-:W-:Y:S02]  /*cf60*/  @!P3 LOP3.LUT R7, R7, 0xfffffffe, RZ, 0xc0, !PT ;  /* 0xfffffffe0707b812 */ /* 0x000fe400078ec0ff */
[----:B------:R-:W-:Y:S01]  /*cf70*/  @!P1 LEA.HI R5, R5, R5, RZ, 0x1 ;  /* 0x0000000505059211 */ /* 0x000fe200078f08ff */
[----:B------:R-:W-:Y:S01]  /*cf80*/  @!P4 IMAD.WIDE R8, R8, 0x4, R10 ;  /* 0x000000040808c825 */ /* 0x000fe200078e020a */
[----:B------:R-:W-:Y:S02]  /*cf90*/  @!P0 LEA.HI R4, R4, R4, RZ, 0x1 ;  /* 0x0000000404048211 */ /* 0x000fe400078f08ff */
[----:B------:R-:W-:-:S02]  /*cfa0*/  @!P2 LOP3.LUT R6, R6, 0xfffffffe, RZ, 0xc0, !PT ;  /* 0xfffffffe0606a812 */ /* 0x000fc400078ec0ff */
[----:B------:R-:W-:Y:S01]  /*cfb0*/  @!P1 LOP3.LUT R5, R5, 0xfffffffe, RZ, 0xc0, !PT ;  /* 0xfffffffe05059812 */ /* 0x000fe200078ec0ff */
[--C-:B-1----:R-:W-:Y:S01]  /*cfc0*/  @!P3 IMAD.WIDE R12, R7, 0x4, R10.reuse ;  /* 0x00000004070cb825 */ /* 0x102fe200078e020a */
[----:B------:R-:W-:Y:S01]  /*cfd0*/  @!P0 LOP3.LUT R4, R4, 0xfffffffe, RZ, 0xc0, !PT ;  /* 0xfffffffe04048812 */ /* 0x000fe200078ec0ff */
[----:B------:R1:W-:Y:S01]  /*cfe0*/  @!P4 ST.E.64 [R8.64], R94 ;  /* 0x0000005e0800c985 */ /* 0x0003e2000c101b0c */
[----:B------:R-:W-:Y:S01]  /*cff0*/  IADD3 R0, R3, 0x90, RZ ;  /* 0x0000009003007810 */ /* 0x000fe20007ffe0ff */
[--C-:B------:R-:W-:Y:S01]  /*d000*/  @!P2 IMAD.WIDE R6, R6, 0x4, R10.reuse ;  /* 0x000000040606a825 */ /* 0x100fe200078e020a */
[----:B------:R-:W-:Y:S01]  /*d010*/  ISETP.GE.AND P6, PT, R2, c[0x0][0x3c8], PT ;  /* 0x0000f20002007a0c */ /* 0x000fe20003fc6270 */
[----:B------:R3:W-:Y:S01]  /*d020*/  @!P3 ST.E.64 [R12.64], R98 ;  /* 0x000000620c00b985 */ /* 0x0007e2000c101b0c */
[----:B------:R-:W-:Y:S01]  /*d030*/  ISETP.GE.AND P5, PT, R0, c[0x0][0x3c8], PT ;  /* 0x0000f20000007a0c */ /* 0x000fe20003fa6270 */
[--C-:B--2---:R-:W-:Y:S02]  /*d040*/  @!P1 IMAD.WIDE R14, R5, 0x4, R10.reuse ;  /* 0x00000004050e9825 */ /* 0x104fe400078e020a */
[----:B------:R2:W-:Y:S02]  /*d050*/  @!P2 ST.E.64 [R6.64], R102 ;  /* 0x000000660600a985 */ /* 0x0005e4000c101b0c */
[----:B------:R-:W-:-:S02]  /*d060*/  @!P0 IMAD.WIDE R4, R4, 0x4, R10 ;  /* 0x0000000404048825 */ /* 0x000fc400078e020a */
[----:B------:R4:W-:Y:S04]  /*d070*/  @!P1 ST.E.64 [R14.64], R106 ;  /* 0x0000006a0e009985 */ /* 0x0009e8000c101b0c */
[----:B------:R5:W-:Y:S01]  /*d080*/  @!P0 ST.E.64 [R4.64], R110 ;  /* 0x0000006e04008985 */ /* 0x000be2000c101b0c */
[----:B------:R-:W-:Y:S02]  /*d090*/  @!P6 LEA.HI R2, R2, R2, RZ, 0x1 ;  /* 0x000000020202e211 */ /* 0x000fe400078f08ff */
[----:B------:R-:W-:Y:S02]  /*d0a0*/  @!P5 LEA.HI R0, R0, R0, RZ, 0x1 ;  /* 0x000000000000d211 */ /* 0x000fe400078f08ff */
[----:B------:R-:W-:Y:S02]  /*d0b0*/  @!P6 LOP3.LUT R2, R2, 0xfffffffe, RZ, 0xc0, !PT ;  /* 0xfffffffe0202e812 */ /* 0x000fe400078ec0ff */
[----:B------:R-:W-:-:S02]  /*d0c0*/  @!P5 LOP3.LUT R0, R0, 0xfffffffe, RZ, 0xc0, !PT ;  /* 0xfffffffe0000d812 */ /* 0x000fc400078ec0ff */
[----:B-1----:R-:W-:-:S04]  /*d0d0*/  IADD3 R8, R3, 0x98, RZ ;  /* 0x0000009803087810 */ /* 0x002fc80007ffe0ff */
[----:B------:R-:W-:Y:S01]  /*d0e0*/  ISETP.GE.AND P4, PT, R8, c[0x0][0x3c8], PT ;  /* 0x0000f20008007a0c */ /* 0x000fe20003f86270 */
[--C-:B---3--:R-:W-:Y:S01]  /*d0f0*/  @!P6 IMAD.WIDE R12, R2, 0x4, R10.reuse ;  /* 0x00000004020ce825 */ /* 0x108fe200078e020a */
[C---:B------:R-:W-:Y:S02]  /*d100*/  IADD3 R2, R3.reuse, 0xc0, RZ ;  /* 0x000000c003027810 */ /* 0x040fe40007ffe0ff */
[C---:B--2---:R-:W-:Y:S02]  /*d110*/  IADD3 R7, R3.reuse, 0xa0, RZ ;  /* 0x000000a003077810 */ /* 0x044fe40007ffe0ff */
        /* <DEDUP_REMOVED lines=40> */
[C---:B--2---:R-:W-:Y:S02]  /*d3a0*/  IADD3 R7, R3.reuse, 0xd8, RZ ;  /* 0x000000d803077810 */ /* 0x044fe40007ffe0ff */
[----:B------:R-:W-:Y:S02]  /*d3b0*/  IADD3 R6, R3, 0xe0, RZ ;  /* 0x000000e003067810 */ /* 0x000fe40007ffe0ff */
[----:B------:R1:W-:Y:S01]  /*d3c0*/  @!P6 ST.E.64 [R12.64], R142 ;  /* 0x0000008e0c00e985 */ /* 0x0003e2000c101b0c */
[----:B------:R-:W-:Y:S01]  /*d3d0*/  ISETP.GE.AND P3, PT, R7, c[0x0][0x3c8], PT ;  /* 0x0000f20007007a0c */ /* 0x000fe20003f66270 */
[----:B----4-:R-:W-:Y:S01]  /*d3e0*/  @!P5 IMAD.WIDE R14, R0, 0x4, R10 ;  /* 0x00000004000ed825 */ /* 0x010fe200078e020a */
[----:B------:R-:W-:Y:S02]  /*d3f0*/  ISETP.GE.AND P2, PT, R6, c[0x0][0x3c8], PT ;  /* 0x0000f20006007a0c */ /* 0x000fe40003f46270 */
[----:B-----5:R-:W-:-:S02]  /*d400*/  IADD3 R5, R3, 0xe8, RZ ;  /* 0x000000e803057810 */ /* 0x020fc40007ffe0ff */
[----:B------:R-:W-:Y:S01]  /*d410*/  IADD3 R4, R3, 0xf0, RZ ;  /* 0x000000f003047810 */ /* 0x000fe20007ffe0ff */
[----:B------:R2:W-:Y:S01]  /*d420*/  @!P5 ST.E.64 [R14.64], R146 ;  /* 0x000000920e00d985 */ /* 0x0005e2000c101b0c */
[----:B------:R-:W-:Y:S02]  /*d430*/  ISETP.GE.AND P1, PT, R5, c[0x0][0x3c8], PT ;  /* 0x0000f20005007a0c */ /* 0x000fe40003f26270 */
[----:B------:R-:W-:Y:S02]  /*d440*/  ISETP.GE.AND P0, PT, R4, c[0x0][0x3c8], PT ;  /* 0x0000f20004007a0c */ /* 0x000fe40003f06270 */
[----:B------:R-:W-:Y:S02]  /*d450*/  @!P4 LEA.HI R8, R8, R8, RZ, 0x1 ;  /* 0x000000080808c211 */ /* 0x000fe400078f08ff */
[----:B------:R-:W-:Y:S02]  /*d460*/  @!P3 LEA.HI R7, R7, R7, RZ, 0x1 ;  /* 0x000000070707b211 */ /* 0x000fe400078f08ff */
[----:B------:R-:W-:-:S02]  /*d470*/  @!P2 LEA.HI R6, R6, R6, RZ, 0x1 ;  /* 0x000000060606a211 */ /* 0x000fc400078f08ff */
[----:B------:R-:W-:Y:S02]  /*d480*/  @!P4 LOP3.LUT R8, R8, 0xfffffffe, RZ, 0xc0, !PT ;  /* 0xfffffffe0808c812 */ /* 0x000fe400078ec0ff */
[----:B------:R-:W-:Y:S02]  /*d490*/  @!P3 LOP3.LUT R7, R7, 0xfffffffe, RZ, 0xc0, !PT ;  /* 0xfffffffe0707b812 */ /* 0x000fe400078ec0ff */
[----:B------:R-:W-:Y:S01]  /*d4a0*/  @!P1 LEA.HI R5, R5, R5, RZ, 0x1 ;  /* 0x0000000505059211 */ /* 0x000fe200078f08ff */
[--C-:B------:R-:W-:Y:S01]  /*d4b0*/  @!P4 IMAD.WIDE R8, R8, 0x4, R10.reuse ;  /* 0x000000040808c825 */ /* 0x100fe200078e020a */
[----:B------:R-:W-:Y:S02]  /*d4c0*/  @!P0 LEA.HI R4, R4, R4, RZ, 0x1 ;  /* 0x0000000404048211 */ /* 0x000fe400078f08ff */
[----:B------:R-:W-:Y:S02]  /*d4d0*/  @!P2 LOP3.LUT R6, R6, 0xfffffffe, RZ, 0xc0, !PT ;  /* 0xfffffffe0606a812 */ /* 0x000fe400078ec0ff */
[----:B------:R-:W-:Y:S01]  /*d4e0*/  @!P1 LOP3.LUT R5, R5, 0xfffffffe, RZ, 0xc0, !PT ;  /* 0xfffffffe05059812 */ /* 0x000fe200078ec0ff */
[--C-:B-1----:R-:W-:Y:S01]  /*d4f0*/  @!P3 IMAD.WIDE R12, R7, 0x4, R10.reuse ;  /* 0x00000004070cb825 */ /* 0x102fe200078e020a */
[----:B------:R-:W-:Y:S01]  /*d500*/  @!P0 LOP3.LUT R4, R4, 0xfffffffe, RZ, 0xc0, !PT ;  /* 0xfffffffe04048812 */ /* 0x000fe200078ec0ff */
[----:B------:R1:W-:Y:S01]  /*d510*/  @!P4 ST.E.64 [R8.64], R150 ;  /* 0x000000960800c985 */ /* 0x0003e2000c101b0c */
[----:B------:R-:W-:Y:S01]  /*d520*/  IADD3 R0, R3, 0xf8, RZ ;  /* 0x000000f803007810 */ /* 0x000fe20007ffe0ff */
[----:B------:R-:W-:-:S02]  /*d530*/  @!P2 IMAD.WIDE R6, R6, 0x4, R10 ;  /* 0x000000040606a825 */ /* 0x000fc400078e020a */
[----:B------:R1:W-:Y:S02]  /*d540*/  @!P3 ST.E.64 [R12.64], R170 ;  /* 0x000000aa0c00b985 */ /* 0x0003e4000c101b0c */
[--C-:B--2---:R-:W-:Y:S02]  /*d550*/  @!P1 IMAD.WIDE R14, R5, 0x4, R10.reuse ;  /* 0x00000004050e9825 */ /* 0x104fe400078e020a */
[----:B------:R1:W-:Y:S02]  /*d560*/  @!P2 ST.E.64 [R6.64], R154 ;  /* 0x0000009a0600a985 */ /* 0x0003e4000c101b0c */
[----:B------:R-:W-:Y:S02]  /*d570*/  @!P0 IMAD.WIDE R4, R4, 0x4, R10 ;  /* 0x0000000404048825 */ /* 0x000fe400078e020a */
        /* <DEDUP_REMOVED lines=9> */
.L_x_1547:
        /* <DEDUP_REMOVED lines=16> */
[----:B--2---:R-:W-:Y:S01]  /*d710*/  UIMAD.WIDE.U32 UR8, UR11, UR4, URZ ;  /* 0x000000040b0872a5 */ /* 0x004fe2000f8e003f */
        /* <DEDUP_REMOVED lines=15> */
[----:B------:R-:W-:Y:S01]  /*d810*/  IMAD.IADD R9, R0, 0x1, R9 ;  /* 0x0000000100097824 */ /* 0x000fe200078e0209 */
[----:B------:R-:W-:Y:S01]  /*d820*/  SHF.R.S32.HI R0, RZ, 0x1f, R6 ;  /* 0x0000001fff007819 */ /* 0x000fe20000011406 */
[----:B------:R-:W-:-:S02]  /*d830*/  IMAD R4, R4, c[0x0][0x4e8], R7 ;  /* 0x00013a0004047a24 */ /* 0x000fc400078e0207 */
[----:B------:R-:W-:Y:S02]  /*d840*/  IMAD R3, R3, c[0x0][0x4e0], RZ ;  /* 0x0001380003037a24 */ /* 0x000fe400078e02ff */
[----:B------:R-:W-:-:S04]  /*d850*/  IMAD.WIDE.U32 R8, R2, c[0x0][0x4e0], R8 ;  /* 0x0001380002087a25 */ /* 0x000fc800078e0008 */
[----:B------:R-:W-:Y:S01]  /*d860*/  IMAD R3, R2, c[0x0][0x4e4], R3 ;  /* 0x0001390002037a24 */ /* 0x000fe200078e0203 */
[----:B------:R-:W-:Y:S02]  /*d870*/  SHF.R.S32.HI R2, RZ, 0x1f, R4 ;  /* 0x0000001fff027819 */ /* 0x000fe40000011404 */
[----:B------:R-:W-:-:S03]  /*d880*/  IADD3 R6, P0, R6, R8, RZ ;  /* 0x0000000806067210 */ /* 0x000fc60007f1e0ff */
[----:B------:R-:W-:Y:S01]  /*d890*/  IMAD R2, R2, c[0x0][0x4c8], RZ ;  /* 0x0001320002027a24 */ /* 0x000fe200078e02ff */
[----:B------:R-:W-:Y:S02]  /*d8a0*/  IADD3.X R7, R0, R9, R3, P0, !PT ;  /* 0x0000000900077210 */ /* 0x000fe400007fe403 */
[----:B------:R-:W-:Y:S01]  /*d8b0*/  MOV R0, 0xff800000 ;  /* 0xff80000000007802 */ /* 0x000fe20000000f00 */
[C---:B------:R-:W-:Y:S02]  /*d8c0*/  IMAD R2, R4.reuse, c[0x0][0x4cc], R2 ;  /* 0x0001330004027a24 */ /* 0x040fe400078e0202 */
[----:B------:R-:W-:-:S05]  /*d8d0*/  IMAD.WIDE.U32 R6, R4, c[0x0][0x4c8], R6 ;  /* 0x0001320004067a25 */ /* 0x000fca00078e0006 */
[----:B------:R-:W-:Y:S02]  /*d8e0*/  IADD3 R2, R7, R2, RZ ;  /* 0x0000000207027210 */ /* 0x000fe40007ffe0ff */
[----:B------:R-:W-:-:S04]  /*d8f0*/  LEA R4, P0, R6, c[0x0][0x4a8], 0x2 ;  /* 0x00012a0006047a11 */ /* 0x000fc800078010ff */
[----:B------:R-:W-:-:S05]  /*d900*/  LEA.HI.X R5, R6, c[0x0][0x4ac], R2, 0x2, P0 ;  /* 0x00012b0006057a11 */ /* 0x000fca00000f1402 */
[----:B------:R-:W-:Y:S01]  /*d910*/  STG.E [R4.64], R0 ;  /* 0x0000000004007986 */ /* 0x000fe2000c10190c */
[----:B------:R-:W-:Y:S05]  /*d920*/  EXIT ;  /* 0x000000000000794d */ /* 0x000fea0003800000 */
.L_x_1550:
        /* <DEDUP_REMOVED lines=13> */
.L_x_3264:


//--------------------- .text._ZN7cutlass13device_kernelIN5flash19enable_sm80_to_sm89INS1_16FlashAttnFwdSm80INS1_25CollectiveMainloopFwdSm80ILi8ELi1ELb0EN4cute5tupleIJNS5_1CILi128EEENS7_ILi64EEENS7_ILi256EEEEEELi256ENS_10bfloat16_tEfNS_4arch4Sm80ELb0ELb0ELb0ELb1ELb1ELb0ELb1ELb1EEENS1_21CollectiveEpilogueFwdINS6_IJS8_SA_S9_EEENS6_IJNS7_ILi1EEESI_SI_EEESC_SE_Li256ELb1ELb1ELb1ELb0EEENS1_36VarlenDynamicPersistentTileSchedulerILi128ELi64ELi256ELi256ELb1ELb1ELb0ELb0ELb1ELb1EEEEEEEEEvNT_6ParamsE --------------------------
	.section	.text._ZN7cutlass13device_kernelIN5flash19enable_sm80_to_sm89INS1_16FlashAttnFwdSm80INS1_25CollectiveMainloopFwdSm80ILi8ELi1ELb0EN4cute5tupleIJNS5_1CILi128EEENS7_ILi64EEENS7_ILi256EEEEEELi256ENS_10bfloat16_tEfNS_4arch4Sm80ELb0ELb0ELb0ELb1ELb1ELb0ELb1ELb1EEENS1_21CollectiveEpilogueFwdINS6_IJS8_SA_S9_EEENS6_IJNS7_ILi1EEESI_SI_EEESC_SE_Li256ELb1ELb1ELb1ELb0EEENS1_36VarlenDynamicPersistentTileSchedulerILi128ELi64ELi256ELi256ELb1ELb1ELb0ELb0ELb1ELb1EEEEEEEEEvNT_6ParamsE,"ax",@progbits
	.sectioninfo	@"SHI_REGISTERS=255"
	.align	128
.text._ZN7cutlass13device_kernelIN5flash19enable_sm80_to_sm89INS1_16FlashAttnFwdSm80INS1_25CollectiveMainloopFwdSm80ILi8ELi1ELb0EN4cute5tupleIJNS5_1CILi128EEENS7_ILi64EEENS7_ILi256EEEEEELi256ENS_10bfloat16_tEfNS_4arch4Sm80ELb0ELb0ELb0ELb1ELb1ELb0ELb1ELb1EEENS1_21CollectiveEpilogueFwdINS6_IJS8_SA_S9_EEENS6_IJNS7_ILi1EEESI_SI_EEESC_SE_Li256ELb1ELb1ELb1ELb0EEENS1_36VarlenDynamicPersistentTileSchedulerILi128ELi64ELi256ELi256ELb1ELb1ELb0ELb0ELb1ELb1EEEEEEEEEvNT_6ParamsE:
        .type           _ZN7cutlass13device_kernelIN5flash19enable_sm80_to_sm89INS1_16FlashAttnFwdSm80INS1_25CollectiveMainloopFwdSm80ILi8ELi1ELb0EN4cute5tupleIJNS5_1CILi128EEENS7_ILi64EEENS7_ILi256EEEEEELi256ENS_10bfloat16_tEfNS_4arch4Sm80ELb0ELb0ELb0ELb1ELb1ELb0ELb1ELb1EEENS1_21CollectiveEpilogueFwdINS6_IJS8_SA_S9_EEENS6_IJNS7_ILi1EEESI_SI_EEESC_SE_Li256ELb1ELb1ELb1ELb0EEENS1_36VarlenDynamicPersistentTileSchedulerILi128ELi64ELi256ELi256ELb1ELb1ELb0ELb0ELb1ELb1EEEEEEEEEvNT_6ParamsE,@function
        .size           _ZN7cutlass13device_kernelIN5flash19enable_sm80_to_sm89INS1_16FlashAttnFwdSm80INS1_25CollectiveMainloopFwdSm80ILi8ELi1ELb0EN4cute5tupleIJNS5_1CILi128EEENS7_ILi64EEENS7_ILi256EEEEEELi256ENS_10bfloat16_tEfNS_4arch4Sm80ELb0ELb0ELb0ELb1ELb1ELb0ELb1ELb1EEENS1_21CollectiveEpilogueFwdINS6_IJS8_SA_S9_EEENS6_IJNS7_ILi1EEESI_SI_EEESC_SE_Li256ELb1ELb1ELb1ELb0EEENS1_36VarlenDynamicPersistentTileSchedulerILi128ELi64ELi256ELi256ELb1ELb1ELb0ELb0ELb1ELb1EEEEEEEEEvNT_6ParamsE,(.L_x_3265 - _ZN7cutlass13device_kernelIN5flash19enable_sm80_to_sm89INS1_16FlashAttnFwdSm80INS1_25CollectiveMainloopFwdSm80ILi8ELi1ELb0EN4cute5tupleIJNS5_1CILi128EEENS7_ILi64EEENS7_ILi256EEEEEELi256ENS_10bfloat16_tEfNS_4arch4Sm80ELb0ELb0ELb0ELb1ELb1ELb0ELb1ELb1EEENS1_21CollectiveEpilogueFwdINS6_IJS8_SA_S9_EEENS6_IJNS7_ILi1EEESI_SI_EEESC_SE_Li256ELb1ELb1ELb1ELb0EEENS1_36VarlenDynamicPersistentTileSchedulerILi128ELi64ELi256ELi256ELb1ELb1ELb0ELb0ELb1ELb1EEEEEEEEEvNT_6ParamsE)
        .other          _ZN7cutlass13device_kernelIN5flash19enable_sm80_to_sm89INS1_16FlashAttnFwdSm80INS1_25CollectiveMainloopFwdSm80ILi8ELi1ELb0EN4cute5tupleIJNS5_1CILi128EEENS7_ILi64EEENS7_ILi256EEEEEELi256ENS_10bfloat16_tEfNS_4arch4Sm80ELb0ELb0ELb0ELb1ELb1ELb0ELb1ELb1EEENS1_21CollectiveEpilogueFwdINS6_IJS8_SA_S9_EEENS6_IJNS7_ILi1EEESI_SI_EEESC_SE_Li256ELb1ELb1ELb1ELb0EEENS1_36VarlenDynamicPersistentTileSchedulerILi128ELi64ELi256ELi256ELb1ELb1ELb0ELb0ELb1ELb1EEEEEEEEEvNT_6ParamsE,@"STO_CUDA_ENTRY STV_DEFAULT"
_ZN7cutlass13device_kernelIN5flash19enable_sm80_to_sm89INS1_16FlashAttnFwdSm80INS1_25CollectiveMainloopFwdSm80ILi8ELi1ELb0EN4cute5tupleIJNS5_1CILi128EEENS7_ILi64EEENS7_ILi256EEEEEELi256ENS_10bfloat16_tEfNS_4arch4Sm80ELb0ELb0ELb0ELb1ELb1ELb0ELb1ELb1EEENS1_21CollectiveEpilogueFwdINS6_IJS8_SA_S9_EEENS6_IJNS7_ILi1EEESI_SI_EEESC_SE_Li256ELb1ELb1ELb1ELb0EEENS1_36VarlenDynamicPersistentTileSchedulerILi128ELi64ELi256ELi256ELb1ELb1ELb0ELb0ELb1ELb1EEEEEEEEEvNT_6ParamsE:
        /* <DEDUP_REMOVED lines=10> */
[----:B-1----:R1:W-:Y:S04]  /*00a0*/  @P0 STL.64 [R1], R4 ;  /* 0x0000000401000387 */ /* 0x0023e80000100a00 */
        /* <DEDUP_REMOVED lines=43> */
.L_x_1556:
        /* <DEDUP_REMOVED lines=17> */
.L_x_1654:
        /* <DEDUP_REMOVED lines=16> */
.L_x_1655:
[----:B--2---:R-:W-:-:S05]  /*0570*/  IMAD R0, R0, c[0x0][0x538], RZ ;  /* 0x00014e0000007a24 */ /* 0x004fca00078e02ff */
[----:B------:R-:W-:-:S04]  /*0580*/  IADD3 R6, R0, R6, RZ ;  /* 0x0000000600067210 */ /* 0x000fc80007ffe0ff */
[----:B------:R-:W-:-:S13]  /*0590*/  ISETP.GT.AND P0, PT, R6, UR4, PT ;  /* 0x0000000406007c0c */ /* 0x000fda000bf04270 */
[----:B-1----:R-:W-:Y:S05]  /*05a0*/  @!P0 BRA `(.L_x_1556) ;  /* 0xfffffdb000008947 */ /* 0x002fea000383ffff */
.L_x_1552:
[----:B------:R-:W-:-:S05]  /*05b0*/  IADD3 R12, -R0, R6, RZ ;  /* 0x00000006000c7210 */ /* 0x000fca0007ffe1ff */
[----:B------:R-:W-:-:S05]  /*05c0*/  IMAD R0, R4, c[0x0][0x538], R12 ;  /* 0x00014e0004007a24 */ /* 0x000fca00078e020c */
[----:B------:R-:W-:Y:S01]  /*05d0*/  ISETP.GT.AND P0, PT, R0, UR4, PT ;  /* 0x0000000400007c0c */ /* 0x000fe2000bf04270 */
[----:B------:R-:W-:-:S12]  /*05e0*/  BRA.DIV ~URZ, `(.L_x_1557) ;  /* 0x0000f4b27f007947 */ /* 0x000fd8000b800000 */
[----:B------:R-:W-:-:S04]  /*05f0*/  VOTE.ANY R0, PT, !P0 ;  /* 0x0000000000007806 */ /* 0x000fc800040e0100 */
.L_x_1656:
[----:B------:R1:W2:Y:S01]  /*0600*/  POPC R13, R0 ;  /* 0x00000000000d7309 */ /* 0x0002a20000000000 */
[----:B------:R-:W-:Y:S05]  /*0610*/  BRA.DIV ~URZ, `(.L_x_1558) ;  /* 0x0000f4c27f007947 */ /* 0x000fea000b800000 */
[----:B--2---:R2:W3:Y:S01]  /*0620*/  SHFL.IDX PT, R11, R8, R13, 0x1f ;  /* 0x00001f0d080b7589 */ /* 0x0044e200000e0000 */
[----:B------:R-:W-:-:S03]  /*0630*/  MOV R6, RZ ;  /* 0x000000ff00067202 */ /* 0x000fc60000000f00 */
[----:B------:R2:W4:Y:S04]  /*0640*/  SHFL.IDX PT, R10, R7, R13, 0x1f ;  /* 0x00001f0d070a7589 */ /* 0x00052800000e0000 */
.L_x_1657:
[----:B------:R-:W-:Y:S01]  /*0650*/  ISETP.NE.AND P0, PT, R0, RZ, PT ;  /* 0x000000ff0000720c */ /* 0x000fe20003f05270 */
[----:B------:R-:W-:-:S12]  /*0660*/  BSSY B0, `(.L_x_1559) ;  /* 0x0000005000007945 */ /* 0x000fd80003800000 */
[----:B------:R-:W-:Y:S05]  /*0670*/  @!P0 BRA `(.L_x_1560) ;  /* 0x0000003000008947 */ /* 0x000fea0003800000 */
[----:B------:R-:W-:Y:S01]  /*0680*/  IADD3 R195, R13, -0x1, RZ ;  /* 0xffffffff0dc37810 */ /* 0x000fe20007ffe0ff */
[----:B------:R-:W-:Y:S05]  /*0690*/  BRA.DIV ~URZ, `(.L_x_1561) ;  /* 0x0000f5227f007947 */ /* 0x000fea000b800000 */
[----:B------:R1:W2:Y:S02]  /*06a0*/  SHFL.IDX PT, R6, R4, R195, 0x1f ;  /* 0x00001fc304067589 */ /* 0x0002a400000e0000 */
.L_x_1560:
[----:B------:R-:W-:Y:S05]  /*06b0*/  BSYNC B0 ;  /* 0x0000000000007941 */ /* 0x000fea0003800000 */
.L_x_1559:
[----:B-1-3--:R-:W-:Y:S01]  /*06c0*/  IABS R0, R11 ;  /* 0x0000000b00007213 */ /* 0x00afe20000000000 */
[----:B--2---:R-:W-:-:S04]  /*06d0*/  IMAD R4, R6, c[0x0][0x538], R12 ;  /* 0x00014e0006047a24 */ /* 0x004fc800078e020c */
[----:B------:R-:W-:Y:S01]  /*06e0*/  IMAD.MOV.U32 R5, RZ, RZ, R0 ;  /* 0x000000ffff057224 */ /* 0x000fe200078e0000 */
[----:B----4-:R-:W-:Y:S01]  /*06f0*/  IABS R0, R10 ;  /* 0x0000000a00007213 */ /* 0x010fe20000000000 */
[----:B------:R1:W-:Y:S01]  /*0700*/  STL [R1], R4 ;  /* 0x0000000401007387 */ /* 0x0003e20000100800 */
        /* <DEDUP_REMOVED lines=64> */
.L_x_1553:
[----:B------:R-:W-:Y:S01]  /*0b10*/  MOV R0, UR4 ;  /* 0x0000000400007c02 */ /* 0x000fe20008000f00 */
[----:B------:R-:W-:Y:S04]  /*0b20*/  STL [R1+0x4], RZ ;  /* 0x000004ff01007387 */ /* 0x000fe80000100800 */
[----:B------:R1:W-:Y:S04]  /*0b30*/  STL [R1], R0 ;  /* 0x0000000001007387 */ /* 0x0003e80000100800 */
[----:B------:R2:W-:Y:S01]  /*0b40*/  STL [R1+0x8], RZ ;  /* 0x000008ff01007387 */ /* 0x0005e20000100800 */
[----:B-1----:R-:W-:-:S05]  /*0b50*/  MOV R0, c[0x0][0x53c] ;  /* 0x00014f0000007a02 */ /* 0x002fca0000000f00 */
[----:B------:R2:W-:Y:S02]  /*0b60*/  STL [R1+0xc], R0 ;  /* 0x00000c0001007387 */ /* 0x0005e40000100800 */
.L_x_1562:
[----:B-1----:R-:W3:Y:S04]  /*0b70*/  LDL R4, [R1] ;  /* 0x0000000001047983 */ /* 0x002ee80000100800 */
[----:B------:R-:W3:Y:S04]  /*0b80*/  LDL R5, [R1+0x4] ;  /* 0x0000040001057983 */ /* 0x000ee80000100800 */
[----:B------:R-:W3:Y:S04]  /*0b90*/  LDL R6, [R1+0x8] ;  /* 0x0000080001067983 */ /* 0x000ee80000100800 */
[----:B------:R-:W3:Y:S01]  /*0ba0*/  LDL R7, [R1+0xc] ;  /* 0x00000c0001077983 */ /* 0x000ee20000100800 */
[----:B------:R-:W-:Y:S01]  /*0bb0*/  ISETP.NE.AND P0, PT, R14, RZ, PT ;  /* 0x000000ff0e00720c */ /* 0x000fe20003f05270 */
[----:B------:R-:W-:-:S12]  /*0bc0*/  WARPSYNC 0xffffffff ;  /* 0xffffffff00007948 */ /* 0x000fd80003800000 */
[----:B---3--:R1:W-:Y:S04]  /*0bd0*/  @!P0 STS.128 [0x20100], R4 ;  /* 0x02010004ff008388 */ /* 0x0083e80000000c00 */
[----:B------:R-:W-:Y:S06]  /*0be0*/  BAR.ARV 0x5, 0x100 ;  /* 0x0144000000007b1d */ /* 0x000fec0000002000 */
.L_x_1551:
[----:B--2---:R-:W2:Y:S02]  /*0bf0*/  LDL R0, [R1+0xc] ;  /* 0x00000c0001007983 */ /* 0x004ea40000100800 */
[----:B--2---:R-:W-:-:S13]  /*0c00*/  ISETP.GE.AND P0, PT, R0, c[0x0][0x53c], PT ;  /* 0x00014f0000007a0c */ /* 0x004fda0003f06270 */
[----:B------:R-:W-:Y:S05]  /*0c10*/  @P0 EXIT ;  /* 0x000000000000094d */ /* 0x000fea0003800000 */
[----:B------:R-:W2:Y:S01]  /*0c20*/  S2R R17, SR_TID.X ;  /* 0x0000000000117919 */ /* 0x000ea20000002100 */
[----:B------:R-:W-:Y:S02]  /*0c30*/  ULDC UR5, c[0x0][0x2ac] ;  /* 0x0000ab0000057ab9 */ /* 0x000fe40000000800 */
[----:B------:R-:W-:Y:S02]  /*0c40*/  ULDC UR4, c[0x0][0x1d0] ;  /* 0x0000740000047ab9 */ /* 0x000fe40000000800 */
[----:B------:R-:W-:Y:S01]  /*0c50*/  UIMAD UR5, UR5, UR4, URZ ;  /* 0x00000004050572a4 */ /* 0x000fe2000f8e023f */
[----:B--2---:R-:W-:-:S04]  /*0c60*/  SHF.R.S32.HI R9, RZ, 0x1f, R17 ;  /* 0x0000001fff097819 */ /* 0x004fc80000011411 */
[CC--:B------:R-:W-:Y:S02]  /*0c70*/  LEA.HI R2, R9.reuse, R17.reuse, RZ, 0x4 ;  /* 0x0000001109027211 */ /* 0x0c0fe400078f20ff */
[CC--:B------:R-:W-:Y:S02]  /*0c80*/  LEA.HI R15, R9.reuse, R17.reuse, RZ, 0x3 ;  /* 0x00000011090f7211 */ /* 0x0c0fe400078f18ff */
[----:B------:R-:W-:Y:S02]  /*0c90*/  SHF.R.S32.HI R3, RZ, 0x4, R2 ;  /* 0x00000004ff037819 */ /* 0x000fe40000011402 */
[----:B------:R-:W-:Y:S02]  /*0ca0*/  LEA.HI R13, R9, R17, RZ, 0x2 ;  /* 0x00000011090d7211 */ /* 0x000fe400078f10ff */
[----:B------:R-:W-:Y:S02]  /*0cb0*/  LEA.HI R0, R2, R3, RZ, 0x1 ;  /* 0x0000000302007211 */ /* 0x000fe400078f08ff */
[----:B------:R-:W-:-:S02]  /*0cc0*/  SHF.R.S32.HI R243, RZ, 0x3, R15 ;  /* 0x00000003fff37819 */ /* 0x000fc4000001140f */
[----:B------:R-:W-:Y:S02]  /*0cd0*/  LOP3.LUT R0, R0, 0xfffffffe, RZ, 0xc0, !PT ;  /* 0xfffffffe00007812 */ /* 0x000fe400078ec0ff */
[--C-:B------:R-:W-:Y:S02]  /*0ce0*/  SHF.R.S32.HI R8, RZ, 0x2, R13.reuse ;  /* 0x00000002ff087819 */ /* 0x100fe4000001140d */
[----:B-1----:R-:W-:Y:S01]  /*0cf0*/  LOP3.LUT R4, R15, 0xfffffff8, RZ, 0xc0, !PT ;  /* 0xfffffff80f047812 */ /* 0x002fe200078ec0ff */
[----:B------:R-:W-:Y:S01]  /*0d00*/  IMAD.IADD R14, R3, 0x1, -R0 ;  /* 0x00000001030e7824 */ /* 0x000fe200078e0a00 */
[----:B------:R-:W-:Y:S01]  /*0d10*/  LOP3.LUT R0, R2, 0xfffffff0, RZ, 0xc0, !PT ;  /* 0xfffffff002007812 */ /* 0x000fe200078ec0ff */
[----:B------:R-:W-:Y:S01]  /*0d20*/  IMAD.SHL.U32 R3, R243, 0x40, RZ ;  /* 0x00000040f3037824 */ /* 0x000fe200078e00ff */
[----:B------:R-:W-:Y:S01]  /*0d30*/  SHF.R.S32.HI R2, RZ, 0x1f, R13 ;  /* 0x0000001fff027819 */ /* 0x000fe2000001140d */
[----:B------:R-:W-:Y:S01]  /*0d40*/  IMAD.IADD R235, R17, 0x1, -R4 ;  /* 0x0000000111eb7824 */ /* 0x000fe200078e0a04 */
[-C--:B------:R-:W-:Y:S01]  /*0d50*/  LEA.HI R7, R9, R17.reuse, RZ, 0x5 ;  /* 0x0000001109077211 */ /* 0x080fe200078f28ff */
[----:B------:R-:W-:Y:S01]  /*0d60*/  IMAD.IADD R0, R17, 0x1, -R0 ;  /* 0x0000000111007824 */ /* 0x000fe200078e0a00 */
[----:B------:R-:W-:Y:S01]  /*0d70*/  LEA.HI R2, R2, R8, RZ, 0x3 ;  /* 0x0000000802027211 */ /* 0x000fe200078f18ff */
[----:B------:R-:W-:Y:S01]  /*0d80*/  IMAD.SHL.U32 R231, R235, 0x8, RZ ;  /* 0x00000008ebe77824 */ /* 0x000fe200078e00ff */
[----:B------:R-:W-:-:S02]  /*0d90*/  LEA.HI R9, R9, R17, RZ, 0x6 ;  /* 0x0000001109097211 */ /* 0x000fc400078f30ff */
[----:B------:R-:W-:Y:S02]  /*0da0*/  SHF.R.S32.HI R5, RZ, 0x1f, R0 ;  /* 0x0000001fff057819 */ /* 0x000fe40000011400 */
[----:B------:R-:W-:Y:S01]  /*0db0*/  LOP3.LUT R4, R2, 0xfffffff8, RZ, 0xc0, !PT ;  /* 0xfffffff802047812 */ /* 0x000fe200078ec0ff */
[----:B------:R-:W-:Y:S01]  /*0dc0*/  IMAD.SHL.U32 R9, R9, 0x8, RZ ;  /* 0x0000000809097824 */ /* 0x000fe200078e00ff */
[----:B------:R-:W-:Y:S02]  /*0dd0*/  LEA.HI R10, R5, R0, RZ, 0x3 ;  /* 0x00000000050a7211 */ /* 0x000fe400078f18ff */
[----:B------:R-:W-:Y:S01]  /*0de0*/  LOP3.LUT R2, R3, 0x1c0, RZ, 0xc0, !PT ;  /* 0x000001c003027812 */ /* 0x000fe200078ec0ff */
[----:B------:R-:W-:Y:S01]  /*0df0*/  IMAD.IADD R8, R8, 0x1, -R4 ;  /* 0x0000000108087824 */ /* 0x000fe200078e0a04 */
[----:B------:R-:W-:Y:S02]  /*0e00*/  LOP3.LUT R3, R10, 0xfffffff8, RZ, 0xc0, !PT ;  /* 0xfffffff80a037812 */ /* 0x000fe400078ec0ff */
[----:B------:R-:W-:-:S02]  /*0e10*/  SHF.R.U32.HI R4, RZ, 0x3, R2 ;  /* 0x00000003ff047819 */ /* 0x000fc40000011602 */
[----:B------:R-:W-:Y:S01]  /*0e20*/  LOP3.LUT R2, R2, 0x38, R231, 0xf8, !PT ;  /* 0x0000003802027812 */ /* 0x000fe200078ef8e7 */
[----:B------:R-:W-:Y:S01]  /*0e30*/  IMAD.IADD R5, R0, 0x1, -R3 ;  /* 0x0000000100057824 */ /* 0x000fe200078e0a03 */
[----:B------:R-:W-:Y:S02]  /*0e40*/  LOP3.LUT R0, R7, 0xffffffe0, RZ, 0xc0, !PT ;  /* 0xffffffe007007812 */ /* 0x000fe400078ec0ff */
[----:B------:R-:W-:Y:S02]  /*0e50*/  LOP3.LUT R11, R2, R4, RZ, 0x3c, !PT ;  /* 0x00000004020b7212 */ /* 0x000fe400078e3cff */
[--C-:B------:R-:W-:Y:S01]  /*0e60*/  SHF.R.S32.HI R4, RZ, 0x5, R7.reuse ;  /* 0x00000005ff047819 */ /* 0x100fe20000011407 */
[----:B------:R-:W-:Y:S01]  /*0e70*/  IMAD.IADD R16, R17, 0x1, -R0 ;  /* 0x0000000111107824 */ /* 0x000fe200078e0a00 */
[----:B------:R-:W-:Y:S01]  /*0e80*/  SHF.R.S32.HI R2, RZ, 0x1f, R7 ;  /* 0x0000001fff027819 */ /* 0x000fe20000011407 */
[----:B------:R-:W-:Y:S01]  /*0e90*/  IMAD.SHL.U32 R0, R235, 0x40, RZ ;  /* 0x00000040eb007824 */ /* 0x000fe200078e00ff */
[----:B------:R-:W-:-:S02]  /*0ea0*/  LOP3.LUT R6, R8, 0x1, RZ, 0xc0, !PT ;  /* 0x0000000108067812 */ /* 0x000fc400078ec0ff */
[----:B------:R-:W-:Y:S02]  /*0eb0*/  LEA.HI R2, R2, R4, RZ, 0x3 ;  /* 0x0000000402027211 */ /* 0x000fe400078f18ff */
[----:B------:R-:W-:Y:S02]  /*0ec0*/  SHF.R.S32.HI R12, RZ, 0x1f, R16 ;  /* 0x0000001fff0c7819 */ /* 0x000fe40000011410 */
[----:B------:R-:W-:Y:S02]  /*0ed0*/  LOP3.LUT R0, R0, 0x1c0, RZ, 0xc0, !PT ;  /* 0x000001c000007812 */ /* 0x000fe400078ec0ff */
[----:B------:R-:W-:Y:S02]  /*0ee0*/  LOP3.LUT R2, R2, 0xffffff8, RZ, 0xc0, !PT ;  /* 0x0ffffff802027812 */ /* 0x000fe400078ec0ff */
[----:B------:R-:W-:Y:S02]  /*0ef0*/  ISETP.NE.U32.AND P0, PT, R6, 0x1, PT ;  /* 0x000000010600780c */ /* 0x000fe40003f05070 */
[----:B------:R-:W-:Y:S01]  /*0f00*/  LEA.HI R12, R12, R16, RZ, 0x2 ;  /* 0x000000100c0c7211 */ /* 0x000fe200078f10ff */
[----:B------:R-:W-:Y:S01]  /*0f10*/  IMAD.IADD R3, R4, 0x1, -R2 ;  /* 0x0000000104037824 */ /* 0x000fe200078e0a02 */
[----:B------:R-:W-:-:S02]  /*0f20*/  LOP3.LUT R7, R0, 0x8, R15, 0xf8, !PT ;  /* 0x0000000800077812 */ /* 0x000fc400078ef80f */
[----:B------:R-:W-:Y:S02]  /*0f30*/  SHF.R.U32.HI R6, RZ, 0x3, R0 ;  /* 0x00000003ff067819 */ /* 0x000fe40000011600 */
[----:B------:R-:W-:Y:S02]  /*0f40*/  LOP3.LUT R0, R13, 0xfffffffc, RZ, 0xc0, !PT ;  /* 0xfffffffc0d007812 */ /* 0x000fe400078ec0ff */
[----:B------:R-:W-:Y:S02]  /*0f50*/  SHF.R.S32.HI R2, RZ, 0x2, R12 ;  /* 0x00000002ff027819 */ /* 0x000fe4000001140c */
[----:B------:R-:W-:Y:S01]  /*0f60*/  LOP3.LUT R13, R7, R6, RZ, 0x3c, !PT ;  /* 0x00000006070d7212 */ /* 0x000fe200078e3cff */
[----:B------:R-:W-:Y:S01]  /*0f70*/  IMAD.IADD R0, R17, 0x1, -R0 ;  /* 0x0000000111007824 */ /* 0x000fe200078e0a00 */
[----:B------:R-:W-:Y:S01]  /*0f80*/  LOP3.LUT P4, RZ, R5, 0x2, RZ, 0xc0, !PT ;  /* 0x0000000205ff7812 */ /* 0x000fe2000788c0ff */
[----:B------:R-:W-:Y:S01]  /*0f90*/  IMAD R15, R3, 0x10, R2 ;  /* 0x00000010030f7824 */ /* 0x000fe200078e0202 */
[C---:B------:R-:W-:Y:S01]  /*0fa0*/  LOP3.LUT P3, RZ, R5.reuse, 0x4, RZ, 0xc0, !PT ;  /* 0x0000000405ff7812 */ /* 0x040fe2000786c0ff */
[----:B------:R-:W-:Y:S01]  /*0fb0*/  IMAD.SHL.U32 R2, R5, 0x40, RZ ;  /* 0x0000004005027824 */ /* 0x000fe200078e00ff */
[----:B------:R-:W-:Y:S01]  /*0fc0*/  LEA.HI R3, R0, R0, RZ, 0x1 ;  /* 0x0000000000037211 */ /* 0x000fe200078f08ff */
[----:B------:R-:W-:Y:S01]  /*0fd0*/  IMAD.SHL.U32 R7, R4, 0x400, RZ ;  /* 0x0000040004077824 */ /* 0x000fe200078e00ff */
[C---:B------:R-:W-:Y:S01]  /*0fe0*/  R2P PR, R8.reuse, 0x6 ;  /* 0x0000000608007804 */ /* 0x040fe20000000000 */
[----:B------:R-:W-:Y:S01]  /*0ff0*/  IMAD.SHL.U32 R4, R8, 0x40, RZ ;  /* 0x0000004008047824 */ /* 0x000fe200078e00ff */
[----:B------:R-:W-:Y:S01]  /*1000*/  LOP3.LUT R2, R2, 0x1c0, RZ, 0xc0, !PT ;  /* 0x000001c002027812 */ /* 0x000fe200078ec0ff */
[----:B------:R-:W-:Y:S01]  /*1010*/  IMAD.SHL.U32 R6, R14, 0x8, RZ ;  /* 0x000000080e067824 */ /* 0x000fe200078e00ff */
[----:B------:R-:W-:Y:S01]  /*1020*/  LOP3.LUT R3, R3, 0x1ffffffe, RZ, 0xc0, !PT ;  /* 0x1ffffffe03037812 */ /* 0x000fe200078ec0ff */
[----:B------:R-:W-:Y:S01]  /*1030*/  IMAD.SHL.U32 R8, R10, 0x40, RZ ;  /* 0x000000400a087824 */ /* 0x000fe200078e00ff */
[----:B------:R-:W-:Y:S01]  /*1040*/  LOP3.LUT R4, R4, 0x1c0, RZ, 0xc0, !PT ;  /* 0x000001c004047812 */ /* 0x000fe200078ec0ff */
[----:B------:R-:W-:Y:S01]  /*1050*/  IMAD R5, R0, 0x2, R7 ;  /* 0x0000000200057824 */ /* 0x000fe200078e0207 */
[----:B------:R-:W-:Y:S01]  /*1060*/  LOP3.LUT R6, R2, 0x8, R6, 0xf8, !PT ;  /* 0x0000000802067812 */ /* 0x000fe200078ef806 */
[----:B------:R1:W-:Y:S01]  /*1070*/  STL [R1+0x14c], R15 ;  /* 0x00014c0f01007387 */ /* 0x0003e20000100800 */
[----:B------:R-:W-:Y:S01]  /*1080*/  LOP3.LUT R11, R11, 0x7ffffe00, R9, 0xf8, !PT ;  /* 0x7ffffe000b0b7812 */ /* 0x000fe200078ef809 */
[----:B------:R-:W-:Y:S01]  /*1090*/  IMAD.IADD R9, R0, 0x1, -R3 ;  /* 0x0000000100097824 */ /* 0x000fe200078e0a03 */
[----:B------:R-:W-:Y:S01]  /*10a0*/  SHF.R.U32.HI R2, RZ, 0x3, R2 ;  /* 0x00000003ff027819 */ /* 0x000fe20000011602 */
[----:B------:R-:W-:Y:S01]  /*10b0*/  IMAD R0, R14, 0x200, R13 ;  /* 0x000002000e007824 */ /* 0x000fe200078e020d */
[----:B------:R-:W-:Y:S01]  /*10c0*/  LEA.HI R3, R4, R4, RZ, 0x1d ;  /* 0x0000000404037211 */ /* 0x000fe200078fe8ff */
[----:B------:R-:W-:Y:S01]  /*10d0*/  IMAD R9, R9, 0x8, R15 ;  /* 0x0000000809097824 */ /* 0x000fe200078e020f */
[----:B------:R-:W-:Y:S01]  /*10e0*/  LOP3.LUT R2, R6, R2, RZ, 0x3c, !PT ;  /* 0x0000000206027212 */ /* 0x000fe200078e3cff */
[----:B------:R-:W-:Y:S01]  /*10f0*/  IMAD.MOV.U32 R10, RZ, RZ, 0x40 ;  /* 0x00000040ff0a7424 */ /* 0x000fe200078e00ff */
[----:B------:R-:W-:Y:S01]  /*1100*/  LOP3.LUT R4, R8, 0xfffffe00, RZ, 0xc0, !PT ;  /* 0xfffffe0008047812 */ /* 0x000fe200078ec0ff */
[----:B------:R-:W-:Y:S01]  /*1110*/  IMAD.IADD R8, R5, 0x1, R3 ;  /* 0x0000000105087824 */ /* 0x000fe200078e0203 */
[----:B------:R2:W-:Y:S01]  /*1120*/  STL [R1+0x150], R9 ;  /* 0x0001500901007387 */ /* 0x0005e20000100800 */
[----:B------:R-:W-:Y:S01]  /*1130*/  IADD3 R240, R231, 0x40, RZ ;  /* 0x00000040e7f07810 */ /* 0x000fe20007ffe0ff */
[----:B------:R-:W-:Y:S01]  /*1140*/  IMAD.SHL.U32 R229, R11, 0x2, RZ ;  /* 0x000000020be57824 */ /* 0x000fe200078e00ff */
[CC--:B------:R-:W-:Y:S01]  /*1150*/  IADD3 R3, R2.reuse, R4.reuse, R7 ;  /* 0x0000000402037210 */ /* 0x0c0fe20007ffe007 */
[----:B------:R-:W-:Y:S01]  /*1160*/  IMAD.MOV.U32 R7, RZ, RZ, 0x20 ;  /* 0x00000020ff077424 */ /* 0x000fe200078e00ff */
[----:B------:R-:W-:-:S02]  /*1170*/  LOP3.LUT R4, R2, R4, RZ, 0xfc, !PT ;  /* 0x0000000402047212 */ /* 0x000fc400078efcff */
[----:B------:R-:W-:Y:S02]  /*1180*/  LOP3.LUT R2, R12, 0x7ffffffc, RZ, 0xc0, !PT ;  /* 0x7ffffffc0c027812 */ /* 0x000fe400078ec0ff */
[C---:B------:R-:W-:Y:S02]  /*1190*/  IADD3 R241, R231.reuse, 0xc0, RZ ;  /* 0x000000c0e7f17810 */ /* 0x040fe40007ffe0ff */
[----:B------:R-:W-:Y:S01]  /*11a0*/  SHF.R.S32.HI R12, RZ, 0x1f, R240 ;  /* 0x0000001fff0c7819 */ /* 0x000fe200000114f0 */
[----:B------:R-:W-:Y:S01]  /*11b0*/  IMAD.IADD R2, R16, 0x1, -R2 ;  /* 0x0000000110027824 */ /* 0x000fe200078e0a02 */
[----:B------:R-:W-:Y:S02]  /*11c0*/  IADD3 R239, R231, 0x80, RZ ;  /* 0x00000080e7ef7810 */ /* 0x000fe40007ffe0ff */
[----:B------:R-:W-:Y:S01]  /*11d0*/  SHF.R.S32.HI R5, RZ, 0x1f, R231 ;  /* 0x0000001fff057819 */ /* 0x000fe200000114e7 */
[----:B------:R-:W-:Y:S01]  /*11e0*/  IMAD.SHL.U32 R41, R2, 0x2, RZ ;  /* 0x0000000202297824 */ /* 0x000fe200078e00ff */
[----:B------:R-:W-:-:S02]  /*11f0*/  SHF.R.S32.HI R6, RZ, 0x1f, R241 ;  /* 0x0000001fff067819 */ /* 0x000fc400000114f1 */
[----:B------:R-:W-:Y:S02]  /*1200*/  LEA R208, R0, 0x8100, 0x1 ;  /* 0x0000810000d07811 */ /* 0x000fe400078e08ff */
        /* <DEDUP_REMOVED lines=19> */
[----:B------:R3:W-:Y:S01]  /*1340*/  STL [R1+0xb4], R35 ;  /* 0x0000b42301007387 */ /* 0x0007e20000100800 */
        /* <DEDUP_REMOVED lines=18> */
[C---:B-1----:R-:W-:Y:S02]  /*1470*/  IADD3 R15, R41.reuse, 0xd0, RZ ;  /* 0x000000d0290f7810 */ /* 0x042fe40007ffe0ff */
[C---:B------:R-:W-:Y:S01]  /*1480*/  IADD3 R14, R41.reuse, 0xd8, RZ ;  /* 0x000000d8290e7810 */ /* 0x040fe20007ffe0ff */
[----:B------:R-:W-:Y:S01]  /*1490*/  STL [R1+0x98], R28 ;  /* 0x0000981c01007387 */ /* 0x000fe20000100800 */
[C---:B------:R-:W-:Y:S02]  /*14a0*/  IADD3 R13, R41.reuse, 0xe0, RZ ;  /* 0x000000e0290d7810 */ /* 0x040fe40007ffe0ff */
[C---:B------:R-:W-:Y:S01]  /*14b0*/  IADD3 R12, R41.reuse, 0xe8, RZ ;  /* 0x000000e8290c7810 */ /* 0x040fe20007ffe0ff */
[----:B------:R-:W-:Y:S01]  /*14c0*/  STL [R1+0x94], R27 ;  /* 0x0000941b01007387 */ /* 0x000fe20000100800 */
[----:B------:R-:W-:-:S02]  /*14d0*/  IADD3 R11, R41, 0xf0, RZ ;  /* 0x000000f0290b7810 */ /* 0x000fc40007ffe0ff */
[----:B--2---:R-:W-:Y:S01]  /*14e0*/  LEA R9, R8, 0x80, 0x1 ;  /* 0x0000008008097811 */ /* 0x004fe200078e08ff */
[----:B------:R1:W-:Y:S01]  /*14f0*/  STL [R1+0x90], R26 ;  /* 0x0000901a01007387 */ /* 0x0003e20000100800 */
[----:B------:R-:W-:Y:S02]  /*1500*/  SHF.R.S32.HI R8, RZ, 0x1f, R40 ;  /* 0x0000001fff087819 */ /* 0x000fe40000011428 */
[----:B------:R-:W-:Y:S01]  /*1510*/  SHF.R.S32.HI R5, RZ, 0x1f, R239 ;  /* 0x0000001fff057819 */ /* 0x000fe200000114ef */
[----:B------:R-:W-:Y:S01]  /*1520*/  STL [R1+0x8c], R25 ;  /* 0x00008c1901007387 */ /* 0x000fe20000100800 */
[C---:B------:R-:W-:Y:S02]  /*1530*/  SEL R6, R10.reuse, 0xffffffc0, !P2 ;  /* 0xffffffc00a067807 */ /* 0x040fe40005000000 */
[----:B------:R-:W-:Y:S01]  /*1540*/  SEL R0, R10, 0xffffffc0, !P3 ;  /* 0xffffffc00a007807 */ /* 0x000fe20005800000 */
[----:B------:R-:W-:Y:S01]  /*1550*/  STL [R1+0x88], R24 ;  /* 0x0000881801007387 */ /* 0x000fe20000100800 */
[----:B------:R-:W-:-:S02]  /*1560*/  SEL R5, R7, 0xffffffe0, !P1 ;  /* 0xffffffe007057807 */ /* 0x000fc40004800000 */
[----:B------:R-:W-:Y:S01]  /*1570*/  SEL R2, R7, 0xffffffe0, !P4 ;  /* 0xffffffe007027807 */ /* 0x000fe20006000000 */
[----:B------:R2:W-:Y:S01]  /*1580*/  STL [R1+0x84], R23 ;  /* 0x0000841701007387 */ /* 0x0005e20000100800 */
[----:B------:R-:W-:Y:S02]  /*1590*/  IADD3 R10, R41, 0xf8, RZ ;  /* 0x000000f8290a7810 */ /* 0x000fe40007ffe0ff */
[----:B------:R-:W-:Y:S01]  /*15a0*/  SHF.R.S32.HI R7, RZ, 0x1f, R39 ;  /* 0x0000001fff077819 */ /* 0x000fe20000011427 */
[----:B------:R-:W-:Y:S01]  /*15b0*/  STL [R1+0x80], R22 ;  /* 0x0000801601007387 */ /* 0x000fe20000100800 */
[----:B---3--:R-:W-:Y:S02]  /*15c0*/  SHF.R.S32.HI R35, RZ, 0x1f, R35 ;  /* 0x0000001fff237819 */ /* 0x008fe40000011423 */
[----:B----4-:R-:W-:Y:S01]  /*15d0*/  SHF.R.S32.HI R32, RZ, 0x1f, R32 ;  /* 0x0000001fff207819 */ /* 0x010fe20000011420 */
[----:B------:R-:W-:Y:S01]  /*15e0*/  STL [R1+0x7c], R21 ;  /* 0x00007c1501007387 */ /* 0x000fe20000100800 */
[----:B-----5:R-:W-:-:S02]  /*15f0*/  SHF.R.S32.HI R29, RZ, 0x1f, R29 ;  /* 0x0000001fff1d7819 */ /* 0x020fc4000001141d */
[----:B------:R-:W-:Y:S01]  /*1600*/  LEA R220, R3, 0x10100, 0x1 ;  /* 0x0001010003dc7811 */ /* 0x000fe200078e08ff */
[----:B------:R3:W-:Y:S01]  /*1610*/  STL [R1+0x78], R20 ;  /* 0x0000781401007387 */ /* 0x0007e20000100800 */
[----:B-1----:R-:W-:Y:S02]  /*1620*/  SHF.R.S32.HI R26, RZ, 0x1f, R26 ;  /* 0x0000001fff1a7819 */ /* 0x002fe4000001141a */
[----:B------:R-:W-:Y:S01]  /*1630*/  LEA R210, R4, 0x100, 0x1 ;  /* 0x0000010004d27811 */ /* 0x000fe200078e08ff */
[----:B------:R-:W-:Y:S01]  /*1640*/  STL [R1+0x74], R19 ;  /* 0x0000741301007387 */ /* 0x000fe20000100800 */
[C---:B------:R-:W-:Y:S02]  /*1650*/  IMAD.IADD R221, R220.reuse, 0x1, R2 ;  /* 0x00000001dcdd7824 */ /* 0x040fe400078e0202 */
[----:B------:R-:W-:Y:S01]  /*1660*/  IMAD.IADD R223, R220, 0x1, R0 ;  /* 0x00000001dcdf7824 */ /* 0x000fe200078e0200 */
[----:B------:R-:W-:Y:S01]  /*1670*/  STL [R1+0x70], R18 ;  /* 0x0000701201007387 */ /* 0x000fe20000100800 */
[----:B------:R-:W-:-:S02]  /*1680*/  IMAD.IADD R211, R2, 0x1, R210 ;  /* 0x0000000102d37824 */ /* 0x000fc400078e02d2 */
[C---:B------:R-:W-:Y:S01]  /*1690*/  IMAD.IADD R213, R0.reuse, 0x1, R210 ;  /* 0x0000000100d57824 */ /* 0x040fe200078e02d2 */
[----:B------:R1:W-:Y:S01]  /*16a0*/  STL [R1+0x6c], R17 ;  /* 0x00006c1101007387 */ /* 0x0003e20000100800 */
[----:B--2---:R-:W-:Y:S01]  /*16b0*/  SHF.R.S32.HI R23, RZ, 0x1f, R23 ;  /* 0x0000001fff177819 */ /* 0x004fe20000011417 */
[----:B------:R-:W-:Y:S02]  /*16c0*/  IMAD.IADD R222, R221, 0x1, R0 ;  /* 0x00000001ddde7824 */ /* 0x000fe400078e0200 */
[----:B------:R-:W-:Y:S01]  /*16d0*/  STL [R1+0x68], R16 ;  /* 0x0000681001007387 */ /* 0x000fe20000100800 */
[----:B------:R-:W-:-:S03]  /*16e0*/  IMAD.IADD R212, R0, 0x1, R211 ;  /* 0x0000000100d47824 */ /* 0x000fc600078e02d3 */
[----:B------:R-:W-:Y:S04]  /*16f0*/  STL [R1+0x64], R15 ;  /* 0x0000640f01007387 */ /* 0x000fe80000100800 */
[----:B------:R2:W-:Y:S01]  /*1700*/  STL [R1+0x60], R14 ;  /* 0x0000600e01007387 */ /* 0x0005e20000100800 */
[----:B---3--:R-:W-:-:S03]  /*1710*/  SHF.R.S32.HI R20, RZ, 0x1f, R20 ;  /* 0x0000001fff147819 */ /* 0x008fc60000011414 */
[----:B------:R-:W-:Y:S04]  /*1720*/  STL [R1+0x5c], R13 ;  /* 0x00005c0d01007387 */ /* 0x000fe80000100800 */
[----:B------:R-:W-:Y:S04]  /*1730*/  STL [R1+0x58], R12 ;  /* 0x0000580c01007387 */ /* 0x000fe80000100800 */
[----:B------:R3:W-:Y:S01]  /*1740*/  STL [R1+0x54], R11 ;  /* 0x0000540b01007387 */ /* 0x0007e20000100800 */
[----:B-1----:R-:W-:-:S03]  /*1750*/  SHF.R.S32.HI R17, RZ, 0x1f, R17 ;  /* 0x0000001fff117819 */ /* 0x002fc60000011411 */
[----:B------:R1:W-:Y:S04]  /*1760*/  STL [R1+0x144], R8 ;  /* 0x0001440801007387 */ /* 0x0003e80000100800 */
[----:B------:R-:W-:Y:S04]  /*1770*/  STL [R1+0x50], R10 ;  /* 0x0000500a01007387 */ /* 0x000fe80000100800 */
[----:B------:R4:W-:Y:S01]  /*1780*/  STL [R1+0x140], R7 ;  /* 0x0001400701007387 */ /* 0x0009e20000100800 */
[----:B--2---:R-:W-:-:S03]  /*1790*/  SHF.R.S32.HI R14, RZ, 0x1f, R14 ;  /* 0x0000001fff0e7819 */ /* 0x004fc6000001140e */
[----:B------:R-:W-:Y:S01]  /*17a0*/  STL [R1+0x24], R9 ;  /* 0x0000240901007387 */ /* 0x000fe20000100800 */
[----:B---3--:R-:W-:Y:S02]  /*17b0*/  SHF.R.S32.HI R11, RZ, 0x1f, R11 ;  /* 0x0000001fff0b7819 */ /* 0x008fe4000001140b */
[----:B-1----:R-:W-:-:S05]  /*17c0*/  SHF.R.S32.HI R8, RZ, 0x1f, R38 ;  /* 0x0000001fff087819 */ /* 0x002fca0000011426 */
[----:B------:R1:W-:Y:S01]  /*17d0*/  STL [R1+0x13c], R8 ;  /* 0x00013c0801007387 */ /* 0x0003e20000100800 */
[----:B----4-:R-:W-:-:S05]  /*17e0*/  SHF.R.S32.HI R7, RZ, 0x1f, R37 ;  /* 0x0000001fff077819 */ /* 0x010fca0000011425 */
        /* <DEDUP_REMOVED lines=43> */
[----:B--2---:R-:W-:-:S03]  /*1aa0*/  IADD3 R7, R9, -0x10, RZ ;  /* 0xfffffff009077810 */ /* 0x004fc60007ffe0ff */
[----:B------:R2:W-:Y:S01]  /*1ab0*/  STL [R1+0xd0], R11 ;  /* 0x0000d00b01007387 */ /* 0x0005e20000100800 */
[----:B------:R-:W-:-:S05]  /*1ac0*/  @P0 IADD3 R7, R9, 0x10, RZ ;  /* 0x0000001009070810 */ /* 0x000fca0007ffe0ff */
[----:B------:R-:W-:Y:S02]  /*1ad0*/  IMAD.IADD R3, R6, 0x1, R7 ;  /* 0x0000000106037824 */ /* 0x000fe400078e0207 */
[----:B-1----:R-:W-:Y:S02]  /*1ae0*/  IMAD.IADD R8, R9, 0x1, R5 ;  /* 0x0000000109087824 */ /* 0x002fe400078e0205 */
[----:B------:R-:W-:Y:S01]  /*1af0*/  IMAD.IADD R5, R5, 0x1, R7 ;  /* 0x0000000105057824 */ /* 0x000fe200078e0207 */
[----:B--2---:R-:W-:Y:S01]  /*1b00*/  SHF.R.S32.HI R11, RZ, 0x1f, R10 ;  /* 0x0000001fff0b7819 */ /* 0x004fe2000001140a */
[--C-:B------:R-:W-:Y:S02]  /*1b10*/  IMAD.IADD R10, R9, 0x1, R6.reuse ;  /* 0x00000001090a7824 */ /* 0x100fe400078e0206 */
[--C-:B------:R-:W-:Y:S02]  /*1b20*/  IMAD.IADD R2, R5, 0x1, R6.reuse ;  /* 0x0000000105027824 */ /* 0x100fe400078e0206 */
[----:B------:R-:W-:Y:S04]  /*1b30*/  STL [R1+0xcc], R11 ;  /* 0x0000cc0b01007387 */ /* 0x000fe80000100800 */
[----:B------:R1:W-:Y:S04]  /*1b40*/  STL [R1+0x30], R8 ;  /* 0x0000300801007387 */ /* 0x0003e80000100800 */
[----:B------:R2:W-:Y:S01]  /*1b50*/  STL [R1+0x40], R10 ;  /* 0x0000400a01007387 */ /* 0x0005e20000100800 */
[----:B-1----:R-:W-:-:S05]  /*1b60*/  IMAD.IADD R8, R8, 0x1, R6 ;  /* 0x0000000108087824 */ /* 0x002fca00078e0206 */
[----:B------:R2:W-:Y:S04]  /*1b70*/  STL [R1+0x3c], R8 ;  /* 0x00003c0801007387 */ /* 0x0005e80000100800 */
[----:B------:R2:W-:Y:S04]  /*1b80*/  STL [R1+0x28], R7 ;  /* 0x0000280701007387 */ /* 0x0005e80000100800 */
[----:B------:R2:W-:Y:S04]  /*1b90*/  STL [R1+0x38], R3 ;  /* 0x0000380301007387 */ /* 0x0005e80000100800 */
[----:B------:R2:W-:Y:S04]  /*1ba0*/  STL [R1+0x2c], R5 ;  /* 0x00002c0501007387 */ /* 0x0005e80000100800 */
[----:B------:R2:W-:Y:S02]  /*1bb0*/  STL [R1+0x34], R2 ;  /* 0x0000340201007387 */ /* 0x0005e40000100800 */
.L_x_1653:
[----:B------:R-:W3:Y:S01]  /*1bc0*/  LDL R0, [R1+0xc] ;  /* 0x00000c0001007983 */ /* 0x000ee20000100800 */
[----:B--2---:R-:W-:Y:S01]  /*1bd0*/  IMAD.MOV.U32 R8, RZ, RZ, 0x4 ;  /* 0x00000004ff087424 */ /* 0x004fe200078e00ff */
[----:B------:R-:W-:-:S02]  /*1be0*/  ISETP.NE.U32.AND P4, PT, RZ, c[0x0][0x370], PT ;  /* 0x0000dc00ff007a0c */ /* 0x000fc40003f85070 */
[----:B------:R-:W-:Y:S02]  /*1bf0*/  ISETP.NE.U32.AND P3, PT, RZ, c[0x0][0x360], PT ;  /* 0x0000d800ff007a0c */ /* 0x000fe40003f65070 */
[----:B------:R-:W-:Y:S01]  /*1c00*/  ISETP.NE.AND.EX P4, PT, RZ, c[0x0][0x374], PT, P4 ;  /* 0x0000dd00ff007a0c */ /* 0x000fe20003f85340 */
[----:B---3--:R-:W-:-:S05]  /*1c10*/  IMAD.WIDE R2, R0, R8, c[0x0][0x588] ;  /* 0x0001620000027625 */ /* 0x008fca00078e0208 */
[----:B------:R-:W2:Y:S01]  /*1c20*/  LDG.E R12, [R2.64] ;  /* 0x00000006020c7981 */ /* 0x000ea2000c1e1900 */
[----:B------:R-:W-:Y:S01]  /*1c30*/  ISETP.NE.AND.EX P3, PT, RZ, c[0x0][0x364], PT, P3 ;  /* 0x0000d900ff007a0c */ /* 0x000fe20003f65330 */
[----:B------:R-:W-:Y:S01]  /*1c40*/  IMAD.MOV.U32 R244, RZ, RZ, RZ ;  /* 0x000000fffff47224 */ /* 0x000fe200078e00ff */
[----:B------:R-:W-:Y:S01]  /*1c50*/  ISETP.NE.U32.AND P0, PT, RZ, c[0x0][0x348], PT ;  /* 0x0000d200ff007a0c */ /* 0x000fe20003f05070 */
[----:B------:R-:W-:-:S03]  /*1c60*/  IMAD.MOV.U32 R11, RZ, RZ, RZ ;  /* 0x000000ffff0b7224 */ /* 0x000fc600078e00ff */
[----:B------:R-:W-:Y:S02]  /*1c70*/  ISETP.NE.AND.EX P0, PT, RZ, c[0x0][0x34c], PT, P0 ;  /* 0x0000d300ff007a0c */ /* 0x000fe40003f05300 */
[----:B--2---:R-:W-:Y:S01]  /*1c80*/  SHF.R.S32.HI R14, RZ, 0x1f, R12 ;  /* 0x0000001fff0e7819 */ /* 0x004fe2000001140c */
[C---:B------:R-:W-:Y:S01]  /*1c90*/  IMAD.SHL.U32 R19, R12.reuse, 0x4, RZ ;  /* 0x000000040c137824 */ /* 0x040fe200078e00ff */
[C---:B------:R-:W-:Y:S01]  /*1ca0*/  @P4 LEA R6, P2, R12.reuse, c[0x0][0x370], 0x2 ;  /* 0x0000dc000c064a11 */ /* 0x040fe200078410ff */
[----:B------:R1:W-:Y:S01]  /*1cb0*/  STL [R1+0x14], R12 ;  /* 0x0000140c01007387 */ /* 0x0003e20000100800 */
[C-C-:B------:R-:W-:Y:S02]  /*1cc0*/  SHF.L.U64.HI R18, R12.reuse, 0x2, R14.reuse ;  /* 0x000000020c127819 */ /* 0x140fe4000001020e */
[----:B------:R-:W-:Y:S01]  /*1cd0*/  @P4 LEA.HI.X R7, R12, c[0x0][0x374], R14, 0x2, P2 ;  /* 0x0000dd000c074a11 */ /* 0x000fe200010f140e */
[----:B------:R1:W-:Y:S01]  /*1ce0*/  STL [R1+0x4c], R14 ;  /* 0x00004c0e01007387 */ /* 0x0003e20000100800 */
[----:B------:R-:W-:-:S02]  /*1cf0*/  @P3 IADD3 R4, P1, R19, c[0x0][0x360], RZ ;  /* 0x0000d80013043a10 */ /* 0x000fc40007f3e0ff */
[----:B------:R-:W-:Y:S01]  /*1d00*/  IADD3 R2, P2, R19, c[0x0][0x348], RZ ;  /* 0x0000d20013027a10 */ /* 0x000fe20007f5e0ff */
[----:B------:R1:W5:Y:S01]  /*1d10*/  @P4 LDG.E R244, [R6.64] ;  /* 0x0000000606f44981 */ /* 0x000362000c1e1900 */
[C---:B------:R-:W-:Y:S02]  /*1d20*/  @P3 IADD3.X R5, R18.reuse, c[0x0][0x364], RZ, P1, !PT ;  /* 0x0000d90012053a10 */ /* 0x040fe40000ffe4ff */
[----:B------:R-:W-:Y:S01]  /*1d30*/  IADD3.X R3, R18, c[0x0][0x34c], RZ, P2, !PT ;  /* 0x0000d30012037a10 */ /* 0x000fe200017fe4ff */
[----:B------:R1:W-:Y:S04]  /*1d40*/  STL [R1+0x18], R19 ;  /* 0x0000181301007387 */ /* 0x0003e80000100800 */
[----:B------:R1:W5:Y:S04]  /*1d50*/  @P3 LDG.E R13, [R4.64] ;  /* 0x00000006040d3981 */ /* 0x000368000c1e1900 */
[----:B------:R1:W5:Y:S04]  /*1d60*/  @P0 LDG.E R11, [R2.64] ;  /* 0x00000006020b0981 */ /* 0x000368000c1e1900 */
[----:B------:R1:W-:Y:S01]  /*1d70*/  STL [R1+0x1c], R18 ;  /* 0x00001c1201007387 */ /* 0x0003e20000100800 */
[----:B------:R-:W-:Y:S01]  /*1d80*/  YIELD ;  /* 0x0000000000007946 */ /* 0x000fe20003800000 */
[----:B------:R-:W-:Y:S05]  /*1d90*/  @P3 BRA `(.L_x_1563) ;  /* 0x0000005000003947 */ /* 0x000fea0003800000 */
[----:B-----5:R-:W-:Y:S01]  /*1da0*/  MOV R13, c[0x0][0x168] ;  /* 0x00005a00000d7a02 */ /* 0x020fe20000000f00 */
[----:B------:R-:W-:Y:S05]  /*1db0*/  @!P0 BRA `(.L_x_1563) ;  /* 0x0000003000008947 */ /* 0x000fea0003800000 */
[----:B------:R2:W3:Y:S04]  /*1dc0*/  LDG.E R0, [R2.64] ;  /* 0x0000000602007981 */ /* 0x0004e8000c1e1900 */
[----:B-12---:R-:W3:Y:S02]  /*1dd0*/  LDG.E R2, [R2.64+0x4] ;  /* 0x0000040602027981 */ /* 0x006ee4000c1e1900 */
[----:B---3--:R-:W-:-:S02]  /*1de0*/  IADD3 R13, -R0, R2, RZ ;  /* 0x00000002000d7210 */ /* 0x008fc40007ffe1ff */
.L_x_1563:
[----:B------:R-:W-:-:S04]  /*1df0*/  ISETP.NE.U32.AND P1, PT, RZ, c[0x0][0x368], PT ;  /* 0x0000da00ff007a0c */ /* 0x000fc80003f25070 */
[----:B------:R-:W-:-:S13]  /*1e00*/  ISETP.NE.AND.EX P1, PT, RZ, c[0x0][0x36c], PT, P1 ;  /* 0x0000db00ff007a0c */ /* 0x000fda0003f25310 */
[----:B------:R-:W-:Y:S05]  /*1e10*/  @!P1 BRA `(.L_x_1564) ;  /* 0x0000004000009947 */ /* 0x000fea0003800000 */
[----:B-1----:R-:W-:-:S04]  /*1e20*/  IADD3 R2, P1, R19, c[0x0][0x368], RZ ;  /* 0x0000da0013027a10 */ /* 0x002fc80007f3e0ff */
[----:B------:R-:W-:-:S05]  /*1e30*/  IADD3.X R3, R18, c[0x0][0x36c], RZ, P1, !PT ;  /* 0x0000db0012037a10 */ /* 0x000fca0000ffe4ff */
[----:B------:R1:W5:Y:S01]  /*1e40*/  LDG.E R0, [R2.64] ;  /* 0x0000000602007981 */ /* 0x000362000c1e1900 */
[----:B------:R-:W-:Y:S05]  /*1e50*/  BRA `(.L_x_1565) ;  /* 0x0000008000007947 */ /* 0x000fea0003800000 */
.L_x_1564:
        /* <DEDUP_REMOVED lines=8> */
.L_x_1565:
[----:B------:R-:W2:Y:S01]  /*1ee0*/  LDL R16, [R1+0x8] ;  /* 0x0000080001107983 */ /* 0x000ea20000100800 */
[----:B-----5:R-:W-:Y:S01]  /*1ef0*/  IMAD.IADD R17, R0, 0x1, -R244 ;  /* 0x0000000100117824 */ /* 0x020fe200078e0af4 */
[----:B------:R-:W-:Y:S04]  /*1f00*/  BSSY B0, `(.L_x_1566) ;  /* 0x000002e000007945 */ /* 0x000fe80003800000 */
[----:B------:R-:W-:-:S02]  /*1f10*/  ISETP.GE.AND P1, PT, R17, 0x1, PT ;  /* 0x000000011100780c */ /* 0x000fc40003f26270 */
[----:B------:R-:W-:-:S04]  /*1f20*/  IADD3 R0, R17, 0x3f, RZ ;  /* 0x0000003f11007810 */ /* 0x000fc80007ffe0ff */
[----:B-1----:R-:W-:-:S04]  /*1f30*/  SHF.R.S32.HI R2, RZ, 0x1f, R0 ;  /* 0x0000001fff027819 */ /* 0x002fc80000011400 */
[----:B------:R-:W-:Y:S01]  /*1f40*/  LEA.HI R0, R2, R0, RZ, 0x6 ;  /* 0x0000000002007211 */ /* 0x000fe200078f30ff */
[----:B------:R-:W-:-:S03]  /*1f50*/  IMAD.MOV.U32 R2, RZ, RZ, RZ ;  /* 0x000000ffff027224 */ /* 0x000fc600078e00ff */
[----:B------:R-:W-:Y:S02]  /*1f60*/  SHF.R.S32.HI R10, RZ, 0x6, R0 ;  /* 0x00000006ff0a7819 */ /* 0x000fe40000011400 */
        /* <DEDUP_REMOVED lines=39> */
.L_x_1567:
[----:B------:R-:W-:Y:S05]  /*21e0*/  BSYNC B0 ;  /* 0x0000000000007941 */ /* 0x000fea0003800000 */
.L_x_1566:
[----:B------:R-:W-:Y:S01]  /*21f0*/  IMAD R242, R15, R2, RZ ;  /* 0x000000020ff27224 */ /* 0x000fe200078e02ff */
[----:B------:R-:W-:Y:S01]  /*2200*/  PRMT R0, RZ, 0x7610, R0 ;  /* 0x00007610ff007816 */ /* 0x000fe20000000000 */
[----:B-1----:R-:W-:Y:S01]  /*2210*/  IMAD.MOV.U32 R15, RZ, RZ, RZ ;  /* 0x000000ffff0f7224 */ /* 0x002fe200078e00ff */
[----:B------:R-:W-:Y:S01]  /*2220*/  MOV R20, RZ ;  /* 0x000000ff00147202 */ /* 0x000fe20000000f00 */
[----:B------:R-:W-:Y:S01]  /*2230*/  IMAD.IADD R2, R242, 0x1, R2 ;  /* 0x00000001f2027824 */ /* 0x000fe200078e0202 */
[----:B------:R-:W-:Y:S01]  /*2240*/  CS2R R38, SRZ ;  /* 0x0000000000267805 */ /* 0x000fe2000001ff00 */
        /* <DEDUP_REMOVED lines=66> */
[----:B------:R-:W2:Y:S01]  /*2670*/  LDL R6, [R1+0x4] ;  /* 0x0000040001067983 */ /* 0x000ea20000100800 */
[----:B------:R-:W-:-:S04]  /*2680*/  ISETP.NE.U32.AND P1, PT, RZ, c[0x0][0x340], PT ;  /* 0x0000d000ff007a0c */ /* 0x000fc80003f25070 */
[----:B------:R-:W-:-:S13]  /*2690*/  ISETP.NE.AND.EX P1, PT, RZ, c[0x0][0x344], PT, P1 ;  /* 0x0000d100ff007a0c */ /* 0x000fda0003f25310 */
[----:B------:R-:W-:-:S04]  /*26a0*/  @P1 IADD3 R2, P2, R19, c[0x0][0x340], RZ ;  /* 0x0000d00013021a10 */ /* 0x000fc80007f5e0ff */
[----:B------:R-:W-:-:S05]  /*26b0*/  @P1 IADD3.X R3, R18, c[0x0][0x344], RZ, P2, !PT ;  /* 0x0000d10012031a10 */ /* 0x000fca00017fe4ff */
[----:B------:R1:W5:Y:S01]  /*26c0*/  @P1 LDG.E R15, [R2.64] ;  /* 0x00000006020f1981 */ /* 0x000362000c1e1900 */
[----:B------:R-:W-:Y:S01]  /*26d0*/  SHF.R.S32.HI R0, RZ, 0x1f, R11 ;  /* 0x0000001fff007819 */ /* 0x000fe2000001140b */
[----:B------:R-:W-:Y:S01]  /*26e0*/  IMAD.MOV.U32 R4, RZ, RZ, c[0x0][0x2c4] ;  /* 0x0000b100ff047624 */ /* 0x000fe200078e00ff */
[----:B------:R-:W-:Y:S01]  /*26f0*/  LOP3.LUT R16, R16, 0xffff, RZ, 0xc0, !PT ;  /* 0x0000ffff10107812 */ /* 0x000fe200078ec0ff */
[----:B------:R-:W-:Y:S01]  /*2700*/  IMAD R5, R235, 0x20, R243 ;  /* 0x00000020eb057824 */ /* 0x000fe200078e02f3 */
[----:B------:R-:W-:Y:S01]  /*2710*/  ISETP.GE.AND P6, PT, R231, c[0x0][0x198], PT ;  /* 0x00006600e7007a0c */ /* 0x000fe20003fc6270 */
[----:B------:R-:W-:Y:S01]  /*2720*/  IMAD R0, R0, c[0x0][0x178], RZ ;  /* 0x00005e0000007a24 */ /* 0x000fe200078e02ff */
[----:B------:R-:W-:Y:S02]  /*2730*/  ISETP.NE.AND P2, PT, R4, 0x1, PT ;  /* 0x000000010400780c */ /* 0x000fe40003f45270 */
[----:B------:R-:W-:Y:S01]  /*2740*/  SEL R4, R12, RZ, !P0 ;  /* 0x000000ff0c047207 */ /* 0x000fe20004000000 */
[----:B------:R-:W-:Y:S01]  /*2750*/  IMAD R0, R11, c[0x0][0x17c], R0 ;  /* 0x00005f000b007a24 */ /* 0x000fe200078e0200 */
[----:B------:R-:W-:-:S02]  /*2760*/  ISETP.GE.AND P5, PT, R240, c[0x0][0x198], PT ;  /* 0x00006600f0007a0c */ /* 0x000fc40003fa6270 */
[----:B------:R-:W-:Y:S02]  /*2770*/  ISETP.GE.AND P4, PT, R239, c[0x0][0x198], PT ;  /* 0x00006600ef007a0c */ /* 0x000fe40003f86270 */
[----:B------:R-:W-:Y:S02]  /*2780*/  ISETP.GE.AND P3, PT, R241, c[0x0][0x198], PT ;  /* 0x00006600f1007a0c */ /* 0x000fe40003f66270 */
[----:B------:R-:W-:Y:S01]  /*2790*/  IADD3 R116, R205, -0x1, RZ ;  /* 0xffffffffcd747810 */ /* 0x000fe20007ffe0ff */
[----:B-1----:R-:W-:-:S05]  /*27a0*/  IMAD.WIDE.U32 R2, R11, c[0x0][0x178], RZ ;  /* 0x00005e000b027a25 */ /* 0x002fca00078e00ff */
[----:B------:R-:W-:-:S05]  /*27b0*/  IADD3 R3, R3, R0, RZ ;  /* 0x0000000003037210 */ /* 0x000fca0007ffe0ff */
[----:B------:R-:W-:-:S04]  /*27c0*/  IMAD.WIDE.U32 R2, R16, c[0x0][0x1b8], R2 ;  /* 0x00006e0010027a25 */ /* 0x000fc800078e0002 */
[----:B------:R-:W-:-:S04]  /*27d0*/  IMAD R3, R16, c[0x0][0x1bc], R3 ;  /* 0x00006f0010037a24 */ /* 0x000fc800078e0203 */
[----:B------:R-:W-:-:S04]  /*27e0*/  IMAD.WIDE.U32 R2, R4, c[0x0][0x1c0], R2 ;  /* 0x0000700004027a25 */ /* 0x000fc800078e0002 */
[----:B--2---:R-:W-:Y:S01]  /*27f0*/  IMAD R5, R6, 0x80, R5 ;  /* 0x0000008006057824 */ /* 0x004fe200078e0205 */
[----:B------:R-:W-:-:S03]  /*2800*/  SEL R6, R14, RZ, !P0 ;  /* 0x000000ff0e067207 */ /* 0x000fc60004000000 */
[----:B------:R-:W-:Y:S01]  /*2810*/  @P2 IMAD.HI.U32 R7, R5, c[0x0][0x2c8], RZ ;  /* 0x0000b20005072a27 */ /* 0x000fe200078e00ff */
[----:B------:R-:W-:-:S03]  /*2820*/  MOV R0, R5 ;  /* 0x0000000500007202 */ /* 0x000fc60000000f00 */
[----:B------:R-:W-:Y:S01]  /*2830*/  IMAD R6, R6, c[0x0][0x1c0], RZ ;  /* 0x0000700006067a24 */ /* 0x000fe200078e02ff */
[----:B------:R-:W-:-:S03]  /*2840*/  @P2 SHF.R.U32.HI R0, RZ, c[0x0][0x2cc], R7 ;  /* 0x0000b300ff002a19 */ /* 0x000fc60000011607 */
[----:B------:R-:W-:Y:S01]  /*2850*/  IMAD R6, R4, c[0x0][0x1c4], R6 ;  /* 0x0000710004067a24 */ /* 0x000fe200078e0206 */
[--C-:B------:R-:W-:Y:S01]  /*2860*/  SHF.R.S32.HI R7, RZ, 0x1f, R0.reuse ;  /* 0x0000001fff077819 */ /* 0x100fe20000011400 */
[----:B------:R-:W-:-:S03]  /*2870*/  IMAD.MOV R4, RZ, RZ, -R0 ;  /* 0x000000ffff047224 */ /* 0x000fc600078e0a00 */
[----:B------:R-:W-:Y:S01]  /*2880*/  IADD3 R3, R3, R6, RZ ;  /* 0x0000000603037210 */ /* 0x000fe20007ffe0ff */
[----:B------:R-:W-:Y:S02]  /*2890*/  IMAD R4, R4, c[0x0][0x2c4], R5 ;  /* 0x0000b10004047a24 */ /* 0x000fe400078e0205 */
[----:B------:R-:W-:Y:S02]  /*28a0*/  IMAD R5, R7, c[0x0][0x1b0], RZ ;  /* 0x00006c0007057a24 */ /* 0x000fe400078e02ff */
[----:B------:R-:W-:-:S04]  /*28b0*/  IMAD.WIDE.U32 R2, R0, c[0x0][0x1b0], R2 ;  /* 0x00006c0000027a25 */ /* 0x000fc800078e0002 */
[----:B------:R-:W-:Y:S01]  /*28c0*/  IMAD R6, R0, c[0x0][0x1b4], R5 ;  /* 0x00006d0000067a24 */ /* 0x000fe200078e0205 */
[----:B------:R-:W-:Y:S01]  /*28d0*/  SHF.R.S32.HI R5, RZ, 0x1f, R4 ;  /* 0x0000001fff057819 */ /* 0x000fe20000011404 */
[----:B------:R-:W-:Y:S02]  /*28e0*/  @!P1 IMAD.MOV.U32 R15, RZ, RZ, R12 ;  /* 0x000000ffff0f9224 */ /* 0x000fe400078e000c */
[----:B------:R-:W-:Y:S02]  /*28f0*/  IMAD.IADD R3, R3, 0x1, R6 ;  /* 0x0000000103037824 */ /* 0x000fe400078e0206 */
[----:B------:R-:W-:Y:S02]  /*2900*/  IMAD R0, R5, c[0x0][0x1a8], RZ ;  /* 0x00006a0005007a24 */ /* 0x000fe400078e02ff */
[----:B------:R-:W-:-:S04]  /*2910*/  IMAD.WIDE.U32 R2, R4, c[0x0][0x1a8], R2 ;  /* 0x00006a0004027a25 */ /* 0x000fc800078e0002 */
[----:B------:R-:W-:Y:S01]  /*2920*/  IMAD R0, R4, c[0x0][0x1ac], R0 ;  /* 0x00006b0004007a24 */ /* 0x000fe200078e0200 */
[----:B------:R-:W-:-:S04]  /*2930*/  LEA R14, P0, R2, c[0x0][0x160], 0x1 ;  /* 0x00005800020e7a11 */ /* 0x000fc800078008ff */
[----:B------:R-:W-:-:S04]  /*2940*/  IADD3 R0, R3, R0, RZ ;  /* 0x0000000003007210 */ /* 0x000fc80007ffe0ff */
[----:B------:R-:W-:Y:S01]  /*2950*/  LEA.HI.X R5, R2, c[0x0][0x164], R0, 0x1, P0 ;  /* 0x0000590002057a11 */ /* 0x000fe200000f0c00 */
[----:B------:R-:W-:Y:S05]  /*2960*/  BRA.DIV ~URZ, `(.L_x_1569) ;  /* 0x0000d2b27f007947 */ /* 0x000fea000b800000 */
[----:B------:R1:W2:Y:S02]  /*2970*/  SHFL.IDX PT, R4, R5, RZ, 0x181f ;  /* 0x00181fff05047589 */ /* 0x0002a400000e0000 */
.L_x_1658:
[----:B------:R-:W-:Y:S05]  /*2980*/  BRA.DIV ~URZ, `(.L_x_1570) ;  /* 0x0000d3027f007947 */ /* 0x000fea000b800000 */
[----:B------:R3:W4:Y:S02]  /*2990*/  SHFL.IDX PT, R0, R14, RZ, 0x181f ;  /* 0x00181fff0e007589 */ /* 0x00072400000e0000 */
.L_x_1659:
[----:B---3--:R-:W3:Y:S01]  /*29a0*/  LDL R2, [R1+0x4] ;  /* 0x0000040001027983 */ /* 0x008ee20000100800 */
[----:B------:R-:W-:Y:S01]  /*29b0*/  IMAD R13, R13, c[0x0][0x2c4], RZ ;  /* 0x0000b1000d0d7a24 */ /* 0x000fe200078e02ff */
[----:B------:R-:W-:Y:S01]  /*29c0*/  BSSY B0, `(.L_x_1571) ;  /* 0x0000017000007945 */ /* 0x000fe20003800000 */
[----:B---3--:R-:W-:-:S04]  /*29d0*/  LEA R12, R2, R243, 0x7 ;  /* 0x000000f3020c7211 */ /* 0x008fc800078e38ff */
[----:B------:R-:W-:-:S13]  /*29e0*/  ISETP.GE.AND P0, PT, R12, R13, PT ;  /* 0x0000000d0c00720c */ /* 0x000fda0003f06270 */
[----:B------:R-:W-:Y:S05]  /*29f0*/  @P0 BRA `(.L_x_1572) ;  /* 0x0000013000000947 */ /* 0x000fea0003800000 */
[----:B------:R-:W-:Y:S02]  /*2a00*/  SHF.R.S32.HI R2, RZ, 0x1f, R231 ;  /* 0x0000001fff027819 */ /* 0x000fe400000114e7 */
[-C--:B----4-:R-:W-:Y:S02]  /*2a10*/  LEA R10, P0, R231, R0.reuse, 0x1 ;  /* 0x00000000e70a7211 */ /* 0x090fe400078008ff */
[-C--:B------:R-:W-:Y:S02]  /*2a20*/  LEA R8, P2, R240, R0.reuse, 0x1 ;  /* 0x00000000f0087211 */ /* 0x080fe400078408ff */
[----:B------:R-:W-:Y:S02]  /*2a30*/  SHF.R.S32.HI R20, RZ, 0x1f, R240 ;  /* 0x0000001fff147819 */ /* 0x000fe400000114f0 */
[----:B------:R-:W-:Y:S02]  /*2a40*/  LEA R6, P1, R239, R0, 0x1 ;  /* 0x00000000ef067211 */ /* 0x000fe400078208ff */
[----:B--2---:R-:W-:-:S02]  /*2a50*/  LEA.HI.X R11, R231, R4, R2, 0x1, P0 ;  /* 0x00000004e70b7211 */ /* 0x004fc400000f0c02 */
[----:B------:R-:W-:Y:S02]  /*2a60*/  SHF.R.S32.HI R19, RZ, 0x1f, R239 ;  /* 0x0000001fff137819 */ /* 0x000fe400000114ef */
[----:B------:R-:W-:Y:S01]  /*2a70*/  SHF.R.S32.HI R18, RZ, 0x1f, R241 ;  /* 0x0000001fff127819 */ /* 0x000fe200000114f1 */
[----:B------:R-:W-:Y:S01]  /*2a80*/  @!PT LDS RZ, [RZ] ;  /* 0x00000000fffff984 */ /* 0x000fe20000000800 */
[----:B------:R-:W-:Y:S01]  /*2a90*/  @!PT LDS RZ, [RZ] ;  /* 0x00000000fffff984 */ /* 0x000fe20000000800 */
[----:B------:R-:W-:Y:S01]  /*2aa0*/  @!PT LDS RZ, [RZ] ;  /* 0x00000000fffff984 */ /* 0x000fe20000000800 */
[----:B------:R2:W-:Y:S01]  /*2ab0*/  LDGSTS.E.BYPASS.LTC128B.128 [R229+0x10100], [R10.64], !P6 ;  /* 0x101000000ae57fae */ /* 0x0005e2000f101d46 */
[----:B------:R-:W-:Y:S02]  /*2ac0*/  LEA R2, P0, R241, R0, 0x1 ;  /* 0x00000000f1027211 */ /* 0x000fe400078008ff */
[-C--:B------:R-:W-:Y:S02]  /*2ad0*/  LEA.HI.X R9, R240, R4.reuse, R20, 0x1, P2 ;  /* 0x00000004f0097211 */ /* 0x080fe400010f0c14 */
[-C--:B------:R-:W-:Y:S02]  /*2ae0*/  LEA.HI.X R7, R239, R4.reuse, R19, 0x1, P1 ;  /* 0x00000004ef077211 */ /* 0x080fe400008f0c13 */
[----:B------:R-:W-:Y:S01]  /*2af0*/  LEA.HI.X R3, R241, R4, R18, 0x1, P0 ;  /* 0x00000004f1037211 */ /* 0x000fe200000f0c12 */
[----:B------:R2:W-:Y:S04]  /*2b00*/  LDGSTS.E.BYPASS.LTC128B.128 [R229+0x14100], [R8.64], !P5 ;  /* 0x1410000008e57fae */ /* 0x0005e8000e901d46 */
[----:B------:R2:W-:Y:S04]  /*2b10*/  LDGSTS.E.BYPASS.LTC128B.128 [R229+0x18100], [R6.64], !P4 ;  /* 0x1810000006e57fae */ /* 0x0005e8000e101d46 */
[----:B------:R2:W-:Y:S02]  /*2b20*/  LDGSTS.E.BYPASS.LTC128B.128 [R229+0x1c100], [R2.64], !P3 ;  /* 0x1c10000002e57fae */ /* 0x0005e4000d901d46 */
.L_x_1572:
[----:B------:R-:W-:Y:S05]  /*2b30*/  BSYNC B0 ;  /* 0x0000000000007941 */ /* 0x000fea0003800000 */
.L_x_1571:
[----:B------:R-:W-:Y:S05]  /*2b40*/  BRA.DIV ~URZ, `(.L_x_1573) ;  /* 0x0000d1b27f007947 */ /* 0x000fea000b800000 */
[----:B--2---:R2:W3:Y:S04]  /*2b50*/  SHFL.IDX PT, R4, R5, 0x1, 0x181f ;  /* 0x00381f0005047f89 */ /* 0x0044e800000e0000 */
[----:B----4-:R2:W4:Y:S02]  /*2b60*/  SHFL.IDX PT, R0, R14, 0x1, 0x181f ;  /* 0x00381f000e007f89 */ /* 0x01052400000e0000 */
.L_x_1660:
[----:B------:R-:W-:Y:S01]  /*2b70*/  IADD3 R2, R12, 0x20, RZ ;  /* 0x000000200c027810 */ /* 0x000fe20007ffe0ff */
[----:B------:R-:W-:Y:S03]  /*2b80*/  BSSY B0, `(.L_x_1574) ;  /* 0x0000016000007945 */ /* 0x000fe60003800000 */
[----:B------:R-:W-:-:S13]  /*2b90*/  ISETP.GE.AND P0, PT, R2, R13, PT ;  /* 0x0000000d0200720c */ /* 0x000fda0003f06270 */
[----:B------:R-:W-:Y:S05]  /*2ba0*/  @P0 BRA `(.L_x_1575) ;  /* 0x0000013000000947 */ /* 0x000fea0003800000 */
[----:B------:R-:W-:Y:S02]  /*2bb0*/  SHF.R.S32.HI R3, RZ, 0x1f, R231 ;  /* 0x0000001fff037819 */ /* 0x000fe400000114e7 */
[-C--:B----4-:R-:W-:Y:S02]  /*2bc0*/  LEA R10, P0, R231, R0.reuse, 0x1 ;  /* 0x00000000e70a7211 */ /* 0x090fe400078008ff */
[-C--:B------:R-:W-:Y:S02]  /*2bd0*/  LEA R8, P2, R240, R0.reuse, 0x1 ;  /* 0x00000000f0087211 */ /* 0x080fe400078408ff */
[----:B------:R-:W-:Y:S02]  /*2be0*/  SHF.R.S32.HI R20, RZ, 0x1f, R240 ;  /* 0x0000001fff147819 */ /* 0x000fe400000114f0 */
[----:B------:R-:W-:Y:S02]  /*2bf0*/  LEA R6, P1, R239, R0, 0x1 ;  /* 0x00000000ef067211 */ /* 0x000fe400078208ff */
[----:B---3--:R-:W-:-:S02]  /*2c00*/  LEA.HI.X R11, R231, R4, R3, 0x1, P0 ;  /* 0x00000004e70b7211 */ /* 0x008fc400000f0c03 */
        /* <DEDUP_REMOVED lines=13> */
.L_x_1575:
[----:B------:R-:W-:Y:S05]  /*2ce0*/  BSYNC B0 ;  /* 0x0000000000007941 */ /* 0x000fea0003800000 */
.L_x_1574:
[----:B------:R-:W-:Y:S05]  /*2cf0*/  BRA.DIV ~URZ, `(.L_x_1576) ;  /* 0x0000d0d27f007947 */ /* 0x000fea000b800000 */
[----:B---3--:R3:W1:Y:S02]  /*2d00*/  SHFL.IDX PT, R4, R5, 0x2, 0x181f ;  /* 0x00581f0005047f89 */ /* 0x00866400000e0000 */
.L_x_1661:
[----:B------:R-:W-:Y:S05]  /*2d10*/  BRA.DIV ~URZ, `(.L_x_1577) ;  /* 0x0000d1227f007947 */ /* 0x000fea000b800000 */
[----:B----4-:R4:W2:Y:S02]  /*2d20*/  SHFL.IDX PT, R0, R14, 0x2, 0x181f ;  /* 0x00581f000e007f89 */ /* 0x0108a400000e0000 */
.L_x_1662:
[----:B------:R-:W-:Y:S01]  /*2d30*/  IADD3 R2, R12, 0x40, RZ ;  /* 0x000000400c027810 */ /* 0x000fe20007ffe0ff */
[----:B------:R-:W-:Y:S03]  /*2d40*/  BSSY B0, `(.L_x_1578) ;  /* 0x0000016000007945 */ /* 0x000fe60003800000 */
[----:B------:R-:W-:-:S13]  /*2d50*/  ISETP.GE.AND P0, PT, R2, R13, PT ;  /* 0x0000000d0200720c */ /* 0x000fda0003f06270 */
[----:B------:R-:W-:Y:S05]  /*2d60*/  @P0 BRA `(.L_x_1579) ;  /* 0x0000013000000947 */ /* 0x000fea0003800000 */
[----:B------:R-:W-:Y:S02]  /*2d70*/  SHF.R.S32.HI R3, RZ, 0x1f, R231 ;  /* 0x0000001fff037819 */ /* 0x000fe400000114e7 */
[-C--:B--2---:R-:W-:Y:S02]  /*2d80*/  LEA R10, P0, R231, R0.reuse, 0x1 ;  /* 0x00000000e70a7211 */ /* 0x084fe400078008ff */
[-C--:B------:R-:W-:Y:S02]  /*2d90*/  LEA R8, P2, R240, R0.reuse, 0x1 ;  /* 0x00000000f0087211 */ /* 0x080fe400078408ff */
[----:B------:R-:W-:Y:S02]  /*2da0*/  SHF.R.S32.HI R20, RZ, 0x1f, R240 ;  /* 0x0000001fff147819 */ /* 0x000fe400000114f0 */
[----:B------:R-:W-:Y:S02]  /*2db0*/  LEA R6, P1, R239, R0, 0x1 ;  /* 0x00000000ef067211 */ /* 0x000fe400078208ff */
[----:B-1----:R-:W-:-:S02]  /*2dc0*/  LEA.HI.X R11, R231, R4, R3, 0x1, P0 ;  /* 0x00000004e70b7211 */ /* 0x002fc400000f0c03 */
        /* <DEDUP_REMOVED lines=13> */
.L_x_1579:
[----:B------:R-:W-:Y:S05]  /*2ea0*/  BSYNC B0 ;  /* 0x0000000000007941 */ /* 0x000fea0003800000 */
.L_x_1578:
[----:B------:R-:W-:Y:S05]  /*2eb0*/  BRA.DIV ~URZ, `(.L_x_1580) ;  /* 0x0000cff27f007947 */ /* 0x000fea000b800000 */
[----:B-1----:R1:W3:Y:S04]  /*2ec0*/  SHFL.IDX PT, R4, R5, 0x3, 0x181f ;  /* 0x00781f0005047f89 */ /* 0x0022e800000e0000 */
[----:B--2---:R1:W2:Y:S02]  /*2ed0*/  SHFL.IDX PT, R0, R14, 0x3, 0x181f ;  /* 0x00781f000e007f89 */ /* 0x0042a400000e0000 */
.L_x_1663:
[----:B------:R-:W-:Y:S01]  /*2ee0*/  IADD3 R2, R12, 0x60, RZ ;  /* 0x000000600c027810 */ /* 0x000fe20007ffe0ff */
[----:B-----5:R-:W-:Y:S01]  /*2ef0*/  IMAD.WIDE.U32 R248, R15, c[0x0][0x2b0], RZ ;  /* 0x0000ac000ff87a25 */ /* 0x020fe200078e00ff */
[----:B------:R-:W-:-:S02]  /*2f00*/  SHF.R.S32.HI R25, RZ, 0x1f, R231 ;  /* 0x0000001fff197819 */ /* 0x000fc400000114e7 */
[----:B------:R-:W-:Y:S01]  /*2f10*/  ISETP.GE.AND P2, PT, R2, R13, PT ;  /* 0x0000000d0200720c */ /* 0x000fe20003f46270 */
[----:B------:R-:W-:Y:S01]  /*2f20*/  IMAD R117, R235, 0x20, R243 ;  /* 0x00000020eb757824 */ /* 0x000fe200078e02f3 */
[----:B------:R-:W-:Y:S02]  /*2f30*/  SHF.R.S32.HI R19, RZ, 0x1f, R240 ;  /* 0x0000001fff137819 */ /* 0x000fe400000114f0 */
[----:B------:R-:W-:Y:S02]  /*2f40*/  SHF.R.S32.HI R18, RZ, 0x1f, R239 ;  /* 0x0000001fff127819 */ /* 0x000fe400000114ef */
[----:B------:R-:W-:-:S07]  /*2f50*/  SHF.R.S32.HI R24, RZ, 0x1f, R241 ;  /* 0x0000001fff187819 */ /* 0x000fce00000114f1 */
[CC--:B--2---:R-:W-:Y:S02]  /*2f60*/  @!P2 LEA R10, P1, R231.reuse, R0.reuse, 0x1 ;  /* 0x00000000e70aa211 */ /* 0x0c4fe400078208ff */
[C---:B------:R-:W-:Y:S02]  /*2f70*/  @!P2 LEA R8, P0, R240.reuse, R0, 0x1 ;  /* 0x00000000f008a211 */ /* 0x040fe400078008ff */
[-C--:B---3--:R-:W-:Y:S02]  /*2f80*/  @!P2 LEA.HI.X R11, R231, R4.reuse, R25, 0x1, P1 ;  /* 0x00000004e70ba211 */ /* 0x088fe400008f0c19 */
[----:B------:R-:W-:Y:S02]  /*2f90*/  @!P2 LEA.HI.X R9, R240, R4, R19, 0x1, P0 ;  /* 0x00000004f009a211 */ /* 0x000fe400000f0c13 */
[-C--:B------:R-:W-:Y:S01]  /*2fa0*/  @!P2 LEA R6, P1, R239, R0.reuse, 0x1 ;  /* 0x00000000ef06a211 */ /* 0x080fe200078208ff */
[----:B------:R-:W-:Y:S01]  /*2fb0*/  @!PT LDS RZ, [RZ] ;  /* 0x00000000fffff984 */ /* 0x000fe20000000800 */
[----:B------:R-:W-:Y:S01]  /*2fc0*/  @!PT LDS RZ, [RZ] ;  /* 0x00000000fffff984 */ /* 0x000fe20000000800 */
[----:B------:R-:W-:Y:S01]  /*2fd0*/  @!PT LDS RZ, [RZ] ;  /* 0x00000000fffff984 */ /* 0x000fe20000000800 */
[----:B------:R2:W-:Y:S01]  /*2fe0*/  @!P2 LDGSTS.E.BYPASS.LTC128B.128 [R229+0x13100], [R10.64], !P6 ;  /* 0x131000000ae5afae */ /* 0x0005e2000f101d46 */
[----:B------:R-:W-:-:S02]  /*2ff0*/  @!P2 LEA R2, P0, R241, R0, 0x1 ;  /* 0x00000000f102a211 */ /* 0x000fc400078008ff */
[----:B------:R-:W-:Y:S01]  /*3000*/  SHF.R.S32.HI R0, RZ, 0x1f, R15 ;  /* 0x0000001fff007819 */ /* 0x000fe2000001140f */
[----:B------:R2:W-:Y:S01]  /*3010*/  @!P2 LDGSTS.E.BYPASS.LTC128B.128 [R229+0x17100], [R8.64], !P5 ;  /* 0x1710000008e5afae */ /* 0x0005e2000e901d46 */
[-C--:B------:R-:W-:Y:S02]  /*3020*/  @!P2 LEA.HI.X R7, R239, R4.reuse, R18, 0x1, P1 ;  /* 0x00000004ef07a211 */ /* 0x080fe400008f0c12 */
[----:B------:R-:W-:Y:S01]  /*3030*/  @!P2 LEA.HI.X R3, R241, R4, R24, 0x1, P0 ;  /* 0x00000004f103a211 */ /* 0x000fe200000f0c18 */
[----:B------:R-:W-:Y:S01]  /*3040*/  IMAD R0, R0, c[0x0][0x2b0], RZ ;  /* 0x0000ac0000007a24 */ /* 0x000fe200078e02ff */
[----:B------:R-:W-:Y:S01]  /*3050*/  ISETP.GE.AND P6, PT, R231, c[0x0][0x1d4], PT ;  /* 0x00007500e7007a0c */ /* 0x000fe20003fc6270 */
[----:B------:R2:W-:Y:S01]  /*3060*/  @!P2 LDGSTS.E.BYPASS.LTC128B.128 [R229+0x1b100], [R6.64], !P4 ;  /* 0x1b10000006e5afae */ /* 0x0005e2000e101d46 */
[----:B------:R-:W-:Y:S01]  /*3070*/  ISETP.GE.AND P5, PT, R240, c[0x0][0x1d4], PT ;  /* 0x00007500f0007a0c */ /* 0x000fe20003fa6270 */
[----:B------:R-:W-:Y:S01]  /*3080*/  IMAD R0, R15, c[0x0][0x2b4], R0 ;  /* 0x0000ad000f007a24 */ /* 0x000fe200078e0200 */
[----:B------:R-:W-:Y:S01]  /*3090*/  ISETP.GE.AND P4, PT, R239, c[0x0][0x1d4], PT ;  /* 0x00007500ef007a0c */ /* 0x000fe20003f86270 */
[----:B------:R2:W-:Y:S01]  /*30a0*/  @!P2 LDGSTS.E.BYPASS.LTC128B.128 [R229+0x1f100], [R2.64], !P3 ;  /* 0x1f10000002e5afae */ /* 0x0005e2000d901d46 */
[----:B------:R-:W-:Y:S01]  /*30b0*/  ISETP.GE.AND P3, PT, R241, c[0x0][0x1d4], PT ;  /* 0x00007500f1007a0c */ /* 0x000fe20003f66270 */
[----:B------:R-:W-:-:S02]  /*30c0*/  IMAD.IADD R252, R249, 0x1, R0 ;  /* 0x00000001f9fc7824 */ /* 0x000fc400078e0200 */
[----:B------:R-:W0:Y:S01]  /*30d0*/  LDGDEPBAR ;  /* 0x00000000000079af */ /* 0x000e220000000000 */
[----:B------:R-:W-:Y:S03]  /*30e0*/  WARPSYNC 0xffffffff ;  /* 0xffffffff00007948 */ /* 0x000fe60003800000 */
[----:B------:R-:W-:Y:S01]  /*30f0*/  IMAD.MOV.U32 R0, RZ, RZ, c[0x0][0x2b8] ;  /* 0x0000ae00ff007624 */ /* 0x000fe200078e00ff */
[----:B------:R-:W-:Y:S01]  /*3100*/  BAR.SYNC.DEFER_BLOCKING 0x0 ;  /* 0x0000000000007b1d */ /* 0x000fe20000010000 */
[----:B--2---:R-:W-:Y:S02]  /*3110*/  IMAD R2, R116, 0x40, R117 ;  /* 0x0000004074027824 */ /* 0x004fe400078e0275 */
[----:B------:R-:W-:Y:S01]  /*3120*/  IMAD.MOV.U32 R228, RZ, RZ, RZ ;  /* 0x000000ffffe47224 */ /* 0x000fe200078e00ff */
[----:B------:R-:W-:Y:S02]  /*3130*/  ISETP.NE.AND P0, PT, R0, 0x1, PT ;  /* 0x000000010000780c */ /* 0x000fe40003f05270 */
[C---:B------:R-:W-:Y:S01]  /*3140*/  ISETP.GE.AND P2, PT, R2.reuse, R17, PT ;  /* 0x000000110200720c */ /* 0x040fe20003f46270 */
[----:B------:R-:W-:Y:S02]  /*3150*/  IMAD.IADD R2, R2, 0x1, R244 ;  /* 0x0000000102027824 */ /* 0x000fe400078e02f4 */
[----:B------:R-:W-:Y:S01]  /*3160*/  IMAD.WIDE.U32 R246, R16, c[0x0][0x1e8], RZ ;  /* 0x00007a0010f67a25 */ /* 0x000fe200078e00ff */
[----:B------:R-:W-:-:S03]  /*3170*/  ISETP.GT.OR P2, PT, R117, 0x3f, P2 ;  /* 0x0000003f7500780c */ /* 0x000fc60001744670 */
[----:B------:R-:W-:Y:S02]  /*3180*/  IMAD R118, R116, -0x40, R17 ;  /* 0xffffffc074767824 */ /* 0x000fe400078e0211 */
[----:B------:R-:W-:-:S04]  /*3190*/  IMAD.WIDE.U32 R250, R16, c[0x0][0x210], RZ ;  /* 0x0000840010fa7a25 */ /* 0x000fc800078e00ff */
[C---:B------:R-:W-:Y:S01]  /*31a0*/  IMAD.SHL.U32 R119, R231.reuse, 0x2, RZ ;  /* 0x00000002e7777824 */ /* 0x040fe200078e00ff */
[----:B------:R-:W-:Y:S01]  /*31b0*/  SHF.L.U64.HI R113, R231, 0x1, R25 ;  /* 0x00000001e7717819 */ /* 0x000fe20000010219 */
[----:B------:R-:W-:-:S04]  /*31c0*/  @P0 IMAD.HI.U32 R3, R2, c[0x0][0x2bc], RZ ;  /* 0x0000af0002030a27 */ /* 0x000fc800078e00ff */
[C---:B------:R-:W-:Y:S01]  /*31d0*/  IMAD.SHL.U32 R120, R240.reuse, 0x2, RZ ;  /* 0x00000002f0787824 */ /* 0x040fe200078e00ff */
[----:B------:R-:W-:Y:S01]  /*31e0*/  SHF.L.U64.HI R114, R240, 0x1, R19 ;  /* 0x00000001f0727819 */ /* 0x000fe20000010213 */
[----:B------:R-:W-:Y:S01]  /*31f0*/  IMAD.MOV.U32 R0, RZ, RZ, R2 ;  /* 0x000000ffff007224 */ /* 0x000fe200078e0002 */
[----:B------:R-:W-:Y:S01]  /*3200*/  @P0 SHF.R.U32.HI R0, RZ, c[0x0][0x2c0], R3 ;  /* 0x0000b000ff000a19 */ /* 0x000fe20000011603 */
[C---:B------:R-:W-:Y:S01]  /*3210*/  IMAD.SHL.U32 R122, R239.reuse, 0x2, RZ ;  /* 0x00000002ef7a7824 */ /* 0x040fe200078e00ff */
[----:B------:R-:W-:Y:S02]  /*3220*/  SHF.L.U64.HI R115, R239, 0x1, R18 ;  /* 0x00000001ef737819 */ /* 0x000fe40000010212 */
[C---:B------:R-:W-:Y:S02]  /*3230*/  @!P2 IADD3 R3, P1, R0.reuse, R248, RZ ;  /* 0x000000f80003a210 */ /* 0x040fe40007f3e0ff */
[----:B------:R-:W-:Y:S02]  /*3240*/  P2R R23, PR, RZ, 0x1 ;  /* 0x00000001ff177803 */ /* 0x000fe40000000000 */
[----:B-1----:R-:W-:-:S02]  /*3250*/  @!P2 LEA.HI.X.SX32 R5, R0, R252, 0x1, P1 ;  /* 0x000000fc0005a211 */ /* 0x002fc400008f0eff */
[----:B------:R-:W-:-:S04]  /*3260*/  @!P2 LEA R4, P1, R3, c[0x0][0x2a0], 0x2 ;  /* 0x0000a8000304aa11 */ /* 0x000fc800078210ff */
[----:B------:R-:W-:-:S05]  /*3270*/  @!P2 LEA.HI.X R5, R3, c[0x0][0x2a4], R5, 0x2, P1 ;  /* 0x0000a9000305aa11 */ /* 0x000fca00008f1405 */
[----:B------:R1:W2:Y:S01]  /*3280*/  @!P2 LDG.E R228, [R4.64] ;  /* 0x0000000604e4a981 */ /* 0x0002a2000c1e1900 */
[----:B------:R-:W-:Y:S01]  /*3290*/  IMAD.MOV R0, RZ, RZ, -R0 ;  /* 0x000000ffff007224 */ /* 0x000fe200078e0a00 */
[----:B------:R-:W-:Y:S01]  /*32a0*/  SHF.L.U64.HI R112, R241, 0x1, R24 ;  /* 0x00000001f1707819 */ /* 0x000fe20000010218 */
[----:B------:R-:W-:Y:S01]  /*32b0*/  IMAD R245, R16, c[0x0][0x1ec], R247 ;  /* 0x00007b0010f57a24 */ /* 0x000fe200078e02f7 */
[----:B------:R-:W-:Y:S01]  /*32c0*/  BSSY B0, `(.L_x_1581) ;  /* 0x000019c000007945 */ /* 0x000fe20003800000 */
[----:B------:R-:W-:Y:S02]  /*32d0*/  IMAD R232, R0, c[0x0][0x2b8], R2 ;  /* 0x0000ae0000e87a24 */ /* 0x000fe400078e0202 */
[----:B------:R-:W-:Y:S02]  /*32e0*/  IMAD.IADD R20, R118, 0x1, -R243 ;  /* 0x0000000176147824 */ /* 0x000fe400078e0af3 */
[----:B------:R-:W-:-:S04]  /*32f0*/  IMAD.WIDE.U32 R2, R232, c[0x0][0x1e0], RZ ;  /* 0x00007800e8027a25 */ /* 0x000fc800078e00ff */
[----:B------:R-:W-:Y:S02]  /*3300*/  IMAD R15, R16, c[0x0][0x214], R251 ;  /* 0x00008500100f7a24 */ /* 0x000fe400078e02fb */
[----:B------:R-:W-:-:S03]  /*3310*/  IMAD.SHL.U32 R121, R241, 0x2, RZ ;  /* 0x00000002f1797824 */ /* 0x000fc600078e00ff */
[----:B------:R-:W-:Y:S01]  /*3320*/  STL [R1+0x10], R15 ;  /* 0x0000100f01007387 */ /* 0x000fe20000100800 */
[----:B-1----:R-:W-:-:S05]  /*3330*/  SHF.R.S32.HI R5, RZ, 0x1f, R232 ;  /* 0x0000001fff057819 */ /* 0x002fca00000114e8 */
        /* <DEDUP_REMOVED lines=8> */
[----:B------:R-:W-:Y:S01]  /*33c0*/  IADD3.X R2, R245, R3, R4, P1, !PT ;  /* 0x00000003f5027210 */ /* 0x000fe20000ffe404 */
[----:B------:R-:W-:Y:S01]  /*33d0*/  IMAD R3, R5, c[0x0][0x208], RZ ;  /* 0x0000820005037a24 */ /* 0x000fe200078e02ff */
[----:B------:R-:W-:Y:S01]  /*33e0*/  LEA R9, P1, R0, c[0x0][0x1c8], 0x1 ;  /* 0x0000720000097a11 */ /* 0x000fe200078208ff */
[----:B------:R-:W-:-:S03]  /*33f0*/  IMAD.WIDE.U32 R4, R232, c[0x0][0x208], RZ ;  /* 0x00008200e8047a25 */ /* 0x000fc600078e00ff */
[----:B----4-:R-:W-:Y:S01]  /*3400*/  LEA.HI.X R14, R0, c[0x0][0x1cc], R2, 0x1, P1 ;  /* 0x00007300000e7a11 */ /* 0x010fe200008f0c02 */
[----:B------:R-:W-:Y:S01]  /*3410*/  SHFL.IDX PT, R12, R9, 0x1, 0x181f ;  /* 0x00381f00090c7f89 */ /* 0x000fe200000e0000 */
[----:B------:R-:W-:Y:S01]  /*3420*/  ISETP.GE.AND P1, PT, R20, 0x1, PT ;  /* 0x000000011400780c */ /* 0x000fe20003f26270 */
[----:B------:R-:W-:Y:S02]  /*3430*/  IMAD R3, R232, c[0x0][0x20c], R3 ;  /* 0x00008300e8037a24 */ /* 0x000fe400078e0203 */
[----:B------:R-:W1:Y:S02]  /*3440*/  SHFL.IDX PT, R0, R9, RZ, 0x181f ;  /* 0x00181fff09007589 */ /* 0x000e6400000e0000 */
[----:B------:R-:W-:Y:S02]  /*3450*/  IMAD.IADD R5, R5, 0x1, R3 ;  /* 0x0000000105057824 */ /* 0x000fe400078e0203 */
[----:B------:R-:W2:Y:S04]  /*3460*/  SHFL.IDX PT, R2, R14, RZ, 0x181f ;  /* 0x00181fff0e027589 */ /* 0x000ea800000e0000 */
[----:B------:R-:W3:Y:S02]  /*3470*/  SHFL.IDX PT, R14, R14, 0x1, 0x181f ;  /* 0x00381f000e0e7f89 */ /* 0x000ee400000e0000 */
[----:B-1----:R-:W-:-:S04]  /*3480*/  @P1 LEA R6, P2, R231, R0, 0x1 ;  /* 0x00000000e7061211 */ /* 0x002fc800078408ff */
[----:B--2---:R-:W-:Y:S02]  /*3490*/  @P1 LEA.HI.X R7, R231, R2, R25, 0x1, P2 ;  /* 0x00000002e7071211 */ /* 0x004fe400010f0c19 */
[----:B------:R-:W-:-:S03]  /*34a0*/  @P1 LEA R10, P2, R240, R0, 0x1 ;  /* 0x00000000f00a1211 */ /* 0x000fc600078408ff */
[----:B------:R1:W-:Y:S01]  /*34b0*/  @P1 LDGSTS.E.BYPASS.LTC128B.128 [R229+0x8100], [R6.64], !P6 ;  /* 0x0810000006e51fae */ /* 0x0003e2000f101d46 */
[----:B------:R-:W-:Y:S02]  /*34c0*/  @P1 LEA.HI.X R11, R240, R2, R19, 0x1, P2 ;  /* 0x00000002f00b1211 */ /* 0x000fe400010f0c13 */
[----:B------:R-:W-:-:S03]  /*34d0*/  @P1 LEA R8, P2, R239, R0, 0x1 ;  /* 0x00000000ef081211 */ /* 0x000fc600078408ff */
[----:B------:R2:W-:Y:S01]  /*34e0*/  @P1 LDGSTS.E.BYPASS.LTC128B.128 [R229+0xa100], [R10.64], !P5 ;  /* 0x0a1000000ae51fae */ /* 0x0005e2000e901d46 */
[----:B------:R-:W-:-:S05]  /*34f0*/  @P1 LEA.HI.X R9, R239, R2, R18, 0x1, P2 ;  /* 0x00000002ef091211 */ /* 0x000fca00010f0c12 */
[----:B------:R4:W-:Y:S01]  /*3500*/  @P1 LDGSTS.E.BYPASS.LTC128B.128 [R229+0xc100], [R8.64], !P4 ;  /* 0x0c10000008e51fae */ /* 0x0009e2000e101d46 */
[----:B-1----:R-:W-:Y:S01]  /*3510*/  @P1 LEA R6, P2, R241, R0, 0x1 ;  /* 0x00000000f1061211 */ /* 0x002fe200078408ff */
[----:B------:R-:W-:-:S03]  /*3520*/  IMAD R0, R13, c[0x0][0x218], RZ ;  /* 0x000086000d007a24 */ /* 0x000fc600078e02ff */
[----:B------:R-:W-:Y:S01]  /*3530*/  @P1 LEA.HI.X R7, R241, R2, R24, 0x1, P2 ;  /* 0x00000002f1071211 */ /* 0x000fe200010f0c18 */
[----:B------:R-:W-:Y:S01]  /*3540*/  IMAD.WIDE.U32 R2, R228, c[0x0][0x218], R4 ;  /* 0x00008600e4027a25 */ /* 0x000fe200078e0004 */
[----:B------:R-:W-:-:S03]  /*3550*/  ISETP.GE.AND P2, PT, R20, 0x21, PT ;  /* 0x000000211400780c */ /* 0x000fc60003f46270 */
[----:B------:R1:W-:Y:S01]  /*3560*/  @P1 LDGSTS.E.BYPASS.LTC128B.128 [R229+0xe100], [R6.64], !P3 ;  /* 0x0e10000006e51fae */ /* 0x0003e2000d901d46 */
[----:B------:R-:W-:Y:S01]  /*3570*/  IMAD R4, R228, c[0x0][0x21c], R0 ;  /* 0x00008700e4047a24 */ /* 0x000fe200078e0200 */
[----:B------:R-:W-:-:S04]  /*3580*/  IADD3 R0, P1, R2, R250, RZ ;  /* 0x000000fa02007210 */ /* 0x000fc80007f3e0ff */
[----:B------:R-:W-:-:S04]  /*3590*/  IADD3.X R2, R15, R3, R4, P1, !PT ;  /* 0x000000030f027210 */ /* 0x000fc80000ffe404 */
[----:B----4-:R-:W-:-:S04]  /*35a0*/  @P2 LEA R8, P1, R231, R12, 0x1 ;  /* 0x0000000ce7082211 */ /* 0x010fc800078208ff */
[----:B---3--:R-:W-:-:S05]  /*35b0*/  @P2 LEA.HI.X R9, R231, R14, R25, 0x1, P1 ;  /* 0x0000000ee7092211 */ /* 0x008fca00008f0c19 */
[----:B------:R2:W-:Y:S01]  /*35c0*/  @P2 LDGSTS.E.BYPASS.LTC128B.128 [R229+0x9100], [R8.64], !P6 ;  /* 0x0910000008e52fae */ /* 0x0005e2000f101d46 */
[----:B-1----:R-:W-:-:S04]  /*35d0*/  @P2 LEA R6, P1, R240, R12, 0x1 ;  /* 0x0000000cf0062211 */ /* 0x002fc800078208ff */
[----:B------:R-:W-:Y:S02]  /*35e0*/  @P2 LEA.HI.X R7, R240, R14, R19, 0x1, P1 ;  /* 0x0000000ef0072211 */ /* 0x000fe400008f0c13 */
[----:B------:R-:W-:-:S03]  /*35f0*/  @P2 LEA R4, P1, R239, R12, 0x1 ;  /* 0x0000000cef042211 */ /* 0x000fc600078208ff */
[----:B------:R1:W-:Y:S01]  /*3600*/  @P2 LDGSTS.E.BYPASS.LTC128B.128 [R229+0xb100], [R6.64], !P5 ;  /* 0x0b10000006e52fae */ /* 0x0003e2000e901d46 */
[----:B------:R-:W-:Y:S02]  /*3610*/  @P2 LEA.HI.X R5, R239, R14, R18, 0x1, P1 ;  /* 0x0000000eef052211 */ /* 0x000fe400008f0c12 */
[----:B------:R-:W-:-:S03]  /*3620*/  LEA R21, P1, R0, c[0x0][0x1f8], 0x1 ;  /* 0x00007e0000157a11 */ /* 0x000fc600078208ff */
[----:B------:R1:W-:Y:S01]  /*3630*/  @P2 LDGSTS.E.BYPASS.LTC128B.128 [R229+0xd100], [R4.64], !P4 ;  /* 0x0d10000004e52fae */ /* 0x0003e2000e101d46 */
[----:B------:R-:W-:Y:S01]  /*3640*/  LEA.HI.X R22, R0, c[0x0][0x1fc], R2, 0x1, P1 ;  /* 0x00007f0000167a11 */ /* 0x000fe200008f0c02 */
[----:B------:R-:W-:Y:S01]  /*3650*/  IMAD.MOV.U32 R0, RZ, RZ, 0x40 ;  /* 0x00000040ff007424 */ /* 0x000fe200078e00ff */
[C---:B------:R-:W-:Y:S01]  /*3660*/  @P2 LEA R2, P1, R241.reuse, R12, 0x1 ;  /* 0x0000000cf1022211 */ /* 0x040fe200078208ff */
[----:B------:R-:W3:Y:S03]  /*3670*/  SHFL.IDX PT, R13, R21, RZ, 0x181f ;  /* 0x00181fff150d7589 */ /* 0x000ee600000e0000 */
[----:B------:R-:W-:Y:S01]  /*3680*/  @P2 LEA.HI.X R3, R241, R14, R24, 0x1, P1 ;  /* 0x0000000ef1032211 */ /* 0x000fe200008f0c18 */
[----:B------:R-:W4:Y:S04]  /*3690*/  SHFL.IDX PT, R12, R22, RZ, 0x181f ;  /* 0x00181fff160c7589 */ /* 0x000f2800000e0000 */
[----:B------:R5:W-:Y:S04]  /*36a0*/  @P2 LDGSTS.E.BYPASS.LTC128B.128 [R229+0xf100], [R2.64], !P3 ;  /* 0x0f10000002e52fae */ /* 0x000be8000d901d46 */
[----:B------:R-:W0:Y:S01]  /*36b0*/  LDGDEPBAR ;  /* 0x00000000000079af */ /* 0x000e220000000000 */
[----:B------:R-:W-:-:S05]  /*36c0*/  R2P PR, R235, 0x6 ;  /* 0x00000006eb007804 */ /* 0x000fca0000000000 */
[----:B------:R-:W-:Y:S02]  /*36d0*/  SEL R0, R0, 0xffffffc0, !P2 ;  /* 0xffffffc000007807 */ /* 0x000fe40005000000 */
[----:B------:R-:W-:-:S04]  /*36e0*/  ISETP.GE.AND P2, PT, R240, c[0x0][0x1d4], PT ;  /* 0x00007500f0007a0c */ /* 0x000fc80003f46270 */
[----:B------:R-:W-:Y:S02]  /*36f0*/  ISETP.LT.OR P2, PT, R20, 0x1, P2 ;  /* 0x000000011400780c */ /* 0x000fe40001741670 */
[----:B-----5:R-:W-:Y:S01]  /*3700*/  IADD3 R3, R208, 0x20, RZ ;  /* 0x00000020d0037810 */ /* 0x020fe20007ffe0ff */
[----:B------:R-:W-:-:S04]  /*3710*/  DEPBAR.LE SB0, 0x1 ;  /* 0x000080400000791a */ /* 0x000fc80000000000 */
[----:B------:R-:W-:Y:S01]  /*3720*/  @P1 IADD3 R3, R208, -0x20, RZ ;  /* 0xffffffe0d0031810 */ /* 0x000fe20007ffe0ff */
[----:B------:R-:W-:-:S04]  /*3730*/  DEPBAR.LE SB0, 0x0 ;  /* 0x000080000000791a */ /* 0x000fc80000000000 */
[----:B------:R-:W-:Y:S01]  /*3740*/  BAR.SYNC.DEFER_BLOCKING 0x0 ;  /* 0x0000000000007b1d */ /* 0x000fe20000010000 */
[----:B---3--:R-:W-:-:S05]  /*3750*/  IADD3 R14, P1, R13, R119, RZ ;  /* 0x000000770d0e7210 */ /* 0x008fca0007f3e0ff */
[C---:B----4-:R-:W-:Y:S01]  /*3760*/  IMAD.X R15, R12.reuse, 0x1, R113, P1 ;  /* 0x000000010c0f7824 */ /* 0x050fe200008e0671 */
[C---:B------:R-:W-:Y:S01]  /*3770*/  IADD3 R16, P1, R13.reuse, R120, RZ ;  /* 0x000000780d107210 */ /* 0x040fe20007f3e0ff */
[----:B------:R-:W-:Y:S04]  /*3780*/  SHFL.IDX PT, R2, R21, 0x1, 0x181f ;  /* 0x00381f0015027f89 */ /* 0x000fe800000e0000 */
[----:B------:R-:W-:Y:S01]  /*3790*/  IMAD.X R17, R12, 0x1, R114, P1 ;  /* 0x000000010c117824 */ /* 0x000fe200008e0672 */
[----:B------:R-:W-:-:S05]  /*37a0*/  IADD3 R18, P1, R13, R122, RZ ;  /* 0x0000007a0d127210 */ /* 0x000fca0007f3e0ff */
[----:B------:R-:W-:Y:S01]  /*37b0*/  IMAD.X R19, R12, 0x1, R115, P1 ;  /* 0x000000010c137824 */ /* 0x000fe200008e0673 */
[----:B------:R-:W-:-:S04]  /*37c0*/  ISETP.GE.AND P1, PT, R231, c[0x0][0x1d4], PT ;  /* 0x00007500e7007a0c */ /* 0x000fc80003f26270 */
[C---:B------:R-:W-:Y:S01]  /*37d0*/  ISETP.LT.OR P0, PT, R20.reuse, 0x1, P1 ;  /* 0x000000011400780c */ /* 0x040fe20000f01670 */
[----:B-1----:R-:W-:Y:S01]  /*37e0*/  LDSM.16.M88.4 R4, [R220] ;  /* 0x00000000dc04783b */ /* 0x002fe20000000200 */
[----:B------:R-:W-:-:S03]  /*37f0*/  ISETP.LT.OR P1, PT, R20, 0x21, P1 ;  /* 0x000000211400780c */ /* 0x000fc60000f21670 */
[----:B------:R-:W1:Y:S04]  /*3800*/  LDSM.16.M88.4 R36, [R208] ;  /* 0x00000000d024783b */ /* 0x000e680000000200 */
[----:B------:R-:W3:Y:S04]  /*3810*/  LDSM.16.M88.4 R28, [R208+0x800] ;  /* 0x00080000d01c783b */ /* 0x000ee80000000200 */
[----:B------:R-:W4:Y:S04]  /*3820*/  LDSM.16.M88.4 R44, [R208+0x1000] ;  /* 0x00100000d02c783b */ /* 0x000f280000000200 */
[----:B------:R-:W5:Y:S04]  /*3830*/  LDSM.16.M88.4 R52, [R208+0x1800] ;  /* 0x00180000d034783b */ /* 0x000f680000000200 */
[----:B--2---:R-:W-:Y:S04]  /*3840*/  LDSM.16.M88.4 R8, [R221] ;  /* 0x00000000dd08783b */ /* 0x004fe80000000200 */
[----:B------:R-:W-:Y:S04]  /*3850*/  LDSM.16.M88.4 R48, [R3] ;  /* 0x000000000330783b */ /* 0x000fe80000000200 */
[----:B------:R-:W-:Y:S04]  /*3860*/  LDSM.16.M88.4 R60, [R3+0x800] ;  /* 0x00080000033c783b */ /* 0x000fe80000000200 */
[----:B------:R-:W-:Y:S04]  /*3870*/  LDSM.16.M88.4 R76, [R3+0x1000] ;  /* 0x00100000034c783b */ /* 0x000fe80000000200 */
[----:B------:R-:W-:Y:S04]  /*3880*/  LDSM.16.M88.4 R80, [R3+0x1800] ;  /* 0x001800000350783b */ /* 0x000fe80000000200 */
[----:B------:R-:W-:Y:S01]  /*3890*/  @!PT LDS RZ, [RZ] ;  /* 0x00000000fffff984 */ /* 0x000fe20000000800 */
[----:B------:R-:W-:Y:S01]  /*38a0*/  @!PT LDS RZ, [RZ] ;  /* 0x00000000fffff984 */ /* 0x000fe20000000800 */
[----:B------:R-:W-:Y:S01]  /*38b0*/  @!PT LDS RZ, [RZ] ;  /* 0x00000000fffff984 */ /* 0x000fe20000000800 */
[----:B------:R2:W-:Y:S01]  /*38c0*/  LDGSTS.E.BYPASS.LTC128B.128 [R229+0x100], [R14.64], !P0 ;  /* 0x001000000ee57fae */ /* 0x0005e2000c101d46 */
[----:B------:R-:W-:-:S03]  /*38d0*/  ISETP.NE.AND P0, PT, R23, RZ, PT ;  /* 0x000000ff1700720c */ /* 0x000fc60003f05270 */
[----:B------:R4:W-:Y:S01]  /*38e0*/  LDGSTS.E.BYPASS.LTC128B.128 [R229+0x2100], [R16.64], !P2 ;  /* 0x0210000010e57fae */ /* 0x0009e2000d101d46 */
[C---:B-1----:R-:W-:Y:S08]  /*38f0*/  HMMA.16816.F32.BF16 R40, R4.reuse, R36, RZ ;  /* 0x000000240428723c */ /* 0x042ff000000418ff */
[C---:B------:R-:W-:Y:S08]  /*3900*/  HMMA.16816.F32.BF16 R36, R4.reuse, R38, RZ ;  /* 0x000000260424723c */ /* 0x040ff000000418ff */
[----:B---3--:R-:W-:Y:S01]  /*3910*/  HMMA.16816.F32.BF16 R32, R4, R28, RZ ;  /* 0x0000001c0420723c */ /* 0x008fe200000418ff */
[----:B--2---:R-:W-:-:S07]  /*3920*/  IADD3 R14, P2, R13, R121, RZ ;  /* 0x000000790d0e7210 */ /* 0x004fce0007f5e0ff */
[C---:B------:R-:W-:Y:S01]  /*3930*/  HMMA.16816.F32.BF16 R28, R4.reuse, R30, RZ ;  /* 0x0000001e041c723c */ /* 0x040fe200000418ff */
[----:B------:R-:W-:Y:S01]  /*3940*/  IMAD.X R15, R12, 0x1, R112, P2 ;  /* 0x000000010c0f7824 */ /* 0x000fe200010e0670 */
[----:B------:R-:W-:Y:S01]  /*3950*/  ISETP.GE.AND P2, PT, R239, c[0x0][0x1d4], PT ;  /* 0x00007500ef007a0c */ /* 0x000fe20003f46270 */
[----:B------:R-:W1:Y:S03]  /*3960*/  SHFL.IDX PT, R12, R22, 0x1, 0x181f ;  /* 0x00381f00160c7f89 */ /* 0x000e6600000e0000 */
[----:B------:R-:W-:Y:S02]  /*3970*/  ISETP.LT.OR P2, PT, R20, 0x1, P2 ;  /* 0x000000011400780c */ /* 0x000fe40001741670 */
[C---:B----4-:R-:W-:Y:S08]  /*3980*/  HMMA.16816.F32.BF16 R24, R4.reuse, R44, RZ ;  /* 0x0000002c0418723c */ /* 0x050ff000000418ff */
[----:B------:R-:W-:Y:S03]  /*3990*/  HMMA.16816.F32.BF16 R44, R4, R46, RZ ;  /* 0x0000002e042c723c */ /* 0x000fe600000418ff */
[----:B------:R2:W-:Y:S01]  /*39a0*/  LDGSTS.E.BYPASS.LTC128B.128 [R229+0x4100], [R18.64], !P2 ;  /* 0x0410000012e57fae */ /* 0x0005e2000d101d46 */
[----:B------:R-:W-:-:S04]  /*39b0*/  IADD3 R16, P2, R2, R119, RZ ;  /* 0x0000007702107210 */ /* 0x000fc80007f5e0ff */
[----:B-----5:R-:W-:Y:S01]  /*39c0*/  HMMA.16816.F32.BF16 R68, R4, R52, RZ ;  /* 0x000000340444723c */ /* 0x020fe200000418ff */
[----:B-1----:R-:W-:Y:S01]  /*39d0*/  IMAD.X R17, R12, 0x1, R113, P2 ;  /* 0x000000010c117824 */ /* 0x002fe200010e0671 */
[----:B------:R-:W-:-:S06]  /*39e0*/  ISETP.GE.AND P2, PT, R241, c[0x0][0x1d4], PT ;  /* 0x00007500f1007a0c */ /* 0x000fcc0003f46270 */
[----:B------:R-:W-:Y:S01]  /*39f0*/  HMMA.16816.F32.BF16 R64, R4, R54, RZ ;  /* 0x000000360440723c */ /* 0x000fe200000418ff */
[----:B------:R-:W-:-:S07]  /*3a00*/  ISETP.LT.OR P2, PT, R20, 0x1, P2 ;  /* 0x000000011400780c */ /* 0x000fce0001741670 */
[C---:B------:R-:W-:Y:S06]  /*3a10*/  HMMA.16816.F32.BF16 R72, R8.reuse, R48, R40 ;  /* 0x000000300848723c */ /* 0x040fec0000041828 */
[----:B------:R1:W-:Y:S02]  /*3a20*/  LDGSTS.E.BYPASS.LTC128B.128 [R229+0x6100], [R14.64], !P2 ;  /* 0x061000000ee57fae */ /* 0x0003e4000d101d46 */
[----:B------:R-:W-:Y:S02]  /*3a30*/  HMMA.16816.F32.BF16 R56, R8, R50, R36 ;  /* 0x000000320838723c */ /* 0x000fe40000041824 */
[----:B------:R3:W-:Y:S01]  /*3a40*/  LDGSTS.E.BYPASS.LTC128B.128 [R229+0x1100], [R16.64], !P1 ;  /* 0x0110000010e57fae */ /* 0x0007e2000c901d46 */
[----:B--2---:R-:W-:-:S05]  /*3a50*/  IADD3 R18, P1, R2, R122, RZ ;  /* 0x0000007a02127210 */ /* 0x004fca0007f3e0ff */
[----:B------:R-:W-:Y:S01]  /*3a60*/  IMAD.X R19, R12, 0x1, R115, P1 ;  /* 0x000000010c137824 */ /* 0x000fe200008e0673 */
[C---:B------:R-:W-:Y:S08]  /*3a70*/  HMMA.16816.F32.BF16 R48, R8.reuse, R62, R28 ;  /* 0x0000003e0830723c */ /* 0x040ff0000004181c */
[----:B------:R-:W-:Y:S01]  /*3a80*/  HMMA.16816.F32.BF16 R40, R8, R76, R24 ;  /* 0x0000004c0828723c */ /* 0x000fe20000041818 */
[----:B-1----:R-:W-:-:S07]  /*3a90*/  IADD3 R14, P2, R2, R120, RZ ;  /* 0x00000078020e7210 */ /* 0x002fce0007f5e0ff */
[----:B------:R-:W-:Y:S01]  /*3aa0*/  HMMA.16816.F32.BF16 R52, R8, R60, R32 ;  /* 0x0000003c0834723c */ /* 0x000fe20000041820 */
[----:B---3--:R-:W-:Y:S02]  /*3ab0*/  IMAD.IADD R16, R208, 0x1, R0 ;  /* 0x00000001d0107824 */ /* 0x008fe400078e0200 */
[----:B------:R-:W-:Y:S01]  /*3ac0*/  IMAD.X R15, R12, 0x1, R114, P2 ;  /* 0x000000010c0f7824 */ /* 0x000fe200010e0672 */
[----:B------:R-:W-:-:S04]  /*3ad0*/  ISETP.GE.AND P2, PT, R240, c[0x0][0x1d4], PT ;  /* 0x00007500f0007a0c */ /* 0x000fc80003f46270 */
[----:B------:R-:W-:Y:S01]  /*3ae0*/  HMMA.16816.F32.BF16 R36, R8, R80, R68 ;  /* 0x000000500824723c */ /* 0x000fe20000041844 */
[----:B------:R-:W-:Y:S02]  /*3af0*/  ISETP.LT.OR P1, PT, R20, 0x21, P2 ;  /* 0x000000211400780c */ /* 0x000fe40001721670 */
[----:B------:R-:W-:-:S04]  /*3b00*/  ISETP.GE.AND P2, PT, R241, c[0x0][0x1d4], PT ;  /* 0x00007500f1007a0c */ /* 0x000fc80003f46270 */
[----:B------:R-:W-:Y:S01]  /*3b10*/  ISETP.LT.OR P2, PT, R20, 0x21, P2 ;  /* 0x000000211400780c */ /* 0x000fe20001741670 */
[----:B------:R-:W-:Y:S06]  /*3b20*/  HMMA.16816.F32.BF16 R32, R8, R82, R64 ;  /* 0x000000520820723c */ /* 0x000fec0000041840 */
[----:B------:R1:W-:Y:S02]  /*3b30*/  LDGSTS.E.BYPASS.LTC128B.128 [R229+0x3100], [R14.64], !P1 ;  /* 0x031000000ee57fae */ /* 0x0003e4000c901d46 */
[----:B-1----:R-:W-:Y:S02]  /*3b40*/  IADD3 R14, P1, R2, R121, RZ ;  /* 0x00000079020e7210 */ /* 0x002fe40007f3e0ff */
[----:B------:R-:W-:-:S03]  /*3b50*/  IADD3 R2, R3, 0x6000, RZ ;  /* 0x0000600003027810 */ /* 0x000fc60007ffe0ff */
[----:B------:R-:W-:Y:S01]  /*3b60*/  IMAD.X R15, R12, 0x1, R112, P1 ;  /* 0x000000010c0f7824 */ /* 0x000fe200008e0670 */
[----:B------:R-:W-:Y:S01]  /*3b70*/  ISETP.GE.AND P1, PT, R239, c[0x0][0x1d4], PT ;  /* 0x00007500ef007a0c */ /* 0x000fe20003f26270 */
[----:B------:R-:W-:-:S03]  /*3b80*/  IMAD.IADD R209, R2, 0x1, R0 ;  /* 0x0000000102d17824 */ /* 0x000fc600078e0200 */
[----:B------:R-:W-:Y:S11]  /*3b90*/  ISETP.LT.OR P1, PT, R20, 0x21, P1 ;  /* 0x000000211400780c */ /* 0x000ff60000f21670 */
[----:B------:R-:W-:Y:S02]  /*3ba0*/  @!UPT UIADD3 URZ, URZ, URZ, URZ ;  /* 0x0000003f3f3ff290 */ /* 0x000fe4000fffe03f */
[----:B------:R1:W-:Y:S01]  /*3bb0*/  LDGSTS.E.BYPASS.LTC128B.128 [R229+0x5100], [R18.64], !P1 ;  /* 0x0510000012e57fae */ /* 0x0003e2000c901d46 */
[----:B------:R-:W-:-:S03]  /*3bc0*/  ISETP.GT.AND P1, PT, R117, 0x3f, PT ;  /* 0x0000003f7500780c */ /* 0x000fc60003f24270 */
[----:B------:R2:W-:Y:S01]  /*3bd0*/  LDGSTS.E.BYPASS.LTC128B.128 [R229+0x7100], [R14.64], !P2 ;  /* 0x071000000ee57fae */ /* 0x0005e2000d101d46 */
[----:B------:R-:W-:-:S03]  /*3be0*/  ISETP.GT.AND P2, PT, R116, R242, PT ;  /* 0x000000f27400720c */ /* 0x000fc60003f44270 */
[----:B------:R-:W-:Y:S04]  /*3bf0*/  LDSM.16.M88.4 R4, [R223] ;  /* 0x00000000df04783b */ /* 0x000fe80000000200 */
[----:B------:R-:W3:Y:S04]  /*3c00*/  LDSM.16.M88.4 R28, [R16] ;  /* 0x00000000101c783b */ /* 0x000ee80000000200 */
[----:B------:R-:W4:Y:S04]  /*3c10*/  LDSM.16.M88.4 R24, [R16+0x800] ;  /* 0x000800001018783b */ /* 0x000f280000000200 */
[----:B------:R-:W5:Y:S04]  /*3c20*/  LDSM.16.M88.4 R20, [R16+0x1000] ;  /* 0x001000001014783b */ /* 0x000f680000000200 */
[----:B------:R-:W-:Y:S04]  /*3c30*/  LDSM.16.M88.4 R68, [R209+-0x6000] ;  /* 0xffa00000d144783b */ /* 0x000fe80000000200 */
[----:B------:R-:W-:Y:S01]  /*3c40*/  LDSM.16.M88.4 R80, [R209+-0x5000] ;  /* 0xffb00000d150783b */ /* 0x000fe20000000200 */
[----:B--2---:R-:W-:Y:S03]  /*3c50*/  HMMA.16816.F32.BF16 R12, R8, R78, R44 ;  /* 0x0000004e080c723c */ /* 0x004fe6000004182c */
[----:B------:R-:W2:Y:S04]  /*3c60*/  LDSM.16.M88.4 R44, [R16+0x1800] ;  /* 0x00180000102c783b */ /* 0x000ea80000000200 */
[----:B------:R-:W1:Y:S04]  /*3c70*/  LDSM.16.M88.4 R8, [R222] ;  /* 0x00000000de08783b */ /* 0x000e680000000200 */
[----:B------:R-:W1:Y:S04]  /*3c80*/  LDSM.16.M88.4 R76, [R209+-0x5800] ;  /* 0xffa80000d14c783b */ /* 0x000e680000000200 */
[----:B------:R-:W1:Y:S04]  /*3c90*/  LDSM.16.M88.4 R88, [R209+-0x4800] ;  /* 0xffb80000d158783b */ /* 0x000e680000000200 */
[----:B------:R-:W-:Y:S01]  /*3ca0*/  LDSM.16.M88.4 R64, [R208+0x2800] ;  /* 0x00280000d040783b */ /* 0x000fe20000000200 */
[C---:B---3--:R-:W-:Y:S03]  /*3cb0*/  HMMA.16816.F32.BF16 R60, R4.reuse, R28, R72 ;  /* 0x0000001c043c723c */ /* 0x048fe60000041848 */
[----:B------:R-:W-:Y:S04]  /*3cc0*/  LDSM.16.M88.4 R72, [R208+0x3000] ;  /* 0x00300000d048783b */ /* 0x000fe80000000200 */
[----:B------:R-:W-:Y:S01]  /*3cd0*/  LDSM.16.M88.4 R84, [R208+0x3800] ;  /* 0x00380000d054783b */ /* 0x000fe20000000200 */
[C---:B------:R-:W-:Y:S03]  /*3ce0*/  HMMA.16816.F32.BF16 R56, R4.reuse, R30, R56 ;  /* 0x0000001e0438723c */ /* 0x040fe60000041838 */
[----:B------:R-:W-:Y:S04]  /*3cf0*/  LDSM.16.M88.4 R96, [R3+0x7000] ;  /* 0x007000000360783b */ /* 0x000fe80000000200 */
[----:B------:R-:W-:Y:S01]  /*3d00*/  LDSM.16.M88.4 R108, [R3+0x7800] ;  /* 0x00780000036c783b */ /* 0x000fe20000000200 */
[C---:B----4-:R-:W-:Y:S03]  /*3d10*/  HMMA.16816.F32.BF16 R52, R4.reuse, R24, R52 ;  /* 0x000000180434723c */ /* 0x050fe60000041834 */
[----:B------:R-:W-:Y:S04]  /*3d20*/  LDSM.16.M88.4 R92, [R16+0x6800] ;  /* 0x00680000105c783b */ /* 0x000fe80000000200 */
[----:B------:R-:W-:Y:S01]  /*3d30*/  LDSM.16.M88.4 R100, [R16+0x7000] ;  /* 0x007000001064783b */ /* 0x000fe20000000200 */
[C---:B------:R-:W-:Y:S03]  /*3d40*/  HMMA.16816.F32.BF16 R48, R4.reuse, R26, R48 ;  /* 0x0000001a0430723c */ /* 0x040fe60000041830 */
[----:B------:R-:W-:Y:S04]  /*3d50*/  LDSM.16.M88.4 R104, [R16+0x7800] ;  /* 0x007800001068783b */ /* 0x000fe80000000200 */
[----:B------:R-:W0:Y:S01]  /*3d60*/  LDGDEPBAR ;  /* 0x00000000000079af */ /* 0x000e220000000000 */
[C---:B-----5:R-:W-:Y:S08]  /*3d70*/  HMMA.16816.F32.BF16 R40, R4.reuse, R20, R40 ;  /* 0x000000140428723c */ /* 0x060ff00000041828 */
[C---:B------:R-:W-:Y:S08]  /*3d80*/  HMMA.16816.F32.BF16 R24, R4.reuse, R22, R12 ;  /* 0x000000160418723c */ /* 0x040ff0000004180c */
[C---:B--2---:R-:W-:Y:S08]  /*3d90*/  HMMA.16816.F32.BF16 R20, R4.reuse, R44, R36 ;  /* 0x0000002c0414723c */ /* 0x044ff00000041824 */
[----:B------:R-:W-:Y:S01]  /*3da0*/  HMMA.16816.F32.BF16 R12, R4, R46, R32 ;  /* 0x0000002e040c723c */ /* 0x000fe20000041820 */
[----:B------:R-:W-:Y:S04]  /*3db0*/  LDSM.16.M88.4 R4, [R220+0x4000] ;  /* 0x00400000dc04783b */ /* 0x000fe80000000200 */
[----:B------:R-:W2:Y:S03]  /*3dc0*/  LDSM.16.M88.4 R32, [R208+0x2000] ;  /* 0x00200000d020783b */ /* 0x000ea60000000200 */
[C---:B-1----:R-:W-:Y:S08]  /*3dd0*/  HMMA.16816.F32.BF16 R28, R8.reuse, R68, R60 ;  /* 0x00000044081c723c */ /* 0x042ff0000004183c */
[C---:B------:R-:W-:Y:S01]  /*3de0*/  HMMA.16816.F32.BF16 R36, R8.reuse, R70, R56 ;  /* 0x000000460824723c */ /* 0x040fe20000041838 */
[----:B------:R-:W-:Y:S04]  /*3df0*/  LDSM.16.M88.4 R68, [R3+0x2800] ;  /* 0x002800000344783b */ /* 0x000fe80000000200 */
[----:B------:R-:W-:Y:S03]  /*3e00*/  LDSM.16.M88.4 R56, [R16+0x2800] ;  /* 0x002800001038783b */ /* 0x000fe60000000200 */
[C---:B------:R-:W-:Y:S01]  /*3e10*/  HMMA.16816.F32.BF16 R44, R8.reuse, R76, R52 ;  /* 0x0000004c082c723c */ /* 0x040fe20000041834 */
[----:B------:R-:W-:Y:S07]  /*3e20*/  LDSM.16.M88.4 R52, [R3+0x2000] ;  /* 0x002000000334783b */ /* 0x000fee0000000200 */
[C---:B------:R-:W-:Y:S08]  /*3e30*/  HMMA.16816.F32.BF16 R40, R8.reuse, R80, R40 ;  /* 0x000000500828723c */ /* 0x040ff00000041828 */
[C---:B------:R-:W-:Y:S01]  /*3e40*/  HMMA.16816.F32.BF16 R48, R8.reuse, R78, R48 ;  /* 0x0000004e0830723c */ /* 0x040fe20000041830 */
[----:B------:R-:W-:Y:S07]  /*3e50*/  LDSM.16.M88.4 R76, [R3+0x3000] ;  /* 0x00300000034c783b */ /* 0x000fee0000000200 */
[C---:B------:R-:W-:Y:S01]  /*3e60*/  HMMA.16816.F32.BF16 R24, R8.reuse, R82, R24 ;  /* 0x000000520818723c */ /* 0x040fe20000041818 */
[----:B------:R-:W-:Y:S07]  /*3e70*/  LDSM.16.M88.4 R80, [R16+0x3800] ;  /* 0x003800001050783b */ /* 0x000fee0000000200 */
[C---:B------:R-:W-:Y:S08]  /*3e80*/  HMMA.16816.F32.BF16 R20, R8.reuse, R88, R20 ;  /* 0x000000580814723c */ /* 0x040ff00000041814 */
[----:B------:R-:W-:Y:S01]  /*3e90*/  HMMA.16816.F32.BF16 R12, R8, R90, R12 ;  /* 0x0000005a080c723c */ /* 0x000fe2000004180c */
[----:B------:R-:W1:Y:S04]  /*3ea0*/  LDSM.16.M88.4 R8, [R221+0x4000] ;  /* 0x00400000dd08783b */ /* 0x000e680000000200 */
[----:B------:R-:W3:Y:S03]  /*3eb0*/  LDSM.16.M88.4 R88, [R3+0x3800] ;  /* 0x003800000358783b */ /* 0x000ee60000000200 */
[C---:B--2---:R-:W-:Y:S08]  /*3ec0*/  HMMA.16816.F32.BF16 R28, R4.reuse, R32, R28 ;  /* 0x00000020041c723c */ /* 0x044ff0000004181c */
[C---:B------:R-:W-:Y:S08]  /*3ed0*/  HMMA.16816.F32.BF16 R32, R4.reuse, R34, R36 ;  /* 0x000000220420723c */ /* 0x040ff00000041824 */
[C---:B------:R-:W-:Y:S08]  /*3ee0*/  HMMA.16816.F32.BF16 R36, R4.reuse, R64, R44 ;  /* 0x000000400424723c */ /* 0x040ff0000004182c */
[C---:B------:R-:W-:Y:S08]  /*3ef0*/  HMMA.16816.F32.BF16 R44, R4.reuse, R72, R40 ;  /* 0x00000048042c723c */ /* 0x040ff00000041828 */
[C---:B------:R-:W-:Y:S01]  /*3f00*/  HMMA.16816.F32.BF16 R60, R4.reuse, R66, R48 ;  /* 0x00000042043c723c */ /* 0x040fe20000041830 */
[----:B------:R-:W-:Y:S04]  /*3f10*/  LDSM.16.M88.4 R64, [R16+0x3000] ;  /* 0x003000001040783b */ /* 0x000fe80000000200 */
[----:B------:R-:W-:Y:S03]  /*3f20*/  LDSM.16.M88.4 R48, [R209+-0x4000] ;  /* 0xffc00000d130783b */ /* 0x000fe60000000200 */
[C---:B------:R-:W-:Y:S01]  /*3f30*/  HMMA.16816.F32.BF16 R40, R4.reuse, R74, R24 ;  /* 0x0000004a0428723c */ /* 0x040fe20000041818 */
[----:B------:R-:W-:Y:S04]  /*3f40*/  LDSM.16.M88.4 R24, [R16+0x2000] ;  /* 0x002000001018783b */ /* 0x000fe80000000200 */
[----:B------:R-:W-:Y:S03]  /*3f50*/  LDSM.16.M88.4 R72, [R209+-0x3000] ;  /* 0xffd00000d148783b */ /* 0x000fe60000000200 */
[C---:B------:R-:W-:Y:S08]  /*3f60*/  HMMA.16816.F32.BF16 R20, R4.reuse, R84, R20 ;  /* 0x000000540414723c */ /* 0x040ff00000041814 */
[----:B------:R-:W-:Y:S01]  /*3f70*/  HMMA.16816.F32.BF16 R12, R4, R86, R12 ;  /* 0x00000056040c723c */ /* 0x000fe2000004180c */
[----:B------:R-:W2:Y:S04]  /*3f80*/  LDSM.16.M88.4 R4, [R223+0x4000] ;  /* 0x00400000df04783b */ /* 0x000ea80000000200 */
[----:B------:R-:W-:Y:S03]  /*3f90*/  LDSM.16.M88.4 R84, [R209+-0x2800] ;  /* 0xffd80000d154783b */ /* 0x000fe60000000200 */
[C---:B-1----:R-:W-:Y:S08]  /*3fa0*/  HMMA.16816.F32.BF16 R28, R8.reuse, R52, R28 ;  /* 0x00000034081c723c */ /* 0x042ff0000004181c */
[C---:B------:R-:W-:Y:S01]  /*3fb0*/  HMMA.16816.F32.BF16 R32, R8.reuse, R54, R32 ;  /* 0x000000360820723c */ /* 0x040fe20000041820 */
[----:B------:R-:W-:Y:S07]  /*3fc0*/  LDSM.16.M88.4 R52, [R209+-0x3800] ;  /* 0xffc80000d134783b */ /* 0x000fee0000000200 */
        /* <DEDUP_REMOVED lines=8> */
[----:B------:R-:W1:Y:S04]  /*4050*/  LDSM.16.M88.4 R8, [R222+0x4000] ;  /* 0x00400000de08783b */ /* 0x000e680000000200 */
[----:B------:R-:W-:Y:S03]  /*4060*/  LDSM.16.M88.4 R88, [R208+0x7800] ;  /* 0x00780000d058783b */ /* 0x000fe60000000200 */
[C---:B--2---:R-:W-:Y:S08]  /*4070*/  HMMA.16816.F32.BF16 R28, R4.reuse, R24, R28 ;  /* 0x00000018041c723c */ /* 0x044ff0000004181c */
        /* <DEDUP_REMOVED lines=10> */
[----:B------:R-:W2:Y:S04]  /*4120*/  LDSM.16.M88.4 R4, [R220+0x8000] ;  /* 0x00800000dc04783b */ /* 0x000ea80000000200 */
[----:B------:R-:W-:Y:S03]  /*4130*/  LDSM.16.M88.4 R80, [R3+0x5800] ;  /* 0x005800000350783b */ /* 0x000fe60000000200 */
        /* <DEDUP_REMOVED lines=12> */
[----:B------:R-:W-:Y:S03]  /*4200*/  LDSM.16.M88.4 R84, [R209+-0x800] ;  /* 0xfff80000d154783b */ /* 0x000fe60000000200 */
[C---:B--2---:R-:W-:Y:S08]  /*4210*/  HMMA.16816.F32.BF16 R28, R4.reuse, R24, R28 ;  /* 0x00000018041c723c */ /* 0x044ff0000004181c */
[C---:B------:R-:W-:Y:S08]  /*4220*/  HMMA.16816.F32.BF16 R32, R4.reuse, R26, R32 ;  /* 0x0000001a0420723c */ /* 0x040ff00000041820 */
        /* <DEDUP_REMOVED lines=9> */
[----:B------:R-:W3:Y:S03]  /*42c0*/  LDSM.16.M88.4 R76, [R16+0x5800] ;  /* 0x00580000104c783b */ /* 0x000ee60000000200 */
[C---:B-1----:R-:W-:Y:S08]  /*42d0*/  HMMA.16816.F32.BF16 R20, R8.reuse, R52, R28 ;  /* 0x000000340814723c */ /* 0x042ff0000004181c */
[C---:B------:R-:W-:Y:S01]  /*42e0*/  HMMA.16816.F32.BF16 R32, R8.reuse, R54, R32 ;  /* 0x000000360820723c */ /* 0x040fe20000041820 */
[----:B------:R-:W-:Y:S07]  /*42f0*/  LDSM.16.M88.4 R52, [R209+-0x2000] ;  /* 0xffe00000d134783b */ /* 0x000fee0000000200 */
[C---:B------:R-:W-:Y:S08]  /*4300*/  HMMA.16816.F32.BF16 R36, R8.reuse, R64, R36 ;  /* 0x000000400824723c */ /* 0x040ff00000041824 */
[C---:B------:R-:W-:Y:S01]  /*4310*/  HMMA.16816.F32.BF16 R60, R8.reuse, R66, R60 ;  /* 0x00000042083c723c */ /* 0x040fe2000004183c */
[----:B------:R-:W-:Y:S07]  /*4320*/  LDSM.16.M88.4 R64, [R209+-0x1800] ;  /* 0xffe80000d140783b */ /* 0x000fee0000000200 */
[C---:B------:R-:W-:Y:S08]  /*4330*/  HMMA.16816.F32.BF16 R44, R8.reuse, R72, R44 ;  /* 0x00000048082c723c */ /* 0x040ff0000004182c */
[C---:B------:R-:W-:Y:S01]  /*4340*/  HMMA.16816.F32.BF16 R40, R8.reuse, R74, R40 ;  /* 0x0000004a0828723c */ /* 0x040fe20000041828 */
[----:B------:R-:W-:Y:S07]  /*4350*/  LDSM.16.M88.4 R72, [R208+0x6800] ;  /* 0x00680000d048783b */ /* 0x000fee0000000200 */
[C---:B------:R-:W-:Y:S08]  /*4360*/  HMMA.16816.F32.BF16 R28, R8.reuse, R80, R24 ;  /* 0x00000050081c723c */ /* 0x040ff00000041818 */
[----:B------:R-:W-:Y:S01]  /*4370*/  HMMA.16816.F32.BF16 R12, R8, R82, R12 ;  /* 0x00000052080c723c */ /* 0x000fe2000004180c */
[----:B------:R-:W1:Y:S04]  /*4380*/  LDSM.16.M88.4 R8, [R222+0x8000] ;  /* 0x00800000de08783b */ /* 0x000e680000000200 */
[----:B------:R-:W4:Y:S03]  /*4390*/  LDSM.16.M88.4 R80, [R209+-0x1000] ;  /* 0xfff00000d150783b */ /* 0x000f260000000200 */
[C---:B--2---:R-:W-:Y:S08]  /*43a0*/  HMMA.16816.F32.BF16 R20, R4.reuse, R48, R20 ;  /* 0x000000300414723c */ /* 0x044ff00000041814 */
[C---:B------:R-:W-:Y:S08]  /*43b0*/  HMMA.16816.F32.BF16 R24, R4.reuse, R50, R32 ;  /* 0x000000320418723c */ /* 0x040ff00000041820 */
[C---:B------:R-:W-:Y:S08]  /*43c0*/  HMMA.16816.F32.BF16 R36, R4.reuse, R56, R36 ;  /* 0x000000380424723c */ /* 0x040ff00000041824 */
[C---:B------:R-:W-:Y:S08]  /*43d0*/  HMMA.16816.F32.BF16 R60, R4.reuse, R58, R60 ;  /* 0x0000003a043c723c */ /* 0x040ff0000004183c */
[C---:B------:R-:W-:Y:S08]  /*43e0*/  HMMA.16816.F32.BF16 R44, R4.reuse, R68, R44 ;  /* 0x00000044042c723c */ /* 0x040ff0000004182c */
[C---:B------:R-:W-:Y:S01]  /*43f0*/  HMMA.16816.F32.BF16 R40, R4.reuse, R70, R40 ;  /* 0x000000460428723c */ /* 0x040fe20000041828 */
[----:B------:R-:W-:Y:S07]  /*4400*/  LDSM.16.M88.4 R68, [R208+0x6000] ;  /* 0x00600000d044783b */ /* 0x000fee0000000200 */
[C---:B---3--:R-:W-:Y:S08]  /*4410*/  HMMA.16816.F32.BF16 R32, R4.reuse, R76, R28 ;  /* 0x0000004c0420723c */ /* 0x048ff0000004181c */
[----:B------:R-:W-:Y:S01]  /*4420*/  HMMA.16816.F32.BF16 R12, R4, R78, R12 ;  /* 0x0000004e040c723c */ /* 0x000fe2000004180c */
[----:B------:R-:W2:Y:S04]  /*4430*/  LDSM.16.M88.4 R4, [R220+0xc000] ;  /* 0x00c00000dc04783b */ /* 0x000ea80000000200 */
[----:B------:R-:W3:Y:S03]  /*4440*/  LDSM.16.M88.4 R76, [R208+0x7000] ;  /* 0x00700000d04c783b */ /* 0x000ee60000000200 */
[C---:B-1----:R-:W-:Y:S08]  /*4450*/  HMMA.16816.F32.BF16 R28, R8.reuse, R52, R20 ;  /* 0x00000034081c723c */ /* 0x042ff00000041814 */
[C---:B------:R-:W-:Y:S08]  /*4460*/  HMMA.16816.F32.BF16 R24, R8.reuse, R54, R24 ;  /* 0x000000360818723c */ /* 0x040ff00000041818 */
[C---:B------:R-:W-:Y:S08]  /*4470*/  HMMA.16816.F32.BF16 R20, R8.reuse, R64, R36 ;  /* 0x000000400814723c */ /* 0x040ff00000041824 */
[C---:B------:R-:W-:Y:S01]  /*4480*/  HMMA.16816.F32.BF16 R60, R8.reuse, R66, R60 ;  /* 0x00000042083c723c */ /* 0x040fe2000004183c */
[----:B------:R-:W-:Y:S07]  /*4490*/  LDSM.16.M88.4 R64, [R3+0x6000] ;  /* 0x006000000340783b */ /* 0x000fee0000000200 */
[C---:B----4-:R-:W-:Y:S08]  /*44a0*/  HMMA.16816.F32.BF16 R56, R8.reuse, R80, R44 ;  /* 0x000000500838723c */ /* 0x050ff0000004182c */
[C---:B------:R-:W-:Y:S08]  /*44b0*/  HMMA.16816.F32.BF16 R52, R8.reuse, R82, R40 ;  /* 0x000000520834723c */ /* 0x040ff00000041828 */
[C---:B------:R-:W-:Y:S08]  /*44c0*/  HMMA.16816.F32.BF16 R48, R8.reuse, R84, R32 ;  /* 0x000000540830723c */ /* 0x040ff00000041820 */
[----:B------:R-:W-:Y:S01]  /*44d0*/  HMMA.16816.F32.BF16 R8, R8, R86, R12 ;  /* 0x000000560808723c */ /* 0x000fe2000004180c */
[----:B------:R-:W1:Y:S04]  /*44e0*/  LDSM.16.M88.4 R12, [R221+0xc000] ;  /* 0x00c00000dd0c783b */ /* 0x000e680000000200 */
[----:B------:R-:W4:Y:S03]  /*44f0*/  LDSM.16.M88.4 R84, [R3+0x6800] ;  /* 0x006800000354783b */ /* 0x000f260000000200 */
[C---:B--2---:R-:W-:Y:S08]  /*4500*/  HMMA.16816.F32.BF16 R44, R4.reuse, R68, R28 ;  /* 0x00000044042c723c */ /* 0x044ff0000004181c */
[C---:B------:R-:W-:Y:S08]  /*4510*/  HMMA.16816.F32.BF16 R40, R4.reuse, R70, R24 ;  /* 0x000000460428723c */ /* 0x040ff00000041818 */
[C---:B------:R-:W-:Y:S08]  /*4520*/  HMMA.16816.F32.BF16 R36, R4.reuse, R72, R20 ;  /* 0x000000480424723c */ /* 0x040ff00000041814 */
[C---:B------:R-:W-:Y:S08]  /*4530*/  HMMA.16816.F32.BF16 R32, R4.reuse, R74, R60 ;  /* 0x0000004a0420723c */ /* 0x040ff0000004183c */
[C---:B---3--:R-:W-:Y:S01]  /*4540*/  HMMA.16816.F32.BF16 R28, R4.reuse, R76, R56 ;  /* 0x0000004c041c723c */ /* 0x048fe20000041838 */
[----:B------:R-:W-:Y:S07]  /*4550*/  LDSM.16.M88.4 R56, [R209] ;  /* 0x00000000d138783b */ /* 0x000fee0000000200 */
[C---:B------:R-:W-:Y:S01]  /*4560*/  HMMA.16816.F32.BF16 R24, R4.reuse, R78, R52 ;  /* 0x0000004e0418723c */ /* 0x040fe20000041834 */
[----:B------:R-:W-:Y:S07]  /*4570*/  LDSM.16.M88.4 R52, [R209+0x800] ;  /* 0x00080000d134783b */ /* 0x000fee0000000200 */
[C---:B------:R-:W-:Y:S01]  /*4580*/  HMMA.16816.F32.BF16 R20, R4.reuse, R88, R48 ;  /* 0x000000580414723c */ /* 0x040fe20000041830 */
[----:B------:R-:W-:Y:S07]  /*4590*/  LDSM.16.M88.4 R48, [R209+0x1000] ;  /* 0x00100000d130783b */ /* 0x000fee0000000200 */
[----:B------:R-:W-:Y:S01]  /*45a0*/  HMMA.16816.F32.BF16 R4, R4, R90, R8 ;  /* 0x0000005a0404723c */ /* 0x000fe20000041808 */
[----:B------:R-:W-:Y:S04]  /*45b0*/  LDSM.16.M88.4 R8, [R223+0xc000] ;  /* 0x00c00000df08783b */ /* 0x000fe80000000200 */
[----:B------:R2:W3:Y:S03]  /*45c0*/  LDSM.16.M88.4 R88, [R16+0x6000] ;  /* 0x006000001058783b */ /* 0x0004e60000000200 */
[C---:B-1----:R-:W-:Y:S01]  /*45d0*/  HMMA.16816.F32.BF16 R80, R12.reuse, R64, R44 ;  /* 0x000000400c50723c */ /* 0x042fe2000004182c */
[----:B------:R-:W-:Y:S07]  /*45e0*/  LDSM.16.M88.4 R44, [R209+0x1800] ;  /* 0x00180000d12c783b */ /* 0x000fee0000000200 */
[C---:B------:R-:W-:Y:S08]  /*45f0*/  HMMA.16816.F32.BF16 R76, R12.reuse, R66, R40 ;  /* 0x000000420c4c723c */ /* 0x040ff00000041828 */
[C---:B----4-:R-:W-:Y:S08]  /*4600*/  HMMA.16816.F32.BF16 R72, R12.reuse, R84, R36 ;  /* 0x000000540c48723c */ /* 0x050ff00000041824 */
[C---:B------:R-:W-:Y:S08]  /*4610*/  HMMA.16816.F32.BF16 R68, R12.reuse, R86, R32 ;  /* 0x000000560c44723c */ /* 0x040ff00000041820 */
[C---:B------:R-:W-:Y:S08]  /*4620*/  HMMA.16816.F32.BF16 R64, R12.reuse, R96, R28 ;  /* 0x000000600c40723c */ /* 0x040ff0000004181c */
[C---:B------:R-:W-:Y:S08]  /*4630*/  HMMA.16816.F32.BF16 R60, R12.reuse, R98, R24 ;  /* 0x000000620c3c723c */ /* 0x040ff00000041818 */
[C---:B--2---:R-:W-:Y:S08]  /*4640*/  HMMA.16816.F32.BF16 R16, R12.reuse, R108, R20 ;  /* 0x0000006c0c10723c */ /* 0x044ff00000041814 */
[----:B------:R-:W-:Y:S01]  /*4650*/  HMMA.16816.F32.BF16 R12, R12, R110, R4 ;  /* 0x0000006e0c0c723c */ /* 0x000fe20000041804 */
[----:B------:R-:W1:Y:S01]  /*4660*/  LDSM.16.M88.4 R4, [R222+0xc000] ;  /* 0x00c00000de04783b */ /* 0x000e620000000200 */
[----:B------:R-:W-:-:S06]  /*4670*/  DEPBAR.LE SB0, 0x0 ;  /* 0x000080000000791a */ /* 0x000fcc0000000000 */
[C---:B---3--:R-:W-:Y:S08]  /*4680*/  HMMA.16816.F32.BF16 R40, R8.reuse, R88, R80 ;  /* 0x000000580828723c */ /* 0x048ff00000041850 */
        /* <DEDUP_REMOVED lines=9> */
[C---:B------:R-:W-:Y:S08]  /*4720*/  HMMA.16816.F32.BF16 R40, R4.reuse, R44, R16 ;  /* 0x0000002c0428723c */ /* 0x040ff00000041810 */
[C---:B------:R-:W-:Y:S08]  /*4730*/  HMMA.16816.F32.BF16 R36, R4.reuse, R58, R36 ;  /* 0x0000003a0424723c */ /* 0x040ff00000041824 */
[C---:B------:R-:W-:Y:S08]  /*4740*/  HMMA.16816.F32.BF16 R32, R4.reuse, R52, R32 ;  /* 0x000000340420723c */ /* 0x040ff00000041820 */
[C---:B------:R-:W-:Y:S08]  /*4750*/  HMMA.16816.F32.BF16 R28, R4.reuse, R54, R28 ;  /* 0x00000036041c723c */ /* 0x040ff0000004181c */
[C---:B------:R-:W-:Y:S08]  /*4760*/  HMMA.16816.F32.BF16 R48, R4.reuse, R50, R20 ;  /* 0x000000320430723c */ /* 0x040ff00000041814 */
[----:B------:R-:W-:Y:S01]  /*4770*/  HMMA.16816.F32.BF16 R44, R4, R46, R8 ;  /* 0x0000002e042c723c */ /* 0x000fe20000041808 */
[----:B------:R-:W-:Y:S06]  /*4780*/  BAR.SYNC.DEFER_BLOCKING 0x0 ;  /* 0x0000000000007b1d */ /* 0x000fec0000010000 */
[----:B------:R-:W-:Y:S01]  /*4790*/  @!UPT UIADD3 URZ, URZ, URZ, URZ ;  /* 0x0000003f3f3ff290 */ /* 0x000fe2000fffe03f */
[----:B------:R-:W-:Y:S11]  /*47a0*/  @!P2 BRA `(.L_x_1582) ;  /* 0x000004d00000a947 */ /* 0x000ff60003800000 */
[----:B------:R-:W-:Y:S02]  /*47b0*/  IMAD R2, R116, 0x40, R244 ;  /* 0x0000004074027824 */ /* 0x000fe400078e02f4 */
[----:B------:R-:W-:-:S03]  /*47c0*/  IMAD.MOV.U32 R228, RZ, RZ, RZ ;  /* 0x000000ffffe47224 */ /* 0x000fc600078e00ff */
[----:B------:R-:W-:-:S05]  /*47d0*/  IADD3 R2, R2, -0x40, R117 ;  /* 0xffffffc002027810 */ /* 0x000fca0007ffe075 */
[----:B------:R-:W-:-:S04]  /*47e0*/  @P0 IMAD.HI.U32 R3, R2, c[0x0][0x2bc], RZ ;  /* 0x0000af0002030a27 */ /* 0x000fc800078e00ff */
[----:B------:R-:W-:Y:S01]  /*47f0*/  IMAD.MOV.U32 R0, RZ, RZ, R2 ;  /* 0x000000ffff007224 */ /* 0x000fe200078e0002 */
[----:B------:R-:W-:-:S04]  /*4800*/  @P0 SHF.R.U32.HI R0, RZ, c[0x0][0x2c0], R3 ;  /* 0x0000b000ff000a19 */ /* 0x000fc80000011603 */
[----:B------:R-:W-:-:S04]  /*4810*/  @!P1 IADD3 R3, P0, R0, R248, RZ ;  /* 0x000000f800039210 */ /* 0x000fc80007f1e0ff */
[----:B------:R-:W-:Y:S02]  /*4820*/  @!P1 LEA.HI.X.SX32 R5, R0, R252, 0x1, P0 ;  /* 0x000000fc00059211 */ /* 0x000fe400000f0eff */
[----:B------:R-:W-:-:S04]  /*4830*/  @!P1 LEA R4, P0, R3, c[0x0][0x2a0], 0x2 ;  /* 0x0000a80003049a11 */ /* 0x000fc800078010ff */
[----:B------:R-:W-:-:S05]  /*4840*/  @!P1 LEA.HI.X R5, R3, c[0x0][0x2a4], R5, 0x2, P0 ;  /* 0x0000a90003059a11 */ /* 0x000fca00000f1405 */
[----:B------:R-:W2:Y:S01]  /*4850*/  @!P1 LDG.E R228, [R4.64] ;  /* 0x0000000604e49981 */ /* 0x000ea2000c1e1900 */
[----:B------:R-:W-:Y:S01]  /*4860*/  IMAD.MOV R0, RZ, RZ, -R0 ;  /* 0x000000ffff007224 */ /* 0x000fe200078e0a00 */
[----:B------:R-:W-:-:S03]  /*4870*/  SEL R14, RZ, 0x10, P3 ;  /* 0x00000010ff0e7807 */ /* 0x000fc60001800000 */
        /* <DEDUP_REMOVED lines=16> */
.L_x_1664:
[----:B------:R-:W-:Y:S05]  /*4980*/  BRA.DIV ~URZ, `(.L_x_1584) ;  /* 0x0000b6627f007947 */ /* 0x000fea000b800000 */
[----:B------:R-:W3:Y:S01]  /*4990*/  SHFL.IDX PT, R0, R15, RZ, 0x181f ;  /* 0x00181fff0f007589 */ /* 0x000ee200000e0000 */
[----:B------:R-:W-:Y:S02]  /*49a0*/  SEL R13, RZ, 0x10, P5 ;  /* 0x00000010ff0d7807 */ /* 0x000fe40002800000 */
[----:B------:R-:W-:Y:S02]  /*49b0*/  SEL R12, RZ, 0x10, P4 ;  /* 0x00000010ff0c7807 */ /* 0x000fe40002000000 */
[C---:B---3--:R-:W-:Y:S02]  /*49c0*/  IADD3 R6, P2, R0.reuse, R119, RZ ;  /* 0x0000007700067210 */ /* 0x048fe40007f5e0ff */
[----:B------:R-:W-:-:S03]  /*49d0*/  IADD3 R2, P0, R0, R120, RZ ;  /* 0x0000007800027210 */ /* 0x000fc60007f1e0ff */
[----:B--2---:R-:W-:Y:S01]  /*49e0*/  IMAD.X R7, R4, 0x1, R113, P2 ;  /* 0x0000000104077824 */ /* 0x004fe200010e0671 */
[----:B------:R-:W-:Y:S01]  /*49f0*/  IADD3 R10, P2, R0, R122, RZ ;  /* 0x0000007a000a7210 */ /* 0x000fe20007f5e0ff */
[----:B------:R-:W-:Y:S01]  /*4a00*/  IMAD.X R3, R4, 0x1, R114, P0 ;  /* 0x0000000104037824 */ /* 0x000fe200000e0672 */
[----:B------:R-:W-:Y:S02]  /*4a10*/  IADD3 R8, P0, R0, R121, RZ ;  /* 0x0000007900087210 */ /* 0x000fe40007f1e0ff */
[----:B------:R-:W-:Y:S01]  /*4a20*/  @!PT LDS RZ, [RZ] ;  /* 0x00000000fffff984 */ /* 0x000fe20000000800 */
[----:B------:R-:W-:Y:S01]  /*4a30*/  @!PT LDS RZ, [RZ] ;  /* 0x00000000fffff984 */ /* 0x000fe20000000800 */
[----:B------:R2:W-:Y:S01]  /*4a40*/  LDGSTS.E.BYPASS.LTC128B.128 [R229+0x8100], [R6.64], !P6 ;  /* 0x0810000006e57fae */ /* 0x0005e2000f101d46 */
[C---:B------:R-:W-:Y:S02]  /*4a50*/  IMAD.X R11, R4.reuse, 0x1, R115, P2 ;  /* 0x00000001040b7824 */ /* 0x040fe400010e0673 */
[----:B------:R-:W-:Y:S01]  /*4a60*/  IMAD.X R9, R4, 0x1, R112, P0 ;  /* 0x0000000104097824 */ /* 0x000fe200000e0670 */
[----:B------:R3:W-:Y:S04]  /*4a70*/  LDGSTS.E.BYPASS.LTC128B.128 [R229+0xa100], [R2.64], !P5 ;  /* 0x0a10000002e57fae */ /* 0x0007e8000e901d46 */
[----:B------:R3:W-:Y:S04]  /*4a80*/  LDGSTS.E.BYPASS.LTC128B.128 [R229+0xc100], [R10.64], !P4 ;  /* 0x0c1000000ae57fae */ /* 0x0007e8000e101d46 */
[----:B------:R3:W4:Y:S04]  /*4a90*/  SHFL.IDX PT, R4, R5, 0x1, 0x181f ;  /* 0x00381f0005047f89 */ /* 0x00072800000e0000 */
[----:B------:R3:W1:Y:S04]  /*4aa0*/  SHFL.IDX PT, R0, R15, 0x1, 0x181f ;  /* 0x00381f000f007f89 */ /* 0x00066800000e0000 */
[----:B------:R3:W-:Y:S01]  /*4ab0*/  LDGSTS.E.BYPASS.LTC128B.128 [R229+0xe100], [R8.64], !P3 ;  /* 0x0e10000008e57fae */ /* 0x0007e2000d901d46 */
[----:B--2---:R-:W-:-:S04]  /*4ac0*/  SEL R7, RZ, 0x10, P6 ;  /* 0x00000010ff077807 */ /* 0x004fc80003000000 */
.L_x_1665:
[----:B---3--:R-:W-:Y:S02]  /*4ad0*/  IADD3 R2, -R7, 0x10, RZ ;  /* 0x0000001007027810 */ /* 0x008fe40007ffe1ff */
[----:B------:R-:W-:-:S02]  /*4ae0*/  IADD3 R3, -R13, 0x10, RZ ;  /* 0x000000100d037810 */ /* 0x000fc40007ffe1ff */
[----:B------:R-:W-:Y:S02]  /*4af0*/  LOP3.LUT R2, R2, 0xf, RZ, 0xc0, !PT ;  /* 0x0000000f02027812 */ /* 0x000fe400078ec0ff */
[----:B-1----:R-:W-:Y:S02]  /*4b00*/  IADD3 R5, -R12, 0x10, RZ ;  /* 0x000000100c057810 */ /* 0x002fe40007ffe1ff */
[----:B------:R-:W-:Y:S02]  /*4b10*/  LOP3.LUT R3, R3, 0xf, RZ, 0xc0, !PT ;  /* 0x0000000f03037812 */ /* 0x000fe400078ec0ff */
[----:B------:R-:W-:Y:S02]  /*4b20*/  IADD3 R6, -R14, 0x10, RZ ;  /* 0x000000100e067810 */ /* 0x000fe40007ffe1ff */
[----:B------:R-:W-:Y:S02]  /*4b30*/  IADD3 R10, P4, P3, R2, R0, R119 ;  /* 0x00000000020a7210 */ /* 0x000fe40007b9e077 */
[----:B------:R-:W-:-:S02]  /*4b40*/  LOP3.LUT R2, R5, 0xf, RZ, 0xc0, !PT ;  /* 0x0000000f05027812 */ /* 0x000fc400078ec0ff */
[----:B------:R-:W-:Y:S02]  /*4b50*/  IADD3 R8, P2, P0, R3, R0, R120 ;  /* 0x0000000003087210 */ /* 0x000fe4000785e078 */
[----:B------:R-:W-:Y:S02]  /*4b60*/  LOP3.LUT R3, R6, 0xf, RZ, 0xc0, !PT ;  /* 0x0000000f06037812 */ /* 0x000fe400078ec0ff */
[----:B----4-:R-:W-:Y:S02]  /*4b70*/  IADD3.X R11, RZ, R4, R113, P4, P3 ;  /* 0x00000004ff0b7210 */ /* 0x010fe400027e6471 */
[----:B------:R-:W-:Y:S02]  /*4b80*/  IADD3 R6, P4, P3, R2, R0, R122 ;  /* 0x0000000002067210 */ /* 0x000fe40007b9e07a */
[----:B------:R-:W-:Y:S02]  /*4b90*/  IADD3.X R9, RZ, R4, R114, P2, P0 ;  /* 0x00000004ff097210 */ /* 0x000fe400017e0472 */
[----:B------:R-:W-:-:S02]  /*4ba0*/  IADD3 R2, P2, P0, R3, R0, R121 ;  /* 0x0000000003027210 */ /* 0x000fc4000785e079 */
[----:B------:R-:W-:Y:S02]  /*4bb0*/  ISETP.NE.U32.AND P5, PT, R7, RZ, PT ;  /* 0x000000ff0700720c */ /* 0x000fe40003fa5070 */
[-C--:B------:R-:W-:Y:S02]  /*4bc0*/  IADD3.X R7, RZ, R4.reuse, R115, P4, P3 ;  /* 0x00000004ff077210 */ /* 0x080fe400027e6473 */
[----:B------:R-:W-:Y:S02]  /*4bd0*/  ISETP.NE.U32.AND P4, PT, R13, RZ, PT ;  /* 0x000000ff0d00720c */ /* 0x000fe40003f85070 */
[----:B------:R-:W-:Y:S02]  /*4be0*/  ISETP.NE.U32.AND P3, PT, R12, RZ, PT ;  /* 0x000000ff0c00720c */ /* 0x000fe40003f65070 */
[----:B------:R-:W-:Y:S02]  /*4bf0*/  IADD3.X R3, RZ, R4, R112, P2, P0 ;  /* 0x00000004ff037210 */ /* 0x000fe400017e0470 */
[----:B------:R-:W-:-:S03]  /*4c00*/  ISETP.NE.U32.AND P0, PT, R14, RZ, PT ;  /* 0x000000ff0e00720c */ /* 0x000fc60003f05070 */
[----:B------:R-:W-:Y:S01]  /*4c10*/  @!PT LDS RZ, [RZ] ;  /* 0x00000000fffff984 */ /* 0x000fe20000000800 */
[----:B------:R-:W-:Y:S01]  /*4c20*/  @!PT LDS RZ, [RZ] ;  /* 0x00000000fffff984 */ /* 0x000fe20000000800 */
[----:B------:R-:W-:Y:S01]  /*4c30*/  @!PT LDS RZ, [RZ] ;  /* 0x00000000fffff984 */ /* 0x000fe20000000800 */
[----:B------:R1:W-:Y:S04]  /*4c40*/  LDGSTS.E.BYPASS.LTC128B.128.ZFILL [R229+0x9100], [R10.64], P5 ;  /* 0x091000000ae57fae */ /* 0x0003e8000a941d46 */
[----:B------:R1:W-:Y:S04]  /*4c50*/  LDGSTS.E.BYPASS.LTC128B.128.ZFILL [R229+0xb100], [R8.64], P4 ;  /* 0x0b10000008e57fae */ /* 0x0003e8000a141d46 */
[----:B------:R1:W-:Y:S04]  /*4c60*/  LDGSTS.E.BYPASS.LTC128B.128.ZFILL [R229+0xd100], [R6.64], P3 ;  /* 0x0d10000006e57fae */ /* 0x0003e80009941d46 */
[----:B------:R1:W-:Y:S02]  /*4c70*/  LDGSTS.E.BYPASS.LTC128B.128.ZFILL [R229+0xf100], [R2.64], P0 ;  /* 0x0f10000002e57fae */ /* 0x0003e40008141d46 */
.L_x_1582:
[----:B------:R-:W-:Y:S05]  /*4c80*/  BSYNC B0 ;  /* 0x0000000000007941 */ /* 0x000fea0003800000 */
.L_x_1581:
[----:B------:R-:W2:Y:S04]  /*4c90*/  LDL R0, [R1+0x44] ;  /* 0x0000440001007983 */ /* 0x000ea80000100800 */
[----:B------:R-:W0:Y:S01]  /*4ca0*/  LDGDEPBAR ;  /* 0x00000000000079af */ /* 0x000e220000000000 */
[----:B--2---:R-:W-:-:S05]  /*4cb0*/  IMAD.IADD R0, R118, 0x1, -R0 ;  /* 0x0000000176007824 */ /* 0x004fca00078e0a00 */
        /* <DEDUP_REMOVED lines=9> */
[----:B------:R-:W-:Y:S02]  /*4d50*/  FMNMX.FTZ R2, R6, R7, !PT ;  /* 0x0000000706027209 */ /* 0x000fe40007810000 */
[----:B------:R-:W-:Y:S02]  /*4d60*/  FSEL R16, R38, -INF , P2 ;  /* 0xff80000026107808 */ /* 0x000fe40001000000 */
[----:B------:R-:W-:-:S02]  /*4d70*/  FMNMX.FTZ R3, R14, R15, !PT ;  /* 0x0000000f0e037209 */ /* 0x000fc40007810000 */
[----:B------:R-:W-:Y:S02]  /*4d80*/  FSEL R9, R37, -INF , P0 ;  /* 0xff80000025097808 */ /* 0x000fe40000000000 */
[----:B------:R-:W-:Y:S02]  /*4d90*/  ISETP.GT.AND P4, PT, R0, 0x10, PT ;  /* 0x000000100000780c */ /* 0x000fe40003f84270 */
[----:B------:R-:W-:Y:S02]  /*4da0*/  FMNMX.FTZ R2, R8, R2, !PT ;  /* 0x0000000208027209 */ /* 0x000fe40007810000 */
[----:B------:R-:W-:Y:S02]  /*4db0*/  FSEL R17, R39, -INF , P0 ;  /* 0xff80000027117808 */ /* 0x000fe40000000000 */
[----:B------:R-:W-:Y:S02]  /*4dc0*/  FMNMX.FTZ R3, R16, R3, !PT ;  /* 0x0000000310037209 */ /* 0x000fe40007810000 */
[----:B------:R-:W-:-:S02]  /*4dd0*/  ISETP.GT.AND P3, PT, R0, 0x11, PT ;  /* 0x000000110000780c */ /* 0x000fc40003f64270 */
[----:B------:R-:W-:Y:S02]  /*4de0*/  FSEL R10, R32, -INF , P4 ;  /* 0xff800000200a7808 */ /* 0x000fe40002000000 */
[----:B------:R-:W-:Y:S02]  /*4df0*/  FMNMX.FTZ R2, R9, R2, !PT ;  /* 0x0000000209027209 */ /* 0x000fe40007810000 */
[----:B------:R-:W-:Y:S02]  /*4e00*/  FSEL R18, R34, -INF , P4 ;  /* 0xff80000022127808 */ /* 0x000fe40002000000 */
[----:B------:R-:W-:Y:S02]  /*4e10*/  FMNMX.FTZ R3, R17, R3, !PT ;  /* 0x0000000311037209 */ /* 0x000fe40007810000 */
[----:B------:R-:W-:Y:S02]  /*4e20*/  ISETP.GT.AND P2, PT, R0, 0x18, PT ;  /* 0x000000180000780c */ /* 0x000fe40003f44270 */
[----:B------:R-:W-:-:S02]  /*4e30*/  FSEL R11, R33, -INF , P3 ;  /* 0xff800000210b7808 */ /* 0x000fc40001800000 */
[----:B------:R-:W-:Y:S02]  /*4e40*/  FMNMX.FTZ R2, R10, R2, !PT ;  /* 0x000000020a027209 */ /* 0x000fe40007810000 */
[----:B------:R-:W-:Y:S02]  /*4e50*/  FSEL R20, R35, -INF , P3 ;  /* 0xff80000023147808 */ /* 0x000fe40001800000 */
[----:B------:R-:W-:Y:S02]  /*4e60*/  FMNMX.FTZ R3, R18, R3, !PT ;  /* 0x0000000312037209 */ /* 0x000fe40007810000 */
[----:B------:R-:W-:Y:S02]  /*4e70*/  ISETP.GT.AND P0, PT, R0, 0x19, PT ;  /* 0x000000190000780c */ /* 0x000fe40003f04270 */
[----:B------:R-:W-:Y:S02]  /*4e80*/  FSEL R12, R28, -INF , P2 ;  /* 0xff8000001c0c7808 */ /* 0x000fe40001000000 */
[----:B------:R-:W-:-:S02]  /*4e90*/  FMNMX.FTZ R2, R11, R2, !PT ;  /* 0x000000020b027209 */ /* 0x000fc40007810000 */
[----:B------:R-:W-:Y:S02]  /*4ea0*/  FSEL R21, R30, -INF , P2 ;  /* 0xff8000001e157808 */ /* 0x000fe40001000000 */
[----:B------:R-:W-:Y:S02]  /*4eb0*/  FMNMX.FTZ R3, R20, R3, !PT ;  /* 0x0000000314037209 */ /* 0x000fe40007810000 */
[----:B------:R-:W-:Y:S02]  /*4ec0*/  FSEL R22, R31, -INF , P0 ;  /* 0xff8000001f167808 */ /* 0x000fe40000000000 */
[----:B------:R-:W-:Y:S02]  /*4ed0*/  FSEL R13, R29, -INF , P0 ;  /* 0xff8000001d0d7808 */ /* 0x000fe40000000000 */
[----:B------:R-:W-:Y:S02]  /*4ee0*/  ISETP.GT.AND P2, PT, R0, 0x20, PT ;  /* 0x000000200000780c */ /* 0x000fe40003f44270 */
[----:B------:R-:W-:-:S02]  /*4ef0*/  FMNMX.FTZ R2, R12, R2, !PT ;  /* 0x000000020c027209 */ /* 0x000fc40007810000 */
[----:B------:R-:W-:Y:S02]  /*4f00*/  ISETP.GT.AND P0, PT, R0, 0x21, PT ;  /* 0x000000210000780c */ /* 0x000fe40003f04270 */
[----:B------:R-:W-:Y:S02]  /*4f10*/  FMNMX.FTZ R3, R21, R3, !PT ;  /* 0x0000000315037209 */ /* 0x000fe40007810000 */
[----:B------:R-:W-:Y:S02]  /*4f20*/  FSEL R88, R24, -INF , P2 ;  /* 0xff80000018587808 */ /* 0x000fe40001000000 */
[----:B------:R-:W-:Y:S02]  /*4f30*/  FMNMX.FTZ R2, R13, R2, !PT ;  /* 0x000000020d027209 */ /* 0x000fe40007810000 */
[----:B------:R-:W-:Y:S02]  /*4f40*/  FSEL R96, R26, -INF , P2 ;  /* 0xff8000001a607808 */ /* 0x000fe40001000000 */
[----:B------:R-:W-:-:S02]  /*4f50*/  FSEL R95, R27, -INF , P0 ;  /* 0xff8000001b5f7808 */ /* 0x000fc40000000000 */
[----:B------:R-:W-:Y:S02]  /*4f60*/  FSEL R87, R25, -INF , P0 ;  /* 0xff80000019577808 */ /* 0x000fe40000000000 */
[----:B------:R-:W-:Y:S02]  /*4f70*/  FMNMX.FTZ R3, R22, R3, !PT ;  /* 0x0000000316037209 */ /* 0x000fe40007810000 */
[----:B------:R-:W-:Y:S02]  /*4f80*/  ISETP.GT.AND P0, PT, R0, 0x28, PT ;  /* 0x000000280000780c */ /* 0x000fe40003f04270 */
[----:B------:R-:W-:Y:S02]  /*4f90*/  FMNMX.FTZ R2, R88, R2, !PT ;  /* 0x0000000258027209 */ /* 0x000fe40007810000 */
[----:B------:R-:W-:Y:S02]  /*4fa0*/  FMNMX.FTZ R3, R96, R3, !PT ;  /* 0x0000000360037209 */ /* 0x000fe40007810000 */
[----:B------:R-:W-:-:S02]  /*4fb0*/  FSEL R94, R50, -INF , P0 ;  /* 0xff800000325e7808 */ /* 0x000fc40000000000 */
[----:B------:R-:W-:Y:S02]  /*4fc0*/  FSEL R27, R48, -INF , P0 ;  /* 0xff800000301b7808 */ /* 0x000fe40000000000 */
[C---:B------:R-:W-:Y:S02]  /*4fd0*/  ISETP.GT.AND P5, PT, R0.reuse, 0x29, PT ;  /* 0x000000290000780c */ /* 0x040fe40003fa4270 */
[C---:B------:R-:W-:Y:S02]  /*4fe0*/  ISETP.GT.AND P4, PT, R0.reuse, 0x30, PT ;  /* 0x000000300000780c */ /* 0x040fe40003f84270 */
        /* <DEDUP_REMOVED lines=25> */
[----:B------:R-:W-:Y:S02]  /*5180*/  FMNMX.FTZ R4, R25, R0, !PT ;  /* 0x0000000019047209 */ /* 0x000fe40007810000 */
[----:B------:R-:W-:Y:S01]  /*5190*/  FMNMX.FTZ R5, R89, R2, !PT ;  /* 0x0000000259057209 */ /* 0x000fe20007810000 */
[----:B------:R-:W-:Y:S05]  /*51a0*/  BRA.DIV ~URZ, `(.L_x_1585) ;  /* 0x0000b0827f007947 */ /* 0x000fea000b800000 */
[----:B------:R-:W1:Y:S04]  /*51b0*/  SHFL.BFLY PT, R0, R4, 0x2, 0x1f ;  /* 0x0c401f0004007f89 */ /* 0x000e6800000e0000 */
[----:B------:R-:W2:Y:S01]  /*51c0*/  SHFL.BFLY PT, R3, R5, 0x2, 0x1f ;  /* 0x0c401f0005037f89 */ /* 0x000ea200000e0000 */
[----:B-1----:R-:W-:-:S02]  /*51d0*/  FMNMX.FTZ R0, R4, R0, !PT ;  /* 0x0000000004007209 */ /* 0x002fc40007810000 */
[----:B--2---:R-:W-:-:S03]  /*51e0*/  FMNMX.FTZ R5, R5, R3, !PT ;  /* 0x0000000305057209 */ /* 0x004fc60007810000 */
[----:B------:R-:W1:Y:S04]  /*51f0*/  SHFL.BFLY PT, R2, R0, 0x1, 0x1f ;  /* 0x0c201f0000027f89 */ /* 0x000e6800000e0000 */
[----:B------:R2:W3:Y:S01]  /*5200*/  SHFL.BFLY PT, R3, R5, 0x1, 0x1f ;  /* 0x0c201f0005037f89 */ /* 0x0004e200000e0000 */
[----:B-1----:R-:W-:-:S05]  /*5210*/  FMNMX.FTZ R133, R0, R2, !PT ;  /* 0x0000000200857209 */ /* 0x002fca0007810000 */
.L_x_1666:
[C---:B------:R-:W-:Y:S01]  /*5220*/  FMUL.FTZ R2, R133.reuse, c[0x0][0x2d0] ;  /* 0x0000b40085027a20 */ /* 0x040fe20000410000 */
[----:B------:R-:W-:Y:S01]  /*5230*/  FSETP.NEU.FTZ.AND P0, PT, R133, -INF , PT ;  /* 0xff8000008500780b */ /* 0x000fe20003f1d000 */
[----:B------:R-:W-:Y:S01]  /*5240*/  WARPSYNC 0xffffffff ;  /* 0xffffffff00007948 */ /* 0x000fe20003800000 */
[----:B---3--:R-:W-:Y:S01]  /*5250*/  FMNMX.FTZ R24, R3, R5, !PT ;  /* 0x0000000503187209 */ /* 0x008fe20007810000 */
[----:B------:R-:W-:Y:S01]  /*5260*/  LDSM.16.MT88.4 R36, [R210+0x800] ;  /* 0x00080000d224783b */ /* 0x000fe20000004200 */
[----:B------:R-:W-:-:S02]  /*5270*/  FSEL R2, R2, RZ, P0 ;  /* 0x000000ff02027208 */ /* 0x000fc40000000000 */
[----:B------:R-:W-:Y:S01]  /*5280*/  FSETP.NEU.FTZ.AND P0, PT, R24, -INF , PT ;  /* 0xff8000001800780b */ /* 0x000fe20003f1d000 */
[----:B------:R-:W-:Y:S02]  /*5290*/  LDSM.16.MT88.4 R44, [R213] ;  /* 0x00000000d52c783b */ /* 0x000fe40000004200 */
[--C-:B------:R-:W-:Y:S02]  /*52a0*/  FFMA.FTZ R0, R6, c[0x0][0x2d0], -R2.reuse ;  /* 0x0000b40006007a23 */ /* 0x100fe40000010802 */
[--C-:B------:R-:W-:Y:S01]  /*52b0*/  FFMA.FTZ R3, R12, c[0x0][0x2d0], -R2.reuse ;  /* 0x0000b4000c037a23 */ /* 0x100fe20000010802 */
[----:B------:R-:W-:Y:S01]  /*52c0*/  LDSM.16.MT88.4 R40, [R211+0x800] ;  /* 0x00080000d328783b */ /* 0x000fe20000004200 */
[----:B------:R1:W-:Y:S01]  /*52d0*/  MUFU.EX2 R112, R0 ;  /* 0x0000000000707308 */ /* 0x0003e20000000800 */
[--C-:B------:R-:W-:Y:S02]  /*52e0*/  FFMA.FTZ R27, R27, c[0x0][0x2d0], -R2.reuse ;  /* 0x0000b4001b1b7a23 */ /* 0x100fe40000010802 */
[----:B------:R-:W-:Y:S01]  /*52f0*/  LDSM.16.MT88.4 R28, [R212] ;  /* 0x00000000d41c783b */ /* 0x000fe20000004200 */
[----:B------:R-:W-:-:S03]  /*5300*/  FFMA.FTZ R26, R26, c[0x0][0x2d0], -R2 ;  /* 0x0000b4001a1a7a23 */ /* 0x000fc60000010802 */
[----:B------:R-:W-:Y:S01]  /*5310*/  LDSM.16.MT88.4 R68, [R211+0x2000] ;  /* 0x00200000d344783b */ /* 0x000fe20000004200 */
[----:B------:R3:W-:Y:S03]  /*5320*/  MUFU.EX2 R131, R3 ;  /* 0x0000000300837308 */ /* 0x0007e60000000800 */
[----:B------:R-:W-:Y:S04]  /*5330*/  LDSM.16.MT88.4 R60, [R213+0x800] ;  /* 0x00080000d53c783b */ /* 0x000fe80000004200 */
[----:B------:R-:W-:Y:S01]  /*5340*/  LDSM.16.MT88.4 R64, [R212+0x800] ;  /* 0x00080000d440783b */ /* 0x000fe20000004200 */
[----:B-1----:R-:W-:-:S03]  /*5350*/  FFMA.FTZ R0, R7, c[0x0][0x2d0], -R2 ;  /* 0x0000b40007007a23 */ /* 0x002fc60000010802 */
[----:B------:R-:W-:Y:S01]  /*5360*/  LDSM.16.MT88.4 R72, [R213+0x2000] ;  /* 0x00200000d548783b */ /* 0x000fe20000004200 */
[----:B------:R1:W4:Y:S03]  /*5370*/  MUFU.EX2 R99, R0 ;  /* 0x0000000000637308 */ /* 0x0003260000000800 */
[----:B------:R-:W-:Y:S01]  /*5380*/  LDSM.16.MT88.4 R48, [R210+0x2800] ;  /* 0x00280000d230783b */ /* 0x000fe20000004200 */
[----:B---3--:R-:W-:-:S03]  /*5390*/  FFMA.FTZ R3, R13, c[0x0][0x2d0], -R2 ;  /* 0x0000b4000d037a23 */ /* 0x008fc60000010802 */
[----:B------:R-:W-:Y:S01]  /*53a0*/  LDSM.16.MT88.4 R56, [R212+0x2000] ;  /* 0x00200000d438783b */ /* 0x000fe20000004200 */
[----:B------:R-:W-:Y:S03]  /*53b0*/  MUFU.EX2 R135, R3 ;  /* 0x0000000300877308 */ /* 0x000fe60000000800 */
[----:B------:R-:W-:Y:S04]  /*53c0*/  LDSM.16.MT88.4 R76, [R213+0x2800] ;  /* 0x00280000d54c783b */ /* 0x000fe80000004200 */
[----:B------:R-:W-:Y:S01]  /*53d0*/  LDSM.16.MT88.4 R80, [R210+0x4000] ;  /* 0x00400000d250783b */ /* 0x000fe20000004200 */
[----:B-1----:R-:W-:Y:S01]  /*53e0*/  FFMA.FTZ R0, R8, c[0x0][0x2d0], -R2 ;  /* 0x0000b40008007a23 */ /* 0x002fe20000010802 */
[----:B----4-:R-:W-:-:S03]  /*53f0*/  F2FP.BF16.PACK_AB R12, R99, R112 ;  /* 0x00000070630c723e */ /* 0x010fc600000010ff */
[----:B------:R1:W-:Y:S02]  /*5400*/  MUFU.EX2 R117, R0 ;  /* 0x0000000000757308 */ /* 0x0003e40000000800 */
[----:B-1----:R-:W-:-:S06]  /*5410*/  FFMA.FTZ R0, R9, c[0x0][0x2d0], -R2 ;  /* 0x0000b40009007a23 */ /* 0x002fcc0000010802 */
[----:B------:R1:W3:Y:S02]  /*5420*/  MUFU.EX2 R119, R0 ;  /* 0x0000000000777308 */ /* 0x0002e40000000800 */
[----:B-1----:R-:W-:-:S06]  /*5430*/  FFMA.FTZ R0, R10, c[0x0][0x2d0], -R2 ;  /* 0x0000b4000a007a23 */ /* 0x002fcc0000010802 */
[----:B------:R1:W-:Y:S02]  /*5440*/  MUFU.EX2 R129, R0 ;  /* 0x0000000000817308 */ /* 0x0003e40000000800 */
[----:B-1----:R-:W-:Y:S02]  /*5450*/  FFMA.FTZ R0, R11, c[0x0][0x2d0], -R2 ;  /* 0x0000b4000b007a23 */ /* 0x002fe40000010802 */
[----:B------:R-:W1:Y:S04]  /*5460*/  LDSM.16.MT88.4 R8, [R210] ;  /* 0x00000000d208783b */ /* 0x000e680000004200 */
[----:B------:R4:W-:Y:S02]  /*5470*/  MUFU.EX2 R130, R0 ;  /* 0x0000000000827308 */ /* 0x0009e40000000800 */
[----:B----4-:R-:W-:-:S05]  /*5480*/  FMUL.FTZ R0, R24, c[0x0][0x2d0] ;  /* 0x0000b40018007a20 */ /* 0x010fca0000410000 */
[----:B------:R-:W-:-:S05]  /*5490*/  FSEL R0, R0, RZ, P0 ;  /* 0x000000ff00007208 */ /* 0x000fca0000000000 */
[----:B------:R-:W-:Y:S01]  /*54a0*/  FFMA.FTZ R3, R14, c[0x0][0x2d0], -R0 ;  /* 0x0000b4000e037a23 */ /* 0x000fe20000010800 */
[----:B---3--:R-:W-:-:S03]  /*54b0*/  F2FP.BF16.PACK_AB R14, R119, R117 ;  /* 0x00000075770e723e */ /* 0x008fc600000010ff */
[----:B------:R3:W-:Y:S02]  /*54c0*/  MUFU.EX2 R98, R3 ;  /* 0x0000000300627308 */ /* 0x0007e40000000800 */
[----:B---3--:R-:W-:-:S06]  /*54d0*/  FFMA.FTZ R3, R15, c[0x0][0x2d0], -R0 ;  /* 0x0000b4000f037a23 */ /* 0x008fcc0000010800 */
[----:B------:R3:W4:Y:S02]  /*54e0*/  MUFU.EX2 R97, R3 ;  /* 0x0000000300617308 */ /* 0x0007240000000800 */
[----:B---3--:R-:W-:Y:S01]  /*54f0*/  FFMA.FTZ R3, R16, c[0x0][0x2d0], -R0 ;  /* 0x0000b40010037a23 */ /* 0x008fe20000010800 */
[----:B----4-:R-:W-:-:S05]  /*5500*/  F2FP.BF16.PACK_AB R13, R97, R98 ;  /* 0x00000062610d723e */ /* 0x010fca00000010ff */
[----:B------:R3:W-:Y:S02]  /*5510*/  MUFU.EX2 R116, R3 ;  /* 0x0000000300747308 */ /* 0x0007e40000000800 */
[----:B---3--:R-:W-:-:S06]  /*5520*/  FFMA.FTZ R3, R17, c[0x0][0x2d0], -R0 ;  /* 0x0000b40011037a23 */ /* 0x008fcc0000010800 */
[----:B------:R3:W4:Y:S02]  /*5530*/  MUFU.EX2 R118, R3 ;  /* 0x0000000300767308 */ /* 0x0007240000000800 */
[--C-:B---3--:R-:W-:Y:S01]  /*5540*/  FFMA.FTZ R3, R18, c[0x0][0x2d0], -R0.reuse ;  /* 0x0000b40012037a23 */ /* 0x108fe20000010800 */
[----:B----4-:R-:W-:Y:S01]  /*5550*/  F2FP.BF16.PACK_AB R15, R118, R116 ;  /* 0x00000074760f723e */ /* 0x010fe200000010ff */
[----:B------:R-:W3:Y:S04]  /*5560*/  LDSM.16.MT88.4 R16, [R211] ;  /* 0x00000000d310783b */ /* 0x000ee80000004200 */
[----:B------:R4:W-:Y:S02]  /*5570*/  MUFU.EX2 R128, R3 ;  /* 0x0000000300807308 */ /* 0x0009e40000000800 */
[C---:B-12---:R-:W-:Y:S07]  /*5580*/  HMMA.16816.F32.BF16 R4, R12.reuse, R8, RZ ;  /* 0x000000080c04723c */ /* 0x046fee00000418ff */
[----:B------:R-:W-:Y:S01]  /*5590*/  F2FP.BF16.PACK_AB R8, R130, R129 ;  /* 0x000000818208723e */ /* 0x000fe200000010ff */
[----:B------:R-:W-:Y:S01]  /*55a0*/  HMMA.16816.F32.BF16 R52, R12, R46, RZ ;  /* 0x0000002e0c34723c */ /* 0x000fe200000418ff */
[----:B----4-:R-:W-:-:S04]  /*55b0*/  FFMA.FTZ R3, R20, c[0x0][0x2d0], -R0 ;  /* 0x0000b40014037a23 */ /* 0x010fc80000010800 */
[----:B------:R1:W2:Y:S02]  /*55c0*/  MUFU.EX2 R132, R3 ;  /* 0x0000000300847308 */ /* 0x0002a40000000800 */
[--C-:B-1----:R-:W-:Y:S01]  /*55d0*/  FFMA.FTZ R3, R21, c[0x0][0x2d0], -R0.reuse ;  /* 0x0000b40015037a23 */ /* 0x102fe20000010800 */
[----:B--2---:R-:W-:Y:S01]  /*55e0*/  F2FP.BF16.PACK_AB R9, R132, R128 ;  /* 0x000000808409723e */ /* 0x004fe200000010ff */
[C---:B---3--:R-:W-:Y:S04]  /*55f0*/  HMMA.16816.F32.BF16 R32, R12.reuse, R16, RZ ;  /* 0x000000100c20723c */ /* 0x048fe800000418ff */
[----:B------:R1:W-:Y:S04]  /*5600*/  MUFU.EX2 R134, R3 ;  /* 0x0000000300867308 */ /* 0x0003e80000000800 */
[----:B------:R-:W-:Y:S01]  /*5610*/  HMMA.16816.F32.BF16 R16, R12, R18, RZ ;  /* 0x000000120c10723c */ /* 0x000fe200000418ff */
[----:B-1----:R-:W-:-:S07]  /*5620*/  FFMA.FTZ R3, R22, c[0x0][0x2d0], -R0 ;  /* 0x0000b40016037a23 */ /* 0x002fce0000010800 */
[----:B------:R-:W-:Y:S01]  /*5630*/  HMMA.16816.F32.BF16 R20, R12, R10, RZ ;  /* 0x0000000a0c14723c */ /* 0x000fe200000418ff */
[----:B------:R-:W1:Y:S06]  /*5640*/  MUFU.EX2 R204, R3 ;  /* 0x0000000300cc7308 */ /* 0x000e6c0000000800 */
[----:B------:R-:W-:Y:S02]  /*5650*/  F2FP.BF16.PACK_AB R10, R135, R131 ;  /* 0x00000083870a723e */ /* 0x000fe400000010ff */
[----:B-1----:R-:W-:Y:S01]  /*5660*/  F2FP.BF16.PACK_AB R11, R204, R134 ;  /* 0x00000086cc0b723e */ /* 0x002fe200000010ff */
[----:B------:R-:W-:-:S04]  /*5670*/  FADD.FTZ R3, R112, R99 ;  /* 0x0000006370037221 */ /* 0x000fc80000010000 */
[----:B------:R-:W-:-:S10]  /*5680*/  FADD.FTZ R3, R117, R3 ;  /* 0x0000000375037221 */ /* 0x000fd40000010000 */
[----:B------:R-:W-:Y:S01]  /*5690*/  HMMA.16816.F32.BF16 R200, R8, R38, R20 ;  /* 0x0000002608c8723c */ /* 0x000fe20000041814 */
[----:B------:R-:W1:Y:S01]  /*56a0*/  LDSM.16.MT88.4 R20, [R210+0x2000] ;  /* 0x00200000d214783b */ /* 0x000e620000004200 */
[----:B------:R-:W-:-:S04]  /*56b0*/  FADD.FTZ R3, R119, R3 ;  /* 0x0000000377037221 */ /* 0x000fc80000010000 */
[----:B------:R-:W-:Y:S02]  /*56c0*/  FADD.FTZ R3, R129, R3 ;  /* 0x0000000381037221 */ /* 0x000fe40000010000 */
[----:B------:R-:W-:Y:S02]  /*56d0*/  HMMA.16816.F32.BF16 R164, R8, R36, R4 ;  /* 0x0000002408a4723c */ /* 0x000fe40000041804 */
[----:B------:R-:W-:-:S06]  /*56e0*/  FADD.FTZ R3, R130, R3 ;  /* 0x0000000382037221 */ /* 0x000fcc0000010000 */
[----:B------:R-:W-:Y:S01]  /*56f0*/  HMMA.16816.F32.BF16 R4, R12, R44, RZ ;  /* 0x0000002c0c04723c */ /* 0x000fe200000418ff */
[----:B------:R-:W2:Y:S07]  /*5700*/  LDSM.16.MT88.4 R44, [R211+0x2800] ;  /* 0x00280000d32c783b */ /* 0x000eae0000004200 */
[C---:B------:R-:W-:Y:S08]  /*5710*/  HMMA.16816.F32.BF16 R156, R8.reuse, R40, R32 ;  /* 0x00000028089c723c */ /* 0x040ff00000041820 */
[----:B------:R-:W-:Y:S08]  /*5720*/  HMMA.16816.F32.BF16 R148, R8, R42, R16 ;  /* 0x0000002a0894723c */ /* 0x000ff00000041810 */
[C---:B------:R-:W-:Y:S08]  /*5730*/  HMMA.16816.F32.BF16 R40, R12.reuse, R28, RZ ;  /* 0x0000001c0c28723c */ /* 0x040ff000000418ff */
[C---:B------:R-:W-:Y:S08]  /*5740*/  HMMA.16816.F32.BF16 R36, R12.reuse, R30, RZ ;  /* 0x0000001e0c24723c */ /* 0x040ff000000418ff */
[C---:B-1----:R-:W-:Y:S08]  /*5750*/  HMMA.16816.F32.BF16 R32, R12.reuse, R20, RZ ;  /* 0x000000140c20723c */ /* 0x042ff000000418ff */
[C---:B------:R-:W-:Y:S08]  /*5760*/  HMMA.16816.F32.BF16 R28, R12.reuse, R22, RZ ;  /* 0x000000160c1c723c */ /* 0x040ff000000418ff */
[C---:B------:R-:W-:Y:S08]  /*5770*/  HMMA.16816.F32.BF16 R20, R12.reuse, R68, RZ ;  /* 0x000000440c14723c */ /* 0x040ff000000418ff */
[----:B------:R-:W-:Y:S08]  /*5780*/  HMMA.16816.F32.BF16 R16, R12, R70, RZ ;  /* 0x000000460c10723c */ /* 0x000ff000000418ff */
[C---:B------:R-:W-:Y:S01]  /*5790*/  HMMA.16816.F32.BF16 R140, R8.reuse, R62, R52 ;  /* 0x0000003e088c723c */ /* 0x040fe20000041834 */
[----:B------:R-:W1:Y:S07]  /*57a0*/  LDSM.16.MT88.4 R52, [R212+0x2800] ;  /* 0x00280000d434783b */ /* 0x000e6e0000004200 */
[C---:B------:R-:W-:Y:S01]  /*57b0*/  HMMA.16816.F32.BF16 R192, R8.reuse, R64, R40 ;  /* 0x0000004008c0723c */ /* 0x040fe20000041828 */
[----:B------:R-:W3:Y:S07]  /*57c0*/  LDSM.16.MT88.4 R40, [R211+0x4000] ;  /* 0x00400000d328783b */ /* 0x000eee0000004200 */
[----:B------:R-:W-:Y:S01]  /*57d0*/  HMMA.16816.F32.BF16 R196, R8, R60, R4 ;  /* 0x0000003c08c4723c */ /* 0x000fe20000041804 */
[----:B------:R-:W4:Y:S07]  /*57e0*/  LDSM.16.MT88.4 R60, [R210+0x4800] ;  /* 0x00480000d23c783b */ /* 0x000f2e0000004200 */
[----:B------:R-:W-:Y:S08]  /*57f0*/  HMMA.16816.F32.BF16 R4, R12, R72, RZ ;  /* 0x000000480c04723c */ /* 0x000ff000000418ff */
[C---:B------:R-:W-:Y:S08]  /*5800*/  HMMA.16816.F32.BF16 R172, R8.reuse, R50, R28 ;  /* 0x0000003208ac723c */ /* 0x040ff0000004181c */
[C---:B--2---:R-:W-:Y:S08]  /*5810*/  HMMA.16816.F32.BF16 R184, R8.reuse, R44, R20 ;  /* 0x0000002c08b8723c */ /* 0x044ff00000041814 */
[----:B------:R-:W-:Y:S01]  /*5820*/  HMMA.16816.F32.BF16 R68, R8, R46, R16 ;  /* 0x0000002e0844723c */ /* 0x000fe20000041810 */
[----:B------:R-:W2:Y:S07]  /*5830*/  LDSM.16.MT88.4 R44, [R213+0x4000] ;  /* 0x00400000d52c783b */ /* 0x000eae0000004200 */
[C---:B------:R-:W-:Y:S08]  /*5840*/  HMMA.16816.F32.BF16 R28, R12.reuse, R74, RZ ;  /* 0x0000004a0c1c723c */ /* 0x040ff000000418ff */
[C---:B------:R-:W-:Y:S08]  /*5850*/  HMMA.16816.F32.BF16 R20, R12.reuse, R56, RZ ;  /* 0x000000380c14723c */ /* 0x040ff000000418ff */
[----:B------:R-:W-:Y:S08]  /*5860*/  HMMA.16816.F32.BF16 R16, R12, R58, RZ ;  /* 0x0000003a0c10723c */ /* 0x000ff000000418ff */
[C---:B------:R-:W-:Y:S01]  /*5870*/  HMMA.16816.F32.BF16 R188, R8.reuse, R48, R32 ;  /* 0x0000003008bc723c */ /* 0x040fe20000041820 */
[----:B------:R-:W5:Y:S07]  /*5880*/  LDSM.16.MT88.4 R32, [R211+0x4800] ;  /* 0x00480000d320783b */ /* 0x000f6e0000004200 */
[----:B------:R-:W-:Y:S08]  /*5890*/  HMMA.16816.F32.BF16 R180, R8, R76, R4 ;  /* 0x0000004c08b4723c */ /* 0x000ff00000041804 */
[----:B------:R-:W-:Y:S08]  /*58a0*/  HMMA.16816.F32.BF16 R4, R12, R80, RZ ;  /* 0x000000500c04723c */ /* 0x000ff000000418ff */
[C---:B------:R-:W-:Y:S08]  /*58b0*/  HMMA.16816.F32.BF16 R72, R8.reuse, R78, R28 ;  /* 0x0000004e0848723c */ /* 0x040ff0000004181c */
[C---:B------:R-:W-:Y:S01]  /*58c0*/  HMMA.16816.F32.BF16 R176, R8.reuse, R66, R36 ;  /* 0x0000004208b0723c */ /* 0x040fe20000041824 */
[----:B------:R-:W2:Y:S07]  /*58d0*/  LDSM.16.MT88.4 R36, [R213+0x4800] ;  /* 0x00480000d524783b */ /* 0x000eae0000004200 */
[C---:B-1----:R-:W-:Y:S08]  /*58e0*/  HMMA.16816.F32.BF16 R76, R8.reuse, R52, R20 ;  /* 0x00000034084c723c */ /* 0x042ff00000041814 */
[----:B------:R-:W-:Y:S08]  /*58f0*/  HMMA.16816.F32.BF16 R160, R8, R54, R16 ;  /* 0x0000003608a0723c */ /* 0x000ff00000041810 */
[C---:B---3--:R-:W-:Y:S08]  /*5900*/  HMMA.16816.F32.BF16 R20, R12.reuse, R40, RZ ;  /* 0x000000280c14723c */ /* 0x048ff000000418ff */
[----:B------:R-:W-:Y:S01]  /*5910*/  HMMA.16816.F32.BF16 R16, R12, R42, RZ ;  /* 0x0000002a0c10723c */ /* 0x000fe200000418ff */
[----:B------:R-:W1:Y:S07]  /*5920*/  LDSM.16.MT88.4 R40, [R212+0x4000] ;  /* 0x00400000d428783b */ /* 0x000e6e0000004200 */
[----:B----4-:R-:W-:Y:S08]  /*5930*/  HMMA.16816.F32.BF16 R168, R8, R60, R4 ;  /* 0x0000003c08a8723c */ /* 0x010ff00000041804 */
[----:B--2---:R-:W-:Y:S08]  /*5940*/  HMMA.16816.F32.BF16 R4, R12, R44, RZ ;  /* 0x0000002c0c04723c */ /* 0x004ff000000418ff */
[----:B-----5:R-:W-:Y:S01]  /*5950*/  HMMA.16816.F32.BF16 R152, R8, R32, R20 ;  /* 0x000000200898723c */ /* 0x020fe20000041814 */
[----:B------:R-:W2:Y:S06]  /*5960*/  LDSM.16.MT88.4 R20, [R212+0x4800] ;  /* 0x00480000d414783b */ /* 0x000eac0000004200 */
[--C-:B------:R-:W-:Y:S01]  /*5970*/  FFMA.FTZ R32, R91, c[0x0][0x2d0], -R0.reuse ;  /* 0x0000b4005b207a23 */ /* 0x100fe20000010800 */
[----:B------:R-:W-:Y:S01]  /*5980*/  HMMA.16816.F32.BF16 R28, R12, R82, RZ ;  /* 0x000000520c1c723c */ /* 0x000fe200000418ff */
[----:B------:R-:W-:-:S07]  /*5990*/  FFMA.FTZ R33, R89, c[0x0][0x2d0], -R0 ;  /* 0x0000b40059217a23 */ /* 0x000fce0000010800 */
[----:B------:R-:W-:Y:S07]  /*59a0*/  HMMA.16816.F32.BF16 R144, R8, R36, R4 ;  /* 0x000000240890723c */ /* 0x000fee0000041804 */
[--C-:B------:R-:W-:Y:S01]  /*59b0*/  FFMA.FTZ R36, R84, c[0x0][0x2d0], -R2.reuse ;  /* 0x0000b40054247a23 */ /* 0x100fe20000010802 */
[----:B-1----:R-:W-:Y:S08]  /*59c0*/  HMMA.16816.F32.BF16 R4, R12, R40, RZ ;  /* 0x000000280c04723c */ /* 0x002ff000000418ff */
[C---:B------:R-:W-:Y:S07]  /*59d0*/  HMMA.16816.F32.BF16 R100, R8.reuse, R34, R16 ;  /* 0x000000220864723c */ /* 0x040fee0000041810 */
[----:B------:R-:W-:Y:S01]  /*59e0*/  FFMA.FTZ R35, R25, c[0x0][0x2d0], -R2 ;  /* 0x0000b40019237a23 */ /* 0x000fe20000010802 */
[----:B------:R-:W-:Y:S01]  /*59f0*/  HMMA.16816.F32.BF16 R136, R8, R62, R28 ;  /* 0x0000003e0888723c */ /* 0x000fe2000004181c */
[----:B------:R-:W1:Y:S01]  /*5a00*/  LDSM.16.MT88.4 R28, [R210+0x6000] ;  /* 0x00600000d21c783b */ /* 0x000e620000004200 */
[----:B------:R-:W-:-:S06]  /*5a10*/  FFMA.FTZ R34, R90, c[0x0][0x2d0], -R0 ;  /* 0x0000b4005a227a23 */ /* 0x000fcc0000010800 */
[----:B------:R-:W-:Y:S08]  /*5a20*/  HMMA.16816.F32.BF16 R16, R12, R46, RZ ;  /* 0x0000002e0c10723c */ /* 0x000ff000000418ff */
[----:B--2---:R-:W-:Y:S07]  /*5a30*/  HMMA.16816.F32.BF16 R108, R8, R20, R4 ;  /* 0x00000014086c723c */ /* 0x004fee0000041804 */
[----:B------:R-:W-:Y:S01]  /*5a40*/  FADD.FTZ R20, R98, R97 ;  /* 0x0000006162147221 */ /* 0x000fe20000010000 */
[----:B------:R-:W-:Y:S08]  /*5a50*/  HMMA.16816.F32.BF16 R4, R12, R42, RZ ;  /* 0x0000002a0c04723c */ /* 0x000ff000000418ff */
[C---:B------:R-:W-:Y:S01]  /*5a60*/  HMMA.16816.F32.BF16 R104, R8.reuse, R38, R16 ;  /* 0x000000260868723c */ /* 0x040fe20000041810 */
[----:B------:R-:W2:Y:S11]  /*5a70*/  LDSM.16.MT88.4 R16, [R210+0x6800] ;  /* 0x00680000d210783b */ /* 0x000eb60000004200 */
[----:B------:R-:W-:Y:S04]  /*5a80*/  @!UPT UIADD3 URZ, URZ, URZ, URZ ;  /* 0x0000003f3f3ff290 */ /* 0x000fe8000fffe03f */
[----:B------:R-:W-:Y:S08]  /*5a90*/  HMMA.16816.F32.BF16 R112, R8, R22, R4 ;  /* 0x000000160870723c */ /* 0x000ff00000041804 */
[----:B-1----:R-:W-:Y:S07]  /*5aa0*/  HMMA.16816.F32.BF16 R4, R12, R28, RZ ;  /* 0x0000001c0c04723c */ /* 0x002fee00000418ff */
[----:B------:R-:W-:-:S02]  /*5ab0*/  FFMA.FTZ R29, R88, c[0x0][0x2d0], -R2 ;  /* 0x0000b400581d7a23 */ /* 0x000fc40000010802 */
[----:B------:R-:W-:Y:S11]  /*5ac0*/  FFMA.FTZ R28, R87, c[0x0][0x2d0], -R2 ;  /* 0x0000b400571c7a23 */ /* 0x000ff60000010802 */
[----:B------:R-:W-:Y:S04]  /*5ad0*/  @!UPT UIADD3 URZ, URZ, URZ, URZ ;  /* 0x0000003f3f3ff290 */ /* 0x000fe8000fffe03f */
[----:B--2---:R-:W-:Y:S07]  /*5ae0*/  HMMA.16816.F32.BF16 R124, R8, R16, R4 ;  /* 0x00000010087c723c */ /* 0x004fee0000041804 */
[----:B------:R-:W-:Y:S01]  /*5af0*/  FADD.FTZ R16, R116, R20 ;  /* 0x0000001474107221 */ /* 0x000fe20000010000 */
[----:B------:R-:W-:Y:S01]  /*5b00*/  HMMA.16816.F32.BF16 R4, R12, R30, RZ ;  /* 0x0000001e0c04723c */ /* 0x000fe200000418ff */
[----:B------:R-:W1:Y:S06]  /*5b10*/  LDSM.16.MT88.4 R20, [R211+0x6000] ;  /* 0x00600000d314783b */ /* 0x000e6c0000004200 */
[----:B------:R-:W-:-:S02]  /*5b20*/  FFMA.FTZ R30, R86, c[0x0][0x2d0], -R2 ;  /* 0x0000b400561e7a23 */ /* 0x000fc40000010802 */
[----:B------:R-:W-:Y:S02]  /*5b30*/  FFMA.FTZ R31, R85, c[0x0][0x2d0], -R2 ;  /* 0x0000b400551f7a23 */ /* 0x000fe40000010802 */
[----:B------:R-:W-:-:S04]  /*5b40*/  FADD.FTZ R2, R131, R3 ;  /* 0x0000000383027221 */ /* 0x000fc80000010000 */
[----:B------:R-:W-:-:S09]  /*5b50*/  FADD.FTZ R2, R135, R2 ;  /* 0x0000000287027221 */ /* 0x000fd20000010000 */
[----:B------:R-:W-:Y:S07]  /*5b60*/  HMMA.16816.F32.BF16 R120, R8, R18, R4 ;  /* 0x000000120878723c */ /* 0x000fee0000041804 */
[----:B------:R-:W-:Y:S02]  /*5b70*/  FADD.FTZ R4, R118, R16 ;  /* 0x0000001076047221 */ /* 0x000fe40000010000 */
[----:B------:R-:W2:Y:S02]  /*5b80*/  LDSM.16.MT88.4 R16, [R211+0x6800] ;  /* 0x00680000d310783b */ /* 0x000ea40000004200 */
[----:B------:R-:W-:-:S04]  /*5b90*/  FADD.FTZ R25, R128, R4 ;  /* 0x0000000480197221 */ /* 0x000fc80000010000 */
[----:B------:R-:W-:Y:S01]  /*5ba0*/  FADD.FTZ R3, R132, R25 ;  /* 0x0000001984037221 */ /* 0x000fe20000010000 */
[----:B-1----:R-:W-:Y:S01]  /*5bb0*/  HMMA.16816.F32.BF16 R4, R12, R20, RZ ;  /* 0x000000140c04723c */ /* 0x002fe200000418ff */
[----:B------:R-:W-:Y:S01]  /*5bc0*/  MUFU.EX2 R21, R28 ;  /* 0x0000001c00157308 */ /* 0x000fe20000000800 */
[----:B------:R-:W-:Y:S02]  /*5bd0*/  FFMA.FTZ R25, R94, c[0x0][0x2d0], -R0 ;  /* 0x0000b4005e197a23 */ /* 0x000fe40000010800 */
[----:B------:R-:W-:-:S05]  /*5be0*/  FADD.FTZ R3, R134, R3 ;  /* 0x0000000386037221 */ /* 0x000fca0000010000 */
[----:B------:R1:W-:Y:S08]  /*5bf0*/  MUFU.EX2 R20, R26 ;  /* 0x0000001a00147308 */ /* 0x0003f00000000800 */
[----:B------:R-:W-:Y:S01]  /*5c00*/  MUFU.EX2 R25, R25 ;  /* 0x0000001900197308 */ /* 0x000fe20000000800 */
[----:B-1----:R-:W-:-:S06]  /*5c10*/  FFMA.FTZ R26, R95, c[0x0][0x2d0], -R0 ;  /* 0x0000b4005f1a7a23 */ /* 0x002fcc0000010800 */
[----:B--2---:R-:W-:Y:S01]  /*5c20*/  HMMA.16816.F32.BF16 R116, R8, R16, R4 ;  /* 0x000000100874723c */ /* 0x004fe20000041804 */
[----:B------:R-:W-:Y:S07]  /*5c30*/  MUFU.EX2 R17, R30 ;  /* 0x0000001e00117308 */ /* 0x000fee0000000800 */
[----:B------:R-:W-:Y:S01]  /*5c40*/  HMMA.16816.F32.BF16 R4, R12, R22, RZ ;  /* 0x000000160c04723c */ /* 0x000fe200000418ff */
[----:B------:R-:W-:Y:S08]  /*5c50*/  MUFU.EX2 R23, R29 ;  /* 0x0000001d00177308 */ /* 0x000ff00000000800 */
[----:B------:R1:W2:Y:S08]  /*5c60*/  MUFU.EX2 R16, R31 ;  /* 0x0000001f00107308 */ /* 0x0002b00000000800 */
[----:B------:R3:W4:Y:S07]  /*5c70*/  MUFU.EX2 R22, R27 ;  /* 0x0000001b00167308 */ /* 0x00072e0000000800 */
[----:B------:R-:W-:Y:S01]  /*5c80*/  HMMA.16816.F32.BF16 R64, R8, R18, R4 ;  /* 0x000000120840723c */ /* 0x000fe20000041804 */
[----:B-1----:R-:W1:Y:S01]  /*5c90*/  LDSM.16.MT88.4 R28, [R213+0x6000] ;  /* 0x00600000d51c783b */ /* 0x002e620000004200 */
[----:B--2---:R-:W-:-:S05]  /*5ca0*/  F2FP.BF16.PACK_AB R128, R16, R17 ;  /* 0x000000111080723e */ /* 0x004fca00000010ff */
[--C-:B------:R-:W-:Y:S01]  /*5cb0*/  FFMA.FTZ R7, R93, c[0x0][0x2d0], -R0.reuse ;  /* 0x0000b4005d077a23 */ /* 0x100fe20000010800 */
[----:B------:R-:W-:Y:S01]  /*5cc0*/  F2FP.BF16.PACK_AB R4, R21, R23 ;  /* 0x000000171504723e */ /* 0x000fe200000010ff */
[--C-:B---3--:R-:W-:Y:S01]  /*5cd0*/  FFMA.FTZ R27, R96, c[0x0][0x2d0], -R0.reuse ;  /* 0x0000b400601b7a23 */ /* 0x108fe20000010800 */
[----:B----4-:R-:W-:Y:S01]  /*5ce0*/  F2FP.BF16.PACK_AB R6, R20, R22 ;  /* 0x000000161406723e */ /* 0x010fe200000010ff */
[----:B------:R-:W-:Y:S02]  /*5cf0*/  FFMA.FTZ R5, R92, c[0x0][0x2d0], -R0 ;  /* 0x0000b4005c057a23 */ /* 0x000fe40000010800 */
[----:B------:R-:W-:Y:S01]  /*5d00*/  FADD.FTZ R0, R23, R2 ;  /* 0x0000000217007221 */ /* 0x000fe20000010000 */
[----:B------:R-:W-:Y:S01]  /*5d10*/  MUFU.EX2 R7, R7 ;  /* 0x0000000700077308 */ /* 0x000fe20000000800 */
[----:B------:R-:W-:Y:S02]  /*5d20*/  FADD.FTZ R2, R204, R3 ;  /* 0x00000003cc027221 */ /* 0x000fe40000010000 */
[----:B------:R-:W-:-:S04]  /*5d30*/  FADD.FTZ R0, R21, R0 ;  /* 0x0000000015007221 */ /* 0x000fc80000010000 */
[----:B------:R-:W-:Y:S01]  /*5d40*/  FADD.FTZ R0, R22, R0 ;  /* 0x0000000016007221 */ /* 0x000fe20000010000 */
[----:B------:R-:W2:Y:S03]  /*5d50*/  MUFU.EX2 R27, R27 ;  /* 0x0000001b001b7308 */ /* 0x000ea60000000800 */
[----:B------:R-:W-:Y:S02]  /*5d60*/  FADD.FTZ R0, R20, R0 ;  /* 0x0000000014007221 */ /* 0x000fe40000010000 */
[----:B------:R-:W3:Y:S02]  /*5d70*/  LDSM.16.MT88.4 R20, [R213+0x6800] ;  /* 0x00680000d514783b */ /* 0x000ee40000004200 */
[----:B------:R-:W-:-:S04]  /*5d80*/  FADD.FTZ R0, R17, R0 ;  /* 0x0000000011007221 */ /* 0x000fc80000010000 */
[----:B------:R-:W-:Y:S02]  /*5d90*/  FADD.FTZ R3, R16, R0 ;  /* 0x0000000010037221 */ /* 0x000fe40000010000 */
[----:B--2---:R-:W-:Y:S01]  /*5da0*/  FADD.FTZ R0, R27, R2 ;  /* 0x000000021b007221 */ /* 0x004fe20000010000 */
[----:B-1----:R-:W-:Y:S01]  /*5db0*/  HMMA.16816.F32.BF16 R16, R12, R28, RZ ;  /* 0x0000001c0c10723c */ /* 0x002fe200000418ff */
[----:B------:R-:W-:Y:S08]  /*5dc0*/  MUFU.EX2 R29, R36 ;  /* 0x00000024001d7308 */ /* 0x000ff00000000800 */
[----:B------:R-:W1:Y:S02]  /*5dd0*/  MUFU.EX2 R28, R35 ;  /* 0x00000023001c7308 */ /* 0x000e640000000800 */
[----:B-1----:R-:W-:Y:S11]  /*5de0*/  F2FP.BF16.PACK_AB R130, R28, R29 ;  /* 0x0000001d1c82723e */ /* 0x002ff600000010ff */
[----:B------:R-:W-:Y:S02]  /*5df0*/  @!UPT UIADD3 URZ, URZ, URZ, URZ ;  /* 0x0000003f3f3ff290 */ /* 0x000fe4000fffe03f */
[----:B---3--:R-:W-:Y:S01]  /*5e00*/  HMMA.16816.F32.BF16 R48, R8, R20, R16 ;  /* 0x000000140830723c */ /* 0x008fe20000041810 */
[----:B------:R-:W1:Y:S07]  /*5e10*/  MUFU.EX2 R20, R26 ;  /* 0x0000001a00147308 */ /* 0x000e6e0000000800 */
[----:B------:R-:W-:Y:S01]  /*5e20*/  HMMA.16816.F32.BF16 R16, R12, R30, RZ ;  /* 0x0000001e0c10723c */ /* 0x000fe200000418ff */
[----:B------:R2:W3:Y:S01]  /*5e30*/  MUFU.EX2 R21, R5 ;  /* 0x0000000500157308 */ /* 0x0004e20000000800 */
[----:B-1----:R-:W-:-:S02]  /*5e40*/  FADD.FTZ R2, R20, R0 ;  /* 0x0000000014027221 */ /* 0x002fc40000010000 */
[----:B------:R-:W-:Y:S02]  /*5e50*/  FADD.FTZ R0, R29, R3 ;  /* 0x000000031d007221 */ /* 0x000fe40000010000 */
[----:B------:R-:W-:-:S03]  /*5e60*/  FADD.FTZ R2, R25, R2 ;  /* 0x0000000219027221 */ /* 0x000fc60000010000 */
[----:B------:R-:W-:Y:S01]  /*5e70*/  MUFU.EX2 R3, R34 ;  /* 0x0000002200037308 */ /* 0x000fe20000000800 */
[----:B------:R-:W-:Y:S02]  /*5e80*/  FADD.FTZ R237, R28, R0 ;  /* 0x000000001ced7221 */ /* 0x000fe40000010000 */
[C---:B------:R-:W-:Y:S01]  /*5e90*/  FADD.FTZ R0, R7.reuse, R2 ;  /* 0x0000000207007221 */ /* 0x040fe20000010000 */
[----:B--2---:R-:W-:Y:S02]  /*5ea0*/  F2FP.BF16.PACK_AB R5, R20, R27 ;  /* 0x0000001b1405723e */ /* 0x004fe400000010ff */
[----:B------:R-:W-:Y:S01]  /*5eb0*/  F2FP.BF16.PACK_AB R7, R7, R25 ;  /* 0x000000190707723e */ /* 0x000fe200000010ff */
[----:B---3--:R-:W-:Y:S01]  /*5ec0*/  FADD.FTZ R0, R21, R0 ;  /* 0x0000000015007221 */ /* 0x008fe20000010000 */
[----:B------:R-:W1:Y:S07]  /*5ed0*/  MUFU.EX2 R2, R33 ;  /* 0x0000002100027308 */ /* 0x000e6e0000000800 */
[----:B------:R-:W-:Y:S01]  /*5ee0*/  HMMA.16816.F32.BF16 R40, R8, R22, R16 ;  /* 0x000000160828723c */ /* 0x000fe20000041810 */
[----:B------:R-:W2:Y:S01]  /*5ef0*/  MUFU.EX2 R16, R32 ;  /* 0x0000002000107308 */ /* 0x000ea20000000800 */
[----:B-1----:R-:W-:Y:S01]  /*5f00*/  F2FP.BF16.PACK_AB R131, R2, R3 ;  /* 0x000000030283723e */ /* 0x002fe200000010ff */
[C---:B--2---:R-:W-:Y:S01]  /*5f10*/  FADD.FTZ R0, R16.reuse, R0 ;  /* 0x0000000010007221 */ /* 0x044fe20000010000 */
[----:B------:R-:W-:-:S02]  /*5f20*/  F2FP.BF16.PACK_AB R129, R16, R21 ;  /* 0x000000151081723e */ /* 0x000fc400000010ff */
[----:B------:R-:W1:Y:S01]  /*5f30*/  LDSM.16.MT88.4 R16, [R212+0x6000] ;  /* 0x00600000d410783b */ /* 0x000e620000004200 */
[----:B------:R-:W-:-:S04]  /*5f40*/  FADD.FTZ R0, R3, R0 ;  /* 0x0000000003007221 */ /* 0x000fc80000010000 */
[----:B------:R-:W-:Y:S01]  /*5f50*/  FADD.FTZ R236, R2, R0 ;  /* 0x0000000002ec7221 */ /* 0x000fe20000010000 */
[----:B------:R-:W-:-:S04]  /*5f60*/  IADD3 R0, R205, -0x2, RZ ;  /* 0xfffffffecd007810 */ /* 0x000fc80007ffe0ff */
[----:B------:R-:W-:Y:S01]  /*5f70*/  ISETP.GE.AND P0, PT, R0, R242, PT ;  /* 0x000000f20000720c */ /* 0x000fe20003f06270 */
[C---:B-1----:R-:W-:Y:S08]  /*5f80*/  HMMA.16816.F32.BF16 R20, R12.reuse, R16, RZ ;  /* 0x000000100c14723c */ /* 0x042ff000000418ff */
[----:B------:R-:W-:Y:S01]  /*5f90*/  HMMA.16816.F32.BF16 R12, R12, R18, RZ ;  /* 0x000000120c0c723c */ /* 0x000fe200000418ff */
[----:B------:R-:W1:Y:S11]  /*5fa0*/  LDSM.16.MT88.4 R16, [R212+0x6800] ;  /* 0x00680000d410783b */ /* 0x000e760000004200 */
[----:B------:R-:W-:Y:S04]  /*5fb0*/  @!UPT UIADD3 URZ, URZ, URZ, URZ ;  /* 0x0000003f3f3ff290 */ /* 0x000fe8000fffe03f */
[C---:B-1----:R-:W-:Y:S08]  /*5fc0*/  HMMA.16816.F32.BF16 R20, R8.reuse, R16, R20 ;  /* 0x000000100814723c */ /* 0x042ff00000041814 */
[----:B------:R-:W-:Y:S01]  /*5fd0*/  HMMA.16816.F32.BF16 R12, R8, R18, R12 ;  /* 0x00000012080c723c */ /* 0x000fe2000004180c */
        /* <DEDUP_REMOVED lines=24> */
[----:B------:R-:W1:Y:S04]  /*6160*/  LDSM.16.MT88.4 R8, [R210+0x5000] ;  /* 0x00500000d208783b */ /* 0x000e680000004200 */
[----:B------:R-:W2:Y:S03]  /*6170*/  LDSM.16.MT88.4 R160, [R210+0x1800] ;  /* 0x00180000d2a0783b */ /* 0x000ea60000004200 */
[C---:B-1----:R-:W-:Y:S08]  /*6180*/  HMMA.16816.F32.BF16 R84, R4.reuse, R8, R168 ;  /* 0x000000080454723c */ /* 0x042ff000000418a8 */
[----:B------:R-:W-:Y:S01]  /*6190*/  HMMA.16816.F32.BF16 R88, R4, R10, R136 ;  /* 0x0000000a0458723c */ /* 0x000fe20000041888 */
[----:B------:R-:W1:Y:S04]  /*61a0*/  LDSM.16.MT88.4 R8, [R211+0x5000] ;  /* 0x00500000d308783b */ /* 0x000e680000004200 */
[----:B------:R-:W3:Y:S03]  /*61b0*/  LDSM.16.MT88.4 R136, [R212+0x1800] ;  /* 0x00180000d488783b */ /* 0x000ee60000004200 */
[C---:B--2---:R-:W-:Y:S08]  /*61c0*/  HMMA.16816.F32.BF16 R164, R128.reuse, R160, R164 ;  /* 0x000000a080a4723c */ /* 0x044ff000000418a4 */
[----:B------:R-:W-:Y:S08]  /*61d0*/  HMMA.16816.F32.BF16 R160, R128, R162, R16 ;  /* 0x000000a280a0723c */ /* 0x000ff00000041810 */
[C---:B-1----:R-:W-:Y:S01]  /*61e0*/  HMMA.16816.F32.BF16 R92, R4.reuse, R8, R152 ;  /* 0x00000008045c723c */ /* 0x042fe20000041898 */
[----:B------:R-:W1:Y:S07]  /*61f0*/  LDSM.16.MT88.4 R152, [R211+0x1800] ;  /* 0x00180000d398783b */ /* 0x000e6e0000004200 */
[----:B------:R-:W-:Y:S01]  /*6200*/  HMMA.16816.F32.BF16 R96, R4, R10, R100 ;  /* 0x0000000a0460723c */ /* 0x000fe20000041864 */
[----:B------:R-:W2:Y:S07]  /*6210*/  LDSM.16.MT88.4 R8, [R213+0x5000] ;  /* 0x00500000d508783b */ /* 0x000eae0000004200 */
[C---:B---3--:R-:W-:Y:S08]  /*6220*/  HMMA.16816.F32.BF16 R140, R128.reuse, R136, R140 ;  /* 0x00000088808c723c */ /* 0x048ff0000004188c */
[C---:B------:R-:W-:Y:S08]  /*6230*/  HMMA.16816.F32.BF16 R136, R128.reuse, R138, R36 ;  /* 0x0000008a8088723c */ /* 0x040ff00000041824 */
[----:B-1----:R-:W-:Y:S08]  /*6240*/  HMMA.16816.F32.BF16 R156, R128, R152, R156 ;  /* 0x00000098809c723c */ /* 0x002ff0000004189c */
[C---:B--2---:R-:W-:Y:S01]  /*6250*/  HMMA.16816.F32.BF16 R100, R4.reuse, R8, R144 ;  /* 0x000000080464723c */ /* 0x044fe20000041890 */
[----:B------:R-:W1:Y:S07]  /*6260*/  LDSM.16.MT88.4 R144, [R213+0x1800] ;  /* 0x00180000d590783b */ /* 0x000e6e0000004200 */
[----:B------:R-:W-:Y:S01]  /*6270*/  HMMA.16816.F32.BF16 R104, R4, R10, R104 ;  /* 0x0000000a0468723c */ /* 0x000fe20000041868 */
[----:B------:R-:W2:Y:S07]  /*6280*/  LDSM.16.MT88.4 R8, [R212+0x5000] ;  /* 0x00500000d408783b */ /* 0x000eae0000004200 */
[C---:B------:R-:W-:Y:S08]  /*6290*/  HMMA.16816.F32.BF16 R152, R128.reuse, R154, R28 ;  /* 0x0000009a8098723c */ /* 0x040ff0000004181c */
[----:B-1----:R-:W-:Y:S08]  /*62a0*/  HMMA.16816.F32.BF16 R148, R128, R144, R148 ;  /* 0x000000908094723c */ /* 0x002ff00000041894 */
[C---:B--2---:R-:W-:Y:S08]  /*62b0*/  HMMA.16816.F32.BF16 R108, R4.reuse, R8, R108 ;  /* 0x00000008046c723c */ /* 0x044ff0000004186c */
[----:B------:R-:W-:Y:S01]  /*62c0*/  HMMA.16816.F32.BF16 R112, R4, R10, R112 ;  /* 0x0000000a0470723c */ /* 0x000fe20000041870 */
[----:B------:R-:W1:Y:S07]  /*62d0*/  LDSM.16.MT88.4 R8, [R210+0x7000] ;  /* 0x00700000d208783b */ /* 0x000e6e0000004200 */
[----:B------:R-:W-:Y:S08]  /*62e0*/  HMMA.16816.F32.BF16 R144, R128, R146, R32 ;  /* 0x000000928090723c */ /* 0x000ff00000041820 */
[C---:B-1----:R-:W-:Y:S08]  /*62f0*/  HMMA.16816.F32.BF16 R176, R4.reuse, R8, R124 ;  /* 0x0000000804b0723c */ /* 0x042ff0000004187c */
[C---:B------:R-:W-:Y:S01]  /*6300*/  HMMA.16816.F32.BF16 R168, R4.reuse, R10, R120 ;  /* 0x0000000a04a8723c */ /* 0x040fe20000041878 */
[----:B------:R-:W1:Y:S07]  /*6310*/  LDSM.16.MT88.4 R8, [R211+0x7000] ;  /* 0x00700000d308783b */ /* 0x000e6e0000004200 */
[C---:B-1----:R-:W-:Y:S08]  /*6320*/  HMMA.16816.F32.BF16 R120, R4.reuse, R8, R116 ;  /* 0x000000080478723c */ /* 0x042ff00000041874 */
[C---:B------:R-:W-:Y:S01]  /*6330*/  HMMA.16816.F32.BF16 R116, R4.reuse, R10, R64 ;  /* 0x0000000a0474723c */ /* 0x040fe20000041840 */
[----:B------:R-:W1:Y:S04]  /*6340*/  LDSM.16.MT88.4 R8, [R213+0x7000] ;  /* 0x00700000d508783b */ /* 0x000e680000004200 */
[----:B------:R-:W-:Y:S03]  /*6350*/  LDSM.16.MT88.4 R64, [R212+0x3800] ;  /* 0x00380000d440783b */ /* 0x000fe60000004200 */
[C---:B-1----:R-:W-:Y:S01]  /*6360*/  HMMA.16816.F32.BF16 R124, R4.reuse, R10, R40 ;  /* 0x0000000a047c723c */ /* 0x042fe20000041828 */
[----:B------:R-:W1:Y:S07]  /*6370*/  LDSM.16.MT88.4 R40, [R210+0x3800] ;  /* 0x00380000d228783b */ /* 0x000e6e0000004200 */
[----:B------:R-:W-:Y:S01]  /*6380*/  HMMA.16816.F32.BF16 R172, R4, R8, R48 ;  /* 0x0000000804ac723c */ /* 0x000fe20000041830 */
[----:B------:R-:W2:Y:S04]  /*6390*/  LDSM.16.MT88.4 R48, [R211+0x3800] ;  /* 0x00380000d330783b */ /* 0x000ea80000004200 */
[----:B------:R-:W3:Y:S03]  /*63a0*/  LDSM.16.MT88.4 R8, [R212+0x7000] ;  /* 0x00700000d408783b */ /* 0x000ee60000004200 */
[C---:B-1----:R-:W-:Y:S08]  /*63b0*/  HMMA.16816.F32.BF16 R36, R128.reuse, R40, R44 ;  /* 0x000000288024723c */ /* 0x042ff0000004182c */
[C---:B--2---:R-:W-:Y:S01]  /*63c0*/  HMMA.16816.F32.BF16 R44, R128.reuse, R48, R56 ;  /* 0x00000030802c723c */ /* 0x044fe20000041838 */
[----:B------:R-:W1:Y:S07]  /*63d0*/  LDSM.16.MT88.4 R56, [R213+0x3800] ;  /* 0x00380000d538783b */ /* 0x000e6e0000004200 */
[C---:B------:R-:W-:Y:S08]  /*63e0*/  HMMA.16816.F32.BF16 R48, R128.reuse, R50, R60 ;  /* 0x000000328030723c */ /* 0x040ff0000004183c */
[C---:B------:R-:W-:Y:S08]  /*63f0*/  HMMA.16816.F32.BF16 R60, R128.reuse, R64, R76 ;  /* 0x00000040803c723c */ /* 0x040ff0000004184c */
[C---:B------:R-:W-:Y:S01]  /*6400*/  HMMA.16816.F32.BF16 R64, R128.reuse, R66, R80 ;  /* 0x000000428040723c */ /* 0x040fe20000041850 */
[----:B------:R-:W2:Y:S07]  /*6410*/  LDSM.16.MT88.4 R80, [R211+0x5800] ;  /* 0x00580000d350783b */ /* 0x000eae0000004200 */
[----:B------:R-:W-:Y:S08]  /*6420*/  HMMA.16816.F32.BF16 R40, R128, R42, R52 ;  /* 0x0000002a8028723c */ /* 0x000ff00000041834 */
[----:B---3--:R-:W-:Y:S08]  /*6430*/  HMMA.16816.F32.BF16 R20, R4, R8, R20 ;  /* 0x000000080414723c */ /* 0x008ff00000041814 */
[C---:B-1----:R-:W-:Y:S08]  /*6440*/  HMMA.16816.F32.BF16 R52, R128.reuse, R56, R68 ;  /* 0x000000388034723c */ /* 0x042ff00000041844 */
[----:B------:R-:W-:Y:S01]  /*6450*/  HMMA.16816.F32.BF16 R56, R128, R58, R72 ;  /* 0x0000003a8038723c */ /* 0x000fe20000041848 */
[----:B------:R-:W1:Y:S07]  /*6460*/  LDSM.16.MT88.4 R72, [R210+0x5800] ;  /* 0x00580000d248783b */ /* 0x000e6e0000004200 */
[----:B------:R-:W-:Y:S01]  /*6470*/  HMMA.16816.F32.BF16 R12, R4, R10, R12 ;  /* 0x0000000a040c723c */ /* 0x000fe2000004180c */
[----:B------:R-:W-:Y:S07]  /*6480*/  LDSM.16.MT88.4 R4, [R212+0x7800] ;  /* 0x00780000d404783b */ /* 0x000fee0000004200 */
        /* <DEDUP_REMOVED lines=12> */
[C---:B--2---:R-:W-:Y:S01]  /*6550*/  HMMA.16816.F32.BF16 R108, R128.reuse, R112, R120 ;  /* 0x00000070806c723c */ /* 0x044fe20000041878 */
[----:B------:R-:W2:Y:S07]  /*6560*/  LDSM.16.MT88.4 R120, [R213+0x7800] ;  /* 0x00780000d578783b */ /* 0x000eae0000004200 */
[C---:B------:R-:W-:Y:S08]  /*6570*/  HMMA.16816.F32.BF16 R112, R128.reuse, R114, R116 ;  /* 0x000000728070723c */ /* 0x040ff00000041874 */
[C---:B-1----:R-:W-:Y:S08]  /*6580*/  HMMA.16816.F32.BF16 R100, R128.reuse, R104, R176 ;  /* 0x000000688064723c */ /* 0x042ff000000418b0 */
[C---:B------:R-:W-:Y:S08]  /*6590*/  HMMA.16816.F32.BF16 R104, R128.reuse, R106, R168 ;  /* 0x0000006a8068723c */ /* 0x040ff000000418a8 */
[C---:B--2---:R-:W-:Y:S08]  /*65a0*/  HMMA.16816.F32.BF16 R116, R128.reuse, R120, R172 ;  /* 0x000000788074723c */ /* 0x044ff000000418ac */
[C---:B------:R-:W-:Y:S08]  /*65b0*/  HMMA.16816.F32.BF16 R120, R128.reuse, R122, R124 ;  /* 0x0000007a8078723c */ /* 0x040ff0000004187c */
[C---:B------:R-:W-:Y:S08]  /*65c0*/  HMMA.16816.F32.BF16 R124, R128.reuse, R4, R20 ;  /* 0x00000004807c723c */ /* 0x040ff00000041814 */
[----:B------:R-:W-:Y:S01]  /*65d0*/  HMMA.16816.F32.BF16 R128, R128, R6, R12 ;  /* 0x000000068080723c */ /* 0x000fe2000004180c */
[----:B------:R-:W-:Y:S07]  /*65e0*/  @!UPT UIADD3 URZ, URZ, URZ, URZ ;  /* 0x0000003f3f3ff290 */ /* 0x000fee000fffe03f */
[----:B------:R-:W-:Y:S11]  /*65f0*/  @!P0 BRA `(.L_x_1586) ;  /* 0x000038a000008947 */ /* 0x000ff60003800000 */
[----:B------:R-:W-:Y:S02]  /*6600*/  MOV R234, R0 ;  /* 0x0000000000ea7202 */ /* 0x000fe40000000f00 */
[----:B------:R-:W-:-:S02]  /*6610*/  MOV R135, R24 ;  /* 0x0000001800877202 */ /* 0x000fc40000000f00 */
[----:B------:R-:W-:Y:S02]  /*6620*/  MOV R134, R133 ;  /* 0x0000008500867202 */ /* 0x000fe40000000f00 */
.L_x_1593:
[----:B------:R-:W-:Y:S01]  /*6630*/  SHF.R.S32.HI R0, RZ, 0x1f, R232 ;  /* 0x0000001fff007819 */ /* 0x000fe200000114e8 */
[----:B------:R-:W2:Y:S01]  /*6640*/  LDL R5, [R1+0x10] ;  /* 0x0000100001057983 */ /* 0x000ea20000100800 */
[----:B------:R-:W-:Y:S01]  /*6650*/  SHF.R.S32.HI R6, RZ, 0x1f, R241 ;  /* 0x0000001fff067819 */ /* 0x000fe200000114f1 */
[----:B------:R-:W-:Y:S04]  /*6660*/  DEPBAR.LE SB0, 0x0 ;  /* 0x000080000000791a */ /* 0x000fe80000000000 */
[----:B------:R-:W-:Y:S01]  /*6670*/  SHF.R.S32.HI R4, RZ, 0x1f, R228 ;  /* 0x0000001fff047819 */ /* 0x000fe200000114e4 */
[----:B------:R-:W-:Y:S01]  /*6680*/  WARPSYNC 0xffffffff ;  /* 0xffffffff00007948 */ /* 0x000fe20003800000 */
[----:B------:R-:W-:Y:S01]  /*6690*/  IADD3 R132, R208, 0x40, RZ ;  /* 0x00000040d0847810 */ /* 0x000fe20007ffe0ff */
[----:B------:R-:W-:Y:S01]  /*66a0*/  BAR.SYNC.DEFER_BLOCKING 0x0 ;  /* 0x0000000000007b1d */ /* 0x000fe20000010000 */
[----:B------:R-:W-:Y:S01]  /*66b0*/  LOP3.LUT P5, RZ, R235, 0x2, RZ, 0xc0, !PT ;  /* 0x00000002ebff7812 */ /* 0x000fe200078ac0ff */
[----:B------:R-:W-:Y:S01]  /*66c0*/  IMAD R0, R0, c[0x0][0x208], RZ ;  /* 0x0000820000007a24 */ /* 0x000fe200078e02ff */
[C---:B------:R-:W-:Y:S01]  /*66d0*/  SHF.L.U64.HI R22, R241.reuse, 0x1, R6 ;  /* 0x00000001f1167819 */ /* 0x040fe20000010206 */
[C---:B------:R-:W-:Y:S01]  /*66e0*/  IMAD.WIDE.U32 R2, R232.reuse, c[0x0][0x208], RZ ;  /* 0x00008200e8027a25 */ /* 0x040fe200078e00ff */
[----:B------:R-:W-:Y:S02]  /*66f0*/  SHF.R.S32.HI R6, RZ, 0x1f, R240 ;  /* 0x0000001fff067819 */ /* 0x000fe400000114f0 */
[----:B------:R-:W-:Y:S01]  /*6700*/  ISETP.GE.AND P4, PT, R241, c[0x0][0x1d4], PT ;  /* 0x00007500f1007a0c */ /* 0x000fe20003f86270 */
[----:B------:R-:W-:Y:S01]  /*6710*/  IMAD R0, R232, c[0x0][0x20c], R0 ;  /* 0x00008300e8007a24 */ /* 0x000fe200078e0200 */
[----:B------:R-:W-:Y:S01]  /*6720*/  ISETP.GE.AND P3, PT, R239, c[0x0][0x1d4], PT ;  /* 0x00007500ef007a0c */ /* 0x000fe20003f66270 */
[----:B------:R-:W-:Y:S01]  /*6730*/  IMAD R4, R4, c[0x0][0x218], RZ ;  /* 0x0000860004047a24 */ /* 0x000fe200078e02ff */
[----:B------:R-:W-:Y:S01]  /*6740*/  SHF.L.U64.HI R20, R240, 0x1, R6 ;  /* 0x00000001f0147819 */ /* 0x000fe20000010206 */
[----:B------:R-:W-:Y:S02]  /*6750*/  IMAD.IADD R3, R3, 0x1, R0 ;  /* 0x0000000103037824 */ /* 0x000fe400078e0200 */
[C---:B------:R-:W-:Y:S02]  /*6760*/  IMAD R4, R228.reuse, c[0x0][0x21c], R4 ;  /* 0x00008700e4047a24 */ /* 0x040fe400078e0204 */
[----:B------:R-:W-:Y:S04]  /*6770*/  IMAD.WIDE.U32 R2, R228, c[0x0][0x218], R2 ;  /* 0x00008600e4027a25 */ /* 0x000fe800078e0002 */
[----:B------:R-:W-:Y:S01]  /*6780*/  IMAD.SHL.U32 R30, R241, 0x2, RZ ;  /* 0x00000002f11e7824 */ /* 0x000fe200078e00ff */
[----:B------:R-:W-:Y:S01]  /*6790*/  IADD3 R0, P0, R250, R2, RZ ;  /* 0x00000002fa007210 */ /* 0x000fe20007f1e0ff */
[----:B------:R-:W-:Y:S01]  /*67a0*/  IMAD.SHL.U32 R29, R239, 0x2, RZ ;  /* 0x00000002ef1d7824 */ /* 0x000fe200078e00ff */
[----:B------:R-:W1:Y:S02]  /*67b0*/  LDSM.16.M88.4 R32, [R220] ;  /* 0x00000000dc20783b */ /* 0x000e640000000200 */
[----:B------:R-:W-:Y:S01]  /*67c0*/  LEA R14, P2, R0, c[0x0][0x1f8], 0x1 ;  /* 0x00007e00000e7a11 */ /* 0x000fe200078408ff */
[----:B------:R-:W-:Y:S01]  /*67d0*/  IMAD.SHL.U32 R28, R240, 0x2, RZ ;  /* 0x00000002f01c7824 */ /* 0x000fe200078e00ff */
[----:B------:R-:W3:Y:S01]  /*67e0*/  LDSM.16.M88.4 R8, [R208] ;  /* 0x00000000d008783b */ /* 0x000ee20000000200 */
[----:B------:R-:W-:Y:S03]  /*67f0*/  IMAD.SHL.U32 R23, R231, 0x2, RZ ;  /* 0x00000002e7177824 */ /* 0x000fe600078e00ff */
[----:B------:R-:W4:Y:S04]  /*6800*/  LDSM.16.M88.4 R16, [R208+0x800] ;  /* 0x00080000d010783b */ /* 0x000f280000000200 */
[----:B------:R-:W1:Y:S04]  /*6810*/  LDSM.16.M88.4 R24, [R208+0x1000] ;  /* 0x00100000d018783b */ /* 0x000e680000000200 */
[----:B------:R-:W1:Y:S04]  /*6820*/  LDSM.16.M88.4 R168, [R208+0x1800] ;  /* 0x00180000d0a8783b */ /* 0x000e680000000200 */
[----:B------:R-:W1:Y:S01]  /*6830*/  LDSM.16.M88.4 R172, [R221] ;  /* 0x00000000ddac783b */ /* 0x000e620000000200 */
[----:B--2---:R-:W-:Y:S02]  /*6840*/  IADD3.X R2, R5, R3, R4, P0, !PT ;  /* 0x0000000305027210 */ /* 0x004fe400007fe404 */
[----:B------:R-:W-:Y:S02]  /*6850*/  LOP3.LUT P0, RZ, R235, 0x4, RZ, 0xc0, !PT ;  /* 0x00000004ebff7812 */ /* 0x000fe4000780c0ff */
[----:B------:R-:W-:Y:S02]  /*6860*/  LEA.HI.X R4, R0, c[0x0][0x1fc], R2, 0x1, P2 ;  /* 0x00007f0000047a11 */ /* 0x000fe400010f0c02 */
[----:B------:R-:W-:Y:S02]  /*6870*/  SHF.R.S32.HI R5, RZ, 0x1f, R239 ;  /* 0x0000001fff057819 */ /* 0x000fe400000114ef */
[C---:B------:R-:W-:Y:S02]  /*6880*/  IADD3 R0, R208.reuse, 0x20, RZ ;  /* 0x00000020d0007810 */ /* 0x040fe40007ffe0ff */
[----:B------:R-:W-:Y:S02]  /*6890*/  SHF.L.U64.HI R21, R239, 0x1, R5 ;  /* 0x00000001ef157819 */ /* 0x000fe40000010205 */
[C---:B------:R-:W-:Y:S02]  /*68a0*/  @P5 IADD3 R0, R208.reuse, -0x20, RZ ;  /* 0xffffffe0d0005810 */ /* 0x040fe40007ffe0ff */
[----:B------:R-:W-:Y:S02]  /*68b0*/  SHF.R.S32.HI R5, RZ, 0x1f, R231 ;  /* 0x0000001fff057819 */ /* 0x000fe400000114e7 */
[----:B------:R-:W-:Y:S01]  /*68c0*/  @P0 IADD3 R132, R208, -0x40, RZ ;  /* 0xffffffc0d0840810 */ /* 0x000fe20007ffe0ff */
[----:B------:R-:W2:Y:S01]  /*68d0*/  LDSM.16.M88.4 R176, [R0] ;  /* 0x0000000000b0783b */ /* 0x000ea20000000200 */
[----:B------:R-:W-:Y:S02]  /*68e0*/  ISETP.GE.AND P2, PT, R240, c[0x0][0x1d4], PT ;  /* 0x00007500f0007a0c */ /* 0x000fe40003f46270 */
[----:B------:R-:W-:Y:S01]  /*68f0*/  SHF.L.U64.HI R15, R231, 0x1, R5 ;  /* 0x00000001e70f7819 */ /* 0x000fe20000010205 */
[----:B------:R-:W1:Y:S01]  /*6900*/  LDSM.16.M88.4 R180, [R0+0x800] ;  /* 0x0008000000b4783b */ /* 0x000e620000000200 */
[C---:B------:R-:W-:Y:S02]  /*6910*/  IADD3 R219, R0.reuse, 0x7800, RZ ;  /* 0x0000780000db7810 */ /* 0x040fe40007ffe0ff */
[C---:B------:R-:W-:Y:S01]  /*6920*/  IADD3 R218, R0.reuse, 0x7000, RZ ;  /* 0x0000700000da7810 */ /* 0x040fe20007ffe0ff */
[----:B------:R-:W1:Y:S01]  /*6930*/  LDSM.16.M88.4 R184, [R0+0x1000] ;  /* 0x0010000000b8783b */ /* 0x000e620000000200 */
[C---:B------:R-:W-:Y:S02]  /*6940*/  IADD3 R217, R0.reuse, 0x6800, RZ ;  /* 0x0000680000d97810 */ /* 0x040fe40007ffe0ff */
[C---:B------:R-:W-:Y:S01]  /*6950*/  IADD3 R216, R0.reuse, 0x6000, RZ ;  /* 0x0000600000d87810 */ /* 0x040fe20007ffe0ff */
[----:B------:R5:W1:Y:S01]  /*6960*/  LDSM.16.M88.4 R188, [R0+0x1800] ;  /* 0x0018000000bc783b */ /* 0x000a620000000200 */
[C---:B------:R-:W-:Y:S02]  /*6970*/  IADD3 R205, R0.reuse, 0x5800, RZ ;  /* 0x0000580000cd7810 */ /* 0x040fe40007ffe0ff */
[C---:B------:R-:W-:Y:S02]  /*6980*/  IADD3 R204, R0.reuse, 0x5000, RZ ;  /* 0x0000500000cc7810 */ /* 0x040fe40007ffe0ff */
[C---:B------:R-:W-:Y:S02]  /*6990*/  IADD3 R203, R0.reuse, 0x4800, RZ ;  /* 0x0000480000cb7810 */ /* 0x040fe40007ffe0ff */
[C---:B------:R-:W-:Y:S02]  /*69a0*/  IADD3 R202, R0.reuse, 0x4000, RZ ;  /* 0x0000400000ca7810 */ /* 0x040fe40007ffe0ff */
[C---:B------:R-:W-:Y:S02]  /*69b0*/  IADD3 R197, R0.reuse, 0x3800, RZ ;  /* 0x0000380000c57810 */ /* 0x040fe40007ffe0ff */
[C---:B------:R-:W-:Y:S02]  /*69c0*/  IADD3 R196, R0.reuse, 0x3000, RZ ;  /* 0x0000300000c47810 */ /* 0x040fe40007ffe0ff */
[C---:B------:R-:W-:Y:S02]  /*69d0*/  IADD3 R194, R0.reuse, 0x2800, RZ ;  /* 0x0000280000c27810 */ /* 0x040fe40007ffe0ff */
[----:B------:R-:W-:Y:S02]  /*69e0*/  IADD3 R193, R0, 0x2000, RZ ;  /* 0x0000200000c17810 */ /* 0x000fe40007ffe0ff */
[C---:B------:R-:W-:Y:S02]  /*69f0*/  IADD3 R227, R132.reuse, 0x7800, RZ ;  /* 0x0000780084e37810 */ /* 0x040fe40007ffe0ff */
        /* <DEDUP_REMOVED lines=13> */
[----:B-----5:R-:W-:Y:S01]  /*6ad0*/  IADD3 R0, R132, 0x800, RZ ;  /* 0x0000080084007810 */ /* 0x020fe20007ffe0ff */
[----:B------:R-:W-:-:S05]  /*6ae0*/  BRA.DIV ~URZ, `(.L_x_1587) ;  /* 0x000098927f007947 */ /* 0x000fca000b800000 */
[----:B-1234-:R1:W2:Y:S02]  /*6af0*/  SHFL.IDX PT, R2, R4, RZ, 0x181f ;  /* 0x00181fff04027589 */ /* 0x01e2a400000e0000 */
.L_x_1667:
[----:B------:R-:W3:Y:S01]  /*6b00*/  SHFL.IDX PT, R5, R14, RZ, 0x181f ;  /* 0x00181fff0e057589 */ /* 0x000ee200000e0000 */
[----:B------:R-:W-:Y:S01]  /*6b10*/  SEL R233, RZ, 0x10, P6 ;  /* 0x00000010ffe97807 */ /* 0x000fe20003000000 */
[----:B------:R-:W-:Y:S03]  /*6b20*/  BSSY B0, `(.L_x_1588) ;  /* 0x000014c000007945 */ /* 0x000fe60003800000 */
[----:B------:R4:W5:Y:S05]  /*6b30*/  SHFL.IDX PT, R3, R14, 0x1, 0x181f ;  /* 0x00381f000e037f89 */ /* 0x00096a00000e0000 */
[----:B-1----:R-:W1:Y:S01]  /*6b40*/  SHFL.IDX PT, R4, R4, 0x1, 0x181f ;  /* 0x00381f0004047f89 */ /* 0x002e6200000e0000 */
[----:B----4-:R-:W-:Y:S02]  /*6b50*/  SEL R14, RZ, 0x10, P3 ;  /* 0x00000010ff0e7807 */ /* 0x010fe40001800000 */
[C---:B---3--:R-:W-:Y:S05]  /*6b60*/  IADD3 R6, P0, R5.reuse, R23, RZ ;  /* 0x0000001705067210 */ /* 0x048fea0007f1e0ff */
[C---:B--2---:R-:W-:Y:S05]  /*6b70*/  IMAD.X R7, R2.reuse, 0x1, R15, P0 ;  /* 0x0000000102077824 */ /* 0x044fea00000e060f */
[----:B------:R2:W-:Y:S02]  /*6b80*/  LDGSTS.E.BYPASS.LTC128B.128 [R229+0x100], [R6.64], !P6 ;  /* 0x0010000006e57fae */ /* 0x0005e4000f101d46 */
[C---:B--2---:R-:W-:Y:S05]  /*6b90*/  IADD3 R6, P0, R5.reuse, R28, RZ ;  /* 0x0000001c05067210 */ /* 0x044fea0007f1e0ff */
[C---:B------:R-:W-:Y:S01]  /*6ba0*/  IMAD.X R7, R2.reuse, 0x1, R20, P0 ;  /* 0x0000000102077824 */ /* 0x040fe200000e0614 */
[C---:B------:R-:W-:Y:S04]  /*6bb0*/  IADD3 R12, P0, R5.reuse, R29, RZ ;  /* 0x0000001d050c7210 */ /* 0x040fe80007f1e0ff */
[----:B------:R2:W-:Y:S01]  /*6bc0*/  LDGSTS.E.BYPASS.LTC128B.128 [R229+0x2100], [R6.64], !P2 ;  /* 0x0210000006e57fae */ /* 0x0005e2000d101d46 */
[C---:B------:R-:W-:Y:S05]  /*6bd0*/  IMAD.X R13, R2.reuse, 0x1, R21, P0 ;  /* 0x00000001020d7824 */ /* 0x040fea00000e0615 */
[----:B------:R3:W-:Y:S01]  /*6be0*/  LDGSTS.E.BYPASS.LTC128B.128 [R229+0x4100], [R12.64], !P3 ;  /* 0x041000000ce57fae */ /* 0x0007e2000d901d46 */
[----:B--2---:R-:W-:Y:S02]  /*6bf0*/  IADD3 R6, P0, R5, R30, RZ ;  /* 0x0000001e05067210 */ /* 0x004fe40007f1e0ff */
[----:B------:R-:W-:Y:S03]  /*6c00*/  SEL R5, RZ, 0x10, P2 ;  /* 0x00000010ff057807 */ /* 0x000fe60001000000 */
[----:B------:R-:W-:Y:S01]  /*6c10*/  IMAD.X R7, R2, 0x1, R22, P0 ;  /* 0x0000000102077824 */ /* 0x000fe200000e0616 */
[----:B------:R-:W-:Y:S04]  /*6c20*/  IADD3 R2, -R233, 0x10, RZ ;  /* 0x00000010e9027810 */ /* 0x000fe80007ffe1ff */
[----:B------:R5:W-:Y:S01]  /*6c30*/  LDGSTS.E.BYPASS.LTC128B.128 [R229+0x6100], [R6.64], !P4 ;  /* 0x0610000006e57fae */ /* 0x000be2000e101d46 */
[----:B------:R-:W-:Y:S04]  /*6c40*/  LOP3.LUT R2, R2, 0xf, RZ, 0xc0, !PT ;  /* 0x0000000f02027812 */ /* 0x000fe800078ec0ff */
[-C--:B-----5:R-:W-:Y:S02]  /*6c50*/  IADD3 R6, P5, P0, R2, R3.reuse, R23 ;  /* 0x0000000302067210 */ /* 0x0a0fe400078be017 */
[----:B------:R-:W-:Y:S02]  /*6c60*/  IADD3 R2, -R5, 0x10, RZ ;  /* 0x0000001005027810 */ /* 0x000fe40007ffe1ff */
[-C--:B-1----:R-:W-:Y:S02]  /*6c70*/  IADD3.X R7, RZ, R4.reuse, R15, P5, P0 ;  /* 0x00000004ff077210 */ /* 0x082fe40002fe040f */
[----:B------:R-:W-:Y:S02]  /*6c80*/  ISETP.NE.U32.AND P0, PT, R233, RZ, PT ;  /* 0x000000ffe900720c */ /* 0x000fe40003f05070 */
[----:B------:R-:W-:Y:S02]  /*6c90*/  LOP3.LUT R2, R2, 0xf, RZ, 0xc0, !PT ;  /* 0x0000000f02027812 */ /* 0x000fe400078ec0ff */
[----:B------:R-:W-:Y:S09]  /*6ca0*/  SEL R23, RZ, 0x10, P4 ;  /* 0x00000010ff177807 */ /* 0x000ff20002000000 */
[----:B------:R1:W-:Y:S01]  /*6cb0*/  LDGSTS.E.BYPASS.LTC128B.128.ZFILL [R229+0x1100], [R6.64], P0 ;  /* 0x0110000006e57fae */ /* 0x0003e20008141d46 */
[-C--:B---3--:R-:W-:Y:S04]  /*6cc0*/  IADD3 R12, P5, P0, R2, R3.reuse, R28 ;  /* 0x00000003020c7210 */ /* 0x088fe800078be01c */
[-C--:B------:R-:W-:Y:S02]  /*6cd0*/  IADD3.X R13, RZ, R4.reuse, R20, P5, P0 ;  /* 0x00000004ff0d7210 */ /* 0x080fe40002fe0414 */
[----:B-1----:R-:W-:Y:S04]  /*6ce0*/  IADD3 R6, -R14, 0x10, RZ ;  /* 0x000000100e067810 */ /* 0x002fe80007ffe1ff */
[----:B------:R-:W-:Y:S04]  /*6cf0*/  LOP3.LUT R2, R6, 0xf, RZ, 0xc0, !PT ;  /* 0x0000000f06027812 */ /* 0x000fe800078ec0ff */
[-C--:B------:R-:W-:Y:S02]  /*6d00*/  IADD3 R20, P5, P0, R2, R3.reuse, R29 ;  /* 0x0000000302147210 */ /* 0x080fe400078be01d */
[----:B------:R-:W-:Y:S02]  /*6d10*/  IADD3 R2, -R23, 0x10, RZ ;  /* 0x0000001017027810 */ /* 0x000fe40007ffe1ff */
[-C--:B------:R-:W-:Y:S02]  /*6d20*/  IADD3.X R21, RZ, R4.reuse, R21, P5, P0 ;  /* 0x00000004ff157210 */ /* 0x080fe40002fe0415 */
[----:B------:R-:W-:Y:S04]  /*6d30*/  LOP3.LUT R2, R2, 0xf, RZ, 0xc0, !PT ;  /* 0x0000000f02027812 */ /* 0x000fe800078ec0ff */
[----:B------:R-:W-:Y:S04]  /*6d40*/  IADD3 R2, P5, P0, R2, R3, R30 ;  /* 0x0000000302027210 */ /* 0x000fe800078be01e */
[----:B------:R-:W-:Y:S02]  /*6d50*/  IADD3.X R3, RZ, R4, R22, P5, P0 ;  /* 0x00000004ff037210 */ /* 0x000fe40002fe0416 */
[----:B------:R-:W-:Y:S02]  /*6d60*/  ISETP.NE.U32.AND P0, PT, R5, RZ, PT ;  /* 0x000000ff0500720c */ /* 0x000fe40003f05070 */
[C---:B------:R-:W-:Y:S03]  /*6d70*/  HMMA.16816.F32.BF16 R4, R32.reuse, R8, RZ ;  /* 0x000000082004723c */ /* 0x040fe600000418ff */
[----:B------:R-:W-:Y:S05]  /*6d80*/  ISETP.NE.U32.AND P5, PT, R14, RZ, PT ;  /* 0x000000ff0e00720c */ /* 0x000fea0003fa5070 */
[C---:B------:R-:W-:Y:S03]  /*6d90*/  HMMA.16816.F32.BF16 R8, R32.reuse, R10, RZ ;  /* 0x0000000a2008723c */ /* 0x040fe600000418ff */
[----:B------:R1:W-:Y:S01]  /*6da0*/  LDGSTS.E.BYPASS.LTC128B.128.ZFILL [R229+0x3100], [R12.64], P0 ;  /* 0x031000000ce57fae */ /* 0x0003e20008141d46 */
[----:B------:R-:W-:Y:S04]  /*6db0*/  ISETP.NE.U32.AND P0, PT, R23, RZ, PT ;  /* 0x000000ff1700720c */ /* 0x000fe80003f05070 */
[----:B------:R2:W-:Y:S09]  /*6dc0*/  LDGSTS.E.BYPASS.LTC128B.128.ZFILL [R229+0x5100], [R20.64], P5 ;  /* 0x0510000014e57fae */ /* 0x0005f2000a941d46 */
[----:B------:R3:W-:Y:S01]  /*6dd0*/  LDGSTS.E.BYPASS.LTC128B.128.ZFILL [R229+0x7100], [R2.64], P0 ;  /* 0x0710000002e57fae */ /* 0x0007e20008141d46 */
[----:B------:R-:W-:Y:S04]  /*6de0*/  ISETP.GT.AND P0, PT, R234, R242, PT ;  /* 0x000000f2ea00720c */ /* 0x000fe80003f04270 */
[----:B------:R-:W0:Y:S01]  /*6df0*/  LDGDEPBAR ;  /* 0x00000000000079af */ /* 0x000e220000000000 */
[C---:B-1----:R-:W-:Y:S08]  /*6e00*/  HMMA.16816.F32.BF16 R12, R32.reuse, R16, RZ ;  /* 0x00000010200c723c */ /* 0x042ff000000418ff */
[C---:B------:R-:W-:Y:S08]  /*6e10*/  HMMA.16816.F32.BF16 R16, R32.reuse, R18, RZ ;  /* 0x000000122010723c */ /* 0x040ff000000418ff */
[C---:B--2---:R-:W-:Y:S08]  /*6e20*/  HMMA.16816.F32.BF16 R20, R32.reuse, R24, RZ ;  /* 0x000000182014723c */ /* 0x044ff000000418ff */
[C---:B------:R-:W-:Y:S08]  /*6e30*/  HMMA.16816.F32.BF16 R24, R32.reuse, R26, RZ ;  /* 0x0000001a2018723c */ /* 0x040ff000000418ff */
[C---:B------:R-:W-:Y:S08]  /*6e40*/  HMMA.16816.F32.BF16 R28, R32.reuse, R168, RZ ;  /* 0x000000a8201c723c */ /* 0x040ff000000418ff */
[----:B------:R-:W-:Y:S01]  /*6e50*/  HMMA.16816.F32.BF16 R32, R32, R170, RZ ;  /* 0x000000aa2020723c */ /* 0x000fe200000418ff */
[----:B------:R-:W-:Y:S07]  /*6e60*/  LDSM.16.M88.4 R168, [R223] ;  /* 0x00000000dfa8783b */ /* 0x000fee0000000200 */
[C---:B------:R-:W-:Y:S08]  /*6e70*/  HMMA.16816.F32.BF16 R4, R172.reuse, R176, R4 ;  /* 0x000000b0ac04723c */ /* 0x040ff00000041804 */
[C---:B------:R-:W-:Y:S01]  /*6e80*/  HMMA.16816.F32.BF16 R8, R172.reuse, R178, R8 ;  /* 0x000000b2ac08723c */ /* 0x040fe20000041808 */
[----:B------:R-:W1:Y:S07]  /*6e90*/  LDSM.16.M88.4 R176, [R132] ;  /* 0x0000000084b0783b */ /* 0x000e6e0000000200 */
[C---:B------:R-:W-:Y:S08]  /*6ea0*/  HMMA.16816.F32.BF16 R12, R172.reuse, R180, R12 ;  /* 0x000000b4ac0c723c */ /* 0x040ff0000004180c */
[C---:B------:R-:W-:Y:S01]  /*6eb0*/  HMMA.16816.F32.BF16 R16, R172.reuse, R182, R16 ;  /* 0x000000b6ac10723c */ /* 0x040fe20000041810 */
[----:B------:R-:W2:Y:S07]  /*6ec0*/  LDSM.16.M88.4 R180, [R0] ;  /* 0x0000000000b4783b */ /* 0x000eae0000000200 */
[C---:B------:R-:W-:Y:S08]  /*6ed0*/  HMMA.16816.F32.BF16 R20, R172.reuse, R184, R20 ;  /* 0x000000b8ac14723c */ /* 0x040ff00000041814 */
[C---:B------:R-:W-:Y:S01]  /*6ee0*/  HMMA.16816.F32.BF16 R24, R172.reuse, R186, R24 ;  /* 0x000000baac18723c */ /* 0x040fe20000041818 */
[----:B------:R-:W-:Y:S07]  /*6ef0*/  LDSM.16.M88.4 R184, [R222] ;  /* 0x00000000deb8783b */ /* 0x000fee0000000200 */
[C---:B------:R-:W-:Y:S08]  /*6f00*/  HMMA.16816.F32.BF16 R28, R172.reuse, R188, R28 ;  /* 0x000000bcac1c723c */ /* 0x040ff0000004181c */
[----:B------:R-:W-:Y:S01]  /*6f10*/  HMMA.16816.F32.BF16 R32, R172, R190, R32 ;  /* 0x000000beac20723c */ /* 0x000fe20000041820 */
[----:B------:R-:W4:Y:S05]  /*6f20*/  LDSM.16.M88.4 R172, [R133] ;  /* 0x0000000085ac783b */ /* 0x000f2a0000000200 */
[----:B------:R-:W-:Y:S02]  /*6f30*/  LDSM.16.M88.4 R188, [R209+-0x6000] ;  /* 0xffa00000d1bc783b */ /* 0x000fe40000000200 */
[C---:B-1----:R-:W-:Y:S08]  /*6f40*/  HMMA.16816.F32.BF16 R4, R168.reuse, R176, R4 ;  /* 0x000000b0a804723c */ /* 0x042ff00000041804 */
[C---:B------:R-:W-:Y:S01]  /*6f50*/  HMMA.16816.F32.BF16 R8, R168.reuse, R178, R8 ;  /* 0x000000b2a808723c */ /* 0x040fe20000041808 */
[----:B------:R-:W1:Y:S07]  /*6f60*/  LDSM.16.M88.4 R176, [R192] ;  /* 0x00000000c0b0783b */ /* 0x000e6e0000000200 */
[C---:B--2---:R-:W-:Y:S08]  /*6f70*/  HMMA.16816.F32.BF16 R12, R168.reuse, R180, R12 ;  /* 0x000000b4a80c723c */ /* 0x044ff0000004180c */
[C---:B------:R-:W-:Y:S01]  /*6f80*/  HMMA.16816.F32.BF16 R16, R168.reuse, R182, R16 ;  /* 0x000000b6a810723c */ /* 0x040fe20000041810 */
[----:B------:R-:W2:Y:S07]  /*6f90*/  LDSM.16.M88.4 R180, [R209+-0x5800] ;  /* 0xffa80000d1b4783b */ /* 0x000eae0000000200 */
[C---:B----4-:R-:W-:Y:S08]  /*6fa0*/  HMMA.16816.F32.BF16 R20, R168.reuse, R172, R20 ;  /* 0x000000aca814723c */ /* 0x050ff00000041814 */
[C---:B------:R-:W-:Y:S01]  /*6fb0*/  HMMA.16816.F32.BF16 R24, R168.reuse, R174, R24 ;  /* 0x000000aea818723c */ /* 0x040fe20000041818 */
[----:B------:R-:W4:Y:S07]  /*6fc0*/  LDSM.16.M88.4 R172, [R209+-0x5000] ;  /* 0xffb00000d1ac783b */ /* 0x000f2e0000000200 */
[C---:B-1----:R-:W-:Y:S08]  /*6fd0*/  HMMA.16816.F32.BF16 R28, R168.reuse, R176, R28 ;  /* 0x000000b0a81c723c */ /* 0x042ff0000004181c */
[----:B------:R-:W-:Y:S01]  /*6fe0*/  HMMA.16816.F32.BF16 R32, R168, R178, R32 ;  /* 0x000000b2a820723c */ /* 0x000fe20000041820 */
[----:B------:R-:W1:Y:S05]  /*6ff0*/  LDSM.16.M88.4 R168, [R209+-0x4800] ;  /* 0xffb80000d1a8783b */ /* 0x000e6a0000000200 */
[----:B------:R-:W-:Y:S02]  /*7000*/  LDSM.16.M88.4 R176, [R220+0x4000] ;  /* 0x00400000dcb0783b */ /* 0x000fe40000000200 */
[C---:B------:R-:W-:Y:S08]  /*7010*/  HMMA.16816.F32.BF16 R4, R184.reuse, R188, R4 ;  /* 0x000000bcb804723c */ /* 0x040ff00000041804 */
[C---:B------:R-:W-:Y:S01]  /*7020*/  HMMA.16816.F32.BF16 R8, R184.reuse, R190, R8 ;  /* 0x000000beb808723c */ /* 0x040fe20000041808 */
[----:B------:R-:W5:Y:S07]  /*7030*/  LDSM.16.M88.4 R188, [R208+0x2000] ;  /* 0x00200000d0bc783b */ /* 0x000f6e0000000200 */
[C---:B--2---:R-:W-:Y:S08]  /*7040*/  HMMA.16816.F32.BF16 R12, R184.reuse, R180, R12 ;  /* 0x000000b4b80c723c */ /* 0x044ff0000004180c */
[C---:B------:R-:W-:Y:S01]  /*7050*/  HMMA.16816.F32.BF16 R16, R184.reuse, R182, R16 ;  /* 0x000000b6b810723c */ /* 0x040fe20000041810 */
[----:B------:R-:W2:Y:S07]  /*7060*/  LDSM.16.M88.4 R180, [R208+0x2800] ;  /* 0x00280000d0b4783b */ /* 0x000eae0000000200 */
[C---:B----4-:R-:W-:Y:S08]  /*7070*/  HMMA.16816.F32.BF16 R20, R184.reuse, R172, R20 ;  /* 0x000000acb814723c */ /* 0x050ff00000041814 */
[C---:B------:R-:W-:Y:S01]  /*7080*/  HMMA.16816.F32.BF16 R24, R184.reuse, R174, R24 ;  /* 0x000000aeb818723c */ /* 0x040fe20000041818 */
[----:B------:R-:W4:Y:S07]  /*7090*/  LDSM.16.M88.4 R172, [R208+0x3000] ;  /* 0x00300000d0ac783b */ /* 0x000f2e0000000200 */
[C---:B-1----:R-:W-:Y:S08]  /*70a0*/  HMMA.16816.F32.BF16 R28, R184.reuse, R168, R28 ;  /* 0x000000a8b81c723c */ /* 0x042ff0000004181c */
[----:B------:R-:W-:Y:S01]  /*70b0*/  HMMA.16816.F32.BF16 R32, R184, R170, R32 ;  /* 0x000000aab820723c */ /* 0x000fe20000041820 */
[----:B------:R-:W1:Y:S05]  /*70c0*/  LDSM.16.M88.4 R168, [R208+0x3800] ;  /* 0x00380000d0a8783b */ /* 0x000e6a0000000200 */
[----:B------:R-:W-:Y:S02]  /*70d0*/  LDSM.16.M88.4 R184, [R221+0x4000] ;  /* 0x00400000ddb8783b */ /* 0x000fe40000000200 */
[C---:B-----5:R-:W-:Y:S08]  /*70e0*/  HMMA.16816.F32.BF16 R4, R176.reuse, R188, R4 ;  /* 0x000000bcb004723c */ /* 0x060ff00000041804 */
[C---:B------:R-:W-:Y:S01]  /*70f0*/  HMMA.16816.F32.BF16 R8, R176.reuse, R190, R8 ;  /* 0x000000beb008723c */ /* 0x040fe20000041808 */
[----:B------:R-:W5:Y:S05]  /*7100*/  LDSM.16.M88.4 R188, [R193] ;  /* 0x00000000c1bc783b */ /* 0x000f6a0000000200 */
[----:B------:R-:W3:Y:S02]  /*7110*/  LDSM.16.M88.4 R192, [R194] ;  /* 0x00000000c2c0783b */ /* 0x000ee40000000200 */
[C---:B--2---:R-:W-:Y:S08]  /*7120*/  HMMA.16816.F32.BF16 R12, R176.reuse, R180, R12 ;  /* 0x000000b4b00c723c */ /* 0x044ff0000004180c */
[C---:B------:R-:W-:Y:S01]  /*7130*/  HMMA.16816.F32.BF16 R16, R176.reuse, R182, R16 ;  /* 0x000000b6b010723c */ /* 0x040fe20000041810 */
[----:B------:R-:W2:Y:S07]  /*7140*/  LDSM.16.M88.4 R180, [R196] ;  /* 0x00000000c4b4783b */ /* 0x000eae0000000200 */
[C---:B----4-:R-:W-:Y:S08]  /*7150*/  HMMA.16816.F32.BF16 R20, R176.reuse, R172, R20 ;  /* 0x000000acb014723c */ /* 0x050ff00000041814 */
[C---:B------:R-:W-:Y:S01]  /*7160*/  HMMA.16816.F32.BF16 R24, R176.reuse, R174, R24 ;  /* 0x000000aeb018723c */ /* 0x040fe20000041818 */
[----:B------:R-:W4:Y:S07]  /*7170*/  LDSM.16.M88.4 R172, [R197] ;  /* 0x00000000c5ac783b */ /* 0x000f2e0000000200 */
[C---:B-1----:R-:W-:Y:S08]  /*7180*/  HMMA.16816.F32.BF16 R28, R176.reuse, R168, R28 ;  /* 0x000000a8b01c723c */ /* 0x042ff0000004181c */
[----:B------:R-:W-:Y:S01]  /*7190*/  HMMA.16816.F32.BF16 R32, R176, R170, R32 ;  /* 0x000000aab020723c */ /* 0x000fe20000041820 */
[----:B------:R-:W-:Y:S05]  /*71a0*/  LDSM.16.M88.4 R176, [R198] ;  /* 0x00000000c6b0783b */ /* 0x000fea0000000200 */
[----:B------:R-:W1:Y:S02]  /*71b0*/  LDSM.16.M88.4 R168, [R223+0x4000] ;  /* 0x00400000dfa8783b */ /* 0x000e640000000200 */
[C---:B-----5:R-:W-:Y:S08]  /*71c0*/  HMMA.16816.F32.BF16 R4, R184.reuse, R188, R4 ;  /* 0x000000bcb804723c */ /* 0x060ff00000041804 */
[C---:B------:R-:W-:Y:S01]  /*71d0*/  HMMA.16816.F32.BF16 R8, R184.reuse, R190, R8 ;  /* 0x000000beb808723c */ /* 0x040fe20000041808 */
[----:B------:R-:W5:Y:S05]  /*71e0*/  LDSM.16.M88.4 R188, [R199] ;  /* 0x00000000c7bc783b */ /* 0x000f6a0000000200 */
[----:B------:R-:W1:Y:S02]  /*71f0*/  LDSM.16.M88.4 R196, [R200] ;  /* 0x00000000c8c4783b */ /* 0x000e640000000200 */
[C---:B---3--:R-:W-:Y:S08]  /*7200*/  HMMA.16816.F32.BF16 R12, R184.reuse, R192, R12 ;  /* 0x000000c0b80c723c */ /* 0x048ff0000004180c */
[C---:B------:R-:W-:Y:S01]  /*7210*/  HMMA.16816.F32.BF16 R16, R184.reuse, R194, R16 ;  /* 0x000000c2b810723c */ /* 0x040fe20000041810 */
[----:B------:R-:W3:Y:S07]  /*7220*/  LDSM.16.M88.4 R192, [R201] ;  /* 0x00000000c9c0783b */ /* 0x000eee0000000200 */
[C---:B--2---:R-:W-:Y:S08]  /*7230*/  HMMA.16816.F32.BF16 R20, R184.reuse, R180, R20 ;  /* 0x000000b4b814723c */ /* 0x044ff00000041814 */
[C---:B------:R-:W-:Y:S01]  /*7240*/  HMMA.16816.F32.BF16 R24, R184.reuse, R182, R24 ;  /* 0x000000b6b818723c */ /* 0x040fe20000041818 */
[----:B------:R-:W-:Y:S07]  /*7250*/  LDSM.16.M88.4 R180, [R209+-0x4000] ;  /* 0xffc00000d1b4783b */ /* 0x000fee0000000200 */
[C---:B----4-:R-:W-:Y:S08]  /*7260*/  HMMA.16816.F32.BF16 R28, R184.reuse, R172, R28 ;  /* 0x000000acb81c723c */ /* 0x050ff0000004181c */
[----:B------:R-:W-:Y:S01]  /*7270*/  HMMA.16816.F32.BF16 R32, R184, R174, R32 ;  /* 0x000000aeb820723c */ /* 0x000fe20000041820 */
[----:B------:R-:W2:Y:S05]  /*7280*/  LDSM.16.M88.4 R172, [R222+0x4000] ;  /* 0x00400000deac783b */ /* 0x000eaa0000000200 */
[----:B------:R-:W4:Y:S02]  /*7290*/  LDSM.16.M88.4 R184, [R209+-0x3800] ;  /* 0xffc80000d1b8783b */ /* 0x000f240000000200 */
[C---:B-1----:R-:W-:Y:S08]  /*72a0*/  HMMA.16816.F32.BF16 R4, R168.reuse, R176, R4 ;  /* 0x000000b0a804723c */ /* 0x042ff00000041804 */
[C---:B------:R-:W-:Y:S01]  /*72b0*/  HMMA.16816.F32.BF16 R8, R168.reuse, R178, R8 ;  /* 0x000000b2a808723c */ /* 0x040fe20000041808 */
[----:B------:R-:W1:Y:S07]  /*72c0*/  LDSM.16.M88.4 R176, [R209+-0x3000] ;  /* 0xffd00000d1b0783b */ /* 0x000e6e0000000200 */
[C---:B-----5:R-:W-:Y:S08]  /*72d0*/  HMMA.16816.F32.BF16 R12, R168.reuse, R188, R12 ;  /* 0x000000bca80c723c */ /* 0x060ff0000004180c */
[C---:B------:R-:W-:Y:S01]  /*72e0*/  HMMA.16816.F32.BF16 R16, R168.reuse, R190, R16 ;  /* 0x000000bea810723c */ /* 0x040fe20000041810 */
[----:B------:R-:W-:Y:S07]  /*72f0*/  LDSM.16.M88.4 R188, [R220+0x8000] ;  /* 0x00800000dcbc783b */ /* 0x000fee0000000200 */
[C---:B------:R-:W-:Y:S08]  /*7300*/  HMMA.16816.F32.BF16 R20, R168.reuse, R196, R20 ;  /* 0x000000c4a814723c */ /* 0x040ff00000041814 */
[C---:B------:R-:W-:Y:S01]  /*7310*/  HMMA.16816.F32.BF16 R24, R168.reuse, R198, R24 ;  /* 0x000000c6a818723c */ /* 0x040fe20000041818 */
[----:B------:R-:W-:Y:S07]  /*7320*/  LDSM.16.M88.4 R196, [R208+0x5000] ;  /* 0x00500000d0c4783b */ /* 0x000fee0000000200 */
[C---:B---3--:R-:W-:Y:S08]  /*7330*/  HMMA.16816.F32.BF16 R28, R168.reuse, R192, R28 ;  /* 0x000000c0a81c723c */ /* 0x048ff0000004181c */
[----:B------:R-:W-:Y:S01]  /*7340*/  HMMA.16816.F32.BF16 R32, R168, R194, R32 ;  /* 0x000000c2a820723c */ /* 0x000fe20000041820 */
[----:B------:R-:W3:Y:S05]  /*7350*/  LDSM.16.M88.4 R168, [R209+-0x2800] ;  /* 0xffd80000d1a8783b */ /* 0x000eea0000000200 */
[----:B------:R-:W5:Y:S02]  /*7360*/  LDSM.16.M88.4 R192, [R208+0x4000] ;  /* 0x00400000d0c0783b */ /* 0x000f640000000200 */
[C---:B--2---:R-:W-:Y:S08]  /*7370*/  HMMA.16816.F32.BF16 R4, R172.reuse, R180, R4 ;  /* 0x000000b4ac04723c */ /* 0x044ff00000041804 */
[C---:B------:R-:W-:Y:S01]  /*7380*/  HMMA.16816.F32.BF16 R8, R172.reuse, R182, R8 ;  /* 0x000000b6ac08723c */ /* 0x040fe20000041808 */
[----:B------:R-:W2:Y:S07]  /*7390*/  LDSM.16.M88.4 R180, [R208+0x4800] ;  /* 0x00480000d0b4783b */ /* 0x000eae0000000200 */
[C---:B----4-:R-:W-:Y:S08]  /*73a0*/  HMMA.16816.F32.BF16 R12, R172.reuse, R184, R12 ;  /* 0x000000b8ac0c723c */ /* 0x050ff0000004180c */
[C---:B------:R-:W-:Y:S01]  /*73b0*/  HMMA.16816.F32.BF16 R16, R172.reuse, R186, R16 ;  /* 0x000000baac10723c */ /* 0x040fe20000041810 */
[----:B------:R-:W4:Y:S07]  /*73c0*/  LDSM.16.M88.4 R184, [R208+0x5800] ;  /* 0x00580000d0b8783b */ /* 0x000f2e0000000200 */
[C---:B-1----:R-:W-:Y:S08]  /*73d0*/  HMMA.16816.F32.BF16 R20, R172.reuse, R176, R20 ;  /* 0x000000b0ac14723c */ /* 0x042ff00000041814 */
[C---:B------:R-:W-:Y:S01]  /*73e0*/  HMMA.16816.F32.BF16 R24, R172.reuse, R178, R24 ;  /* 0x000000b2ac18723c */ /* 0x040fe20000041818 */
[----:B------:R-:W-:Y:S07]  /*73f0*/  LDSM.16.M88.4 R176, [R203] ;  /* 0x00000000cbb0783b */ /* 0x000fee0000000200 */
[C---:B---3--:R-:W-:Y:S08]  /*7400*/  HMMA.16816.F32.BF16 R28, R172.reuse, R168, R28 ;  /* 0x000000a8ac1c723c */ /* 0x048ff0000004181c */
[----:B------:R-:W-:Y:S01]  /*7410*/  HMMA.16816.F32.BF16 R32, R172, R170, R32 ;  /* 0x000000aaac20723c */ /* 0x000fe20000041820 */
[----:B------:R-:W-:Y:S05]  /*7420*/  LDSM.16.M88.4 R172, [R202] ;  /* 0x00000000caac783b */ /* 0x000fea0000000200 */
[----:B------:R-:W1:Y:S02]  /*7430*/  LDSM.16.M88.4 R168, [R221+0x8000] ;  /* 0x00800000dda8783b */ /* 0x000e640000000200 */
[C---:B-----5:R-:W-:Y:S03]  /*7440*/  HMMA.16816.F32.BF16 R4, R188.reuse, R192, R4 ;  /* 0x000000c0bc04723c */ /* 0x060fe60000041804 */
[----:B------:R-:W3:Y:S05]  /*7450*/  LDSM.16.M88.4 R200, [R204] ;  /* 0x00000000ccc8783b */ /* 0x000eea0000000200 */
[C---:B------:R-:W-:Y:S01]  /*7460*/  HMMA.16816.F32.BF16 R8, R188.reuse, R194, R8 ;  /* 0x000000c2bc08723c */ /* 0x040fe20000041808 */
[----:B------:R-:W5:Y:S07]  /*7470*/  LDSM.16.M88.4 R192, [R205] ;  /* 0x00000000cdc0783b */ /* 0x000f6e0000000200 */
[C---:B--2---:R-:W-:Y:S08]  /*7480*/  HMMA.16816.F32.BF16 R12, R188.reuse, R180, R12 ;  /* 0x000000b4bc0c723c */ /* 0x044ff0000004180c */
[C---:B------:R-:W-:Y:S01]  /*7490*/  HMMA.16816.F32.BF16 R16, R188.reuse, R182, R16 ;  /* 0x000000b6bc10723c */ /* 0x040fe20000041810 */
[----:B------:R-:W-:Y:S07]  /*74a0*/  LDSM.16.M88.4 R180, [R223+0x8000] ;  /* 0x00800000dfb4783b */ /* 0x000fee0000000200 */
[C---:B------:R-:W-:Y:S08]  /*74b0*/  HMMA.16816.F32.BF16 R20, R188.reuse, R196, R20 ;  /* 0x000000c4bc14723c */ /* 0x040ff00000041814 */
[C---:B------:R-:W-:Y:S01]  /*74c0*/  HMMA.16816.F32.BF16 R24, R188.reuse, R198, R24 ;  /* 0x000000c6bc18723c */ /* 0x040fe20000041818 */
[----:B------:R-:W2:Y:S05]  /*74d0*/  LDSM.16.M88.4 R196, [R206] ;  /* 0x00000000cec4783b */ /* 0x000eaa0000000200 */
[----:B------:R-:W2:Y:S02]  /*74e0*/  LDSM.16.M88.4 R204, [R207] ;  /* 0x00000000cfcc783b */ /* 0x000ea40000000200 */
[C---:B----4-:R-:W-:Y:S08]  /*74f0*/  HMMA.16816.F32.BF16 R28, R188.reuse, R184, R28 ;  /* 0x000000b8bc1c723c */ /* 0x050ff0000004181c */
[----:B------:R-:W-:Y:S01]  /*7500*/  HMMA.16816.F32.BF16 R32, R188, R186, R32 ;  /* 0x000000babc20723c */ /* 0x000fe20000041820 */
[----:B------:R-:W4:Y:S05]  /*7510*/  LDSM.16.M88.4 R184, [R214] ;  /* 0x00000000d6b8783b */ /* 0x000f2a0000000200 */
[----:B------:R-:W2:Y:S02]  /*7520*/  LDSM.16.M88.4 R188, [R215] ;  /* 0x00000000d7bc783b */ /* 0x000ea40000000200 */
[C---:B-1----:R-:W-:Y:S08]  /*7530*/  HMMA.16816.F32.BF16 R4, R168.reuse, R172, R4 ;  /* 0x000000aca804723c */ /* 0x042ff00000041804 */
[C---:B------:R-:W-:Y:S01]  /*7540*/  HMMA.16816.F32.BF16 R8, R168.reuse, R174, R8 ;  /* 0x000000aea808723c */ /* 0x040fe20000041808 */
[----:B------:R-:W-:Y:S07]  /*7550*/  LDSM.16.M88.4 R172, [R222+0x8000] ;  /* 0x00800000deac783b */ /* 0x000fee0000000200 */
[C---:B------:R-:W-:Y:S08]  /*7560*/  HMMA.16816.F32.BF16 R12, R168.reuse, R176, R12 ;  /* 0x000000b0a80c723c */ /* 0x040ff0000004180c */
[C---:B------:R-:W-:Y:S01]  /*7570*/  HMMA.16816.F32.BF16 R16, R168.reuse, R178, R16 ;  /* 0x000000b2a810723c */ /* 0x040fe20000041810 */
[----:B------:R-:W1:Y:S07]  /*7580*/  LDSM.16.M88.4 R176, [R209+-0x2000] ;  /* 0xffe00000d1b0783b */ /* 0x000e6e0000000200 */
[C---:B---3--:R-:W-:Y:S08]  /*7590*/  HMMA.16816.F32.BF16 R20, R168.reuse, R200, R20 ;  /* 0x000000c8a814723c */ /* 0x048ff00000041814 */
[C---:B------:R-:W-:Y:S01]  /*75a0*/  HMMA.16816.F32.BF16 R24, R168.reuse, R202, R24 ;  /* 0x000000caa818723c */ /* 0x040fe20000041818 */
[----:B------:R-:W3:Y:S07]  /*75b0*/  LDSM.16.M88.4 R200, [R209+-0x1800] ;  /* 0xffe80000d1c8783b */ /* 0x000eee0000000200 */
[C---:B-----5:R-:W-:Y:S08]  /*75c0*/  HMMA.16816.F32.BF16 R28, R168.reuse, R192, R28 ;  /* 0x000000c0a81c723c */ /* 0x060ff0000004181c */
[----:B------:R-:W-:Y:S01]  /*75d0*/  HMMA.16816.F32.BF16 R32, R168, R194, R32 ;  /* 0x000000c2a820723c */ /* 0x000fe20000041820 */
[----:B------:R-:W5:Y:S05]  /*75e0*/  LDSM.16.M88.4 R168, [R209+-0x1000] ;  /* 0xfff00000d1a8783b */ /* 0x000f6a0000000200 */
[----:B------:R-:W1:Y:S02]  /*75f0*/  LDSM.16.M88.4 R192, [R209+-0x800] ;  /* 0xfff80000d1c0783b */ /* 0x000e640000000200 */
[C---:B--2---:R-:W-:Y:S08]  /*7600*/  HMMA.16816.F32.BF16 R4, R180.reuse, R196, R4 ;  /* 0x000000c4b404723c */ /* 0x044ff00000041804 */
[C---:B------:R-:W-:Y:S01]  /*7610*/  HMMA.16816.F32.BF16 R8, R180.reuse, R198, R8 ;  /* 0x000000c6b408723c */ /* 0x040fe20000041808 */
[----:B------:R-:W-:Y:S07]  /*7620*/  LDSM.16.M88.4 R196, [R208+0x6000] ;  /* 0x00600000d0c4783b */ /* 0x000fee0000000200 */
[C---:B------:R-:W-:Y:S08]  /*7630*/  HMMA.16816.F32.BF16 R12, R180.reuse, R204, R12 ;  /* 0x000000ccb40c723c */ /* 0x040ff0000004180c */
[C---:B------:R-:W-:Y:S01]  /*7640*/  HMMA.16816.F32.BF16 R16, R180.reuse, R206, R16 ;  /* 0x000000ceb410723c */ /* 0x040fe20000041810 */
[----:B------:R-:W-:Y:S07]  /*7650*/  LDSM.16.M88.4 R204, [R208+0x6800] ;  /* 0x00680000d0cc783b */ /* 0x000fee0000000200 */
[C---:B----4-:R-:W-:Y:S08]  /*7660*/  HMMA.16816.F32.BF16 R20, R180.reuse, R184, R20 ;  /* 0x000000b8b414723c */ /* 0x050ff00000041814 */
[C---:B------:R-:W-:Y:S01]  /*7670*/  HMMA.16816.F32.BF16 R24, R180.reuse, R186, R24 ;  /* 0x000000bab418723c */ /* 0x040fe20000041818 */
[----:B------:R-:W2:Y:S07]  /*7680*/  LDSM.16.M88.4 R184, [R220+0xc000] ;  /* 0x00c00000dcb8783b */ /* 0x000eae0000000200 */
[C---:B------:R-:W-:Y:S08]  /*7690*/  HMMA.16816.F32.BF16 R28, R180.reuse, R188, R28 ;  /* 0x000000bcb41c723c */ /* 0x040ff0000004181c */
[----:B------:R-:W-:Y:S01]  /*76a0*/  HMMA.16816.F32.BF16 R32, R180, R190, R32 ;  /* 0x000000beb420723c */ /* 0x000fe20000041820 */
[----:B------:R-:W4:Y:S05]  /*76b0*/  LDSM.16.M88.4 R180, [R208+0x7000] ;  /* 0x00700000d0b4783b */ /* 0x000f2a0000000200 */
[----:B------:R-:W2:Y:S02]  /*76c0*/  LDSM.16.M88.4 R188, [R208+0x7800] ;  /* 0x00780000d0bc783b */ /* 0x000ea40000000200 */
[C---:B-1----:R-:W-:Y:S08]  /*76d0*/  HMMA.16816.F32.BF16 R4, R172.reuse, R176, R4 ;  /* 0x000000b0ac04723c */ /* 0x042ff00000041804 */
[C---:B------:R-:W-:Y:S01]  /*76e0*/  HMMA.16816.F32.BF16 R8, R172.reuse, R178, R8 ;  /* 0x000000b2ac08723c */ /* 0x040fe20000041808 */
[----:B------:R-:W-:Y:S07]  /*76f0*/  LDSM.16.M88.4 R176, [R216] ;  /* 0x00000000d8b0783b */ /* 0x000fee0000000200 */
[C---:B---3--:R-:W-:Y:S08]  /*7700*/  HMMA.16816.F32.BF16 R12, R172.reuse, R200, R12 ;  /* 0x000000c8ac0c723c */ /* 0x048ff0000004180c */
[C---:B------:R-:W-:Y:S01]  /*7710*/  HMMA.16816.F32.BF16 R16, R172.reuse, R202, R16 ;  /* 0x000000caac10723c */ /* 0x040fe20000041810 */
[----:B------:R-:W-:Y:S07]  /*7720*/  LDSM.16.M88.4 R200, [R217] ;  /* 0x00000000d9c8783b */ /* 0x000fee0000000200 */
[C---:B-----5:R-:W-:Y:S08]  /*7730*/  HMMA.16816.F32.BF16 R20, R172.reuse, R168, R20 ;  /* 0x000000a8ac14723c */ /* 0x060ff00000041814 */
[C---:B------:R-:W-:Y:S01]  /*7740*/  HMMA.16816.F32.BF16 R24, R172.reuse, R170, R24 ;  /* 0x000000aaac18723c */ /* 0x040fe20000041818 */
[----:B------:R-:W1:Y:S07]  /*7750*/  LDSM.16.M88.4 R168, [R221+0xc000] ;  /* 0x00c00000dda8783b */ /* 0x000e6e0000000200 */
[C---:B------:R-:W-:Y:S08]  /*7760*/  HMMA.16816.F32.BF16 R28, R172.reuse, R192, R28 ;  /* 0x000000c0ac1c723c */ /* 0x040ff0000004181c */
[----:B------:R-:W-:Y:S01]  /*7770*/  HMMA.16816.F32.BF16 R32, R172, R194, R32 ;  /* 0x000000c2ac20723c */ /* 0x000fe20000041820 */
[----:B------:R-:W3:Y:S05]  /*7780*/  LDSM.16.M88.4 R172, [R218] ;  /* 0x00000000daac783b */ /* 0x000eea0000000200 */
[----:B------:R-:W5:Y:S02]  /*7790*/  LDSM.16.M88.4 R192, [R219] ;  /* 0x00000000dbc0783b */ /* 0x000f640000000200 */
[C---:B--2---:R-:W-:Y:S08]  /*77a0*/  HMMA.16816.F32.BF16 R4, R184.reuse, R196, R4 ;  /* 0x000000c4b804723c */ /* 0x044ff00000041804 */
[C---:B------:R-:W-:Y:S01]  /*77b0*/  HMMA.16816.F32.BF16 R8, R184.reuse, R198, R8 ;  /* 0x000000c6b808723c */ /* 0x040fe20000041808 */
[----:B------:R-:W-:Y:S07]  /*77c0*/  LDSM.16.M88.4 R196, [R224] ;  /* 0x00000000e0c4783b */ /* 0x000fee0000000200 */
[C---:B------:R-:W-:Y:S08]  /*77d0*/  HMMA.16816.F32.BF16 R12, R184.reuse, R204, R12 ;  /* 0x000000ccb80c723c */ /* 0x040ff0000004180c */
[C---:B------:R-:W-:Y:S01]  /*77e0*/  HMMA.16816.F32.BF16 R16, R184.reuse, R206, R16 ;  /* 0x000000ceb810723c */ /* 0x040fe20000041810 */
[----:B------:R-:W-:Y:S07]  /*77f0*/  LDSM.16.M88.4 R204, [R225] ;  /* 0x00000000e1cc783b */ /* 0x000fee0000000200 */
[C---:B----4-:R-:W-:Y:S08]  /*7800*/  HMMA.16816.F32.BF16 R20, R184.reuse, R180, R20 ;  /* 0x000000b4b814723c */ /* 0x050ff00000041814 */
[C---:B------:R-:W-:Y:S01]  /*7810*/  HMMA.16816.F32.BF16 R24, R184.reuse, R182, R24 ;  /* 0x000000b6b818723c */ /* 0x040fe20000041818 */
[----:B------:R-:W2:Y:S07]  /*7820*/  LDSM.16.M88.4 R180, [R223+0xc000] ;  /* 0x00c00000dfb4783b */ /* 0x000eae0000000200 */
[C---:B------:R-:W-:Y:S08]  /*7830*/  HMMA.16816.F32.BF16 R28, R184.reuse, R188, R28 ;  /* 0x000000bcb81c723c */ /* 0x040ff0000004181c */
[----:B------:R-:W-:Y:S01]  /*7840*/  HMMA.16816.F32.BF16 R32, R184, R190, R32 ;  /* 0x000000beb820723c */ /* 0x000fe20000041820 */
[----:B------:R-:W4:Y:S05]  /*7850*/  LDSM.16.M88.4 R184, [R226] ;  /* 0x00000000e2b8783b */ /* 0x000f2a0000000200 */
[----:B------:R-:W2:Y:S02]  /*7860*/  LDSM.16.M88.4 R188, [R227] ;  /* 0x00000000e3bc783b */ /* 0x000ea40000000200 */
[C---:B-1----:R-:W-:Y:S08]  /*7870*/  HMMA.16816.F32.BF16 R4, R168.reuse, R176, R4 ;  /* 0x000000b0a804723c */ /* 0x042ff00000041804 */
[C---:B------:R-:W-:Y:S01]  /*7880*/  HMMA.16816.F32.BF16 R8, R168.reuse, R178, R8 ;  /* 0x000000b2a808723c */ /* 0x040fe20000041808 */
[----:B------:R-:W-:Y:S07]  /*7890*/  LDSM.16.M88.4 R176, [R209] ;  /* 0x00000000d1b0783b */ /* 0x000fee0000000200 */
[C---:B------:R-:W-:Y:S08]  /*78a0*/  HMMA.16816.F32.BF16 R12, R168.reuse, R200, R12 ;  /* 0x000000c8a80c723c */ /* 0x040ff0000004180c */
[C---:B------:R-:W-:Y:S01]  /*78b0*/  HMMA.16816.F32.BF16 R16, R168.reuse, R202, R16 ;  /* 0x000000caa810723c */ /* 0x040fe20000041810 */
[----:B------:R-:W-:Y:S07]  /*78c0*/  LDSM.16.M88.4 R200, [R209+0x800] ;  /* 0x00080000d1c8783b */ /* 0x000fee0000000200 */
[C---:B---3--:R-:W-:Y:S08]  /*78d0*/  HMMA.16816.F32.BF16 R20, R168.reuse, R172, R20 ;  /* 0x000000aca814723c */ /* 0x048ff00000041814 */
[C---:B------:R-:W-:Y:S01]  /*78e0*/  HMMA.16816.F32.BF16 R24, R168.reuse, R174, R24 ;  /* 0x000000aea818723c */ /* 0x040fe20000041818 */
[----:B------:R-:W1:Y:S07]  /*78f0*/  LDSM.16.M88.4 R172, [R222+0xc000] ;  /* 0x00c00000deac783b */ /* 0x000e6e0000000200 */
[C---:B-----5:R-:W-:Y:S08]  /*7900*/  HMMA.16816.F32.BF16 R28, R168.reuse, R192, R28 ;  /* 0x000000c0a81c723c */ /* 0x060ff0000004181c */
[----:B------:R-:W-:Y:S01]  /*7910*/  HMMA.16816.F32.BF16 R32, R168, R194, R32 ;  /* 0x000000c2a820723c */ /* 0x000fe20000041820 */
[----:B------:R-:W3:Y:S05]  /*7920*/  LDSM.16.M88.4 R168, [R209+0x1000] ;  /* 0x00100000d1a8783b */ /* 0x000eea0000000200 */
[----:B------:R-:W5:Y:S02]  /*7930*/  LDSM.16.M88.4 R192, [R209+0x1800] ;  /* 0x00180000d1c0783b */ /* 0x000f640000000200 */
[C---:B--2---:R-:W-:Y:S01]  /*7940*/  HMMA.16816.F32.BF16 R4, R180.reuse, R196, R4 ;  /* 0x000000c4b404723c */ /* 0x044fe20000041804 */
[----:B------:R-:W-:Y:S04]  /*7950*/  DEPBAR.LE SB0, 0x0 ;  /* 0x000080000000791a */ /* 0x000fe80000000000 */
[----:B------:R-:W-:Y:S03]  /*7960*/  BAR.SYNC.DEFER_BLOCKING 0x0 ;  /* 0x0000000000007b1d */ /* 0x000fe60000010000 */
[C---:B------:R-:W-:Y:S08]  /*7970*/  HMMA.16816.F32.BF16 R8, R180.reuse, R198, R8 ;  /* 0x000000c6b408723c */ /* 0x040ff00000041808 */
[C---:B------:R-:W-:Y:S08]  /*7980*/  HMMA.16816.F32.BF16 R12, R180.reuse, R204, R12 ;  /* 0x000000ccb40c723c */ /* 0x040ff0000004180c */
[C---:B------:R-:W-:Y:S08]  /*7990*/  HMMA.16816.F32.BF16 R16, R180.reuse, R206, R16 ;  /* 0x000000ceb410723c */ /* 0x040ff00000041810 */
[C---:B----4-:R-:W-:Y:S08]  /*79a0*/  HMMA.16816.F32.BF16 R20, R180.reuse, R184, R20 ;  /* 0x000000b8b414723c */ /* 0x050ff00000041814 */
[C---:B------:R-:W-:Y:S08]  /*79b0*/  HMMA.16816.F32.BF16 R24, R180.reuse, R186, R24 ;  /* 0x000000bab418723c */ /* 0x040ff00000041818 */
[C---:B------:R-:W-:Y:S08]  /*79c0*/  HMMA.16816.F32.BF16 R28, R180.reuse, R188, R28 ;  /* 0x000000bcb41c723c */ /* 0x040ff0000004181c */
[----:B------:R-:W-:Y:S08]  /*79d0*/  HMMA.16816.F32.BF16 R32, R180, R190, R32 ;  /* 0x000000beb420723c */ /* 0x000ff00000041820 */
[C---:B-1----:R-:W-:Y:S08]  /*79e0*/  HMMA.16816.F32.BF16 R4, R172.reuse, R176, R4 ;  /* 0x000000b0ac04723c */ /* 0x042ff00000041804 */
[C---:B------:R-:W-:Y:S08]  /*79f0*/  HMMA.16816.F32.BF16 R8, R172.reuse, R178, R8 ;  /* 0x000000b2ac08723c */ /* 0x040ff00000041808 */
[C---:B------:R-:W-:Y:S08]  /*7a00*/  HMMA.16816.F32.BF16 R12, R172.reuse, R200, R12 ;  /* 0x000000c8ac0c723c */ /* 0x040ff0000004180c */
[C---:B------:R-:W-:Y:S08]  /*7a10*/  HMMA.16816.F32.BF16 R16, R172.reuse, R202, R16 ;  /* 0x000000caac10723c */ /* 0x040ff00000041810 */
[C---:B---3--:R-:W-:Y:S08]  /*7a20*/  HMMA.16816.F32.BF16 R20, R172.reuse, R168, R20 ;  /* 0x000000a8ac14723c */ /* 0x048ff00000041814 */
[C---:B------:R-:W-:Y:S08]  /*7a30*/  HMMA.16816.F32.BF16 R24, R172.reuse, R170, R24 ;  /* 0x000000aaac18723c */ /* 0x040ff00000041818 */
[C---:B-----5:R-:W-:Y:S08]  /*7a40*/  HMMA.16816.F32.BF16 R28, R172.reuse, R192, R28 ;  /* 0x000000c0ac1c723c */ /* 0x060ff0000004181c */
[----:B------:R-:W-:Y:S01]  /*7a50*/  HMMA.16816.F32.BF16 R32, R172, R194, R32 ;  /* 0x000000c2ac20723c */ /* 0x000fe20000041820 */
[----:B------:R-:W-:Y:S07]  /*7a60*/  @!UPT UIADD3 URZ, URZ, URZ, URZ ;  /* 0x0000003f3f3ff290 */ /* 0x000fee000fffe03f */
[----:B------:R-:W-:-:S11]  /*7a70*/  @!P0 BRA `(.L_x_1589) ;  /* 0x0000056000008947 */ /* 0x000fd60003800000 */
[----:B------:R-:W-:Y:S01]  /*7a80*/  IMAD.MOV.U32 R0, RZ, RZ, 0x1 ;  /* 0x00000001ff007424 */ /* 0x000fe200078e00ff */
[----:B------:R-:W-:Y:S01]  /*7a90*/  SHF.R.S32.HI R230, RZ, 0x1f, R241 ;  /* 0x0000001fffe67819 */ /* 0x000fe200000114f1 */
[----:B------:R-:W-:Y:S01]  /*7aa0*/  IMAD R2, R234, 0x40, R244 ;  /* 0x00000040ea027824 */ /* 0x000fe200078e02f4 */
[----:B------:R-:W-:Y:S01]  /*7ab0*/  SHF.R.S32.HI R214, RZ, 0x1f, R240 ;  /* 0x0000001fffd67819 */ /* 0x000fe200000114f0 */
[----:B------:R-:W-:Y:S01]  /*7ac0*/  IMAD.MOV.U32 R228, RZ, RZ, RZ ;  /* 0x000000ffffe47224 */ /* 0x000fe200078e00ff */
[----:B------:R-:W-:Y:S01]  /*7ad0*/  ISETP.NE.AND P0, PT, R0, c[0x0][0x2b8], PT ;  /* 0x0000ae0000007a0c */ /* 0x000fe20003f05270 */
[----:B------:R-:W-:Y:S01]  /*7ae0*/  IMAD R0, R235, 0x20, R243 ;  /* 0x00000020eb007824 */ /* 0x000fe200078e02f3 */
[C---:B------:R-:W-:Y:S01]  /*7af0*/  SHF.L.U64.HI R174, R241.reuse, 0x1, R230 ;  /* 0x00000001f1ae7819 */ /* 0x040fe200000102e6 */
[----:B------:R-:W-:Y:S01]  /*7b00*/  IMAD.SHL.U32 R178, R241, 0x2, RZ ;  /* 0x00000002f1b27824 */ /* 0x000fe200078e00ff */
[----:B------:R-:W-:Y:S01]  /*7b10*/  SHF.R.S32.HI R230, RZ, 0x1f, R239 ;  /* 0x0000001fffe67819 */ /* 0x000fe200000114ef */
[C---:B------:R-:W-:Y:S01]  /*7b20*/  IMAD.SHL.U32 R177, R239.reuse, 0x2, RZ ;  /* 0x00000002efb17824 */ /* 0x040fe200078e00ff */
[----:B------:R-:W-:Y:S01]  /*7b30*/  IADD3 R2, R2, -0x40, R0 ;  /* 0xffffffc002027810 */ /* 0x000fe20007ffe000 */
[C---:B------:R-:W-:Y:S01]  /*7b40*/  IMAD.SHL.U32 R176, R240.reuse, 0x2, RZ ;  /* 0x00000002f0b07824 */ /* 0x040fe200078e00ff */
[----:B------:R-:W-:Y:S01]  /*7b50*/  SHF.L.U64.HI R173, R239, 0x1, R230 ;  /* 0x00000001efad7819 */ /* 0x000fe200000102e6 */
[C---:B------:R-:W-:Y:S01]  /*7b60*/  IMAD.SHL.U32 R175, R231.reuse, 0x2, RZ ;  /* 0x00000002e7af7824 */ /* 0x040fe200078e00ff */
[----:B------:R-:W-:Y:S01]  /*7b70*/  SHF.R.S32.HI R230, RZ, 0x1f, R231 ;  /* 0x0000001fffe67819 */ /* 0x000fe200000114e7 */
[----:B------:R-:W-:Y:S01]  /*7b80*/  IMAD.MOV.U32 R0, RZ, RZ, R2 ;  /* 0x000000ffff007224 */ /* 0x000fe200078e0002 */
[----:B------:R-:W-:Y:S01]  /*7b90*/  SHF.L.U64.HI R172, R240, 0x1, R214 ;  /* 0x00000001f0ac7819 */ /* 0x000fe200000102d6 */
[----:B------:R-:W-:Y:S01]  /*7ba0*/  @P0 IMAD.HI.U32 R3, R2, c[0x0][0x2bc], RZ ;  /* 0x0000af0002030a27 */ /* 0x000fe200078e00ff */
[----:B------:R-:W-:Y:S04]  /*7bb0*/  SHF.L.U64.HI R171, R231, 0x1, R230 ;  /* 0x00000001e7ab7819 */ /* 0x000fe800000102e6 */
[----:B------:R-:W-:Y:S04]  /*7bc0*/  @P0 SHF.R.U32.HI R0, RZ, c[0x0][0x2c0], R3 ;  /* 0x0000b000ff000a19 */ /* 0x000fe80000011603 */
[C---:B------:R-:W-:Y:S04]  /*7bd0*/  @!P1 IADD3 R3, P0, R0.reuse, R248, RZ ;  /* 0x000000f800039210 */ /* 0x040fe80007f1e0ff */
[----:B------:R-:W-:Y:S01]  /*7be0*/  @!P1 LEA.HI.X.SX32 R133, R0, R252, 0x1, P0 ;  /* 0x000000fc00859211 */ /* 0x000fe200000f0eff */
[----:B------:R-:W-:Y:S01]  /*7bf0*/  IMAD.MOV R0, RZ, RZ, -R0 ;  /* 0x000000ffff007224 */ /* 0x000fe200078e0a00 */
[C---:B------:R-:W-:Y:S03]  /*7c00*/  @!P1 LEA R132, P0, R3.reuse, c[0x0][0x2a0], 0x2 ;  /* 0x0000a80003849a11 */ /* 0x040fe600078010ff */
[----:B------:R-:W-:Y:S01]  /*7c10*/  IMAD R232, R0, c[0x0][0x2b8], R2 ;  /* 0x0000ae0000e87a24 */ /* 0x000fe200078e0202 */
[----:B------:R-:W-:Y:S03]  /*7c20*/  @!P1 LEA.HI.X R133, R3, c[0x0][0x2a4], R133, 0x2, P0 ;  /* 0x0000a90003859a11 */ /* 0x000fe600000f1485 */
[----:B------:R-:W-:Y:S01]  /*7c30*/  IMAD.WIDE.U32 R2, R232, c[0x0][0x1e0], RZ ;  /* 0x00007800e8027a25 */ /* 0x000fe200078e00ff */
[----:B------:R-:W-:Y:S01]  /*7c40*/  SHF.R.S32.HI R0, RZ, 0x1f, R232 ;  /* 0x0000001fff007819 */ /* 0x000fe200000114e8 */
[----:B------:R-:W2:Y:S04]  /*7c50*/  @!P1 LDG.E R228, [R132.64] ;  /* 0x0000000684e49981 */ /* 0x000ea8000c1e1900 */
[----:B------:R-:W-:Y:S04]  /*7c60*/  IMAD R0, R0, c[0x0][0x1e0], RZ ;  /* 0x0000780000007a24 */ /* 0x000fe800078e02ff */
        /* <DEDUP_REMOVED lines=12> */
.L_x_1668:
[----:B------:R-:W-:-:S05]  /*7d30*/  BRA.DIV ~URZ, `(.L_x_1591) ;  /* 0x000087227f007947 */ /* 0x000fca000b800000 */
[----:B------:R-:W3:Y:S01]  /*7d40*/  SHFL.IDX PT, R0, R170, RZ, 0x181f ;  /* 0x00181fffaa007589 */ /* 0x000ee200000e0000 */
[C---:B------:R-:W-:Y:S04]  /*7d50*/  IADD3 R2, -R233.reuse, 0x10, RZ ;  /* 0x00000010e9027810 */ /* 0x040fe80007ffe1ff */
[----:B------:R-:W-:Y:S04]  /*7d60*/  LOP3.LUT R2, R2, 0xf, RZ, 0xc0, !PT ;  /* 0x0000000f02027812 */ /* 0x000fe800078ec0ff */
[----:B---3--:R-:W-:Y:S04]  /*7d70*/  IADD3 R2, P5, P0, R2, R0, R175 ;  /* 0x0000000002027210 */ /* 0x008fe800078be0af */
[----:B--2---:R-:W-:Y:S02]  /*7d80*/  IADD3.X R3, RZ, R132, R171, P5, P0 ;  /* 0x00000084ff037210 */ /* 0x004fe40002fe04ab */
[----:B------:R-:W-:Y:S11]  /*7d90*/  ISETP.NE.U32.AND P0, PT, R233, RZ, PT ;  /* 0x000000ffe900720c */ /* 0x000ff60003f05070 */
[----:B------:R-:W-:Y:S02]  /*7da0*/  @!UPT UIADD3 URZ, URZ, URZ, URZ ;  /* 0x0000003f3f3ff290 */ /* 0x000fe4000fffe03f */
[----:B------:R-:W-:Y:S01]  /*7db0*/  @!PT LDS RZ, [RZ] ;  /* 0x00000000fffff984 */ /* 0x000fe20000000800 */
[----:B------:R-:W-:Y:S01]  /*7dc0*/  @!PT LDS RZ, [RZ] ;  /* 0x00000000fffff984 */ /* 0x000fe20000000800 */
[----:B------:R2:W-:Y:S02]  /*7dd0*/  LDGSTS.E.BYPASS.LTC128B.128.ZFILL [R229+0x8100], [R2.64], P0 ;  /* 0x0810000002e57fae */ /* 0x0005e40008141d46 */
[----:B--2---:R-:W-:Y:S05]  /*7de0*/  IADD3 R2, P0, R0, R176, RZ ;  /* 0x000000b000027210 */ /* 0x004fea0007f1e0ff */
[----:B------:R-:W-:Y:S01]  /*7df0*/  IMAD.X R3, R132, 0x1, R172, P0 ;  /* 0x0000000184037824 */ /* 0x000fe200000e06ac */
[----:B------:R-:W-:Y:S04]  /*7e00*/  IADD3 R168, P0, R0, R177, RZ ;  /* 0x000000b100a87210 */ /* 0x000fe80007f1e0ff */
[----:B------:R2:W-:Y:S01]  /*7e10*/  LDGSTS.E.BYPASS.LTC128B.128 [R229+0xa100], [R2.64], !P2 ;  /* 0x0a10000002e57fae */ /* 0x0005e2000d101d46 */
[----:B------:R-:W-:Y:S05]  /*7e20*/  IMAD.X R169, R132, 0x1, R173, P0 ;  /* 0x0000000184a97824 */ /* 0x000fea00000e06ad */
[----:B------:R3:W-:Y:S01]  /*7e30*/  LDGSTS.E.BYPASS.LTC128B.128 [R229+0xc100], [R168.64], !P3 ;  /* 0x0c100000a8e57fae */ /* 0x0007e2000d901d46 */
[----:B--2---:R-:W-:Y:S03]  /*7e40*/  IADD3 R2, P0, R0, R178, RZ ;  /* 0x000000b200027210 */ /* 0x004fe60007f1e0ff */
[----:B------:R3:W2:Y:S02]  /*7e50*/  SHFL.IDX PT, R0, R170, 0x1, 0x181f ;  /* 0x00381f00aa007f89 */ /* 0x0006a400000e0000 */
[----:B------:R-:W-:Y:S02]  /*7e60*/  IMAD.X R3, R132, 0x1, R174, P0 ;  /* 0x0000000184037824 */ /* 0x000fe400000e06ae */
[----:B------:R3:W4:Y:S04]  /*7e70*/  SHFL.IDX PT, R132, R133, 0x1, 0x181f ;  /* 0x00381f0085847f89 */ /* 0x00072800000e0000 */
[----:B------:R3:W-:Y:S02]  /*7e80*/  LDGSTS.E.BYPASS.LTC128B.128 [R229+0xe100], [R2.64], !P4 ;  /* 0x0e10000002e57fae */ /* 0x0007e4000e101d46 */
.L_x_1669:
[C---:B---3--:R-:W-:Y:S02]  /*7e90*/  IADD3 R2, -R233.reuse, 0x10, RZ ;  /* 0x00000010e9027810 */ /* 0x048fe40007ffe1ff */
[----:B------:R-:W-:Y:S02]  /*7ea0*/  LOP3.LUT R238, R238, 0xfffffff7, RZ, 0xc0, !PT ;  /* 0xfffffff7eeee7812 */ /* 0x000fe400078ec0ff */
[----:B------:R-:W-:Y:S02]  /*7eb0*/  ISETP.NE.U32.AND P0, PT, R233, RZ, PT ;  /* 0x000000ffe900720c */ /* 0x000fe40003f05070 */
[----:B------:R-:W-:Y:S02]  /*7ec0*/  LOP3.LUT R2, R2, 0xf, RZ, 0xc0, !PT ;  /* 0x0000000f02027812 */ /* 0x000fe400078ec0ff */
[----:B------:R-:W-:Y:S02]  /*7ed0*/  @P1 LOP3.LUT R238, R238, 0x8, RZ, 0xfc, !PT ;  /* 0x00000008eeee1812 */ /* 0x000fe400078efcff */
[----:B--2---:R-:W-:Y:S04]  /*7ee0*/  IADD3 R2, P1, P5, R2, R0, R175 ;  /* 0x0000000002027210 */ /* 0x004fe80007d3e0af */
[----:B----4-:R-:W-:Y:S02]  /*7ef0*/  IADD3.X R3, RZ, R132, R171, P1, P5 ;  /* 0x00000084ff037210 */ /* 0x010fe40000fea4ab */
[----:B------:R-:W-:Y:S02]  /*7f00*/  IADD3 R168, P5, R0, R177, RZ ;  /* 0x000000b100a87210 */ /* 0x000fe40007fbe0ff */
[----:B------:R-:W-:Y:S01]  /*7f10*/  LOP3.LUT P1, RZ, R238, 0x8, RZ, 0xc0, !PT ;  /* 0x00000008eeff7812 */ /* 0x000fe2000782c0ff */
[----:B------:R-:W-:Y:S01]  /*7f20*/  @!PT LDS RZ, [RZ] ;  /* 0x00000000fffff984 */ /* 0x000fe20000000800 */
[----:B------:R-:W-:Y:S01]  /*7f30*/  @!PT LDS RZ, [RZ] ;  /* 0x00000000fffff984 */ /* 0x000fe20000000800 */
[----:B------:R-:W-:Y:S01]  /*7f40*/  @!PT LDS RZ, [RZ] ;  /* 0x00000000fffff984 */ /* 0x000fe20000000800 */
[----:B------:R2:W-:Y:S01]  /*7f50*/  LDGSTS.E.BYPASS.LTC128B.128.ZFILL [R229+0x9100], [R2.64], P0 ;  /* 0x0910000002e57fae */ /* 0x0005e20008141d46 */
[----:B------:R-:W-:Y:S01]  /*7f60*/  IADD3 R170, P0, R0, R176, RZ ;  /* 0x000000b000aa7210 */ /* 0x000fe20007f1e0ff */
[C---:B------:R-:W-:Y:S04]  /*7f70*/  IMAD.X R169, R132.reuse, 0x1, R173, P5 ;  /* 0x0000000184a97824 */ /* 0x040fe800028e06ad */
[----:B------:R-:W-:Y:S05]  /*7f80*/  IMAD.X R171, R132, 0x1, R172, P0 ;  /* 0x0000000184ab7824 */ /* 0x000fea00000e06ac */
[----:B------:R3:W-:Y:S04]  /*7f90*/  LDGSTS.E.BYPASS.LTC128B.128 [R229+0xb100], [R170.64], !P2 ;  /* 0x0b100000aae57fae */ /* 0x0007e8000d101d46 */
[----:B------:R3:W-:Y:S01]  /*7fa0*/  LDGSTS.E.BYPASS.LTC128B.128 [R229+0xd100], [R168.64], !P3 ;  /* 0x0d100000a8e57fae */ /* 0x0007e2000d901d46 */
[----:B--2---:R-:W-:Y:S05]  /*7fb0*/  IADD3 R2, P0, R0, R178, RZ ;  /* 0x000000b200027210 */ /* 0x004fea0007f1e0ff */
[----:B------:R-:W-:Y:S05]  /*7fc0*/  IMAD.X R3, R132, 0x1, R174, P0 ;  /* 0x0000000184037824 */ /* 0x000fea00000e06ae */
[----:B------:R3:W-:Y:S03]  /*7fd0*/  LDGSTS.E.BYPASS.LTC128B.128 [R229+0xf100], [R2.64], !P4 ;  /* 0x0f10000002e57fae */ /* 0x0007e6000e101d46 */
.L_x_1589:
[----:B------:R-:W-:Y:S05]  /*7fe0*/  BSYNC B0 ;  /* 0x0000000000007941 */ /* 0x000fea0003800000 */
.L_x_1588:
        /* <DEDUP_REMOVED lines=41> */
.L_x_1670:
[----:B--2---:R-:W-:Y:S01]  /*8280*/  FMNMX.FTZ R3, R0, R132, !PT ;  /* 0x0000008400037209 */ /* 0x004fe20007810000 */
[C---:B-1----:R-:W-:Y:S01]  /*8290*/  FMUL.FTZ R132, R133.reuse, c[0x0][0x2d0] ;  /* 0x0000b40085847a20 */ /* 0x042fe20000410000 */
[----:B------:R-:W-:Y:S01]  /*82a0*/  WARPSYNC 0xffffffff ;  /* 0xffffffff00007948 */ /* 0x000fe20003800000 */
[----:B------:R-:W-:Y:S01]  /*82b0*/  FADD.FTZ R0, -R133, R134 ;  /* 0x0000008685007221 */ /* 0x000fe20000010100 */
[----:B------:R-:W-:Y:S01]  /*82c0*/  ISETP.GT.AND P0, PT, R234, R242, PT ;  /* 0x000000f2ea00720c */ /* 0x000fe20003f04270 */
        /* <DEDUP_REMOVED lines=19> */
[----:B------:R-:W-:Y:S03]  /*8400*/  FFMA.FTZ R132, R33, c[0x0][0x2d0], -R132 ;  /* 0x0000b40021847a23 */ /* 0x000fe60000010884 */
[----:B------:R3:W-:Y:S10]  /*8410*/  MUFU.EX2 R13, R4 ;  /* 0x00000004000d7308 */ /* 0x0007f40000000800 */
[----:B------:R-:W4:Y:S10]  /*8420*/  MUFU.EX2 R9, R9 ;  /* 0x0000000900097308 */ /* 0x000f340000000800 */
[----:B------:R-:W-:Y:S01]  /*8430*/  MUFU.EX2 R132, R132 ;  /* 0x0000008400847308 */ /* 0x000fe20000000800 */
[----:B---3--:R-:W-:Y:S04]  /*8440*/  FMUL.FTZ R4, R3, c[0x0][0x2d0] ;  /* 0x0000b40003047a20 */ /* 0x008fe80000410000 */
        /* <DEDUP_REMOVED lines=16> */
[----:B------:R-:W-:Y:S02]  /*8550*/  FFMA.FTZ R172, R15, c[0x0][0x2d0], -R4 ;  /* 0x0000b4000fac7a23 */ /* 0x000fe40000010804 */
[----:B------:R-:W-:Y:S10]  /*8560*/  MUFU.EX2 R197, R173 ;  /* 0x000000ad00c57308 */ /* 0x000ff40000000800 */
[----:B------:R-:W-:Y:S10]  /*8570*/  MUFU.EX2 R196, R172 ;  /* 0x000000ac00c47308 */ /* 0x000ff40000000800 */
[----:B------:R-:W-:Y:S10]  /*8580*/  MUFU.EX2 R173, R189 ;  /* 0x000000bd00ad7308 */ /* 0x000ff40000000800 */
[----:B------:R-:W-:Y:S01]  /*8590*/  MUFU.EX2 R172, R190 ;  /* 0x000000be00ac7308 */ /* 0x000fe20000000800 */
[----:B-1----:R-:W-:Y:S01]  /*85a0*/  FFMA.FTZ R0, R2, R237, R12 ;  /* 0x000000ed02007223 */ /* 0x002fe2000001000c */
[----:B--2---:R-:W-:Y:S01]  /*85b0*/  F2FP.BF16.PACK_AB R168, R8, R12 ;  /* 0x0000000c08a8723e */ /* 0x004fe200000010ff */
[----:B------:R-:W-:Y:S01]  /*85c0*/  FMUL.FTZ R32, R2, R136 ;  /* 0x0000008802207220 */ /* 0x000fe20000410000 */
[----:B----4-:R-:W-:Y:S01]  /*85d0*/  F2FP.BF16.PACK_AB R170, R9, R13 ;  /* 0x0000000d09aa723e */ /* 0x010fe200000010ff */
[----:B------:R-:W-:Y:S01]  /*85e0*/  FADD.FTZ R5, R8, R0 ;  /* 0x0000000008057221 */ /* 0x000fe20000010000 */
[----:B---3--:R-:W-:Y:S01]  /*85f0*/  F2FP.BF16.PACK_AB R169, R7, R10 ;  /* 0x0000000a07a9723e */ /* 0x008fe200000010ff */
[----:B------:R-:W-:Y:S02]  /*8600*/  FADD.FTZ R0, -R3, R135 ;  /* 0x0000008703007221 */ /* 0x000fe40000010100 */
[----:B------:R-:W-:Y:S02]  /*8610*/  FMUL.FTZ R33, R2, R137 ;  /* 0x0000008902217220 */ /* 0x000fe40000410000 */
[----:B------:R-:W-:Y:S02]  /*8620*/  FMUL.FTZ R0, R0, c[0x0][0x2d0] ;  /* 0x0000b40000007a20 */ /* 0x000fe40000410000 */
[----:B------:R-:W-:Y:S02]  /*8630*/  FFMA.FTZ R135, R11, c[0x0][0x2d0], -R4 ;  /* 0x0000b4000b877a23 */ /* 0x000fe40000010804 */
[C---:B------:R-:W-:Y:S02]  /*8640*/  FMUL.FTZ R12, R2.reuse, R156 ;  /* 0x0000009c020c7220 */ /* 0x040fe40000410000 */
[----:B------:R-:W1:Y:S01]  /*8650*/  MUFU.EX2 R0, R0 ;  /* 0x0000000000007308 */ /* 0x000e620000000800 */
[C---:B------:R-:W-:Y:S02]  /*8660*/  FMUL.FTZ R17, R2.reuse, R153 ;  /* 0x0000009902117220 */ /* 0x040fe40000410000 */
[----:B------:R-:W-:Y:S02]  /*8670*/  FADD.FTZ R4, R13, R5 ;  /* 0x000000050d047221 */ /* 0x000fe40000010000 */
[C---:B------:R-:W-:Y:S02]  /*8680*/  FMUL.FTZ R5, R2.reuse, R165 ;  /* 0x000000a502057220 */ /* 0x040fe40000410000 */
[----:B------:R-:W-:Y:S02]  /*8690*/  FADD.FTZ R180, R9, R4 ;  /* 0x0000000409b47221 */ /* 0x000fe40000010000 */
        /* <DEDUP_REMOVED lines=9> */
[----:B------:R-:W-:Y:S02]  /*8730*/  FMUL.FTZ R25, R2, R145 ;  /* 0x0000009102197220 */ /* 0x000fe40000410000 */
[C---:B-1----:R-:W-:Y:S02]  /*8740*/  FMUL.FTZ R34, R0.reuse, R138 ;  /* 0x0000008a00227220 */ /* 0x042fe40000410000 */
[C---:B------:R-:W-:Y:S02]  /*8750*/  FMUL.FTZ R35, R0.reuse, R139 ;  /* 0x0000008b00237220 */ /* 0x040fe40000410000 */
[----:B------:R-:W1:Y:S01]  /*8760*/  LDSM.16.MT88.4 R136, [R210] ;  /* 0x00000000d288783b */ /* 0x000e620000004200 */
[C---:B------:R-:W-:Y:S01]  /*8770*/  FFMA.FTZ R6, R0.reuse, R236, R10 ;  /* 0x000000ec00067223 */ /* 0x040fe2000001000a */
[----:B------:R-:W-:Y:S01]  /*8780*/  MUFU.EX2 R148, R186 ;  /* 0x000000ba00947308 */ /* 0x000fe20000000800 */
[C---:B------:R-:W-:Y:S02]  /*8790*/  FMUL.FTZ R10, R0.reuse, R162 ;  /* 0x000000a2000a7220 */ /* 0x040fe40000410000 */
[----:B------:R-:W-:Y:S02]  /*87a0*/  FADD.FTZ R152, R7, R6 ;  /* 0x0000000607987221 */ /* 0x000fe40000010000 */
[C---:B------:R-:W-:Y:S02]  /*87b0*/  FMUL.FTZ R6, R0.reuse, R166 ;  /* 0x000000a600067220 */ /* 0x040fe40000410000 */
[C---:B------:R-:W-:Y:S02]  /*87c0*/  FMUL.FTZ R7, R0.reuse, R167 ;  /* 0x000000a700077220 */ /* 0x040fe40000410000 */
[C---:B------:R-:W-:Y:S01]  /*87d0*/  FMUL.FTZ R11, R0.reuse, R163 ;  /* 0x000000a3000b7220 */ /* 0x040fe20000410000 */
[----:B------:R-:W-:Y:S01]  /*87e0*/  MUFU.EX2 R135, R176 ;  /* 0x000000b000877308 */ /* 0x000fe20000000800 */
[----:B------:R-:W-:Y:S01]  /*87f0*/  FMUL.FTZ R14, R0, R158 ;  /* 0x0000009e000e7220 */ /* 0x000fe20000410000 */
[----:B------:R-:W-:Y:S01]  /*8800*/  LDSM.16.MT88.4 R160, [R210+0x1800] ;  /* 0x00180000d2a0783b */ /* 0x000fe20000004200 */
[----:B--2---:R-:W-:Y:S01]  /*8810*/  F2FP.BF16.PACK_AB R171, R156, R153 ;  /* 0x000000999cab723e */ /* 0x004fe200000010ff */
[C---:B------:R-:W-:Y:S02]  /*8820*/  FMUL.FTZ R18, R0.reuse, R154 ;  /* 0x0000009a00127220 */ /* 0x040fe40000410000 */
[C---:B------:R-:W-:Y:S02]  /*8830*/  FMUL.FTZ R19, R0.reuse, R155 ;  /* 0x0000009b00137220 */ /* 0x040fe40000410000 */
[C---:B------:R-:W-:Y:S02]  /*8840*/  FMUL.FTZ R22, R0.reuse, R150 ;  /* 0x0000009600167220 */ /* 0x040fe40000410000 */
[C---:B------:R-:W-:Y:S01]  /*8850*/  FMUL.FTZ R23, R0.reuse, R151 ;  /* 0x0000009700177220 */ /* 0x040fe20000410000 */
[----:B------:R-:W-:Y:S01]  /*8860*/  MUFU.EX2 R176, R181 ;  /* 0x000000b500b07308 */ /* 0x000fe20000000800 */
[C---:B------:R-:W-:Y:S02]  /*8870*/  FMUL.FTZ R26, R0.reuse, R146 ;  /* 0x00000092001a7220 */ /* 0x040fe40000410000 */
[----:B------:R-:W-:Y:S02]  /*8880*/  FMUL.FTZ R27, R0, R147 ;  /* 0x00000093001b7220 */ /* 0x000fe40000410000 */
[C---:B------:R-:W-:Y:S02]  /*8890*/  FMUL.FTZ R28, R2.reuse, R140 ;  /* 0x0000008c021c7220 */ /* 0x040fe40000410000 */
[----:B------:R-:W-:Y:S02]  /*88a0*/  FMUL.FTZ R29, R2, R141 ;  /* 0x0000008d021d7220 */ /* 0x000fe40000410000 */
[C---:B------:R-:W-:Y:S01]  /*88b0*/  FMUL.FTZ R30, R0.reuse, R142 ;  /* 0x0000008e001e7220 */ /* 0x040fe20000410000 */
[----:B------:R-:W2:Y:S01]  /*88c0*/  MUFU.EX2 R134, R179 ;  /* 0x000000b300867308 */ /* 0x000ea20000000800 */
[C---:B------:R-:W-:Y:S02]  /*88d0*/  FMUL.FTZ R31, R0.reuse, R143 ;  /* 0x0000008f001f7220 */ /* 0x040fe40000410000 */
[----:B------:R-:W-:Y:S01]  /*88e0*/  LDSM.16.MT88.4 R140, [R210+0x800] ;  /* 0x00080000d28c783b */ /* 0x000fe20000004200 */
[----:B------:R-:W-:Y:S02]  /*88f0*/  FMUL.FTZ R15, R0, R159 ;  /* 0x0000009f000f7220 */ /* 0x000fe40000410000 */
[C---:B------:R-:W-:Y:S01]  /*8900*/  FMUL.FTZ R24, R2.reuse, R144 ;  /* 0x0000009002187220 */ /* 0x040fe20000410000 */
[C---:B-1----:R-:W-:Y:S03]  /*8910*/  HMMA.16816.F32.BF16 R4, R168.reuse, R136, R4 ;  /* 0x00000088a804723c */ /* 0x042fe60000041804 */
[----:B------:R-:W-:Y:S02]  /*8920*/  MUFU.EX2 R144, R177 ;  /* 0x000000b100907308 */ /* 0x000fe40000000800 */
[C---:B------:R-:W-:Y:S02]  /*8930*/  FMUL.FTZ R36, R2.reuse, R36 ;  /* 0x0000002402247220 */ /* 0x040fe40000410000 */
[----:B------:R-:W-:Y:S01]  /*8940*/  FMUL.FTZ R37, R2, R37 ;  /* 0x0000002502257220 */ /* 0x000fe20000410000 */
[C---:B------:R-:W-:Y:S01]  /*8950*/  HMMA.16816.F32.BF16 R8, R168.reuse, R138, R8 ;  /* 0x0000008aa808723c */ /* 0x040fe20000041808 */
[----:B------:R-:W1:Y:S03]  /*8960*/  LDSM.16.MT88.4 R136, [R211] ;  /* 0x00000000d388783b */ /* 0x000e660000004200 */
[C---:B------:R-:W-:Y:S01]  /*8970*/  FMUL.FTZ R38, R0.reuse, R38 ;  /* 0x0000002600267220 */ /* 0x040fe20000410000 */
[----:B------:R-:W-:Y:S01]  /*8980*/  MUFU.EX2 R177, R182 ;  /* 0x000000b600b17308 */ /* 0x000fe20000000800 */
[----:B------:R-:W-:Y:S02]  /*8990*/  FMUL.FTZ R39, R0, R39 ;  /* 0x0000002700277220 */ /* 0x000fe40000410000 */
[C---:B------:R-:W-:Y:S04]  /*89a0*/  FMUL.FTZ R40, R2.reuse, R40 ;  /* 0x0000002802287220 */ /* 0x040fe80000410000 */
        /* <DEDUP_REMOVED lines=100> */
[----:B------:R-:W-:Y:S02]  /*8ff0*/  FMUL.FTZ R129, R2, R129 ;  /* 0x0000008102817220 */ /* 0x000fe40000410000 */
[----:B------:R-:W3:Y:S01]  /*9000*/  MUFU.EX2 R2, R178 ;  /* 0x000000b200027308 */ /* 0x000ee20000000800 */
[C---:B------:R-:W-:Y:S02]  /*9010*/  FMUL.FTZ R126, R0.reuse, R126 ;  /* 0x0000007e007e7220 */ /* 0x040fe40000410000 */
[C---:B------:R-:W-:Y:S02]  /*9020*/  FMUL.FTZ R127, R0.reuse, R127 ;  /* 0x0000007f007f7220 */ /* 0x040fe40000410000 */
[C---:B------:R-:W-:Y:S02]  /*9030*/  FMUL.FTZ R130, R0.reuse, R130 ;  /* 0x0000008200827220 */ /* 0x040fe40000410000 */
[----:B------:R-:W-:Y:S02]  /*9040*/  FMUL.FTZ R131, R0, R131 ;  /* 0x0000008300837220 */ /* 0x000fe40000410000 */
[----:B--2---:R-:W-:Y:S01]  /*9050*/  FADD.FTZ R0, R134, R180 ;  /* 0x000000b486007221 */ /* 0x004fe20000010000 */
[----:B------:R-:W2:Y:S10]  /*9060*/  MUFU.EX2 R178, R175 ;  /* 0x000000af00b27308 */ /* 0x000eb40000000800 */
[----:B------:R-:W-:Y:S01]  /*9070*/  MUFU.EX2 R175, R183 ;  /* 0x000000b700af7308 */ /* 0x000fe20000000800 */
[C---:B-1----:R-:W-:Y:S03]  /*9080*/  HMMA.16816.F32.BF16 R44, R168.reuse, R136, R44 ;  /* 0x00000088a82c723c */ /* 0x042fe6000004182c */
[----:B---3--:R-:W-:Y:S04]  /*9090*/  FADD.FTZ R0, R2, R0 ;  /* 0x0000000002007221 */ /* 0x008fe80000010000 */
[----:B------:R-:W-:Y:S01]  /*90a0*/  FADD.FTZ R0, R144, R0 ;  /* 0x0000000090007221 */ /* 0x000fe20000010000 */
[C---:B------:R-:W-:Y:S01]  /*90b0*/  HMMA.16816.F32.BF16 R48, R168.reuse, R138, R48 ;  /* 0x0000008aa830723c */ /* 0x040fe20000041830 */
[----:B------:R-:W1:Y:S03]  /*90c0*/  LDSM.16.MT88.4 R136, [R213+0x2000] ;  /* 0x00200000d588783b */ /* 0x000e660000004200 */
[C---:B------:R-:W-:Y:S04]  /*90d0*/  FADD.FTZ R0, R135.reuse, R0 ;  /* 0x0000000087007221 */ /* 0x040fe80000010000 */
        /* <DEDUP_REMOVED lines=31> */
[----:B------:R-:W-:Y:S03]  /*92d0*/  F2FP.BF16.PACK_AB R137, R196, R197 ;  /* 0x000000c5c489723e */ /* 0x000fe600000010ff */
[----:B------:R-:W-:Y:S02]  /*92e0*/  F2FP.BF16.PACK_AB R138, R135, R144 ;  /* 0x00000090878a723e */ /* 0x000fe400000010ff */
[----:B------:R-:W3:Y:S02]  /*92f0*/  LDSM.16.MT88.4 R144, [R211+0x800] ;  /* 0x00080000d390783b */ /* 0x000ee40000004200 */
[----:B------:R-:W4:Y:S01]  /*9300*/  MUFU.EX2 R2, R187 ;  /* 0x000000bb00027308 */ /* 0x000f220000000800 */
[----:B--2---:R-:W-:Y:S02]  /*9310*/  F2FP.BF16.PACK_AB R139, R178, R179 ;  /* 0x000000b3b28b723e */ /* 0x004fe400000010ff */
[----:B------:R-:W-:Y:S05]  /*9320*/  F2FP.BF16.PACK_AB R169, R172, R173 ;  /* 0x000000adaca9723e */ /* 0x000fea00000010ff */
[C---:B------:R-:W-:Y:S02]  /*9330*/  HMMA.16816.F32.BF16 R4, R136.reuse, R140, R4 ;  /* 0x0000008c8804723c */ /* 0x040fe40000041804 */
[----:B------:R-:W2:Y:S03]  /*9340*/  MUFU.EX2 R135, R185 ;  /* 0x000000b900877308 */ /* 0x000ea60000000800 */
[----:B-1----:R-:W-:Y:S03]  /*9350*/  FADD.FTZ R0, R134, R0 ;  /* 0x0000000086007221 */ /* 0x002fe60000010000 */
[C---:B------:R-:W-:Y:S01]  /*9360*/  HMMA.16816.F32.BF16 R8, R136.reuse, R142, R8 ;  /* 0x0000008e8808723c */ /* 0x040fe20000041808 */
[----:B------:R-:W1:Y:S03]  /*9370*/  LDSM.16.MT88.4 R140, [R213+0x800] ;  /* 0x00080000d58c783b */ /* 0x000e660000004200 */
[----:B----4-:R-:W-:Y:S04]  /*9380*/  FADD.FTZ R0, R2, R0 ;  /* 0x0000000002007221 */ /* 0x010fe80000010000 */
[----:B------:R-:W-:Y:S04]  /*9390*/  FADD.FTZ R0, R148, R0 ;  /* 0x0000000094007221 */ /* 0x000fe80000010000 */
[C---:B--2---:R-:W-:Y:S01]  /*93a0*/  FADD.FTZ R0, R135.reuse, R0 ;  /* 0x0000000087007221 */ /* 0x044fe20000010000 */
        /* <DEDUP_REMOVED lines=47> */
[----:B------:R-:W4:Y:S02]  /*96a0*/  MUFU.EX2 R135, R194 ;  /* 0x000000c200877308 */ /* 0x000f240000000800 */
[----:B------:R-:W-:Y:S02]  /*96b0*/  F2FP.BF16.PACK_AB R136, R2, R134 ;  /* 0x000000860288723e */ /* 0x000fe400000010ff */
[----:B------:R-:W-:Y:S02]  /*96c0*/  F2FP.BF16.PACK_AB R137, R176, R177 ;  /* 0x000000b1b089723e */ /* 0x000fe400000010ff */
[----:B------:R-:W-:Y:S04]  /*96d0*/  F2FP.BF16.PACK_AB R139, R174, R175 ;  /* 0x000000afae8b723e */ /* 0x000fe800000010ff */
[----:B------:R-:W-:Y:S03]  /*96e0*/  MUFU.EX2 R2, R193 ;  /* 0x000000c100027308 */ /* 0x000fe60000000800 */
[C---:B-1----:R-:W-:Y:S07]  /*96f0*/  HMMA.16816.F32.BF16 R4, R136.reuse, R140, R4 ;  /* 0x0000008c8804723c */ /* 0x042fee0000041804 */
[----:B------:R-:W1:Y:S01]  /*9700*/  MUFU.EX2 R134, R191 ;  /* 0x000000bf00867308 */ /* 0x000e620000000800 */
[C---:B------:R-:W-:Y:S01]  /*9710*/  HMMA.16816.F32.BF16 R8, R136.reuse, R142, R8 ;  /* 0x0000008e8808723c */ /* 0x040fe20000041808 */
[----:B------:R-:W5:Y:S03]  /*9720*/  LDSM.16.MT88.4 R140, [R212+0x1000] ;  /* 0x00100000d48c783b */ /* 0x000f660000004200 */
[----:B----4-:R-:W-:Y:S04]  /*9730*/  F2FP.BF16.PACK_AB R170, R132, R135 ;  /* 0x0000008784aa723e */ /* 0x010fe800000010ff */
[C---:B--2---:R-:W-:Y:S08]  /*9740*/  HMMA.16816.F32.BF16 R12, R136.reuse, R144, R12 ;  /* 0x00000090880c723c */ /* 0x044ff0000004180c */
[C---:B------:R-:W-:Y:S01]  /*9750*/  HMMA.16816.F32.BF16 R16, R136.reuse, R146, R16 ;  /* 0x000000928810723c */ /* 0x040fe20000041810 */
[----:B------:R-:W2:Y:S03]  /*9760*/  LDSM.16.MT88.4 R144, [R210+0x3000] ;  /* 0x00300000d290783b */ /* 0x000ea60000004200 */
[----:B-1----:R-:W-:Y:S01]  /*9770*/  F2FP.BF16.PACK_AB R168, R2, R134 ;  /* 0x0000008602a8723e */ /* 0x002fe200000010ff */
[----:B------:R-:W-:Y:S03]  /*9780*/  FADD.FTZ R0, R134, R0 ;  /* 0x0000000086007221 */ /* 0x000fe60000010000 */
[C---:B---3--:R-:W-:Y:S01]  /*9790*/  HMMA.16816.F32.BF16 R20, R136.reuse, R148, R20 ;  /* 0x000000948814723c */ /* 0x048fe20000041814 */
[----:B------:R-:W-:Y:S03]  /*97a0*/  MUFU.EX2 R134, R192 ;  /* 0x000000c000867308 */ /* 0x000fe60000000800 */
[----:B------:R-:W-:Y:S02]  /*97b0*/  FADD.FTZ R0, R2, R0 ;  /* 0x0000000002007221 */ /* 0x000fe40000010000 */
[----:B------:R-:W-:Y:S02]  /*97c0*/  FADD.FTZ R2, R153, R152 ;  /* 0x0000009899027221 */ /* 0x000fe40000010000 */
[C---:B------:R-:W-:Y:S01]  /*97d0*/  HMMA.16816.F32.BF16 R24, R136.reuse, R150, R24 ;  /* 0x000000968818723c */ /* 0x040fe20000041818 */
[----:B------:R-:W1:Y:S03]  /*97e0*/  LDSM.16.MT88.4 R148, [R211+0x3000] ;  /* 0x00300000d394783b */ /* 0x000e660000004200 */
[----:B------:R-:W-:Y:S01]  /*97f0*/  FADD.FTZ R0, R135, R0 ;  /* 0x0000000087007221 */ /* 0x000fe20000010000 */
[----:B------:R-:W-:Y:S03]  /*9800*/  MOV R135, R3 ;  /* 0x0000000300877202 */ /* 0x000fe60000000f00 */
[C---:B-----5:R-:W-:Y:S01]  /*9810*/  HMMA.16816.F32.BF16 R28, R136.reuse, R140, R28 ;  /* 0x0000008c881c723c */ /* 0x060fe2000004181c */
[----:B------:R-:W-:Y:S03]  /*9820*/  LDSM.16.MT88.4 R152, [R211+0x1800] ;  /* 0x00180000d398783b */ /* 0x000fe60000004200 */
[----:B------:R-:W-:Y:S02]  /*9830*/  FADD.FTZ R237, R132, R0 ;  /* 0x0000000084ed7221 */ /* 0x000fe40000010000 */
[----:B------:R-:W-:Y:S01]  /*9840*/  FADD.FTZ R0, R156, R2 ;  /* 0x000000029c007221 */ /* 0x000fe20000010000 */
[----:B------:R-:W3:Y:S01]  /*9850*/  MUFU.EX2 R132, R195 ;  /* 0x000000c300847308 */ /* 0x000ee20000000800 */
[C---:B------:R-:W-:Y:S01]  /*9860*/  HMMA.16816.F32.BF16 R32, R136.reuse, R142, R32 ;  /* 0x0000008e8820723c */ /* 0x040fe20000041820 */
[----:B------:R-:W4:Y:S03]  /*9870*/  LDSM.16.MT88.4 R140, [R213+0x3000] ;  /* 0x00300000d58c783b */ /* 0x000f260000004200 */
[----:B------:R-:W-:Y:S04]  /*9880*/  FADD.FTZ R0, R197, R0 ;  /* 0x00000000c5007221 */ /* 0x000fe80000010000 */
[----:B------:R-:W-:Y:S01]  /*9890*/  FADD.FTZ R0, R196, R0 ;  /* 0x00000000c4007221 */ /* 0x000fe20000010000 */
[C---:B--2---:R-:W-:Y:S03]  /*98a0*/  HMMA.16816.F32.BF16 R36, R136.reuse, R144, R36 ;  /* 0x000000908824723c */ /* 0x044fe60000041824 */
[----:B------:R-:W-:Y:S04]  /*98b0*/  FADD.FTZ R0, R179, R0 ;  /* 0x00000000b3007221 */ /* 0x000fe80000010000 */
[----:B------:R-:W-:Y:S01]  /*98c0*/  FADD.FTZ R0, R178, R0 ;  /* 0x00000000b2007221 */ /* 0x000fe20000010000 */
[C---:B------:R-:W-:Y:S01]  /*98d0*/  HMMA.16816.F32.BF16 R40, R136.reuse, R146, R40 ;  /* 0x000000928828723c */ /* 0x040fe20000041828 */
[----:B------:R-:W2:Y:S03]  /*98e0*/  LDSM.16.MT88.4 R144, [R212+0x3000] ;  /* 0x00300000d490783b */ /* 0x000ea60000004200 */
[----:B------:R-:W-:Y:S01]  /*98f0*/  FADD.FTZ R0, R177, R0 ;  /* 0x00000000b1007221 */ /* 0x000fe20000010000 */
[----:B---3--:R-:W-:Y:S03]  /*9900*/  F2FP.BF16.PACK_AB R171, R132, R134 ;  /* 0x0000008684ab723e */ /* 0x008fe600000010ff */
        /* <DEDUP_REMOVED lines=12> */
[----:B------:R-:W-:Y:S01]  /*99d0*/  FADD.FTZ R2, R134, R0 ;  /* 0x0000000086027221 */ /* 0x000fe20000010000 */
[----:B------:R-:W-:Y:S02]  /*99e0*/  IADD3 R0, R234, -0x1, RZ ;  /* 0xffffffffea007810 */ /* 0x000fe40007ffe0ff */
[----:B------:R-:W-:Y:S01]  /*99f0*/  MOV R134, R133 ;  /* 0x0000008500867202 */ /* 0x000fe20000000f00 */
        /* <DEDUP_REMOVED lines=24> */
[C---:B---3--:R-:W-:Y:S08]  /*9b80*/  HMMA.16816.F32.BF16 R124, R136.reuse, R140, R124 ;  /* 0x0000008c887c723c */ /* 0x048ff0000004187c */
[----:B------:R-:W-:Y:S01]  /*9b90*/  HMMA.16816.F32.BF16 R128, R136, R142, R128 ;  /* 0x0000008e8880723c */ /* 0x000fe20000041880 */
[----:B------:R-:W1:Y:S07]  /*9ba0*/  LDSM.16.MT88.4 R136, [R212+0x1800] ;  /* 0x00180000d488783b */ /* 0x000e6e0000004200 */
        /* <DEDUP_REMOVED lines=8> */
[C---:B--2---:R-:W-:Y:S08]  /*9c30*/  HMMA.16816.F32.BF16 R148, R168.reuse, R144, R20 ;  /* 0x00000090a894723c */ /* 0x044ff00000041814 */
[C---:B------:R-:W-:Y:S07]  /*9c40*/  HMMA.16816.F32.BF16 R144, R168.reuse, R146, R24 ;  /* 0x00000092a890723c */ /* 0x040fee0000041818 */
[----:B------:R-:W-:Y:S01]  /*9c50*/  MOV R24, R3 ;  /* 0x0000000300187202 */ /* 0x000fe20000000f00 */
        /* <DEDUP_REMOVED lines=34> */
[----:B------:R-:W-:Y:S07]  /*9e80*/  @!UPT UIADD3 URZ, URZ, URZ, URZ ;  /* 0x0000003f3f3ff290 */ /* 0x000fee000fffe03f */
[----:B------:R-:W-:-:S11]  /*9e90*/  @P0 BRA `(.L_x_1593) ;  /* 0xffffc79000000947 */ /* 0x000fd6000383ffff */
.L_x_1586:
[----:B------:R-:W-:Y:S05]  /*9ea0*/  BRA.DIV ~URZ, `(.L_x_1594) ;  /* 0x000069127f007947 */ /* 0x000fea000b800000 */
[----:B------:R1:W2:Y:S02]  /*9eb0*/  SHFL.BFLY PT, R0, R237, 0x2, 0x1f ;  /* 0x0c401f00ed007f89 */ /* 0x0002a400000e0000 */
.L_x_1671:
[----:B--2---:R-:W-:Y:S01]  /*9ec0*/  FADD.FTZ R4, R0, R237 ;  /* 0x000000ed00047221 */ /* 0x004fe20000010000 */
[----:B------:R-:W-:Y:S05]  /*9ed0*/  BRA.DIV ~URZ, `(.L_x_1595) ;  /* 0x000069327f007947 */ /* 0x000fea000b800000 */
[----:B------:R-:W2:Y:S02]  /*9ee0*/  SHFL.BFLY PT, R0, R236, 0x2, 0x1f ;  /* 0x0c401f00ec007f89 */ /* 0x000ea400000e0000 */
[----:B--2---:R-:W-:-:S02]  /*9ef0*/  FADD.FTZ R5, R0, R236 ;  /* 0x000000ec00057221 */ /* 0x004fc40000010000 */
[----:B------:R-:W2:Y:S04]  /*9f00*/  SHFL.BFLY PT, R0, R4, 0x1, 0x1f ;  /* 0x0c201f0004007f89 */ /* 0x000ea800000e0000 */
[----:B------:R3:W4:Y:S01]  /*9f10*/  SHFL.BFLY PT, R3, R5, 0x1, 0x1f ;  /* 0x0c201f0005037f89 */ /* 0x00072200000e0000 */
[----:B--2---:R-:W-:-:S05]  /*9f20*/  FADD.FTZ R4, R4, R0 ;  /* 0x0000000004047221 */ /* 0x004fca0000010000 */
.L_x_1672:
[----:B------:R-:W-:Y:S01]  /*9f30*/  FSETP.NE.FTZ.AND P1, PT, R4, RZ, PT ;  /* 0x000000ff0400720b */ /* 0x000fe20003f35000 */
[----:B----4-:R-:W-:Y:S01]  /*9f40*/  FADD.FTZ R3, R3, R5 ;  /* 0x0000000503037221 */ /* 0x010fe20000010000 */
[----:B------:R-:W-:Y:S02]  /*9f50*/  MOV R15, 0xff800000 ;  /* 0xff800000000f7802 */ /* 0x000fe40000000f00 */
[----:B------:R-:W-:Y:S02]  /*9f60*/  MOV R20, 0xff800000 ;  /* 0xff80000000147802 */ /* 0x000fe40000000f00 */
[----:B------:R-:W-:-:S07]  /*9f70*/  FSETP.NE.FTZ.AND P0, PT, R3, RZ, PT ;  /* 0x000000ff0300720b */ /* 0x000fce0003f15000 */
[----:B------:R-:W2:Y:S01]  /*9f80*/  @P1 MUFU.LG2 R0, R4 ;  /* 0x0000000400001308 */ /* 0x000ea20000000c00 */
[----:B------:R-:W-:-:S05]  /*9f90*/  @P1 MOV R2, 0x3f317218 ;  /* 0x3f31721800021802 */ /* 0x000fca0000000f00 */
[----:B------:R-:W-:Y:S02]  /*9fa0*/  @P1 FMUL.FTZ R2, R2, c[0x0][0x2d0] ;  /* 0x0000b40002021a20 */ /* 0x000fe40000410000 */
[----:B--2---:R-:W-:-:S04]  /*9fb0*/  @P1 FMUL.FTZ R0, R0, 0.69314718246459960938 ;  /* 0x3f31721800001820 */ /* 0x004fc80000410000 */
[----:B------:R-:W-:Y:S01]  /*9fc0*/  @P1 FFMA.FTZ R15, R2, R133, R0 ;  /* 0x00000085020f1223 */ /* 0x000fe20000010000 */
[----:B------:R-:W-:Y:S01]  /*9fd0*/  MOV R2, RZ ;  /* 0x000000ff00027202 */ /* 0x000fe20000000f00 */
[----:B------:R-:W2:Y:S08]  /*9fe0*/  @P0 MUFU.LG2 R0, R3 ;  /* 0x0000000300000308 */ /* 0x000eb00000000c00 */
[----:B------:R4:W5:Y:S01]  /*9ff0*/  @P1 MUFU.RCP R2, R4 ;  /* 0x0000000400021308 */ /* 0x0009620000001000 */
[----:B--2---:R-:W-:Y:S01]  /*a000*/  @P0 FMUL.FTZ R0, R0, 0.69314718246459960938 ;  /* 0x3f31721800000820 */ /* 0x004fe20000410000 */
[----:B----4-:R-:W-:Y:S01]  /*a010*/  @P0 MOV R4, 0x3f317218 ;  /* 0x3f31721800040802 */ /* 0x010fe20000000f00 */
[----:B-----5:R-:W-:-:S02]  /*a020*/  FMUL.FTZ R134, R2, R136 ;  /* 0x0000008802867220 */ /* 0x020fc40000410000 */
        /* <DEDUP_REMOVED lines=8> */
[----:B------:R-:W2:Y:S01]  /*a0b0*/  @P0 MUFU.RCP R0, R3 ;  /* 0x0000000300000308 */ /* 0x000ea20000001000 */
        /* <DEDUP_REMOVED lines=16> */
[----:B--2---:R-:W-:-:S02]  /*a1c0*/  FMUL.FTZ R156, R0, R46 ;  /* 0x0000002e009c7220 */ /* 0x004fc40000410000 */
        /* <DEDUP_REMOVED lines=30> */
[----:B------:R-:W-:Y:S02]  /*a3b0*/  FMUL.FTZ R55, R0, R79 ;  /* 0x0000004f00377220 */ /* 0x000fe40000410000 */
        /* <DEDUP_REMOVED lines=75> */
.L_x_1568:
[----:B------:R2:W5:Y:S04]  /*a870*/  LDL R6, [R1] ;  /* 0x0000000001067983 */ /* 0x0005680000100800 */
[----:B------:R-:W4:Y:S01]  /*a880*/  S2R R2, SR_TID.X ;  /* 0x0000000000027919 */ /* 0x000f220000002100 */
[----:B------:R-:W-:Y:S01]  /*a890*/  BSSY B0, `(.L_x_1596) ;  /* 0x0000011000007945 */ /* 0x000fe20003800000 */
[----:B----4-:R-:W-:-:S13]  /*a8a0*/  LOP3.LUT P0, RZ, R2, 0xff, RZ, 0xc0, !PT ;  /* 0x000000ff02ff7812 */ /* 0x010fda000780c0ff */
[----:B------:R-:W-:Y:S05]  /*a8b0*/  @P0 BRA `(.L_x_1597) ;  /* 0x000000e000000947 */ /* 0x000fea0003800000 */
[----:B--2---:R-:W2:Y:S01]  /*a8c0*/  S2R R2, SR_LANEID ;  /* 0x0000000000027919 */ /* 0x004ea20000000000 */
[----:B------:R-:W-:Y:S01]  /*a8d0*/  VOTEU.ANY UR4, UPT, PT ;  /* 0x0000000000047886 */ /* 0x000fe200038e0100 */
[----:B------:R-:W-:Y:S01]  /*a8e0*/  IMAD.MOV.U32 R4, RZ, RZ, c[0x0][0x560] ;  /* 0x00015800ff047624 */ /* 0x000fe200078e00ff */
[----:B------:R-:W2:Y:S01]  /*a8f0*/  FLO.U32 R3, UR4 ;  /* 0x0000000400037d00 */ /* 0x000ea200080e0000 */
[----:B---3--:R-:W-:Y:S01]  /*a900*/  IMAD.MOV.U32 R5, RZ, RZ, c[0x0][0x564] ;  /* 0x00015900ff057624 */ /* 0x008fe200078e00ff */
[----:B--2---:R-:W-:-:S06]  /*a910*/  ISETP.EQ.U32.AND P0, PT, R3, R2, PT ;  /* 0x000000020300720c */ /* 0x004fcc0003f02070 */
[----:B------:R-:W2:Y:S07]  /*a920*/  POPC R2, UR4 ;  /* 0x0000000400027d09 */ /* 0x000eae0008000000 */
[----:B--2---:R2:W3:Y:S04]  /*a930*/  @P0 ATOMG.E.ADD.STRONG.GPU PT, R2, [R4.64], R2 ;  /* 0x00000002040209a8 */ /* 0x0044e800081ee1c6 */
[----:B--2---:R-:W2:Y:S04]  /*a940*/  S2R R4, SR_LTMASK ;  /* 0x0000000000047919 */ /* 0x004ea80000003900 */
[----:B---3--:R2:W3:Y:S02]  /*a950*/  SHFL.IDX PT, R3, R2, R3, 0x1f ;  /* 0x00001f0302037589 */ /* 0x0084e400000e0000 */
[----:B--2---:R-:W-:-:S06]  /*a960*/  LOP3.LUT R2, R4, UR4, RZ, 0xc0, !PT ;  /* 0x0000000404027c12 */ /* 0x004fcc000f8ec0ff */
[----:B------:R-:W3:Y:S02]  /*a970*/  POPC R2, R2 ;  /* 0x0000000200027309 */ /* 0x000ee40000000000 */
[----:B---3-5:R-:W-:-:S05]  /*a980*/  IADD3 R6, R3, c[0x0][0xc], R2 ;  /* 0x0000030003067a10 */ /* 0x028fca0007ffe002 */
[----:B------:R2:W-:Y:S02]  /*a990*/  STL [R1], R6 ;  /* 0x0000000601007387 */ /* 0x0005e40000100800 */
.L_x_1597:
[----:B--2---:R-:W-:Y:S05]  /*a9a0*/  BSYNC B0 ;  /* 0x0000000000007941 */ /* 0x004fea0003800000 */
.L_x_1596:
[----:B------:R-:W-:Y:S01]  /*a9b0*/  PRMT R0, R0, 0x9910, RZ ;  /* 0x0000991000007816 */ /* 0x000fe200000000ff */
[----:B------:R-:W-:Y:S01]  /*a9c0*/  BSSY B1, `(.L_x_1598) ;  /* 0x0000424000017945 */ /* 0x000fe20003800000 */
[----:B-----5:R-:W-:Y:S02]  /*a9d0*/  IMAD.MOV.U32 R106, RZ, RZ, R6 ;  /* 0x000000ffff6a7224 */ /* 0x020fe400078e0006 */
[----:B------:R-:W-:-:S13]  /*a9e0*/  ISETP.NE.AND P0, PT, R0, RZ, PT ;  /* 0x000000ff0000720c */ /* 0x000fda0003f05270 */
[----:B------:R-:W-:Y:S05]  /*a9f0*/  @!P0 BRA `(.L_x_1599) ;  /* 0x0000339000008947 */ /* 0x000fea0003800000 */
[----:B---3--:R-:W2:Y:S04]  /*aa00*/  LDL R5, [R1+0x24] ;  /* 0x0000240001057983 */ /* 0x008ea80000100800 */
        /* <DEDUP_REMOVED lines=14> */
[----:B--2---:R-:W-:Y:S02]  /*aaf0*/  F2FP.BF16.PACK_AB R2, R27, R26 ;  /* 0x0000001a1b02723e */ /* 0x004fe400000010ff */
[----:B-1----:R-:W-:-:S03]  /*ab00*/  F2FP.BF16.PACK_AB R0, R153, R152 ;  /* 0x000000989900723e */ /* 0x002fc600000010ff */
        /* <DEDUP_REMOVED lines=144> */
.L_x_1600:
[----:B-1----:R-:W2:Y:S04]  /*b410*/  LDL.LU R6, [R1+0x14] ;  /* 0x0000140001067983 */ /* 0x002ea80000300800 */
[----:B------:R-:W3:Y:S04]  /*b420*/  LDL.LU R3, [R1+0x8] ;  /* 0x0000080001037983 */ /* 0x000ee80000300800 */
[----:B------:R-:W4:Y:S04]  /*b430*/  LDL.LU R2, [R1+0x4c] ;  /* 0x00004c0001027983 */ /* 0x000f280000300800 */
[----:B------:R-:W4:Y:S01]  /*b440*/  LDL R110, [R1+0x48] ;  /* 0x00004800016e7983 */ /* 0x000f220000100800 */
[----:B------:R-:W-:Y:S01]  /*b450*/  IMAD.MOV.U32 R10, RZ, RZ, 0x368 ;  /* 0x00000368ff0a7424 */ /* 0x000fe200078e00ff */
[----:B------:R-:W-:-:S02]  /*b460*/  ISETP.GT.AND P2, PT, R5, 0x1, PT ;  /* 0x000000010500780c */ /* 0x000fc40003f44270 */
[----:B------:R-:W4:Y:S02]  /*b470*/  LDL R107, [R1+0x150] ;  /* 0x00015000016b7983 */ /* 0x000f240000100800 */
[----:B------:R-:W-:Y:S02]  /*b480*/  SEL R10, R10, 0x328, P2 ;  /* 0x000003280a0a7807 */ /* 0x000fe40001000000 */
[----:B------:R-:W4:Y:S01]  /*b490*/  LDL R21, [R1+0x4] ;  /* 0x0000040001157983 */ /* 0x000f220000100800 */
[----:B------:R-:W-:Y:S01]  /*b4a0*/  ISETP.NE.U32.AND P0, PT, RZ, c[0x0][0x500], PT ;  /* 0x00014000ff007a0c */ /* 0x000fe20003f05070 */
[----:B------:R-:W1:Y:S03]  /*b4b0*/  LDC.64 R4, c[0x0][R10+0x170] ;  /* 0x00005c000a047b82 */ /* 0x000e660000000a00 */
[----:B------:R-:W-:-:S05]  /*b4c0*/  ISETP.NE.AND.EX P0, PT, RZ, c[0x0][0x504], PT, P0 ;  /* 0x00014100ff007a0c */ /* 0x000fca0003f05300 */
[----:B------:R-:W1:Y:S08]  /*b4d0*/  LDC.64 R12, c[0x0][R10+0x168] ;  /* 0x00005a000a0c7b82 */ /* 0x000e700000000a00 */
[----:B------:R1:W1:Y:S08]  /*b4e0*/  LDC.64 R18, c[0x0][R10+0x178] ;  /* 0x00005e000a127b82 */ /* 0x0002700000000a00 */
[----:B------:R1:W1:Y:S01]  /*b4f0*/  LDC.64 R16, c[0x0][R10+0x160] ;  /* 0x000058000a107b82 */ /* 0x0002620000000a00 */
[----:B--2---:R-:W-:-:S02]  /*b500*/  SEL R8, R6, RZ, !P0 ;  /* 0x000000ff06087207 */ /* 0x004fc40004000000 */
[----:B---3--:R-:W-:Y:S02]  /*b510*/  LOP3.LUT R11, R3, 0xffff, RZ, 0xc0, !PT ;  /* 0x0000ffff030b7812 */ /* 0x008fe400078ec0ff */
[----:B----4-:R-:W-:Y:S01]  /*b520*/  SEL R3, R2, RZ, !P0 ;  /* 0x000000ff02037207 */ /* 0x010fe20004000000 */
[-C--:B-1----:R-:W-:Y:S02]  /*b530*/  IMAD R2, R5, R8.reuse, RZ ;  /* 0x0000000805027224 */ /* 0x082fe400078e02ff */
        /* <DEDUP_REMOVED lines=10> */
[----:B------:R-:W-:-:S05]  /*b5e0*/  SEL R2, R110, RZ, P2 ;  /* 0x000000ff6e027207 */ /* 0x000fca0001000000 */
[-C--:B------:R-:W-:Y:S02]  /*b5f0*/  IMAD.WIDE.U32 R4, R18, R2.reuse, RZ ;  /* 0x0000000212047225 */ /* 0x080fe400078e00ff */
[----:B------:R-:W2:Y:S02]  /*b600*/  LDL R18, [R1+0x14c] ;  /* 0x00014c0001127983 */ /* 0x000ea40000100800 */
[----:B------:R-:W-:Y:S02]  /*b610*/  IMAD R6, R19, R2, RZ ;  /* 0x0000000213067224 */ /* 0x000fe400078e02ff */
[----:B------:R-:W-:-:S04]  /*b620*/  @P1 IMAD.HI.U32 R3, R10, c[0x0][0x4ec], RZ ;  /* 0x00013b000a031a27 */ /* 0x000fc800078e00ff */
[----:B------:R-:W-:Y:S01]  /*b630*/  IMAD.MOV.U32 R2, RZ, RZ, R10 ;  /* 0x000000ffff027224 */ /* 0x000fe200078e000a */
[----:B------:R-:W-:Y:S01]  /*b640*/  @P1 SHF.R.U32.HI R2, RZ, c[0x0][0x4f0], R3 ;  /* 0x00013c00ff021a19 */ /* 0x000fe20000011603 */
[----:B------:R-:W-:Y:S01]  /*b650*/  IMAD.IADD R6, R5, 0x1, R6 ;  /* 0x0000000105067824 */ /* 0x000fe200078e0206 */
[----:B------:R-:W1:Y:S02]  /*b660*/  S2R R13, SR_TID.X ;  /* 0x00000000000d7919 */ /* 0x000e640000002100 */
[----:B------:R-:W-:Y:S02]  /*b670*/  IADD3 R4, P3, P0, R2, R9, R4 ;  /* 0x0000000902047210 */ /* 0x000fe4000787e004 */
[--C-:B------:R-:W-:Y:S01]  /*b680*/  SHF.R.S32.HI R5, RZ, 0x1f, R2.reuse ;  /* 0x0000001fff057819 */ /* 0x100fe20000011402 */
[----:B------:R-:W-:Y:S01]  /*b690*/  IMAD.MOV R2, RZ, RZ, -R2 ;  /* 0x000000ffff027224 */ /* 0x000fe200078e0a02 */
[----:B------:R-:W-:-:S03]  /*b6a0*/  SHF.R.S32.HI R9, RZ, 0x1f, R0 ;  /* 0x0000001fff097819 */ /* 0x000fc60000011400 */
[----:B------:R-:W-:Y:S01]  /*b6b0*/  IMAD R2, R2, c[0x0][0x4e8], R10 ;  /* 0x00013a0002027a24 */ /* 0x000fe200078e020a */
[----:B------:R-:W-:-:S04]  /*b6c0*/  IADD3.X R3, R12, R7, R9, P5, P4 ;  /* 0x000000070c037210 */ /* 0x000fc80002fe8409 */
[----:B------:R-:W-:Y:S01]  /*b6d0*/  IADD3.X R5, R5, R3, R6, P3, P0 ;  /* 0x0000000305057210 */ /* 0x000fe20001fe0406 */
[----:B------:R-:W-:Y:S01]  /*b6e0*/  IMAD R3, R17, R2, RZ ;  /* 0x0000000211037224 */ /* 0x000fe200078e02ff */
[----:B------:R-:W-:-:S05]  /*b6f0*/  SHF.R.S32.HI R6, RZ, 0x1f, R2 ;  /* 0x0000001fff067819 */ /* 0x000fca0000011402 */
[C---:B------:R-:W-:Y:S02]  /*b700*/  IMAD R6, R16.reuse, R6, R3 ;  /* 0x0000000610067224 */ /* 0x040fe400078e0203 */
[----:B------:R-:W-:-:S04]  /*b710*/  IMAD.WIDE.U32 R2, R16, R2, R4 ;  /* 0x0000000210027225 */ /* 0x000fc800078e0004 */
[----:B------:R-:W-:Y:S02]  /*b720*/  IMAD.MOV.U32 R4, RZ, RZ, c[0x0][0x4a8] ;  /* 0x00012a00ff047624 */ /* 0x000fe400078e00ff */
[----:B------:R-:W-:Y:S01]  /*b730*/  IMAD.MOV.U32 R5, RZ, RZ, c[0x0][0x4ac] ;  /* 0x00012b00ff057624 */ /* 0x000fe200078e00ff */
[----:B-1----:R-:W-:Y:S02]  /*b740*/  SHF.R.S32.HI R107, RZ, 0x1f, R13 ;  /* 0x0000001fff6b7819 */ /* 0x002fe4000001140d */
[----:B------:R-:W-:Y:S01]  /*b750*/  SEL R4, R4, c[0x0][0x450], P2 ;  /* 0x0001140004047a07 */ /* 0x000fe20001000000 */
[----:B------:R-:W-:Y:S01]  /*b760*/  IMAD.IADD R3, R3, 0x1, R6 ;  /* 0x0000000103037824 */ /* 0x000fe200078e0206 */
[----:B------:R-:W-:Y:S02]  /*b770*/  SEL R5, R5, c[0x0][0x454], P2 ;  /* 0x0001150005057a07 */ /* 0x000fe40001000000 */
[----:B------:R-:W-:Y:S02]  /*b780*/  LEA R4, P0, R2, R4, 0x2 ;  /* 0x0000000402047211 */ /* 0x000fe400078010ff */
[----:B------:R-:W-:-:S02]  /*b790*/  LEA.HI R107, R107, R13, RZ, 0x5 ;  /* 0x0000000d6b6b7211 */ /* 0x000fc400078f28ff */
        /* <DEDUP_REMOVED lines=18> */
[----:B------:R-:W-:Y:S01]  /*b8c0*/  IMAD R9, R9, c[0x0][0x3a0], RZ ;  /* 0x0000e80009097a24 */ /* 0x000fe200078e02ff */
[----:B-1----:R-:W-:Y:S01]  /*b8d0*/  LEA R4, R235, R243, 0x5 ;  /* 0x000000f3eb047211 */ /* 0x002fe200078e28ff */
[C---:B------:R-:W-:Y:S01]  /*b8e0*/  IMAD.WIDE.U32 R2, R0.reuse, c[0x0][0x3a0], RZ ;  /* 0x0000e80000027a25 */ /* 0x040fe200078e00ff */
[----:B------:R-:W-:Y:S01]  /*b8f0*/  SHF.R.S32.HI R5, RZ, 0x1f, R8 ;  /* 0x0000001fff057819 */ /* 0x000fe20000011408 */
[----:B------:R1:W2:Y:S01]  /*b900*/  LDS.128 R28, [R229+0x80] ;  /* 0x00008000e51c7984 */ /* 0x0002a20000000c00 */
[----:B------:R-:W-:Y:S01]  /*b910*/  LEA R4, R21, R4, 0x7 ;  /* 0x0000000415047211 */ /* 0x000fe200078e38ff */
[----:B------:R-:W-:Y:S02]  /*b920*/  IMAD R0, R0, c[0x0][0x3a4], R9 ;  /* 0x0000e90000007a24 */ /* 0x000fe400078e0209 */
[----:B------:R1:W3:Y:S01]  /*b930*/  LDS.128 R44, [R229+0x1080] ;  /* 0x00108000e52c7984 */ /* 0x0002e20000000c00 */
[----:B------:R-:W-:-:S02]  /*b940*/  IMAD R5, R5, c[0x0][0x3f0], RZ ;  /* 0x0000fc0005057a24 */ /* 0x000fc400078e02ff */
[----:B------:R-:W-:Y:S01]  /*b950*/  IADD3 R3, R3, R0, RZ ;  /* 0x0000000003037210 */ /* 0x000fe20007ffe0ff */
[----:B------:R-:W-:Y:S01]  /*b960*/  @P1 IMAD.HI.U32 R6, R4, c[0x0][0x4ec], RZ ;  /* 0x00013b0004061a27 */ /* 0x000fe200078e00ff */
[----:B------:R1:W4:Y:S01]  /*b970*/  LDS.128 R60, [R229+0x2080] ;  /* 0x00208000e53c7984 */ /* 0x0003220000000c00 */
[----:B------:R-:W-:Y:S02]  /*b980*/  MOV R0, R4 ;  /* 0x0000000400007202 */ /* 0x000fe40000000f00 */
[C---:B------:R-:W-:Y:S01]  /*b990*/  IMAD.WIDE.U32 R2, R11.reuse, c[0x0][0x3e8], R2 ;  /* 0x0000fa000b027a25 */ /* 0x040fe200078e0002 */
[----:B------:R1:W1:Y:S01]  /*b9a0*/  LDS.128 R72, [R229+0x3080] ;  /* 0x00308000e5487984 */ /* 0x0002620000000c00 */
[----:B------:R-:W-:Y:S02]  /*b9b0*/  @P1 SHF.R.U32.HI R0, RZ, c[0x0][0x4f0], R6 ;  /* 0x00013c00ff001a19 */ /* 0x000fe40000011606 */
[----:B------:R-:W-:Y:S01]  /*b9c0*/  IMAD R3, R11, c[0x0][0x3ec], R3 ;  /* 0x0000fb000b037a24 */ /* 0x000fe200078e0203 */
[----:B------:R1:W1:Y:S01]  /*b9d0*/  LDS.128 R24, [R229+0x4080] ;  /* 0x00408000e5187984 */ /* 0x0002620000000c00 */
[C---:B------:R-:W-:Y:S01]  /*b9e0*/  IMAD R7, R8.reuse, c[0x0][0x3f4], R5 ;  /* 0x0000fd0008077a24 */ /* 0x040fe200078e0205 */
[----:B------:R-:W-:Y:S01]  /*b9f0*/  SHF.R.S32.HI R6, RZ, 0x1f, R0 ;  /* 0x0000001fff067819 */ /* 0x000fe20000011400 */
[----:B------:R-:W-:Y:S01]  /*ba00*/  IMAD.WIDE.U32 R2, R8, c[0x0][0x3f0], R2 ;  /* 0x0000fc0008027a25 */ /* 0x000fe200078e0002 */
[----:B------:R1:W1:Y:S01]  /*ba10*/  LDS.128 R40, [R229+0x5080] ;  /* 0x00508000e5287984 */ /* 0x0002620000000c00 */
[----:B------:R-:W-:-:S02]  /*ba20*/  IADD3 R5, -R0, RZ, RZ ;  /* 0x000000ff00057210 */ /* 0x000fc40007ffe1ff */
[----:B------:R-:W-:Y:S01]  /*ba30*/  IMAD R6, R6, c[0x0][0x3e0], RZ ;  /* 0x0000f80006067a24 */ /* 0x000fe200078e02ff */
[----:B------:R1:W1:Y:S01]  /*ba40*/  LDS.128 R56, [R229+0x6080] ;  /* 0x00608000e5387984 */ /* 0x0002620000000c00 */
[----:B------:R-:W-:Y:S01]  /*ba50*/  IADD3 R3, R3, R7, RZ ;  /* 0x0000000703037210 */ /* 0x000fe20007ffe0ff */
[----:B------:R-:W-:Y:S02]  /*ba60*/  IMAD R4, R5, c[0x0][0x4e8], R4 ;  /* 0x00013a0005047a24 */ /* 0x000fe400078e0204 */
        /* <DEDUP_REMOVED lines=18> */
[----:B------:R1:W1:Y:S01]  /*bb90*/  LDS.128 R76, [R229+0xf080] ;  /* 0x00f08000e54c7984 */ /* 0x0002620000000c00 */
[----:B------:R-:W-:Y:S05]  /*bba0*/  BRA.DIV ~URZ, `(.L_x_1602) ;  /* 0x00004d627f007947 */ /* 0x000fea000b800000 */
[----:B--234-:R2:W3:Y:S02]  /*bbb0*/  SHFL.IDX PT, R4, R5, RZ, 0x181f ;  /* 0x00181fff05047589 */ /* 0x01c4e400000e0000 */
.L_x_1673:
[----:B------:R-:W-:Y:S05]  /*bbc0*/  BRA.DIV ~URZ, `(.L_x_1603) ;  /* 0x00004db27f007947 */ /* 0x000fea000b800000 */
[----:B------:R4:W2:Y:S02]  /*bbd0*/  SHFL.IDX PT, R0, R14, RZ, 0x181f ;  /* 0x00181fff0e007589 */ /* 0x0008a400000e0000 */
.L_x_1674:
[----:B------:R-:W5:Y:S01]  /*bbe0*/  LDL.LU R2, [R1+0x4] ;  /* 0x0000040001027983 */ /* 0x000f620000300800 */
[----:B------:R-:W-:Y:S01]  /*bbf0*/  BSSY B0, `(.L_x_1604) ;  /* 0x0000018000007945 */ /* 0x000fe20003800000 */
[----:B-----5:R-:W-:-:S04]  /*bc00*/  LEA R12, R2, R243, 0x7 ;  /* 0x000000f3020c7211 */ /* 0x020fc800078e38ff */
[----:B------:R-:W-:-:S13]  /*bc10*/  ISETP.GE.AND P0, PT, R12, R13, PT ;  /* 0x0000000d0c00720c */ /* 0x000fda0003f06270 */
[----:B------:R-:W-:Y:S05]  /*bc20*/  @P0 BRA `(.L_x_1605) ;  /* 0x0000014000000947 */ /* 0x000fea0003800000 */
[----:B------:R-:W-:Y:S02]  /*bc30*/  ISETP.GE.AND P6, PT, R231, c[0x0][0x3c8], PT ;  /* 0x0000f200e7007a0c */ /* 0x000fe40003fc6270 */
[----:B------:R-:W-:Y:S02]  /*bc40*/  ISETP.GE.AND P5, PT, R240, c[0x0][0x3c8], PT ;  /* 0x0000f200f0007a0c */ /* 0x000fe40003fa6270 */
[----:B------:R-:W-:Y:S02]  /*bc50*/  ISETP.GE.AND P4, PT, R239, c[0x0][0x3c8], PT ;  /* 0x0000f200ef007a0c */ /* 0x000fe40003f86270 */
[----:B------:R-:W-:Y:S02]  /*bc60*/  ISETP.GE.AND P3, PT, R241, c[0x0][0x3c8], PT ;  /* 0x0000f200f1007a0c */ /* 0x000fe40003f66270 */
[----:B------:R-:W-:Y:S02]  /*bc70*/  SHF.R.S32.HI R2, RZ, 0x1f, R231 ;  /* 0x0000001fff027819 */ /* 0x000fe400000114e7 */
[----:B------:R-:W-:-:S02]  /*bc80*/  SHF.R.S32.HI R81, RZ, 0x1f, R240 ;  /* 0x0000001fff517819 */ /* 0x000fc400000114f0 */
[----:B------:R-:W-:Y:S02]  /*bc90*/  SHF.R.S32.HI R80, RZ, 0x1f, R239 ;  /* 0x0000001fff507819 */ /* 0x000fe400000114ef */
[-C--:B--2---:R-:W-:Y:S02]  /*bca0*/  @!P6 LEA R10, P0, R231, R0.reuse, 0x1 ;  /* 0x00000000e70ae211 */ /* 0x084fe400078008ff */
[-C--:B------:R-:W-:Y:S02]  /*bcb0*/  @!P5 LEA R8, P2, R240, R0.reuse, 0x1 ;  /* 0x00000000f008d211 */ /* 0x080fe400078408ff */
[----:B------:R-:W-:Y:S02]  /*bcc0*/  @!P4 LEA R6, P1, R239, R0, 0x1 ;  /* 0x00000000ef06c211 */ /* 0x000fe400078208ff */
[----:B---3--:R-:W-:Y:S02]  /*bcd0*/  @!P6 LEA.HI.X R11, R231, R4, R2, 0x1, P0 ;  /* 0x00000004e70be211 */ /* 0x008fe400000f0c02 */
[----:B------:R-:W-:-:S02]  /*bce0*/  SHF.R.S32.HI R15, RZ, 0x1f, R241 ;  /* 0x0000001fff0f7819 */ /* 0x000fc400000114f1 */
[----:B------:R-:W-:Y:S01]  /*bcf0*/  @!P3 LEA R2, P0, R241, R0, 0x1 ;  /* 0x00000000f102b211 */ /* 0x000fe200078008ff */
[----:B------:R2:W-:Y:S01]  /*bd00*/  @!P6 ST.E.128 [R10.64], R28 ;  /* 0x0000001c0a00e985 */ /* 0x0005e2000c101d06 */
[-C--:B------:R-:W-:Y:S02]  /*bd10*/  @!P5 LEA.HI.X R9, R240, R4.reuse, R81, 0x1, P2 ;  /* 0x00000004f009d211 */ /* 0x080fe400010f0c51 */
[-C--:B------:R-:W-:Y:S02]  /*bd20*/  @!P4 LEA.HI.X R7, R239, R4.reuse, R80, 0x1, P1 ;  /* 0x00000004ef07c211 */ /* 0x080fe400008f0c50 */
[----:B------:R-:W-:Y:S01]  /*bd30*/  @!P3 LEA.HI.X R3, R241, R4, R15, 0x1, P0 ;  /* 0x00000004f103b211 */ /* 0x000fe200000f0c0f */
[----:B-1----:R2:W-:Y:S04]  /*bd40*/  @!P5 ST.E.128 [R8.64], R24 ;  /* 0x000000180800d985 */ /* 0x0025e8000c101d06 */
[----:B------:R2:W-:Y:S04]  /*bd50*/  @!P4 ST.E.128 [R6.64], R20 ;  /* 0x000000140600c985 */ /* 0x0005e8000c101d06 */
[----:B------:R2:W-:Y:S02]  /*bd60*/  @!P3 ST.E.128 [R2.64], R16 ;  /* 0x000000100200b985 */ /* 0x0005e4000c101d06 */
.L_x_1605:
[----:B------:R-:W-:Y:S05]  /*bd70*/  BSYNC B0 ;  /* 0x0000000000007941 */ /* 0x000fea0003800000 */
.L_x_1604:
[----:B------:R-:W-:Y:S05]  /*bd80*/  BRA.DIV ~URZ, `(.L_x_1606) ;  /* 0x00004c627f007947 */ /* 0x000fea000b800000 */
[----:B---3--:R3:W4:Y:S04]  /*bd90*/  SHFL.IDX PT, R4, R5, 0x1, 0x181f ;  /* 0x00381f0005047f89 */ /* 0x00872800000e0000 */
[----:B--2---:R3:W2:Y:S02]  /*bda0*/  SHFL.IDX PT, R0, R14, 0x1, 0x181f ;  /* 0x00381f000e007f89 */ /* 0x0046a400000e0000 */
.L_x_1675:
[----:B------:R-:W-:Y:S01]  /*bdb0*/  IADD3 R2, R12, 0x20, RZ ;  /* 0x000000200c027810 */ /* 0x000fe20007ffe0ff */
[----:B------:R-:W-:Y:S03]  /*bdc0*/  BSSY B0, `(.L_x_1607) ;  /* 0x0000017000007945 */ /* 0x000fe60003800000 */
[----:B------:R-:W-:-:S13]  /*bdd0*/  ISETP.GE.AND P0, PT, R2, R13, PT ;  /* 0x0000000d0200720c */ /* 0x000fda0003f06270 */
[----:B------:R-:W-:Y:S05]  /*bde0*/  @P0 BRA `(.L_x_1608) ;  /* 0x0000014000000947 */ /* 0x000fea0003800000 */
[----:B------:R-:W-:Y:S02]  /*bdf0*/  ISETP.GE.AND P3, PT, R231, c[0x0][0x3c8], PT ;  /* 0x0000f200e7007a0c */ /* 0x000fe40003f66270 */
[----:B------:R-:W-:Y:S02]  /*be00*/  ISETP.GE.AND P2, PT, R240, c[0x0][0x3c8], PT ;  /* 0x0000f200f0007a0c */ /* 0x000fe40003f46270 */
[----:B------:R-:W-:Y:S02]  /*be10*/  ISETP.GE.AND P1, PT, R239, c[0x0][0x3c8], PT ;  /* 0x0000f200ef007a0c */ /* 0x000fe40003f26270 */
[----:B------:R-:W-:Y:S02]  /*be20*/  ISETP.GE.AND P0, PT, R241, c[0x0][0x3c8], PT ;  /* 0x0000f200f1007a0c */ /* 0x000fe40003f06270 */
[----:B------:R-:W-:Y:S02]  /*be30*/  SHF.R.S32.HI R3, RZ, 0x1f, R231 ;  /* 0x0000001fff037819 */ /* 0x000fe400000114e7 */
[----:B-1----:R-:W-:-:S02]  /*be40*/  SHF.R.S32.HI R17, RZ, 0x1f, R240 ;  /* 0x0000001fff117819 */ /* 0x002fc400000114f0 */
[----:B------:R-:W-:Y:S02]  /*be50*/  SHF.R.S32.HI R16, RZ, 0x1f, R239 ;  /* 0x0000001fff107819 */ /* 0x000fe400000114ef */
[-C--:B--2---:R-:W-:Y:S02]  /*be60*/  @!P3 LEA R10, P4, R231, R0.reuse, 0x1 ;  /* 0x00000000e70ab211 */ /* 0x084fe400078808ff */
[-C--:B------:R-:W-:Y:S02]  /*be70*/  @!P2 LEA R8, P6, R240, R0.reuse, 0x1 ;  /* 0x00000000f008a211 */ /* 0x080fe400078c08ff */
[----:B------:R-:W-:Y:S02]  /*be80*/  @!P1 LEA R6, P5, R239, R0, 0x1 ;  /* 0x00000000ef069211 */ /* 0x000fe400078a08ff */
[----:B----4-:R-:W-:Y:S02]  /*be90*/  @!P3 LEA.HI.X R11, R231, R4, R3, 0x1, P4 ;  /* 0x00000004e70bb211 */ /* 0x010fe400020f0c03 */
[----:B------:R-:W-:-:S02]  /*bea0*/  SHF.R.S32.HI R15, RZ, 0x1f, R241 ;  /* 0x0000001fff0f7819 */ /* 0x000fc400000114f1 */
[----:B------:R-:W-:Y:S01]  /*beb0*/  @!P0 LEA R2, P4, R241, R0, 0x1 ;  /* 0x00000000f1028211 */ /* 0x000fe200078808ff */
[----:B------:R1:W-:Y:S01]  /*bec0*/  @!P3 ST.E.128 [R10.64], R44 ;  /* 0x0000002c0a00b985 */ /* 0x0003e2000c101d06 */
[-C--:B------:R-:W-:Y:S02]  /*bed0*/  @!P2 LEA.HI.X R9, R240, R4.reuse, R17, 0x1, P6 ;  /* 0x00000004f009a211 */ /* 0x080fe400030f0c11 */
[-C--:B------:R-:W-:Y:S02]  /*bee0*/  @!P1 LEA.HI.X R7, R239, R4.reuse, R16, 0x1, P5 ;  /* 0x00000004ef079211 */ /* 0x080fe400028f0c10 */
[----:B------:R-:W-:Y:S01]  /*bef0*/  @!P0 LEA.HI.X R3, R241, R4, R15, 0x1, P4 ;  /* 0x00000004f1038211 */ /* 0x000fe200020f0c0f */
[----:B------:R1:W-:Y:S04]  /*bf00*/  @!P2 ST.E.128 [R8.64], R40 ;  /* 0x000000280800a985 */ /* 0x0003e8000c101d06 */
[----:B------:R1:W-:Y:S04]  /*bf10*/  @!P1 ST.E.128 [R6.64], R36 ;  /* 0x0000002406009985 */ /* 0x0003e8000c101d06 */
[----:B------:R1:W-:Y:S02]  /*bf20*/  @!P0 ST.E.128 [R2.64], R32 ;  /* 0x0000002002008985 */ /* 0x0003e4000c101d06 */
.L_x_1608:
[----:B------:R-:W-:Y:S05]  /*bf30*/  BSYNC B0 ;  /* 0x0000000000007941 */ /* 0x000fea0003800000 */
.L_x_1607:
[----:B------:R-:W-:Y:S05]  /*bf40*/  BRA.DIV ~URZ, `(.L_x_1609) ;  /* 0x00004b727f007947 */ /* 0x000fea000b800000 */
[----:B----4-:R4:W3:Y:S02]  /*bf50*/  SHFL.IDX PT, R4, R5, 0x2, 0x181f ;  /* 0x00581f0005047f89 */ /* 0x0108e400000e0000 */
.L_x_1676:
[----:B------:R-:W-:Y:S05]  /*bf60*/  BRA.DIV ~URZ, `(.L_x_1610) ;  /* 0x00004bc27f007947 */ /* 0x000fea000b800000 */
[----:B--2---:R2:W4:Y:S02]  /*bf70*/  SHFL.IDX PT, R0, R14, 0x2, 0x181f ;  /* 0x00581f000e007f89 */ /* 0x00452400000e0000 */
.L_x_1677:
[----:B-1----:R-:W-:Y:S01]  /*bf80*/  IADD3 R2, R12, 0x40, RZ ;  /* 0x000000400c027810 */ /* 0x002fe20007ffe0ff */
        /* <DEDUP_REMOVED lines=10> */
[-C--:B----4-:R-:W-:Y:S02]  /*c030*/  @!P3 LEA R10, P4, R231, R0.reuse, 0x1 ;  /* 0x00000000e70ab211 */ /* 0x090fe400078808ff */
        /* <DEDUP_REMOVED lines=12> */
.L_x_1612:
[----:B------:R-:W-:Y:S05]  /*c100*/  BSYNC B0 ;  /* 0x0000000000007941 */ /* 0x000fea0003800000 */
.L_x_1611:
[----:B------:R-:W-:Y:S05]  /*c110*/  BRA.DIV ~URZ, `(.L_x_1613) ;  /* 0x00004a827f007947 */ /* 0x000fea000b800000 */
[----:B---3--:R3:W1:Y:S04]  /*c120*/  SHFL.IDX PT, R4, R5, 0x3, 0x181f ;  /* 0x00781f0005047f89 */ /* 0x00866800000e0000 */
[----:B----4-:R3:W4:Y:S02]  /*c130*/  SHFL.IDX PT, R0, R14, 0x3, 0x181f ;  /* 0x00781f000e007f89 */ /* 0x01072400000e0000 */
.L_x_1678:
[----:B-1----:R-:W-:-:S04]  /*c140*/  IADD3 R2, R12, 0x60, RZ ;  /* 0x000000600c027810 */ /* 0x002fc80007ffe0ff */
[----:B------:R-:W-:-:S13]  /*c150*/  ISETP.GE.AND P0, PT, R2, R13, PT ;  /* 0x0000000d0200720c */ /* 0x000fda0003f06270 */
[----:B------:R-:W-:Y:S05]  /*c160*/  @P0 BRA `(.L_x_1614) ;  /* 0x00002a9000000947 */ /* 0x000fea0003800000 */
[----:B------:R-:W-:Y:S02]  /*c170*/  ISETP.GE.AND P2, PT, R231, c[0x0][0x3c8], PT ;  /* 0x0000f200e7007a0c */ /* 0x000fe40003f46270 */
[----:B------:R-:W-:Y:S02]  /*c180*/  ISETP.GE.AND P1, PT, R240, c[0x0][0x3c8], PT ;  /* 0x0000f200f0007a0c */ /* 0x000fe40003f26270 */
[----:B------:R-:W-:Y:S02]  /*c190*/  ISETP.GE.AND P0, PT, R239, c[0x0][0x3c8], PT ;  /* 0x0000f200ef007a0c */ /* 0x000fe40003f06270 */
[----:B------:R-:W-:Y:S02]  /*c1a0*/  SHF.R.S32.HI R11, RZ, 0x1f, R231 ;  /* 0x0000001fff0b7819 */ /* 0x000fe400000114e7 */
[----:B------:R-:W-:Y:S02]  /*c1b0*/  SHF.R.S32.HI R10, RZ, 0x1f, R240 ;  /* 0x0000001fff0a7819 */ /* 0x000fe400000114f0 */
[----:B---3--:R-:W-:-:S03]  /*c1c0*/  SHF.R.S32.HI R5, RZ, 0x1f, R239 ;  /* 0x0000001fff057819 */ /* 0x008fc600000114ef */
[-C--:B----4-:R-:W-:Y:S02]  /*c1d0*/  @!P2 LEA R8, P5, R231, R0.reuse, 0x1 ;  /* 0x00000000e708a211 */ /* 0x090fe400078a08ff */
[CC--:B------:R-:W-:Y:S02]  /*c1e0*/  @!P1 LEA R6, P4, R240.reuse, R0.reuse, 0x1 ;  /* 0x00000000f0069211 */ /* 0x0c0fe400078808ff */
[----:B------:R-:W-:Y:S02]  /*c1f0*/  @!P0 LEA R2, P3, R239, R0, 0x1 ;  /* 0x00000000ef028211 */ /* 0x000fe400078608ff */
[-C--:B------:R-:W-:Y:S02]  /*c200*/  @!P2 LEA.HI.X R9, R231, R4.reuse, R11, 0x1, P5 ;  /* 0x00000004e709a211 */ /* 0x080fe400028f0c0b */
[-C--:B------:R-:W-:Y:S02]  /*c210*/  @!P1 LEA.HI.X R7, R240, R4.reuse, R10, 0x1, P4 ;  /* 0x00000004f0079211 */ /* 0x080fe400020f0c0a */
[----:B------:R-:W-:Y:S01]  /*c220*/  @!P0 LEA.HI.X R3, R239, R4, R5, 0x1, P3 ;  /* 0x00000004ef038211 */ /* 0x000fe200018f0c05 */
[----:B------:R1:W-:Y:S04]  /*c230*/  @!P2 ST.E.128 [R8.64], R72 ;  /* 0x000000480800a985 */ /* 0x0003e8000c101d06 */
[----:B------:R1:W-:Y:S04]  /*c240*/  @!P1 ST.E.128 [R6.64], R68 ;  /* 0x0000004406009985 */ /* 0x0003e8000c101d06 */
[----:B------:R1:W-:Y:S01]  /*c250*/  @!P0 ST.E.128 [R2.64], R64 ;  /* 0x0000004002008985 */ /* 0x0003e2000c101d06 */
[----:B------:R-:W-:-:S13]  /*c260*/  ISETP.GE.AND P0, PT, R241, c[0x0][0x3c8], PT ;  /* 0x0000f200f1007a0c */ /* 0x000fda0003f06270 */
[----:B------:R-:W-:Y:S05]  /*c270*/  @P0 BRA `(.L_x_1614) ;  /* 0x0000298000000947 */ /* 0x000fea0003800000 */
[----:B------:R-:W-:Y:S02]  /*c280*/  SHF.R.S32.HI R5, RZ, 0x1f, R241 ;  /* 0x0000001fff057819 */ /* 0x000fe400000114f1 */
[----:B-1----:R-:W-:-:S04]  /*c290*/  LEA R2, P0, R241, R0, 0x1 ;  /* 0x00000000f1027211 */ /* 0x002fc800078008ff */
[----:B------:R-:W-:-:S05]  /*c2a0*/  LEA.HI.X R3, R241, R4, R5, 0x1, P0 ;  /* 0x00000004f1037211 */ /* 0x000fca00000f0c05 */
[----:B------:R1:W-:Y:S01]  /*c2b0*/  ST.E.128 [R2.64], R76 ;  /* 0x0000004c02007985 */ /* 0x0003e2000c101d06 */
[----:B------:R-:W-:Y:S05]  /*c2c0*/  BRA `(.L_x_1614) ;  /* 0x0000293000007947 */ /* 0x000fea0003800000 */
.L_x_1601:
        /* <DEDUP_REMOVED lines=19> */
[----:B------:R-:W-:Y:S01]  /*c400*/  IMAD R3, R5, c[0x0][0x44c], R3 ;  /* 0x0001130005037a24 */ /* 0x000fe200078e0203 */
[----:B------:R-:W-:-:S03]  /*c410*/  IADD3 R5, -R0, RZ, RZ ;  /* 0x000000ff00057210 */ /* 0x000fc60007ffe1ff */
[----:B------:R-:W-:-:S04]  /*c420*/  IMAD.WIDE.U32 R2, R0, c[0x0][0x430], R2 ;  /* 0x00010c0000027a25 */ /* 0x000fc800078e0002 */
[----:B------:R-:W-:Y:S01]  /*c430*/  IMAD R0, R5, c[0x0][0x4e8], R10 ;  /* 0x00013a0005007a24 */ /* 0x000fe200078e020a */
[----:B------:R-:W-:-:S04]  /*c440*/  IADD3 R3, R3, R4, RZ ;  /* 0x0000000403037210 */ /* 0x000fc80007ffe0ff */
[----:B------:R-:W-:Y:S01]  /*c450*/  SHF.R.S32.HI R4, RZ, 0x1f, R0 ;  /* 0x0000001fff047819 */ /* 0x000fe20000011400 */
        /* <DEDUP_REMOVED lines=8> */
.L_x_1679:
[----:B------:R-:W-:Y:S05]  /*c4e0*/  BRA.DIV ~URZ, `(.L_x_1616) ;  /* 0x000047f27f007947 */ /* 0x000fea000b800000 */
[----:B------:R3:W4:Y:S02]  /*c4f0*/  SHFL.IDX PT, R0, R12, RZ, 0x1c1f ;  /* 0x001c1fff0c007589 */ /* 0x00072400000e0000 */
.L_x_1680:
        /* <DEDUP_REMOVED lines=19> */
[----:B-----5:R-:W-:-:S13]  /*c630*/  ISETP.GE.AND P1, PT, R8, c[0x0][0x3c8], PT ;  /* 0x0000f20008007a0c */ /* 0x020fda0003f26270 */
[----:B------:R-:W-:Y:S02]  /*c640*/  @!P1 IMAD.MOV.U32 R2, RZ, RZ, R0 ;  /* 0x000000ffff029224 */ /* 0x000fe400078e0000 */
[----:B------:R-:W-:-:S04]  /*c650*/  @!P1 IMAD.MOV.U32 R3, RZ, RZ, R4 ;  /* 0x000000ffff039224 */ /* 0x000fc800078e0004 */
[----:B------:R-:W-:Y:S01]  /*c660*/  @!P1 IMAD.WIDE R2, R8, 0x4, R2 ;  /* 0x0000000408029825 */ /* 0x000fe200078e0202 */
[----:B---3--:R-:W-:Y:S01]  /*c670*/  ISETP.GE.AND P3, PT, R6, c[0x0][0x3c8], PT ;  /* 0x0000f20006007a0c */ /* 0x008fe20003f66270 */
[----:B------:R-:W3:Y:S04]  /*c680*/  LDL R8, [R1+0xa8] ;  /* 0x0000a80001087983 */ /* 0x000ee80000100800 */
[----:B------:R5:W-:Y:S04]  /*c690*/  @!P1 ST.E.64 [R2.64], R24 ;  /* 0x0000001802009985 */ /* 0x000be8000c101b06 */
[----:B-----5:R-:W5:Y:S01]  /*c6a0*/  LDL R24, [R1+0x128] ;  /* 0x0001280001187983 */ /* 0x020f620000100800 */
[----:B----4-:R-:W-:-:S03]  /*c6b0*/  ISETP.GE.AND P5, PT, R11, c[0x0][0x3c8], PT ;  /* 0x0000f2000b007a0c */ /* 0x010fc60003fa6270 */
[----:B------:R-:W-:Y:S01]  /*c6c0*/  @!P3 LEA R2, P2, R6, R0, 0x2 ;  /* 0x000000000602b211 */ /* 0x000fe200078410ff */
[----:B------:R-:W4:Y:S01]  /*c6d0*/  LDL R25, [R1+0x9c] ;  /* 0x00009c0001197983 */ /* 0x000f220000100800 */
[----:B--2---:R-:W-:Y:S02]  /*c6e0*/  ISETP.GE.AND P1, PT, R10, c[0x0][0x3c8], PT ;  /* 0x0000f2000a007a0c */ /* 0x004fe40003f26270 */
[----:B------:R-:W-:Y:S02]  /*c6f0*/  @!P3 LEA.HI.X R3, R6, R4, R7, 0x2, P2 ;  /* 0x000000040603b211 */ /* 0x000fe400010f1407 */
[----:B------:R-:W-:-:S03]  /*c700*/  ISETP.GE.AND P6, PT, R9, c[0x0][0x3c8], PT ;  /* 0x0000f20009007a0c */ /* 0x000fc60003fc6270 */
[----:B------:R2:W-:Y:S01]  /*c710*/  @!P3 ST.E.64 [R2.64], R26 ;  /* 0x0000001a0200b985 */ /* 0x0005e2000c101b06 */
[----:B------:R-:W-:-:S05]  /*c720*/  ISETP.GE.AND P2, PT, R16, c[0x0][0x3c8], PT ;  /* 0x0000f20010007a0c */ /* 0x000fca0003f46270 */
[----:B------:R-:W-:-:S04]  /*c730*/  @!P1 LEA R6, P3, R10, R0, 0x2 ;  /* 0x000000000a069211 */ /* 0x000fc800078610ff */
[----:B------:R-:W-:Y:S02]  /*c740*/  @!P1 LEA.HI.X R7, R10, R4, R107, 0x2, P3 ;  /* 0x000000040a079211 */ /* 0x000fe400018f146b */
[----:B------:R-:W4:Y:S01]  /*c750*/  LDL R10, [R1+0x124] ;  /* 0x00012400010a7983 */ /* 0x000f220000100800 */
[----:B--2---:R-:W-:-:S03]  /*c760*/  @!P5 LEA R2, P4, R11, R0, 0x2 ;  /* 0x000000000b02d211 */ /* 0x004fc600078810ff */
[----:B------:R-:W2:Y:S01]  /*c770*/  LDL R26, [R1+0x118] ;  /* 0x00011800011a7983 */ /* 0x000ea20000100800 */
[----:B------:R-:W-:-:S03]  /*c780*/  @!P5 LEA.HI.X R3, R11, R4, R110, 0x2, P4 ;  /* 0x000000040b03d211 */ /* 0x000fc600020f146e */
[----:B------:R-:W2:Y:S04]  /*c790*/  LDL R27, [R1+0x6c] ;  /* 0x00006c00011b7983 */ /* 0x000ea80000100800 */
[----:B------:R-:W2:Y:S04]  /*c7a0*/  LDL R11, [R1+0xa0] ;  /* 0x0000a000010b7983 */ /* 0x000ea80000100800 */
[----:B------:R1:W-:Y:S01]  /*c7b0*/  @!P5 ST.E.64 [R2.64], R28 ;  /* 0x0000001c0200d985 */ /* 0x0003e2000c101b06 */
[----:B------:R-:W-:-:S03]  /*c7c0*/  ISETP.GE.AND P5, PT, R14, c[0x0][0x3c8], PT ;  /* 0x0000f2000e007a0c */ /* 0x000fc60003fa6270 */
[----:B------:R1:W-:Y:S01]  /*c7d0*/  @!P1 ST.E.64 [R6.64], R30 ;  /* 0x0000001e06009985 */ /* 0x0003e2000c101b06 */
[----:B------:R-:W-:Y:S02]  /*c7e0*/  ISETP.GE.AND P1, PT, R13, c[0x0][0x3c8], PT ;  /* 0x0000f2000d007a0c */ /* 0x000fe40003f26270 */
[C---:B-1----:R-:W-:Y:S01]  /*c7f0*/  @!P6 LEA R2, P4, R9.reuse, R0, 0x2 ;  /* 0x000000000902e211 */ /* 0x042fe200078810ff */
[----:B------:R-:W2:Y:S03]  /*c800*/  LDL R29, [R1+0x70] ;  /* 0x00007000011d7983 */ /* 0x000ea60000100800 */
[----:B------:R-:W-:Y:S01]  /*c810*/  @!P6 LEA.HI.X R3, R9, R4, R21, 0x2, P4 ;  /* 0x000000040903e211 */ /* 0x000fe200020f1415 */
[----:B------:R-:W2:Y:S01]  /*c820*/  LDL R31, [R1+0x74] ;  /* 0x00007400011f7983 */ /* 0x000ea20000100800 */
[----:B------:R-:W-:-:S03]  /*c830*/  @!P2 LEA R6, P3, R16, R0, 0x2 ;  /* 0x000000001006a211 */ /* 0x000fc600078610ff */
[----:B------:R-:W2:Y:S01]  /*c840*/  LDL R9, [R1+0x98] ;  /* 0x0000980001097983 */ /* 0x000ea20000100800 */
[----:B------:R-:W-:-:S03]  /*c850*/  @!P2 LEA.HI.X R7, R16, R4, R20, 0x2, P3 ;  /* 0x000000041007a211 */ /* 0x000fc600018f1414 */
[----:B------:R-:W2:Y:S04]  /*c860*/  LDL R20, [R1+0x120] ;  /* 0x0001200001147983 */ /* 0x000ea80000100800 */
[----:B------:R-:W2:Y:S04]  /*c870*/  LDL R16, [R1+0x11c] ;  /* 0x00011c0001107983 */ /* 0x000ea80000100800 */
[----:B------:R1:W-:Y:S04]  /*c880*/  @!P6 ST.E.64 [R2.64], R32 ;  /* 0x000000200200e985 */ /* 0x0003e8000c101b06 */
[----:B------:R1:W-:Y:S01]  /*c890*/  @!P2 ST.E.64 [R6.64], R34 ;  /* 0x000000220600a985 */ /* 0x0003e2000c101b06 */
[----:B------:R-:W-:-:S03]  /*c8a0*/  ISETP.GE.AND P6, PT, R18, c[0x0][0x3c8], PT ;  /* 0x0000f20012007a0c */ /* 0x000fc60003fc6270 */
[----:B------:R-:W2:Y:S04]  /*c8b0*/  LDL R21, [R1+0x94] ;  /* 0x0000940001157983 */ /* 0x000ea80000100800 */
[----:B------:R-:W2:Y:S04]  /*c8c0*/  LDL R30, [R1+0xec] ;  /* 0x0000ec00011e7983 */ /* 0x000ea80000100800 */
[----:B------:R-:W2:Y:S01]  /*c8d0*/  LDL R28, [R1+0xe8] ;  /* 0x0000e800011c7983 */ /* 0x000ea20000100800 */
[----:B-1----:R-:W-:-:S03]  /*c8e0*/  @!P5 LEA R2, P4, R14, R0, 0x2 ;  /* 0x000000000e02d211 */ /* 0x002fc600078810ff */
[----:B------:R-:W2:Y:S01]  /*c8f0*/  LDL R32, [R1+0xf0] ;  /* 0x0000f00001207983 */ /* 0x000ea20000100800 */
[C---:B------:R-:W-:Y:S02]  /*c900*/  @!P1 LEA R6, P3, R13.reuse, R0, 0x2 ;  /* 0x000000000d069211 */ /* 0x040fe400078610ff */
[-C--:B------:R-:W-:Y:S02]  /*c910*/  @!P5 LEA.HI.X R3, R14, R4.reuse, R19, 0x2, P4 ;  /* 0x000000040e03d211 */ /* 0x080fe400020f1413 */
[----:B------:R-:W-:Y:S01]  /*c920*/  @!P1 LEA.HI.X R7, R13, R4, R15, 0x2, P3 ;  /* 0x000000040d079211 */ /* 0x000fe200018f140f */
[----:B------:R-:W2:Y:S04]  /*c930*/  LDL R14, [R1+0x90] ;  /* 0x00009000010e7983 */ /* 0x000ea80000100800 */
[----:B------:R-:W2:Y:S04]  /*c940*/  LDL R13, [R1+0x114] ;  /* 0x00011400010d7983 */ /* 0x000ea80000100800 */
[----:B------:R1:W-:Y:S04]  /*c950*/  @!P5 ST.E.64 [R2.64], R132 ;  /* 0x000000840200d985 */ /* 0x0003e8000c101b06 */
[----:B------:R-:W2:Y:S04]  /*c960*/  LDL R19, [R1+0x8c] ;  /* 0x00008c0001137983 */ /* 0x000ea80000100800 */
[----:B------:R-:W2:Y:S01]  /*c970*/  LDL R15, [R1+0x88] ;  /* 0x00008800010f7983 */ /* 0x000ea20000100800 */
[----:B-1----:R-:W-:-:S04]  /*c980*/  @!P6 LEA R2, P4, R18, R0, 0x2 ;  /* 0x000000001202e211 */ /* 0x002fc800078810ff */
[----:B-----5:R-:W-:Y:S02]  /*c990*/  @!P6 LEA.HI.X R3, R18, R4, R24, 0x2, P4 ;  /* 0x000000041203e211 */ /* 0x020fe400020f1418 */
[----:B------:R-:W5:Y:S01]  /*c9a0*/  LDL R18, [R1+0x10c] ;  /* 0x00010c0001127983 */ /* 0x000f620000100800 */
[----:B---3--:R-:W-:Y:S02]  /*c9b0*/  ISETP.GE.AND P2, PT, R8, c[0x0][0x3c8], PT ;  /* 0x0000f20008007a0c */ /* 0x008fe40003f46270 */
[----:B------:R-:W-:Y:S01]  /*c9c0*/  ISETP.GE.AND P5, PT, R17, c[0x0][0x3c8], PT ;  /* 0x0000f20011007a0c */ /* 0x000fe20003fa6270 */
[----:B------:R1:W-:Y:S04]  /*c9d0*/  @!P1 ST.E.64 [R6.64], R134 ;  /* 0x0000008606009985 */ /* 0x0003e8000c101b06 */
[----:B------:R-:W3:Y:S04]  /*c9e0*/  LDL R24, [R1+0x110] ;  /* 0x0001100001187983 */ /* 0x000ee80000100800 */
[----:B------:R2:W-:Y:S01]  /*c9f0*/  @!P6 ST.E.64 [R2.64], R36 ;  /* 0x000000240200e985 */ /* 0x0005e2000c101b06 */
[----:B----4-:R-:W-:-:S02]  /*ca00*/  ISETP.GE.AND P6, PT, R25, c[0x0][0x3c8], PT ;  /* 0x0000f20019007a0c */ /* 0x010fc40003fc6270 */
[----:B-1----:R-:W-:-:S04]  /*ca10*/  @!P2 LEA R6, P3, R8, R0, 0x2 ;  /* 0x000000000806a211 */ /* 0x002fc800078610ff */
[----:B------:R-:W-:Y:S02]  /*ca20*/  @!P2 LEA.HI.X R7, R8, R4, R10, 0x2, P3 ;  /* 0x000000040807a211 */ /* 0x000fe400018f140a */
[----:B------:R-:W4:Y:S01]  /*ca30*/  LDL R10, [R1+0x84] ;  /* 0x00008400010a7983 */ /* 0x000f220000100800 */
[----:B--2---:R-:W-:-:S03]  /*ca40*/  ISETP.GE.AND P1, PT, R11, c[0x0][0x3c8], PT ;  /* 0x0000f2000b007a0c */ /* 0x004fc60003f26270 */
[----:B------:R1:W-:Y:S01]  /*ca50*/  @!P2 ST.E.64 [R6.64], R40 ;  /* 0x000000280600a985 */ /* 0x0003e2000c101b06 */
[----:B------:R-:W-:-:S03]  /*ca60*/  @!P5 LEA R2, P4, R17, R0, 0x2 ;  /* 0x000000001102d211 */ /* 0x000fc600078810ff */
[----:B------:R-:W2:Y:S06]  /*ca70*/  LDL R8, [R1+0x80] ;  /* 0x0000800001087983 */ /* 0x000eac0000100800 */
[----:B-1----:R-:W-:Y:S02]  /*ca80*/  @!P1 LEA R6, P3, R11, R0, 0x2 ;  /* 0x000000000b069211 */ /* 0x002fe400078610ff */
[----:B------:R-:W-:Y:S02]  /*ca90*/  ISETP.GE.AND P2, PT, R9, c[0x0][0x3c8], PT ;  /* 0x0000f20009007a0c */ /* 0x000fe40003f46270 */
[----:B------:R-:W-:-:S02]  /*caa0*/  @!P5 LEA.HI.X R3, R17, R4, R20, 0x2, P4 ;  /* 0x000000041103d211 */ /* 0x000fc400020f1414 */
[----:B------:R-:W2:Y:S01]  /*cab0*/  LDL R20, [R1+0x108] ;  /* 0x0001080001147983 */ /* 0x000ea20000100800 */
[----:B------:R-:W-:-:S03]  /*cac0*/  @!P1 LEA.HI.X R7, R11, R4, R16, 0x2, P3 ;  /* 0x000000040b079211 */ /* 0x000fc600018f1410 */
[----:B------:R1:W-:Y:S04]  /*cad0*/  @!P5 ST.E.64 [R2.64], R44 ;  /* 0x0000002c0200d985 */ /* 0x0003e8000c101b06 */
[----:B------:R-:W2:Y:S04]  /*cae0*/  LDL R17, [R1+0x104] ;  /* 0x0001040001117983 */ /* 0x000ea80000100800 */
[----:B------:R1:W-:Y:S04]  /*caf0*/  @!P1 ST.E.64 [R6.64], R48 ;  /* 0x0000003006009985 */ /* 0x0003e8000c101b06 */
[----:B------:R-:W2:Y:S04]  /*cb00*/  LDL R11, [R1+0x78] ;  /* 0x00007800010b7983 */ /* 0x000ea80000100800 */
[----:B------:R-:W2:Y:S01]  /*cb10*/  LDL R16, [R1+0x7c] ;  /* 0x00007c0001107983 */ /* 0x000ea20000100800 */
[----:B-1----:R-:W-:-:S02]  /*cb20*/  @!P6 LEA R2, P4, R25, R0, 0x2 ;  /* 0x000000001902e211 */ /* 0x002fc400078810ff */
[C---:B------:R-:W-:Y:S02]  /*cb30*/  @!P2 LEA R6, P3, R9.reuse, R0, 0x2 ;  /* 0x000000000906a211 */ /* 0x040fe400078610ff */
[----:B------:R-:W-:Y:S02]  /*cb40*/  ISETP.GE.AND P1, PT, R14, c[0x0][0x3c8], PT ;  /* 0x0000f2000e007a0c */ /* 0x000fe40003f26270 */
[-C--:B------:R-:W-:Y:S02]  /*cb50*/  @!P2 LEA.HI.X R7, R9, R4.reuse, R13, 0x2, P3 ;  /* 0x000000040907a211 */ /* 0x080fe400018f140d */
[----:B------:R-:W2:Y:S01]  /*cb60*/  LDL R13, [R1+0x100] ;  /* 0x00010000010d7983 */ /* 0x000ea20000100800 */
[----:B------:R-:W-:-:S03]  /*cb70*/  @!P6 LEA.HI.X R3, R25, R4, R26, 0x2, P4 ;  /* 0x000000041903e211 */ /* 0x000fc600020f141a */
[----:B------:R-:W2:Y:S04]  /*cb80*/  LDL R9, [R1+0xfc] ;  /* 0x0000fc0001097983 */ /* 0x000ea80000100800 */
[----:B------:R-:W-:Y:S04]  /*cb90*/  @!P6 ST.E.64 [R2.64], R52 ;  /* 0x000000340200e985 */ /* 0x000fe8000c101b06 */
[----:B------:R1:W-:Y:S01]  /*cba0*/  @!P2 ST.E.64 [R6.64], R56 ;  /* 0x000000380600a985 */ /* 0x0003e2000c101b06 */
[----:B------:R-:W-:-:S03]  /*cbb0*/  ISETP.GE.AND P5, PT, R21, c[0x0][0x3c8], PT ;  /* 0x0000f20015007a0c */ /* 0x000fc60003fa6270 */
[----:B------:R-:W2:Y:S04]  /*cbc0*/  LDL R25, [R1+0x68] ;  /* 0x0000680001197983 */ /* 0x000ea80000100800 */
[----:B------:R-:W2:Y:S01]  /*cbd0*/  LDL R26, [R1+0xe4] ;  /* 0x0000e400011a7983 */ /* 0x000ea20000100800 */
[----:B-1----:R-:W-:-:S04]  /*cbe0*/  @!P1 LEA R6, P3, R14, R0, 0x2 ;  /* 0x000000000e069211 */ /* 0x002fc800078610ff */
[----:B-----5:R-:W-:Y:S02]  /*cbf0*/  @!P1 LEA.HI.X R7, R14, R4, R18, 0x2, P3 ;  /* 0x000000040e079211 */ /* 0x020fe400018f1412 */
[----:B------:R-:W5:Y:S04]  /*cc00*/  LDL R14, [R1+0xf4] ;  /* 0x0000f400010e7983 */ /* 0x000f680000100800 */
[----:B------:R-:W5:Y:S01]  /*cc10*/  LDL R18, [R1+0xf8] ;  /* 0x0000f80001127983 */ /* 0x000f620000100800 */
[----:B------:R-:W-:Y:S02]  /*cc20*/  ISETP.GE.AND P6, PT, R19, c[0x0][0x3c8], PT ;  /* 0x0000f20013007a0c */ /* 0x000fe40003fc6270 */
[----:B------:R-:W-:Y:S02]  /*cc30*/  @!P5 LEA R2, P4, R21, R0, 0x2 ;  /* 0x000000001502d211 */ /* 0x000fe400078810ff */
[----:B------:R-:W-:-:S02]  /*cc40*/  ISETP.GE.AND P2, PT, R15, c[0x0][0x3c8], PT ;  /* 0x0000f2000f007a0c */ /* 0x000fc40003f46270 */
[----:B---3--:R-:W-:Y:S02]  /*cc50*/  @!P5 LEA.HI.X R3, R21, R4, R24, 0x2, P4 ;  /* 0x000000041503d211 */ /* 0x008fe400020f1418 */
[----:B------:R-:W3:Y:S04]  /*cc60*/  LDL R21, [R1+0x64] ;  /* 0x0000640001157983 */ /* 0x000ee80000100800 */
[----:B------:R1:W-:Y:S04]  /*cc70*/  @!P5 ST.E.64 [R2.64], R60 ;  /* 0x0000003c0200d985 */ /* 0x0003e8000c101b06 */
[----:B------:R2:W-:Y:S04]  /*cc80*/  @!P1 ST.E.64 [R6.64], R64 ;  /* 0x0000004006009985 */ /* 0x0005e8000c101b06 */
[----:B------:R-:W3:Y:S01]  /*cc90*/  LDL R24, [R1+0xe0] ;  /* 0x0000e00001187983 */ /* 0x000ee20000100800 */
[----:B----4-:R-:W-:-:S02]  /*cca0*/  ISETP.GE.AND P5, PT, R10, c[0x0][0x3c8], PT ;  /* 0x0000f2000a007a0c */ /* 0x010fc40003fa6270 */
[-C--:B-1----:R-:W-:Y:S02]  /*ccb0*/  @!P6 LEA R2, P4, R19, R0.reuse, 0x2 ;  /* 0x000000001302e211 */ /* 0x082fe400078810ff */
[----:B--2---:R-:W-:Y:S02]  /*ccc0*/  @!P2 LEA R6, P3, R15, R0, 0x2 ;  /* 0x000000000f06a211 */ /* 0x004fe400078610ff */
[----:B------:R-:W-:Y:S02]  /*ccd0*/  ISETP.GE.AND P1, PT, R8, c[0x0][0x3c8], PT ;  /* 0x0000f20008007a0c */ /* 0x000fe40003f26270 */
[-C--:B------:R-:W-:Y:S02]  /*cce0*/  @!P6 LEA.HI.X R3, R19, R4.reuse, R20, 0x2, P4 ;  /* 0x000000041303e211 */ /* 0x080fe400020f1414 */
[----:B------:R-:W2:Y:S04]  /*ccf0*/  LDL R19, [R1+0x5c] ;  /* 0x00005c0001137983 */ /* 0x000ea80000100800 */
[----:B------:R1:W-:Y:S01]  /*cd00*/  @!P6 ST.E.64 [R2.64], R68 ;  /* 0x000000440200e985 */ /* 0x0003e2000c101b06 */
[----:B------:R-:W-:-:S03]  /*cd10*/  @!P2 LEA.HI.X R7, R15, R4, R17, 0x2, P3 ;  /* 0x000000040f07a211 */ /* 0x000fc600018f1411 */
[----:B------:R-:W4:Y:S04]  /*cd20*/  LDL R17, [R1+0x58] ;  /* 0x0000580001117983 */ /* 0x000f280000100800 */
[----:B------:R1:W-:Y:S01]  /*cd30*/  @!P2 ST.E.64 [R6.64], R72 ;  /* 0x000000480600a985 */ /* 0x0003e2000c101b06 */
[----:B------:R-:W-:-:S03]  /*cd40*/  ISETP.GE.AND P2, PT, R11, c[0x0][0x3c8], PT ;  /* 0x0000f2000b007a0c */ /* 0x000fc60003f46270 */
[----:B------:R-:W4:Y:S01]  /*cd50*/  LDL R15, [R1+0x54] ;  /* 0x00005400010f7983 */ /* 0x000f220000100800 */
[----:B------:R-:W-:-:S03]  /*cd60*/  ISETP.GE.AND P6, PT, R16, c[0x0][0x3c8], PT ;  /* 0x0000f20010007a0c */ /* 0x000fc60003fc6270 */
[----:B------:R-:W4:Y:S01]  /*cd70*/  LDL R20, [R1+0xd8] ;  /* 0x0000d80001147983 */ /* 0x000f220000100800 */
[----:B-1----:R-:W-:-:S04]  /*cd80*/  @!P5 LEA R2, P4, R10, R0, 0x2 ;  /* 0x000000000a02d211 */ /* 0x002fc800078810ff */
[----:B------:R-:W-:Y:S02]  /*cd90*/  @!P5 LEA.HI.X R3, R10, R4, R13, 0x2, P4 ;  /* 0x000000040a03d211 */ /* 0x000fe400020f140d */
[----:B------:R-:W4:Y:S01]  /*cda0*/  LDL R10, [R1+0x60] ;  /* 0x00006000010a7983 */ /* 0x000f220000100800 */
[----:B------:R-:W-:-:S03]  /*cdb0*/  @!P1 LEA R6, P3, R8, R0, 0x2 ;  /* 0x0000000008069211 */ /* 0x000fc600078610ff */
[----:B------:R-:W4:Y:S01]  /*cdc0*/  LDL R13, [R1+0x50] ;  /* 0x00005000010d7983 */ /* 0x000f220000100800 */
[----:B------:R-:W-:Y:S02]  /*cdd0*/  @!P1 LEA.HI.X R7, R8, R4, R9, 0x2, P3 ;  /* 0x0000000408079211 */ /* 0x000fe400018f1409 */
[CC--:B------:R-:W-:Y:S01]  /*cde0*/  @!P2 LEA R8, P3, R11.reuse, R0.reuse, 0x2 ;  /* 0x000000000b08a211 */ /* 0x0c0fe200078610ff */
[----:B------:R1:W-:Y:S02]  /*cdf0*/  @!P5 ST.E.64 [R2.64], R76 ;  /* 0x0000004c0200d985 */ /* 0x0003e4000c101b06 */
[C---:B-1----:R-:W-:Y:S02]  /*ce00*/  @!P6 LEA R2, P4, R16.reuse, R0, 0x2 ;  /* 0x000000001002e211 */ /* 0x042fe400078810ff */
[-C--:B-----5:R-:W-:Y:S02]  /*ce10*/  @!P2 LEA.HI.X R9, R11, R4.reuse, R14, 0x2, P3 ;  /* 0x000000040b09a211 */ /* 0x0a0fe400018f140e */
[----:B------:R-:W5:Y:S01]  /*ce20*/  LDL R11, [R1+0xdc] ;  /* 0x0000dc00010b7983 */ /* 0x000f620000100800 */
[----:B------:R-:W-:-:S03]  /*ce30*/  @!P6 LEA.HI.X R3, R16, R4, R18, 0x2, P4 ;  /* 0x000000041003e211 */ /* 0x000fc600020f1412 */
[----:B------:R-:W5:Y:S04]  /*ce40*/  LDL R18, [R1+0xd4] ;  /* 0x0000d40001127983 */ /* 0x000f680000100800 */
[----:B------:R-:W5:Y:S04]  /*ce50*/  LDL R16, [R1+0xd0] ;  /* 0x0000d00001107983 */ /* 0x000f680000100800 */
[----:B------:R-:W5:Y:S01]  /*ce60*/  LDL R14, [R1+0xcc] ;  /* 0x0000cc00010e7983 */ /* 0x000f620000100800 */
        /* <DEDUP_REMOVED lines=8> */
[----:B---3--:R-:W-:Y:S02]  /*cef0*/  @!P1 LEA R2, P2, R29, R0, 0x2 ;  /* 0x000000001d029211 */ /* 0x008fe400078410ff */
        /* <DEDUP_REMOVED lines=8> */
[-C--:B-1----:R-:W-:Y:S02]  /*cf80*/  @!P3 LEA R6, P2, R21, R0.reuse, 0x2 ;  /* 0x000000001506b211 */ /* 0x082fe400078410ff */
[----:B---3--:R-:W-:Y:S02]  /*cf90*/  @!P4 LEA R2, P5, R25, R0, 0x2 ;  /* 0x000000001902c211 */ /* 0x008fe400078a10ff */
[-C--:B------:R-:W-:Y:S02]  /*cfa0*/  @!P3 LEA.HI.X R7, R21, R4.reuse, R24, 0x2, P2 ;  /* 0x000000041507b211 */ /* 0x080fe400010f1418 */
[----:B------:R-:W-:Y:S02]  /*cfb0*/  @!P4 LEA.HI.X R3, R25, R4, R26, 0x2, P5 ;  /* 0x000000041903c211 */ /* 0x000fe400028f141a */
[----:B--2---:R-:W-:-:S03]  /*cfc0*/  ISETP.GE.AND P6, PT, R19, c[0x0][0x3c8], PT ;  /* 0x0000f20013007a0c */ /* 0x004fc60003fc6270 */
[----:B------:R1:W-:Y:S01]  /*cfd0*/  @!P4 ST.E.64 [R2.64], R100 ;  /* 0x000000640200c985 */ /* 0x0003e2000c101b06 */
[----:B----4-:R-:W-:-:S03]  /*cfe0*/  ISETP.GE.AND P5, PT, R17, c[0x0][0x3c8], PT ;  /* 0x0000f20011007a0c */ /* 0x010fc60003fa6270 */
[----:B------:R2:W-:Y:S01]  /*cff0*/  @!P3 ST.E.64 [R6.64], R104 ;  /* 0x000000680600b985 */ /* 0x0005e2000c101b06 */
[----:B------:R-:W-:Y:S02]  /*d000*/  ISETP.GE.AND P4, PT, R15, c[0x0][0x3c8], PT ;  /* 0x0000f2000f007a0c */ /* 0x000fe40003f86270 */
[----:B------:R-:W-:Y:S02]  /*d010*/  ISETP.GE.AND P1, PT, R10, c[0x0][0x3c8], PT ;  /* 0x0000f2000a007a0c */ /* 0x000fe40003f26270 */
[----:B------:R-:W-:-:S11]  /*d020*/  ISETP.GE.AND P3, PT, R13, c[0x0][0x3c8], PT ;  /* 0x0000f2000d007a0c */ /* 0x000fd60003f66270 */
[----:B-1----:R-:W-:-:S04]  /*d030*/  @!P1 LEA R2, P2, R10, R0, 0x2 ;  /* 0x000000000a029211 */ /* 0x002fc800078410ff */
[----:B-----5:R-:W-:Y:S02]  /*d040*/  @!P1 LEA.HI.X R3, R10, R4, R11, 0x2, P2 ;  /* 0x000000040a039211 */ /* 0x020fe400010f140b */
        /* <DEDUP_REMOVED lines=13> */
.L_x_1618:
[----:B------:R-:W-:Y:S05]  /*d120*/  BSYNC B0 ;  /* 0x0000000000007941 */ /* 0x000fea0003800000 */
.L_x_1617:
[----:B------:R-:W-:Y:S05]  /*d130*/  BRA.DIV ~URZ, `(.L_x_1619) ;  /* 0x00003c127f007947 */ /* 0x000fea000b800000 */
[----:B--2---:R2:W1:Y:S04]  /*d140*/  SHFL.IDX PT, R4, R5, 0x1, 0x1c1f ;  /* 0x003c1f0005047f89 */ /* 0x00446800000e0000 */
[----:B----4-:R2:W4:Y:S02]  /*d150*/  SHFL.IDX PT, R0, R12, 0x1, 0x1c1f ;  /* 0x003c1f000c007f89 */ /* 0x01052400000e0000 */
.L_x_1681:
        /* <DEDUP_REMOVED lines=195> */
.L_x_1599:
[----:B------:R-:W2:Y:S04]  /*dd90*/  LDL.LU R4, [R1+0x18] ;  /* 0x0000180001047983 */ /* 0x000ea80000300800 */
[----:B------:R-:W4:Y:S01]  /*dda0*/  LDL.LU R6, [R1+0x1c] ;  /* 0x00001c0001067983 */ /* 0x000f220000300800 */
[----:B------:R-:W-:Y:S02]  /*ddb0*/  ISETP.NE.U32.AND P1, PT, RZ, c[0x0][0x508], PT ;  /* 0x00014200ff007a0c */ /* 0x000fe40003f25070 */
[----:B------:R-:W-:Y:S01]  /*ddc0*/  ISETP.NE.U32.AND P3, PT, RZ, c[0x0][0x500], PT ;  /* 0x00014000ff007a0c */ /* 0x000fe20003f65070 */
[----:B---3--:R-:W3:Y:S01]  /*ddd0*/  LDL.LU R0, [R1+0x20] ;  /* 0x0000200001007983 */ /* 0x008ee20000300800 */
[----:B------:R-:W-:Y:S01]  /*dde0*/  ISETP.NE.AND.EX P1, PT, RZ, c[0x0][0x50c], PT, P1 ;  /* 0x00014300ff007a0c */ /* 0x000fe20003f25310 */
[----:B------:R-:W-:Y:S01]  /*ddf0*/  IMAD.MOV.U32 R8, RZ, RZ, RZ ;  /* 0x000000ffff087224 */ /* 0x000fe200078e00ff */
[----:B------:R-:W-:Y:S01]  /*de00*/  ISETP.NE.AND.EX P3, PT, RZ, c[0x0][0x504], PT, P3 ;  /* 0x00014100ff007a0c */ /* 0x000fe20003f65330 */
[----:B------:R-:W-:Y:S01]  /*de10*/  IMAD.MOV.U32 R20, RZ, RZ, c[0x0][0x388] ;  /* 0x0000e200ff147624 */ /* 0x000fe200078e00ff */
[----:B--2---:R-:W-:-:S09]  /*de20*/  IADD3 R2, P2, R4, c[0x0][0x500], RZ ;  /* 0x0001400004027a10 */ /* 0x004fd20007f5e0ff */
[----:B------:R-:W-:Y:S02]  /*de30*/  @P1 IADD3 R4, P0, R4, c[0x0][0x508], RZ ;  /* 0x0001420004041a10 */ /* 0x000fe40007f1e0ff */
[C---:B----4-:R-:W-:Y:S02]  /*de40*/  IADD3.X R3, R6.reuse, c[0x0][0x504], RZ, P2, !PT ;  /* 0x0001410006037a10 */ /* 0x050fe400017fe4ff */
[----:B------:R-:W-:-:S03]  /*de50*/  @P1 IADD3.X R5, R6, c[0x0][0x50c], RZ, P0, !PT ;  /* 0x0001430006051a10 */ /* 0x000fc600007fe4ff */
[----:B------:R2:W5:Y:S04]  /*de60*/  @P3 LDG.E R8, [R2.64] ;  /* 0x0000000602083981 */ /* 0x000568000c1e1900 */
[----:B------:R2:W5:Y:S01]  /*de70*/  @P1 LDG.E R20, [R4.64] ;  /* 0x0000000604141981 */ /* 0x000562000c1e1900 */
[----:B---3--:R-:W-:-:S04]  /*de80*/  ISETP.NE.AND P0, PT, R0, RZ, PT ;  /* 0x000000ff0000720c */ /* 0x008fc80003f05270 */
[----:B------:R-:W-:Y:S01]  /*de90*/  SEL R19, R0, c[0x0][0x3d4], P0 ;  /* 0x0000f50000137a07 */ /* 0x000fe20000000000 */
[----:B------:R-:W-:Y:S05]  /*dea0*/  @P1 BRA `(.L_x_1620) ;  /* 0x0000004000001947 */ /* 0x000fea0003800000 */
[----:B------:R-:W-:Y:S05]  /*deb0*/  @!P3 BRA `(.L_x_1620) ;  /* 0x000000300000b947 */ /* 0x000fea0003800000 */
[----:B------:R3:W4:Y:S04]  /*dec0*/  LDG.E R0, [R2.64] ;  /* 0x0000000602007981 */ /* 0x000728000c1e1900 */
[----:B--23--:R-:W4:Y:S02]  /*ded0*/  LDG.E R2, [R2.64+0x4] ;  /* 0x0000040602027981 */ /* 0x00cf24000c1e1900 */
[----:B----45:R-:W-:Y:S02]  /*dee0*/  IADD3 R20, -R0, R2, RZ ;  /* 0x0000000200147210 */ /* 0x030fe40007ffe1ff */
.L_x_1620:
[----:B--2---:R-:W2:Y:S04]  /*def0*/  LDL.LU R4, [R1+0x8] ;  /* 0x0000080001047983 */ /* 0x004ea80000300800 */
        /* <DEDUP_REMOVED lines=38> */
[----:B------:R-:W-:Y:S02]  /*e160*/  IADD3.X R9, R3, R16, R18, P1, P0 ;  /* 0x0000001003097210 */ /* 0x000fe40000fe0412 */
[----:B------:R-:W-:Y:S02]  /*e170*/  SHF.R.S32.HI R3, RZ, 0x1f, R0 ;  /* 0x0000001fff037819 */ /* 0x000fe40000011400 */
        /* <DEDUP_REMOVED lines=19> */
.L_x_1622:
[----:B------:R-:W-:Y:S05]  /*e2b0*/  BSYNC B0 ;  /* 0x0000000000007941 */ /* 0x000fea0003800000 */
.L_x_1621:
[----:B------:R-:W-:-:S13]  /*e2c0*/  ISETP.GT.AND P0, PT, R19, 0x1, PT ;  /* 0x000000011300780c */ /* 0x000fda0003f04270 */
[----:B------:R-:W-:Y:S05]  /*e2d0*/  @P0 BRA `(.L_x_1614) ;  /* 0x0000092000000947 */ /* 0x000fea0003800000 */
[----:B-1----:R-:W2:Y:S01]  /*e2e0*/  LDL R5, [R1+0x4] ;  /* 0x0000040001057983 */ /* 0x002ea20000100800 */
[----:B------:R-:W-:Y:S01]  /*e2f0*/  MOV R2, c[0x0][0x4e8] ;  /* 0x00013a0000027a02 */ /* 0x000fe20000000f00 */
[----:B------:R-:W-:Y:S01]  /*e300*/  IMAD R0, R18, c[0x0][0x3a0], RZ ;  /* 0x0000e80012007a24 */ /* 0x000fe200078e02ff */
[----:B------:R-:W-:Y:S02]  /*e310*/  LEA R4, R235, R243, 0x5 ;  /* 0x000000f3eb047211 */ /* 0x000fe400078e28ff */
[----:B------:R-:W-:Y:S01]  /*e320*/  ISETP.NE.AND P0, PT, R2, 0x1, PT ;  /* 0x000000010200780c */ /* 0x000fe20003f05270 */
[----:B------:R-:W-:-:S04]  /*e330*/  IMAD.WIDE.U32 R2, R8, c[0x0][0x3a0], RZ ;  /* 0x0000e80008027a25 */ /* 0x000fc800078e00ff */
[----:B------:R-:W-:-:S05]  /*e340*/  IMAD R0, R8, c[0x0][0x3a4], R0 ;  /* 0x0000e90008007a24 */ /* 0x000fca00078e0200 */
[----:B------:R-:W-:-:S05]  /*e350*/  IADD3 R3, R3, R0, RZ ;  /* 0x0000000003037210 */ /* 0x000fca0007ffe0ff */
[----:B------:R-:W-:-:S04]  /*e360*/  IMAD.WIDE.U32 R2, R14, c[0x0][0x3e8], R2 ;  /* 0x0000fa000e027a25 */ /* 0x000fc800078e0002 */
[----:B------:R-:W-:-:S04]  /*e370*/  IMAD R3, R14, c[0x0][0x3ec], R3 ;  /* 0x0000fb000e037a24 */ /* 0x000fc800078e0203 */
[----:B------:R-:W-:Y:S01]  /*e380*/  IMAD.WIDE.U32 R2, R15, c[0x0][0x3f0], R2 ;  /* 0x0000fc000f027a25 */ /* 0x000fe200078e0002 */
[----:B--2---:R-:W-:-:S03]  /*e390*/  LEA R4, R5, R4, 0x7 ;  /* 0x0000000405047211 */ /* 0x004fc600078e38ff */
        /* <DEDUP_REMOVED lines=22> */
.L_x_1682:
[----:B------:R-:W-:Y:S05]  /*e500*/  BRA.DIV ~URZ, `(.L_x_1624) ;  /* 0x000029827f007947 */ /* 0x000fea000b800000 */
[----:B------:R3:W4:Y:S02]  /*e510*/  SHFL.IDX PT, R0, R14, RZ, 0x181f ;  /* 0x00181fff0e007589 */ /* 0x00072400000e0000 */
.L_x_1683:
[----:B------:R-:W5:Y:S01]  /*e520*/  LDL.LU R2, [R1+0x4] ;  /* 0x0000040001027983 */ /* 0x000f620000300800 */
[----:B------:R-:W-:Y:S01]  /*e530*/  IMAD R13, R20, c[0x0][0x4e8], RZ ;  /* 0x00013a00140d7a24 */ /* 0x000fe200078e02ff */
        /* <DEDUP_REMOVED lines=14> */
[----:B--2---:R-:W-:Y:S02]  /*e620*/  @!P3 LEA.HI.X R11, R231, R4, R2, 0x1, P4 ;  /* 0x00000004e70bb211 */ /* 0x004fe400020f0c02 */
[----:B------:R-:W-:-:S02]  /*e630*/  SHF.R.S32.HI R15, RZ, 0x1f, R241 ;  /* 0x0000001fff0f7819 */ /* 0x000fc400000114f1 */
[----:B------:R-:W-:Y:S01]  /*e640*/  @!P0 LEA R2, P4, R241, R0, 0x1 ;  /* 0x00000000f1028211 */ /* 0x000fe200078808ff */
[----:B------:R2:W-:Y:S01]  /*e650*/  @!P3 ST.E.128 [R10.64], RZ ;  /* 0x000000ff0a00b985 */ /* 0x0005e2000c101d06 */
[-C--:B------:R-:W-:Y:S02]  /*e660*/  @!P2 LEA.HI.X R9, R240, R4.reuse, R17, 0x1, P6 ;  /* 0x00000004f009a211 */ /* 0x080fe400030f0c11 */
[-C--:B------:R-:W-:Y:S02]  /*e670*/  @!P1 LEA.HI.X R7, R239, R4.reuse, R16, 0x1, P5 ;  /* 0x00000004ef079211 */ /* 0x080fe400028f0c10 */
[----:B------:R-:W-:Y:S01]  /*e680*/  @!P0 LEA.HI.X R3, R241, R4, R15, 0x1, P4 ;  /* 0x00000004f1038211 */ /* 0x000fe200020f0c0f */
[----:B------:R2:W-:Y:S04]  /*e690*/  @!P2 ST.E.128 [R8.64], RZ ;  /* 0x000000ff0800a985 */ /* 0x0005e8000c101d06 */
[----:B------:R2:W-:Y:S04]  /*e6a0*/  @!P1 ST.E.128 [R6.64], RZ ;  /* 0x000000ff06009985 */ /* 0x0005e8000c101d06 */
[----:B------:R2:W-:Y:S02]  /*e6b0*/  @!P0 ST.E.128 [R2.64], RZ ;  /* 0x000000ff02008985 */ /* 0x0005e4000c101d06 */
.L_x_1626:
[----:B------:R-:W-:Y:S05]  /*e6c0*/  BSYNC B0 ;  /* 0x0000000000007941 */ /* 0x000fea0003800000 */
.L_x_1625:
[----:B------:R-:W-:Y:S05]  /*e6d0*/  BRA.DIV ~URZ, `(.L_x_1627) ;  /* 0x000028227f007947 */ /* 0x000fea000b800000 */
[----:B--2---:R2:W1:Y:S04]  /*e6e0*/  SHFL.IDX PT, R4, R5, 0x1, 0x181f ;  /* 0x00381f0005047f89 */ /* 0x00446800000e0000 */
[----:B----4-:R2:W4:Y:S02]  /*e6f0*/  SHFL.IDX PT, R0, R14, 0x1, 0x181f ;  /* 0x00381f000e007f89 */ /* 0x01052400000e0000 */
.L_x_1684:
        /* <DEDUP_REMOVED lines=14> */
[----:B-1----:R-:W-:Y:S02]  /*e7e0*/  @!P3 LEA.HI.X R11, R231, R4, R3, 0x1, P4 ;  /* 0x00000004e70bb211 */ /* 0x002fe400020f0c03 */
        /* <DEDUP_REMOVED lines=9> */
.L_x_1629:
[----:B------:R-:W-:Y:S05]  /*e880*/  BSYNC B0 ;  /* 0x0000000000007941 */ /* 0x000fea0003800000 */
.L_x_1628:
[----:B------:R-:W-:Y:S05]  /*e890*/  BRA.DIV ~URZ, `(.L_x_1630) ;  /* 0x000027327f007947 */ /* 0x000fea000b800000 */
[----:B-1----:R1:W2:Y:S02]  /*e8a0*/  SHFL.IDX PT, R4, R5, 0x2, 0x181f ;  /* 0x00581f0005047f89 */ /* 0x0022a400000e0000 */
.L_x_1685:
[----:B------:R-:W-:Y:S05]  /*e8b0*/  BRA.DIV ~URZ, `(.L_x_1631) ;  /* 0x000027827f007947 */ /* 0x000fea000b800000 */
[----:B----4-:R4:W1:Y:S02]  /*e8c0*/  SHFL.IDX PT, R0, R14, 0x2, 0x181f ;  /* 0x00581f000e007f89 */ /* 0x01086400000e0000 */
.L_x_1686:
        /* <DEDUP_REMOVED lines=11> */
[-C--:B-1----:R-:W-:Y:S02]  /*e980*/  @!P3 LEA R10, P4, R231, R0.reuse, 0x1 ;  /* 0x00000000e70ab211 */ /* 0x082fe400078808ff */
        /* <DEDUP_REMOVED lines=12> */
.L_x_1633:
[----:B------:R-:W-:Y:S05]  /*ea50*/  BSYNC B0 ;  /* 0x0000000000007941 */ /* 0x000fea0003800000 */
.L_x_1632:
[----:B------:R-:W-:Y:S05]  /*ea60*/  BRA.DIV ~URZ, `(.L_x_1634) ;  /* 0x000026427f007947 */ /* 0x000fea000b800000 */
[----:B--2---:R2:W3:Y:S04]  /*ea70*/  SHFL.IDX PT, R4, R5, 0x3, 0x181f ;  /* 0x00781f0005047f89 */ /* 0x0044e800000e0000 */
[----:B-1----:R2:W1:Y:S02]  /*ea80*/  SHFL.IDX PT, R0, R14, 0x3, 0x181f ;  /* 0x00781f000e007f89 */ /* 0x00246400000e0000 */
.L_x_1687:
[----:B------:R-:W-:-:S04]  /*ea90*/  IADD3 R2, R12, 0x60, RZ ;  /* 0x000000600c027810 */ /* 0x000fc80007ffe0ff */
        /* <DEDUP_REMOVED lines=8> */
[----:B--234-:R-:W-:Y:S02]  /*eb20*/  SHF.R.S32.HI R14, RZ, 0x1f, R239 ;  /* 0x0000001fff0e7819 */ /* 0x01cfe400000114ef */
[-C--:B-1----:R-:W-:Y:S02]  /*eb30*/  @!P3 LEA R10, P4, R231, R0.reuse, 0x1 ;  /* 0x00000000e70ab211 */ /* 0x082fe400078808ff */
[-C--:B------:R-:W-:Y:S02]  /*eb40*/  @!P2 LEA R8, P6, R240, R0.reuse, 0x1 ;  /* 0x00000000f008a211 */ /* 0x080fe400078c08ff */
[----:B------:R-:W-:Y:S02]  /*eb50*/  @!P1 LEA R6, P5, R239, R0, 0x1 ;  /* 0x00000000ef069211 */ /* 0x000fe400078a08ff */
[----:B------:R-:W-:Y:S02]  /*eb60*/  @!P3 LEA.HI.X R11, R231, R4, R3, 0x1, P4 ;  /* 0x00000004e70bb211 */ /* 0x000fe400020f0c03 */
        /* <DEDUP_REMOVED lines=9> */
.L_x_1614:
[----:B------:R-:W-:Y:S05]  /*ec00*/  BSYNC B1 ;  /* 0x0000000000017941 */ /* 0x000fea0003800000 */
.L_x_1598:
[----:B-1--4-:R-:W4:Y:S02]  /*ec10*/  LDL R0, [R1+0x148] ;  /* 0x0001480001007983 */ /* 0x012f240000100800 */
[----:B----4-:R-:W-:-:S13]  /*ec20*/  ISETP.NE.AND P0, PT, R0, RZ, PT ;  /* 0x000000ff0000720c */ /* 0x010fda0003f05270 */
[----:B------:R-:W-:Y:S01]  /*ec30*/  @P0 WARPSYNC 0xffffffff ;  /* 0xffffffff00000948 */ /* 0x000fe20003800000 */
[----:B------:R-:W-:Y:S06]  /*ec40*/  @P0 BAR.SYNC.DEFER_BLOCKING 0x5, 0x100 ;  /* 0x0144000000000b1d */ /* 0x000fec0000010000 */
[----:B--23--:R-:W1:Y:S04]  /*ec50*/  @P0 LDS.128 R4, [0x20100] ;  /* 0x02010000ff040984 */ /* 0x00ce680000000c00 */
[----:B-1----:R1:W-:Y:S04]  /*ec60*/  @P0 STL.64 [R1], R4 ;  /* 0x0000000401000387 */ /* 0x0023e80000100a00 */
        /* <DEDUP_REMOVED lines=9> */
.L_x_1688:
[----:B------:R-:W-:Y:S05]  /*ed00*/  BRA.DIV ~URZ, `(.L_x_1637) ;  /* 0x000024e27f007947 */ /* 0x000fea000b800000 */
[----:B------:R3:W4:Y:S02]  /*ed10*/  SHFL.IDX PT, R8, R106, 0x1, 0x1f ;  /* 0x00201f006a087f89 */ /* 0x00072400000e0000 */
.L_x_1689:
        /* <DEDUP_REMOVED lines=19> */
.L_x_1690:
        /* <DEDUP_REMOVED lines=16> */
.L_x_1691:
[----:B---3--:R-:W-:Y:S01]  /*ef50*/  IMAD R0, R0, c[0x0][0x538], RZ ;  /* 0x00014e0000007a24 */ /* 0x008fe200078e02ff */
[----:B------:R-:W-:Y:S04]  /*ef60*/  BSSY B1, `(.L_x_1640) ;  /* 0x0000083000017945 */ /* 0x000fe80003800000 */
[----:B----4-:R-:W-:-:S04]  /*ef70*/  IADD3 R8, R0, R8, RZ ;  /* 0x0000000800087210 */ /* 0x010fc80007ffe0ff */
[----:B--2---:R-:W-:-:S13]  /*ef80*/  ISETP.GT.AND P6, PT, R8, R9, PT ;  /* 0x000000090800720c */ /* 0x004fda0003fc4270 */
[----:B------:R-:W-:Y:S05]  /*ef90*/  @P6 BRA `(.L_x_1641) ;  /* 0x0000025000006947 */ /* 0x000fea0003800000 */
.L_x_1645:
        /* <DEDUP_REMOVED lines=17> */
.L_x_1692:
        /* <DEDUP_REMOVED lines=16> */
.L_x_1693:
[----:B--2---:R-:W-:-:S05]  /*f1b0*/  IMAD R0, R0, c[0x0][0x538], RZ ;  /* 0x00014e0000007a24 */ /* 0x004fca00078e02ff */
[----:B------:R-:W-:-:S04]  /*f1c0*/  IADD3 R8, R0, R8, RZ ;  /* 0x0000000800087210 */ /* 0x000fc80007ffe0ff */
[----:B------:R-:W-:-:S13]  /*f1d0*/  ISETP.GT.AND P6, PT, R8, R9, PT ;  /* 0x000000090800720c */ /* 0x000fda0003fc4270 */
[----:B-1----:R-:W-:Y:S05]  /*f1e0*/  @!P6 BRA `(.L_x_1645) ;  /* 0xfffffdb00000e947 */ /* 0x002fea000383ffff */
.L_x_1641:
[----:B------:R-:W-:-:S05]  /*f1f0*/  IADD3 R8, -R0, R8, RZ ;  /* 0x0000000800087210 */ /* 0x000fca0007ffe1ff */
[----:B------:R-:W-:-:S05]  /*f200*/  IMAD R0, R4, c[0x0][0x538], R8 ;  /* 0x00014e0004007a24 */ /* 0x000fca00078e0208 */
[----:B------:R-:W-:Y:S01]  /*f210*/  ISETP.GT.AND P0, PT, R0, R9, PT ;  /* 0x000000090000720c */ /* 0x000fe20003f04270 */
[----:B------:R-:W-:-:S12]  /*f220*/  BRA.DIV ~URZ, `(.L_x_1646) ;  /* 0x000024227f007947 */ /* 0x000fd8000b800000 */
[----:B------:R-:W-:-:S04]  /*f230*/  VOTE.ANY R0, PT, !P0 ;  /* 0x0000000000007806 */ /* 0x000fc800040e0100 */
.L_x_1694:
[----:B------:R2:W3:Y:S01]  /*f240*/  POPC R11, R0 ;  /* 0x00000000000b7309 */ /* 0x0004e20000000000 */
[----:B------:R-:W-:Y:S05]  /*f250*/  BRA.DIV ~URZ, `(.L_x_1647) ;  /* 0x000024327f007947 */ /* 0x000fea000b800000 */
[----:B---3--:R3:W4:Y:S04]  /*f260*/  SHFL.IDX PT, R6, R6, R11, 0x1f ;  /* 0x00001f0b06067589 */ /* 0x00872800000e0000 */
[----:B------:R3:W1:Y:S02]  /*f270*/  SHFL.IDX PT, R7, R7, R11, 0x1f ;  /* 0x00001f0b07077589 */ /* 0x00066400000e0000 */
.L_x_1695:
[----:B------:R-:W-:Y:S01]  /*f280*/  ISETP.NE.AND P0, PT, R0, RZ, PT ;  /* 0x000000ff0000720c */ /* 0x000fe20003f05270 */
[----:B------:R-:W-:-:S12]  /*f290*/  BSSY B0, `(.L_x_1648) ;  /* 0x0000005000007945 */ /* 0x000fd80003800000 */
[----:B------:R-:W-:Y:S05]  /*f2a0*/  @!P0 BRA `(.L_x_1649) ;  /* 0x0000003000008947 */ /* 0x000fea0003800000 */
[----:B--2---:R-:W-:Y:S01]  /*f2b0*/  IADD3 R0, R11, -0x1, RZ ;  /* 0xffffffff0b007810 */ /* 0x004fe20007ffe0ff */
[----:B------:R-:W-:Y:S05]  /*f2c0*/  BRA.DIV ~URZ, `(.L_x_1650) ;  /* 0x000024927f007947 */ /* 0x000fea000b800000 */
[----:B------:R2:W3:Y:S02]  /*f2d0*/  SHFL.IDX PT, R10, R4, R0, 0x1f ;  /* 0x00001f00040a7589 */ /* 0x0004e400000e0000 */
.L_x_1649:
[----:B------:R-:W-:Y:S05]  /*f2e0*/  BSYNC B0 ;  /* 0x0000000000007941 */ /* 0x000fea0003800000 */
.L_x_1648:
[----:B---3--:R-:W-:Y:S01]  /*f2f0*/  IMAD R5, R10, c[0x0][0x538], R8 ;  /* 0x00014e000a057a24 */ /* 0x008fe200078e0208 */
[----:B-12-4-:R-:W-:Y:S02]  /*f300*/  IABS R4, R6 ;  /* 0x0000000600047213 */ /* 0x016fe40000000000 */
[----:B------:R-:W-:Y:S01]  /*f310*/  IABS R0, R7 ;  /* 0x0000000700007213 */ /* 0x000fe20000000000 */
[----:B------:R-:W-:Y:S01]  /*f320*/  IMAD.IADD R10, R9, 0x1, -R5 ;  /* 0x00000001090a7824 */ /* 0x000fe200078e0a05 */
[----:B------:R1:W-:Y:S01]  /*f330*/  STL [R1], R5 ;  /* 0x0000000501007387 */ /* 0x0003e20000100800 */
        /* <DEDUP_REMOVED lines=64> */
.L_x_1642:
[----:B------:R-:W-:Y:S01]  /*f740*/  MOV R0, c[0x0][0x53c] ;  /* 0x00014f0000007a02 */ /* 0x000fe20000000f00 */
[----:B------:R2:W-:Y:S04]  /*f750*/  STL [R1], R9 ;  /* 0x0000000901007387 */ /* 0x0005e80000100800 */
[----:B------:R2:W-:Y:S04]  /*f760*/  STL [R1+0x4], RZ ;  /* 0x000004ff01007387 */ /* 0x0005e80000100800 */
[----:B------:R2:W-:Y:S04]  /*f770*/  STL [R1+0x8], RZ ;  /* 0x000008ff01007387 */ /* 0x0005e80000100800 */
[----:B------:R2:W-:Y:S02]  /*f780*/  STL [R1+0xc], R0 ;  /* 0x00000c0001007387 */ /* 0x0005e40000100800 */
.L_x_1651:
[----:B------:R-:W-:Y:S05]  /*f790*/  BSYNC B1 ;  /* 0x0000000000017941 */ /* 0x000fea0003800000 */
.L_x_1640:
[----:B-1----:R-:W3:Y:S04]  /*f7a0*/  LDL R4, [R1] ;  /* 0x0000000001047983 */ /* 0x002ee80000100800 */
        /* <DEDUP_REMOVED lines=8> */
.L_x_1635:
[----:B--2---:R-:W2:Y:S02]  /*f830*/  LDL R0, [R1+0xc] ;  /* 0x00000c0001007983 */ /* 0x004ea40000100800 */
[----:B--2---:R-:W-:-:S13]  /*f840*/  ISETP.GE.AND P0, PT, R0, c[0x0][0x53c], PT ;  /* 0x00014f0000007a0c */ /* 0x004fda0003f06270 */
[----:B-1----:R-:W-:Y:S01]  /*f850*/  @P0 CALL.REL.NOINC `(.L_x_1652) ;  /* 0x0000001000000944 */ /* 0x002fe20003c00000 */
[----:B------:R-:W-:Y:S05]  /*f860*/  BRA `(.L_x_1653) ;  /* 0xffff235000007947 */ /* 0x000fea000383ffff */
.L_x_1652:
[----:B------:R-:W-:Y:S05]  /*f870*/  EXIT ;  /* 0x000000000000794d */ /* 0x000fea0003800000 */
.L_x_1554:
[----:B------:R-:W-:Y:S01]  /*f880*/  IMAD.MOV.U32 R0, RZ, RZ, R5 ;  /* 0x000000ffff007224 */ /* 0x000fe200078e0005 */
[----:B------:R-:W-:Y:S02]  /*f890*/  MOV R3, 0x1 ;  /* 0x0000000100037802 */ /* 0x000fe40000000f00 */
[----:B------:R-:W-:Y:S02]  /*f8a0*/  MOV R2, 0xf8c0 ;  /* 0x0000f8c000027802 */ /* 0x000fe40000000f00 */
[----:B------:R-:W-:Y:S05]  /*f8b0*/  CALL.REL.NOINC `($__internal_29_$__cuda_sm70_shflsync_up_p) ;  /* 0x00001fe000007944 */ /* 0x000fea0003c00000 */
[----:B------:R-:W-:Y:S01]  /*f8c0*/  MOV R0, R4 ;  /* 0x0000000400007202 */ /* 0x000fe20000000f00 */
[----:B------:R-:W-:Y:S05]  /*f8d0*/  BRA `(.L_x_1654) ;  /* 0xffff0b9000007947 */ /* 0x000fea000383ffff */
.L_x_1555:
[----:B------:R-:W-:Y:S01]  /*f8e0*/  IMAD.MOV.U32 R0, RZ, RZ, R5 ;  /* 0x000000ffff007224 */ /* 0x000fe200078e0005 */
[----:B------:R-:W-:Y:S02]  /*f8f0*/  MOV R3, 0x2 ;  /* 0x0000000200037802 */ /* 0x000fe40000000f00 */
[----:B------:R-:W-:Y:S02]  /*f900*/  MOV R2, 0xf920 ;  /* 0x0000f92000027802 */ /* 0x000fe40000000f00 */
[----:B------:R-:W-:Y:S05]  /*f910*/  CALL.REL.NOINC `($__internal_29_$__cuda_sm70_shflsync_up_p) ;  /* 0x00001f8000007944 */ /* 0x000fea0003c00000 */
[----:B------:R-:W-:Y:S01]  /*f920*/  SEL R4, R4, RZ, P4 ;  /* 0x000000ff04047207 */ /* 0x000fe20002000000 */
[----:B------:R-:W-:Y:S01]  /*f930*/  IMAD.MOV.U32 R3, RZ, RZ, 0x4 ;  /* 0x00000004ff037424 */ /* 0x000fe200078e00ff */
[----:B------:R-:W-:-:S03]  /*f940*/  MOV R2, 0xf970 ;  /* 0x0000f97000027802 */ /* 0x000fc60000000f00 */
[----:B------:R-:W-:Y:S02]  /*f950*/  IMAD.IADD R0, R5, 0x1, R4 ;  /* 0x0000000105007824 */ /* 0x000fe400078e0204 */
        /* <DEDUP_REMOVED lines=13> */
[----:B------:R-:W-:Y:S02]  /*fa30*/  MOV R3, 0x1f ;  /* 0x0000001f00037802 */ /* 0x000fe40000000f00 */
[----:B------:R-:W-:Y:S01]  /*fa40*/  MOV R2, 0xfa80 ;  /* 0x0000fa8000027802 */ /* 0x000fe20000000f00 */
[----:B------:R-:W-:-:S04]  /*fa50*/  IMAD.IADD R4, R0, 0x1, R4 ;  /* 0x0000000100047824 */ /* 0x000fc800078e0204 */
[----:B------:R-:W-:Y:S02]  /*fa60*/  IMAD.MOV.U32 R230, RZ, RZ, R4 ;  /* 0x000000ffffe67224 */ /* 0x000fe400078e0004 */
[----:B------:R-:W-:Y:S05]  /*fa70*/  CALL.REL.NOINC `($__internal_28_$__cuda_sm70_shflsync_idx_p) ;  /* 0x00001db000007944 */ /* 0x000fea0003c00000 */
[----:B-----5:R-:W-:Y:S01]  /*fa80*/  MOV R0, R195 ;  /* 0x000000c300007202 */ /* 0x020fe20000000f00 */
[----:B-1----:R-:W-:Y:S05]  /*fa90*/  BRA `(.L_x_1655) ;  /* 0xffff0ad000007947 */ /* 0x002fea000383ffff */
.L_x_1557:
[----:B------:R-:W-:Y:S02]  /*faa0*/  SEL R0, RZ, 0x1, P0 ;  /* 0x00000001ff007807 */ /* 0x000fe40000000000 */
[----:B------:R-:W-:Y:S02]  /*fab0*/  MOV R2, 0xfad0 ;  /* 0x0000fad000027802 */ /* 0x000fe40000000f00 */
[----:B------:R-:W-:Y:S05]  /*fac0*/  CALL.REL.NOINC `($__internal_30_$__cuda_sm70_votesync_ballot) ;  /* 0x00001e3000007944 */ /* 0x000fea0003c00000 */
[----:B------:R-:W-:Y:S05]  /*fad0*/  BRA `(.L_x_1656) ;  /* 0xffff0b2000007947 */ /* 0x000fea000383ffff */
.L_x_1558:
[----:B------:R-:W-:Y:S01]  /*fae0*/  IMAD.MOV.U32 R230, RZ, RZ, R8 ;  /* 0x000000ffffe67224 */ /* 0x000fe200078e0008 */
[----:B--2---:R-:W-:Y:S01]  /*faf0*/  MOV R195, R13 ;  /* 0x0000000d00c37202 */ /* 0x004fe20000000f00 */
[----:B------:R-:W-:Y:S01]  /*fb00*/  IMAD.MOV.U32 R3, RZ, RZ, 0x1f ;  /* 0x0000001fff037424 */ /* 0x000fe200078e00ff */
[----:B------:R-:W-:Y:S02]  /*fb10*/  MOV R2, 0xfb30 ;  /* 0x0000fb3000027802 */ /* 0x000fe40000000f00 */
[----:B-1----:R-:W-:Y:S05]  /*fb20*/  CALL.REL.NOINC `($__internal_28_$__cuda_sm70_shflsync_idx_p) ;  /* 0x00001d0000007944 */ /* 0x002fea0003c00000 */
[----:B------:R-:W-:Y:S01]  /*fb30*/  IMAD.MOV.U32 R11, RZ, RZ, R195 ;  /* 0x000000ffff0b7224 */ /* 0x000fe200078e00c3 */
[----:B------:R-:W-:Y:S01]  /*fb40*/  MOV R230, R7 ;  /* 0x0000000700e67202 */ /* 0x000fe20000000f00 */
[----:B------:R-:W-:Y:S01]  /*fb50*/  IMAD.MOV.U32 R6, RZ, RZ, RZ ;  /* 0x000000ffff067224 */ /* 0x000fe200078e00ff */
[----:B------:R-:W-:Y:S01]  /*fb60*/  MOV R195, R13 ;  /* 0x0000000d00c37202 */ /* 0x000fe20000000f00 */
[----:B------:R-:W-:Y:S01]  /*fb70*/  IMAD.MOV.U32 R3, RZ, RZ, 0x1f ;  /* 0x0000001fff037424 */ /* 0x000fe200078e00ff */
[----:B------:R-:W-:-:S02]  /*fb80*/  MOV R2, 0xfba0 ;  /* 0x0000fba000027802 */ /* 0x000fc40000000f00 */
[----:B-1---5:R-:W-:Y:S05]  /*fb90*/  CALL.REL.NOINC `($__internal_28_$__cuda_sm70_shflsync_idx_p) ;  /* 0x00001c9000007944 */ /* 0x022fea0003c00000 */
[----:B------:R-:W-:Y:S01]  /*fba0*/  MOV R10, R195 ;  /* 0x000000c3000a7202 */ /* 0x000fe20000000f00 */
[----:B-1---5:R-:W-:Y:S05]  /*fbb0*/  BRA `(.L_x_1657) ;  /* 0xffff0a9000007947 */ /* 0x022fea000383ffff */
.L_x_1561:
[----:B------:R-:W-:Y:S01]  /*fbc0*/  IMAD.MOV.U32 R230, RZ, RZ, R4 ;  /* 0x000000ffffe67224 */ /* 0x000fe200078e0004 */
[----:B------:R-:W-:-:S02]  /*fbd0*/  MOV R3, 0x1f ;  /* 0x0000001f00037802 */ /* 0x000fc40000000f00 */
[----:B------:R-:W-:Y:S02]  /*fbe0*/  MOV R2, 0xfc00 ;  /* 0x0000fc0000027802 */ /* 0x000fe40000000f00 */
[----:B-1234-:R-:W-:Y:S05]  /*fbf0*/  CALL.REL.NOINC `($__internal_28_$__cuda_sm70_shflsync_idx_p) ;  /* 0x00001c3000007944 */ /* 0x01efea0003c00000 */
[----:B------:R-:W-:Y:S01]  /*fc00*/  MOV R6, R195 ;  /* 0x000000c300067202 */ /* 0x000fe20000000f00 */
[----:B-1---5:R-:W-:Y:S05]  /*fc10*/  BRA `(.L_x_1560) ;  /* 0xffff0a9000007947 */ /* 0x022fea000383ffff */
.L_x_1569:
[----:B------:R-:W-:Y:S01]  /*fc20*/  IMAD.MOV.U32 R230, RZ, RZ, R5 ;  /* 0x000000ffffe67224 */ /* 0x000fe200078e0005 */
[----:B------:R-:W-:Y:S01]  /*fc30*/  MOV R195, RZ ;  /* 0x000000ff00c37202 */ /* 0x000fe20000000f00 */
[----:B------:R-:W-:Y:S01]  /*fc40*/  IMAD.MOV.U32 R3, RZ, RZ, 0x181f ;  /* 0x0000181fff037424 */ /* 0x000fe200078e00ff */
[----:B------:R-:W-:Y:S02]  /*fc50*/  MOV R2, 0xfc70 ;  /* 0x0000fc7000027802 */ /* 0x000fe40000000f00 */
[----:B-----5:R-:W-:Y:S05]  /*fc60*/  CALL.REL.NOINC `($__internal_28_$__cuda_sm70_shflsync_idx_p) ;  /* 0x00001bc000007944 */ /* 0x020fea0003c00000 */
[----:B------:R-:W-:Y:S01]  /*fc70*/  MOV R4, R195 ;  /* 0x000000c300047202 */ /* 0x000fe20000000f00 */
[----:B-1---5:R-:W-:Y:S05]  /*fc80*/  BRA `(.L_x_1658) ;  /* 0xffff2cf000007947 */ /* 0x022fea000383ffff */
.L_x_1570:
[----:B------:R-:W-:Y:S01]  /*fc90*/  IMAD.MOV.U32 R230, RZ, RZ, R14 ;  /* 0x000000ffffe67224 */ /* 0x000fe200078e000e */
[----:B------:R-:W-:Y:S01]  /*fca0*/  MOV R195, RZ ;  /* 0x000000ff00c37202 */ /* 0x000fe20000000f00 */
[----:B------:R-:W-:Y:S01]  /*fcb0*/  IMAD.MOV.U32 R3, RZ, RZ, 0x181f ;  /* 0x0000181fff037424 */ /* 0x000fe200078e00ff */
[----:B------:R-:W-:Y:S02]  /*fcc0*/  MOV R2, 0xfce0 ;  /* 0x0000fce000027802 */ /* 0x000fe40000000f00 */
[----:B-12--5:R-:W-:Y:S05]  /*fcd0*/  CALL.REL.NOINC `($__internal_28_$__cuda_sm70_shflsync_idx_p) ;  /* 0x00001b5000007944 */ /* 0x026fea0003c00000 */
[----:B-----5:R-:W-:Y:S01]  /*fce0*/  MOV R0, R195 ;  /* 0x000000c300007202 */ /* 0x020fe20000000f00 */
[----:B-1----:R-:W-:Y:S05]  /*fcf0*/  BRA `(.L_x_1659) ;  /* 0xffff2ca000007947 */ /* 0x002fea000383ffff */
.L_x_1573:
[----:B------:R-:W-:Y:S01]  /*fd00*/  IMAD.MOV.U32 R230, RZ, RZ, R5 ;  /* 0x000000ffffe67224 */ /* 0x000fe200078e0005 */
[----:B------:R-:W-:Y:S01]  /*fd10*/  MOV R195, 0x1 ;  /* 0x0000000100c37802 */ /* 0x000fe20000000f00 */
[----:B--2---:R-:W-:Y:S01]  /*fd20*/  IMAD.MOV.U32 R3, RZ, RZ, 0x181f ;  /* 0x0000181fff037424 */ /* 0x004fe200078e00ff */
[----:B------:R-:W-:-:S02]  /*fd30*/  MOV R2, 0xfd50 ;  /* 0x0000fd5000027802 */ /* 0x000fc40000000f00 */
[----:B-1--45:R-:W-:Y:S05]  /*fd40*/  CALL.REL.NOINC `($__internal_28_$__cuda_sm70_shflsync_idx_p) ;  /* 0x00001ae000007944 */ /* 0x032fea0003c00000 */
[----:B------:R-:W-:Y:S01]  /*fd50*/  IMAD.MOV.U32 R4, RZ, RZ, R195 ;  /* 0x000000ffff047224 */ /* 0x000fe200078e00c3 */
[----:B------:R-:W-:Y:S01]  /*fd60*/  MOV R195, 0x1 ;  /* 0x0000000100c37802 */ /* 0x000fe20000000f00 */
[----:B------:R-:W-:Y:S01]  /*fd70*/  IMAD.MOV.U32 R230, RZ, RZ, R14 ;  /* 0x000000ffffe67224 */ /* 0x000fe200078e000e */
[----:B------:R-:W-:-:S02]  /*fd80*/  MOV R3, 0x181f ;  /* 0x0000181f00037802 */ /* 0x000fc40000000f00 */
[----:B------:R-:W-:Y:S02]  /*fd90*/  MOV R2, 0xfdb0 ;  /* 0x0000fdb000027802 */ /* 0x000fe40000000f00 */
[----:B-1---5:R-:W-:Y:S05]  /*fda0*/  CALL.REL.NOINC `($__internal_28_$__cuda_sm70_shflsync_idx_p) ;  /* 0x00001a8000007944 */ /* 0x022fea0003c00000 */
[----:B-----5:R-:W-:Y:S01]  /*fdb0*/  MOV R0, R195 ;  /* 0x000000c300007202 */ /* 0x020fe20000000f00 */
[----:B-1----:R-:W-:Y:S05]  /*fdc0*/  BRA `(.L_x_1660) ;  /* 0xffff2da000007947 */ /* 0x002fea000383ffff */
.L_x_1576:
[----:B------:R-:W-:Y:S01]  /*fdd0*/  IMAD.MOV.U32 R230, RZ, RZ, R5 ;  /* 0x000000ffffe67224 */ /* 0x000fe200078e0005 */
[----:B------:R-:W-:Y:S01]  /*fde0*/  MOV R195, 0x2 ;  /* 0x0000000200c37802 */ /* 0x000fe20000000f00 */
[----:B---3--:R-:W-:Y:S01]  /*fdf0*/  IMAD.MOV.U32 R3, RZ, RZ, 0x181f ;  /* 0x0000181fff037424 */ /* 0x008fe200078e00ff */
[----:B------:R-:W-:Y:S02]  /*fe00*/  MOV R2, 0xfe20 ;  /* 0x0000fe2000027802 */ /* 0x000fe40000000f00 */
[----:B-12-45:R-:W-:Y:S05]  /*fe10*/  CALL.REL.NOINC `($__internal_28_$__cuda_sm70_shflsync_idx_p) ;  /* 0x00001a1000007944 */ /* 0x036fea0003c00000 */
[----:B------:R-:W-:Y:S01]  /*fe20*/  MOV R4, R195 ;  /* 0x000000c300047202 */ /* 0x000fe20000000f00 */
[----:B-1---5:R-:W-:Y:S05]  /*fe30*/  BRA `(.L_x_1661) ;  /* 0xffff2ed000007947 */ /* 0x022fea000383ffff */
.L_x_1577:
[----:B------:R-:W-:Y:S01]  /*fe40*/  IMAD.MOV.U32 R230, RZ, RZ, R14 ;  /* 0x000000ffffe67224 */ /* 0x000fe200078e000e */
[----:B------:R-:W-:Y:S01]  /*fe50*/  MOV R195, 0x2 ;  /* 0x0000000200c37802 */ /* 0x000fe20000000f00 */
[----:B------:R-:W-:Y:S01]  /*fe60*/  IMAD.MOV.U32 R3, RZ, RZ, 0x181f ;  /* 0x0000181fff037424 */ /* 0x000fe200078e00ff */
[----:B------:R-:W-:Y:S02]  /*fe70*/  MOV R2, 0xfe90 ;  /* 0x0000fe9000027802 */ /* 0x000fe40000000f00 */
[----:B-12345:R-:W-:Y:S05]  /*fe80*/  CALL.REL.NOINC `($__internal_28_$__cuda_sm70_shflsync_idx_p) ;  /* 0x000019a000007944 */ /* 0x03efea0003c00000 */
[----:B-----5:R-:W-:Y:S01]  /*fe90*/  MOV R0, R195 ;  /* 0x000000c300007202 */ /* 0x020fe20000000f00 */
[----:B-1----:R-:W-:Y:S05]  /*fea0*/  BRA `(.L_x_1662) ;  /* 0xffff2e8000007947 */ /* 0x002fea000383ffff */
.L_x_1580:
[----:B------:R-:W-:Y:S01]  /*feb0*/  IMAD.MOV.U32 R230, RZ, RZ, R5 ;  /* 0x000000ffffe67224 */ /* 0x000fe200078e0005 */
[----:B------:R-:W-:Y:S01]  /*fec0*/  MOV R195, 0x3 ;  /* 0x0000000300c37802 */ /* 0x000fe20000000f00 */
[----:B-1----:R-:W-:Y:S01]  /*fed0*/  IMAD.MOV.U32 R3, RZ, RZ, 0x181f ;  /* 0x0000181fff037424 */ /* 0x002fe200078e00ff */
[----:B------:R-:W-:-:S02]  /*fee0*/  MOV R2, 0xff00 ;  /* 0x0000ff0000027802 */ /* 0x000fc40000000f00 */
[----:B--2345:R-:W-:Y:S05]  /*fef0*/  CALL.REL.NOINC `($__internal_28_$__cuda_sm70_shflsync_idx_p) ;  /* 0x0000193000007944 */ /* 0x03cfea0003c00000 */
        /* <DEDUP_REMOVED lines=8> */
.L_x_1583:
[----:B------:R-:W-:Y:S01]  /*ff80*/  IMAD.MOV.U32 R230, RZ, RZ, R5 ;  /* 0x000000ffffe67224 */ /* 0x000fe200078e0005 */
[----:B------:R-:W-:Y:S01]  /*ff90*/  MOV R195, RZ ;  /* 0x000000ff00c37202 */ /* 0x000fe20000000f00 */
[----:B------:R-:W-:Y:S01]  /*ffa0*/  IMAD.MOV.U32 R3, RZ, RZ, 0x181f ;  /* 0x0000181fff037424 */ /* 0x000fe200078e00ff */
[----:B------:R-:W-:Y:S02]  /*ffb0*/  MOV R2, 0xffd0 ;  /* 0x0000ffd000027802 */ /* 0x000fe40000000f00 */
[----:B------:R-:W-:Y:S05]  /*ffc0*/  CALL.REL.NOINC `($__internal_28_$__cuda_sm70_shflsync_idx_p) ;  /* 0x0000186000007944 */ /* 0x000fea0003c00000 */
[----:B------:R-:W-:Y:S01]  /*ffd0*/  MOV R4, R195 ;  /* 0x000000c300047202 */ /* 0x000fe20000000f00 */
[----:B-1---5:R-:W-:Y:S05]  /*ffe0*/  BRA `(.L_x_1664) ;  /* 0xffff499000007947 */ /* 0x022fea000383ffff */
.L_x_1584:
[----:B------:R-:W-:Y:S01]  /*fff0*/  IMAD.MOV.U32 R230, RZ, RZ, R15 ;  /* 0x000000ffffe67224 */ /* 0x000fe200078e000f */
[----:B------:R-:W-:Y:S01]  /*10000*/  MOV R195, RZ ;  /* 0x000000ff00c37202 */ /* 0x000fe20000000f00 */
[----:B------:R-:W-:Y:S01]  /*10010*/  IMAD.MOV.U32 R3, RZ, RZ, 0x181f ;  /* 0x0000181fff037424 */ /* 0x000fe200078e00ff */
[----:B------:R-:W-:Y:S02]  /*10020*/  MOV R2, 0x10040 ;  /* 0x0001004000027802 */ /* 0x000fe40000000f00 */
[----:B-12---:R-:W-:Y:S05]  /*10030*/  CALL.REL.NOINC `($__internal_28_$__cuda_sm70_shflsync_idx_p) ;  /* 0x000017f000007944 */ /* 0x006fea0003c00000 */
[C---:B------:R-:W-:Y:S01]  /*10040*/  IADD3 R10, P2, R195.reuse, R119, RZ ;  /* 0x00000077c30a7210 */ /* 0x040fe20007f5e0ff */
[----:B------:R-:W-:Y:S01]  /*10050*/  IMAD.MOV.U32 R230, RZ, RZ, R5 ;  /* 0x000000ffffe67224 */ /* 0x000fe200078e0005 */
[----:B------:R-:W-:-:S02]  /*10060*/  IADD3 R8, P0, R195, R120, RZ ;  /* 0x00000078c3087210 */ /* 0x000fc40007f1e0ff */
[----:B------:R-:W-:Y:S01]  /*10070*/  SEL R13, RZ, 0x10, P5 ;  /* 0x00000010ff0d7807 */ /* 0x000fe20002800000 */
[C---:B------:R-:W-:Y:S01]  /*10080*/  IMAD.X R11, R4.reuse, 0x1, R113, P2 ;  /* 0x00000001040b7824 */ /* 0x040fe200010e0671 */
[C---:B------:R-:W-:Y:S01]  /*10090*/  IADD3 R6, P2, R195.reuse, R122, RZ ;  /* 0x0000007ac3067210 */ /* 0x040fe20007f5e0ff */
[C---:B------:R-:W-:Y:S01]  /*100a0*/  IMAD.X R9, R4.reuse, 0x1, R114, P0 ;  /* 0x0000000104097824 */ /* 0x040fe200000e0672 */
[----:B------:R-:W-:Y:S01]  /*100b0*/  IADD3 R2, P0, R195, R121, RZ ;  /* 0x00000079c3027210 */ /* 0x000fe20007f1e0ff */
[----:B------:R-:W-:Y:S01]  /*100c0*/  IMAD.MOV.U32 R195, RZ, RZ, 0x1 ;  /* 0x00000001ffc37424 */ /* 0x000fe200078e00ff */
[----:B------:R-:W-:Y:S01]  /*100d0*/  @!PT LDS RZ, [RZ] ;  /* 0x00000000fffff984 */ /* 0x000fe20000000800 */
[----:B------:R-:W-:Y:S01]  /*100e0*/  @!PT LDS RZ, [RZ] ;  /* 0x00000000fffff984 */ /* 0x000fe20000000800 */
[----:B------:R-:W-:Y:S01]  /*100f0*/  @!PT LDS RZ, [RZ] ;  /* 0x00000000fffff984 */ /* 0x000fe20000000800 */
[----:B------:R2:W-:Y:S01]  /*10100*/  LDGSTS.E.BYPASS.LTC128B.128 [R229+0x8100], [R10.64], !P6 ;  /* 0x081000000ae57fae */ /* 0x0005e2000f101d46 */
[C---:B------:R-:W-:Y:S01]  /*10110*/  IMAD.X R7, R4.reuse, 0x1, R115, P2 ;  /* 0x0000000104077824 */ /* 0x040fe200010e0673 */
[----:B------:R-:W-:Y:S01]  /*10120*/  SEL R12, RZ, 0x10, P4 ;  /* 0x00000010ff0c7807 */ /* 0x000fe20002000000 */
[----:B------:R-:W-:Y:S01]  /*10130*/  IMAD.X R3, R4, 0x1, R112, P0 ;  /* 0x0000000104037824 */ /* 0x000fe200000e0670 */
[----:B------:R2:W-:Y:S04]  /*10140*/  LDGSTS.E.BYPASS.LTC128B.128 [R229+0xa100], [R8.64], !P5 ;  /* 0x0a10000008e57fae */ /* 0x0005e8000e901d46 */
[----:B------:R3:W-:Y:S04]  /*10150*/  LDGSTS.E.BYPASS.LTC128B.128 [R229+0xc100], [R6.64], !P4 ;  /* 0x0c10000006e57fae */ /* 0x0007e8000e101d46 */
[----:B------:R4:W-:Y:S01]  /*10160*/  LDGSTS.E.BYPASS.LTC128B.128 [R229+0xe100], [R2.64], !P3 ;  /* 0x0e10000002e57fae */ /* 0x0009e2000d901d46 */
[----:B---3--:R-:W-:Y:S01]  /*10170*/  SEL R7, RZ, 0x10, P6 ;  /* 0x00000010ff077807 */ /* 0x008fe20003000000 */
[----:B----4-:R-:W-:Y:S01]  /*10180*/  IMAD.MOV.U32 R3, RZ, RZ, 0x181f ;  /* 0x0000181fff037424 */ /* 0x010fe200078e00ff */
        /* <DEDUP_REMOVED lines=10> */
.L_x_1585:
[----:B------:R-:W-:Y:S01]  /*10230*/  IMAD.MOV.U32 R132, RZ, RZ, R4 ;  /* 0x000000ffff847224 */ /* 0x000fe200078e0004 */
[----:B------:R-:W-:Y:S02]  /*10240*/  MOV R0, 0x2 ;  /* 0x0000000200007802 */ /* 0x000fe40000000f00 */
[----:B------:R-:W-:Y:S02]  /*10250*/  MOV R2, 0x10270 ;  /* 0x0001027000027802 */ /* 0x000fe40000000f00 */
[----:B------:R-:W-:Y:S05]  /*10260*/  CALL.REL.NOINC `($__internal_27_$__cuda_sm70_shflsync_bfly_p) ;  /* 0x0000156000007944 */ /* 0x000fea0003c00000 */
[----:B------:R-:W-:Y:S01]  /*10270*/  FMNMX.FTZ R4, R4, R0, !PT ;  /* 0x0000000004047209 */ /* 0x000fe20007810000 */
[----:B------:R-:W-:Y:S01]  /*10280*/  IMAD.MOV.U32 R0, RZ, RZ, 0x1 ;  /* 0x00000001ff007424 */ /* 0x000fe200078e00ff */
[----:B------:R-:W-:-:S03]  /*10290*/  MOV R2, 0x102c0 ;  /* 0x000102c000027802 */ /* 0x000fc60000000f00 */
[----:B------:R-:W-:Y:S02]  /*102a0*/  IMAD.MOV.U32 R132, RZ, RZ, R4 ;  /* 0x000000ffff847224 */ /* 0x000fe400078e0004 */
[----:B------:R-:W-:Y:S05]  /*102b0*/  CALL.REL.NOINC `($__internal_27_$__cuda_sm70_shflsync_bfly_p) ;  /* 0x0000151000007944 */ /* 0x000fea0003c00000 */
[----:B------:R-:W-:Y:S01]  /*102c0*/  FMNMX.FTZ R133, R4, R0, !PT ;  /* 0x0000000004857209 */ /* 0x000fe20007810000 */
[----:B------:R-:W-:Y:S01]  /*102d0*/  IMAD.MOV.U32 R132, RZ, RZ, R5 ;  /* 0x000000ffff847224 */ /* 0x000fe200078e0005 */
[----:B------:R-:W-:Y:S01]  /*102e0*/  MOV R2, 0x10310 ;  /* 0x0001031000027802 */ /* 0x000fe20000000f00 */
[----:B------:R-:W-:Y:S02]  /*102f0*/  IMAD.MOV.U32 R0, RZ, RZ, 0x2 ;  /* 0x00000002ff007424 */ /* 0x000fe400078e00ff */
[----:B------:R-:W-:Y:S05]  /*10300*/  CALL.REL.NOINC `($__internal_27_$__cuda_sm70_shflsync_bfly_p) ;  /* 0x000014c000007944 */ /* 0x000fea0003c00000 */
[----:B------:R-:W-:Y:S01]  /*10310*/  FMNMX.FTZ R5, R5, R0, !PT ;  /* 0x0000000005057209 */ /* 0x000fe20007810000 */
[----:B------:R-:W-:Y:S01]  /*10320*/  IMAD.MOV.U32 R0, RZ, RZ, 0x1 ;  /* 0x00000001ff007424 */ /* 0x000fe200078e00ff */
[----:B------:R-:W-:-:S03]  /*10330*/  MOV R2, 0x10360 ;  /* 0x0001036000027802 */ /* 0x000fc60000000f00 */
[----:B------:R-:W-:Y:S02]  /*10340*/  IMAD.MOV.U32 R132, RZ, RZ, R5 ;  /* 0x000000ffff847224 */ /* 0x000fe400078e0005 */
[----:B------:R-:W-:Y:S05]  /*10350*/  CALL.REL.NOINC `($__internal_27_$__cuda_sm70_shflsync_bfly_p) ;  /* 0x0000147000007944 */ /* 0x000fea0003c00000 */
[----:B------:R-:W-:Y:S01]  /*10360*/  MOV R3, R0 ;  /* 0x0000000000037202 */ /* 0x000fe20000000f00 */
[----:B------:R-:W-:Y:S05]  /*10370*/  BRA `(.L_x_1666) ;  /* 0xffff4ea000007947 */ /* 0x000fea000383ffff */
.L_x_1587:
[----:B-1234-:R-:W-:Y:S01]  /*10380*/  MOV R195, RZ ;  /* 0x000000ff00c37202 */ /* 0x01efe20000000f00 */
[----:B------:R-:W-:Y:S01]  /*10390*/  IMAD.MOV.U32 R230, RZ, RZ, R4 ;  /* 0x000000ffffe67224 */ /* 0x000fe200078e0004 */
[----:B------:R-:W-:Y:S01]  /*103a0*/  MOV R2, 0x103d0 ;  /* 0x000103d000027802 */ /* 0x000fe20000000f00 */
[----:B------:R-:W-:Y:S02]  /*103b0*/  IMAD.MOV.U32 R3, RZ, RZ, 0x181f ;  /* 0x0000181fff037424 */ /* 0x000fe400078e00ff */
[----:B------:R-:W-:Y:S05]  /*103c0*/  CALL.REL.NOINC `($__internal_28_$__cuda_sm70_shflsync_idx_p) ;  /* 0x0000146000007944 */ /* 0x000fea0003c00000 */
[----:B------:R-:W-:Y:S01]  /*103d0*/  MOV R2, R195 ;  /* 0x000000c300027202 */ /* 0x000fe20000000f00 */
[----:B-1---5:R-:W-:-:S05]  /*103e0*/  BRA `(.L_x_1667) ;  /* 0xffff671000007947 */ /* 0x022fca000383ffff */
.L_x_1590:
[----:B------:R-:W-:Y:S01]  /*103f0*/  MOV R195, RZ ;  /* 0x000000ff00c37202 */ /* 0x000fe20000000f00 */
[----:B------:R-:W-:Y:S01]  /*10400*/  IMAD.MOV.U32 R230, RZ, RZ, R133 ;  /* 0x000000ffffe67224 */ /* 0x000fe200078e0085 */
[----:B------:R-:W-:Y:S01]  /*10410*/  MOV R2, 0x10440 ;  /* 0x0001044000027802 */ /* 0x000fe20000000f00 */
[----:B------:R-:W-:Y:S02]  /*10420*/  IMAD.MOV.U32 R3, RZ, RZ, 0x181f ;  /* 0x0000181fff037424 */ /* 0x000fe400078e00ff */
[----:B------:R-:W-:Y:S05]  /*10430*/  CALL.REL.NOINC `($__internal_28_$__cuda_sm70_shflsync_idx_p) ;  /* 0x000013f000007944 */ /* 0x000fea0003c00000 */
[----:B------:R-:W-:Y:S01]  /*10440*/  MOV R132, R195 ;  /* 0x000000c300847202 */ /* 0x000fe20000000f00 */
[----:B-1---5:R-:W-:-:S05]  /*10450*/  BRA `(.L_x_1668) ;  /* 0xffff78d000007947 */ /* 0x022fca000383ffff */
.L_x_1591:
[----:B------:R-:W-:Y:S01]  /*10460*/  MOV R195, RZ ;  /* 0x000000ff00c37202 */ /* 0x000fe20000000f00 */
[----:B------:R-:W-:Y:S01]  /*10470*/  IMAD.MOV.U32 R230, RZ, RZ, R170 ;  /* 0x000000ffffe67224 */ /* 0x000fe200078e00aa */
[----:B------:R-:W-:Y:S01]  /*10480*/  MOV R2, 0x104b0 ;  /* 0x000104b000027802 */ /* 0x000fe20000000f00 */
[----:B------:R-:W-:Y:S02]  /*10490*/  IMAD.MOV.U32 R3, RZ, RZ, 0x181f ;  /* 0x0000181fff037424 */ /* 0x000fe400078e00ff */
[----:B-12---:R-:W-:Y:S05]  /*104a0*/  CALL.REL.NOINC `($__internal_28_$__cuda_sm70_shflsync_idx_p) ;  /* 0x0000138000007944 */ /* 0x006fea0003c00000 */
[C---:B------:R-:W-:Y:S01]  /*104b0*/  IADD3 R2, -R233.reuse, 0x10, RZ ;  /* 0x00000010e9027810 */ /* 0x040fe20007ffe1ff */
[----:B------:R-:W-:Y:S03]  /*104c0*/  IMAD.MOV.U32 R230, RZ, RZ, R133 ;  /* 0x000000ffffe67224 */ /* 0x000fe600078e0085 */
        /* <DEDUP_REMOVED lines=8> */
[----:B------:R2:W-:Y:S02]  /*10550*/  LDGSTS.E.BYPASS.LTC128B.128.ZFILL [R229+0x8100], [R2.64], P0 ;  /* 0x0810000002e57fae */ /* 0x0005e40008141d46 */
[C---:B--2---:R-:W-:Y:S05]  /*10560*/  IADD3 R2, P0, R195.reuse, R176, RZ ;  /* 0x000000b0c3027210 */ /* 0x044fea0007f1e0ff */
[C---:B------:R-:W-:Y:S01]  /*10570*/  IMAD.X R3, R132.reuse, 0x1, R172, P0 ;  /* 0x0000000184037824 */ /* 0x040fe200000e06ac */
[C---:B------:R-:W-:Y:S04]  /*10580*/  IADD3 R168, P0, R195.reuse, R177, RZ ;  /* 0x000000b1c3a87210 */ /* 0x040fe80007f1e0ff */
[----:B------:R2:W-:Y:S01]  /*10590*/  LDGSTS.E.BYPASS.LTC128B.128 [R229+0xa100], [R2.64], !P2 ;  /* 0x0a10000002e57fae */ /* 0x0005e2000d101d46 */
[C---:B------:R-:W-:Y:S05]  /*105a0*/  IMAD.X R169, R132.reuse, 0x1, R173, P0 ;  /* 0x0000000184a97824 */ /* 0x040fea00000e06ad */
[----:B------:R3:W-:Y:S01]  /*105b0*/  LDGSTS.E.BYPASS.LTC128B.128 [R229+0xc100], [R168.64], !P3 ;  /* 0x0c100000a8e57fae */ /* 0x0007e2000d901d46 */
[----:B--2---:R-:W-:Y:S01]  /*105c0*/  IADD3 R2, P0, R195, R178, RZ ;  /* 0x000000b2c3027210 */ /* 0x004fe20007f1e0ff */
[----:B------:R-:W-:Y:S04]  /*105d0*/  IMAD.MOV.U32 R195, RZ, RZ, 0x1 ;  /* 0x00000001ffc37424 */ /* 0x000fe800078e00ff */
[----:B------:R-:W-:Y:S05]  /*105e0*/  IMAD.X R3, R132, 0x1, R174, P0 ;  /* 0x0000000184037824 */ /* 0x000fea00000e06ae */
[----:B------:R2:W-:Y:S02]  /*105f0*/  LDGSTS.E.BYPASS.LTC128B.128 [R229+0xe100], [R2.64], !P4 ;  /* 0x0e10000002e57fae */ /* 0x0005e4000e101d46 */
[----:B--2---:R-:W-:Y:S01]  /*10600*/  MOV R2, 0x10630 ;  /* 0x0001063000027802 */ /* 0x004fe20000000f00 */
[----:B------:R-:W-:Y:S02]  /*10610*/  IMAD.MOV.U32 R3, RZ, RZ, 0x181f ;  /* 0x0000181fff037424 */ /* 0x000fe400078e00ff */
[----:B-1-3-5:R-:W-:Y:S05]  /*10620*/  CALL.REL.NOINC `($__internal_28_$__cuda_sm70_shflsync_idx_p) ;  /* 0x0000120000007944 */ /* 0x02afea0003c00000 */
[----:B------:R-:W-:Y:S01]  /*10630*/  MOV R3, 0x181f ;  /* 0x0000181f00037802 */ /* 0x000fe20000000f00 */
[----:B------:R-:W-:Y:S01]  /*10640*/  IMAD.MOV.U32 R132, RZ, RZ, R195 ;  /* 0x000000ffff847224 */ /* 0x000fe200078e00c3 */
[----:B------:R-:W-:Y:S01]  /*10650*/  MOV R195, 0x1 ;  /* 0x0000000100c37802 */ /* 0x000fe20000000f00 */
[----:B------:R-:W-:Y:S01]  /*10660*/  IMAD.MOV.U32 R230, RZ, RZ, R170 ;  /* 0x000000ffffe67224 */ /* 0x000fe200078e00aa */
[----:B------:R-:W-:Y:S02]  /*10670*/  MOV R2, 0x10690 ;  /* 0x0001069000027802 */ /* 0x000fe40000000f00 */
[----:B-1---5:R-:W-:Y:S05]  /*10680*/  CALL.REL.NOINC `($__internal_28_$__cuda_sm70_shflsync_idx_p) ;  /* 0x000011a000007944 */ /* 0x022fea0003c00000 */
[----:B-----5:R-:W-:Y:S01]  /*10690*/  MOV R0, R195 ;  /* 0x000000c300007202 */ /* 0x020fe20000000f00 */
[----:B-1----:R-:W-:-:S05]  /*106a0*/  BRA `(.L_x_1669) ;  /* 0xffff77e000007947 */ /* 0x002fca000383ffff */
.L_x_1592:
[----:B------:R-:W-:Y:S02]  /*106b0*/  MOV R0, 0x2 ;  /* 0x0000000200007802 */ /* 0x000fe40000000f00 */
[----:B------:R-:W-:Y:S02]  /*106c0*/  MOV R2, 0x106e0 ;  /* 0x000106e000027802 */ /* 0x000fe40000000f00 */
[----:B-1----:R-:W-:Y:S05]  /*106d0*/  CALL.REL.NOINC `($__internal_27_$__cuda_sm70_shflsync_bfly_p) ;  /* 0x000010f000007944 */ /* 0x002fea0003c00000 */
[----:B------:R-:W-:Y:S01]  /*106e0*/  FMNMX.FTZ R132, R132, R0, !PT ;  /* 0x0000000084847209 */ /* 0x000fe20007810000 */
[----:B------:R-:W-:Y:S01]  /*106f0*/  IMAD.MOV.U32 R0, RZ, RZ, 0x1 ;  /* 0x00000001ff007424 */ /* 0x000fe200078e00ff */
[----:B------:R-:W-:Y:S02]  /*10700*/  MOV R2, 0x10720 ;  /* 0x0001072000027802 */ /* 0x000fe40000000f00 */
        /* <DEDUP_REMOVED lines=8> */
[----:B------:R-:W-:Y:S02]  /*10790*/  MOV R2, 0x107b0 ;  /* 0x000107b000027802 */ /* 0x000fe40000000f00 */
[----:B------:R-:W-:Y:S05]  /*107a0*/  CALL.REL.NOINC `($__internal_27_$__cuda_sm70_shflsync_bfly_p) ;  /* 0x0000102000007944 */ /* 0x000fea0003c00000 */
[----:B------:R-:W-:-:S05]  /*107b0*/  BRA `(.L_x_1670) ;  /* 0xffff7ac000007947 */ /* 0x000fca000383ffff */
.L_x_1594:
[----:B------:R-:W-:Y:S01]  /*107c0*/  IMAD.MOV.U32 R132, RZ, RZ, R237 ;  /* 0x000000ffff847224 */ /* 0x000fe200078e00ed */
[----:B------:R-:W-:-:S02]  /*107d0*/  MOV R0, 0x2 ;  /* 0x0000000200007802 */ /* 0x000fc40000000f00 */
[----:B------:R-:W-:Y:S02]  /*107e0*/  MOV R2, 0x10800 ;  /* 0x0001080000027802 */ /* 0x000fe40000000f00 */
[----:B------:R-:W-:Y:S05]  /*107f0*/  CALL.REL.NOINC `($__internal_27_$__cuda_sm70_shflsync_bfly_p) ;  /* 0x00000fd000007944 */ /* 0x000fea0003c00000 */
[----:B------:R-:W-:Y:S05]  /*10800*/  BRA `(.L_x_1671) ;  /* 0xffff96b000007947 */ /* 0x000fea000383ffff */
.L_x_1595:
[----:B------:R-:W-:Y:S01]  /*10810*/  IMAD.MOV.U32 R132, RZ, RZ, R4 ;  /* 0x000000ffff847224 */ /* 0x000fe200078e0004 */
[----:B------:R-:W-:Y:S02]  /*10820*/  MOV R0, 0x1 ;  /* 0x0000000100007802 */ /* 0x000fe40000000f00 */
[----:B------:R-:W-:Y:S02]  /*10830*/  MOV R2, 0x10850 ;  /* 0x0001085000027802 */ /* 0x000fe40000000f00 */
[----:B-1----:R-:W-:Y:S05]  /*10840*/  CALL.REL.NOINC `($__internal_27_$__cuda_sm70_shflsync_bfly_p) ;  /* 0x00000f8000007944 */ /* 0x002fea0003c00000 */
[----:B------:R-:W-:Y:S01]  /*10850*/  FADD.FTZ R4, R4, R0 ;  /* 0x0000000004047221 */ /* 0x000fe20000010000 */
[----:B------:R-:W-:Y:S02]  /*10860*/  MOV R132, R236 ;  /* 0x000000ec00847202 */ /* 0x000fe40000000f00 */
[----:B------:R-:W-:Y:S02]  /*10870*/  MOV R0, 0x2 ;  /* 0x0000000200007802 */ /* 0x000fe40000000f00 */
[----:B------:R-:W-:Y:S02]  /*10880*/  MOV R2, 0x108a0 ;  /* 0x000108a000027802 */ /* 0x000fe40000000f00 */
[----:B------:R-:W-:Y:S05]  /*10890*/  CALL.REL.NOINC `($__internal_27_$__cuda_sm70_shflsync_bfly_p) ;  /* 0x00000f3000007944 */ /* 0x000fea0003c00000 */
[----:B------:R-:W-:Y:S01]  /*108a0*/  FADD.FTZ R5, R236, R0 ;  /* 0x00000000ec057221 */ /* 0x000fe20000010000 */
[----:B------:R-:W-:Y:S02]  /*108b0*/  MOV R0, 0x1 ;  /* 0x0000000100007802 */ /* 0x000fe40000000f00 */
[----:B------:R-:W-:-:S02]  /*108c0*/  MOV R2, 0x108f0 ;  /* 0x000108f000027802 */ /* 0x000fc40000000f00 */
[----:B------:R-:W-:Y:S02]  /*108d0*/  MOV R132, R5 ;  /* 0x0000000500847202 */ /* 0x000fe40000000f00 */
[----:B------:R-:W-:Y:S05]  /*108e0*/  CALL.REL.NOINC `($__internal_27_$__cuda_sm70_shflsync_bfly_p) ;  /* 0x00000ee000007944 */ /* 0x000fea0003c00000 */
[----:B------:R-:W-:Y:S01]  /*108f0*/  MOV R3, R0 ;  /* 0x0000000000037202 */ /* 0x000fe20000000f00 */
[----:B------:R-:W-:Y:S05]  /*10900*/  BRA `(.L_x_1672) ;  /* 0xffff962000007947 */ /* 0x000fea000383ffff */
.L_x_1602:
[----:B--234-:R-:W-:Y:S01]  /*10910*/  IMAD.MOV.U32 R230, RZ, RZ, R5 ;  /* 0x000000ffffe67224 */ /* 0x01cfe200078e0005 */
[----:B------:R-:W-:Y:S01]  /*10920*/  MOV R195, RZ ;  /* 0x000000ff00c37202 */ /* 0x000fe20000000f00 */
[----:B------:R-:W-:Y:S01]  /*10930*/  IMAD.MOV.U32 R3, RZ, RZ, 0x181f ;  /* 0x0000181fff037424 */ /* 0x000fe200078e00ff */
[----:B------:R-:W-:Y:S02]  /*10940*/  MOV R2, 0x10960 ;  /* 0x0001096000027802 */ /* 0x000fe40000000f00 */
[----:B-1----:R-:W-:Y:S05]  /*10950*/  CALL.REL.NOINC `($__internal_28_$__cuda_sm70_shflsync_idx_p) ;  /* 0x00000ed000007944 */ /* 0x002fea0003c00000 */
[----:B------:R-:W-:Y:S01]  /*10960*/  MOV R4, R195 ;  /* 0x000000c300047202 */ /* 0x000fe20000000f00 */
[----:B-1---5:R-:W-:Y:S05]  /*10970*/  BRA `(.L_x_1673) ;  /* 0xffffb24000007947 */ /* 0x022fea000383ffff */
.L_x_1603:
[----:B------:R-:W-:Y:S01]  /*10980*/  IMAD.MOV.U32 R230, RZ, RZ, R14 ;  /* 0x000000ffffe67224 */ /* 0x000fe200078e000e */
[----:B------:R-:W-:Y:S01]  /*10990*/  MOV R195, RZ ;  /* 0x000000ff00c37202 */ /* 0x000fe20000000f00 */
[----:B------:R-:W-:Y:S01]  /*109a0*/  IMAD.MOV.U32 R3, RZ, RZ, 0x181f ;  /* 0x0000181fff037424 */ /* 0x000fe200078e00ff */
[----:B------:R-:W-:Y:S02]  /*109b0*/  MOV R2, 0x109d0 ;  /* 0x000109d000027802 */ /* 0x000fe40000000f00 */
[----:B-123--:R-:W-:Y:S05]  /*109c0*/  CALL.REL.NOINC `($__internal_28_$__cuda_sm70_shflsync_idx_p) ;  /* 0x00000e6000007944 */ /* 0x00efea0003c00000 */
[----:B-----5:R-:W-:Y:S01]  /*109d0*/  MOV R0, R195 ;  /* 0x000000c300007202 */ /* 0x020fe20000000f00 */
[----:B-1----:R-:W-:Y:S05]  /*109e0*/  BRA `(.L_x_1674) ;  /* 0xffffb1f000007947 */ /* 0x002fea000383ffff */
.L_x_1606:
[----:B------:R-:W-:Y:S01]  /*109f0*/  IMAD.MOV.U32 R230, RZ, RZ, R5 ;  /* 0x000000ffffe67224 */ /* 0x000fe200078e0005 */
[----:B------:R-:W-:Y:S01]  /*10a00*/  MOV R195, 0x1 ;  /* 0x0000000100c37802 */ /* 0x000fe20000000f00 */
[----:B--2---:R-:W-:Y:S01]  /*10a10*/  IMAD.MOV.U32 R3, RZ, RZ, 0x181f ;  /* 0x0000181fff037424 */ /* 0x004fe200078e00ff */
[----:B------:R-:W-:-:S02]  /*10a20*/  MOV R2, 0x10a40 ;  /* 0x00010a4000027802 */ /* 0x000fc40000000f00 */
[----:B-1-34-:R-:W-:Y:S05]  /*10a30*/  CALL.REL.NOINC `($__internal_28_$__cuda_sm70_shflsync_idx_p) ;  /* 0x00000df000007944 */ /* 0x01afea0003c00000 */
        /* <DEDUP_REMOVED lines=8> */
.L_x_1609:
[----:B------:R-:W-:Y:S01]  /*10ac0*/  IMAD.MOV.U32 R230, RZ, RZ, R5 ;  /* 0x000000ffffe67224 */ /* 0x000fe200078e0005 */
[----:B------:R-:W-:Y:S01]  /*10ad0*/  MOV R195, 0x2 ;  /* 0x0000000200c37802 */ /* 0x000fe20000000f00 */
[----:B-1----:R-:W-:Y:S01]  /*10ae0*/  IMAD.MOV.U32 R3, RZ, RZ, 0x181f ;  /* 0x0000181fff037424 */ /* 0x002fe200078e00ff */
[----:B------:R-:W-:Y:S02]  /*10af0*/  MOV R2, 0x10b10 ;  /* 0x00010b1000027802 */ /* 0x000fe40000000f00 */
[----:B--234-:R-:W-:Y:S05]  /*10b00*/  CALL.REL.NOINC `($__internal_28_$__cuda_sm70_shflsync_idx_p) ;  /* 0x00000d2000007944 */ /* 0x01cfea0003c00000 */
[----:B------:R-:W-:Y:S01]  /*10b10*/  MOV R4, R195 ;  /* 0x000000c300047202 */ /* 0x000fe20000000f00 */
[----:B-1---5:R-:W-:Y:S05]  /*10b20*/  BRA `(.L_x_1676) ;  /* 0xffffb43000007947 */ /* 0x022fea000383ffff */
.L_x_1610:
[----:B------:R-:W-:Y:S01]  /*10b30*/  IMAD.MOV.U32 R230, RZ, RZ, R14 ;  /* 0x000000ffffe67224 */ /* 0x000fe200078e000e */
[----:B------:R-:W-:Y:S01]  /*10b40*/  MOV R195, 0x2 ;  /* 0x0000000200c37802 */ /* 0x000fe20000000f00 */
[----:B-1----:R-:W-:Y:S01]  /*10b50*/  IMAD.MOV.U32 R3, RZ, RZ, 0x181f ;  /* 0x0000181fff037424 */ /* 0x002fe200078e00ff */
[----:B------:R-:W-:Y:S02]  /*10b60*/  MOV R2, 0x10b80 ;  /* 0x00010b8000027802 */ /* 0x000fe40000000f00 */
[----:B--234-:R-:W-:Y:S05]  /*10b70*/  CALL.REL.NOINC `($__internal_28_$__cuda_sm70_shflsync_idx_p) ;  /* 0x00000cb000007944 */ /* 0x01cfea0003c00000 */
[----:B-----5:R-:W-:Y:S01]  /*10b80*/  MOV R0, R195 ;  /* 0x000000c300007202 */ /* 0x020fe20000000f00 */
[----:B-1----:R-:W-:Y:S05]  /*10b90*/  BRA `(.L_x_1677) ;  /* 0xffffb3e000007947 */ /* 0x002fea000383ffff */
.L_x_1613:
[----:B------:R-:W-:Y:S01]  /*10ba0*/  IMAD.MOV.U32 R230, RZ, RZ, R5 ;  /* 0x000000ffffe67224 */ /* 0x000fe200078e0005 */
[----:B------:R-:W-:Y:S01]  /*10bb0*/  MOV R195, 0x3 ;  /* 0x0000000300c37802 */ /* 0x000fe20000000f00 */
[----:B-1----:R-:W-:Y:S01]  /*10bc0*/  IMAD.MOV.U32 R3, RZ, RZ, 0x181f ;  /* 0x0000181fff037424 */ /* 0x002fe200078e00ff */
[----:B------:R-:W-:-:S02]  /*10bd0*/  MOV R2, 0x10bf0 ;  /* 0x00010bf000027802 */ /* 0x000fc40000000f00 */
[----:B--234-:R-:W-:Y:S05]  /*10be0*/  CALL.REL.NOINC `($__internal_28_$__cuda_sm70_shflsync_idx_p) ;  /* 0x00000c4000007944 */ /* 0x01cfea0003c00000 */
        /* <DEDUP_REMOVED lines=8> */
.L_x_1615:
[----:B------:R-:W-:Y:S01]  /*10c70*/  IMAD.MOV.U32 R230, RZ, RZ, R5 ;  /* 0x000000ffffe67224 */ /* 0x000fe200078e0005 */
[----:B------:R-:W-:Y:S01]  /*10c80*/  MOV R195, RZ ;  /* 0x000000ff00c37202 */ /* 0x000fe20000000f00 */
[----:B------:R-:W-:Y:S01]  /*10c90*/  IMAD.MOV.U32 R3, RZ, RZ, 0x1c1f ;  /* 0x00001c1fff037424 */ /* 0x000fe200078e00ff */
[----:B------:R-:W-:Y:S02]  /*10ca0*/  MOV R2, 0x10cc0 ;  /* 0x00010cc000027802 */ /* 0x000fe40000000f00 */
[----:B------:R-:W-:Y:S05]  /*10cb0*/  CALL.REL.NOINC `($__internal_28_$__cuda_sm70_shflsync_idx_p) ;  /* 0x00000b7000007944 */ /* 0x000fea0003c00000 */
[----:B------:R-:W-:Y:S01]  /*10cc0*/  MOV R4, R195 ;  /* 0x000000c300047202 */ /* 0x000fe20000000f00 */
[----:B-1---5:R-:W-:Y:S05]  /*10cd0*/  BRA `(.L_x_1679) ;  /* 0xffffb80000007947 */ /* 0x022fea000383ffff */
.L_x_1616:
[----:B------:R-:W-:Y:S01]  /*10ce0*/  IMAD.MOV.U32 R230, RZ, RZ, R12 ;  /* 0x000000ffffe67224 */ /* 0x000fe200078e000c */
[----:B------:R-:W-:Y:S01]  /*10cf0*/  MOV R195, RZ ;  /* 0x000000ff00c37202 */ /* 0x000fe20000000f00 */
[----:B------:R-:W-:Y:S01]  /*10d00*/  IMAD.MOV.U32 R3, RZ, RZ, 0x1c1f ;  /* 0x00001c1fff037424 */ /* 0x000fe200078e00ff */
[----:B------:R-:W-:Y:S02]  /*10d10*/  MOV R2, 0x10d30 ;  /* 0x00010d3000027802 */ /* 0x000fe40000000f00 */
[----:B-12---:R-:W-:Y:S05]  /*10d20*/  CALL.REL.NOINC `($__internal_28_$__cuda_sm70_shflsync_idx_p) ;  /* 0x00000b0000007944 */ /* 0x006fea0003c00000 */
[----:B-----5:R-:W-:Y:S01]  /*10d30*/  MOV R0, R195 ;  /* 0x000000c300007202 */ /* 0x020fe20000000f00 */
[----:B-1----:R-:W-:Y:S05]  /*10d40*/  BRA `(.L_x_1680) ;  /* 0xffffb7b000007947 */ /* 0x002fea000383ffff */
.L_x_1619:
        /* <DEDUP_REMOVED lines=13> */
.L_x_1623:
[----:B------:R-:W-:Y:S01]  /*10e20*/  IMAD.MOV.U32 R230, RZ, RZ, R5 ;  /* 0x000000ffffe67224 */ /* 0x000fe200078e0005 */
[----:B------:R-:W-:Y:S01]  /*10e30*/  MOV R195, RZ ;  /* 0x000000ff00c37202 */ /* 0x000fe20000000f00 */
[----:B------:R-:W-:Y:S01]  /*10e40*/  IMAD.MOV.U32 R3, RZ, RZ, 0x181f ;  /* 0x0000181fff037424 */ /* 0x000fe200078e00ff */
[----:B------:R-:W-:Y:S02]  /*10e50*/  MOV R2, 0x10e70 ;  /* 0x00010e7000027802 */ /* 0x000fe40000000f00 */
[----:B------:R-:W-:Y:S05]  /*10e60*/  CALL.REL.NOINC `($__internal_28_$__cuda_sm70_shflsync_idx_p) ;  /* 0x000009c000007944 */ /* 0x000fea0003c00000 */
[----:B------:R-:W-:Y:S01]  /*10e70*/  MOV R4, R195 ;  /* 0x000000c300047202 */ /* 0x000fe20000000f00 */
[----:B-1---5:R-:W-:Y:S05]  /*10e80*/  BRA `(.L_x_1682) ;  /* 0xffffd67000007947 */ /* 0x022fea000383ffff */
.L_x_1624:
[----:B------:R-:W-:Y:S01]  /*10e90*/  IMAD.MOV.U32 R230, RZ, RZ, R14 ;  /* 0x000000ffffe67224 */ /* 0x000fe200078e000e */
[----:B------:R-:W-:Y:S01]  /*10ea0*/  MOV R195, RZ ;  /* 0x000000ff00c37202 */ /* 0x000fe20000000f00 */
[----:B------:R-:W-:Y:S01]  /*10eb0*/  IMAD.MOV.U32 R3, RZ, RZ, 0x181f ;  /* 0x0000181fff037424 */ /* 0x000fe200078e00ff */
[----:B------:R-:W-:Y:S02]  /*10ec0*/  MOV R2, 0x10ee0 ;  /* 0x00010ee000027802 */ /* 0x000fe40000000f00 */
[----:B-12---:R-:W-:Y:S05]  /*10ed0*/  CALL.REL.NOINC `($__internal_28_$__cuda_sm70_shflsync_idx_p) ;  /* 0x0000095000007944 */ /* 0x006fea0003c00000 */
[----:B-----5:R-:W-:Y:S01]  /*10ee0*/  MOV R0, R195 ;  /* 0x000000c300007202 */ /* 0x020fe20000000f00 */
[----:B-1----:R-:W-:Y:S05]  /*10ef0*/  BRA `(.L_x_1683) ;  /* 0xffffd62000007947 */ /* 0x002fea000383ffff */
.L_x_1627:
        /* <DEDUP_REMOVED lines=13> */
.L_x_1630:
[----:B------:R-:W-:Y:S01]  /*10fd0*/  IMAD.MOV.U32 R230, RZ, RZ, R5 ;  /* 0x000000ffffe67224 */ /* 0x000fe200078e0005 */
[----:B------:R-:W-:Y:S01]  /*10fe0*/  MOV R195, 0x2 ;  /* 0x0000000200c37802 */ /* 0x000fe20000000f00 */
[----:B-1----:R-:W-:Y:S01]  /*10ff0*/  IMAD.MOV.U32 R3, RZ, RZ, 0x181f ;  /* 0x0000181fff037424 */ /* 0x002fe200078e00ff */
[----:B------:R-:W-:Y:S02]  /*11000*/  MOV R2, 0x11020 ;  /* 0x0001102000027802 */ /* 0x000fe40000000f00 */
[----:B--234-:R-:W-:Y:S05]  /*11010*/  CALL.REL.NOINC `($__internal_28_$__cuda_sm70_shflsync_idx_p) ;  /* 0x0000081000007944 */ /* 0x01cfea0003c00000 */
[----:B------:R-:W-:Y:S01]  /*11020*/  MOV R4, R195 ;  /* 0x000000c300047202 */ /* 0x000fe20000000f00 */
[----:B-1---5:R-:W-:Y:S05]  /*11030*/  BRA `(.L_x_1685) ;  /* 0xffffd87000007947 */ /* 0x022fea000383ffff */
.L_x_1631:
[----:B------:R-:W-:Y:S01]  /*11040*/  IMAD.MOV.U32 R230, RZ, RZ, R14 ;  /* 0x000000ffffe67224 */ /* 0x000fe200078e000e */
[----:B------:R-:W-:Y:S01]  /*11050*/  MOV R195, 0x2 ;  /* 0x0000000200c37802 */ /* 0x000fe20000000f00 */
[----:B------:R-:W-:Y:S01]  /*11060*/  IMAD.MOV.U32 R3, RZ, RZ, 0x181f ;  /* 0x0000181fff037424 */ /* 0x000fe200078e00ff */
[----:B------:R-:W-:Y:S02]  /*11070*/  MOV R2, 0x11090 ;  /* 0x0001109000027802 */ /* 0x000fe40000000f00 */
[----:B-1234-:R-:W-:Y:S05]  /*11080*/  CALL.REL.NOINC `($__internal_28_$__cuda_sm70_shflsync_idx_p) ;  /* 0x000007a000007944 */ /* 0x01efea0003c00000 */
[----:B-----5:R-:W-:Y:S01]  /*11090*/  MOV R0, R195 ;  /* 0x000000c300007202 */ /* 0x020fe20000000f00 */
[----:B-1----:R-:W-:Y:S05]  /*110a0*/  BRA `(.L_x_1686) ;  /* 0xffffd82000007947 */ /* 0x002fea000383ffff */
.L_x_1634:
        /* <DEDUP_REMOVED lines=13> */
.L_x_1636:
[----:B------:R-:W-:Y:S01]  /*11180*/  IMAD.MOV.U32 R230, RZ, RZ, R106 ;  /* 0x000000ffffe67224 */ /* 0x000fe200078e006a */
[----:B------:R-:W-:Y:S01]  /*11190*/  MOV R195, RZ ;  /* 0x000000ff00c37202 */ /* 0x000fe20000000f00 */
[----:B------:R-:W-:Y:S01]  /*111a0*/  IMAD.MOV.U32 R3, RZ, RZ, 0x1f ;  /* 0x0000001fff037424 */ /* 0x000fe200078e00ff */
[----:B------:R-:W-:Y:S02]  /*111b0*/  MOV R2, 0x111d0 ;  /* 0x000111d000027802 */ /* 0x000fe40000000f00 */
[----:B------:R-:W-:Y:S05]  /*111c0*/  CALL.REL.NOINC `($__internal_28_$__cuda_sm70_shflsync_idx_p) ;  /* 0x0000066000007944 */ /* 0x000fea0003c00000 */
[----:B------:R-:W-:Y:S01]  /*111d0*/  MOV R9, R195 ;  /* 0x000000c300097202 */ /* 0x000fe20000000f00 */
[----:B-1---5:R-:W-:Y:S05]  /*111e0*/  BRA `(.L_x_1688) ;  /* 0xffffdb1000007947 */ /* 0x022fea000383ffff */
.L_x_1637:
[----:B------:R-:W-:Y:S01]  /*111f0*/  IMAD.MOV.U32 R230, RZ, RZ, R106 ;  /* 0x000000ffffe67224 */ /* 0x000fe200078e006a */
[----:B------:R-:W-:Y:S01]  /*11200*/  MOV R195, 0x1 ;  /* 0x0000000100c37802 */ /* 0x000fe20000000f00 */
[----:B------:R-:W-:Y:S01]  /*11210*/  IMAD.MOV.U32 R3, RZ, RZ, 0x1f ;  /* 0x0000001fff037424 */ /* 0x000fe200078e00ff */
[----:B------:R-:W-:Y:S02]  /*11220*/  MOV R2, 0x11240 ;  /* 0x0001124000027802 */ /* 0x000fe40000000f00 */
[----:B-12---:R-:W-:Y:S05]  /*11230*/  CALL.REL.NOINC `($__internal_28_$__cuda_sm70_shflsync_idx_p) ;  /* 0x000005f000007944 */ /* 0x006fea0003c00000 */
[----:B------:R-:W-:Y:S01]  /*11240*/  MOV R8, R195 ;  /* 0x000000c300087202 */ /* 0x000fe20000000f00 */
[----:B-1---5:R-:W-:Y:S05]  /*11250*/  BRA `(.L_x_1689) ;  /* 0xffffdac000007947 */ /* 0x022fea000383ffff */
.L_x_1638:
[----:B------:R-:W-:Y:S02]  /*11260*/  MOV R3, 0x1 ;  /* 0x0000000100037802 */ /* 0x000fe40000000f00 */
[----:B------:R-:W-:-:S02]  /*11270*/  MOV R2, 0x11290 ;  /* 0x0001129000027802 */ /* 0x000fc40000000f00 */
[----:B-1234-:R-:W-:Y:S05]  /*11280*/  CALL.REL.NOINC `($__internal_29_$__cuda_sm70_shflsync_up_p) ;  /* 0x0000061000007944 */ /* 0x01efea0003c00000 */
[----:B------:R-:W-:Y:S05]  /*11290*/  BRA `(.L_x_1690) ;  /* 0xffffdbb000007947 */ /* 0x000fea000383ffff */
.L_x_1639:
[----:B------:R-:W-:Y:S02]  /*112a0*/  MOV R3, 0x2 ;  /* 0x0000000200037802 */ /* 0x000fe40000000f00 */
[----:B------:R-:W-:-:S02]  /*112b0*/  MOV R2, 0x112d0 ;  /* 0x000112d000027802 */ /* 0x000fc40000000f00 */
[----:B--2-4-:R-:W-:Y:S05]  /*112c0*/  CALL.REL.NOINC `($__internal_29_$__cuda_sm70_shflsync_up_p) ;  /* 0x000005d000007944 */ /* 0x014fea0003c00000 */
        /* <DEDUP_REMOVED lines=24> */
.L_x_1643:
[----:B------:R-:W-:Y:S02]  /*11450*/  MOV R3, 0x1 ;  /* 0x0000000100037802 */ /* 0x000fe40000000f00 */
[----:B------:R-:W-:Y:S02]  /*11460*/  MOV R2, 0x11480 ;  /* 0x0001148000027802 */ /* 0x000fe40000000f00 */
[----:B------:R-:W-:Y:S05]  /*11470*/  CALL.REL.NOINC `($__internal_29_$__cuda_sm70_shflsync_up_p) ;  /* 0x0000042000007944 */ /* 0x000fea0003c00000 */
[----:B------:R-:W-:Y:S01]  /*11480*/  MOV R2, R4 ;  /* 0x0000000400027202 */ /* 0x000fe20000000f00 */
[----:B------:R-:W-:Y:S05]  /*11490*/  BRA `(.L_x_1692) ;  /* 0xffffdc1000007947 */ /* 0x000fea000383ffff */
.L_x_1644:
        /* <DEDUP_REMOVED lines=27> */
.L_x_1646:
[----:B------:R-:W-:Y:S02]  /*11650*/  SEL R0, RZ, 0x1, P0 ;  /* 0x00000001ff007807 */ /* 0x000fe40000000000 */
[----:B------:R-:W-:Y:S02]  /*11660*/  MOV R2, 0x11680 ;  /* 0x0001168000027802 */ /* 0x000fe40000000f00 */
[----:B-1----:R-:W-:Y:S05]  /*11670*/  CALL.REL.NOINC `($__internal_30_$__cuda_sm70_votesync_ballot) ;  /* 0x0000028000007944 */ /* 0x002fea0003c00000 */
[----:B------:R-:W-:Y:S05]  /*11680*/  BRA `(.L_x_1694) ;  /* 0xffffdbb000007947 */ /* 0x000fea000383ffff */
.L_x_1647:
[----:B------:R-:W-:Y:S01]  /*11690*/  IMAD.MOV.U32 R230, RZ, RZ, R6 ;  /* 0x000000ffffe67224 */ /* 0x000fe200078e0006 */
[----:B---3--:R-:W-:Y:S01]  /*116a0*/  MOV R195, R11 ;  /* 0x0000000b00c37202 */ /* 0x008fe20000000f00 */
[----:B------:R-:W-:Y:S01]  /*116b0*/  IMAD.MOV.U32 R3, RZ, RZ, 0x1f ;  /* 0x0000001fff037424 */ /* 0x000fe200078e00ff */
[----:B------:R-:W-:Y:S02]  /*116c0*/  MOV R2, 0x116e0 ;  /* 0x000116e000027802 */ /* 0x000fe40000000f00 */
[----:B-12---:R-:W-:Y:S05]  /*116d0*/  CALL.REL.NOINC `($__internal_28_$__cuda_sm70_shflsync_idx_p) ;  /* 0x0000015000007944 */ /* 0x006fea0003c00000 */
[----:B------:R-:W-:Y:S01]  /*116e0*/  IMAD.MOV.U32 R6, RZ, RZ, R195 ;  /* 0x000000ffff067224 */ /* 0x000fe200078e00c3 */
[----:B------:R-:W-:Y:S01]  /*116f0*/  MOV R195, R11 ;  /* 0x0000000b00c37202 */ /* 0x000fe20000000f00 */
[----:B------:R-:W-:Y:S01]  /*11700*/  IMAD.MOV.U32 R230, RZ, RZ, R7 ;  /* 0x000000ffffe67224 */ /* 0x000fe200078e0007 */
[----:B------:R-:W-:Y:S02]  /*11710*/  MOV R3, 0x1f ;  /* 0x0000001f00037802 */ /* 0x000fe40000000f00 */
[----:B------:R-:W-:-:S02]  /*11720*/  MOV R2, 0x11740 ;  /* 0x0001174000027802 */ /* 0x000fc40000000f00 */
[----:B-1---5:R-:W-:Y:S05]  /*11730*/  CALL.REL.NOINC `($__internal_28_$__cuda_sm70_shflsync_idx_p) ;  /* 0x000000f000007944 */ /* 0x022fea0003c00000 */
[----:B------:R-:W-:Y:S01]  /*11740*/  MOV R7, R195 ;  /* 0x000000c300077202 */ /* 0x000fe20000000f00 */
[----:B-1---5:R-:W-:Y:S05]  /*11750*/  BRA `(.L_x_1695) ;  /* 0xffffdb2000007947 */ /* 0x022fea000383ffff */
.L_x_1650:
[----:B------:R-:W-:Y:S01]  /*11760*/  IMAD.MOV.U32 R230, RZ, RZ, R4 ;  /* 0x000000ffffe67224 */ /* 0x000fe200078e0004 */
[----:B------:R-:W-:Y:S01]  /*11770*/  MOV R195, R0 ;  /* 0x0000000000c37202 */ /* 0x000fe20000000f00 */
[----:B------:R-:W-:Y:S01]  /*11780*/  IMAD.MOV.U32 R3, RZ, RZ, 0x1f ;  /* 0x0000001fff037424 */ /* 0x000fe200078e00ff */
[----:B------:R-:W-:-:S02]  /*11790*/  MOV R2, 0x117b0 ;  /* 0x000117b000027802 */ /* 0x000fc40000000f00 */
[----:B-1-34-:R-:W-:Y:S05]  /*117a0*/  CALL.REL.NOINC `($__internal_28_$__cuda_sm70_shflsync_idx_p) ;  /* 0x0000008000007944 */ /* 0x01afea0003c00000 */
[----:B------:R-:W-:Y:S01]  /*117b0*/  MOV R10, R195 ;  /* 0x000000c3000a7202 */ /* 0x000fe20000000f00 */
[----:B-1---5:R-:W-:Y:S05]  /*117c0*/  BRA `(.L_x_1649) ;  /* 0xffffdb1000007947 */ /* 0x022fea000383ffff */
        .weak           $__internal_27_$__cuda_sm70_shflsync_bfly_p
        .type           $__internal_27_$__cuda_sm70_shflsync_bfly_p,@function
        .size           $__internal_27_$__cuda_sm70_shflsync_bfly_p,($__internal_28_$__cuda_sm70_shflsync_idx_p - $__internal_27_$__cuda_sm70_shflsync_bfly_p)
$__internal_27_$__cuda_sm70_shflsync_bfly_p:
[----:B------:R-:W-:Y:S02]  /*117d0*/  MOV R169, 0xffffffff ;  /* 0xffffffff00a97802 */ /* 0x000fe40000000f00 */
[----:B------:R-:W-:-:S02]  /*117e0*/  MOV R3, 0x1f ;  /* 0x0000001f00037802 */ /* 0x000fc40000000f00 */
[----:B------:R-:W-:Y:S04]  /*117f0*/  WARPSYNC R169 ;  /* 0x000000a900007348 */ /* 0x000fe80003800000 */
[----:B------:R1:W2:Y:S02]  /*11800*/  SHFL.BFLY PT, R0, R132, R0, R3 ;  /* 0x0c00000084007389 */ /* 0x0002a400000e0003 */
[----:B-1----:R-:W-:-:S04]  /*11810*/  MOV R3, 0x0 ;  /* 0x0000000000037802 */ /* 0x002fc80000000f00 */
[----:B--2---:R-:W-:Y:S05]  /*11820*/  RET.REL.NODEC R2 `(_ZN7cutlass13device_kernelIN5flash19enable_sm80_to_sm89INS1_16FlashAttnFwdSm80INS1_25CollectiveMainloopFwdSm80ILi8ELi1ELb0EN4cute5tupleIJNS5_1CILi128EEENS7_ILi64EEENS7_ILi256EEEEEELi256ENS_10bfloat16_tEfNS_4arch4Sm80ELb0ELb0ELb0ELb1ELb1ELb0ELb1ELb1EEENS1_21CollectiveEpilogueFwdINS6_IJS8_SA_S9_EEENS6_IJNS7_ILi1EEESI_SI_EEESC_SE_Li256ELb1ELb1ELb1ELb0EEENS1_36VarlenDynamicPersistentTileSchedulerILi128ELi64ELi256ELi256ELb1ELb1ELb0ELb0ELb1ELb1EEEEEEEEEvNT_6ParamsE) ;  /* 0xfffee7d002007950 */ /* 0x004fea0003c3ffff */
        .weak           $__internal_28_$__cuda_sm70_shflsync_idx_p
        .type           $__internal_28_$__cuda_sm70_shflsync_idx_p,@function
        .size           $__internal_28_$__cuda_sm70_shflsync_idx_p,($__internal_29_$__cuda_sm70_shflsync_up_p - $__internal_28_$__cuda_sm70_shflsync_idx_p)
$__internal_28_$__cuda_sm70_shflsync_idx_p:
[----:B------:R1:W-:Y:S02]  /*11830*/  STL [R1+0x154], R0 ;  /* 0x0001540001007387 */ /* 0x0003e40000100800 */
[----:B-1----:R-:W-:-:S04]  /*11840*/  MOV R0, 0xffffffff ;  /* 0xffffffff00007802 */ /* 0x002fc80000000f00 */
[----:B------:R-:W-:Y:S04]  /*11850*/  WARPSYNC R0 ;  /* 0x0000000000007348 */ /* 0x000fe80003800000 */
[----:B------:R1:W2:Y:S04]  /*11860*/  SHFL.IDX PT, R195, R230, R195, R3 ;  /* 0x000000c3e6c37389 */ /* 0x0002a800000e0003 */
[----:B-1----:R1:W5:Y:S01]  /*11870*/  LDL.LU R0, [R1+0x154] ;  /* 0x0001540001007983 */ /* 0x0023620000300800 */
[----:B------:R-:W-:-:S04]  /*11880*/  MOV R3, 0x0 ;  /* 0x0000000000037802 */ /* 0x000fc80000000f00 */
[----:B--2---:R-:W-:Y:S05]  /*11890*/  RET.REL.NODEC R2 `(_ZN7cutlass13device_kernelIN5flash19enable_sm80_to_sm89INS1_16FlashAttnFwdSm80INS1_25CollectiveMainloopFwdSm80ILi8ELi1ELb0EN4cute5tupleIJNS5_1CILi128EEENS7_ILi64EEENS7_ILi256EEEEEELi256ENS_10bfloat16_tEfNS_4arch4Sm80ELb0ELb0ELb0ELb1ELb1ELb0ELb1ELb1EEENS1_21CollectiveEpilogueFwdINS6_IJS8_SA_S9_EEENS6_IJNS7_ILi1EEESI_SI_EEESC_SE_Li256ELb1ELb1ELb1ELb0EEENS1_36VarlenDynamicPersistentTileSchedulerILi128ELi64ELi256ELi256ELb1ELb1ELb0ELb0ELb1ELb1EEEEEEEEEvNT_6ParamsE) ;  /* 0xfffee76002007950 */ /* 0x004fea0003c3ffff */
        .weak           $__internal_29_$__cuda_sm70_shflsync_up_p
        .type           $__internal_29_$__cuda_sm70_shflsync_up_p,@function
        .size           $__internal_29_$__cuda_sm70_shflsync_up_p,($__internal_30_$__cuda_sm70_votesync_ballot - $__internal_29_$__cuda_sm70_shflsync_up_p)
$__internal_29_$__cuda_sm70_shflsync_up_p:
[----:B------:R-:W-:Y:S02]  /*118a0*/  MOV R4, RZ ;  /* 0x000000ff00047202 */ /* 0x000fe40000000f00 */
[----:B------:R-:W-:-:S04]  /*118b0*/  MOV R11, 0xffffffff ;  /* 0xffffffff000b7802 */ /* 0x000fc80000000f00 */
[----:B------:R-:W-:Y:S04]  /*118c0*/  WARPSYNC R11 ;  /* 0x0000000b00007348 */ /* 0x000fe80003800000 */
[----:B------:R1:W2:Y:S02]  /*118d0*/  SHFL.UP PT, R4, R0, R3, R4 ;  /* 0x0400000300047389 */ /* 0x0002a400000e0004 */
[----:B-1----:R-:W-:-:S04]  /*118e0*/  MOV R3, 0x0 ;  /* 0x0000000000037802 */ /* 0x002fc80000000f00 */
[----:B--2---:R-:W-:Y:S05]  /*118f0*/  RET.REL.NODEC R2 `(_ZN7cutlass13device_kernelIN5flash19enable_sm80_to_sm89INS1_16FlashAttnFwdSm80INS1_25CollectiveMainloopFwdSm80ILi8ELi1ELb0EN4cute5tupleIJNS5_1CILi128EEENS7_ILi64EEENS7_ILi256EEEEEELi256ENS_10bfloat16_tEfNS_4arch4Sm80ELb0ELb0ELb0ELb1ELb1ELb0ELb1ELb1EEENS1_21CollectiveEpilogueFwdINS6_IJS8_SA_S9_EEENS6_IJNS7_ILi1EEESI_SI_EEESC_SE_Li256ELb1ELb1ELb1ELb0EEENS1_36VarlenDynamicPersistentTileSchedulerILi128ELi64ELi256ELi256ELb1ELb1ELb0ELb0ELb1ELb1EEEEEEEEEvNT_6ParamsE) ;  /* 0xfffee70002007950 */ /* 0x004fea0003c3ffff */
        .weak           $__internal_30_$__cuda_sm70_votesync_ballot
        .type           $__internal_30_$__cuda_sm70_votesync_ballot,@function
        .size           $__internal_30_$__cuda_sm70_votesync_ballot,(.L_x_3265 - $__internal_30_$__cuda_sm70_votesync_ballot)
$__internal_30_$__cuda_sm70_votesync_ballot:
[----:B------:R-:W-:Y:S01]  /*11900*/  ISETP.NE.U32.AND P0, PT, R0, 0x1, PT ;  /* 0x000000010000780c */ /* 0x000fe20003f05070 */
[----:B------:R-:W-:-:S04]  /*11910*/  IMAD.MOV.U32 R3, RZ, RZ, -0x1 ;  /* 0xffffffffff037424 */ /* 0x000fc800078e00ff */
[----:B------:R-:W-:Y:S08]  /*11920*/  WARPSYNC R3 ;  /* 0x0000000300007348 */ /* 0x000ff00003800000 */
[----:B------:R-:W-:-:S04]  /*11930*/  VOTE.ANY R0, PT, !P0 ;  /* 0x0000000000007806 */ /* 0x000fc800040e0100 */
[----:B------:R-:W-:Y:S01]  /*11940*/  LOP3.LUT R0, R0, R3, RZ, 0xc0, !PT ;  /* 0x0000000300007212 */ /* 0x000fe200078ec0ff */
[----:B------:R-:W-:-:S04]  /*11950*/  IMAD.MOV.U32 R3, RZ, RZ, 0x0 ;  /* 0x00000000ff037424 */ /* 0x000fc800078e00ff */
[----:B------:R-:W-:Y:S05]  /*11960*/  RET.REL.NODEC R2 `(_ZN7cutlass13device_kernelIN5flash19enable_sm80_to_sm89INS1_16FlashAttnFwdSm80INS1_25CollectiveMainloopFwdSm80ILi8ELi1ELb0EN4cute5tupleIJNS5_1CILi128EEENS7_ILi64EEENS7_ILi256EEEEEELi256ENS_10bfloat16_tEfNS_4arch4Sm80ELb0ELb0ELb0ELb1ELb1ELb0ELb1ELb1EEENS1_21CollectiveEpilogueFwdINS6_IJS8_SA_S9_EEENS6_IJNS7_ILi1EEESI_SI_EEESC_SE_Li256ELb1ELb1ELb1ELb0EEENS1_36VarlenDynamicPersistentTileSchedulerILi128ELi64ELi256ELi256ELb1ELb1ELb0ELb0ELb1ELb1EEEEEEEEEvNT_6ParamsE) ;  /* 0xfffee69002007950 */ /* 0x000fea0003c3ffff */
.L_x_1696:
        /* <DEDUP_REMOVED lines=9> */
.L_x_3265:


//--------------------- .text._ZN7cutlass13device_kernelIN5flash19enable_sm80_to_sm89INS1_16FlashAttnFwdSm80INS1_25CollectiveMainloopFwdSm80ILi8ELi1ELb0EN4cute5tupleIJNS5_1CILi128EEENS7_ILi48EEENS7_ILi256EEEEEELi256ENS_10bfloat16_tEfNS_4arch4Sm80ELb0ELb0ELb0ELb1ELb1ELb1ELb1ELb1EEENS1_21CollectiveEpilogueFwdINS6_IJS8_SA_S9_EEENS6_IJNS7_ILi1EEESI_SI_EEESC_SE_Li256ELb1ELb1ELb1ELb0EEENS1_36VarlenDynamicPersistentTileSchedulerILi128ELi48ELi256ELi256ELb1ELb1ELb0ELb0ELb1ELb1EEEEEEEEEvNT_6ParamsE --------------------------
	.section	.text._ZN7cutlass13device_kernelIN5flash19enable_sm80_to_sm89INS1_16FlashAttnFwdSm80INS1_25CollectiveMainloopFwdSm80ILi8ELi1ELb0EN4cute5tupleIJNS5_1CILi128EEENS7_ILi48EEENS7_ILi256EEEEEELi256ENS_10bfloat16_tEfNS_4arch4Sm80ELb0ELb0ELb0ELb1ELb1ELb1ELb1ELb1EEENS1_21CollectiveEpilogueFwdINS6_IJS8_SA_S9_EEENS6_IJNS7_ILi1EEESI_SI_EEESC_SE_Li256ELb1ELb1ELb1ELb0EEENS1_36VarlenDynamicPersistentTileSchedulerILi128ELi48ELi256ELi256ELb1ELb1ELb0ELb0ELb1ELb1EEEEEEEEEvNT_6ParamsE,"ax",@progbits
	.sectioninfo	@"SHI_REGISTERS=255"
	.align	128
.text._ZN7cutlass13device_kernelIN5flash19enable_sm80_to_sm89INS1_16FlashAttnFwdSm80INS1_25CollectiveMainloopFwdSm80ILi8ELi1ELb0EN4cute5tupleIJNS5_1CILi128EEENS7_ILi48EEENS7_ILi256EEEEEELi256ENS_10bfloat16_tEfNS_4arch4Sm80ELb0ELb0ELb0ELb1ELb1ELb1ELb1ELb1EEENS1_21CollectiveEpilogueFwdINS6_IJS8_SA_S9_EEENS6_IJNS7_ILi1EEESI_SI_EEESC_SE_Li256ELb1ELb1ELb1ELb0EEENS1_36VarlenDynamicPersistentTileSchedulerILi128ELi48ELi256ELi256ELb1ELb1ELb0ELb0ELb1ELb1EEEEEEEEEvNT_6ParamsE:
        .type           _ZN7cutlass13device_kernelIN5flash19enable_sm80_to_sm89INS1_16FlashAttnFwdSm80INS1_25CollectiveMainloopFwdSm80ILi8ELi1ELb0EN4cute5tupleIJNS5_1CILi128EEENS7_ILi48EEENS7_ILi256EEEEEELi256ENS_10bfloat16_tEfNS_4arch4Sm80ELb0ELb0ELb0ELb1ELb1ELb1ELb1ELb1EEENS1_21CollectiveEpilogueFwdINS6_IJS8_SA_S9_EEENS6_IJNS7_ILi1EEESI_SI_EEESC_SE_Li256ELb1ELb1ELb1ELb0EEENS1_36VarlenDynamicPersistentTileSchedulerILi128ELi48ELi256ELi256ELb1ELb1ELb0ELb0ELb1ELb1EEEEEEEEEvNT_6ParamsE,@function
        .size           _ZN7cutlass13device_kernelIN5flash19enable_sm80_to_sm89INS1_16FlashAttnFwdSm80INS1_25CollectiveMainloopFwdSm80ILi8ELi1ELb0EN4cute5tupleIJNS5_1CILi128EEENS7_ILi48EEENS7_ILi256EEEEEELi256ENS_10bfloat16_tEfNS_4arch4Sm80ELb0ELb0ELb0ELb1ELb1ELb1ELb1ELb1EEENS1_21CollectiveEpilogueFwdINS6_IJS8_SA_S9_EEENS6_IJNS7_ILi1EEESI_SI_EEESC_SE_Li256ELb1ELb1ELb1ELb0EEENS1_36VarlenDynamicPersistentTileSchedulerILi128ELi48ELi256ELi256ELb1ELb1ELb0ELb0ELb1ELb1EEEEEEEEEvNT_6ParamsE,(.L_x_3270 - _ZN7cutlass13device_kernelIN5flash19enable_sm80_to_sm89INS1_16FlashAttnFwdSm80INS1_25CollectiveMainloopFwdSm80ILi8ELi1ELb0EN4cute5tupleIJNS5_1CILi128EEENS7_ILi48EEENS7_ILi256EEEEEELi256ENS_10bfloat16_tEfNS_4arch4Sm80ELb0ELb0ELb0ELb1ELb1ELb1ELb1ELb1EEENS1_21CollectiveEpilogueFwdINS6_IJS8_SA_S9_EEENS6_IJNS7_ILi1EEESI_SI_EEESC_SE_Li256ELb1ELb1ELb1ELb0EEENS1_36VarlenDynamicPersistentTileSchedulerILi128ELi48ELi256ELi256ELb1ELb1ELb0ELb0ELb1ELb1EEEEEEEEEvNT_6ParamsE)
        .other          _ZN7cutlass13device_kernelIN5flash19enable_sm80_to_sm89INS1_16FlashAttnFwdSm80INS1_25CollectiveMainloopFwdSm80ILi8ELi1ELb0EN4cute5tupleIJNS5_1CILi128EEENS7_ILi48EEENS7_ILi256EEEEEELi256ENS_10bfloat16_tEfNS_4arch4Sm80ELb0ELb0ELb0ELb1ELb1ELb1ELb1ELb1EEENS1_21CollectiveEpilogueFwdINS6_IJS8_SA_S9_EEENS6_IJNS7_ILi1EEESI_SI_EEESC_SE_Li256ELb1ELb1ELb1ELb0EEENS1_36VarlenDynamicPersistentTileSchedulerILi128ELi48ELi256ELi256ELb1ELb1ELb0ELb0ELb1ELb1EEEEEEEEEvNT_6ParamsE,@"STO_CUDA_ENTRY STV_DEFAULT"
_ZN7cutlass13device_kernelIN5flash19enable_sm80_to_sm89INS1_16FlashAttnFwdSm80INS1_25CollectiveMainloopFwdSm80ILi8ELi1ELb0EN4cute5tupleIJNS5_1CILi128EEENS7_ILi48EEENS7_ILi256EEEEEELi256ENS_10bfloat16_tEfNS_4arch4Sm80ELb0ELb0ELb0ELb1ELb1ELb1ELb1ELb1EEENS1_21CollectiveEpilogueFwdINS6_IJS8_SA_S9_EEENS6_IJNS7_ILi1EEESI_SI_EEESC_SE_Li256ELb1ELb1ELb1ELb0EEENS1_36VarlenDynamicPersistentTileSchedulerILi128ELi48ELi256ELi256ELb1ELb1ELb0ELb0ELb1ELb1EEEEEEEEEvNT_6ParamsE:
        /* <DEDUP_REMOVED lines=54> */
.L_x_1702:
        /* <DEDUP_REMOVED lines=17> */
.L_x_1909:
        /* <DEDUP_REMOVED lines=16> */
.L_x_1910:
[----:B--2---:R-:W-:-:S05]  /*0570*/  IMAD R0, R0, c[0x0][0x538], RZ ;  /* 0x00014e0000007a24 */ /* 0x004fca00078e02ff */
[----:B------:R-:W-:-:S04]  /*0580*/  IADD3 R6, R0, R6, RZ ;  /* 0x0000000600067210 */ /* 0x000fc80007ffe0ff */
[----:B------:R-:W-:-:S13]  /*0590*/  ISETP.GT.AND P0, PT, R6, UR4, PT ;  /* 0x0000000406007c0c */ /* 0x000fda000bf04270 */
[----:B-1----:R-:W-:Y:S05]  /*05a0*/  @!P0 BRA `(.L_x_1702) ;  /* 0xfffffdb000008947 */ /* 0x002fea000383ffff */
.L_x_1698:
[----:B------:R-:W-:-:S05]  /*05b0*/  IADD3 R13, -R0, R6, RZ ;  /* 0x00000006000d7210 */ /* 0x000fca0007ffe1ff */
[----:B------:R-:W-:-:S05]  /*05c0*/  IMAD R0, R4, c[0x0][0x538], R13 ;  /* 0x00014e0004007a24 */ /* 0x000fca00078e020d */
[----:B------:R-:W-:Y:S01]  /*05d0*/  ISETP.GT.AND P0, PT, R0, UR4, PT ;  /* 0x0000000400007c0c */ /* 0x000fe2000bf04270 */
[----:B------:R-:W-:-:S12]  /*05e0*/  BRA.DIV ~URZ, `(.L_x_1703) ;  /* 0x0001bae27f007947 */ /* 0x000fd8000b800000 */
[----:B------:R-:W-:-:S04]  /*05f0*/  VOTE.ANY R12, PT, !P0 ;  /* 0x00000000000c7806 */ /* 0x000fc800040e0100 */
.L_x_1911:
[----:B------:R1:W2:Y:S01]  /*0600*/  POPC R14, R12 ;  /* 0x0000000c000e7309 */ /* 0x0002a20000000000 */
[----:B------:R-:W-:Y:S05]  /*0610*/  BRA.DIV ~URZ, `(.L_x_1704) ;  /* 0x0001baf27f007947 */ /* 0x000fea000b800000 */
[----:B--2---:R2:W3:Y:S01]  /*0620*/  SHFL.IDX PT, R11, R8, R14, 0x1f ;  /* 0x00001f0e080b7589 */ /* 0x0044e200000e0000 */
[----:B------:R-:W-:-:S03]  /*0630*/  MOV R6, RZ ;  /* 0x000000ff00067202 */ /* 0x000fc60000000f00 */
[----:B------:R2:W4:Y:S04]  /*0640*/  SHFL.IDX PT, R10, R7, R14, 0x1f ;  /* 0x00001f0e070a7589 */ /* 0x00052800000e0000 */
.L_x_1912:
[----:B------:R-:W-:Y:S01]  /*0650*/  ISETP.NE.AND P0, PT, R12, RZ, PT ;  /* 0x000000ff0c00720c */ /* 0x000fe20003f05270 */
[----:B------:R-:W-:-:S12]  /*0660*/  BSSY B0, `(.L_x_1705) ;  /* 0x0000005000007945 */ /* 0x000fd80003800000 */
[----:B------:R-:W-:Y:S05]  /*0670*/  @!P0 BRA `(.L_x_1706) ;  /* 0x0000003000008947 */ /* 0x000fea0003800000 */
[----:B------:R-:W-:Y:S01]  /*0680*/  IADD3 R208, R14, -0x1, RZ ;  /* 0xffffffff0ed07810 */ /* 0x000fe20007ffe0ff */
[----:B------:R-:W-:Y:S05]  /*0690*/  BRA.DIV ~URZ, `(.L_x_1707) ;  /* 0x0001bb527f007947 */ /* 0x000fea000b800000 */
[----:B------:R1:W2:Y:S02]  /*06a0*/  SHFL.IDX PT, R6, R4, R208, 0x1f ;  /* 0x00001fd004067589 */ /* 0x0002a400000e0000 */
.L_x_1706:
[----:B------:R-:W-:Y:S05]  /*06b0*/  BSYNC B0 ;  /* 0x0000000000007941 */ /* 0x000fea0003800000 */
.L_x_1705:
[----:B---3--:R-:W-:Y:S01]  /*06c0*/  IABS R0, R11 ;  /* 0x0000000b00007213 */ /* 0x008fe20000000000 */
[----:B-12---:R-:W-:-:S04]  /*06d0*/  IMAD R4, R6, c[0x0][0x538], R13 ;  /* 0x00014e0006047a24 */ /* 0x006fc800078e020d */
        /* <DEDUP_REMOVED lines=67> */
.L_x_1699:
[----:B------:R-:W-:Y:S01]  /*0b10*/  MOV R0, UR4 ;  /* 0x0000000400007c02 */ /* 0x000fe20008000f00 */
[----:B------:R-:W-:Y:S04]  /*0b20*/  STL [R1+0x4], RZ ;  /* 0x000004ff01007387 */ /* 0x000fe80000100800 */
[----:B------:R-:W-:Y:S04]  /*0b30*/  STL [R1+0x8], RZ ;  /* 0x000008ff01007387 */ /* 0x000fe80000100800 */
[----:B------:R1:W-:Y:S02]  /*0b40*/  STL [R1], R0 ;  /* 0x0000000001007387 */ /* 0x0003e40000100800 */
[----:B-1----:R-:W-:-:S05]  /*0b50*/  MOV R0, c[0x0][0x53c] ;  /* 0x00014f0000007a02 */ /* 0x002fca0000000f00 */
[----:B------:R1:W-:Y:S02]  /*0b60*/  STL [R1+0xc], R0 ;  /* 0x00000c0001007387 */ /* 0x0003e40000100800 */
.L_x_1708:
[----:B-1----:R-:W2:Y:S04]  /*0b70*/  LDL R4, [R1] ;  /* 0x0000000001047983 */ /* 0x002ea80000100800 */
[----:B------:R-:W2:Y:S04]  /*0b80*/  LDL R5, [R1+0x4] ;  /* 0x0000040001057983 */ /* 0x000ea80000100800 */
[----:B------:R-:W2:Y:S04]  /*0b90*/  LDL R6, [R1+0x8] ;  /* 0x0000080001067983 */ /* 0x000ea80000100800 */
[----:B------:R-:W2:Y:S01]  /*0ba0*/  LDL R7, [R1+0xc] ;  /* 0x00000c0001077983 */ /* 0x000ea20000100800 */
[----:B------:R-:W-:Y:S01]  /*0bb0*/  ISETP.NE.AND P0, PT, R15, RZ, PT ;  /* 0x000000ff0f00720c */ /* 0x000fe20003f05270 */
[----:B------:R-:W-:-:S12]  /*0bc0*/  WARPSYNC 0xffffffff ;  /* 0xffffffff00007948 */ /* 0x000fd80003800000 */
[----:B--2---:R1:W-:Y:S04]  /*0bd0*/  @!P0 STS.128 [0x20080], R4 ;  /* 0x02008004ff008388 */ /* 0x0043e80000000c00 */
[----:B------:R-:W-:Y:S06]  /*0be0*/  BAR.ARV 0x5, 0x100 ;  /* 0x0144000000007b1d */ /* 0x000fec0000002000 */
.L_x_1697:
[----:B------:R-:W2:Y:S02]  /*0bf0*/  LDL R0, [R1+0xc] ;  /* 0x00000c0001007983 */ /* 0x000ea40000100800 */
[----:B--2---:R-:W-:-:S13]  /*0c00*/  ISETP.GE.AND P0, PT, R0, c[0x0][0x53c], PT ;  /* 0x00014f0000007a0c */ /* 0x004fda0003f06270 */
[----:B------:R-:W-:Y:S05]  /*0c10*/  @P0 EXIT ;  /* 0x000000000000094d */ /* 0x000fea0003800000 */
[----:B------:R-:W2:Y:S01]  /*0c20*/  S2R R13, SR_TID.X ;  /* 0x00000000000d7919 */ /* 0x000ea20000002100 */
[----:B------:R-:W-:Y:S01]  /*0c30*/  IMAD.MOV.U32 R22, RZ, RZ, 0x40 ;  /* 0x00000040ff167424 */ /* 0x000fe200078e00ff */
[----:B------:R-:W-:Y:S01]  /*0c40*/  ULDC UR4, c[0x0][0x2ac] ;  /* 0x0000ab0000047ab9 */ /* 0x000fe20000000800 */
[----:B------:R-:W-:Y:S01]  /*0c50*/  IMAD.MOV.U32 R21, RZ, RZ, 0x20 ;  /* 0x00000020ff157424 */ /* 0x000fe200078e00ff */
[----:B------:R-:W-:Y:S02]  /*0c60*/  ULDC UR5, c[0x0][0x1d0] ;  /* 0x0000740000057ab9 */ /* 0x000fe40000000800 */
[----:B------:R-:W-:Y:S01]  /*0c70*/  UIMAD UR5, UR4, UR5, URZ ;  /* 0x00000005040572a4 */ /* 0x000fe2000f8e023f */
[----:B--2---:R-:W-:-:S04]  /*0c80*/  SHF.R.S32.HI R11, RZ, 0x1f, R13 ;  /* 0x0000001fff0b7819 */ /* 0x004fc8000001140d */
[CC--:B------:R-:W-:Y:S02]  /*0c90*/  LEA.HI R3, R11.reuse, R13.reuse, RZ, 0x4 ;  /* 0x0000000d0b037211 */ /* 0x0c0fe400078f20ff */
[----:B------:R-:W-:Y:S02]  /*0ca0*/  LEA.HI R8, R11, R13, RZ, 0x2 ;  /* 0x0000000d0b087211 */ /* 0x000fe400078f10ff */
[----:B------:R-:W-:Y:S02]  /*0cb0*/  LOP3.LUT R0, R3, 0xfffffff0, RZ, 0xc0, !PT ;  /* 0xfffffff003007812 */ /* 0x000fe400078ec0ff */
[----:B-1----:R-:W-:Y:S02]  /*0cc0*/  SHF.R.S32.HI R4, RZ, 0x4, R3 ;  /* 0x00000004ff047819 */ /* 0x002fe40000011403 */
[----:B------:R-:W-:Y:S01]  /*0cd0*/  SHF.R.S32.HI R7, RZ, 0x2, R8 ;  /* 0x00000002ff077819 */ /* 0x000fe20000011408 */
[----:B------:R-:W-:Y:S01]  /*0ce0*/  IMAD.IADD R0, R13, 0x1, -R0 ;  /* 0x000000010d007824 */ /* 0x000fe200078e0a00 */
[----:B------:R-:W-:-:S02]  /*0cf0*/  SHF.R.S32.HI R2, RZ, 0x1f, R8 ;  /* 0x0000001fff027819 */ /* 0x000fc40000011408 */
[----:B------:R-:W-:Y:S02]  /*0d00*/  LEA.HI R3, R3, R4, RZ, 0x1 ;  /* 0x0000000403037211 */ /* 0x000fe400078f08ff */
[----:B------:R-:W-:Y:S02]  /*0d10*/  SHF.R.S32.HI R5, RZ, 0x1f, R0 ;  /* 0x0000001fff057819 */ /* 0x000fe40000011400 */
[----:B------:R-:W-:Y:S02]  /*0d20*/  LEA.HI R2, R2, R7, RZ, 0x3 ;  /* 0x0000000702027211 */ /* 0x000fe400078f18ff */
[----:B------:R-:W-:Y:S02]  /*0d30*/  LOP3.LUT R3, R3, 0xfffffffe, RZ, 0xc0, !PT ;  /* 0xfffffffe03037812 */ /* 0x000fe400078ec0ff */
[----:B------:R-:W-:Y:S02]  /*0d40*/  LEA.HI R12, R5, R0, RZ, 0x3 ;  /* 0x00000000050c7211 */ /* 0x000fe400078f18ff */
[----:B------:R-:W-:Y:S01]  /*0d50*/  LOP3.LUT R2, R2, 0xfffffff8, RZ, 0xc0, !PT ;  /* 0xfffffff802027812 */ /* 0x000fe200078ec0ff */
[----:B------:R-:W-:Y:S01]  /*0d60*/  IMAD.IADD R10, R4, 0x1, -R3 ;  /* 0x00000001040a7824 */ /* 0x000fe200078e0a03 */
[----:B------:R-:W-:-:S02]  /*0d70*/  LEA.HI R143, R11, R13, RZ, 0x3 ;  /* 0x0000000d0b8f7211 */ /* 0x000fc400078f18ff */
[----:B------:R-:W-:Y:S01]  /*0d80*/  LOP3.LUT R3, R12, 0xfffffff8, RZ, 0xc0, !PT ;  /* 0xfffffff80c037812 */ /* 0x000fe200078ec0ff */
[----:B------:R-:W-:Y:S01]  /*0d90*/  IMAD.IADD R7, R7, 0x1, -R2 ;  /* 0x0000000107077824 */ /* 0x000fe200078e0a02 */
[----:B------:R-:W-:Y:S02]  /*0da0*/  LEA.HI R6, R11, R13, RZ, 0x5 ;  /* 0x0000000d0b067211 */ /* 0x000fe400078f28ff */
[----:B------:R-:W-:Y:S01]  /*0db0*/  LOP3.LUT R2, R143, 0xfffffff8, RZ, 0xc0, !PT ;  /* 0xfffffff88f027812 */ /* 0x000fe200078ec0ff */
[----:B------:R-:W-:Y:S01]  /*0dc0*/  IMAD.IADD R5, R0, 0x1, -R3 ;  /* 0x0000000100057824 */ /* 0x000fe200078e0a03 */
[----:B------:R-:W-:Y:S02]  /*0dd0*/  LOP3.LUT R0, R6, 0xffffffe0, RZ, 0xc0, !PT ;  /* 0xffffffe006007812 */ /* 0x000fe400078ec0ff */
[----:B------:R-:W-:Y:S01]  /*0de0*/  SHF.R.S32.HI R4, RZ, 0x5, R6 ;  /* 0x00000005ff047819 */ /* 0x000fe20000011406 */
[C---:B------:R-:W-:Y:S01]  /*0df0*/  IMAD.IADD R149, R13.reuse, 0x1, -R2 ;  /* 0x000000010d957824 */ /* 0x040fe200078e0a02 */
[----:B------:R-:W-:Y:S01]  /*0e00*/  SHF.R.S32.HI R2, RZ, 0x1f, R6 ;  /* 0x0000001fff027819 */ /* 0x000fe20000011406 */
[----:B------:R-:W-:Y:S01]  /*0e10*/  IMAD.IADD R32, R13, 0x1, -R0 ;  /* 0x000000010d207824 */ /* 0x000fe200078e0a00 */
[----:B------:R-:W-:Y:S01]  /*0e20*/  LOP3.LUT R0, R8, 0xfffffffc, RZ, 0xc0, !PT ;  /* 0xfffffffc08007812 */ /* 0x000fe200078ec0ff */
[----:B------:R-:W-:Y:S01]  /*0e30*/  IMAD.SHL.U32 R3, R149, 0x40, RZ ;  /* 0x0000004095037824 */ /* 0x000fe200078e00ff */
[----:B------:R-:W-:Y:S01]  /*0e40*/  LEA.HI R2, R2, R4, RZ, 0x3 ;  /* 0x0000000402027211 */ /* 0x000fe200078f18ff */
[----:B------:R-:W-:Y:S01]  /*0e50*/  IMAD.SHL.U32 R14, R4, 0x400, RZ ;  /* 0x00000400040e7824 */ /* 0x000fe200078e00ff */
[----:B------:R-:W-:Y:S01]  /*0e60*/  SHF.R.S32.HI R8, RZ, 0x1f, R32 ;  /* 0x0000001fff087819 */ /* 0x000fe20000011420 */
[----:B------:R-:W-:Y:S01]  /*0e70*/  IMAD.IADD R6, R13, 0x1, -R0 ;  /* 0x000000010d067824 */ /* 0x000fe200078e0a00 */
[----:B------:R-:W-:Y:S01]  /*0e80*/  LOP3.LUT R0, R3, 0x1c0, RZ, 0xc0, !PT ;  /* 0x000001c003007812 */ /* 0x000fe200078ec0ff */
[C---:B------:R-:W-:Y:S01]  /*0e90*/  IMAD.SHL.U32 R144, R149.reuse, 0x4, RZ ;  /* 0x0000000495907824 */ /* 0x040fe200078e00ff */
[----:B------:R-:W-:Y:S01]  /*0ea0*/  LOP3.LUT R2, R2, 0xffffff8, RZ, 0xc0, !PT ;  /* 0x0ffffff802027812 */ /* 0x000fe200078ec0ff */
[----:B------:R-:W-:Y:S01]  /*0eb0*/  IMAD.SHL.U32 R140, R149, 0x8, RZ ;  /* 0x00000008958c7824 */ /* 0x000fe200078e00ff */
[----:B------:R-:W-:-:S02]  /*0ec0*/  LOP3.LUT R9, R0, 0x8, R143, 0xf8, !PT ;  /* 0x0000000800097812 */ /* 0x000fc400078ef88f */
[----:B------:R-:W-:Y:S01]  /*0ed0*/  SHF.R.U32.HI R0, RZ, 0x3, R0 ;  /* 0x00000003ff007819 */ /* 0x000fe20000011600 */
[----:B------:R-:W-:Y:S01]  /*0ee0*/  IMAD.IADD R3, R4, 0x1, -R2 ;  /* 0x0000000104037824 */ /* 0x000fe200078e0a02 */
[----:B------:R-:W-:Y:S01]  /*0ef0*/  LEA.HI R18, R8, R32, RZ, 0x2 ;  /* 0x0000002008127211 */ /* 0x000fe200078f10ff */
[----:B------:R-:W-:Y:S01]  /*0f00*/  IMAD.SHL.U32 R4, R5, 0x40, RZ ;  /* 0x0000004005047824 */ /* 0x000fe200078e00ff */
[----:B------:R-:W-:Y:S02]  /*0f10*/  LOP3.LUT R8, R7, 0x1, RZ, 0xc0, !PT ;  /* 0x0000000107087812 */ /* 0x000fe400078ec0ff */
[----:B------:R-:W-:Y:S02]  /*0f20*/  LOP3.LUT R9, R9, R0, RZ, 0x3c, !PT ;  /* 0x0000000009097212 */ /* 0x000fe400078e3cff */
[----:B------:R-:W-:Y:S02]  /*0f30*/  LEA.HI R0, R6, R6, RZ, 0x1 ;  /* 0x0000000606007211 */ /* 0x000fe400078f08ff */
[----:B------:R-:W-:-:S02]  /*0f40*/  ISETP.NE.U32.AND P0, PT, R8, 0x1, PT ;  /* 0x000000010800780c */ /* 0x000fc40003f05070 */
[----:B------:R-:W-:Y:S02]  /*0f50*/  SHF.R.S32.HI R2, RZ, 0x2, R18 ;  /* 0x00000002ff027819 */ /* 0x000fe40000011412 */
[----:B------:R-:W-:Y:S01]  /*0f60*/  LOP3.LUT R8, R0, 0x1ffffffe, RZ, 0xc0, !PT ;  /* 0x1ffffffe00087812 */ /* 0x000fe200078ec0ff */
[C---:B------:R-:W-:Y:S01]  /*0f70*/  IMAD.SHL.U32 R0, R7.reuse, 0x40, RZ ;  /* 0x0000004007007824 */ /* 0x040fe200078e00ff */
[----:B------:R-:W-:Y:S01]  /*0f80*/  R2P PR, R7, 0x6 ;  /* 0x0000000607007804 */ /* 0x000fe20000000000 */
[----:B------:R-:W-:Y:S01]  /*0f90*/  IMAD R30, R3, 0x10, R2 ;  /* 0x00000010031e7824 */ /* 0x000fe200078e0202 */
[C---:B------:R-:W-:Y:S01]  /*0fa0*/  LOP3.LUT P4, RZ, R5.reuse, 0x2, RZ, 0xc0, !PT ;  /* 0x0000000205ff7812 */ /* 0x040fe2000788c0ff */
[----:B------:R-:W-:Y:S01]  /*0fb0*/  IMAD.IADD R20, R6, 0x1, -R8 ;  /* 0x0000000106147824 */ /* 0x000fe200078e0a08 */
[----:B------:R-:W-:Y:S01]  /*0fc0*/  LOP3.LUT P3, RZ, R5, 0x4, RZ, 0xc0, !PT ;  /* 0x0000000405ff7812 */ /* 0x000fe2000786c0ff */
[----:B------:R-:W-:Y:S01]  /*0fd0*/  IMAD.SHL.U32 R5, R10, 0x8, RZ ;  /* 0x000000080a057824 */ /* 0x000fe200078e00ff */
[----:B------:R-:W-:Y:S01]  /*0fe0*/  LOP3.LUT R3, R0, 0x1c0, RZ, 0xc0, !PT ;  /* 0x000001c000037812 */ /* 0x000fe200078ec0ff */
[----:B------:R-:W-:Y:S01]  /*0ff0*/  IMAD R6, R6, 0x2, R14 ;  /* 0x0000000206067824 */ /* 0x000fe200078e020e */
[----:B------:R-:W-:Y:S01]  /*1000*/  LEA.HI R11, R11, R13, RZ, 0x6 ;  /* 0x0000000d0b0b7211 */ /* 0x000fe200078f30ff */
[----:B------:R-:W-:Y:S01]  /*1010*/  IMAD R2, R10, 0x200, R9 ;  /* 0x000002000a027824 */ /* 0x000fe200078e0209 */
[----:B------:R-:W-:Y:S01]  /*1020*/  LOP3.LUT R0, R4, 0x1c0, RZ, 0xc0, !PT ;  /* 0x000001c004007812 */ /* 0x000fe200078ec0ff */
[----:B------:R-:W-:Y:S01]  /*1030*/  STL [R1+0x188], R30 ;  /* 0x0001881e01007387 */ /* 0x000fe20000100800 */
[----:B------:R-:W-:-:S02]  /*1040*/  LEA.HI R4, R3, R3, RZ, 0x1d ;  /* 0x0000000303047211 */ /* 0x000fc400078fe8ff */
[----:B------:R-:W-:Y:S02]  /*1050*/  LOP3.LUT R5, R0, 0x8, R5, 0xf8, !PT ;  /* 0x0000000800057812 */ /* 0x000fe400078ef805 */
[----:B------:R-:W-:Y:S01]  /*1060*/  SHF.R.U32.HI R3, RZ, 0x3, R0 ;  /* 0x00000003ff037819 */ /* 0x000fe20000011600 */
[----:B------:R-:W-:Y:S01]  /*1070*/  IMAD.SHL.U32 R0, R11, 0x8, RZ ;  /* 0x000000080b007824 */ /* 0x000fe200078e00ff */
[----:B------:R-:W-:Y:S01]  /*1080*/  SHF.R.S32.HI R143, RZ, 0x3, R143 ;  /* 0x00000003ff8f7819 */ /* 0x000fe2000001148f */
[----:B------:R-:W-:Y:S01]  /*1090*/  IMAD.IADD R11, R6, 0x1, R4 ;  /* 0x00000001060b7824 */ /* 0x000fe200078e0204 */
[----:B------:R-:W-:Y:S02]  /*10a0*/  LOP3.LUT R13, R5, R3, RZ, 0x3c, !PT ;  /* 0x00000003050d7212 */ /* 0x000fe400078e3cff */
[----:B------:R-:W-:Y:S01]  /*10b0*/  IADD3 R17, R143, 0x20, RZ ;  /* 0x000000208f117810 */ /* 0x000fe20007ffe0ff */
[----:B------:R-:W-:Y:S01]  /*10c0*/  IMAD.SHL.U32 R24, R11, 0x2, RZ ;  /* 0x000000020b187824 */ /* 0x000fe200078e00ff */
[----:B------:R-:W-:Y:S01]  /*10d0*/  LOP3.LUT R7, R0, 0xfffffe00, RZ, 0xc0, !PT ;  /* 0xfffffe0000077812 */ /* 0x000fe200078ec0ff */
[C---:B------:R-:W-:Y:S01]  /*10e0*/  IMAD.SHL.U32 R0, R143.reuse, 0x40, RZ ;  /* 0x000000408f007824 */ /* 0x040fe200078e00ff */
[----:B------:R-:W-:Y:S01]  /*10f0*/  IADD3 R16, R143, 0x40, RZ ;  /* 0x000000408f107810 */ /* 0x000fe20007ffe0ff */
[----:B------:R-:W-:Y:S01]  /*1100*/  IMAD.SHL.U32 R3, R17, 0x40, RZ ;  /* 0x0000004011037824 */ /* 0x000fe200078e00ff */
[----:B------:R-:W-:-:S02]  /*1110*/  IADD3 R15, R143, 0x60, RZ ;  /* 0x000000608f0f7810 */ /* 0x000fc40007ffe0ff */
[----:B------:R-:W-:Y:S02]  /*1120*/  SHF.R.S32.HI R5, RZ, 0x1f, R17 ;  /* 0x0000001fff057819 */ /* 0x000fe40000011411 */
[----:B------:R-:W-:Y:S01]  /*1130*/  SHF.R.S32.HI R4, RZ, 0x1f, R16 ;  /* 0x0000001fff047819 */ /* 0x000fe20000011410 */
[----:B------:R-:W-:Y:S01]  /*1140*/  IMAD.SHL.U32 R8, R15, 0x40, RZ ;  /* 0x000000400f087824 */ /* 0x000fe200078e00ff */
[----:B------:R-:W-:Y:S01]  /*1150*/  LOP3.LUT R223, R0, 0x1c0, RZ, 0xc0, !PT ;  /* 0x000001c000df7812 */ /* 0x000fe200078ec0ff */
[----:B------:R-:W-:Y:S01]  /*1160*/  IMAD.SHL.U32 R0, R16, 0x40, RZ ;  /* 0x0000004010007824 */ /* 0x000fe200078e00ff */
[----:B------:R-:W-:Y:S02]  /*1170*/  SHF.R.S32.HI R6, RZ, 0x1f, R15 ;  /* 0x0000001fff067819 */ /* 0x000fe4000001140f */
[----:B------:R-:W-:Y:S02]  /*1180*/  IADD3 R146, R144, 0x40, RZ ;  /* 0x0000004090927810 */ /* 0x000fe40007ffe0ff */
[----:B------:R-:W-:-:S02]  /*1190*/  LEA.HI R5, R5, R17, RZ, 0x3 ;  /* 0x0000001105057211 */ /* 0x000fc400078f18ff */
[----:B------:R-:W-:Y:S01]  /*11a0*/  LOP3.LUT R222, R3, 0x1c0, RZ, 0xc0, !PT ;  /* 0x000001c003de7812 */ /* 0x000fe200078ec0ff */
[----:B------:R-:W-:Y:S01]  /*11b0*/  IMAD.IADD R142, R144, 0x1, R146 ;  /* 0x00000001908e7824 */ /* 0x000fe200078e0292 */
[----:B------:R-:W-:Y:S02]  /*11c0*/  LEA.HI R4, R4, R16, RZ, 0x3 ;  /* 0x0000001004047211 */ /* 0x000fe400078f18ff */
[----:B------:R-:W-:Y:S01]  /*11d0*/  LEA.HI R3, R6, R15, RZ, 0x3 ;  /* 0x0000000f06037211 */ /* 0x000fe200078f18ff */
[----:B------:R-:W-:Y:S01]  /*11e0*/  IMAD.SHL.U32 R6, R12, 0x40, RZ ;  /* 0x000000400c067824 */ /* 0x000fe200078e00ff */
[----:B------:R-:W-:Y:S01]  /*11f0*/  LOP3.LUT R34, R0, 0x1c0, RZ, 0xc0, !PT ;  /* 0x000001c000227812 */ /* 0x000fe200078ec0ff */
[----:B------:R-:W-:Y:S01]  /*1200*/  IMAD.SHL.U32 R0, R5, 0x40, RZ ;  /* 0x0000004005007824 */ /* 0x000fe200078e00ff */
[----:B------:R-:W-:Y:S01]  /*1210*/  LOP3.LUT R33, R8, 0x1c0, RZ, 0xc0, !PT ;  /* 0x000001c008217812 */ /* 0x000fe200078ec0ff */
[----:B------:R-:W-:Y:S01]  /*1220*/  IMAD.SHL.U32 R5, R4, 0x40, RZ ;  /* 0x0000004004057824 */ /* 0x000fe200078e00ff */
[----:B------:R-:W-:Y:S01]  /*1230*/  SHF.R.U32.HI R31, RZ, 0x3, R223 ;  /* 0x00000003ff1f7819 */ /* 0x000fe200000116df */
[----:B------:R-:W-:Y:S01]  /*1240*/  IMAD.SHL.U32 R4, R3, 0x40, RZ ;  /* 0x0000004003047824 */ /* 0x000fe200078e00ff */
[----:B------:R-:W-:-:S02]  /*1250*/  SHF.R.S32.HI R3, RZ, 0x1f, R142 ;  /* 0x0000001fff037819 */ /* 0x000fc4000001148e */
[----:B------:R-:W-:Y:S02]  /*1260*/  LOP3.LUT R8, R0, 0xfffffe00, RZ, 0xc0, !PT ;  /* 0xfffffe0000087812 */ /* 0x000fe400078ec0ff */
[CC--:B------:R-:W-:Y:S02]  /*1270*/  LEA.HI R0, R3.reuse, R142.reuse, RZ, 0x6 ;  /* 0x0000008e03007211 */ /* 0x0c0fe400078f30ff */
[----:B------:R-:W-:Y:S02]  /*1280*/  LEA.HI R3, R3, R142, RZ, 0x3 ;  /* 0x0000008e03037211 */ /* 0x000fe400078f18ff */
[----:B------:R-:W-:Y:S01]  /*1290*/  LOP3.LUT R27, R5, 0xfffffe00, RZ, 0xc0, !PT ;  /* 0xfffffe00051b7812 */ /* 0x000fe200078ec0ff */
[----:B------:R-:W-:Y:S01]  /*12a0*/  IMAD.SHL.U32 R0, R0, 0x80, RZ ;  /* 0x0000008000007824 */ /* 0x000fe200078e00ff */
[----:B------:R-:W-:Y:S02]  /*12b0*/  LOP3.LUT R25, R4, 0xfffffe00, RZ, 0xc0, !PT ;  /* 0xfffffe0004197812 */ /* 0x000fe400078ec0ff */
[----:B------:R-:W-:Y:S01]  /*12c0*/  SHF.R.U32.HI R29, RZ, 0x3, R222 ;  /* 0x00000003ff1d7819 */ /* 0x000fe200000116de */
[----:B------:R-:W-:Y:S01]  /*12d0*/  STL [R1+0xcc], R27 ;  /* 0x0000cc1b01007387 */ /* 0x000fe20000100800 */
[----:B------:R-:W-:-:S02]  /*12e0*/  LOP3.LUT R5, R223, 0x38, R3, 0xf8, !PT ;  /* 0x00000038df057812 */ /* 0x000fc400078ef803 */
[----:B------:R-:W-:Y:S01]  /*12f0*/  LOP3.LUT R4, R222, 0x38, R3, 0xf8, !PT ;  /* 0x00000038de047812 */ /* 0x000fe200078ef803 */
[----:B------:R-:W-:Y:S01]  /*1300*/  STL [R1+0xc8], R25 ;  /* 0x0000c81901007387 */ /* 0x000fe20000100800 */
[----:B------:R-:W-:Y:S02]  /*1310*/  SHF.R.U32.HI R28, RZ, 0x3, R34 ;  /* 0x00000003ff1c7819 */ /* 0x000fe40000011622 */
[----:B------:R-:W-:Y:S01]  /*1320*/  SHF.R.U32.HI R26, RZ, 0x3, R33 ;  /* 0x00000003ff1a7819 */ /* 0x000fe20000011621 */
[----:B------:R-:W-:Y:S01]  /*1330*/  STL [R1+0x1c], R24 ;  /* 0x00001c1801007387 */ /* 0x000fe20000100800 */
[--C-:B------:R-:W-:Y:S02]  /*1340*/  LOP3.LUT R10, R34, 0x38, R3.reuse, 0xf8, !PT ;  /* 0x00000038220a7812 */ /* 0x100fe400078ef803 */
[----:B------:R-:W-:Y:S02]  /*1350*/  LOP3.LUT R12, R33, 0x38, R3, 0xf8, !PT ;  /* 0x00000038210c7812 */ /* 0x000fe400078ef803 */
[----:B------:R-:W-:-:S02]  /*1360*/  LOP3.LUT R9, R6, 0xfffffe00, RZ, 0xc0, !PT ;  /* 0xfffffe0006097812 */ /* 0x000fc400078ec0ff */
[----:B------:R-:W-:Y:S02]  /*1370*/  LOP3.LUT R11, R5, R31, RZ, 0x3c, !PT ;  /* 0x0000001f050b7212 */ /* 0x000fe400078e3cff */
[----:B------:R-:W-:Y:S02]  /*1380*/  LOP3.LUT R6, R4, R29, RZ, 0x3c, !PT ;  /* 0x0000001d04067212 */ /* 0x000fe400078e3cff */
[----:B------:R-:W-:Y:S02]  /*1390*/  LOP3.LUT R0, R0, 0xffffe000, RZ, 0xc0, !PT ;  /* 0xffffe00000007812 */ /* 0x000fe400078ec0ff */
[----:B------:R-:W-:Y:S02]  /*13a0*/  LOP3.LUT R5, R10, R28, RZ, 0x3c, !PT ;  /* 0x0000001c0a057212 */ /* 0x000fe400078e3cff */
[----:B------:R-:W-:Y:S02]  /*13b0*/  LOP3.LUT R4, R12, R26, RZ, 0x3c, !PT ;  /* 0x0000001a0c047212 */ /* 0x000fe400078e3cff */
[----:B------:R-:W-:-:S02]  /*13c0*/  IADD3 R19, R11, R0, R7 ;  /* 0x000000000b137210 */ /* 0x000fc40007ffe007 */
[-C--:B------:R-:W-:Y:S02]  /*13d0*/  IADD3 R17, R6, R0.reuse, R8 ;  /* 0x0000000006117210 */ /* 0x080fe40007ffe008 */
[-C--:B------:R-:W-:Y:S02]  /*13e0*/  IADD3 R16, R5, R0.reuse, R27 ;  /* 0x0000000005107210 */ /* 0x080fe40007ffe01b */
[----:B------:R-:W-:Y:S02]  /*13f0*/  IADD3 R15, R4, R0, R25 ;  /* 0x00000000040f7210 */ /* 0x000fe40007ffe019 */
[----:B------:R-:W-:Y:S02]  /*1400*/  IADD3 R0, R24, 0x80, RZ ;  /* 0x0000008018007810 */ /* 0x000fe40007ffe0ff */
[----:B------:R-:W-:Y:S02]  /*1410*/  LOP3.LUT R6, R223, 0x38, R140, 0xf8, !PT ;  /* 0x00000038df067812 */ /* 0x000fe400078ef88c */
[----:B------:R-:W-:-:S02]  /*1420*/  IADD3 R148, R144, 0x20, RZ ;  /* 0x0000002090947810 */ /* 0x000fc40007ffe0ff */
[----:B------:R-:W-:Y:S02]  /*1430*/  IADD3 R23, R24, 0x70, RZ ;  /* 0x0000007018177810 */ /* 0x000fe40007ffe0ff */
[----:B------:R-:W-:Y:S01]  /*1440*/  @P0 IADD3 R23, R0, 0x10, RZ ;  /* 0x0000001000170810 */ /* 0x000fe20007ffe0ff */
[----:B------:R-:W-:Y:S01]  /*1450*/  IMAD R0, R149, 0x20, R143 ;  /* 0x0000002095007824 */ /* 0x000fe200078e028f */
[----:B------:R-:W-:Y:S02]  /*1460*/  LOP3.LUT R31, R6, R31, RZ, 0x3c, !PT ;  /* 0x0000001f061f7212 */ /* 0x000fe400078e3cff */
[----:B------:R-:W-:Y:S01]  /*1470*/  LOP3.LUT R12, R34, 0x38, R140, 0xf8, !PT ;  /* 0x00000038220c7812 */ /* 0x000fe200078ef88c */
[----:B------:R-:W-:Y:S01]  /*1480*/  IMAD.SHL.U32 R34, R148, 0x2, RZ ;  /* 0x0000000294227824 */ /* 0x000fe200078e00ff */
[----:B------:R-:W-:Y:S01]  /*1490*/  LOP3.LUT R11, R18, 0x7ffffffc, RZ, 0xc0, !PT ;  /* 0x7ffffffc120b7812 */ /* 0x000fe200078ec0ff */
[----:B------:R-:W-:Y:S01]  /*14a0*/  IMAD.SHL.U32 R18, R146, 0x2, RZ ;  /* 0x0000000292127824 */ /* 0x000fe200078e00ff */
[----:B------:R-:W-:Y:S01]  /*14b0*/  IADD3 R147, R144, 0x60, RZ ;  /* 0x0000006090937810 */ /* 0x000fe20007ffe0ff */
[----:B------:R-:W-:Y:S01]  /*14c0*/  STL [R1+0x20], R23 ;  /* 0x0000201701007387 */ /* 0x000fe20000100800 */
[CC--:B------:R-:W-:Y:S01]  /*14d0*/  IADD3 R4, R13.reuse, R9.reuse, R14 ;  /* 0x000000090d047210 */ /* 0x0c0fe20007ffe00e */
[----:B------:R-:W-:Y:S01]  /*14e0*/  IMAD.IADD R11, R32, 0x1, -R11 ;  /* 0x00000001200b7824 */ /* 0x000fe200078e0a0b */
[----:B------:R-:W-:Y:S01]  /*14f0*/  LOP3.LUT R5, R13, R9, RZ, 0xfc, !PT ;  /* 0x000000090d057212 */ /* 0x000fe200078efcff */
[----:B------:R-:W-:Y:S01]  /*1500*/  STL [R1+0x184], R31 ;  /* 0x0001841f01007387 */ /* 0x000fe20000100800 */
[----:B------:R-:W-:Y:S01]  /*1510*/  SHF.R.S32.HI R9, RZ, 0x1f, R143 ;  /* 0x0000001fff097819 */ /* 0x000fe2000001148f */
[----:B------:R-:W-:Y:S01]  /*1520*/  IMAD.SHL.U32 R48, R11, 0x2, RZ ;  /* 0x000000020b307824 */ /* 0x000fe200078e00ff */
[----:B------:R-:W-:Y:S01]  /*1530*/  SHF.R.S32.HI R10, RZ, 0x1f, R148 ;  /* 0x0000001fff0a7819 */ /* 0x000fe20000011494 */
[----:B------:R-:W-:Y:S01]  /*1540*/  STL [R1+0x174], R34 ;  /* 0x0001742201007387 */ /* 0x000fe20000100800 */
[----:B------:R-:W-:Y:S01]  /*1550*/  SHF.R.S32.HI R9, RZ, 0x1f, R146 ;  /* 0x0000001fff097819 */ /* 0x000fe20000011492 */
[----:B------:R-:W-:Y:S01]  /*1560*/  IMAD R11, R20, 0x8, R30 ;  /* 0x00000008140b7824 */ /* 0x000fe200078e021e */
[----:B------:R-:W-:Y:S01]  /*1570*/  LOP3.LUT R14, R33, 0x38, R140, 0xf8, !PT ;  /* 0x00000038210e7812 */ /* 0x000fe200078ef88c */
[----:B------:R-:W-:Y:S01]  /*1580*/  IMAD.SHL.U32 R33, R147, 0x2, RZ ;  /* 0x0000000293217824 */ /* 0x000fe200078e00ff */
[----:B------:R-:W-:Y:S01]  /*1590*/  SHF.R.S32.HI R6, RZ, 0x1f, R147 ;  /* 0x0000001fff067819 */ /* 0x000fe20000011493 */
[----:B------:R1:W-:Y:S01]  /*15a0*/  STL [R1+0x178], R18 ;  /* 0x0001781201007387 */ /* 0x0003e20000100800 */
[----:B------:R-:W-:-:S02]  /*15b0*/  SHF.L.U64.HI R9, R146, 0x1, R9 ;  /* 0x0000000192097819 */ /* 0x000fc40000010209 */
[----:B------:R-:W-:Y:S01]  /*15c0*/  LOP3.LUT R13, R222, 0x38, R140, 0xf8, !PT ;  /* 0x00000038de0d7812 */ /* 0x000fe200078ef88c */
[----:B------:R2:W-:Y:S01]  /*15d0*/  STL [R1+0x17c], R33 ;  /* 0x00017c2101007387 */ /* 0x0005e20000100800 */
[----:B------:R-:W-:Y:S02]  /*15e0*/  LOP3.LUT R12, R27, R12, R28, 0xf6, !PT ;  /* 0x0000000c1b0c7212 */ /* 0x000fe400078ef61c */
[----:B------:R-:W-:Y:S02]  /*15f0*/  LOP3.LUT R13, R8, R13, R29, 0xf6, !PT ;  /* 0x0000000d080d7212 */ /* 0x000fe400078ef61d */
[----:B------:R-:W-:Y:S02]  /*1600*/  LEA R150, R2, 0xa080, 0x1 ;  /* 0x0000a08002967811 */ /* 0x000fe400078e08ff */
[----:B------:R-:W-:Y:S02]  /*1610*/  SHF.R.S32.HI R2, RZ, 0x3, R3 ;  /* 0x00000003ff027819 */ /* 0x000fe40000011403 */
[----:B------:R-:W-:-:S02]  /*1620*/  LEA R13, R13, 0x10080, 0x1 ;  /* 0x000100800d0d7811 */ /* 0x000fc400078e08ff */
[----:B------:R-:W-:Y:S02]  /*1630*/  LEA R12, R12, 0x10080, 0x1 ;  /* 0x000100800c0c7811 */ /* 0x000fe400078e08ff */
[C---:B------:R-:W-:Y:S02]  /*1640*/  IADD3 R47, R48.reuse, 0x8, RZ ;  /* 0x00000008302f7810 */ /* 0x040fe40007ffe0ff */
[C---:B------:R-:W-:Y:S02]  /*1650*/  IADD3 R46, R48.reuse, 0x10, RZ ;  /* 0x00000010302e7810 */ /* 0x040fe40007ffe0ff */
[C---:B------:R-:W-:Y:S02]  /*1660*/  IADD3 R45, R48.reuse, 0x18, RZ ;  /* 0x00000018302d7810 */ /* 0x040fe40007ffe0ff */
[----:B------:R-:W-:Y:S02]  /*1670*/  IADD3 R44, R48, 0x20, RZ ;  /* 0x00000020302c7810 */ /* 0x000fe40007ffe0ff */
[----:B-1----:R-:W-:-:S02]  /*1680*/  SHF.L.U64.HI R18, R148, 0x1, R10 ;  /* 0x0000000194127819 */ /* 0x002fc4000001020a */
[----:B------:R-:W-:Y:S02]  /*1690*/  SHF.L.U64.HI R10, R147, 0x1, R6 ;  /* 0x00000001930a7819 */ /* 0x000fe40000010206 */
[C---:B------:R-:W-:Y:S01]  /*16a0*/  IADD3 R43, R48.reuse, 0x28, RZ ;  /* 0x00000028302b7810 */ /* 0x040fe20007ffe0ff */
[----:B------:R-:W-:Y:S01]  /*16b0*/  STL [R1+0x170], R18 ;  /* 0x0001701201007387 */ /* 0x000fe20000100800 */
[C---:B------:R-:W-:Y:S02]  /*16c0*/  IADD3 R42, R48.reuse, 0x30, RZ ;  /* 0x00000030302a7810 */ /* 0x040fe40007ffe0ff */
[C---:B------:R-:W-:Y:S01]  /*16d0*/  IADD3 R41, R48.reuse, 0x38, RZ ;  /* 0x0000003830297810 */ /* 0x040fe20007ffe0ff */
[----:B------:R1:W-:Y:S01]  /*16e0*/  STL [R1+0x16c], R9 ;  /* 0x00016c0901007387 */ /* 0x0003e20000100800 */
[C---:B------:R-:W-:Y:S02]  /*16f0*/  IADD3 R40, R48.reuse, 0x40, RZ ;  /* 0x0000004030287810 */ /* 0x040fe40007ffe0ff */
[C---:B------:R-:W-:Y:S01]  /*1700*/  IADD3 R39, R48.reuse, 0x48, RZ ;  /* 0x0000004830277810 */ /* 0x040fe20007ffe0ff */
[----:B------:R3:W-:Y:S01]  /*1710*/  STL [R1+0x168], R10 ;  /* 0x0001680a01007387 */ /* 0x0007e20000100800 */
[----:B------:R-:W-:-:S02]  /*1720*/  IADD3 R38, R48, 0x50, RZ ;  /* 0x0000005030267810 */ /* 0x000fc40007ffe0ff */
[C---:B------:R-:W-:Y:S01]  /*1730*/  IADD3 R37, R48.reuse, 0x58, RZ ;  /* 0x0000005830257810 */ /* 0x040fe20007ffe0ff */
[----:B------:R4:W-:Y:S01]  /*1740*/  STL [R1+0x18c], R11 ;  /* 0x00018c0b01007387 */ /* 0x0009e20000100800 */
[C---:B------:R-:W-:Y:S02]  /*1750*/  IADD3 R36, R48.reuse, 0x60, RZ ;  /* 0x0000006030247810 */ /* 0x040fe40007ffe0ff */
[C---:B------:R-:W-:Y:S01]  /*1760*/  IADD3 R35, R48.reuse, 0x68, RZ ;  /* 0x0000006830237810 */ /* 0x040fe20007ffe0ff */
[----:B------:R-:W-:Y:S01]  /*1770*/  STL [R1+0x4c], R48 ;  /* 0x00004c3001007387 */ /* 0x000fe20000100800 */
[C---:B------:R-:W-:Y:S02]  /*1780*/  IADD3 R34, R48.reuse, 0x70, RZ ;  /* 0x0000007030227810 */ /* 0x040fe40007ffe0ff */
[C---:B--2---:R-:W-:Y:S01]  /*1790*/  IADD3 R33, R48.reuse, 0x78, RZ ;  /* 0x0000007830217810 */ /* 0x044fe20007ffe0ff */
[----:B------:R2:W-:Y:S01]  /*17a0*/  STL [R1+0xc4], R2 ;  /* 0x0000c40201007387 */ /* 0x0005e20000100800 */
[----:B------:R-:W-:-:S02]  /*17b0*/  IADD3 R32, R48, 0x80, RZ ;  /* 0x0000008030207810 */ /* 0x000fc40007ffe0ff */
[C---:B------:R-:W-:Y:S01]  /*17c0*/  IADD3 R30, R48.reuse, 0x90, RZ ;  /* 0x00000090301e7810 */ /* 0x040fe20007ffe0ff */
[----:B------:R5:W-:Y:S01]  /*17d0*/  STL [R1+0x164], R13 ;  /* 0x0001640d01007387 */ /* 0x000be20000100800 */
[C---:B------:R-:W-:Y:S02]  /*17e0*/  IADD3 R29, R48.reuse, 0x98, RZ ;  /* 0x00000098301d7810 */ /* 0x040fe40007ffe0ff */
[C---:B------:R-:W-:Y:S01]  /*17f0*/  IADD3 R28, R48.reuse, 0xa0, RZ ;  /* 0x000000a0301c7810 */ /* 0x040fe20007ffe0ff */
[----:B------:R5:W-:Y:S01]  /*1800*/  STL [R1+0x160], R12 ;  /* 0x0001600c01007387 */ /* 0x000be20000100800 */
[----:B------:R-:W-:Y:S02]  /*1810*/  IADD3 R27, R48, 0xa8, RZ ;  /* 0x000000a8301b7810 */ /* 0x000fe40007ffe0ff */
[----:B-1----:R-:W-:Y:S02]  /*1820*/  SEL R9, R22, 0xffffffc0, !P2 ;  /* 0xffffffc016097807 */ /* 0x002fe40005000000 */
[----:B---3--:R-:W-:-:S02]  /*1830*/  LOP3.LUT R10, R31, R7, RZ, 0xfc, !PT ;  /* 0x000000071f0a7212 */ /* 0x008fc400078efcff */
[----:B------:R-:W-:Y:S02]  /*1840*/  IADD3 R31, R48, 0x88, RZ ;  /* 0x00000088301f7810 */ /* 0x000fe40007ffe0ff */
[----:B----4-:R-:W-:Y:S01]  /*1850*/  LOP3.LUT R11, R25, R14, R26, 0xf6, !PT ;  /* 0x0000000e190b7212 */ /* 0x010fe200078ef61a */
[----:B------:R-:W-:Y:S01]  /*1860*/  IMAD.SHL.U32 R207, R10, 0x2, RZ ;  /* 0x000000020acf7824 */ /* 0x000fe200078e00ff */
[----:B------:R-:W-:Y:S02]  /*1870*/  IADD3 R26, R48, 0xb0, RZ ;  /* 0x000000b0301a7810 */ /* 0x000fe40007ffe0ff */
[----:B------:R-:W-:Y:S02]  /*1880*/  LEA R10, R11, 0x10080, 0x1 ;  /* 0x000100800b0a7811 */ /* 0x000fe400078e08ff */
[----:B------:R-:W-:Y:S02]  /*1890*/  LOP3.LUT R206, R3, 0xfffffff8, RZ, 0xc0, !PT ;  /* 0xfffffff803ce7812 */ /* 0x000fe400078ec0ff */
[----:B--2---:R-:W-:Y:S01]  /*18a0*/  SEL R2, R22, 0xffffffc0, !P3 ;  /* 0xffffffc016027807 */ /* 0x004fe20005800000 */
[----:B------:R1:W-:Y:S01]  /*18b0*/  STL [R1+0x15c], R10 ;  /* 0x00015c0a01007387 */ /* 0x0003e20000100800 */
[----:B------:R-:W-:-:S02]  /*18c0*/  IADD3 R25, R48, 0xb8, RZ ;  /* 0x000000b830197810 */ /* 0x000fc40007ffe0ff */
[C---:B------:R-:W-:Y:S01]  /*18d0*/  SEL R6, R21.reuse, 0xffffffe0, !P1 ;  /* 0xffffffe015067807 */ /* 0x040fe20004800000 */
[----:B------:R2:W-:Y:S01]  /*18e0*/  STL [R1+0xc0], R47 ;  /* 0x0000c02f01007387 */ /* 0x0005e20000100800 */
[----:B------:R-:W-:Y:S02]  /*18f0*/  SEL R3, R21, 0xffffffe0, !P4 ;  /* 0xffffffe015037807 */ /* 0x000fe40006000000 */
        /* <DEDUP_REMOVED lines=8> */
[C---:B-----5:R-:W-:Y:S02]  /*1980*/  IADD3 R13, R48.reuse, 0xe8, RZ ;  /* 0x000000e8300d7810 */ /* 0x060fe40007ffe0ff */
[----:B------:R-:W-:Y:S01]  /*1990*/  IADD3 R12, R48, 0xf0, RZ ;  /* 0x000000f0300c7810 */ /* 0x000fe20007ffe0ff */
[----:B------:R4:W-:Y:S01]  /*19a0*/  STL [R1+0x44], R43 ;  /* 0x0000442b01007387 */ /* 0x0009e20000100800 */
[----:B------:R-:W-:Y:S02]  /*19b0*/  SHF.R.S32.HI R11, RZ, 0x1f, R46 ;  /* 0x0000001fff0b7819 */ /* 0x000fe4000001142e */
[----:B------:R-:W-:Y:S01]  /*19c0*/  LEA R199, R4, 0x10080, 0x1 ;  /* 0x0001008004c77811 */ /* 0x000fe200078e08ff */
[----:B------:R5:W-:Y:S01]  /*19d0*/  STL [R1+0xb4], R42 ;  /* 0x0000b42a01007387 */ /* 0x000be20000100800 */
[----:B-1----:R-:W-:Y:S01]  /*19e0*/  IADD3 R10, R48, 0xf8, RZ ;  /* 0x000000f8300a7810 */ /* 0x002fe20007ffe0ff */
[----:B------:R-:W-:Y:S01]  /*19f0*/  IMAD.IADD R4, R9, 0x1, R23 ;  /* 0x0000000109047824 */ /* 0x000fe200078e0217 */
[----:B------:R-:W-:Y:S01]  /*1a00*/  LEA R151, R5, 0x4080, 0x1 ;  /* 0x0000408005977811 */ /* 0x000fe200078e08ff */
[----:B------:R-:W-:Y:S01]  /*1a10*/  STL [R1+0xb0], R41 ;  /* 0x0000b02901007387 */ /* 0x000fe20000100800 */
[----:B--2---:R-:W-:Y:S01]  /*1a20*/  SHF.R.S32.HI R47, RZ, 0x1f, R47 ;  /* 0x0000001fff2f7819 */ /* 0x004fe2000001142f */
[----:B------:R-:W-:Y:S01]  /*1a30*/  IMAD.IADD R200, R199, 0x1, R3 ;  /* 0x00000001c7c87824 */ /* 0x000fe200078e0203 */
[C---:B------:R-:W-:Y:S01]  /*1a40*/  IADD3 R205, R140.reuse, 0x80, RZ ;  /* 0x000000808ccd7810 */ /* 0x040fe20007ffe0ff */
[----:B------:R1:W-:Y:S01]  /*1a50*/  STL [R1+0xac], R40 ;  /* 0x0000ac2801007387 */ /* 0x0003e20000100800 */
[----:B------:R-:W-:Y:S01]  /*1a60*/  IMAD.IADD R196, R3, 0x1, R151 ;  /* 0x0000000103c47824 */ /* 0x000fe200078e0297 */
[----:B------:R-:W-:Y:S01]  /*1a70*/  IADD3 R204, R140, 0xc0, RZ ;  /* 0x000000c08ccc7810 */ /* 0x000fe20007ffe0ff */
[----:B------:R-:W-:Y:S01]  /*1a80*/  IMAD.IADD R202, R199, 0x1, R2 ;  /* 0x00000001c7ca7824 */ /* 0x000fe200078e0202 */
[----:B------:R2:W-:Y:S01]  /*1a90*/  STL [R1+0xa8], R39 ;  /* 0x0000a82701007387 */ /* 0x0005e20000100800 */
[----:B---3--:R-:W-:Y:S01]  /*1aa0*/  SHF.R.S32.HI R45, RZ, 0x1f, R45 ;  /* 0x0000001fff2d7819 */ /* 0x008fe2000001142d */
[----:B------:R-:W-:Y:S01]  /*1ab0*/  IMAD.IADD R198, R2, 0x1, R151 ;  /* 0x0000000102c67824 */ /* 0x000fe200078e0297 */
[----:B------:R-:W-:Y:S01]  /*1ac0*/  SHF.R.S32.HI R141, RZ, 0x1f, R140 ;  /* 0x0000001fff8d7819 */ /* 0x000fe2000001148c */
[----:B------:R-:W-:Y:S01]  /*1ad0*/  STL [R1+0xa4], R38 ;  /* 0x0000a42601007387 */ /* 0x000fe20000100800 */
[----:B------:R-:W-:Y:S01]  /*1ae0*/  SHF.R.S32.HI R216, RZ, 0x1f, R205 ;  /* 0x0000001fffd87819 */ /* 0x000fe200000114cd */
[----:B------:R-:W-:Y:S01]  /*1af0*/  IMAD.IADD R201, R200, 0x1, R2 ;  /* 0x00000001c8c97824 */ /* 0x000fe200078e0202 */
[----:B------:R-:W-:Y:S01]  /*1b00*/  SHF.R.S32.HI R215, RZ, 0x1f, R204 ;  /* 0x0000001fffd77819 */ /* 0x000fe200000114cc */
[----:B------:R3:W-:Y:S01]  /*1b10*/  STL [R1+0xa0], R37 ;  /* 0x0000a02501007387 */ /* 0x0007e20000100800 */
[----:B----4-:R-:W-:Y:S01]  /*1b20*/  SHF.R.S32.HI R43, RZ, 0x1f, R43 ;  /* 0x0000001fff2b7819 */ /* 0x010fe2000001142b */
[----:B------:R-:W-:Y:S01]  /*1b30*/  IMAD.IADD R197, R2, 0x1, R196 ;  /* 0x0000000102c57824 */ /* 0x000fe200078e02c4 */
[----:B------:R-:W-:Y:S01]  /*1b40*/  SHF.R.S32.HI R214, RZ, 0x1f, R206 ;  /* 0x0000001fffd67819 */ /* 0x000fe200000114ce */
[----:B------:R4:W-:Y:S01]  /*1b50*/  STL [R1+0x9c], R36 ;  /* 0x00009c2401007387 */ /* 0x0009e20000100800 */
[----:B-----5:R-:W-:-:S03]  /*1b60*/  SHF.R.S32.HI R42, RZ, 0x1f, R42 ;  /* 0x0000001fff2a7819 */ /* 0x020fc6000001142a */
[----:B------:R-:W-:Y:S04]  /*1b70*/  STL [R1+0x98], R35 ;  /* 0x0000982301007387 */ /* 0x000fe80000100800 */
[----:B------:R5:W-:Y:S01]  /*1b80*/  STL [R1+0x94], R34 ;  /* 0x0000942201007387 */ /* 0x000be20000100800 */
[----:B-1----:R-:W-:-:S03]  /*1b90*/  SHF.R.S32.HI R40, RZ, 0x1f, R40 ;  /* 0x0000001fff287819 */ /* 0x002fc60000011428 */
[----:B------:R1:W-:Y:S01]  /*1ba0*/  STL [R1+0x90], R33 ;  /* 0x0000902101007387 */ /* 0x0003e20000100800 */
[----:B--2---:R-:W-:-:S03]  /*1bb0*/  SHF.R.S32.HI R39, RZ, 0x1f, R39 ;  /* 0x0000001fff277819 */ /* 0x004fc60000011427 */
[----:B------:R-:W-:Y:S04]  /*1bc0*/  STL [R1+0x8c], R32 ;  /* 0x00008c2001007387 */ /* 0x000fe80000100800 */
[----:B------:R2:W-:Y:S01]  /*1bd0*/  STL [R1+0x88], R31 ;  /* 0x0000881f01007387 */ /* 0x0005e20000100800 */
[----:B---3--:R-:W-:-:S03]  /*1be0*/  SHF.R.S32.HI R37, RZ, 0x1f, R37 ;  /* 0x0000001fff257819 */ /* 0x008fc60000011425 */
[----:B------:R3:W-:Y:S01]  /*1bf0*/  STL [R1+0x84], R30 ;  /* 0x0000841e01007387 */ /* 0x0007e20000100800 */
[----:B----4-:R-:W-:-:S03]  /*1c00*/  SHF.R.S32.HI R36, RZ, 0x1f, R36 ;  /* 0x0000001fff247819 */ /* 0x010fc60000011424 */
[----:B------:R-:W-:Y:S04]  /*1c10*/  STL [R1+0x80], R29 ;  /* 0x0000801d01007387 */ /* 0x000fe80000100800 */
[----:B------:R4:W-:Y:S01]  /*1c20*/  STL [R1+0x7c], R28 ;  /* 0x00007c1c01007387 */ /* 0x0009e20000100800 */
[----:B-----5:R-:W-:-:S03]  /*1c30*/  SHF.R.S32.HI R34, RZ, 0x1f, R34 ;  /* 0x0000001fff227819 */ /* 0x020fc60000011422 */
[----:B------:R5:W-:Y:S01]  /*1c40*/  STL [R1+0x78], R27 ;  /* 0x0000781b01007387 */ /* 0x000be20000100800 */
[----:B-1----:R-:W-:-:S03]  /*1c50*/  SHF.R.S32.HI R33, RZ, 0x1f, R33 ;  /* 0x0000001fff217819 */ /* 0x002fc60000011421 */
[----:B------:R-:W-:Y:S04]  /*1c60*/  STL [R1+0x74], R26 ;  /* 0x0000741a01007387 */ /* 0x000fe80000100800 */
[----:B------:R1:W-:Y:S01]  /*1c70*/  STL [R1+0x70], R25 ;  /* 0x0000701901007387 */ /* 0x0003e20000100800 */
[----:B--2---:R-:W-:-:S03]  /*1c80*/  SHF.R.S32.HI R31, RZ, 0x1f, R31 ;  /* 0x0000001fff1f7819 */ /* 0x004fc6000001141f */
[----:B------:R2:W-:Y:S01]  /*1c90*/  STL [R1+0x6c], R22 ;  /* 0x00006c1601007387 */ /* 0x0005e20000100800 */
[----:B---3--:R-:W-:-:S03]  /*1ca0*/  SHF.R.S32.HI R30, RZ, 0x1f, R30 ;  /* 0x0000001fff1e7819 */ /* 0x008fc6000001141e */
[----:B------:R-:W-:Y:S04]  /*1cb0*/  STL [R1+0x68], R21 ;  /* 0x0000681501007387 */ /* 0x000fe80000100800 */
[----:B------:R3:W-:Y:S01]  /*1cc0*/  STL [R1+0x64], R20 ;  /* 0x0000641401007387 */ /* 0x0007e20000100800 */
[----:B----4-:R-:W-:-:S03]  /*1cd0*/  SHF.R.S32.HI R28, RZ, 0x1f, R28 ;  /* 0x0000001fff1c7819 */ /* 0x010fc6000001141c */
        /* <DEDUP_REMOVED lines=8> */
[----:B------:R-:W-:Y:S01]  /*1d60*/  STL [R1+0x50], R10 ;  /* 0x0000500a01007387 */ /* 0x000fe20000100800 */
[----:B---3--:R-:W-:-:S03]  /*1d70*/  SHF.R.S32.HI R20, RZ, 0x1f, R20 ;  /* 0x0000001fff147819 */ /* 0x008fc60000011414 */
[----:B------:R2:W-:Y:S01]  /*1d80*/  STL [R1+0x154], R11 ;  /* 0x0001540b01007387 */ /* 0x0005e20000100800 */
[----:B----4-:R-:W-:-:S03]  /*1d90*/  SHF.R.S32.HI R18, RZ, 0x1f, R18 ;  /* 0x0000001fff127819 */ /* 0x010fc60000011412 */
[----:B------:R-:W-:Y:S01]  /*1da0*/  STL [R1+0x150], R45 ;  /* 0x0001502d01007387 */ /* 0x000fe20000100800 */
[----:B-----5:R-:W-:Y:S02]  /*1db0*/  SHF.R.S32.HI R13, RZ, 0x1f, R13 ;  /* 0x0000001fff0d7819 */ /* 0x020fe4000001140d */
[----:B-1----:R-:W-:Y:S02]  /*1dc0*/  SHF.R.S32.HI R12, RZ, 0x1f, R12 ;  /* 0x0000001fff0c7819 */ /* 0x002fe4000001140c */
[----:B--2---:R-:W-:-:S05]  /*1dd0*/  SHF.R.S32.HI R11, RZ, 0x1f, R44 ;  /* 0x0000001fff0b7819 */ /* 0x004fca000001142c */
[----:B------:R1:W-:Y:S04]  /*1de0*/  STL [R1+0x14c], R11 ;  /* 0x00014c0b01007387 */ /* 0x0003e80000100800 */
[----:B------:R-:W-:Y:S04]  /*1df0*/  STL [R1+0x148], R43 ;  /* 0x0001482b01007387 */ /* 0x000fe80000100800 */
[----:B------:R-:W-:Y:S01]  /*1e00*/  STL [R1+0x144], R42 ;  /* 0x0001442a01007387 */ /* 0x000fe20000100800 */
[----:B-1----:R-:W-:-:S05]  /*1e10*/  SHF.R.S32.HI R11, RZ, 0x1f, R41 ;  /* 0x0000001fff0b7819 */ /* 0x002fca0000011429 */
        /* <DEDUP_REMOVED lines=29> */
[----:B------:R2:W-:Y:S04]  /*1ff0*/  STL [R1+0xe8], R13 ;  /* 0x0000e80d01007387 */ /* 0x0005e80000100800 */
[----:B------:R3:W-:Y:S01]  /*2000*/  STL [R1+0xe4], R12 ;  /* 0x0000e40c01007387 */ /* 0x0007e20000100800 */
[----:B-1----:R-:W-:Y:S01]  /*2010*/  SHF.R.S32.HI R11, RZ, 0x1f, R10 ;  /* 0x0000001fff0b7819 */ /* 0x002fe2000001140a */
[----:B------:R-:W-:-:S02]  /*2020*/  IMAD.IADD R10, R24, 0x1, R6 ;  /* 0x00000001180a7824 */ /* 0x000fc400078e0206 */
[----:B------:R-:W-:Y:S02]  /*2030*/  IMAD.IADD R6, R6, 0x1, R23 ;  /* 0x0000000106067824 */ /* 0x000fe400078e0217 */
[--C-:B--2---:R-:W-:Y:S01]  /*2040*/  IMAD.IADD R13, R24, 0x1, R9.reuse ;  /* 0x00000001180d7824 */ /* 0x104fe200078e0209 */
[----:B------:R1:W-:Y:S01]  /*2050*/  STL [R1+0xe0], R11 ;  /* 0x0000e00b01007387 */ /* 0x0003e20000100800 */
[----:B------:R-:W-:Y:S01]  /*2060*/  IMAD.IADD R3, R6, 0x1, R9 ;  /* 0x0000000106037824 */ /* 0x000fe200078e0209 */
[----:B---3--:R-:W-:Y:S02]  /*2070*/  LEA R12, R19, 0x10080, 0x1 ;  /* 0x00010080130c7811 */ /* 0x008fe400078e08ff */
[----:B------:R-:W-:Y:S04]  /*2080*/  STL [R1+0x38], R13 ;  /* 0x0000380d01007387 */ /* 0x000fe80000100800 */
[----:B------:R2:W-:Y:S04]  /*2090*/  STL [R1+0x28], R10 ;  /* 0x0000280a01007387 */ /* 0x0005e80000100800 */
[----:B------:R3:W-:Y:S01]  /*20a0*/  STL [R1+0xdc], R12 ;  /* 0x0000dc0c01007387 */ /* 0x0007e20000100800 */
[----:B-1----:R-:W-:-:S05]  /*20b0*/  LEA R11, R17, 0x10080, 0x1 ;  /* 0x00010080110b7811 */ /* 0x002fca00078e08ff */
[----:B------:R1:W-:Y:S01]  /*20c0*/  STL [R1+0xd8], R11 ;  /* 0x0000d80b01007387 */ /* 0x0003e20000100800 */
[----:B--2---:R-:W-:Y:S01]  /*20d0*/  IMAD.IADD R10, R9, 0x1, R10 ;  /* 0x00000001090a7824 */ /* 0x004fe200078e020a */
[----:B---3--:R-:W-:-:S05]  /*20e0*/  LEA R12, R16, 0x10080, 0x1 ;  /* 0x00010080100c7811 */ /* 0x008fca00078e08ff */
[----:B------:R2:W-:Y:S01]  /*20f0*/  STL [R1+0xd4], R12 ;  /* 0x0000d40c01007387 */ /* 0x0005e20000100800 */
[----:B-1----:R-:W-:-:S05]  /*2100*/  LEA R11, R15, 0x10080, 0x1 ;  /* 0x000100800f0b7811 */ /* 0x002fca00078e08ff */
[----:B------:R2:W-:Y:S04]  /*2110*/  STL [R1+0xd0], R11 ;  /* 0x0000d00b01007387 */ /* 0x0005e80000100800 */
[----:B------:R2:W-:Y:S04]  /*2120*/  STL [R1+0x34], R10 ;  /* 0x0000340a01007387 */ /* 0x0005e80000100800 */
[----:B------:R2:W-:Y:S04]  /*2130*/  STL [R1+0x30], R4 ;  /* 0x0000300401007387 */ /* 0x0005e80000100800 */
[----:B------:R2:W-:Y:S04]  /*2140*/  STL [R1+0x24], R6 ;  /* 0x0000240601007387 */ /* 0x0005e80000100800 */
[----:B------:R2:W-:Y:S02]  /*2150*/  STL [R1+0x2c], R3 ;  /* 0x00002c0301007387 */ /* 0x0005e40000100800 */
.L_x_1908:
[----:B--2---:R-:W2:Y:S01]  /*2160*/  LDL R3, [R1+0xc] ;  /* 0x00000c0001037983 */ /* 0x004ea20000100800 */
[----:B------:R-:W-:Y:S01]  /*2170*/  IMAD.MOV.U32 R2, RZ, RZ, 0x4 ;  /* 0x00000004ff027424 */ /* 0x000fe200078e00ff */
[----:B------:R-:W-:-:S02]  /*2180*/  ISETP.NE.U32.AND P0, PT, RZ, c[0x0][0x370], PT ;  /* 0x0000dc00ff007a0c */ /* 0x000fc40003f05070 */
[----:B------:R-:W-:Y:S02]  /*2190*/  ISETP.NE.U32.AND P4, PT, RZ, c[0x0][0x360], PT ;  /* 0x0000d800ff007a0c */ /* 0x000fe40003f85070 */
[----:B------:R-:W-:Y:S01]  /*21a0*/  ISETP.NE.AND.EX P1, PT, RZ, c[0x0][0x374], PT, P0 ;  /* 0x0000dd00ff007a0c */ /* 0x000fe20003f25300 */
[----:B--2---:R-:W-:-:S05]  /*21b0*/  IMAD.WIDE R2, R3, R2, c[0x0][0x588] ;  /* 0x0001620003027625 */ /* 0x004fca00078e0202 */
[----:B------:R-:W2:Y:S01]  /*21c0*/  LDG.E R29, [R2.64] ;  /* 0x00000006021d7981 */ /* 0x000ea2000c1e1900 */
[----:B------:R-:W-:Y:S01]  /*21d0*/  ISETP.NE.AND.EX P4, PT, RZ, c[0x0][0x364], PT, P4 ;  /* 0x0000d900ff007a0c */ /* 0x000fe20003f85340 */
[----:B------:R-:W-:Y:S01]  /*21e0*/  IMAD.MOV.U32 R235, RZ, RZ, RZ ;  /* 0x000000ffffeb7224 */ /* 0x000fe200078e00ff */
[----:B------:R-:W-:Y:S02]  /*21f0*/  ISETP.NE.U32.AND P3, PT, RZ, c[0x0][0x348], PT ;  /* 0x0000d200ff007a0c */ /* 0x000fe40003f65070 */
[----:B------:R-:W-:Y:S02]  /*2200*/  ISETP.NE.U32.AND P5, PT, RZ, c[0x0][0x350], PT ;  /* 0x0000d400ff007a0c */ /* 0x000fe40003fa5070 */
[----:B------:R-:W-:Y:S02]  /*2210*/  ISETP.NE.U32.AND P6, PT, RZ, c[0x0][0x358], PT ;  /* 0x0000d600ff007a0c */ /* 0x000fe40003fc5070 */
[----:B------:R-:W-:Y:S02]  /*2220*/  ISETP.NE.AND.EX P3, PT, RZ, c[0x0][0x34c], PT, P3 ;  /* 0x0000d300ff007a0c */ /* 0x000fe40003f65330 */
[----:B------:R-:W-:-:S02]  /*2230*/  ISETP.NE.AND.EX P5, PT, RZ, c[0x0][0x354], PT, P5 ;  /* 0x0000d500ff007a0c */ /* 0x000fc40003fa5350 */
[----:B------:R-:W-:Y:S01]  /*2240*/  ISETP.NE.AND.EX P6, PT, RZ, c[0x0][0x35c], PT, P6 ;  /* 0x0000d700ff007a0c */ /* 0x000fe20003fc5360 */
[----:B------:R-:W-:Y:S02]  /*2250*/  IMAD.MOV.U32 R131, RZ, RZ, RZ ;  /* 0x000000ffff837224 */ /* 0x000fe400078e00ff */
[----:B------:R-:W-:Y:S02]  /*2260*/  IMAD.MOV.U32 R16, RZ, RZ, RZ ;  /* 0x000000ffff107224 */ /* 0x000fe400078e00ff */
[----:B------:R-:W-:Y:S01]  /*2270*/  IMAD.MOV.U32 R15, RZ, RZ, RZ ;  /* 0x000000ffff0f7224 */ /* 0x000fe200078e00ff */
[----:B--2---:R-:W-:Y:S01]  /*2280*/  SHF.R.S32.HI R28, RZ, 0x1f, R29 ;  /* 0x0000001fff1c7819 */ /* 0x004fe2000001141d */
[C---:B------:R-:W-:Y:S01]  /*2290*/  IMAD.SHL.U32 R252, R29.reuse, 0x4, RZ ;  /* 0x000000041dfc7824 */ /* 0x040fe200078e00ff */
[C---:B------:R-:W-:Y:S01]  /*22a0*/  @P1 LEA R4, P0, R29.reuse, c[0x0][0x370], 0x2 ;  /* 0x0000dc001d041a11 */ /* 0x040fe200078010ff */
[----:B------:R1:W-:Y:S01]  /*22b0*/  STL [R1+0x14], R29 ;  /* 0x0000141d01007387 */ /* 0x0003e20000100800 */
[----:B------:R-:W-:-:S02]  /*22c0*/  SHF.L.U64.HI R19, R29, 0x2, R28 ;  /* 0x000000021d137819 */ /* 0x000fc4000001021c */
[----:B------:R-:W-:Y:S01]  /*22d0*/  @P1 LEA.HI.X R5, R29, c[0x0][0x374], R28, 0x2, P0 ;  /* 0x0000dd001d051a11 */ /* 0x000fe200000f141c */
[----:B------:R1:W-:Y:S01]  /*22e0*/  STL [R1+0x18], R28 ;  /* 0x0000181c01007387 */ /* 0x0003e20000100800 */
[C---:B------:R-:W-:Y:S02]  /*22f0*/  @P4 IADD3 R2, P0, R252.reuse, c[0x0][0x360], RZ ;  /* 0x0000d800fc024a10 */ /* 0x040fe40007f1e0ff */
[----:B------:R-:W-:Y:S01]  /*2300*/  IADD3 R10, P2, R252, c[0x0][0x348], RZ ;  /* 0x0000d200fc0a7a10 */ /* 0x000fe20007f5e0ff */
[----:B------:R2:W5:Y:S01]  /*2310*/  @P1 LDG.E R235, [R4.64] ;  /* 0x0000000604eb1981 */ /* 0x000562000c1e1900 */
[----:B------:R-:W-:-:S03]  /*2320*/  @P4 IADD3.X R3, R19, c[0x0][0x364], RZ, P0, !PT ;  /* 0x0000d90013034a10 */ /* 0x000fc600007fe4ff */
[----:B------:R1:W-:Y:S04]  /*2330*/  STL [R1+0x10], R19 ;  /* 0x0000101301007387 */ /* 0x0003e80000100800 */
[----:B------:R3:W5:Y:S01]  /*2340*/  @P4 LDG.E R134, [R2.64] ;  /* 0x0000000602864981 */ /* 0x000762000c1e1900 */
[----:B------:R-:W-:-:S05]  /*2350*/  IADD3.X R11, R19, c[0x0][0x34c], RZ, P2, !PT ;  /* 0x0000d300130b7a10 */ /* 0x000fca00017fe4ff */
[----:B------:R1:W5:Y:S01]  /*2360*/  @P3 LDG.E R131, [R10.64] ;  /* 0x000000060a833981 */ /* 0x000362000c1e1900 */
[----:B--2---:R-:W-:-:S04]  /*2370*/  IADD3 R4, P1, R252, c[0x0][0x350], RZ ;  /* 0x0000d400fc047a10 */ /* 0x004fc80007f3e0ff */
[----:B------:R-:W-:Y:S02]  /*2380*/  IADD3.X R5, R19, c[0x0][0x354], RZ, P1, !PT ;  /* 0x0000d50013057a10 */ /* 0x000fe40000ffe4ff */
[----:B---3--:R-:W-:-:S03]  /*2390*/  IADD3 R2, P0, R252, c[0x0][0x358], RZ ;  /* 0x0000d600fc027a10 */ /* 0x008fc60007f1e0ff */
[----:B------:R1:W5:Y:S01]  /*23a0*/  @P5 LDG.E R16, [R4.64] ;  /* 0x0000000604105981 */ /* 0x000362000c1e1900 */
[----:B------:R-:W-:-:S05]  /*23b0*/  IADD3.X R3, R19, c[0x0][0x35c], RZ, P0, !PT ;  /* 0x0000d70013037a10 */ /* 0x000fca00007fe4ff */
[----:B------:R1:W5:Y:S01]  /*23c0*/  @P6 LDG.E R15, [R2.64] ;  /* 0x00000006020f6981 */ /* 0x000362000c1e1900 */
[----:B------:R-:W-:Y:S01]  /*23d0*/  YIELD ;  /* 0x0000000000007946 */ /* 0x000fe20003800000 */
[----:B------:R-:W-:Y:S05]  /*23e0*/  @P4 BRA `(.L_x_1709) ;  /* 0x0000005000004947 */ /* 0x000fea0003800000 */
[----:B-----5:R-:W-:Y:S01]  /*23f0*/  MOV R134, c[0x0][0x168] ;  /* 0x00005a0000867a02 */ /* 0x020fe20000000f00 */
[----:B------:R-:W-:Y:S05]  /*2400*/  @!P3 BRA `(.L_x_1709) ;  /* 0x000000300000b947 */ /* 0x000fea0003800000 */
[----:B------:R-:W2:Y:S04]  /*2410*/  LDG.E R9, [R10.64] ;  /* 0x000000060a097981 */ /* 0x000ea8000c1e1900 */
[----:B------:R-:W2:Y:S02]  /*2420*/  LDG.E R6, [R10.64+0x4] ;  /* 0x000004060a067981 */ /* 0x000ea4000c1e1900 */
[----:B--2---:R-:W-:Y:S02]  /*2430*/  IADD3 R134, -R9, R6, RZ ;  /* 0x0000000609867210 */ /* 0x004fe40007ffe1ff */
.L_x_1709:
[----:B------:R-:W-:-:S04]  /*2440*/  ISETP.NE.U32.AND P0, PT, RZ, c[0x0][0x368], PT ;  /* 0x0000da00ff007a0c */ /* 0x000fc80003f05070 */
[----:B------:R-:W-:-:S13]  /*2450*/  ISETP.NE.AND.EX P0, PT, RZ, c[0x0][0x36c], PT, P0 ;  /* 0x0000db00ff007a0c */ /* 0x000fda0003f05300 */
[----:B------:R-:W-:Y:S05]  /*2460*/  @!P0 BRA `(.L_x_1710) ;  /* 0x0000004000008947 */ /* 0x000fea0003800000 */
[----:B-1----:R-:W-:-:S04]  /*2470*/  IADD3 R4, P0, R252, c[0x0][0x368], RZ ;  /* 0x0000da00fc047a10 */ /* 0x002fc80007f1e0ff */
[----:B------:R-:W-:-:S05]  /*2480*/  IADD3.X R5, R19, c[0x0][0x36c], RZ, P0, !PT ;  /* 0x0000db0013057a10 */ /* 0x000fca00007fe4ff */
[----:B------:R1:W5:Y:S01]  /*2490*/  LDG.E R9, [R4.64] ;  /* 0x0000000604097981 */ /* 0x000362000c1e1900 */
[----:B------:R-:W-:Y:S05]  /*24a0*/  BRA `(.L_x_1711) ;  /* 0x0000005000007947 */ /* 0x000fea0003800000 */
.L_x_1710:
[----:B------:R-:W-:Y:S01]  /*24b0*/  MOV R9, UR5 ;  /* 0x0000000500097c02 */ /* 0x000fe20008000f00 */
[----:B------:R-:W-:Y:S05]  /*24c0*/  @!P5 BRA `(.L_x_1711) ;  /* 0x000000300000d947 */ /* 0x000fea0003800000 */
[----:B------:R2:W3:Y:S04]  /*24d0*/  LDG.E R6, [R4.64] ;  /* 0x0000000604067981 */ /* 0x0004e8000c1e1900 */
[----:B-12---:R-:W3:Y:S02]  /*24e0*/  LDG.E R4, [R4.64+0x4] ;  /* 0x0000040604047981 */ /* 0x006ee4000c1e1900 */
[----:B---3--:R-:W-:Y:S02]  /*24f0*/  IADD3 R9, -R6, R4, RZ ;  /* 0x0000000406097210 */ /* 0x008fe40007ffe1ff */
.L_x_1711:
[----:B------:R-:W2:Y:S04]  /*2500*/  LDL R17, [R1+0x8] ;  /* 0x0000080001117983 */ /* 0x000ea80000100800 */
[----:B-1----:R1:W3:Y:S04]  /*2510*/  @P6 LDG.E R5, [R2.64] ;  /* 0x0000000602056981 */ /* 0x0022e8000c1e1900 */
[----:B------:R1:W3:Y:S01]  /*2520*/  @P6 LDG.E R4, [R2.64+0x4] ;  /* 0x0000040602046981 */ /* 0x0002e2000c1e1900 */
[----:B------:R-:W-:Y:S01]  /*2530*/  ISETP.NE.U32.AND P0, PT, RZ, c[0x0][0x378], PT ;  /* 0x0000de00ff007a0c */ /* 0x000fe20003f05070 */
[----:B-----5:R-:W-:-:S03]  /*2540*/  IMAD.MOV.U32 R122, RZ, RZ, R9 ;  /* 0x000000ffff7a7224 */ /* 0x020fc600078e0009 */
[----:B------:R-:W-:-:S13]  /*2550*/  ISETP.NE.AND.EX P1, PT, RZ, c[0x0][0x37c], PT, P0 ;  /* 0x0000df00ff007a0c */ /* 0x000fda0003f25300 */
[----:B-1----:R-:W-:-:S04]  /*2560*/  @P1 IADD3 R2, P0, R252, c[0x0][0x378], RZ ;  /* 0x0000de00fc021a10 */ /* 0x002fc80007f1e0ff */
[----:B------:R-:W-:-:S05]  /*2570*/  @P1 IADD3.X R3, R19, c[0x0][0x37c], RZ, P0, !PT ;  /* 0x0000df0013031a10 */ /* 0x000fca00007fe4ff */
[----:B------:R1:W5:Y:S01]  /*2580*/  @P1 LDG.E R122, [R2.64] ;  /* 0x00000006027a1981 */ /* 0x000362000c1e1900 */
[----:B------:R-:W-:Y:S01]  /*2590*/  IMAD.IADD R6, R9, 0x1, -R235 ;  /* 0x0000000109067824 */ /* 0x000fe200078e0aeb */
[----:B------:R-:W-:Y:S01]  /*25a0*/  BSSY B0, `(.L_x_1712) ;  /* 0x0000032000007945 */ /* 0x000fe20003800000 */
[----:B-1----:R-:W-:Y:S01]  /*25b0*/  IMAD.MOV.U32 R2, RZ, RZ, c[0x0][0x228] ;  /* 0x00008a00ff027624 */ /* 0x002fe200078e00ff */
[----:B--2---:R-:W-:-:S04]  /*25c0*/  LOP3.LUT R3, R17, 0xff000000, RZ, 0xc0, !PT ;  /* 0xff00000011037812 */ /* 0x004fc800078ec0ff */
[----:B------:R-:W-:Y:S01]  /*25d0*/  SHF.R.U32.HI R3, RZ, 0x8, R3 ;  /* 0x00000008ff037819 */ /* 0x000fe20000011603 */
[----:B---3--:R-:W-:Y:S01]  /*25e0*/  @P6 IMAD.IADD R2, R4, 0x1, -R5 ;  /* 0x0000000104026824 */ /* 0x008fe200078e0a05 */
[----:B------:R-:W-:-:S03]  /*25f0*/  LOP3.LUT R4, R17, 0xff0000, RZ, 0xc0, !PT ;  /* 0x00ff000011047812 */ /* 0x000fc600078ec0ff */
[----:B------:R-:W-:Y:S01]  /*2600*/  IMAD.IADD R123, R6, 0x1, R2 ;  /* 0x00000001067b7824 */ /* 0x000fe200078e0202 */
[----:B------:R-:W-:-:S04]  /*2610*/  LEA.HI R4, R4, R3, RZ, 0x10 ;  /* 0x0000000304047211 */ /* 0x000fc800078f80ff */
[----:B------:R-:W-:Y:S02]  /*2620*/  SHF.R.U32.HI R11, RZ, 0x10, R4 ;  /* 0x00000010ff0b7819 */ /* 0x000fe40000011604 */
[----:B------:R-:W-:Y:S02]  /*2630*/  LOP3.LUT R20, R4, 0xff, RZ, 0xc0, !PT ;  /* 0x000000ff04147812 */ /* 0x000fe400078ec0ff */
[C---:B------:R-:W-:Y:S01]  /*2640*/  IADD3 R5, R123.reuse, 0x2f, RZ ;  /* 0x0000002f7b057810 */ /* 0x040fe20007ffe0ff */
[----:B------:R1:W-:Y:S01]  /*2650*/  STL [R1+0x3c], R11 ;  /* 0x00003c0b01007387 */ /* 0x0003e20000100800 */
[----:B------:R-:W-:Y:S02]  /*2660*/  ISETP.GE.AND P0, PT, R123, 0x1, PT ;  /* 0x000000017b00780c */ /* 0x000fe40003f06270 */
[----:B------:R-:W-:Y:S01]  /*2670*/  ISETP.NE.AND P1, PT, R11, RZ, PT ;  /* 0x000000ff0b00720c */ /* 0x000fe20003f25270 */
[----:B------:R1:W-:Y:S01]  /*2680*/  STL [R1+0x40], R20 ;  /* 0x0000401401007387 */ /* 0x0003e20000100800 */
[----:B------:R-:W-:-:S02]  /*2690*/  IMAD.HI R3, R5, 0x2aaaaaab, RZ ;  /* 0x2aaaaaab05037827 */ /* 0x000fc400078e02ff */
[----:B------:R-:W-:-:S03]  /*26a0*/  SEL R119, R11, c[0x0][0x338], P1 ;  /* 0x0000ce000b777a07 */ /* 0x000fc60000800000 */
[----:B------:R-:W-:-:S04]  /*26b0*/  SHF.R.U32.HI R5, RZ, 0x1f, R3 ;  /* 0x0000001fff057819 */ /* 0x000fc80000011603 */
[----:B------:R-:W-:Y:S01]  /*26c0*/  LEA.HI.SX32 R128, R3, R5, 0x1d ;  /* 0x0000000503807211 */ /* 0x000fe200078feaff */
[----:B------:R-:W-:Y:S01]  /*26d0*/  IMAD.MOV.U32 R3, RZ, RZ, RZ ;  /* 0x000000ffff037224 */ /* 0x000fe200078e00ff */
[----:B------:R-:W-:Y:S05]  /*26e0*/  @!P0 BRA `(.L_x_1713) ;  /* 0x000001d000008947 */ /* 0x000fea0003800000 */
[----:B------:R-:W-:Y:S01]  /*26f0*/  IABS R3, R119 ;  /* 0x0000007700037213 */ /* 0x000fe20000000000 */
[----:B------:R-:W-:Y:S01]  /*2700*/  IMAD.MOV.U32 R10, RZ, RZ, RZ ;  /* 0x000000ffff0a7224 */ /* 0x000fe200078e00ff */
[----:B------:R-:W-:-:S03]  /*2710*/  IADD3 R12, R128, -0x1, R119 ;  /* 0xffffffff800c7810 */ /* 0x000fc60007ffe077 */
[----:B------:R-:W-:Y:S01]  /*2720*/  IMAD.MOV.U32 R4, RZ, RZ, R3 ;  /* 0x000000ffff047224 */ /* 0x000fe200078e0003 */
[----:B------:R-:W-:-:S03]  /*2730*/  IABS R14, R12 ;  /* 0x0000000c000e7213 */ /* 0x000fc60000000000 */
[----:B------:R-:W2:Y:S08]  /*2740*/  I2F.RP R3, R4 ;  /* 0x0000000400037306 */ /* 0x000eb00000209400 */
        /* <DEDUP_REMOVED lines=23> */
.L_x_1713:
[----:B------:R-:W-:Y:S05]  /*28c0*/  BSYNC B0 ;  /* 0x0000000000007941 */ /* 0x000fea0003800000 */
.L_x_1712:
[----:B------:R-:W2:Y:S01]  /*28d0*/  LDL R10, [R1+0x184] ;  /* 0x00018400010a7983 */ /* 0x000ea20000100800 */
[----:B------:R-:W-:-:S04]  /*28e0*/  IMAD R4, R20, R3, RZ ;  /* 0x0000000314047224 */ /* 0x000fc800078e02ff */
[C---:B------:R-:W-:Y:S02]  /*28f0*/  IMAD.IADD R3, R4.reuse, 0x1, R3 ;  /* 0x0000000104037824 */ /* 0x040fe400078e0203 */
[----:B------:R-:W-:-:S03]  /*2900*/  IMAD R4, R4, 0x30, -R6 ;  /* 0x0000003004047824 */ /* 0x000fc600078e0a06 */
[----:B------:R-:W-:Y:S02]  /*2910*/  IMNMX R3, R128, R3, PT ;  /* 0x0000000380037217 */ /* 0x000fe40003800200 */
[----:B------:R-:W-:-:S03]  /*2920*/  IMNMX R4, RZ, R4, !PT ;  /* 0x00000004ff047217 */ /* 0x000fc60007800200 */
[----:B------:R-:W-:-:S05]  /*2930*/  IMAD R3, R3, 0x30, -R6 ;  /* 0x0000003003037824 */ /* 0x000fca00078e0a06 */
[----:B------:R-:W-:-:S04]  /*2940*/  IMNMX R3, R3, R2, PT ;  /* 0x0000000203037217 */ /* 0x000fc80003800200 */
[----:B------:R-:W-:Y:S01]  /*2950*/  ISETP.GT.AND P0, PT, R3, R4, PT ;  /* 0x000000040300720c */ /* 0x000fe20003f04270 */
[----:B------:R-:W-:-:S05]  /*2960*/  IMAD.WIDE.U32 R4, R4, -0x55555555, RZ ;  /* 0xaaaaaaab04047825 */ /* 0x000fca00078e00ff */
[----:B------:R-:W-:-:S07]  /*2970*/  SHF.R.U32.HI R110, RZ, 0x5, R5 ;  /* 0x00000005ff6e7819 */ /* 0x000fce0000011605 */
[----:B------:R-:W-:-:S05]  /*2980*/  @P0 IADD3 R3, R3, 0x2f, RZ ;  /* 0x0000002f03030810 */ /* 0x000fca0007ffe0ff */
[----:B------:R-:W-:-:S04]  /*2990*/  @P0 IMAD.HI R4, R3, 0x2aaaaaab, RZ ;  /* 0x2aaaaaab03040827 */ /* 0x000fc800078e02ff */
[----:B------:R-:W-:Y:S01]  /*29a0*/  IMAD.MOV.U32 R3, RZ, RZ, R110 ;  /* 0x000000ffff037224 */ /* 0x000fe200078e006e */
[----:B------:R-:W-:-:S04]  /*29b0*/  @P0 SHF.R.U32.HI R5, RZ, 0x1f, R4 ;  /* 0x0000001fff050819 */ /* 0x000fc80000011604 */
[----:B------:R-:W-:-:S04]  /*29c0*/  @P0 LEA.HI.SX32 R3, R4, R5, 0x1d ;  /* 0x0000000504030211 */ /* 0x000fc800078feaff */
[----:B------:R-:W-:Y:S01]  /*29d0*/  ISETP.GT.AND P0, PT, R3, R110, PT ;  /* 0x0000006e0300720c */ /* 0x000fe20003f04270 */
[----:B--2---:R-:W-:-:S04]  /*29e0*/  IMAD.IADD R4, R7, 0x1, R10 ;  /* 0x0000000107047824 */ /* 0x004fc800078e020a */
[----:B------:R-:W-:-:S08]  /*29f0*/  IMAD.SHL.U32 R203, R4, 0x2, RZ ;  /* 0x0000000204cb7824 */ /* 0x000fd000078e00ff */
[----:B------:R-:W-:Y:S05]  /*2a00*/  @!P0 BRA `(.L_x_1714) ;  /* 0x0000694000008947 */ /* 0x000fea0003800000 */
[----:B------:R-:W-:Y:S02]  /*2a10*/  ISETP.NE.U32.AND P0, PT, RZ, c[0x0][0x340], PT ;  /* 0x0000d000ff007a0c */ /* 0x000fe40003f05070 */
[----:B------:R-:W-:Y:S02]  /*2a20*/  SHF.R.S32.HI R14, RZ, 0x1f, R143 ;  /* 0x0000001fff0e7819 */ /* 0x000fe4000001148f */
[----:B------:R-:W-:-:S13]  /*2a30*/  ISETP.NE.AND.EX P3, PT, RZ, c[0x0][0x344], PT, P0 ;  /* 0x0000d100ff007a0c */ /* 0x000fda0003f65300 */
[----:B------:R-:W-:-:S04]  /*2a40*/  @P3 IADD3 R4, P0, R252, c[0x0][0x340], RZ ;  /* 0x0000d000fc043a10 */ /* 0x000fc80007f1e0ff */
[----:B------:R-:W-:-:S05]  /*2a50*/  @P3 IADD3.X R5, R19, c[0x0][0x344], RZ, P0, !PT ;  /* 0x0000d10013053a10 */ /* 0x000fca00007fe4ff */
[----:B-1----:R1:W2:Y:S01]  /*2a60*/  @P3 LDG.E R20, [R4.64] ;  /* 0x0000000604143981 */ /* 0x0022a2000c1e1900 */
[----:B------:R-:W-:Y:S01]  /*2a70*/  IADD3 R98, P0, R143, R15, RZ ;  /* 0x0000000f8f627210 */ /* 0x000fe20007f1e0ff */
[----:B------:R-:W-:Y:S01]  /*2a80*/  IMAD.MOV.U32 R124, RZ, RZ, 0x30 ;  /* 0x00000030ff7c7424 */ /* 0x000fe200078e00ff */
[----:B------:R-:W-:Y:S01]  /*2a90*/  IADD3 R38, R3, -0x1, RZ ;  /* 0xffffffff03267810 */ /* 0x000fe20007ffe0ff */
[----:B------:R-:W-:Y:S01]  /*2aa0*/  IMAD.MOV.U32 R136, RZ, RZ, c[0x0][0x238] ;  /* 0x00008e00ff887624 */ /* 0x000fe200078e00ff */
[----:B------:R-:W-:Y:S01]  /*2ab0*/  LEA.HI.X.SX32 R99, R15, R14, 0x1, P0 ;  /* 0x0000000e0f637211 */ /* 0x000fe200000f0eff */
[C---:B------:R-:W-:Y:S01]  /*2ac0*/  IMAD R135, R124.reuse, c[0x0][0x23c], RZ ;  /* 0x00008f007c877a24 */ /* 0x040fe200078e02ff */
[----:B------:R-:W-:Y:S01]  /*2ad0*/  LOP3.LUT R27, R17, 0xffff, RZ, 0xc0, !PT ;  /* 0x0000ffff111b7812 */ /* 0x000fe200078ec0ff */
[----:B------:R-:W-:Y:S01]  /*2ae0*/  IMAD.WIDE.U32 R120, R124, c[0x0][0x238], RZ ;  /* 0x00008e007c787a25 */ /* 0x000fe200078e00ff */
[----:B------:R-:W-:Y:S02]  /*2af0*/  SEL R21, R28, RZ, !P6 ;  /* 0x000000ff1c157207 */ /* 0x000fe40007000000 */
[----:B------:R-:W-:Y:S01]  /*2b00*/  SEL R22, R29, RZ, !P6 ;  /* 0x000000ff1d167207 */ /* 0x000fe20007000000 */
[----:B------:R-:W-:Y:S01]  /*2b10*/  IMAD R6, R99, c[0x0][0x238], RZ ;  /* 0x00008e0063067a24 */ /* 0x000fe200078e02ff */
[----:B------:R-:W-:Y:S01]  /*2b20*/  IADD3 R135, R121, R135, RZ ;  /* 0x0000008779877210 */ /* 0x000fe20007ffe0ff */
[----:B------:R-:W-:Y:S01]  /*2b30*/  IMAD R3, R21, c[0x0][0x248], RZ ;  /* 0x0000920015037a24 */ /* 0x000fe200078e02ff */
[----:B------:R-:W-:Y:S01]  /*2b40*/  ISETP.GE.AND P6, PT, R140, c[0x0][0x1d4], PT ;  /* 0x000075008c007a0c */ /* 0x000fe20003fc6270 */
[----:B------:R-:W-:Y:S01]  /*2b50*/  IMAD R6, R98, c[0x0][0x23c], R6 ;  /* 0x00008f0062067a24 */ /* 0x000fe200078e0206 */
[----:B------:R-:W-:Y:S01]  /*2b60*/  ISETP.GE.AND P5, PT, R142, c[0x0][0x1d4], PT ;  /* 0x000075008e007a0c */ /* 0x000fe20003fa6270 */
[----:B------:R-:W-:Y:S01]  /*2b70*/  IMAD.SHL.U32 R139, R136, 0x20, RZ ;  /* 0x00000020888b7824 */ /* 0x000fe200078e00ff */
[----:B------:R-:W-:Y:S01]  /*2b80*/  ISETP.GE.AND P4, PT, R205, c[0x0][0x1d4], PT ;  /* 0x00007500cd007a0c */ /* 0x000fe20003f86270 */
[----:B------:R-:W-:Y:S01]  /*2b90*/  IMAD.MOV.U32 R130, RZ, RZ, 0x5 ;  /* 0x00000005ff827424 */ /* 0x000fe200078e00ff */
[----:B------:R-:W-:Y:S01]  /*2ba0*/  ISETP.GE.AND P2, PT, R204, c[0x0][0x1d4], PT ;  /* 0x00007500cc007a0c */ /* 0x000fe20003f46270 */
[----:B------:R-:W-:Y:S01]  /*2bb0*/  IMAD.WIDE.U32 R12, R27, c[0x0][0x260], R140 ;  /* 0x000098001b0c7a25 */ /* 0x000fe200078e008c */
[----:B------:R-:W-:-:S02]  /*2bc0*/  LOP3.LUT R213, R213, 0xfffffff7, RZ, 0xc0, !PT ;  /* 0xfffffff7d5d57812 */ /* 0x000fc400078ec0ff */
[----:B------:R-:W-:Y:S01]  /*2bd0*/  SHF.L.U64.HI R136, R136, R130, c[0x0][0x23c] ;  /* 0x00008f0088887619 */ /* 0x000fe20000010282 */
[----:B-1----:R-:W-:Y:S01]  /*2be0*/  IMAD.WIDE.U32 R4, R98, c[0x0][0x238], R140 ;  /* 0x00008e0062047a25 */ /* 0x002fe200078e008c */
[----:B------:R-:W-:Y:S02]  /*2bf0*/  IADD3 R118, R9, R16, RZ ;  /* 0x0000001009767210 */ /* 0x000fe40007ffe0ff */
[----:B------:R-:W-:Y:S01]  /*2c00*/  @P6 LOP3.LUT R213, R213, 0x8, RZ, 0xfc, !PT ;  /* 0x00000008d5d56812 */ /* 0x000fe200078efcff */
[----:B------:R-:W-:Y:S01]  /*2c10*/  IMAD.IADD R5, R5, 0x1, R6 ;  /* 0x0000000105057824 */ /* 0x000fe200078e0206 */
[----:B------:R-:W-:Y:S01]  /*2c20*/  SHF.R.S32.HI R145, RZ, 0x1f, R144 ;  /* 0x0000001fff917819 */ /* 0x000fe20000011490 */
[----:B------:R-:W-:Y:S01]  /*2c30*/  IMAD R6, R38, -0x30, R2 ;  /* 0xffffffd026067824 */ /* 0x000fe200078e0202 */
[----:B------:R-:W-:Y:S01]  /*2c40*/  LOP3.LUT R213, R213, 0xfffffffb, RZ, 0xc0, !PT ;  /* 0xfffffffbd5d57812 */ /* 0x000fe200078ec0ff */
[----:B------:R-:W-:Y:S01]  /*2c50*/  IMAD.WIDE.U32 R4, R27, c[0x0][0x240], R4 ;  /* 0x000090001b047a25 */ /* 0x000fe200078e0004 */
[----:B------:R-:W-:-:S02]  /*2c60*/  SHF.R.U32.HI R31, RZ, 0x3, R223 ;  /* 0x00000003ff1f7819 */ /* 0x000fc400000116df */
[----:B------:R-:W-:Y:S01]  /*2c70*/  IMNMX R10, R6, 0x30, PT ;  /* 0x00000030060a7817 */ /* 0x000fe20003800200 */
[----:B------:R-:W-:Y:S01]  /*2c80*/  IMAD R5, R27, c[0x0][0x244], R5 ;  /* 0x000091001b057a24 */ /* 0x000fe200078e0205 */
[----:B------:R-:W-:Y:S01]  /*2c90*/  @P5 LOP3.LUT R213, R213, 0x4, RZ, 0xfc, !PT ;  /* 0x00000004d5d55812 */ /* 0x000fe200078efcff */
[----:B------:R-:W-:Y:S01]  /*2ca0*/  IMAD R6, R22, c[0x0][0x24c], R3 ;  /* 0x0000930016067a24 */ /* 0x000fe200078e0203 */
[----:B------:R-:W-:Y:S01]  /*2cb0*/  SHF.R.U32.HI R30, RZ, 0x3, R222 ;  /* 0x00000003ff1e7819 */ /* 0x000fe200000116de */
[----:B------:R-:W-:Y:S01]  /*2cc0*/  IMAD.IADD R3, R10, 0x1, -R143 ;  /* 0x000000010a037824 */ /* 0x000fe200078e0a8f */
[----:B------:R-:W-:Y:S01]  /*2cd0*/  LOP3.LUT R213, R213, 0xfffffffd, RZ, 0xc0, !PT ;  /* 0xfffffffdd5d57812 */ /* 0x000fe200078ec0ff */
[----:B------:R-:W-:Y:S01]  /*2ce0*/  IMAD.WIDE.U32 R102, R22, c[0x0][0x248], R4 ;  /* 0x0000920016667a25 */ /* 0x000fe200078e0004 */
[----:B------:R-:W-:Y:S02]  /*2cf0*/  SHF.R.S32.HI R5, RZ, 0x1f, R38 ;  /* 0x0000001fff057819 */ /* 0x000fe40000011426 */
[----:B------:R-:W-:Y:S01]  /*2d00*/  ISETP.GE.AND P1, PT, R3, 0x1, PT ;  /* 0x000000010300780c */ /* 0x000fe20003f26270 */
[----:B------:R-:W-:Y:S01]  /*2d10*/  IMAD R4, R135, R38, RZ ;  /* 0x0000002687047224 */ /* 0x000fe200078e02ff */
[----:B------:R-:W-:Y:S01]  /*2d20*/  MOV R100, R102 ;  /* 0x0000006600647202 */ /* 0x000fe20000000f00 */
[----:B------:R-:W-:Y:S01]  /*2d30*/  IMAD.IADD R101, R103, 0x1, R6 ;  /* 0x0000000167657824 */ /* 0x000fe200078e0206 */
[----:B------:R-:W-:Y:S01]  /*2d40*/  @P4 LOP3.LUT R213, R213, 0x2, RZ, 0xfc, !PT ;  /* 0x00000002d5d54812 */ /* 0x000fe200078efcff */
[----:B------:R-:W-:-:S02]  /*2d50*/  IMAD R4, R5, R120, R4 ;  /* 0x0000007805047224 */ /* 0x000fc400078e0204 */
[----:B------:R-:W-:Y:S01]  /*2d60*/  IMAD.WIDE.U32 R10, R38, R120, R100 ;  /* 0x00000078260a7225 */ /* 0x000fe200078e0064 */
[----:B------:R-:W-:-:S03]  /*2d70*/  LOP3.LUT R213, R213, 0xfffffffe, RZ, 0xc0, !PT ;  /* 0xfffffffed5d57812 */ /* 0x000fc600078ec0ff */
[----:B------:R-:W-:Y:S01]  /*2d80*/  IMAD.IADD R6, R11, 0x1, R4 ;  /* 0x000000010b067824 */ /* 0x000fe200078e0204 */
[----:B------:R-:W-:Y:S01]  /*2d90*/  @P2 LOP3.LUT R213, R213, 0x1, RZ, 0xfc, !PT ;  /* 0x00000001d5d52812 */ /* 0x000fe200078efcff */
[----:B------:R-:W-:Y:S01]  /*2da0*/  IMAD R9, R14, c[0x0][0x280], RZ ;  /* 0x0000a0000e097a24 */ /* 0x000fe200078e02ff */
[----:B------:R-:W-:Y:S01]  /*2db0*/  @P1 LEA R4, P0, R10, c[0x0][0x220], 0x1 ;  /* 0x000088000a041a11 */ /* 0x000fe200078008ff */
[----:B------:R-:W-:Y:S02]  /*2dc0*/  IMAD R14, R14, c[0x0][0x290], RZ ;  /* 0x0000a4000e0e7a24 */ /* 0x000fe400078e02ff */
[C---:B------:R-:W-:Y:S01]  /*2dd0*/  IMAD R9, R143.reuse, c[0x0][0x284], R9 ;  /* 0x0000a1008f097a24 */ /* 0x040fe200078e0209 */
[----:B------:R-:W-:Y:S01]  /*2de0*/  @P1 LEA.HI.X R5, R10, c[0x0][0x224], R6, 0x1, P0 ;  /* 0x000089000a051a11 */ /* 0x000fe200000f0c06 */
[----:B------:R-:W-:Y:S01]  /*2df0*/  IMAD.WIDE.U32 R16, R143, c[0x0][0x290], R140 ;  /* 0x0000a4008f107a25 */ /* 0x000fe200078e008c */
[----:B------:R-:W-:-:S03]  /*2e00*/  ISETP.GT.AND P0, PT, R3, 0x20, PT ;  /* 0x000000200300780c */ /* 0x000fc60003f04270 */
[----:B------:R-:W-:Y:S01]  /*2e10*/  @!PT LDS RZ, [RZ] ;  /* 0x00000000fffff984 */ /* 0x000fe20000000800 */
[----:B------:R-:W-:Y:S01]  /*2e20*/  @!PT LDS RZ, [RZ] ;  /* 0x00000000fffff984 */ /* 0x000fe20000000800 */
[----:B------:R-:W-:Y:S01]  /*2e30*/  @!PT LDS RZ, [RZ] ;  /* 0x00000000fffff984 */ /* 0x000fe20000000800 */
[----:B------:R1:W-:Y:S01]  /*2e40*/  @P1 LDGSTS.E.BYPASS.LTC128B.128 [R203+0xa080], [R4.64], !P6 ;  /* 0x0a08000004cb1fae */ /* 0x0003e2000f101d46 */
[----:B------:R-:W-:Y:S02]  /*2e50*/  IMAD.MOV.U32 R129, RZ, RZ, c[0x0][0x280] ;  /* 0x0000a000ff817624 */ /* 0x000fe400078e00ff */
[----:B------:R-:W-:Y:S01]  /*2e60*/  IMAD.MOV.U32 R137, RZ, RZ, c[0x0][0x290] ;  /* 0x0000a400ff897624 */ /* 0x000fe200078e00ff */
[----:B------:R1:W-:Y:S01]  /*2e70*/  @P1 LDGSTS.E.BYPASS.LTC128B.128 [R203+0xb880], [R4.64+0x80], !P5 ;  /* 0x0b88008004cb1fae */ /* 0x0003e2000e901d46 */
[C---:B------:R-:W-:Y:S02]  /*2e80*/  IMAD R132, R124.reuse, c[0x0][0x284], RZ ;  /* 0x0000a1007c847a24 */ /* 0x040fe400078e02ff */
[C---:B------:R-:W-:Y:S01]  /*2e90*/  IMAD R133, R124.reuse, c[0x0][0x294], RZ ;  /* 0x0000a5007c857a24 */ /* 0x040fe200078e02ff */
[----:B------:R1:W-:Y:S01]  /*2ea0*/  @P1 LDGSTS.E.BYPASS.LTC128B.128 [R203+0xd080], [R4.64+0x100], !P4 ;  /* 0x0d08010004cb1fae */ /* 0x0003e2000e101d46 */
[----:B------:R-:W-:-:S03]  /*2eb0*/  IMAD.WIDE.U32 R126, R124, c[0x0][0x280], RZ ;  /* 0x0000a0007c7e7a25 */ /* 0x000fc600078e00ff */
[----:B------:R1:W-:Y:S01]  /*2ec0*/  @P1 LDGSTS.E.BYPASS.LTC128B.128 [R203+0xe880], [R4.64+0x180], !P2 ;  /* 0x0e88018004cb1fae */ /* 0x0003e2000d101d46 */
[----:B------:R-:W-:Y:S01]  /*2ed0*/  @P0 IADD3 R3, P1, R139, R10, RZ ;  /* 0x0000000a8b030210 */ /* 0x000fe20007f3e0ff */
[----:B------:R-:W-:-:S04]  /*2ee0*/  IMAD.WIDE.U32 R10, R143, c[0x0][0x280], R140 ;  /* 0x0000a0008f0a7a25 */ /* 0x000fc800078e008c */
[----:B------:R-:W-:Y:S01]  /*2ef0*/  IMAD.MOV.U32 R18, RZ, RZ, R10 ;  /* 0x000000ffff127224 */ /* 0x000fe200078e000a */
[----:B------:R-:W-:Y:S01]  /*2f00*/  IADD3 R19, R9, R11, RZ ;  /* 0x0000000b09137210 */ /* 0x000fe20007ffe0ff */
[----:B------:R-:W-:Y:S01]  /*2f10*/  IMAD R11, R27, c[0x0][0x264], R13 ;  /* 0x000099001b0b7a24 */ /* 0x000fe200078e020d */
[----:B------:R-:W-:Y:S01]  /*2f20*/  MOV R10, R12 ;  /* 0x0000000c000a7202 */ /* 0x000fe20000000f00 */
[----:B------:R-:W-:-:S04]  /*2f30*/  IMAD.WIDE.U32 R12, R143, c[0x0][0x290], R144 ;  /* 0x0000a4008f0c7a25 */ /* 0x000fc800078e0090 */
[----:B------:R-:W-:-:S04]  /*2f40*/  IMAD.WIDE.U32 R82, R22, c[0x0][0x268], R10 ;  /* 0x00009a0016527a25 */ /* 0x000fc800078e000a */
[----:B-----5:R-:W-:-:S04]  /*2f50*/  IMAD.WIDE.U32 R90, R122, c[0x0][0x280], R18 ;  /* 0x0000a0007a5a7a25 */ /* 0x020fc800078e0012 */
[----:B------:R-:W-:-:S04]  /*2f60*/  IMAD.WIDE.U32 R124, R124, c[0x0][0x290], RZ ;  /* 0x0000a4007c7c7a25 */ /* 0x000fc800078e00ff */
[----:B------:R-:W-:-:S04]  /*2f70*/  IMAD.WIDE.U32 R108, R27, c[0x0][0x1e8], RZ ;  /* 0x00007a001b6c7a25 */ /* 0x000fc800078e00ff */
[----:B-1----:R-:W-:Y:S01]  /*2f80*/  @P0 IMAD.X R5, R6, 0x1, R136, P1 ;  /* 0x0000000106050824 */ /* 0x002fe200008e0688 */
[----:B------:R-:W-:Y:S01]  /*2f90*/  @P0 LEA R4, P1, R3, c[0x0][0x220], 0x1 ;  /* 0x0000880003040a11 */ /* 0x000fe200078208ff */
[C---:B------:R-:W-:Y:S02]  /*2fa0*/  IMAD R6, R143.reuse, c[0x0][0x294], R14 ;  /* 0x0000a5008f067a24 */ /* 0x040fe400078e020e */
[----:B------:R-:W-:Y:S01]  /*2fb0*/  IMAD.WIDE.U32 R14, R143, c[0x0][0x280], R144 ;  /* 0x0000a0008f0e7a25 */ /* 0x000fe200078e0090 */
[----:B------:R-:W-:Y:S02]  /*2fc0*/  @P0 LEA.HI.X R5, R3, c[0x0][0x224], R5, 0x1, P1 ;  /* 0x0000890003050a11 */ /* 0x000fe400008f0c05 */
[----:B------:R-:W-:Y:S01]  /*2fd0*/  ISETP.GE.AND P1, PT, R140, c[0x0][0x27c], PT ;  /* 0x00009f008c007a0c */ /* 0x000fe20003f26270 */
[----:B------:R-:W-:Y:S02]  /*2fe0*/  IMAD.IADD R17, R6, 0x1, R17 ;  /* 0x0000000106117824 */ /* 0x000fe400078e0211 */
[----:B------:R1:W-:Y:S01]  /*2ff0*/  @P0 LDGSTS.E.BYPASS.LTC128B.128 [R207+0xb080], [R4.64], !P6 ;  /* 0x0b08000004cf0fae */ /* 0x0003e2000f101d46 */
[----:B------:R-:W-:Y:S01]  /*3000*/  SEL R3, RZ, c[0x0][0x27c], !P1 ;  /* 0x00009f00ff037a07 */ /* 0x000fe20004800000 */
[----:B------:R-:W-:-:S02]  /*3010*/  IMAD.IADD R13, R13, 0x1, R6 ;  /* 0x000000010d0d7824 */ /* 0x000fc400078e0206 */
[----:B------:R1:W-:Y:S01]  /*3020*/  @P0 LDGSTS.E.BYPASS.LTC128B.128 [R207+0xc880], [R4.64+0x80], !P5 ;  /* 0x0c88008004cf0fae */ /* 0x0003e2000e901d46 */
[----:B------:R-:W-:Y:S01]  /*3030*/  IADD3 R3, R140, R3, RZ ;  /* 0x000000038c037210 */ /* 0x000fe20007ffe0ff */
[----:B------:R-:W-:Y:S02]  /*3040*/  IMAD.IADD R15, R15, 0x1, R9 ;  /* 0x000000010f0f7824 */ /* 0x000fe400078e0209 */
[----:B------:R1:W-:Y:S01]  /*3050*/  @P0 LDGSTS.E.BYPASS.LTC128B.128 [R207+0xe080], [R4.64+0x100], !P4 ;  /* 0x0e08010004cf0fae */ /* 0x0003e2000e101d46 */
[----:B------:R-:W-:-:S03]  /*3060*/  IMAD.WIDE.U32 R84, R122, c[0x0][0x290], R12 ;  /* 0x0000a4007a547a25 */ /* 0x000fc600078e000c */
[----:B------:R1:W-:Y:S01]  /*3070*/  @P0 LDGSTS.E.BYPASS.LTC128B.128 [R207+0xf880], [R4.64+0x180], !P2 ;  /* 0x0f88018004cf0fae */ /* 0x0003e2000d101d46 */
[----:B------:R-:W-:Y:S01]  /*3080*/  ISETP.GE.AND P2, PT, R142, c[0x0][0x27c], PT ;  /* 0x00009f008e007a0c */ /* 0x000fe20003f46270 */
[----:B------:R-:W-:Y:S02]  /*3090*/  IMAD.WIDE.U32 R106, R27, c[0x0][0x210], RZ ;  /* 0x000084001b6a7a25 */ /* 0x000fe400078e00ff */
[----:B------:R-:W0:Y:S01]  /*30a0*/  LDGDEPBAR ;  /* 0x00000000000079af */ /* 0x000e220000000000 */
[----:B------:R-:W-:Y:S01]  /*30b0*/  WARPSYNC 0xffffffff ;  /* 0xffffffff00007948 */ /* 0x000fe20003800000 */
[----:B------:R-:W-:-:S04]  /*30c0*/  IMAD.WIDE.U32 R88, R122, c[0x0][0x290], R16 ;  /* 0x0000a4007a587a25 */ /* 0x000fc800078e0010 */
[----:B------:R-:W-:-:S04]  /*30d0*/  IMAD.WIDE.U32 R86, R122, c[0x0][0x280], R14 ;  /* 0x0000a0007a567a25 */ /* 0x000fc800078e000e */
[C---:B------:R-:W-:Y:S01]  /*30e0*/  IMAD.SHL.U32 R138, R129.reuse, 0x20, RZ ;  /* 0x00000020818a7824 */ /* 0x040fe200078e00ff */
[-C--:B------:R-:W-:Y:S01]  /*30f0*/  SHF.L.U64.HI R129, R129, R130.reuse, c[0x0][0x284] ;  /* 0x0000a10081817619 */ /* 0x080fe20000010282 */
[----:B------:R-:W-:Y:S01]  /*3100*/  IMAD.IADD R132, R127, 0x1, R132 ;  /* 0x000000017f847824 */ /* 0x000fe200078e0284 */
[C---:B------:R-:W-:Y:S01]  /*3110*/  SHF.L.U64.HI R130, R137.reuse, R130, c[0x0][0x294] ;  /* 0x0000a50089827619 */ /* 0x040fe20000010282 */
[----:B------:R-:W-:Y:S02]  /*3120*/  IMAD.SHL.U32 R137, R137, 0x20, RZ ;  /* 0x0000002089897824 */ /* 0x000fe400078e00ff */
[----:B------:R-:W-:Y:S02]  /*3130*/  IMAD.IADD R133, R125, 0x1, R133 ;  /* 0x000000017d857824 */ /* 0x000fe400078e0285 */
[C---:B------:R-:W-:Y:S02]  /*3140*/  IMAD R117, R27.reuse, c[0x0][0x1ec], R109 ;  /* 0x00007b001b757a24 */ /* 0x040fe400078e026d */
[----:B------:R-:W-:Y:S01]  /*3150*/  IMAD R116, R27, c[0x0][0x214], R107 ;  /* 0x000085001b747a24 */ /* 0x000fe200078e026b */
[----:B-1----:R-:W-:Y:S01]  /*3160*/  SEL R5, RZ, c[0x0][0x27c], !P2 ;  /* 0x00009f00ff057a07 */ /* 0x002fe20005000000 */
[----:B------:R-:W-:-:S04]  /*3170*/  IMAD R4, R21, c[0x0][0x268], RZ ;  /* 0x00009a0015047a24 */ /* 0x000fc800078e02ff */
[----:B------:R-:W-:Y:S02]  /*3180*/  IMAD.IADD R5, R142, 0x1, R5 ;  /* 0x000000018e057824 */ /* 0x000fe400078e0205 */
[----:B------:R-:W-:Y:S01]  /*3190*/  IMAD R26, R22, c[0x0][0x26c], R4 ;  /* 0x00009b00161a7a24 */ /* 0x000fe200078e0204 */
[----:B------:R-:W-:Y:S02]  /*31a0*/  SHF.R.S32.HI R4, RZ, 0x1f, R3 ;  /* 0x0000001fff047819 */ /* 0x000fe40000011403 */
[----:B------:R-:W-:Y:S02]  /*31b0*/  SHF.R.S32.HI R6, RZ, 0x1f, R5 ;  /* 0x0000001fff067819 */ /* 0x000fe40000011405 */
[----:B------:R-:W-:Y:S02]  /*31c0*/  LEA.HI R9, R4, R3, RZ, 0x6 ;  /* 0x0000000304097211 */ /* 0x000fe400078f30ff */
[----:B------:R-:W-:Y:S02]  /*31d0*/  LEA.HI R10, R6, R5, RZ, 0x6 ;  /* 0x00000005060a7211 */ /* 0x000fe400078f30ff */
[----:B------:R-:W-:-:S02]  /*31e0*/  LEA.HI R4, R4, R3, RZ, 0x3 ;  /* 0x0000000304047211 */ /* 0x000fc400078f18ff */
[----:B------:R-:W-:Y:S02]  /*31f0*/  LEA.HI R3, R6, R5, RZ, 0x3 ;  /* 0x0000000506037211 */ /* 0x000fe400078f18ff */
[----:B------:R-:W-:Y:S02]  /*3200*/  SHF.R.S32.HI R5, RZ, 0x6, R10 ;  /* 0x00000006ff057819 */ /* 0x000fe4000001140a */
[----:B------:R-:W-:Y:S02]  /*3210*/  SHF.R.S32.HI R6, RZ, 0x6, R9 ;  /* 0x00000006ff067819 */ /* 0x000fe40000011409 */
[--C-:B------:R-:W-:Y:S01]  /*3220*/  LOP3.LUT R10, R223, 0x38, R4.reuse, 0xf8, !PT ;  /* 0x00000038df0a7812 */ /* 0x100fe200078ef804 */
[--C-:B------:R-:W-:Y:S01]  /*3230*/  IMAD R11, R5, 0xc00, R7.reuse ;  /* 0x00000c00050b7824 */ /* 0x100fe200078e0207 */
[----:B------:R-:W-:Y:S01]  /*3240*/  LOP3.LUT R9, R222, 0x38, R4, 0xf8, !PT ;  /* 0x00000038de097812 */ /* 0x000fe200078ef804 */
[C---:B------:R-:W-:Y:S01]  /*3250*/  IMAD R25, R6.reuse, 0xc00, R7 ;  /* 0x00000c0006197824 */ /* 0x040fe200078e0207 */
[--C-:B------:R-:W-:Y:S01]  /*3260*/  LOP3.LUT R21, R223, 0x38, R3.reuse, 0xf8, !PT ;  /* 0x00000038df157812 */ /* 0x100fe200078ef803 */
[--C-:B------:R-:W-:Y:S01]  /*3270*/  IMAD R24, R6, 0xc00, R8.reuse ;  /* 0x00000c0006187824 */ /* 0x100fe200078e0208 */
[----:B------:R-:W-:Y:S01]  /*3280*/  LOP3.LUT R23, R222, 0x38, R3, 0xf8, !PT ;  /* 0x00000038de177812 */ /* 0x000fe200078ef803 */
[----:B------:R-:W-:Y:S01]  /*3290*/  IMAD R6, R5, 0xc00, R8 ;  /* 0x00000c0005067824 */ /* 0x000fe200078e0208 */
[----:B------:R-:W-:-:S02]  /*32a0*/  LOP3.LUT R22, R10, R31, RZ, 0x3c, !PT ;  /* 0x0000001f0a167212 */ /* 0x000fc400078e3cff */
[-C--:B------:R-:W-:Y:S02]  /*32b0*/  LOP3.LUT R10, R9, R30.reuse, RZ, 0x3c, !PT ;  /* 0x0000001e090a7212 */ /* 0x080fe400078e3cff */
[----:B------:R-:W-:Y:S02]  /*32c0*/  LOP3.LUT R9, R21, R31, RZ, 0x3c, !PT ;  /* 0x0000001f15097212 */ /* 0x000fe400078e3cff */
[----:B------:R-:W-:Y:S02]  /*32d0*/  LOP3.LUT R5, R23, R30, RZ, 0x3c, !PT ;  /* 0x0000001e17057212 */ /* 0x000fe400078e3cff */
[----:B------:R-:W-:Y:S01]  /*32e0*/  SHF.R.S32.HI R66, RZ, 0x3, R4 ;  /* 0x00000003ff427819 */ /* 0x000fe20000011404 */
[----:B------:R-:W-:Y:S01]  /*32f0*/  IMAD.IADD R21, R11, 0x1, R9 ;  /* 0x000000010b157824 */ /* 0x000fe200078e0209 */
[----:B------:R-:W-:Y:S02]  /*3300*/  IADD3 R11, R6, R5, RZ ;  /* 0x00000005060b7210 */ /* 0x000fe40007ffe0ff */
[----:B------:R-:W-:-:S02]  /*3310*/  LOP3.LUT R78, R4, 0xfffffff8, RZ, 0xc0, !PT ;  /* 0xfffffff8044e7812 */ /* 0x000fc400078ec0ff */
[----:B------:R-:W-:Y:S01]  /*3320*/  SHF.R.S32.HI R6, RZ, 0x1f, R122 ;  /* 0x0000001fff067819 */ /* 0x000fe2000001147a */
[----:B------:R-:W-:Y:S01]  /*3330*/  IMAD.SHL.U32 R112, R11, 0x2, RZ ;  /* 0x000000020b707824 */ /* 0x000fe200078e00ff */
[----:B------:R-:W-:Y:S01]  /*3340*/  IADD3 R23, R25, R22, RZ ;  /* 0x0000001619177210 */ /* 0x000fe20007ffe0ff */
[----:B------:R-:W-:Y:S01]  /*3350*/  IMAD.IADD R22, R24, 0x1, R10 ;  /* 0x0000000118167824 */ /* 0x000fe200078e020a */
[----:B------:R-:W-:Y:S01]  /*3360*/  MOV R5, c[0x0][0x27c] ;  /* 0x00009f0000057a02 */ /* 0x000fe20000000f00 */
[C---:B------:R-:W-:Y:S01]  /*3370*/  IMAD R10, R6.reuse, c[0x0][0x280], RZ ;  /* 0x0000a000060a7a24 */ /* 0x040fe200078e02ff */
[----:B------:R-:W-:Y:S01]  /*3380*/  SHF.R.S32.HI R65, RZ, 0x3, R3 ;  /* 0x00000003ff417819 */ /* 0x000fe20000011403 */
[----:B------:R-:W-:Y:S01]  /*3390*/  IMAD R9, R6, c[0x0][0x290], RZ ;  /* 0x0000a40006097a24 */ /* 0x000fe200078e02ff */
[----:B------:R-:W-:Y:S01]  /*33a0*/  LOP3.LUT R77, R3, 0xfffffff8, RZ, 0xc0, !PT ;  /* 0xfffffff8034d7812 */ /* 0x000fe200078ec0ff */
[C---:B------:R-:W-:Y:S01]  /*33b0*/  IMAD R6, R122.reuse, c[0x0][0x284], R10 ;  /* 0x0000a1007a067a24 */ /* 0x040fe200078e020a */
[----:B------:R-:W-:Y:S01]  /*33c0*/  SHF.L.U32 R68, R5, 0x1, RZ ;  /* 0x0000000105447819 */ /* 0x000fe200000006ff */
[----:B------:R-:W-:Y:S01]  /*33d0*/  IMAD R5, R122, c[0x0][0x294], R9 ;  /* 0x0000a5007a057a24 */ /* 0x000fe200078e0209 */
[----:B------:R-:W-:Y:S01]  /*33e0*/  IADD3 R81, R83, R26, RZ ;  /* 0x0000001a53517210 */ /* 0x000fe20007ffe0ff */
[----:B------:R-:W-:Y:S01]  /*33f0*/  IMAD.IADD R95, R87, 0x1, R6 ;  /* 0x00000001575f7824 */ /* 0x000fe200078e0206 */
[----:B------:R-:W-:Y:S01]  /*3400*/  IADD3 R97, R6, R91, RZ ;  /* 0x0000005b06617210 */ /* 0x000fe20007ffe0ff */
[----:B------:R-:W-:Y:S01]  /*3410*/  IMAD.IADD R96, R5, 0x1, R89 ;  /* 0x0000000105607824 */ /* 0x000fe200078e0259 */
[----:B------:R-:W-:Y:S01]  /*3420*/  IADD3 R92, R85, R5, RZ ;  /* 0x00000005555c7210 */ /* 0x000fe20007ffe0ff */
[----:B------:R-:W-:Y:S01]  /*3430*/  IMAD.SHL.U32 R115, R23, 0x2, RZ ;  /* 0x0000000217737824 */ /* 0x000fe200078e00ff */
[----:B------:R-:W-:Y:S01]  /*3440*/  SHF.R.S32.HI R94, RZ, 0x1f, R78 ;  /* 0x0000001fff5e7819 */ /* 0x000fe2000001144e */
[----:B------:R-:W-:Y:S01]  /*3450*/  IMAD.SHL.U32 R114, R22, 0x2, RZ ;  /* 0x0000000216727824 */ /* 0x000fe200078e00ff */
[----:B------:R-:W-:-:S02]  /*3460*/  SHF.R.S32.HI R93, RZ, 0x1f, R77 ;  /* 0x0000001fff5d7819 */ /* 0x000fc4000001144d */
[----:B------:R-:W-:Y:S02]  /*3470*/  SHF.L.U32 R113, R21, 0x1, RZ ;  /* 0x0000000115717819 */ /* 0x000fe400000006ff */
[----:B--2---:R-:W-:Y:S01]  /*3480*/  @P3 SHF.R.S32.HI R4, RZ, 0x1f, R20 ;  /* 0x0000001fff043819 */ /* 0x004fe20000011414 */
[----:B------:R-:W-:Y:S02]  /*3490*/  @!P3 IMAD.MOV.U32 R4, RZ, RZ, R28 ;  /* 0x000000ffff04b224 */ /* 0x000fe400078e001c */
[----:B------:R-:W-:Y:S02]  /*34a0*/  @!P3 IMAD.MOV.U32 R20, RZ, RZ, R29 ;  /* 0x000000ffff14b224 */ /* 0x000fe400078e001d */
[----:B------:R-:W-:Y:S02]  /*34b0*/  IMAD R3, R4, c[0x0][0x2b0], RZ ;  /* 0x0000ac0004037a24 */ /* 0x000fe400078e02ff */
[----:B------:R-:W-:-:S04]  /*34c0*/  IMAD.WIDE.U32 R104, R20, c[0x0][0x2b0], RZ ;  /* 0x0000ac0014687a25 */ /* 0x000fc800078e00ff */
[----:B------:R-:W-:-:S05]  /*34d0*/  IMAD R3, R20, c[0x0][0x2b4], R3 ;  /* 0x0000ad0014037a24 */ /* 0x000fca00078e0203 */
[----:B------:R-:W-:Y:S01]  /*34e0*/  IADD3 R111, R105, R3, RZ ;  /* 0x00000003696f7210 */ /* 0x000fe20007ffe0ff */
[----:B------:R-:W-:Y:S06]  /*34f0*/  BAR.SYNC.DEFER_BLOCKING 0x0 ;  /* 0x0000000000007b1d */ /* 0x000fec0000010000 */
.L_x_1755:
[----:B------:R-:W-:Y:S01]  /*3500*/  MOV R75, RZ ;  /* 0x000000ff004b7202 */ /* 0x000fe20000000f00 */
[----:B-1----:R-:W-:Y:S01]  /*3510*/  IMAD.MOV.U32 R3, RZ, RZ, c[0x0][0x2b8] ;  /* 0x0000ae00ff037624 */ /* 0x002fe200078e00ff */
[----:B------:R-:W-:Y:S04]  /*3520*/  DEPBAR.LE SB0, 0x0 ;  /* 0x000080000000791a */ /* 0x000fe80000000000 */
[----:B------:R-:W-:Y:S01]  /*3530*/  ISETP.NE.AND P0, PT, R3, 0x1, PT ;  /* 0x000000010300780c */ /* 0x000fe20003f05270 */
[----:B------:R-:W-:Y:S01]  /*3540*/  IMAD R3, R38, 0x30, R0 ;  /* 0x0000003026037824 */ /* 0x000fe200078e0200 */
[----:B------:R-:W-:Y:S01]  /*3550*/  WARPSYNC 0xffffffff ;  /* 0xffffffff00007948 */ /* 0x000fe20003800000 */
[----:B------:R-:W-:Y:S02]  /*3560*/  BSSY B2, `(.L_x_1715) ;  /* 0x0000541000027945 */ /* 0x000fe40003800000 */
[----:B------:R-:W-:Y:S04]  /*3570*/  IMAD.IADD R5, R118, 0x1, R3 ;  /* 0x0000000176057824 */ /* 0x000fe800078e0203 */
[--C-:B----4-:R-:W-:Y:S04]  /*3580*/  IMAD.MOV.U32 R4, RZ, RZ, R5.reuse ;  /* 0x000000ffff047224 */ /* 0x110fe800078e0005 */
[----:B--23--:R-:W-:Y:S05]  /*3590*/  @P0 IMAD.HI.U32 R6, R5, c[0x0][0x2bc], RZ ;  /* 0x0000af0005060a27 */ /* 0x00cfea00078e00ff */
[----:B------:R-:W-:Y:S02]  /*35a0*/  @P0 SHF.R.U32.HI R4, RZ, c[0x0][0x2c0], R6 ;  /* 0x0000b000ff040a19 */ /* 0x000fe40000011606 */
[----:B------:R-:W-:Y:S04]  /*35b0*/  ISETP.GE.AND P0, PT, R3, R2, PT ;  /* 0x000000020300720c */ /* 0x000fe80003f06270 */
[----:B------:R-:W-:Y:S11]  /*35c0*/  ISETP.GT.OR P0, PT, R0, 0x2f, P0 ;  /* 0x0000002f0000780c */ /* 0x000ff60000704670 */
[----:B------:R-:W-:Y:S02]  /*35d0*/  @!UPT UIADD3 URZ, URZ, URZ, URZ ;  /* 0x0000003f3f3ff290 */ /* 0x000fe4000fffe03f */
[C---:B------:R-:W-:Y:S04]  /*35e0*/  @!P0 IADD3 R3, P3, R4.reuse, R104, RZ ;  /* 0x0000006804038210 */ /* 0x040fe80007f7e0ff */
[----:B------:R-:W-:Y:S02]  /*35f0*/  @!P0 LEA.HI.X.SX32 R6, R4, R111, 0x1, P3 ;  /* 0x0000006f04068211 */ /* 0x000fe400018f0eff */
[C---:B------:R-:W-:Y:S04]  /*3600*/  @!P0 LEA R10, P3, R3.reuse, c[0x0][0x2a0], 0x2 ;  /* 0x0000a800030a8a11 */ /* 0x040fe800078610ff */
[----:B------:R-:W-:Y:S01]  /*3610*/  @!P0 LEA.HI.X R11, R3, c[0x0][0x2a4], R6, 0x2, P3 ;  /* 0x0000a900030b8a11 */ /* 0x000fe200018f1406 */
[----:B------:R-:W-:Y:S04]  /*3620*/  IMAD.MOV R3, RZ, RZ, -R4 ;  /* 0x000000ffff037224 */ /* 0x000fe800078e0a04 */
[----:B------:R-:W-:Y:S01]  /*3630*/  IMAD R76, R3, c[0x0][0x2b8], R5 ;  /* 0x0000ae00034c7a24 */ /* 0x000fe200078e0205 */
[----:B------:R-:W2:Y:S03]  /*3640*/  @!P0 LDG.E R75, [R10.64] ;  /* 0x000000060a4b8981 */ /* 0x000ea6000c1e1900 */
[C---:B------:R-:W-:Y:S01]  /*3650*/  IMAD.WIDE.U32 R4, R76.reuse, c[0x0][0x1e0], RZ ;  /* 0x000078004c047a25 */ /* 0x040fe200078e00ff */
[----:B------:R-:W-:Y:S01]  /*3660*/  SHF.R.S32.HI R79, RZ, 0x1f, R76 ;  /* 0x0000001fff4f7819 */ /* 0x000fe2000001144c */
[----:B------:R-:W-:Y:S04]  /*3670*/  BAR.SYNC.DEFER_BLOCKING 0x0 ;  /* 0x0000000000007b1d */ /* 0x000fe80000010000 */
        /* <DEDUP_REMOVED lines=9> */
[C---:B------:R-:W-:Y:S02]  /*3710*/  LEA R73, P0, R3.reuse, c[0x0][0x1c8], 0x1 ;  /* 0x0000720003497a11 */ /* 0x040fe400078008ff */
[----:B------:R-:W-:Y:S02]  /*3720*/  MOV R5, c[0x0][0x27c] ;  /* 0x00009f0000057a02 */ /* 0x000fe40000000f00 */
[----:B------:R-:W-:Y:S02]  /*3730*/  LEA.HI.X R72, R3, c[0x0][0x1cc], R4, 0x1, P0 ;  /* 0x0000730003487a11 */ /* 0x000fe400000f0c04 */
[----:B------:R-:W-:Y:S11]  /*3740*/  ISETP.GE.AND P0, PT, R5, 0x1, PT ;  /* 0x000000010500780c */ /* 0x000ff60003f06270 */
[----:B------:R-:W-:Y:S02]  /*3750*/  @!UPT UIADD3 URZ, URZ, URZ, URZ ;  /* 0x0000003f3f3ff290 */ /* 0x000fe4000fffe03f */
[----:B------:R-:W-:-:S05]  /*3760*/  @!P0 BRA `(.L_x_1716) ;  /* 0x00004e8000008947 */ /* 0x000fca0003800000 */
[-C--:B------:R-:W-:Y:S01]  /*3770*/  IMAD R5, R132, R38.reuse, RZ ;  /* 0x0000002684057224 */ /* 0x080fe200078e02ff */
[----:B------:R-:W-:Y:S01]  /*3780*/  ULDC.U8 UR4, c[0x0][0x298] ;  /* 0x0000a60000047ab9 */ /* 0x000fe20000000000 */
[-C--:B------:R-:W-:Y:S01]  /*3790*/  IMAD R4, R133, R38.reuse, RZ ;  /* 0x0000002685047224 */ /* 0x080fe200078e02ff */
[----:B------:R-:W-:Y:S01]  /*37a0*/  ISETP.NE.AND P0, PT, RZ, UR4, PT ;  /* 0x00000004ff007c0c */ /* 0x000fe2000bf05270 */
[-C--:B------:R-:W-:Y:S01]  /*37b0*/  IMAD.WIDE.U32 R34, R126, R38.reuse, RZ ;  /* 0x000000267e227225 */ /* 0x080fe200078e00ff */
[----:B------:R-:W-:Y:S03]  /*37c0*/  SHF.R.S32.HI R3, RZ, 0x1f, R38 ;  /* 0x0000001fff037819 */ /* 0x000fe60000011426 */
[----:B------:R-:W-:Y:S04]  /*37d0*/  IMAD.WIDE.U32 R62, R124, R38, RZ ;  /* 0x000000267c3e7225 */ /* 0x000fe800078e00ff */
[C---:B------:R-:W-:Y:S02]  /*37e0*/  IMAD R5, R3.reuse, R126, R5 ;  /* 0x0000007e03057224 */ /* 0x040fe400078e0205 */
[----:B------:R-:W-:Y:S02]  /*37f0*/  IMAD R4, R3, R124, R4 ;  /* 0x0000007c03047224 */ /* 0x000fe400078e0204 */
[----:B------:R-:W-:Y:S01]  /*3800*/  IMAD R3, R38, -0x30, R2 ;  /* 0xffffffd026037824 */ /* 0x000fe200078e0202 */
[----:B------:R-:W-:Y:S02]  /*3810*/  IADD3 R61, R35, R5, RZ ;  /* 0x00000005233d7210 */ /* 0x000fe40007ffe0ff */
[----:B------:R-:W-:Y:S02]  /*3820*/  IADD3 R64, R63, R4, RZ ;  /* 0x000000043f407210 */ /* 0x000fe40007ffe0ff */
[----:B------:R-:W-:Y:S01]  /*3830*/  IMNMX R74, R3, 0x30, PT ;  /* 0x00000030034a7817 */ /* 0x000fe20003800200 */
        /* <DEDUP_REMOVED lines=11> */
[----:B------:R-:W-:Y:S03]  /*38f0*/  CS2R R14, SRZ ;  /* 0x00000000000e7805 */ /* 0x000fe6000001ff00 */
        /* <DEDUP_REMOVED lines=33> */
.L_x_1719:
[----:B------:R-:W-:Y:S05]  /*3b10*/  BSYNC B0 ;  /* 0x0000000000007941 */ /* 0x000fea0003800000 */
.L_x_1718:
[----:B-1----:R-:W-:Y:S01]  /*3b20*/  IADD3 R13, R143, 0x20, RZ ;  /* 0x000000208f0d7810 */ /* 0x002fe20007ffe0ff */
[----:B-----5:R-:W-:Y:S01]  /*3b30*/  IMAD.MOV.U32 R12, RZ, RZ, R18 ;  /* 0x000000ffff0c7224 */ /* 0x020fe200078e0012 */
[----:B------:R-:W-:Y:S01]  /*3b40*/  BSSY B0, `(.L_x_1720) ;  /* 0x0000042000007945 */ /* 0x000fe20003800000 */
[----:B------:R-:W-:Y:S01]  /*3b50*/  IMAD.MOV.U32 R9, RZ, RZ, R19 ;  /* 0x000000ffff097224 */ /* 0x000fe200078e0013 */
[----:B------:R-:W-:Y:S01]  /*3b60*/  ISETP.GE.AND P5, PT, R13, R74, PT ;  /* 0x0000004a0d00720c */ /* 0x000fe20003fa6270 */
[----:B------:R-:W-:Y:S01]  /*3b70*/  IMAD.MOV.U32 R6, RZ, RZ, R16 ;  /* 0x000000ffff067224 */ /* 0x000fe200078e0010 */
[----:B------:R-:W-:Y:S01]  /*3b80*/  CS2R R26, SRZ ;  /* 0x00000000001a7805 */ /* 0x000fe2000001ff00 */
[----:B------:R-:W-:Y:S01]  /*3b90*/  IMAD.MOV.U32 R3, RZ, RZ, R17 ;  /* 0x000000ffff037224 */ /* 0x000fe200078e0011 */
[----:B------:R-:W-:Y:S01]  /*3ba0*/  PRMT R31, R9, 0x5410, R12 ;  /* 0x00005410091f7816 */ /* 0x000fe2000000000c */
[----:B------:R-:W-:Y:S01]  /*3bb0*/  IMAD.MOV.U32 R9, RZ, RZ, R11 ;  /* 0x000000ffff097224 */ /* 0x000fe200078e000b */
[----:B------:R-:W-:Y:S01]  /*3bc0*/  MOV R12, R10 ;  /* 0x0000000a000c7202 */ /* 0x000fe20000000f00 */
[----:B------:R-:W-:Y:S01]  /*3bd0*/  CS2R R22, SRZ ;  /* 0x0000000000167805 */ /* 0x000fe2000001ff00 */
[----:B------:R-:W-:Y:S01]  /*3be0*/  PRMT R30, R3, 0x5410, R6 ;  /* 0x00005410031e7816 */ /* 0x000fe20000000006 */
[----:B------:R-:W-:Y:S01]  /*3bf0*/  IMAD.MOV.U32 R6, RZ, RZ, R4 ;  /* 0x000000ffff067224 */ /* 0x000fe200078e0004 */
[----:B------:R-:W-:Y:S01]  /*3c00*/  PRMT R25, R9, 0x5410, R12 ;  /* 0x0000541009197816 */ /* 0x000fe2000000000c */
[----:B------:R-:W-:Y:S01]  /*3c10*/  IMAD.MOV.U32 R3, RZ, RZ, R5 ;  /* 0x000000ffff037224 */ /* 0x000fe200078e0005 */
[----:B------:R-:W-:Y:S01]  /*3c20*/  MOV R12, R42 ;  /* 0x0000002a000c7202 */ /* 0x000fe20000000f00 */
[----:B------:R-:W-:Y:S01]  /*3c30*/  IMAD.MOV.U32 R9, RZ, RZ, R43 ;  /* 0x000000ffff097224 */ /* 0x000fe200078e002b */
[----:B------:R-:W-:Y:S01]  /*3c40*/  CS2R R20, SRZ ;  /* 0x0000000000147805 */ /* 0x000fe2000001ff00 */
[----:B------:R-:W-:Y:S01]  /*3c50*/  CS2R R52, SRZ ;  /* 0x0000000000347805 */ /* 0x000fe2000001ff00 */
        /* <DEDUP_REMOVED lines=12> */
[----:B------:R-:W-:Y:S02]  /*3d20*/  PRMT R47, R12, 0x5410, R9 ;  /* 0x000054100c2f7816 */ /* 0x000fe40000000009 */
[----:B------:R-:W-:Y:S02]  /*3d30*/  PRMT R39, R6, 0x7610, R39 ;  /* 0x0000761006277816 */ /* 0x000fe40000000027 */
[----:B------:R-:W-:Y:S01]  /*3d40*/  PRMT R46, R3, 0x7610, R46 ;  /* 0x00007610032e7816 */ /* 0x000fe2000000002e */
[----:B------:R-:W-:-:S05]  /*3d50*/  @P5 BRA `(.L_x_1721) ;  /* 0x0000020000005947 */ /* 0x000fca0003800000 */
[----:B------:R-:W-:Y:S01]  /*3d60*/  IADD3 R3, P3, P0, R86, R34, R138 ;  /* 0x0000002256037210 */ /* 0x000fe2000787e08a */
[----:B------:R-:W-:Y:S01]  /*3d70*/  CS2R R20, SRZ ;  /* 0x0000000000147805 */ /* 0x000fe2000001ff00 */
[----:B------:R-:W-:Y:S01]  /*3d80*/  CS2R R44, SRZ ;  /* 0x00000000002c7805 */ /* 0x000fe2000001ff00 */
[----:B------:R-:W-:Y:S01]  /*3d90*/  CS2R R22, SRZ ;  /* 0x0000000000167805 */ /* 0x000fe2000001ff00 */
[----:B------:R-:W-:Y:S01]  /*3da0*/  IADD3.X R9, R95, R61, R129, P3, P0 ;  /* 0x0000003d5f097210 */ /* 0x000fe20001fe0481 */
[----:B------:R-:W-:Y:S01]  /*3db0*/  CS2R R48, SRZ ;  /* 0x0000000000307805 */ /* 0x000fe2000001ff00 */
[----:B------:R-:W-:Y:S01]  /*3dc0*/  IADD3 R6, P3, P0, R84, R62, R137 ;  /* 0x0000003e54067210 */ /* 0x000fe2000787e089 */
[----:B------:R-:W-:Y:S01]  /*3dd0*/  CS2R R26, SRZ ;  /* 0x00000000001a7805 */ /* 0x000fe2000001ff00 */
[----:B------:R-:W-:Y:S01]  /*3de0*/  CS2R R50, SRZ ;  /* 0x0000000000327805 */ /* 0x000fe2000001ff00 */
[----:B------:R-:W-:Y:S01]  /*3df0*/  CS2R R28, SRZ ;  /* 0x00000000001c7805 */ /* 0x000fe2000001ff00 */
[----:B------:R-:W-:Y:S01]  /*3e00*/  IADD3.X R13, R92, R64, R130, P3, P0 ;  /* 0x000000405c0d7210 */ /* 0x000fe20001fe0482 */
[----:B------:R-:W-:Y:S01]  /*3e10*/  CS2R R52, SRZ ;  /* 0x0000000000347805 */ /* 0x000fe2000001ff00 */
[C---:B------:R-:W-:Y:S04]  /*3e20*/  LEA R32, P0, R3.reuse, c[0x0][0x270], 0x1 ;  /* 0x00009c0003207a11 */ /* 0x040fe800078008ff */
[----:B------:R-:W-:Y:S02]  /*3e30*/  LEA.HI.X R33, R3, c[0x0][0x274], R9, 0x1, P0 ;  /* 0x00009d0003217a11 */ /* 0x000fe400000f0c09 */
[C---:B------:R-:W-:Y:S04]  /*3e40*/  LEA R12, P0, R6.reuse, c[0x0][0x288], 0x1 ;  /* 0x0000a200060c7a11 */ /* 0x040fe800078008ff */
[----:B------:R-:W-:Y:S02]  /*3e50*/  LEA.HI.X R13, R6, c[0x0][0x28c], R13, 0x1, P0 ;  /* 0x0000a300060d7a11 */ /* 0x000fe400000f0c0d */
[----:B------:R-:W-:Y:S11]  /*3e60*/  ISETP.GE.AND P0, PT, R144, c[0x0][0x27c], PT ;  /* 0x00009f0090007a0c */ /* 0x000ff60003f06270 */
[----:B------:R-:W-:Y:S02]  /*3e70*/  @!UPT UIADD3 URZ, URZ, URZ, URZ ;  /* 0x0000003f3f3ff290 */ /* 0x000fe4000fffe03f */
        /* <DEDUP_REMOVED lines=14> */
.L_x_1721:
[----:B------:R-:W-:Y:S05]  /*3f60*/  BSYNC B0 ;  /* 0x0000000000007941 */ /* 0x000fea0003800000 */
.L_x_1720:
[----:B-1---5:R-:W-:Y:S01]  /*3f70*/  MOV R13, R52 ;  /* 0x00000034000d7202 */ /* 0x022fe20000000f00 */
[----:B------:R-:W-:Y:S01]  /*3f80*/  IMAD.MOV.U32 R6, RZ, RZ, R28 ;  /* 0x000000ffff067224 */ /* 0x000fe200078e001c */
[----:B------:R1:W2:Y:S01]  /*3f90*/  SHFL.IDX PT, R63, R72, RZ, 0x181f ;  /* 0x00181fff483f7589 */ /* 0x0002a200000e0000 */
[----:B------:R-:W-:Y:S01]  /*3fa0*/  IMAD.MOV.U32 R3, RZ, RZ, R29 ;  /* 0x000000ffff037224 */ /* 0x000fe200078e001d */
[----:B------:R-:W-:Y:S01]  /*3fb0*/  BSSY B1, `(.L_x_1722) ;  /* 0x0000104000017945 */ /* 0x000fe20003800000 */
[----:B------:R-:W-:Y:S02]  /*3fc0*/  IMAD.MOV.U32 R12, RZ, RZ, R26 ;  /* 0x000000ffff0c7224 */ /* 0x000fe400078e001a */
[----:B------:R-:W-:Y:S01]  /*3fd0*/  IMAD.MOV.U32 R9, RZ, RZ, R27 ;  /* 0x000000ffff097224 */ /* 0x000fe200078e001b */
[----:B------:R-:W-:Y:S01]  /*3fe0*/  PRMT R34, R3, 0x5410, R6 ;  /* 0x0000541003227816 */ /* 0x000fe20000000006 */
[----:B------:R-:W-:Y:S01]  /*3ff0*/  IMAD.MOV.U32 R3, RZ, RZ, R23 ;  /* 0x000000ffff037224 */ /* 0x000fe200078e0017 */
[----:B------:R-:W-:Y:S01]  /*4000*/  MOV R6, R22 ;  /* 0x0000001600067202 */ /* 0x000fe20000000f00 */
[----:B------:R1:W3:Y:S01]  /*4010*/  SHFL.IDX PT, R62, R73, RZ, 0x181f ;  /* 0x00181fff493e7589 */ /* 0x0002e200000e0000 */
[----:B------:R-:W-:Y:S01]  /*4020*/  PRMT R33, R9, 0x5410, R12 ;  /* 0x0000541009217816 */ /* 0x000fe2000000000c */
[----:B------:R-:W-:Y:S01]  /*4030*/  IMAD.MOV.U32 R12, RZ, RZ, R53 ;  /* 0x000000ffff0c7224 */ /* 0x000fe200078e0035 */
[----:B------:R-:W-:Y:S01]  /*4040*/  PRMT R32, R6, 0x5410, R3 ;  /* 0x0000541006207816 */ /* 0x000fe20000000003 */
[----:B------:R-:W-:Y:S02]  /*4050*/  IMAD.MOV.U32 R6, RZ, RZ, R20 ;  /* 0x000000ffff067224 */ /* 0x000fe400078e0014 */
[----:B------:R-:W-:Y:S01]  /*4060*/  IMAD.MOV.U32 R3, RZ, RZ, R21 ;  /* 0x000000ffff037224 */ /* 0x000fe200078e0015 */
[----:B------:R-:W-:Y:S04]  /*4070*/  PRMT R59, R13, 0x5410, R12 ;  /* 0x000054100d3b7816 */ /* 0x000fe8000000000c */
[----:B------:R-:W-:Y:S01]  /*4080*/  PRMT R9, R3, 0x5410, R6 ;  /* 0x0000541003097816 */ /* 0x000fe20000000006 */
[----:B------:R-:W-:Y:S01]  /*4090*/  IMAD.MOV.U32 R6, RZ, RZ, R50 ;  /* 0x000000ffff067224 */ /* 0x000fe200078e0032 */
[----:B------:R-:W-:Y:S04]  /*40a0*/  MOV R3, R51 ;  /* 0x0000003300037202 */ /* 0x000fe80000000f00 */
[----:B------:R-:W-:Y:S01]  /*40b0*/  PRMT R58, R6, 0x5410, R3 ;  /* 0x00005410063a7816 */ /* 0x000fe20000000003 */
[----:B------:R-:W-:Y:S05]  /*40c0*/  IMAD.MOV.U32 R3, RZ, RZ, R48 ;  /* 0x000000ffff037224 */ /* 0x000fea00078e0030 */
[----:B------:R-:W-:Y:S01]  /*40d0*/  PRMT R57, R3, 0x7610, R57 ;  /* 0x0000761003397816 */ /* 0x000fe20000000039 */
[----:B------:R-:W-:Y:S05]  /*40e0*/  IMAD.MOV.U32 R3, RZ, RZ, R49 ;  /* 0x000000ffff037224 */ /* 0x000fea00078e0031 */
[----:B------:R-:W-:Y:S02]  /*40f0*/  PRMT R57, R57, 0x5410, R3 ;  /* 0x0000541039397816 */ /* 0x000fe40000000003 */
[----:B------:R-:W-:Y:S04]  /*4100*/  MOV R3, R44 ;  /* 0x0000002c00037202 */ /* 0x000fe80000000f00 */
[----:B------:R-:W-:Y:S01]  /*4110*/  PRMT R56, R3, 0x7610, R56 ;  /* 0x0000761003387816 */ /* 0x000fe20000000038 */
[----:B------:R-:W-:Y:S05]  /*4120*/  IMAD.MOV.U32 R3, RZ, RZ, R45 ;  /* 0x000000ffff037224 */ /* 0x000fea00078e002d */
[----:B------:R-:W-:Y:S01]  /*4130*/  PRMT R56, R56, 0x5410, R3 ;  /* 0x0000541038387816 */ /* 0x000fe20000000003 */
[----:B------:R-:W-:-:S05]  /*4140*/  @P4 BRA `(.L_x_1723) ;  /* 0x00000ea000004947 */ /* 0x000fca0003800000 */
[----:B-123--:R-:W-:Y:S01]  /*4150*/  ISETP.GE.AND P0, PT, R140, c[0x0][0x1d4], PT ;  /* 0x000075008c007a0c */ /* 0x00efe20003f06270 */
[----:B------:R-:W-:Y:S01]  /*4160*/  @!UPT UIADD3 URZ, URZ, URZ, URZ ;  /* 0x0000003f3f3ff290 */ /* 0x000fe2000fffe03f */
[----:B------:R-:W-:Y:S11]  /*4170*/  BSSY B0, `(.L_x_1724) ;  /* 0x0000038000007945 */ /* 0x000ff60003800000 */
[----:B------:R-:W-:-:S05]  /*4180*/  @P0 BRA `(.L_x_1725) ;  /* 0x0000036000000947 */ /* 0x000fca0003800000 */
[----:B------:R-:W-:Y:S11]  /*4190*/  ISETP.GE.AND P0, PT, R144, c[0x0][0x27c], PT ;  /* 0x00009f0090007a0c */ /* 0x000ff60003f06270 */
[----:B------:R-:W-:Y:S02]  /*41a0*/  @!UPT UIADD3 URZ, URZ, URZ, URZ ;  /* 0x0000003f3f3ff290 */ /* 0x000fe4000fffe03f */
[--C-:B------:R-:W-:Y:S02]  /*41b0*/  @!P0 SHF.R.U64 R6, R14, 0x10, R15.reuse ;  /* 0x000000100e068819 */ /* 0x100fe4000000120f */
[----:B------:R-:W-:Y:S02]  /*41c0*/  @!P0 SHF.R.U32.HI R35, RZ, 0x10, R15 ;  /* 0x00000010ff238819 */ /* 0x000fe4000001160f */
[--C-:B------:R-:W-:Y:S01]  /*41d0*/  @!P0 SHF.R.U64 R4, R4, 0x10, R5.reuse ;  /* 0x0000001004048819 */ /* 0x100fe20000001205 */
[----:B------:R-:W1:Y:S01]  /*41e0*/  LDS.128 R12, [R203+0xa080] ;  /* 0x00a08000cb0c7984 */ /* 0x000e620000000c00 */
[----:B------:R-:W-:Y:S02]  /*41f0*/  @!P0 SHF.R.U32.HI R3, RZ, 0x10, R5 ;  /* 0x00000010ff038819 */ /* 0x000fe40000011605 */
[----:B------:R-:W-:Y:S02]  /*4200*/  @!P0 PRMT R39, R39, 0x5410, R6 ;  /* 0x0000541027278816 */ /* 0x000fe40000000006 */
[C---:B------:R-:W-:Y:S02]  /*4210*/  @!P0 PRMT R4, R24.reuse, 0x5432, R4 ;  /* 0x0000543218048816 */ /* 0x040fe40000000004 */
[----:B------:R-:W-:Y:S01]  /*4220*/  @!P0 PRMT R5, R24, 0x5410, R3 ;  /* 0x0000541018058816 */ /* 0x000fe20000000003 */
[----:B------:R-:W-:Y:S01]  /*4230*/  @!P0 IMAD.U32 R24, R39, 0x10000, RZ ;  /* 0x0001000027188824 */ /* 0x000fe200078e00ff */
[----:B------:R-:W-:Y:S01]  /*4240*/  @!P0 PRMT R46, R46, 0x5410, R35 ;  /* 0x000054102e2e8816 */ /* 0x000fe20000000023 */
[C---:B------:R-:W-:Y:S01]  /*4250*/  @!P0 IMAD.U32 R6, R4.reuse, 0x10000, RZ ;  /* 0x0001000004068824 */ /* 0x040fe200078e00ff */
[----:B------:R-:W-:Y:S01]  /*4260*/  @!P0 LOP3.LUT R4, R4, 0xffff0000, RZ, 0xc0, !PT ;  /* 0xffff000004048812 */ /* 0x000fe200078ec0ff */
[C---:B-1----:R-:W-:Y:S01]  /*4270*/  @!P0 IMAD.U32 R35, R12.reuse, 0x10000, RZ ;  /* 0x000100000c238824 */ /* 0x042fe200078e00ff */
[----:B------:R-:W-:Y:S05]  /*4280*/  @!P0 LOP3.LUT R3, R12, 0xffff0000, RZ, 0xc0, !PT ;  /* 0xffff00000c038812 */ /* 0x000fea00078ec0ff */
[C---:B------:R-:W-:Y:S02]  /*4290*/  @!P0 FMUL.FTZ R60, R3.reuse, R24 ;  /* 0x00000018033c8220 */ /* 0x040fe40000410000 */
[-C--:B------:R-:W-:Y:S02]  /*42a0*/  @!P0 FMUL.FTZ R3, R3, R6.reuse ;  /* 0x0000000603038220 */ /* 0x080fe40000410000 */
[----:B------:R-:W-:Y:S01]  /*42b0*/  @!P0 FFMA.FTZ R60, R35, R6, -R60 ;  /* 0x00000006233c8223 */ /* 0x000fe2000001083c */
[----:B------:R-:W-:Y:S01]  /*42c0*/  @!P0 LOP3.LUT R6, R39, 0xffff0000, RZ, 0xc0, !PT ;  /* 0xffff000027068812 */ /* 0x000fe200078ec0ff */
[----:B------:R-:W-:Y:S01]  /*42d0*/  @!P0 FFMA.FTZ R3, R24, R35, R3 ;  /* 0x0000002318038223 */ /* 0x000fe20000010003 */
[----:B------:R-:W-:Y:S04]  /*42e0*/  @!P0 SHF.L.U32 R24, R13, 0x10, RZ ;  /* 0x000000100d188819 */ /* 0x000fe800000006ff */
[----:B------:R-:W-:Y:S02]  /*42f0*/  @!P0 F2FP.BF16.PACK_AB R35, R3, R60 ;  /* 0x0000003c0323823e */ /* 0x000fe400000010ff */
[----:B------:R-:W-:Y:S02]  /*4300*/  @!P0 LOP3.LUT R3, R13, 0xffff0000, RZ, 0xc0, !PT ;  /* 0xffff00000d038812 */ /* 0x000fe400078ec0ff */
[C---:B------:R-:W-:Y:S01]  /*4310*/  LEA R60, P3, R140.reuse, R62, 0x1 ;  /* 0x0000003e8c3c7211 */ /* 0x040fe200078608ff */
[----:B------:R-:W-:Y:S02]  /*4320*/  @!P0 IMAD.MOV.U32 R12, RZ, RZ, R35 ;  /* 0x000000ffff0c8224 */ /* 0x000fe400078e0023 */
[C---:B------:R-:W-:Y:S01]  /*4330*/  @!P0 FMUL.FTZ R39, R3.reuse, R6 ;  /* 0x0000000603278220 */ /* 0x040fe20000410000 */
[----:B------:R-:W-:Y:S01]  /*4340*/  LEA.HI.X R61, R140, R63, R141, 0x1, P3 ;  /* 0x0000003f8c3d7211 */ /* 0x000fe200018f0c8d */
[-C--:B------:R-:W-:Y:S02]  /*4350*/  @!P0 FMUL.FTZ R3, R3, R4.reuse ;  /* 0x0000000403038220 */ /* 0x080fe40000410000 */
[----:B------:R-:W-:Y:S02]  /*4360*/  @!P0 FFMA.FTZ R39, R24, R4, -R39 ;  /* 0x0000000418278223 */ /* 0x000fe40000010827 */
[----:B------:R-:W-:Y:S02]  /*4370*/  @!P0 FFMA.FTZ R3, R6, R24, R3 ;  /* 0x0000001806038223 */ /* 0x000fe40000010003 */
[----:B------:R-:W-:Y:S02]  /*4380*/  @!P0 IMAD.U32 R6, R46, 0x10000, RZ ;  /* 0x000100002e068824 */ /* 0x000fe400078e00ff */
[C---:B------:R-:W-:Y:S01]  /*4390*/  @!P0 IMAD.U32 R24, R14.reuse, 0x10000, RZ ;  /* 0x000100000e188824 */ /* 0x040fe200078e00ff */
[----:B------:R-:W-:Y:S02]  /*43a0*/  @!P0 F2FP.BF16.PACK_AB R4, R3, R39 ;  /* 0x000000270304823e */ /* 0x000fe400000010ff */
[----:B------:R-:W-:Y:S02]  /*43b0*/  @!P0 LOP3.LUT R3, R14, 0xffff0000, RZ, 0xc0, !PT ;  /* 0xffff00000e038812 */ /* 0x000fe400078ec0ff */
[----:B------:R-:W-:Y:S01]  /*43c0*/  @!P0 MOV R13, R4 ;  /* 0x00000004000d8202 */ /* 0x000fe20000000f00 */
[C---:B------:R-:W-:Y:S01]  /*43d0*/  @!P0 IMAD.U32 R4, R5.reuse, 0x10000, RZ ;  /* 0x0001000005048824 */ /* 0x040fe200078e00ff */
[----:B------:R-:W-:Y:S01]  /*43e0*/  @!P0 LOP3.LUT R5, R5, 0xffff0000, RZ, 0xc0, !PT ;  /* 0xffff000005058812 */ /* 0x000fe200078ec0ff */
[C---:B------:R-:W-:Y:S02]  /*43f0*/  @!P0 FMUL.FTZ R35, R3.reuse, R6 ;  /* 0x0000000603238220 */ /* 0x040fe40000410000 */
[-C--:B------:R-:W-:Y:S02]  /*4400*/  @!P0 FMUL.FTZ R3, R3, R4.reuse ;  /* 0x0000000403038220 */ /* 0x080fe40000410000 */
[----:B------:R-:W-:Y:S01]  /*4410*/  @!P0 FFMA.FTZ R39, R24, R4, -R35 ;  /* 0x0000000418278223 */ /* 0x000fe20000010823 */
[C---:B------:R-:W-:Y:S01]  /*4420*/  @!P0 LOP3.LUT R4, R15.reuse, 0xffff0000, RZ, 0xc0, !PT ;  /* 0xffff00000f048812 */ /* 0x040fe200078ec0ff */
[----:B------:R-:W-:Y:S01]  /*4430*/  @!P0 FFMA.FTZ R3, R6, R24, R3 ;  /* 0x0000001806038223 */ /* 0x000fe20000010003 */
[----:B------:R-:W-:Y:S02]  /*4440*/  @!P0 LOP3.LUT R6, R46, 0xffff0000, RZ, 0xc0, !PT ;  /* 0xffff00002e068812 */ /* 0x000fe400078ec0ff */
[----:B------:R-:W-:Y:S03]  /*4450*/  @!P0 SHF.L.U32 R24, R15, 0x10, RZ ;  /* 0x000000100f188819 */ /* 0x000fe600000006ff */
[C---:B------:R-:W-:Y:S02]  /*4460*/  @!P0 FMUL.FTZ R35, R4.reuse, R6 ;  /* 0x0000000604238220 */ /* 0x040fe40000410000 */
[-C--:B------:R-:W-:Y:S02]  /*4470*/  @!P0 FMUL.FTZ R4, R4, R5.reuse ;  /* 0x0000000504048220 */ /* 0x080fe40000410000 */
[----:B------:R-:W-:Y:S01]  /*4480*/  @!P0 FFMA.FTZ R35, R24, R5, -R35 ;  /* 0x0000000518238223 */ /* 0x000fe20000010823 */
[----:B------:R-:W-:Y:S01]  /*4490*/  @!P0 F2FP.BF16.PACK_AB R5, R3, R39 ;  /* 0x000000270305823e */ /* 0x000fe200000010ff */
[----:B------:R-:W-:Y:S04]  /*44a0*/  @!P0 FFMA.FTZ R4, R6, R24, R4 ;  /* 0x0000001806048223 */ /* 0x000fe80000010004 */
[----:B------:R-:W-:Y:S01]  /*44b0*/  @!P0 IMAD.MOV.U32 R14, RZ, RZ, R5 ;  /* 0x000000ffff0e8224 */ /* 0x000fe200078e0005 */
[----:B------:R-:W-:Y:S04]  /*44c0*/  @!P0 F2FP.BF16.PACK_AB R3, R4, R35 ;  /* 0x000000230403823e */ /* 0x000fe800000010ff */
[----:B------:R-:W-:Y:S05]  /*44d0*/  @!P0 MOV R15, R3 ;  /* 0x00000003000f8202 */ /* 0x000fea0000000f00 */
[----:B------:R1:W-:Y:S02]  /*44e0*/  ST.E.128 [R60.64], R12 ;  /* 0x0000000c3c007985 */ /* 0x0003e4000c101d06 */
.L_x_1725:
[----:B------:R-:W-:Y:S05]  /*44f0*/  BSYNC B0 ;  /* 0x0000000000007941 */ /* 0x000fea0003800000 */
.L_x_1724:
[----:B------:R-:W-:Y:S01]  /*4500*/  ISETP.GE.AND P0, PT, R142, c[0x0][0x1d4], PT ;  /* 0x000075008e007a0c */ /* 0x000fe20003f06270 */
[----:B------:R-:W-:Y:S01]  /*4510*/  @!UPT UIADD3 URZ, URZ, URZ, URZ ;  /* 0x0000003f3f3ff290 */ /* 0x000fe2000fffe03f */
[----:B------:R-:W-:Y:S11]  /*4520*/  BSSY B0, `(.L_x_1726) ;  /* 0x0000038000007945 */ /* 0x000ff60003800000 */
[----:B------:R-:W-:-:S05]  /*4530*/  @P0 BRA `(.L_x_1727) ;  /* 0x0000036000000947 */ /* 0x000fca0003800000 */
[----:B------:R-:W-:Y:S01]  /*4540*/  ISETP.GE.AND P0, PT, R148, c[0x0][0x27c], PT ;  /* 0x00009f0094007a0c */ /* 0x000fe20003f06270 */
[----:B-1----:R-:W1:Y:S11]  /*4550*/  LDS.128 R12, [R203+0xb880] ;  /* 0x00b88000cb0c7984 */ /* 0x002e760000000c00 */
[----:B------:R-:W-:Y:S01]  /*4560*/  @!UPT UIADD3 URZ, URZ, URZ, URZ ;  /* 0x0000003f3f3ff290 */ /* 0x000fe2000fffe03f */
[----:B------:R-:W-:Y:S02]  /*4570*/  @!P0 SHF.R.U64 R5, R36, 0x10, R37 ;  /* 0x0000001024058819 */ /* 0x000fe40000001225 */
[--C-:B------:R-:W-:Y:S02]  /*4580*/  @!P0 SHF.R.U64 R4, R10, 0x10, R11.reuse ;  /* 0x000000100a048819 */ /* 0x100fe4000000120b */
[----:B------:R-:W-:Y:S02]  /*4590*/  @!P0 SHF.R.U32.HI R3, RZ, 0x10, R11 ;  /* 0x00000010ff038819 */ /* 0x000fe4000001160b */
[----:B------:R-:W-:Y:S02]  /*45a0*/  @!P0 PRMT R24, R47, 0x5410, R5 ;  /* 0x000054102f188816 */ /* 0x000fe40000000005 */
[C---:B------:R-:W-:Y:S02]  /*45b0*/  @!P0 PRMT R4, R25.reuse, 0x5432, R4 ;  /* 0x0000543219048816 */ /* 0x040fe40000000004 */
[----:B------:R-:W-:Y:S01]  /*45c0*/  @!P0 SHF.R.U32.HI R6, RZ, 0x10, R37 ;  /* 0x00000010ff068819 */ /* 0x000fe20000011625 */
[----:B------:R-:W-:Y:S01]  /*45d0*/  @!P0 IMAD.U32 R10, R24, 0x10000, RZ ;  /* 0x00010000180a8824 */ /* 0x000fe200078e00ff */
[----:B------:R-:W-:Y:S02]  /*45e0*/  @!P0 PRMT R5, R25, 0x5410, R3 ;  /* 0x0000541019058816 */ /* 0x000fe40000000003 */
        /* <DEDUP_REMOVED lines=12> */
[----:B------:R-:W-:Y:S03]  /*46b0*/  @!P0 LOP3.LUT R3, R13, 0xffff0000, RZ, 0xc0, !PT ;  /* 0xffff00000d038812 */ /* 0x000fe600078ec0ff */
[----:B------:R-:W-:Y:S02]  /*46c0*/  @!P0 IMAD.MOV.U32 R12, RZ, RZ, R11 ;  /* 0x000000ffff0c8224 */ /* 0x000fe400078e000b */
[C---:B------:R-:W-:Y:S02]  /*46d0*/  @!P0 FMUL.FTZ R24, R3.reuse, R6 ;  /* 0x0000000603188220 */ /* 0x040fe40000410000 */
[-C--:B------:R-:W-:Y:S02]  /*46e0*/  @!P0 FMUL.FTZ R3, R3, R4.reuse ;  /* 0x0000000403038220 */ /* 0x080fe40000410000 */
[----:B------:R-:W-:Y:S02]  /*46f0*/  @!P0 FFMA.FTZ R24, R10, R4, -R24 ;  /* 0x000000040a188223 */ /* 0x000fe40000010818 */
[----:B------:R-:W-:Y:S02]  /*4700*/  @!P0 FFMA.FTZ R3, R6, R10, R3 ;  /* 0x0000000a06038223 */ /* 0x000fe40000010003 */
[C---:B------:R-:W-:Y:S02]  /*4710*/  @!P0 IMAD.U32 R10, R14.reuse, 0x10000, RZ ;  /* 0x000100000e0a8824 */ /* 0x040fe400078e00ff */
[----:B------:R-:W-:Y:S01]  /*4720*/  @!P0 IMAD.U32 R6, R35, 0x10000, RZ ;  /* 0x0001000023068824 */ /* 0x000fe200078e00ff */
        /* <DEDUP_REMOVED lines=8> */
[----:B------:R-:W-:Y:S01]  /*47b0*/  @!P0 LOP3.LUT R4, R15, 0xffff0000, RZ, 0xc0, !PT ;  /* 0xffff00000f048812 */ /* 0x000fe200078ec0ff */
[----:B------:R-:W-:Y:S01]  /*47c0*/  @!P0 FFMA.FTZ R3, R6, R10, R3 ;  /* 0x0000000a06038223 */ /* 0x000fe20000010003 */
[----:B------:R-:W-:Y:S02]  /*47d0*/  @!P0 LOP3.LUT R6, R35, 0xffff0000, RZ, 0xc0, !PT ;  /* 0xffff000023068812 */ /* 0x000fe400078ec0ff */
[----:B------:R-:W-:Y:S03]  /*47e0*/  @!P0 SHF.L.U32 R10, R15, 0x10, RZ ;  /* 0x000000100f0a8819 */ /* 0x000fe600000006ff */
[C---:B------:R-:W-:Y:S02]  /*47f0*/  @!P0 FMUL.FTZ R11, R4.reuse, R6 ;  /* 0x00000006040b8220 */ /* 0x040fe40000410000 */
[-C--:B------:R-:W-:Y:S02]  /*4800*/  @!P0 FMUL.FTZ R4, R4, R5.reuse ;  /* 0x0000000504048220 */ /* 0x080fe40000410000 */
[----:B------:R-:W-:Y:S01]  /*4810*/  @!P0 FFMA.FTZ R24, R10, R5, -R11 ;  /* 0x000000050a188223 */ /* 0x000fe2000001080b */
[----:B------:R-:W-:Y:S01]  /*4820*/  @!P0 F2FP.BF16.PACK_AB R5, R3, R25 ;  /* 0x000000190305823e */ /* 0x000fe200000010ff */
[----:B------:R-:W-:Y:S01]  /*4830*/  @!P0 FFMA.FTZ R4, R6, R10, R4 ;  /* 0x0000000a06048223 */ /* 0x000fe20000010004 */
[----:B------:R-:W-:Y:S03]  /*4840*/  LEA R10, P3, R206, R62, 0x1 ;  /* 0x0000003ece0a7211 */ /* 0x000fe600078608ff */
[----:B------:R-:W-:Y:S01]  /*4850*/  @!P0 IMAD.MOV.U32 R14, RZ, RZ, R5 ;  /* 0x000000ffff0e8224 */ /* 0x000fe200078e0005 */
[----:B------:R-:W-:Y:S02]  /*4860*/  @!P0 F2FP.BF16.PACK_AB R3, R4, R24 ;  /* 0x000000180403823e */ /* 0x000fe400000010ff */
[----:B------:R-:W-:Y:S02]  /*4870*/  LEA.HI.X R11, R206, R63, R214, 0x1, P3 ;  /* 0x0000003fce0b7211 */ /* 0x000fe400018f0cd6 */
[----:B------:R-:W-:Y:S05]  /*4880*/  @!P0 MOV R15, R3 ;  /* 0x00000003000f8202 */ /* 0x000fea0000000f00 */
[----:B------:R1:W-:Y:S02]  /*4890*/  ST.E.128 [R10.64], R12 ;  /* 0x0000000c0a007985 */ /* 0x0003e4000c101d06 */
.L_x_1727:
[----:B------:R-:W-:Y:S05]  /*48a0*/  BSYNC B0 ;  /* 0x0000000000007941 */ /* 0x000fea0003800000 */
.L_x_1726:
        /* <DEDUP_REMOVED lines=8> */
[----:B------:R-:W-:Y:S02]  /*4930*/  @!P0 SHF.R.U64 R3, R16, 0x10, R17 ;  /* 0x0000001010038819 */ /* 0x000fe40000001211 */
[----:B------:R-:W-:Y:S02]  /*4940*/  @!P0 PRMT R16, R54, 0x5410, R4 ;  /* 0x0000541036108816 */ /* 0x000fe40000000004 */
[----:B------:R-:W-:Y:S02]  /*4950*/  @!P0 PRMT R4, R30, 0x5432, R3 ;  /* 0x000054321e048816 */ /* 0x000fe40000000003 */
[----:B------:R-:W-:Y:S01]  /*4960*/  @!P0 SHF.R.U32.HI R6, RZ, 0x10, R41 ;  /* 0x00000010ff068819 */ /* 0x000fe20000011629 */
[----:B------:R-:W-:Y:S01]  /*4970*/  @!P0 IMAD.U32 R10, R16, 0x10000, RZ ;  /* 0x00010000100a8824 */ /* 0x000fe200078e00ff */
[----:B------:R-:W-:Y:S02]  /*4980*/  @!P0 SHF.R.U32.HI R5, RZ, 0x10, R17 ;  /* 0x00000010ff058819 */ /* 0x000fe40000011611 */
[----:B------:R-:W-:Y:S01]  /*4990*/  @!P0 PRMT R17, R54, 0x5432, R6 ;  /* 0x0000543236118816 */ /* 0x000fe20000000006 */
[C---:B------:R-:W-:Y:S01]  /*49a0*/  @!P0 IMAD.U32 R6, R4.reuse, 0x10000, RZ ;  /* 0x0001000004068824 */ /* 0x040fe200078e00ff */
[----:B------:R-:W-:Y:S02]  /*49b0*/  @!P0 LOP3.LUT R4, R4, 0xffff0000, RZ, 0xc0, !PT ;  /* 0xffff000004048812 */ /* 0x000fe400078ec0ff */
[----:B------:R-:W-:Y:S01]  /*49c0*/  @!P0 PRMT R5, R30, 0x5410, R5 ;  /* 0x000054101e058816 */ /* 0x000fe20000000005 */
        /* <DEDUP_REMOVED lines=34> */
[C---:B------:R-:W-:Y:S03]  /*4bf0*/  LEA R10, P3, R205.reuse, R62, 0x1 ;  /* 0x0000003ecd0a7211 */ /* 0x040fe600078608ff */
[----:B------:R-:W-:Y:S01]  /*4c00*/  @!P0 IMAD.MOV.U32 R14, RZ, RZ, R5 ;  /* 0x000000ffff0e8224 */ /* 0x000fe200078e0005 */
[----:B------:R-:W-:Y:S02]  /*4c10*/  @!P0 F2FP.BF16.PACK_AB R3, R4, R16 ;  /* 0x000000100403823e */ /* 0x000fe400000010ff */
[----:B------:R-:W-:Y:S02]  /*4c20*/  LEA.HI.X R11, R205, R63, R216, 0x1, P3 ;  /* 0x0000003fcd0b7211 */ /* 0x000fe400018f0cd8 */
[----:B------:R-:W-:Y:S05]  /*4c30*/  @!P0 MOV R15, R3 ;  /* 0x00000003000f8202 */ /* 0x000fea0000000f00 */
[----:B------:R1:W-:Y:S02]  /*4c40*/  ST.E.128 [R10.64], R12 ;  /* 0x0000000c0a007985 */ /* 0x0003e4000c101d06 */
.L_x_1729:
[----:B------:R-:W-:Y:S05]  /*4c50*/  BSYNC B0 ;  /* 0x0000000000007941 */ /* 0x000fea0003800000 */
.L_x_1728:
[----:B------:R-:W-:Y:S11]  /*4c60*/  ISETP.GE.AND P0, PT, R204, c[0x0][0x1d4], PT ;  /* 0x00007500cc007a0c */ /* 0x000ff60003f06270 */
[----:B------:R-:W-:Y:S02]  /*4c70*/  @!UPT UIADD3 URZ, URZ, URZ, URZ ;  /* 0x0000003f3f3ff290 */ /* 0x000fe4000fffe03f */
        /* <DEDUP_REMOVED lines=37> */
[C---:B------:R-:W-:Y:S01]  /*4ed0*/  @!P0 FMUL.FTZ R11, R3.reuse, R6 ;  /* 0x00000006030b8220 */ /* 0x040fe20000410000 */
[----:B------:R-:W-:Y:S01]  /*4ee0*/  LEA R16, P3, R204, R62, 0x1 ;  /* 0x0000003ecc107211 */ /* 0x000fe200078608ff */
[-C--:B------:R-:W-:Y:S02]  /*4ef0*/  @!P0 FMUL.FTZ R3, R3, R4.reuse ;  /* 0x0000000403038220 */ /* 0x080fe40000410000 */
[----:B------:R-:W-:Y:S01]  /*4f00*/  @!P0 FFMA.FTZ R18, R10, R4, -R11 ;  /* 0x000000040a128223 */ /* 0x000fe2000001080b */
[----:B------:R-:W-:Y:S01]  /*4f10*/  @!P0 LOP3.LUT R4, R15, 0xffff0000, RZ, 0xc0, !PT ;  /* 0xffff00000f048812 */ /* 0x000fe200078ec0ff */
[----:B------:R-:W-:Y:S01]  /*4f20*/  @!P0 FFMA.FTZ R3, R6, R10, R3 ;  /* 0x0000000a06038223 */ /* 0x000fe20000010003 */
[----:B------:R-:W-:Y:S02]  /*4f30*/  @!P0 LOP3.LUT R6, R17, 0xffff0000, RZ, 0xc0, !PT ;  /* 0xffff000011068812 */ /* 0x000fe400078ec0ff */
[----:B------:R-:W-:Y:S02]  /*4f40*/  @!P0 SHF.L.U32 R10, R15, 0x10, RZ ;  /* 0x000000100f0a8819 */ /* 0x000fe400000006ff */
[----:B------:R-:W-:Y:S01]  /*4f50*/  LEA.HI.X R17, R204, R63, R215, 0x1, P3 ;  /* 0x0000003fcc117211 */ /* 0x000fe200018f0cd7 */
        /* <DEDUP_REMOVED lines=9> */
.L_x_1723:
[----:B-123--:R-:W-:Y:S05]  /*4ff0*/  BSYNC B1 ;  /* 0x0000000000017941 */ /* 0x00efea0003800000 */
.L_x_1722:
[----:B------:R1:W2:Y:S04]  /*5000*/  SHFL.IDX PT, R31, R72, 0x1, 0x181f ;  /* 0x00381f00481f7f89 */ /* 0x0002a800000e0000 */
[----:B------:R1:W3:Y:S01]  /*5010*/  SHFL.IDX PT, R30, R73, 0x1, 0x181f ;  /* 0x00381f00491e7f89 */ /* 0x0002e200000e0000 */
[----:B------:R-:W-:-:S05]  /*5020*/  @P5 BRA `(.L_x_1730) ;  /* 0x0000394000005947 */ /* 0x000fca0003800000 */
[----:B------:R-:W-:Y:S01]  /*5030*/  ISETP.GE.AND P0, PT, R140, c[0x0][0x1d4], PT ;  /* 0x000075008c007a0c */ /* 0x000fe20003f06270 */
[----:B------:R-:W-:Y:S01]  /*5040*/  @!UPT UIADD3 URZ, URZ, URZ, URZ ;  /* 0x0000003f3f3ff290 */ /* 0x000fe2000fffe03f */
[----:B------:R-:W-:Y:S11]  /*5050*/  BSSY B0, `(.L_x_1731) ;  /* 0x0000038000007945 */ /* 0x000ff60003800000 */
[----:B------:R-:W-:-:S05]  /*5060*/  @P0 BRA `(.L_x_1732) ;  /* 0x0000036000000947 */ /* 0x000fca0003800000 */
[----:B------:R-:W-:Y:S01]  /*5070*/  ISETP.GE.AND P0, PT, R144, c[0x0][0x27c], PT ;  /* 0x00009f0090007a0c */ /* 0x000fe20003f06270 */
[----:B------:R-:W4:Y:S11]  /*5080*/  LDS.128 R12, [R203+0xb080] ;  /* 0x00b08000cb0c7984 */ /* 0x000f360000000c00 */
[----:B------:R-:W-:Y:S01]  /*5090*/  @!UPT UIADD3 URZ, URZ, URZ, URZ ;  /* 0x0000003f3f3ff290 */ /* 0x000fe2000fffe03f */
[----:B------:R-:W-:Y:S02]  /*50a0*/  @!P0 SHF.R.U64 R4, R44, 0x10, R45 ;  /* 0x000000102c048819 */ /* 0x000fe4000000122d */
[----:B------:R-:W-:Y:S02]  /*50b0*/  @!P0 SHF.R.U64 R3, R20, 0x10, R21 ;  /* 0x0000001014038819 */ /* 0x000fe40000001215 */
[C---:B------:R-:W-:Y:S02]  /*50c0*/  @!P0 PRMT R11, R56.reuse, 0x5410, R4 ;  /* 0x00005410380b8816 */ /* 0x040fe40000000004 */
[C---:B------:R-:W-:Y:S02]  /*50d0*/  @!P0 PRMT R4, R9.reuse, 0x5432, R3 ;  /* 0x0000543209048816 */ /* 0x040fe40000000003 */
[----:B------:R-:W-:Y:S02]  /*50e0*/  @!P0 SHF.R.U32.HI R6, RZ, 0x10, R45 ;  /* 0x00000010ff068819 */ /* 0x000fe4000001162d */
[----:B------:R-:W-:Y:S02]  /*50f0*/  @!P0 SHF.R.U32.HI R5, RZ, 0x10, R21 ;  /* 0x00000010ff058819 */ /* 0x000fe40000011615 */
[----:B------:R-:W-:Y:S01]  /*5100*/  @!P0 PRMT R16, R56, 0x5432, R6 ;  /* 0x0000543238108816 */ /* 0x000fe20000000006 */
[C---:B------:R-:W-:Y:S01]  /*5110*/  @!P0 IMAD.U32 R6, R4.reuse, 0x10000, RZ ;  /* 0x0001000004068824 */ /* 0x040fe200078e00ff */
[----:B------:R-:W-:Y:S01]  /*5120*/  @!P0 PRMT R5, R9, 0x5410, R5 ;  /* 0x0000541009058816 */ /* 0x000fe20000000005 */
[----:B------:R-:W-:Y:S01]  /*5130*/  @!P0 IMAD.U32 R9, R11, 0x10000, RZ ;  /* 0x000100000b098824 */ /* 0x000fe200078e00ff */
[----:B------:R-:W-:Y:S01]  /*5140*/  @!P0 LOP3.LUT R4, R4, 0xffff0000, RZ, 0xc0, !PT ;  /* 0xffff000004048812 */ /* 0x000fe200078ec0ff */
[C---:B----4-:R-:W-:Y:S01]  /*5150*/  @!P0 IMAD.U32 R10, R12.reuse, 0x10000, RZ ;  /* 0x000100000c0a8824 */ /* 0x050fe200078e00ff */
        /* <DEDUP_REMOVED lines=33> */
[----:B---3--:R-:W-:Y:S03]  /*5370*/  LEA R10, P3, R140, R30, 0x1 ;  /* 0x0000001e8c0a7211 */ /* 0x008fe600078608ff */
[----:B------:R-:W-:Y:S01]  /*5380*/  @!P0 IMAD.MOV.U32 R14, RZ, RZ, R5 ;  /* 0x000000ffff0e8224 */ /* 0x000fe200078e0005 */
[----:B------:R-:W-:Y:S02]  /*5390*/  @!P0 F2FP.BF16.PACK_AB R3, R4, R16 ;  /* 0x000000100403823e */ /* 0x000fe400000010ff */
[----:B--2---:R-:W-:Y:S02]  /*53a0*/  LEA.HI.X R11, R140, R31, R141, 0x1, P3 ;  /* 0x0000001f8c0b7211 */ /* 0x004fe400018f0c8d */
[----:B------:R-:W-:Y:S05]  /*53b0*/  @!P0 MOV R15, R3 ;  /* 0x00000003000f8202 */ /* 0x000fea0000000f00 */
[----:B------:R2:W-:Y:S02]  /*53c0*/  ST.E.128 [R10.64], R12 ;  /* 0x0000000c0a007985 */ /* 0x0005e4000c101d06 */
.L_x_1732:
[----:B------:R-:W-:Y:S05]  /*53d0*/  BSYNC B0 ;  /* 0x0000000000007941 */ /* 0x000fea0003800000 */
.L_x_1731:
[----:B------:R-:W-:Y:S01]  /*53e0*/  ISETP.GE.AND P0, PT, R142, c[0x0][0x1d4], PT ;  /* 0x000075008e007a0c */ /* 0x000fe20003f06270 */
[----:B------:R-:W-:Y:S01]  /*53f0*/  @!UPT UIADD3 URZ, URZ, URZ, URZ ;  /* 0x0000003f3f3ff290 */ /* 0x000fe2000fffe03f */
[----:B------:R-:W-:Y:S11]  /*5400*/  BSSY B0, `(.L_x_1733) ;  /* 0x0000038000007945 */ /* 0x000ff60003800000 */
[----:B------:R-:W-:-:S05]  /*5410*/  @P0 BRA `(.L_x_1734) ;  /* 0x0000036000000947 */ /* 0x000fca0003800000 */
[C---:B---3--:R-:W-:Y:S01]  /*5420*/  LEA R18, P0, R206.reuse, R30, 0x1 ;  /* 0x0000001ece127211 */ /* 0x048fe200078008ff */
[----:B--2---:R-:W2:Y:S03]  /*5430*/  LDS.128 R12, [R203+0xc880] ;  /* 0x00c88000cb0c7984 */ /* 0x004ea60000000c00 */
[----:B------:R-:W-:Y:S02]  /*5440*/  LEA.HI.X R19, R206, R31, R214, 0x1, P0 ;  /* 0x0000001fce137211 */ /* 0x000fe400000f0cd6 */
[----:B------:R-:W-:Y:S11]  /*5450*/  ISETP.GE.AND P0, PT, R148, c[0x0][0x27c], PT ;  /* 0x00009f0094007a0c */ /* 0x000ff60003f06270 */
[----:B------:R-:W-:Y:S02]  /*5460*/  @!UPT UIADD3 URZ, URZ, URZ, URZ ;  /* 0x0000003f3f3ff290 */ /* 0x000fe4000fffe03f */
[----:B------:R-:W-:Y:S02]  /*5470*/  @!P0 SHF.R.U64 R3, R48, 0x10, R49 ;  /* 0x0000001030038819 */ /* 0x000fe40000001231 */
[----:B------:R-:W-:Y:S02]  /*5480*/  @!P0 SHF.R.U64 R5, R22, 0x10, R23 ;  /* 0x0000001016058819 */ /* 0x000fe40000001217 */
[----:B------:R-:W-:Y:S02]  /*5490*/  @!P0 PRMT R11, R57, 0x5410, R3 ;  /* 0x00005410390b8816 */ /* 0x000fe40000000003 */
[----:B------:R-:W-:Y:S02]  /*54a0*/  @!P0 PRMT R5, R32, 0x5410, R5 ;  /* 0x0000541020058816 */ /* 0x000fe40000000005 */
[----:B------:R-:W-:Y:S01]  /*54b0*/  @!P0 SHF.R.U32.HI R6, RZ, 0x10, R23 ;  /* 0x00000010ff068819 */ /* 0x000fe20000011617 */
[C---:B------:R-:W-:Y:S01]  /*54c0*/  @!P0 IMAD.U32 R9, R11.reuse, 0x10000, RZ ;  /* 0x000100000b098824 */ /* 0x040fe200078e00ff */
[----:B------:R-:W-:Y:S01]  /*54d0*/  @!P0 LOP3.LUT R11, R11, 0xffff0000, RZ, 0xc0, !PT ;  /* 0xffff00000b0b8812 */ /* 0x000fe200078ec0ff */
[C---:B------:R-:W-:Y:S01]  /*54e0*/  @!P0 IMAD.U32 R4, R5.reuse, 0x10000, RZ ;  /* 0x0001000005048824 */ /* 0x040fe200078e00ff */
[----:B------:R-:W-:Y:S02]  /*54f0*/  @!P0 LOP3.LUT R5, R5, 0xffff0000, RZ, 0xc0, !PT ;  /* 0xffff000005058812 */ /* 0x000fe400078ec0ff */
[----:B------:R-:W-:Y:S04]  /*5500*/  @!P0 SHF.R.U32.HI R16, RZ, 0x10, R49 ;  /* 0x00000010ff108819 */ /* 0x000fe80000011631 */
[----:B------:R-:W-:Y:S01]  /*5510*/  @!P0 PRMT R16, R57, 0x5432, R16 ;  /* 0x0000543239108816 */ /* 0x000fe20000000010 */
[C---:B--2---:R-:W-:Y:S01]  /*5520*/  @!P0 IMAD.U32 R10, R12.reuse, 0x10000, RZ ;  /* 0x000100000c0a8824 */ /* 0x044fe200078e00ff */
[----:B------:R-:W-:Y:S05]  /*5530*/  @!P0 LOP3.LUT R3, R12, 0xffff0000, RZ, 0xc0, !PT ;  /* 0xffff00000c038812 */ /* 0x000fea00078ec0ff */
[C---:B------:R-:W-:Y:S02]  /*5540*/  @!P0 FMUL.FTZ R17, R3.reuse, R9 ;  /* 0x0000000903118220 */ /* 0x040fe40000410000 */
[-C--:B------:R-:W-:Y:S02]  /*5550*/  @!P0 FMUL.FTZ R3, R3, R4.reuse ;  /* 0x0000000403038220 */ /* 0x080fe40000410000 */
[----:B------:R-:W-:Y:S01]  /*5560*/  @!P0 FFMA.FTZ R21, R10, R4, -R17 ;  /* 0x000000040a158223 */ /* 0x000fe20000010811 */
[----:B------:R-:W-:Y:S01]  /*5570*/  @!P0 LOP3.LUT R4, R13, 0xffff0000, RZ, 0xc0, !PT ;  /* 0xffff00000d048812 */ /* 0x000fe200078ec0ff */
[----:B------:R-:W-:Y:S01]  /*5580*/  @!P0 FFMA.FTZ R3, R9, R10, R3 ;  /* 0x0000000a09038223 */ /* 0x000fe20000010003 */
[----:B------:R-:W-:Y:S02]  /*5590*/  @!P0 SHF.L.U32 R10, R13, 0x10, RZ ;  /* 0x000000100d0a8819 */ /* 0x000fe400000006ff */
[----:B------:R-:W-:Y:S01]  /*55a0*/  @!P0 PRMT R9, R32, 0x5432, R6 ;  /* 0x0000543220098816 */ /* 0x000fe20000000006 */
[C---:B------:R-:W-:Y:S02]  /*55b0*/  @!P0 FMUL.FTZ R17, R4.reuse, R11 ;  /* 0x0000000b04118220 */ /* 0x040fe40000410000 */
[-C--:B------:R-:W-:Y:S02]  /*55c0*/  @!P0 FMUL.FTZ R4, R4, R5.reuse ;  /* 0x0000000504048220 */ /* 0x080fe40000410000 */
[----:B------:R-:W-:Y:S01]  /*55d0*/  @!P0 FFMA.FTZ R20, R10, R5, -R17 ;  /* 0x000000050a148223 */ /* 0x000fe20000010811 */
[C---:B------:R-:W-:Y:S01]  /*55e0*/  @!P0 LOP3.LUT R5, R14.reuse, 0xffff0000, RZ, 0xc0, !PT ;  /* 0xffff00000e058812 */ /* 0x040fe200078ec0ff */
[----:B------:R-:W-:Y:S01]  /*55f0*/  @!P0 FFMA.FTZ R4, R11, R10, R4 ;  /* 0x0000000a0b048223 */ /* 0x000fe20000010004 */
[----:B------:R-:W-:Y:S01]  /*5600*/  @!P0 SHF.L.U32 R11, R14, 0x10, RZ ;  /* 0x000000100e0b8819 */ /* 0x000fe200000006ff */
[----:B------:R-:W-:Y:S02]  /*5610*/  @!P0 IMAD.U32 R10, R16, 0x10000, RZ ;  /* 0x00010000100a8824 */ /* 0x000fe400078e00ff */
[----:B------:R-:W-:Y:S01]  /*5620*/  @!P0 IMAD.U32 R6, R9, 0x10000, RZ ;  /* 0x0001000009068824 */ /* 0x000fe200078e00ff */
[----:B------:R-:W-:Y:S01]  /*5630*/  @!P0 F2FP.BF16.PACK_AB R4, R4, R20 ;  /* 0x000000140404823e */ /* 0x000fe200000010ff */
[----:B------:R-:W-:Y:S01]  /*5640*/  @!P0 FMUL.FTZ R17, R5, R10 ;  /* 0x0000000a05118220 */ /* 0x000fe20000410000 */
[----:B------:R-:W-:Y:S01]  /*5650*/  @!P0 LOP3.LUT R9, R9, 0xffff0000, RZ, 0xc0, !PT ;  /* 0xffff000009098812 */ /* 0x000fe200078ec0ff */
[----:B------:R-:W-:Y:S01]  /*5660*/  @!P0 FMUL.FTZ R5, R5, R6 ;  /* 0x0000000605058220 */ /* 0x000fe20000410000 */
[----:B------:R-:W-:Y:S01]  /*5670*/  @!P0 MOV R13, R4 ;  /* 0x00000004000d8202 */ /* 0x000fe20000000f00 */
[----:B------:R-:W-:Y:S01]  /*5680*/  @!P0 FFMA.FTZ R17, R11, R6, -R17 ;  /* 0x000000060b118223 */ /* 0x000fe20000010811 */
[C---:B------:R-:W-:Y:S01]  /*5690*/  @!P0 LOP3.LUT R6, R15.reuse, 0xffff0000, RZ, 0xc0, !PT ;  /* 0xffff00000f068812 */ /* 0x040fe200078ec0ff */
[----:B------:R-:W-:Y:S01]  /*56a0*/  @!P0 FFMA.FTZ R5, R10, R11, R5 ;  /* 0x0000000b0a058223 */ /* 0x000fe20000010005 */
[----:B------:R-:W-:Y:S01]  /*56b0*/  @!P0 LOP3.LUT R10, R16, 0xffff0000, RZ, 0xc0, !PT ;  /* 0xffff0000100a8812 */ /* 0x000fe200078ec0ff */
[----:B------:R-:W-:Y:S03]  /*56c0*/  @!P0 IMAD.U32 R11, R15, 0x10000, RZ ;  /* 0x000100000f0b8824 */ /* 0x000fe600078e00ff */
[----:B------:R-:W-:Y:S01]  /*56d0*/  @!P0 F2FP.BF16.PACK_AB R5, R5, R17 ;  /* 0x000000110505823e */ /* 0x000fe200000010ff */
[C---:B------:R-:W-:Y:S02]  /*56e0*/  @!P0 FMUL.FTZ R16, R6.reuse, R10 ;  /* 0x0000000a06108220 */ /* 0x040fe40000410000 */
[-C--:B------:R-:W-:Y:S02]  /*56f0*/  @!P0 FMUL.FTZ R6, R6, R9.reuse ;  /* 0x0000000906068220 */ /* 0x080fe40000410000 */
        /* <DEDUP_REMOVED lines=8> */
.L_x_1734:
[----:B------:R-:W-:Y:S05]  /*5780*/  BSYNC B0 ;  /* 0x0000000000007941 */ /* 0x000fea0003800000 */
.L_x_1733:
        /* <DEDUP_REMOVED lines=10> */
[--C-:B------:R-:W-:Y:S02]  /*5830*/  @!P0 SHF.R.U64 R3, R26, 0x10, R27.reuse ;  /* 0x000000101a038819 */ /* 0x100fe4000000121b */
[----:B------:R-:W-:Y:S02]  /*5840*/  @!P0 SHF.R.U32.HI R4, RZ, 0x10, R27 ;  /* 0x00000010ff048819 */ /* 0x000fe4000001161b */
[----:B------:R-:W-:Y:S02]  /*5850*/  @!P0 PRMT R6, R58, 0x5410, R6 ;  /* 0x000054103a068816 */ /* 0x000fe40000000006 */
[C---:B------:R-:W-:Y:S02]  /*5860*/  @!P0 PRMT R3, R33.reuse, 0x5432, R3 ;  /* 0x0000543221038816 */ /* 0x040fe40000000003 */
[----:B------:R-:W-:Y:S01]  /*5870*/  @!P0 SHF.R.U32.HI R5, RZ, 0x10, R51 ;  /* 0x00000010ff058819 */ /* 0x000fe20000011633 */
[----:B------:R-:W-:Y:S01]  /*5880*/  @!P0 IMAD.U32 R11, R6, 0x10000, RZ ;  /* 0x00010000060b8824 */ /* 0x000fe200078e00ff */
[----:B------:R-:W-:Y:S01]  /*5890*/  @!P0 PRMT R9, R33, 0x5410, R4 ;  /* 0x0000541021098816 */ /* 0x000fe20000000004 */
[C---:B------:R-:W-:Y:S01]  /*58a0*/  @!P0 IMAD.U32 R10, R3.reuse, 0x10000, RZ ;  /* 0x00010000030a8824 */ /* 0x040fe200078e00ff */
[----:B------:R-:W-:Y:S02]  /*58b0*/  @!P0 PRMT R19, R58, 0x5432, R5 ;  /* 0x000054323a138816 */ /* 0x000fe40000000005 */
[----:B------:R-:W-:Y:S02]  /*58c0*/  @!P0 LOP3.LUT R17, R6, 0xffff0000, RZ, 0xc0, !PT ;  /* 0xffff000006118812 */ /* 0x000fe400078ec0ff */
[----:B------:R-:W-:Y:S01]  /*58d0*/  @!P0 LOP3.LUT R6, R3, 0xffff0000, RZ, 0xc0, !PT ;  /* 0xffff000003068812 */ /* 0x000fe200078ec0ff */
[C---:B--2---:R-:W-:Y:S01]  /*58e0*/  @!P0 IMAD.U32 R16, R12.reuse, 0x10000, RZ ;  /* 0x000100000c108824 */ /* 0x044fe200078e00ff */
        /* <DEDUP_REMOVED lines=36> */
.L_x_1736:
[----:B------:R-:W-:Y:S05]  /*5b30*/  BSYNC B0 ;  /* 0x0000000000007941 */ /* 0x000fea0003800000 */
.L_x_1735:
[----:B------:R-:W-:Y:S11]  /*5b40*/  ISETP.GE.AND P0, PT, R204, c[0x0][0x1d4], PT ;  /* 0x00007500cc007a0c */ /* 0x000ff60003f06270 */
[----:B------:R-:W-:Y:S02]  /*5b50*/  @!UPT UIADD3 URZ, URZ, URZ, URZ ;  /* 0x0000003f3f3ff290 */ /* 0x000fe4000fffe03f */
        /* <DEDUP_REMOVED lines=10> */
[----:B------:R-:W-:Y:S02]  /*5c00*/  @!P0 PRMT R3, R34, 0x5432, R3 ;  /* 0x0000543222038816 */ /* 0x000fe40000000003 */
[----:B------:R-:W-:Y:S01]  /*5c10*/  @!P0 SHF.R.U32.HI R5, RZ, 0x10, R53 ;  /* 0x00000010ff058819 */ /* 0x000fe20000011635 */
[----:B------:R-:W-:Y:S01]  /*5c20*/  @!P0 IMAD.U32 R11, R6, 0x10000, RZ ;  /* 0x00010000060b8824 */ /* 0x000fe200078e00ff */
[----:B------:R-:W-:Y:S01]  /*5c30*/  @!P0 PRMT R9, R34, 0x5410, R4 ;  /* 0x0000541022098816 */ /* 0x000fe20000000004 */
[----:B------:R-:W-:Y:S01]  /*5c40*/  @!P0 IMAD.U32 R10, R3, 0x10000, RZ ;  /* 0x00010000030a8824 */ /* 0x000fe200078e00ff */
        /* <DEDUP_REMOVED lines=41> */
.L_x_1717:
        /* <DEDUP_REMOVED lines=21> */
[----:B------:R-:W-:Y:S01]  /*6030*/  CS2R R46, SRZ ;  /* 0x00000000002e7805 */ /* 0x000fe2000001ff00 */
[----:B------:R-:W-:Y:S01]  /*6040*/  CS2R R44, SRZ ;  /* 0x00000000002c7805 */ /* 0x000fe2000001ff00 */
        /* <DEDUP_REMOVED lines=13> */
.L_x_1738:
[----:B------:R-:W-:Y:S05]  /*6120*/  BSYNC B0 ;  /* 0x0000000000007941 */ /* 0x000fea0003800000 */
.L_x_1737:
[----:B------:R-:W-:Y:S01]  /*6130*/  IADD3 R36, R143, 0x20, RZ ;  /* 0x000000208f247810 */ /* 0x000fe20007ffe0ff */
[----:B-----5:R-:W-:Y:S01]  /*6140*/  IMAD.MOV.U32 R6, RZ, RZ, R22 ;  /* 0x000000ffff067224 */ /* 0x020fe200078e0016 */
[----:B------:R-:W-:Y:S01]  /*6150*/  BSSY B0, `(.L_x_1739) ;  /* 0x000003b000007945 */ /* 0x000fe20003800000 */
[----:B-1----:R-:W-:Y:S01]  /*6160*/  IMAD.MOV.U32 R5, RZ, RZ, R23 ;  /* 0x000000ffff057224 */ /* 0x002fe200078e0017 */
        /* <DEDUP_REMOVED lines=26> */
[----:B------:R-:W-:Y:S01]  /*6310*/  PRMT R54, R6, 0x5410, R5 ;  /* 0x0000541006367816 */ /* 0x000fe20000000005 */
[----:B------:R-:W-:Y:S01]  /*6320*/  IMAD.MOV.U32 R3, RZ, RZ, R17 ;  /* 0x000000ffff037224 */ /* 0x000fe200078e0011 */
[----:B------:R-:W-:Y:S01]  /*6330*/  CS2R R50, SRZ ;  /* 0x0000000000327805 */ /* 0x000fe2000001ff00 */
[----:B------:R-:W-:Y:S01]  /*6340*/  CS2R R48, SRZ ;  /* 0x0000000000307805 */ /* 0x000fe2000001ff00 */
        /* <DEDUP_REMOVED lines=13> */
[----:B------:R-:W-:Y:S02]  /*6420*/  IADD3.X R24, R96, R64, R130, P3, P0 ;  /* 0x0000004060187210 */ /* 0x000fe40001fe0482 */
[C---:B------:R-:W-:Y:S04]  /*6430*/  LEA R4, P0, R3.reuse, c[0x0][0x270], 0x1 ;  /* 0x00009c0003047a11 */ /* 0x040fe800078008ff */
[----:B------:R-:W-:Y:S02]  /*6440*/  LEA.HI.X R5, R3, c[0x0][0x274], R5, 0x1, P0 ;  /* 0x00009d0003057a11 */ /* 0x000fe400000f0c05 */
[C---:B------:R-:W-:Y:S04]  /*6450*/  LEA R34, P0, R6.reuse, c[0x0][0x288], 0x1 ;  /* 0x0000a20006227a11 */ /* 0x040fe800078008ff */
[----:B------:R-:W-:Y:S02]  /*6460*/  LEA.HI.X R35, R6, c[0x0][0x28c], R24, 0x1, P0 ;  /* 0x0000a30006237a11 */ /* 0x000fe400000f0c18 */
[----:B------:R-:W-:Y:S01]  /*6470*/  ISETP.GE.AND P0, PT, R140, c[0x0][0x27c], PT ;  /* 0x00009f008c007a0c */ /* 0x000fe20003f06270 */
[----:B------:R-:W-:Y:S11]  /*6480*/  CS2R R24, SRZ ;  /* 0x0000000000187805 */ /* 0x000ff6000001ff00 */
[----:B------:R-:W-:Y:S01]  /*6490*/  @!UPT UIADD3 URZ, URZ, URZ, URZ ;  /* 0x0000003f3f3ff290 */ /* 0x000fe2000fffe03f */
[----:B------:R1:W5:Y:S04]  /*64a0*/  @!P0 LDG.E.128 R24, [R4.64] ;  /* 0x0000000604188981 */ /* 0x000368000c1e1d00 */
[----:B------:R1:W5:Y:S01]  /*64b0*/  @!P0 LDG.E.128 R48, [R34.64] ;  /* 0x0000000622308981 */ /* 0x000362000c1e1d00 */
[----:B------:R-:W-:Y:S11]  /*64c0*/  ISETP.GE.AND P0, PT, R142, c[0x0][0x27c], PT ;  /* 0x00009f008e007a0c */ /* 0x000ff60003f06270 */
[----:B------:R-:W-:Y:S02]  /*64d0*/  @!UPT UIADD3 URZ, URZ, URZ, URZ ;  /* 0x0000003f3f3ff290 */ /* 0x000fe4000fffe03f */
[----:B------:R1:W5:Y:S04]  /*64e0*/  @!P0 LDG.E.128 R28, [R4.64+0x80] ;  /* 0x00008006041c8981 */ /* 0x000368000c1e1d00 */
[----:B------:R1:W5:Y:S02]  /*64f0*/  @!P0 LDG.E.128 R56, [R34.64+0x80] ;  /* 0x0000800622388981 */ /* 0x000364000c1e1d00 */
.L_x_1740:
[----:B------:R-:W-:Y:S05]  /*6500*/  BSYNC B0 ;  /* 0x0000000000007941 */ /* 0x000fea0003800000 */
.L_x_1739:
[----:B------:R-:W-:Y:S01]  /*6510*/  IADD3 R67, -R68, c[0x0][0x1d4], RZ ;  /* 0x0000750044437a10 */ /* 0x000fe20007ffe1ff */
[----:B-1---5:R-:W-:Y:S01]  /*6520*/  IMAD.MOV.U32 R4, RZ, RZ, R28 ;  /* 0x000000ffff047224 */ /* 0x022fe200078e001c */
[----:B------:R1:W2:Y:S01]  /*6530*/  SHFL.IDX PT, R71, R72, RZ, 0x181f ;  /* 0x00181fff48477589 */ /* 0x0002a200000e0000 */
[----:B------:R-:W-:Y:S01]  /*6540*/  IMAD.MOV.U32 R3, RZ, RZ, R29 ;  /* 0x000000ffff037224 */ /* 0x000fe200078e001d */
[----:B------:R-:W-:Y:S01]  /*6550*/  BSSY B1, `(.L_x_1741) ;  /* 0x000010e000017945 */ /* 0x000fe20003800000 */
[----:B------:R-:W-:Y:S02]  /*6560*/  IMAD.MOV.U32 R6, RZ, RZ, R30 ;  /* 0x000000ffff067224 */ /* 0x000fe400078e001e */
[----:B------:R-:W-:Y:S01]  /*6570*/  IMAD.MOV.U32 R5, RZ, RZ, R31 ;  /* 0x000000ffff057224 */ /* 0x000fe200078e001f */
[----:B------:R-:W-:Y:S01]  /*6580*/  PRMT R36, R3, 0x5410, R4 ;  /* 0x0000541003247816 */ /* 0x000fe20000000004 */
[----:B------:R-:W-:Y:S01]  /*6590*/  IMAD.MOV.U32 R4, RZ, RZ, R24 ;  /* 0x000000ffff047224 */ /* 0x000fe200078e0018 */
[----:B------:R1:W3:Y:S01]  /*65a0*/  SHFL.IDX PT, R70, R73, RZ, 0x181f ;  /* 0x00181fff49467589 */ /* 0x0002e200000e0000 */
[----:B------:R-:W-:Y:S01]  /*65b0*/  IMAD.MOV.U32 R3, RZ, RZ, R25 ;  /* 0x000000ffff037224 */ /* 0x000fe200078e0019 */
[----:B------:R-:W-:Y:S01]  /*65c0*/  PRMT R37, R5, 0x5410, R6 ;  /* 0x0000541005257816 */ /* 0x000fe20000000006 */
[----:B------:R-:W-:Y:S01]  /*65d0*/  IMAD.MOV.U32 R5, RZ, RZ, R27 ;  /* 0x000000ffff057224 */ /* 0x000fe200078e001b */
[----:B------:R-:W-:Y:S02]  /*65e0*/  MOV R6, R26 ;  /* 0x0000001a00067202 */ /* 0x000fe40000000f00 */
[----:B------:R-:W-:Y:S01]  /*65f0*/  PRMT R34, R3, 0x5410, R4 ;  /* 0x0000541003227816 */ /* 0x000fe20000000004 */
[----:B------:R-:W-:Y:S01]  /*6600*/  IMAD.MOV.U32 R4, RZ, RZ, R56 ;  /* 0x000000ffff047224 */ /* 0x000fe200078e0038 */
[----:B------:R-:W-:Y:S02]  /*6610*/  MOV R3, R57 ;  /* 0x0000003900037202 */ /* 0x000fe40000000f00 */
[----:B------:R-:W-:Y:S01]  /*6620*/  PRMT R35, R6, 0x5410, R5 ;  /* 0x0000541006237816 */ /* 0x000fe20000000005 */
[----:B------:R-:W-:Y:S01]  /*6630*/  IMAD.MOV.U32 R5, RZ, RZ, R59 ;  /* 0x000000ffff057224 */ /* 0x000fe200078e003b */
[----:B------:R-:W-:Y:S01]  /*6640*/  PRMT R63, R4, 0x5410, R3 ;  /* 0x00005410043f7816 */ /* 0x000fe20000000003 */
[----:B------:R-:W-:Y:S01]  /*6650*/  IMAD.MOV.U32 R4, RZ, RZ, R50 ;  /* 0x000000ffff047224 */ /* 0x000fe200078e0032 */
[----:B------:R-:W-:Y:S01]  /*6660*/  MOV R6, R58 ;  /* 0x0000003a00067202 */ /* 0x000fe20000000f00 */
[----:B------:R-:W-:Y:S03]  /*6670*/  IMAD.MOV.U32 R3, RZ, RZ, R51 ;  /* 0x000000ffff037224 */ /* 0x000fe600078e0033 */
[----:B------:R-:W-:Y:S02]  /*6680*/  PRMT R64, R5, 0x5410, R6 ;  /* 0x0000541005407816 */ /* 0x000fe40000000006 */
[----:B------:R-:W-:Y:S02]  /*6690*/  PRMT R62, R4, 0x5410, R3 ;  /* 0x00005410043e7816 */ /* 0x000fe40000000003 */
[----:B------:R-:W-:Y:S04]  /*66a0*/  MOV R3, R48 ;  /* 0x0000003000037202 */ /* 0x000fe80000000f00 */
[----:B------:R-:W-:Y:S01]  /*66b0*/  PRMT R61, R3, 0x7610, R61 ;  /* 0x00007610033d7816 */ /* 0x000fe2000000003d */
[----:B------:R-:W-:Y:S05]  /*66c0*/  IMAD.MOV.U32 R3, RZ, RZ, R49 ;  /* 0x000000ffff037224 */ /* 0x000fea00078e0031 */
[----:B------:R-:W-:Y:S01]  /*66d0*/  PRMT R61, R61, 0x5410, R3 ;  /* 0x000054103d3d7816 */ /* 0x000fe20000000003 */
[----:B------:R-:W-:-:S05]  /*66e0*/  @P4 BRA `(.L_x_1742) ;  /* 0x00000f4000004947 */ /* 0x000fca0003800000 */
[----:B-123--:R-:W-:Y:S01]  /*66f0*/  ISETP.GE.AND P0, PT, R140, c[0x0][0x1d4], PT ;  /* 0x000075008c007a0c */ /* 0x00efe20003f06270 */
[----:B------:R-:W-:Y:S01]  /*6700*/  BSSY B0, `(.L_x_1743) ;  /* 0x0000079000007945 */ /* 0x000fe20003800000 */
[----:B------:R-:W-:Y:S11]  /*6710*/  SHF.R.U32.HI R152, RZ, 0x3, R223 ;  /* 0x00000003ff987819 */ /* 0x000ff600000116df */
[----:B------:R-:W-:-:S05]  /*6720*/  @P0 BRA `(.L_x_1744) ;  /* 0x0000076000000947 */ /* 0x000fca0003800000 */
[----:B------:R-:W-:Y:S01]  /*6730*/  SEL R3, R68, R67, !P1 ;  /* 0x0000004344037207 */ /* 0x000fe20004800000 */
[----:B------:R-:W-:Y:S01]  /*6740*/  LDS.128 R40, [R115+0xa080] ;  /* 0x00a0800073287984 */ /* 0x000fe20000000c00 */
[----:B------:R-:W-:Y:S02]  /*6750*/  ISETP.GE.AND P0, PT, R140, c[0x0][0x27c], PT ;  /* 0x00009f008c007a0c */ /* 0x000fe40003f06270 */
[----:B------:R-:W-:Y:S04]  /*6760*/  SHF.R.S32.HI R4, RZ, 0x1f, R3 ;  /* 0x0000001fff047819 */ /* 0x000fe80000011403 */
[----:B------:R-:W-:Y:S04]  /*6770*/  LEA.HI R3, R4, R3, RZ, 0x4 ;  /* 0x0000000304037211 */ /* 0x000fe800078f20ff */
[----:B------:R-:W-:Y:S03]  /*6780*/  LEA.HI.SX32 R3, R3, R66, 0x1c ;  /* 0x0000004203037211 */ /* 0x000fe600078fe2ff */
[----:B------:R-:W-:Y:S02]  /*6790*/  @!P0 SHF.R.U64 R39, R16, 0x10, R17 ;  /* 0x0000001010278819 */ /* 0x000fe40000001211 */
[----:B------:R-:W-:Y:S01]  /*67a0*/  IMAD.SHL.U32 R69, R3, 0x8, RZ ;  /* 0x0000000803457824 */ /* 0x000fe200078e00ff */
[----:B------:R-:W-:Y:S02]  /*67b0*/  SHF.R.S32.HI R4, RZ, 0x1f, R3 ;  /* 0x0000001fff047819 */ /* 0x000fe40000011403 */
[----:B------:R-:W-:Y:S02]  /*67c0*/  @!P0 SHF.R.U32.HI R52, RZ, 0x10, R17 ;  /* 0x00000010ff348819 */ /* 0x000fe40000011611 */
[----:B------:R-:W-:Y:S02]  /*67d0*/  LEA.HI R4, R4, R3, RZ, 0x3 ;  /* 0x0000000304047211 */ /* 0x000fe400078f18ff */
[----:B------:R-:W-:Y:S02]  /*67e0*/  @!P0 SHF.R.U32.HI R53, RZ, 0x10, R19 ;  /* 0x00000010ff358819 */ /* 0x000fe40000011613 */
[----:B------:R-:W-:Y:S02]  /*67f0*/  SHF.R.S32.HI R3, RZ, 0x3, R4 ;  /* 0x00000003ff037819 */ /* 0x000fe40000011404 */
[----:B------:R-:W-:Y:S02]  /*6800*/  LOP3.LUT R4, R223, 0x38, R69, 0xf8, !PT ;  /* 0x00000038df047812 */ /* 0x000fe400078ef845 */
[----:B------:R-:W-:Y:S01]  /*6810*/  @!P0 SHF.R.U64 R5, R12, 0x10, R13 ;  /* 0x000000100c058819 */ /* 0x000fe2000000120d */
[----:B------:R-:W-:Y:S01]  /*6820*/  IMAD R3, R3, 0xc00, R7 ;  /* 0x00000c0003037824 */ /* 0x000fe200078e0207 */
[----:B------:R-:W-:Y:S02]  /*6830*/  LOP3.LUT R4, R4, R152, RZ, 0x3c, !PT ;  /* 0x0000009804047212 */ /* 0x000fe400078e3cff */
[----:B------:R-:W-:Y:S02]  /*6840*/  @!P0 SHF.R.U64 R12, R18, 0x10, R19 ;  /* 0x00000010120c8819 */ /* 0x000fe40000001213 */
[----:B------:R-:W-:Y:S01]  /*6850*/  @!P0 PRMT R5, R9, 0x5432, R5 ;  /* 0x0000543209058816 */ /* 0x000fe20000000005 */
[----:B------:R-:W-:Y:S01]  /*6860*/  IMAD.IADD R3, R3, 0x1, R4 ;  /* 0x0000000103037824 */ /* 0x000fe200078e0204 */
[----:B------:R-:W-:Y:S02]  /*6870*/  @!P0 SHF.R.U64 R6, R14, 0x10, R15 ;  /* 0x000000100e068819 */ /* 0x000fe4000000120f */
[----:B------:R-:W-:Y:S01]  /*6880*/  @!P0 PRMT R14, R11, 0x5432, R52 ;  /* 0x000054320b0e8816 */ /* 0x000fe20000000034 */
[----:B------:R-:W-:Y:S01]  /*6890*/  IMAD.SHL.U32 R4, R3, 0x2, RZ ;  /* 0x0000000203047824 */ /* 0x000fe200078e00ff */
[----:B------:R-:W-:Y:S02]  /*68a0*/  @!P0 SHF.R.U32.HI R3, RZ, 0x10, R13 ;  /* 0x00000010ff038819 */ /* 0x000fe4000001160d */
[----:B------:R-:W-:Y:S02]  /*68b0*/  @!P0 PRMT R13, R10, 0x5432, R39 ;  /* 0x000054320a0d8816 */ /* 0x000fe40000000027 */
[----:B------:R1:W2:Y:S01]  /*68c0*/  LDS.128 R16, [R4+0xa080] ;  /* 0x00a0800004107984 */ /* 0x0002a20000000c00 */
[----:B------:R-:W-:Y:S02]  /*68d0*/  @!P0 PRMT R9, R9, 0x5410, R3 ;  /* 0x0000541009098816 */ /* 0x000fe40000000003 */
[----:B------:R-:W-:Y:S01]  /*68e0*/  @!P0 PRMT R11, R11, 0x5410, R6 ;  /* 0x000054100b0b8816 */ /* 0x000fe20000000006 */
[----:B------:R-:W-:Y:S01]  /*68f0*/  @!P0 IMAD.U32 R6, R13, 0x10000, RZ ;  /* 0x000100000d068824 */ /* 0x000fe200078e00ff */
[C---:B------:R-:W-:Y:S02]  /*6900*/  @!P0 PRMT R39, R54.reuse, 0x5410, R12 ;  /* 0x0000541036278816 */ /* 0x040fe4000000000c */
[----:B-1----:R-:W-:Y:S02]  /*6910*/  @!P0 SHF.R.U32.HI R4, RZ, 0x10, R15 ;  /* 0x00000010ff048819 */ /* 0x002fe4000001160f */
[----:B------:R-:W-:Y:S02]  /*6920*/  @!P0 PRMT R15, R54, 0x5432, R53 ;  /* 0x00005432360f8816 */ /* 0x000fe40000000035 */
[----:B------:R-:W-:Y:S01]  /*6930*/  @!P0 PRMT R10, R10, 0x5410, R4 ;  /* 0x000054100a0a8816 */ /* 0x000fe20000000004 */
[C---:B------:R-:W-:Y:S01]  /*6940*/  @!P0 IMAD.U32 R4, R5.reuse, 0x10000, RZ ;  /* 0x0001000005048824 */ /* 0x040fe200078e00ff */
[----:B------:R-:W-:Y:S01]  /*6950*/  @!P0 LOP3.LUT R5, R5, 0xffff0000, RZ, 0xc0, !PT ;  /* 0xffff000005058812 */ /* 0x000fe200078ec0ff */
[----:B--2---:R-:W-:Y:S01]  /*6960*/  @!P0 IMAD.U32 R3, R16, 0x10000, RZ ;  /* 0x0001000010038824 */ /* 0x004fe200078e00ff */
[----:B------:R-:W-:Y:S03]  /*6970*/  @!P0 SHF.L.U32 R12, R40, 0x10, RZ ;  /* 0x00000010280c8819 */ /* 0x000fe600000006ff */
[C---:B------:R-:W-:Y:S02]  /*6980*/  @!P0 FMUL.FTZ R52, R3.reuse, R6 ;  /* 0x0000000603348220 */ /* 0x040fe40000410000 */
[-C--:B------:R-:W-:Y:S02]  /*6990*/  @!P0 FMUL.FTZ R3, R3, R4.reuse ;  /* 0x0000000403038220 */ /* 0x080fe40000410000 */
[----:B------:R-:W-:Y:S01]  /*69a0*/  @!P0 FFMA.FTZ R54, R12, R4, -R52 ;  /* 0x000000040c368223 */ /* 0x000fe20000010834 */
[----:B------:R-:W-:Y:S01]  /*69b0*/  @!P0 LOP3.LUT R4, R16, 0xffff0000, RZ, 0xc0, !PT ;  /* 0xffff000010048812 */ /* 0x000fe200078ec0ff */
[----:B------:R-:W-:Y:S01]  /*69c0*/  @!P0 FFMA.FTZ R3, R6, R12, R3 ;  /* 0x0000000c06038223 */ /* 0x000fe20000010003 */
[----:B------:R-:W-:Y:S02]  /*69d0*/  @!P0 LOP3.LUT R6, R13, 0xffff0000, RZ, 0xc0, !PT ;  /* 0xffff00000d068812 */ /* 0x000fe400078ec0ff */
[----:B------:R-:W-:Y:S03]  /*69e0*/  @!P0 LOP3.LUT R12, R40, 0xffff0000, RZ, 0xc0, !PT ;  /* 0xffff0000280c8812 */ /* 0x000fe600078ec0ff */
[C---:B------:R-:W-:Y:S02]  /*69f0*/  @!P0 FMUL.FTZ R13, R4.reuse, R6 ;  /* 0x00000006040d8220 */ /* 0x040fe40000410000 */
[-C--:B------:R-:W-:Y:S02]  /*6a00*/  @!P0 FMUL.FTZ R4, R4, R5.reuse ;  /* 0x0000000504048220 */ /* 0x080fe40000410000 */
[----:B------:R-:W-:Y:S02]  /*6a10*/  @!P0 FFMA.FTZ R53, R12, R5, -R13 ;  /* 0x000000050c358223 */ /* 0x000fe4000001080d */
[----:B------:R-:W-:Y:S01]  /*6a20*/  @!P0 FFMA.FTZ R4, R6, R12, R4 ;  /* 0x0000000c06048223 */ /* 0x000fe20000010004 */
[C---:B------:R-:W-:Y:S01]  /*6a30*/  @!P0 SHF.L.U32 R6, R9.reuse, 0x10, RZ ;  /* 0x0000001009068819 */ /* 0x040fe200000006ff */
[----:B------:R-:W-:Y:S01]  /*6a40*/  @!P0 IMAD.U32 R12, R14, 0x10000, RZ ;  /* 0x000100000e0c8824 */ /* 0x000fe200078e00ff */
[----:B------:R-:W-:Y:S01]  /*6a50*/  @!P0 LOP3.LUT R9, R9, 0xffff0000, RZ, 0xc0, !PT ;  /* 0xffff000009098812 */ /* 0x000fe200078ec0ff */
[----:B------:R-:W-:Y:S02]  /*6a60*/  @!P0 IMAD.U32 R5, R17, 0x10000, RZ ;  /* 0x0001000011058824 */ /* 0x000fe400078e00ff */
[----:B------:R-:W-:Y:S02]  /*6a70*/  @!P0 IMAD.U32 R13, R41, 0x10000, RZ ;  /* 0x00010000290d8824 */ /* 0x000fe400078e00ff */
        /* <DEDUP_REMOVED lines=11> */
[----:B------:R-:W-:Y:S01]  /*6b30*/  @!P0 F2FP.BF16.PACK_AB R13, R53, R54 ;  /* 0x00000036350d823e */ /* 0x000fe200000010ff */
[----:B------:R-:W-:Y:S01]  /*6b40*/  @!P0 IMAD.U32 R12, R39, 0x10000, RZ ;  /* 0x00010000270c8824 */ /* 0x000fe200078e00ff */
[----:B------:R-:W-:Y:S01]  /*6b50*/  @!P0 F2FP.BF16.PACK_AB R14, R14, R52 ;  /* 0x000000340e0e823e */ /* 0x000fe200000010ff */
[----:B------:R-:W-:Y:S01]  /*6b60*/  @!P0 IMAD.U32 R9, R18, 0x10000, RZ ;  /* 0x0001000012098824 */ /* 0x000fe200078e00ff */
[----:B------:R-:W-:Y:S01]  /*6b70*/  @!P0 F2FP.BF16.PACK_AB R52, R4, R3 ;  /* 0x000000030434823e */ /* 0x000fe200000010ff */
[----:B------:R-:W-:Y:S01]  /*6b80*/  @!P0 IMAD.MOV.U32 R40, RZ, RZ, R13 ;  /* 0x000000ffff288224 */ /* 0x000fe200078e000d */
[C---:B------:R-:W-:Y:S01]  /*6b90*/  @!P0 SHF.L.U32 R4, R11.reuse, 0x10, RZ ;  /* 0x000000100b048819 */ /* 0x040fe200000006ff */
[----:B------:R-:W-:Y:S01]  /*6ba0*/  @!P0 IMAD.MOV.U32 R41, RZ, RZ, R14 ;  /* 0x000000ffff298224 */ /* 0x000fe200078e000e */
[----:B------:R-:W-:Y:S01]  /*6bb0*/  @!P0 F2FP.BF16.PACK_AB R6, R6, R5 ;  /* 0x000000050606823e */ /* 0x000fe200000010ff */
[----:B------:R-:W-:Y:S01]  /*6bc0*/  @!P0 IMAD.U32 R13, R42, 0x10000, RZ ;  /* 0x000100002a0d8824 */ /* 0x000fe200078e00ff */
[----:B------:R-:W-:Y:S01]  /*6bd0*/  @!P0 LOP3.LUT R11, R11, 0xffff0000, RZ, 0xc0, !PT ;  /* 0xffff00000b0b8812 */ /* 0x000fe200078ec0ff */
[C---:B------:R-:W-:Y:S01]  /*6be0*/  @!P0 FMUL.FTZ R14, R9.reuse, R12 ;  /* 0x0000000c090e8220 */ /* 0x040fe20000410000 */
[----:B------:R-:W-:Y:S01]  /*6bf0*/  @!P0 MOV R17, R6 ;  /* 0x0000000600118202 */ /* 0x000fe20000000f00 */
[-C--:B------:R-:W-:Y:S01]  /*6c00*/  @!P0 FMUL.FTZ R3, R9, R4.reuse ;  /* 0x0000000409038220 */ /* 0x080fe20000410000 */
[----:B------:R-:W-:Y:S01]  /*6c10*/  @!P0 LOP3.LUT R6, R19, 0xffff0000, RZ, 0xc0, !PT ;  /* 0xffff000013068812 */ /* 0x000fe200078ec0ff */
[----:B------:R-:W-:Y:S02]  /*6c20*/  @!P0 FFMA.FTZ R53, R13, R4, -R14 ;  /* 0x000000040d358223 */ /* 0x000fe4000001080e */
[----:B------:R-:W-:Y:S02]  /*6c30*/  @!P0 IMAD.U32 R14, R15, 0x10000, RZ ;  /* 0x000100000f0e8824 */ /* 0x000fe400078e00ff */
[----:B------:R-:W-:Y:S02]  /*6c40*/  @!P0 IMAD.U32 R5, R19, 0x10000, RZ ;  /* 0x0001000013058824 */ /* 0x000fe400078e00ff */
[----:B------:R-:W-:Y:S01]  /*6c50*/  @!P0 FFMA.FTZ R3, R12, R13, R3 ;  /* 0x0000000d0c038223 */ /* 0x000fe20000010003 */
[----:B------:R-:W-:Y:S01]  /*6c60*/  @!P0 LOP3.LUT R13, R15, 0xffff0000, RZ, 0xc0, !PT ;  /* 0xffff00000f0d8812 */ /* 0x000fe200078ec0ff */
[----:B------:R-:W-:Y:S01]  /*6c70*/  @!P0 IMAD.U32 R4, R10, 0x10000, RZ ;  /* 0x000100000a048824 */ /* 0x000fe200078e00ff */
[C---:B------:R-:W-:Y:S01]  /*6c80*/  @!P0 LOP3.LUT R15, R43.reuse, 0xffff0000, RZ, 0xc0, !PT ;  /* 0xffff00002b0f8812 */ /* 0x040fe200078ec0ff */
[----:B------:R-:W-:Y:S02]  /*6c90*/  @!P0 IMAD.U32 R12, R43, 0x10000, RZ ;  /* 0x000100002b0c8824 */ /* 0x000fe400078e00ff */
[C---:B------:R-:W-:Y:S02]  /*6ca0*/  @!P0 FMUL.FTZ R9, R5.reuse, R14 ;  /* 0x0000000e05098220 */ /* 0x040fe40000410000 */
[----:B------:R-:W-:Y:S02]  /*6cb0*/  @!P0 IMAD.MOV.U32 R16, RZ, RZ, R52 ;  /* 0x000000ffff108224 */ /* 0x000fe400078e0034 */
[-C--:B------:R-:W-:Y:S02]  /*6cc0*/  @!P0 FMUL.FTZ R5, R5, R4.reuse ;  /* 0x0000000405058220 */ /* 0x080fe40000410000 */
[----:B------:R-:W-:Y:S01]  /*6cd0*/  @!P0 FFMA.FTZ R52, R12, R4, -R9 ;  /* 0x000000040c348223 */ /* 0x000fe20000010809 */
[----:B------:R-:W-:Y:S01]  /*6ce0*/  @!P0 LOP3.LUT R4, R10, 0xffff0000, RZ, 0xc0, !PT ;  /* 0xffff00000a048812 */ /* 0x000fe200078ec0ff */
[----:B------:R-:W-:Y:S01]  /*6cf0*/  @!P0 FMUL.FTZ R9, R6, R13 ;  /* 0x0000000d06098220 */ /* 0x000fe20000410000 */
[----:B------:R-:W-:Y:S03]  /*6d00*/  @!P0 LOP3.LUT R10, R42, 0xffff0000, RZ, 0xc0, !PT ;  /* 0xffff00002a0a8812 */ /* 0x000fe600078ec0ff */
[-C--:B------:R-:W-:Y:S02]  /*6d10*/  @!P0 FFMA.FTZ R9, R15, R4.reuse, -R9 ;  /* 0x000000040f098223 */ /* 0x080fe40000010809 */
[----:B------:R-:W-:Y:S01]  /*6d20*/  @!P0 FMUL.FTZ R6, R6, R4 ;  /* 0x0000000406068220 */ /* 0x000fe20000410000 */
[----:B------:R-:W-:Y:S02]  /*6d30*/  @!P0 LOP3.LUT R4, R18, 0xffff0000, RZ, 0xc0, !PT ;  /* 0xffff000012048812 */ /* 0x000fe400078ec0ff */
[----:B------:R-:W-:Y:S02]  /*6d40*/  @!P0 F2FP.BF16.PACK_AB R52, R9, R52 ;  /* 0x000000340934823e */ /* 0x000fe400000010ff */
[----:B------:R-:W-:Y:S02]  /*6d50*/  @!P0 LOP3.LUT R9, R39, 0xffff0000, RZ, 0xc0, !PT ;  /* 0xffff000027098812 */ /* 0x000fe400078ec0ff */
[----:B------:R-:W-:Y:S03]  /*6d60*/  @!P0 MOV R43, R52 ;  /* 0x00000034002b8202 */ /* 0x000fe60000000f00 */
[C---:B------:R-:W-:Y:S02]  /*6d70*/  @!P0 FMUL.FTZ R39, R4.reuse, R9 ;  /* 0x0000000904278220 */ /* 0x040fe40000410000 */
[-C--:B------:R-:W-:Y:S02]  /*6d80*/  @!P0 FMUL.FTZ R4, R4, R11.reuse ;  /* 0x0000000b04048220 */ /* 0x080fe40000410000 */
[----:B------:R-:W-:Y:S02]  /*6d90*/  @!P0 FFMA.FTZ R39, R10, R11, -R39 ;  /* 0x0000000b0a278223 */ /* 0x000fe40000010827 */
[----:B------:R-:W-:Y:S02]  /*6da0*/  @!P0 FFMA.FTZ R4, R9, R10, R4 ;  /* 0x0000000a09048223 */ /* 0x000fe40000010004 */
[----:B------:R-:W-:Y:S01]  /*6db0*/  @!P0 FFMA.FTZ R5, R14, R12, R5 ;  /* 0x0000000c0e058223 */ /* 0x000fe20000010005 */
[----:B------:R-:W-:Y:S01]  /*6dc0*/  @!P0 F2FP.BF16.PACK_AB R9, R39, R53 ;  /* 0x000000352709823e */ /* 0x000fe200000010ff */
[----:B------:R-:W-:Y:S01]  /*6dd0*/  @!P0 FFMA.FTZ R6, R13, R15, R6 ;  /* 0x0000000f0d068223 */ /* 0x000fe20000010006 */
[----:B------:R-:W-:Y:S03]  /*6de0*/  @!P0 F2FP.BF16.PACK_AB R4, R4, R3 ;  /* 0x000000030404823e */ /* 0x000fe600000010ff */
[----:B------:R-:W-:Y:S01]  /*6df0*/  @!P0 IMAD.MOV.U32 R42, RZ, RZ, R9 ;  /* 0x000000ffff2a8224 */ /* 0x000fe200078e0009 */
[----:B------:R-:W-:Y:S01]  /*6e00*/  @!P0 F2FP.BF16.PACK_AB R3, R6, R5 ;  /* 0x000000050603823e */ /* 0x000fe200000010ff */
[----:B------:R-:W-:Y:S04]  /*6e10*/  @!P0 IMAD.MOV.U32 R18, RZ, RZ, R4 ;  /* 0x000000ffff128224 */ /* 0x000fe800078e0004 */
[----:B------:R-:W-:Y:S01]  /*6e20*/  @!P0 IMAD.MOV.U32 R19, RZ, RZ, R3 ;  /* 0x000000ffff138224 */ /* 0x000fe200078e0003 */
[C---:B------:R-:W-:Y:S04]  /*6e30*/  LEA R4, P0, R78.reuse, R70, 0x1 ;  /* 0x000000464e047211 */ /* 0x040fe800078008ff */
[----:B------:R-:W-:Y:S02]  /*6e40*/  LEA.HI.X R5, R78, R71, R94, 0x1, P0 ;  /* 0x000000474e057211 */ /* 0x000fe400000f0c5e */
[C---:B------:R-:W-:Y:S03]  /*6e50*/  ISETP.GE.AND P0, PT, R69.reuse, c[0x0][0x1d4], PT ;  /* 0x0000750045007a0c */ /* 0x040fe60003f06270 */
[----:B------:R1:W-:Y:S10]  /*6e60*/  ST.E.128 [R4.64], R40 ;  /* 0x0000002804007985 */ /* 0x0003f4000c101d06 */
[----:B------:R-:W-:Y:S05]  /*6e70*/  @!P0 IMAD.WIDE R10, R69, 0x2, R70 ;  /* 0x00000002450a8825 */ /* 0x000fea00078e0246 */
[----:B------:R1:W-:Y:S02]  /*6e80*/  @!P0 ST.E.128 [R10.64], R16 ;  /* 0x000000100a008985 */ /* 0x0003e4000c101d06 */
.L_x_1744:
[----:B------:R-:W-:Y:S05]  /*6e90*/  BSYNC B0 ;  /* 0x0000000000007941 */ /* 0x000fea0003800000 */
.L_x_1743:
[----:B------:R-:W-:Y:S11]  /*6ea0*/  ISETP.GE.AND P0, PT, R142, c[0x0][0x1d4], PT ;  /* 0x000075008e007a0c */ /* 0x000ff60003f06270 */
[----:B------:R-:W-:Y:S02]  /*6eb0*/  @!UPT UIADD3 URZ, URZ, URZ, URZ ;  /* 0x0000003f3f3ff290 */ /* 0x000fe4000fffe03f */
[----:B------:R-:W-:-:S05]  /*6ec0*/  @P0 BRA `(.L_x_1742) ;  /* 0x0000076000000947 */ /* 0x000fca0003800000 */
[----:B------:R-:W-:Y:S01]  /*6ed0*/  SEL R3, R68, R67, !P2 ;  /* 0x0000004344037207 */ /* 0x000fe20005000000 */
[----:B-1----:R-:W-:Y:S01]  /*6ee0*/  LDS.128 R40, [R113+0xa080] ;  /* 0x00a0800071287984 */ /* 0x002fe20000000c00 */
[----:B------:R-:W-:Y:S02]  /*6ef0*/  ISETP.GE.AND P0, PT, R142, c[0x0][0x27c], PT ;  /* 0x00009f008e007a0c */ /* 0x000fe40003f06270 */
[----:B------:R-:W-:Y:S04]  /*6f00*/  SHF.R.S32.HI R4, RZ, 0x1f, R3 ;  /* 0x0000001fff047819 */ /* 0x000fe80000011403 */
[----:B------:R-:W-:Y:S04]  /*6f10*/  LEA.HI R3, R4, R3, RZ, 0x4 ;  /* 0x0000000304037211 */ /* 0x000fe800078f20ff */
[----:B------:R-:W-:Y:S03]  /*6f20*/  LEA.HI.SX32 R3, R3, R65, 0x1c ;  /* 0x0000004103037211 */ /* 0x000fe600078fe2ff */
[----:B------:R-:W-:Y:S02]  /*6f30*/  @!P0 SHF.R.U64 R9, R44, 0x10, R45 ;  /* 0x000000102c098819 */ /* 0x000fe4000000122d */
[----:B------:R-:W-:Y:S01]  /*6f40*/  IMAD.SHL.U32 R39, R3, 0x8, RZ ;  /* 0x0000000803277824 */ /* 0x000fe200078e00ff */
[----:B------:R-:W-:Y:S02]  /*6f50*/  SHF.R.S32.HI R4, RZ, 0x1f, R3 ;  /* 0x0000001fff047819 */ /* 0x000fe40000011403 */
[----:B------:R-:W-:Y:S02]  /*6f60*/  @!P0 SHF.R.U64 R5, R20, 0x10, R21 ;  /* 0x0000001014058819 */ /* 0x000fe40000001215 */
[----:B------:R-:W-:Y:S02]  /*6f70*/  LEA.HI R4, R4, R3, RZ, 0x3 ;  /* 0x0000000304047211 */ /* 0x000fe400078f18ff */
[----:B------:R-:W-:Y:S02]  /*6f80*/  @!P0 PRMT R17, R55, 0x5410, R9 ;  /* 0x0000541037118816 */ /* 0x000fe40000000009 */
[----:B------:R-:W-:Y:S02]  /*6f90*/  SHF.R.S32.HI R3, RZ, 0x3, R4 ;  /* 0x00000003ff037819 */ /* 0x000fe40000011404 */
[----:B------:R-:W-:Y:S02]  /*6fa0*/  LOP3.LUT R4, R223, 0x38, R39, 0xf8, !PT ;  /* 0x00000038df047812 */ /* 0x000fe400078ef827 */
[----:B------:R-:W-:Y:S01]  /*6fb0*/  @!P0 PRMT R5, R32, 0x5432, R5 ;  /* 0x0000543220058816 */ /* 0x000fe20000000005 */
[----:B------:R-:W-:Y:S01]  /*6fc0*/  IMAD R3, R3, 0xc00, R7 ;  /* 0x00000c0003037824 */ /* 0x000fe200078e0207 */
[----:B------:R-:W-:Y:S02]  /*6fd0*/  LOP3.LUT R4, R4, R152, RZ, 0x3c, !PT ;  /* 0x0000009804047212 */ /* 0x000fe400078e3cff */
[----:B------:R-:W-:Y:S02]  /*6fe0*/  @!P0 SHF.R.U32.HI R10, RZ, 0x10, R45 ;  /* 0x00000010ff0a8819 */ /* 0x000fe4000001162d */
[----:B------:R-:W-:Y:S01]  /*6ff0*/  @!P0 SHF.R.U64 R11, R46, 0x10, R47 ;  /* 0x000000102e0b8819 */ /* 0x000fe2000000122f */
        /* <DEDUP_REMOVED lines=10> */
[----:B------:R-:W-:Y:S04]  /*70a0*/  @!P0 SHF.R.U32.HI R19, RZ, 0x10, R47 ;  /* 0x00000010ff138819 */ /* 0x000fe8000001162f */
[----:B------:R-:W-:Y:S02]  /*70b0*/  @!P0 PRMT R19, R60, 0x5432, R19 ;  /* 0x000054323c138816 */ /* 0x000fe40000000013 */
[----:B-1----:R-:W-:Y:S04]  /*70c0*/  @!P0 SHF.R.U32.HI R4, RZ, 0x10, R23 ;  /* 0x00000010ff048819 */ /* 0x002fe80000011617 */
        /* <DEDUP_REMOVED lines=38> */
[----:B------:R-:W-:Y:S01]  /*7330*/  @!P0 SHF.L.U32 R4, R11, 0x10, RZ ;  /* 0x000000100b048819 */ /* 0x000fe200000006ff */
[----:B------:R-:W-:Y:S01]  /*7340*/  @!P0 IMAD.MOV.U32 R41, RZ, RZ, R18 ;  /* 0x000000ffff298224 */ /* 0x000fe200078e0012 */
[----:B------:R-:W-:Y:S01]  /*7350*/  @!P0 F2FP.BF16.PACK_AB R6, R6, R5 ;  /* 0x000000050606823e */ /* 0x000fe200000010ff */
[----:B------:R-:W-:Y:S02]  /*7360*/  @!P0 IMAD.U32 R17, R42, 0x10000, RZ ;  /* 0x000100002a118824 */ /* 0x000fe400078e00ff */
[C---:B------:R-:W-:Y:S01]  /*7370*/  @!P0 FMUL.FTZ R18, R9.reuse, R16 ;  /* 0x0000001009128220 */ /* 0x040fe20000410000 */
[----:B------:R-:W-:Y:S01]  /*7380*/  @!P0 MOV R13, R6 ;  /* 0x00000006000d8202 */ /* 0x000fe20000000f00 */
[-C--:B------:R-:W-:Y:S01]  /*7390*/  @!P0 FMUL.FTZ R3, R9, R4.reuse ;  /* 0x0000000409038220 */ /* 0x080fe20000410000 */
[----:B------:R-:W-:Y:S01]  /*73a0*/  @!P0 LOP3.LUT R6, R15, 0xffff0000, RZ, 0xc0, !PT ;  /* 0xffff00000f068812 */ /* 0x000fe200078ec0ff */
[----:B------:R-:W-:Y:S02]  /*73b0*/  @!P0 FFMA.FTZ R23, R17, R4, -R18 ;  /* 0x0000000411178223 */ /* 0x000fe40000010812 */
[C---:B------:R-:W-:Y:S01]  /*73c0*/  @!P0 IMAD.U32 R18, R19.reuse, 0x10000, RZ ;  /* 0x0001000013128824 */ /* 0x040fe200078e00ff */
[----:B------:R-:W-:Y:S01]  /*73d0*/  @!P0 LOP3.LUT R19, R19, 0xffff0000, RZ, 0xc0, !PT ;  /* 0xffff000013138812 */ /* 0x000fe200078ec0ff */
[----:B------:R-:W-:Y:S02]  /*73e0*/  @!P0 IMAD.U32 R5, R15, 0x10000, RZ ;  /* 0x000100000f058824 */ /* 0x000fe400078e00ff */
[----:B------:R-:W-:Y:S02]  /*73f0*/  @!P0 FFMA.FTZ R3, R16, R17, R3 ;  /* 0x0000001110038223 */ /* 0x000fe40000010003 */
[C---:B------:R-:W-:Y:S02]  /*7400*/  @!P0 IMAD.U32 R4, R10.reuse, 0x10000, RZ ;  /* 0x000100000a048824 */ /* 0x040fe400078e00ff */
[----:B------:R-:W-:Y:S02]  /*7410*/  @!P0 IMAD.U32 R17, R43, 0x10000, RZ ;  /* 0x000100002b118824 */ /* 0x000fe400078e00ff */
[----:B------:R-:W-:Y:S02]  /*7420*/  @!P0 FMUL.FTZ R9, R5, R18 ;  /* 0x0000001205098220 */ /* 0x000fe40000410000 */
[----:B------:R-:W-:Y:S01]  /*7430*/  @!P0 IMAD.MOV.U32 R12, RZ, RZ, R20 ;  /* 0x000000ffff0c8224 */ /* 0x000fe200078e0014 */
[----:B------:R-:W-:Y:S01]  /*7440*/  @!P0 LOP3.LUT R20, R43, 0xffff0000, RZ, 0xc0, !PT ;  /* 0xffff00002b148812 */ /* 0x000fe200078ec0ff */
        /* <DEDUP_REMOVED lines=9> */
[----:B------:R-:W-:Y:S01]  /*74e0*/  @!P0 LOP3.LUT R9, R11, 0xffff0000, RZ, 0xc0, !PT ;  /* 0xffff00000b098812 */ /* 0x000fe200078ec0ff */
[----:B------:R-:W-:Y:S01]  /*74f0*/  @!P0 FMUL.FTZ R11, R4, R10 ;  /* 0x0000000a040b8220 */ /* 0x000fe20000410000 */
[----:B------:R-:W-:Y:S02]  /*7500*/  @!P0 LOP3.LUT R16, R42, 0xffff0000, RZ, 0xc0, !PT ;  /* 0xffff00002a108812 */ /* 0x000fe400078ec0ff */
[----:B------:R-:W-:Y:S01]  /*7510*/  @!P0 MOV R43, R22 ;  /* 0x00000016002b8202 */ /* 0x000fe20000000f00 */
        /* <DEDUP_REMOVED lines=17> */
.L_x_1742:
[----:B-123--:R-:W-:Y:S05]  /*7630*/  BSYNC B1 ;  /* 0x0000000000017941 */ /* 0x00efea0003800000 */
.L_x_1741:
[----:B------:R1:W2:Y:S04]  /*7640*/  SHFL.IDX PT, R41, R72, 0x1, 0x181f ;  /* 0x00381f0048297f89 */ /* 0x0002a800000e0000 */
[----:B------:R1:W3:Y:S01]  /*7650*/  SHFL.IDX PT, R40, R73, 0x1, 0x181f ;  /* 0x00381f0049287f89 */ /* 0x0002e200000e0000 */
[----:B------:R-:W-:-:S05]  /*7660*/  @P5 BRA `(.L_x_1730) ;  /* 0x0000130000005947 */ /* 0x000fca0003800000 */
[----:B------:R-:W-:Y:S01]  /*7670*/  ISETP.GE.AND P0, PT, R140, c[0x0][0x1d4], PT ;  /* 0x000075008c007a0c */ /* 0x000fe20003f06270 */
[----:B------:R-:W-:Y:S01]  /*7680*/  BSSY B0, `(.L_x_1745) ;  /* 0x0000079000007945 */ /* 0x000fe20003800000 */
[----:B------:R-:W-:Y:S11]  /*7690*/  SHF.R.U32.HI R33, RZ, 0x3, R222 ;  /* 0x00000003ff217819 */ /* 0x000ff600000116de */
[----:B------:R-:W-:-:S05]  /*76a0*/  @P0 BRA `(.L_x_1746) ;  /* 0x0000076000000947 */ /* 0x000fca0003800000 */
[----:B------:R-:W-:Y:S02]  /*76b0*/  SEL R3, R68, R67, !P1 ;  /* 0x0000004344037207 */ /* 0x000fe40004800000 */
[----:B------:R-:W-:Y:S02]  /*76c0*/  ISETP.GE.AND P0, PT, R140, c[0x0][0x27c], PT ;  /* 0x00009f008c007a0c */ /* 0x000fe40003f06270 */
[----:B------:R-:W-:Y:S04]  /*76d0*/  SHF.R.S32.HI R4, RZ, 0x1f, R3 ;  /* 0x0000001fff047819 */ /* 0x000fe80000011403 */
[----:B------:R-:W-:Y:S04]  /*76e0*/  LEA.HI R3, R4, R3, RZ, 0x4 ;  /* 0x0000000304037211 */ /* 0x000fe800078f20ff */
[----:B------:R-:W-:Y:S03]  /*76f0*/  LEA.HI.SX32 R3, R3, R66, 0x1c ;  /* 0x0000004203037211 */ /* 0x000fe600078fe2ff */
[----:B------:R-:W-:Y:S02]  /*7700*/  @!P0 SHF.R.U32.HI R10, RZ, 0x10, R27 ;  /* 0x00000010ff0a8819 */ /* 0x000fe4000001161b */
[----:B------:R-:W-:Y:S01]  /*7710*/  IMAD.SHL.U32 R23, R3, 0x8, RZ ;  /* 0x0000000803177824 */ /* 0x000fe200078e00ff */
[----:B------:R-:W-:Y:S02]  /*7720*/  SHF.R.S32.HI R4, RZ, 0x1f, R3 ;  /* 0x0000001fff047819 */ /* 0x000fe40000011403 */
[----:B------:R-:W-:Y:S02]  /*7730*/  @!P0 SHF.R.U64 R5, R48, 0x10, R49 ;  /* 0x0000001030058819 */ /* 0x000fe40000001231 */
[----:B------:R-:W-:Y:S02]  /*7740*/  LEA.HI R4, R4, R3, RZ, 0x3 ;  /* 0x0000000304047211 */ /* 0x000fe400078f18ff */
[----:B------:R-:W-:Y:S02]  /*7750*/  @!P0 PRMT R17, R61, 0x5410, R5 ;  /* 0x000054103d118816 */ /* 0x000fe40000000005 */
[----:B------:R-:W-:Y:S02]  /*7760*/  SHF.R.S32.HI R3, RZ, 0x3, R4 ;  /* 0x00000003ff037819 */ /* 0x000fe40000011404 */
[----:B------:R-:W-:Y:S02]  /*7770*/  LOP3.LUT R4, R222, 0x38, R23, 0xf8, !PT ;  /* 0x00000038de047812 */ /* 0x000fe400078ef817 */
[----:B------:R-:W-:Y:S01]  /*7780*/  @!P0 SHF.R.U32.HI R9, RZ, 0x10, R49 ;  /* 0x00000010ff098819 */ /* 0x000fe20000011631 */
[----:B------:R-:W-:Y:S01]  /*7790*/  IMAD R3, R3, 0xc00, R8 ;  /* 0x00000c0003037824 */ /* 0x000fe200078e0208 */
[----:B------:R-:W-:Y:S02]  /*77a0*/  LOP3.LUT R4, R4, R33, RZ, 0x3c, !PT ;  /* 0x0000002104047212 */ /* 0x000fe400078e3cff */
[----:B------:R-:W-:Y:S02]  /*77b0*/  @!P0 SHF.R.U64 R11, R50, 0x10, R51 ;  /* 0x00000010320b8819 */ /* 0x000fe40000001233 */
[----:B------:R-:W-:Y:S01]  /*77c0*/  @!P0 PRMT R18, R61, 0x5432, R9 ;  /* 0x000054323d128816 */ /* 0x000fe20000000009 */
[----:B------:R-:W-:Y:S01]  /*77d0*/  IMAD.IADD R3, R3, 0x1, R4 ;  /* 0x0000000103037824 */ /* 0x000fe200078e0204 */
[----:B------:R-:W-:Y:S02]  /*77e0*/  @!P0 SHF.R.U32.HI R4, RZ, 0x10, R25 ;  /* 0x00000010ff048819 */ /* 0x000fe40000011619 */
[----:B------:R-:W-:Y:S01]  /*77f0*/  @!P0 PRMT R21, R62, 0x5410, R11 ;  /* 0x000054103e158816 */ /* 0x000fe2000000000b */
[----:B------:R-:W-:Y:S01]  /*7800*/  IMAD.SHL.U32 R6, R3, 0x2, RZ ;  /* 0x0000000203067824 */ /* 0x000fe200078e00ff */
[----:B------:R-:W-:Y:S02]  /*7810*/  @!P0 SHF.R.U64 R3, R24, 0x10, R25 ;  /* 0x0000001018038819 */ /* 0x000fe40000001219 */
[C---:B------:R-:W-:Y:S02]  /*7820*/  @!P0 PRMT R9, R34.reuse, 0x5410, R4 ;  /* 0x0000541022098816 */ /* 0x040fe40000000004 */
[----:B------:R4:W5:Y:S01]  /*7830*/  LDS.128 R12, [R6+0xa080] ;  /* 0x00a08000060c7984 */ /* 0x0009620000000c00 */
[----:B------:R-:W-:Y:S02]  /*7840*/  @!P0 PRMT R5, R34, 0x5432, R3 ;  /* 0x0000543222058816 */ /* 0x000fe40000000003 */
[----:B------:R-:W-:Y:S02]  /*7850*/  @!P0 SHF.R.U32.HI R19, RZ, 0x10, R51 ;  /* 0x00000010ff138819 */ /* 0x000fe40000011633 */
[----:B------:R-:W-:Y:S01]  /*7860*/  @!P0 PRMT R10, R35, 0x5432, R10 ;  /* 0x00005432230a8816 */ /* 0x000fe2000000000a */
[C---:B------:R-:W-:Y:S01]  /*7870*/  @!P0 IMAD.U32 R4, R5.reuse, 0x10000, RZ ;  /* 0x0001000005048824 */ /* 0x040fe200078e00ff */
[----:B------:R-:W-:Y:S02]  /*7880*/  @!P0 LOP3.LUT R5, R5, 0xffff0000, RZ, 0xc0, !PT ;  /* 0xffff000005058812 */ /* 0x000fe400078ec0ff */
[----:B------:R-:W-:Y:S02]  /*7890*/  @!P0 PRMT R19, R62, 0x5432, R19 ;  /* 0x000054323e138816 */ /* 0x000fe40000000013 */
[----:B----4-:R-:W-:Y:S02]  /*78a0*/  @!P0 SHF.R.U64 R6, R26, 0x10, R27 ;  /* 0x000000101a068819 */ /* 0x010fe4000000121b */
[----:B------:R-:W4:Y:S02]  /*78b0*/  LDS.128 R24, [R114+0xa080] ;  /* 0x00a0800072187984 */ /* 0x000f240000000c00 */
[----:B------:R-:W-:Y:S01]  /*78c0*/  @!P0 PRMT R11, R35, 0x5410, R6 ;  /* 0x00005410230b8816 */ /* 0x000fe20000000006 */
[----:B------:R-:W-:Y:S02]  /*78d0*/  @!P0 IMAD.U32 R6, R17, 0x10000, RZ ;  /* 0x0001000011068824 */ /* 0x000fe400078e00ff */
[----:B-----5:R-:W-:Y:S04]  /*78e0*/  @!P0 IMAD.U32 R3, R12, 0x10000, RZ ;  /* 0x000100000c038824 */ /* 0x020fe800078e00ff */
[C---:B------:R-:W-:Y:S02]  /*78f0*/  @!P0 FMUL.FTZ R20, R3.reuse, R6 ;  /* 0x0000000603148220 */ /* 0x040fe40000410000 */
[-C--:B------:R-:W-:Y:S01]  /*7900*/  @!P0 FMUL.FTZ R3, R3, R4.reuse ;  /* 0x0000000403038220 */ /* 0x080fe20000410000 */
[----:B----4-:R-:W-:Y:S05]  /*7910*/  @!P0 SHF.L.U32 R16, R24, 0x10, RZ ;  /* 0x0000001018108819 */ /* 0x010fea00000006ff */
        /* <DEDUP_REMOVED lines=73> */
[C---:B---3--:R-:W-:Y:S04]  /*7db0*/  LEA R4, P0, R78.reuse, R40, 0x1 ;  /* 0x000000284e047211 */ /* 0x048fe800078008ff */
[----:B--2---:R-:W-:Y:S02]  /*7dc0*/  LEA.HI.X R5, R78, R41, R94, 0x1, P0 ;  /* 0x000000294e057211 */ /* 0x004fe400000f0c5e */
[C---:B------:R-:W-:Y:S03]  /*7dd0*/  ISETP.GE.AND P0, PT, R23.reuse, c[0x0][0x1d4], PT ;  /* 0x0000750017007a0c */ /* 0x040fe60003f06270 */
[----:B------:R2:W-:Y:S10]  /*7de0*/  ST.E.128 [R4.64], R24 ;  /* 0x0000001804007985 */ /* 0x0005f4000c101d06 */
[----:B------:R-:W-:Y:S05]  /*7df0*/  @!P0 IMAD.WIDE R10, R23, 0x2, R40 ;  /* 0x00000002170a8825 */ /* 0x000fea00078e0228 */
[----:B------:R2:W-:Y:S02]  /*7e00*/  @!P0 ST.E.128 [R10.64], R12 ;  /* 0x0000000c0a008985 */ /* 0x0005e4000c101d06 */
.L_x_1746:
[----:B------:R-:W-:Y:S05]  /*7e10*/  BSYNC B0 ;  /* 0x0000000000007941 */ /* 0x000fea0003800000 */
.L_x_1745:
[----:B------:R-:W-:Y:S11]  /*7e20*/  ISETP.GE.AND P0, PT, R142, c[0x0][0x1d4], PT ;  /* 0x000075008e007a0c */ /* 0x000ff60003f06270 */
[----:B------:R-:W-:Y:S02]  /*7e30*/  @!UPT UIADD3 URZ, URZ, URZ, URZ ;  /* 0x0000003f3f3ff290 */ /* 0x000fe4000fffe03f */
[----:B------:R-:W-:-:S05]  /*7e40*/  @P0 BRA `(.L_x_1730) ;  /* 0x00000b2000000947 */ /* 0x000fca0003800000 */
[----:B------:R-:W-:Y:S02]  /*7e50*/  SEL R3, R68, R67, !P2 ;  /* 0x0000004344037207 */ /* 0x000fe40005000000 */
[----:B------:R-:W-:Y:S02]  /*7e60*/  ISETP.GE.AND P0, PT, R142, c[0x0][0x27c], PT ;  /* 0x00009f008e007a0c */ /* 0x000fe40003f06270 */
[----:B--2---:R-:W-:Y:S04]  /*7e70*/  SHF.R.S32.HI R4, RZ, 0x1f, R3 ;  /* 0x0000001fff047819 */ /* 0x004fe80000011403 */
[----:B------:R-:W-:Y:S04]  /*7e80*/  LEA.HI R3, R4, R3, RZ, 0x4 ;  /* 0x0000000304037211 */ /* 0x000fe800078f20ff */
[----:B------:R-:W-:Y:S03]  /*7e90*/  LEA.HI.SX32 R3, R3, R65, 0x1c ;  /* 0x0000004103037211 */ /* 0x000fe600078fe2ff */
[----:B------:R-:W-:Y:S02]  /*7ea0*/  @!P0 SHF.R.U32.HI R10, RZ, 0x10, R31 ;  /* 0x00000010ff0a8819 */ /* 0x000fe4000001161f */
[----:B------:R-:W-:Y:S01]  /*7eb0*/  IMAD.SHL.U32 R39, R3, 0x8, RZ ;  /* 0x0000000803277824 */ /* 0x000fe200078e00ff */
[----:B------:R-:W-:Y:S02]  /*7ec0*/  SHF.R.S32.HI R4, RZ, 0x1f, R3 ;  /* 0x0000001fff047819 */ /* 0x000fe40000011403 */
[----:B------:R-:W-:Y:S02]  /*7ed0*/  @!P0 PRMT R14, R37, 0x5410, R10 ;  /* 0x00005410250e8816 */ /* 0x000fe4000000000a */
[----:B------:R-:W-:Y:S02]  /*7ee0*/  LEA.HI R4, R4, R3, RZ, 0x3 ;  /* 0x0000000304047211 */ /* 0x000fe400078f18ff */
[----:B------:R-:W-:Y:S02]  /*7ef0*/  @!P0 SHF.R.U64 R11, R58, 0x10, R59 ;  /* 0x000000103a0b8819 */ /* 0x000fe4000000123b */
[----:B------:R-:W-:Y:S02]  /*7f00*/  SHF.R.S32.HI R3, RZ, 0x3, R4 ;  /* 0x00000003ff037819 */ /* 0x000fe40000011404 */
[----:B------:R-:W-:Y:S02]  /*7f10*/  LOP3.LUT R4, R222, 0x38, R39, 0xf8, !PT ;  /* 0x00000038de047812 */ /* 0x000fe400078ef827 */
[----:B------:R-:W-:Y:S01]  /*7f20*/  @!P0 PRMT R25, R64, 0x5432, R11 ;  /* 0x0000543240198816 */ /* 0x000fe2000000000b */
[----:B------:R-:W-:Y:S01]  /*7f30*/  IMAD R3, R3, 0xc00, R8 ;  /* 0x00000c0003037824 */ /* 0x000fe200078e0208 */
[----:B------:R-:W-:Y:S02]  /*7f40*/  LOP3.LUT R4, R4, R33, RZ, 0x3c, !PT ;  /* 0x0000002104047212 */ /* 0x000fe400078e3cff */
[----:B------:R-:W2:Y:S01]  /*7f50*/  LDS.128 R32, [R112+0xa080] ;  /* 0x00a0800070207984 */ /* 0x000ea20000000c00 */
[--C-:B------:R-:W-:Y:S02]  /*7f60*/  @!P0 SHF.R.U32.HI R9, RZ, 0x10, R57.reuse ;  /* 0x00000010ff098819 */ /* 0x100fe40000011639 */
[----:B------:R-:W-:Y:S01]  /*7f70*/  IMAD.IADD R3, R3, 0x1, R4 ;  /* 0x0000000103037824 */ /* 0x000fe200078e0204 */
[----:B------:R-:W-:Y:S02]  /*7f80*/  @!P0 SHF.R.U64 R4, R56, 0x10, R57 ;  /* 0x0000001038048819 */ /* 0x000fe40000001239 */
[----:B------:R-:W-:Y:S01]  /*7f90*/  @!P0 PRMT R20, R63, 0x5432, R9 ;  /* 0x000054323f148816 */ /* 0x000fe20000000009 */
[----:B------:R-:W-:Y:S01]  /*7fa0*/  IMAD.SHL.U32 R3, R3, 0x2, RZ ;  /* 0x0000000203037824 */ /* 0x000fe200078e00ff */
[----:B------:R-:W-:Y:S02]  /*7fb0*/  @!P0 PRMT R12, R63, 0x5410, R4 ;  /* 0x000054103f0c8816 */ /* 0x000fe40000000004 */
[----:B------:R-:W-:Y:S02]  /*7fc0*/  @!P0 SHF.R.U32.HI R5, RZ, 0x10, R29 ;  /* 0x00000010ff058819 */ /* 0x000fe4000001161d */
[----:B------:R4:W5:Y:S01]  /*7fd0*/  LDS.128 R16, [R3+0xa080] ;  /* 0x00a0800003107984 */ /* 0x0009620000000c00 */
[----:B------:R-:W-:Y:S01]  /*7fe0*/  @!P0 IMAD.U32 R11, R12, 0x10000, RZ ;  /* 0x000100000c0b8824 */ /* 0x000fe200078e00ff */
[----:B------:R-:W-:Y:S02]  /*7ff0*/  @!P0 PRMT R9, R36, 0x5410, R5 ;  /* 0x0000541024098816 */ /* 0x000fe40000000005 */
[----:B------:R-:W-:Y:S02]  /*8000*/  @!P0 SHF.R.U32.HI R13, RZ, 0x10, R59 ;  /* 0x00000010ff0d8819 */ /* 0x000fe4000001163b */
[----:B------:R-:W-:Y:S02]  /*8010*/  @!P0 SHF.R.U64 R6, R30, 0x10, R31 ;  /* 0x000000101e068819 */ /* 0x000fe4000000121f */
[----:B------:R-:W-:Y:S02]  /*8020*/  @!P0 LOP3.LUT R12, R12, 0xffff0000, RZ, 0xc0, !PT ;  /* 0xffff00000c0c8812 */ /* 0x000fe400078ec0ff */
[----:B------:R-:W-:Y:S02]  /*8030*/  @!P0 PRMT R23, R64, 0x5410, R13 ;  /* 0x0000541040178816 */ /* 0x000fe4000000000d */
[----:B------:R-:W-:Y:S02]  /*8040*/  @!P0 PRMT R13, R37, 0x5432, R6 ;  /* 0x00005432250d8816 */ /* 0x000fe40000000006 */
[----:B----4-:R-:W-:Y:S04]  /*8050*/  @!P0 SHF.R.U64 R3, R28, 0x10, R29 ;  /* 0x000000101c038819 */ /* 0x010fe8000000121d */
[----:B------:R-:W-:Y:S01]  /*8060*/  @!P0 PRMT R4, R36, 0x5432, R3 ;  /* 0x0000543224048816 */ /* 0x000fe20000000003 */
[----:B--2---:R-:W-:Y:S03]  /*8070*/  @!P0 IMAD.U32 R10, R32, 0x10000, RZ ;  /* 0x00010000200a8824 */ /* 0x004fe600078e00ff */
[----:B------:R-:W-:Y:S01]  /*8080*/  @!P0 SHF.L.U32 R5, R4, 0x10, RZ ;  /* 0x0000001004058819 */ /* 0x000fe200000006ff */
[C---:B-----5:R-:W-:Y:S01]  /*8090*/  @!P0 IMAD.U32 R3, R16.reuse, 0x10000, RZ ;  /* 0x0001000010038824 */ /* 0x060fe200078e00ff */
[----:B------:R-:W-:Y:S03]  /*80a0*/  @!P0 LOP3.LUT R6, R16, 0xffff0000, RZ, 0xc0, !PT ;  /* 0xffff000010068812 */ /* 0x000fe600078ec0ff */
[C---:B------:R-:W-:Y:S02]  /*80b0*/  @!P0 FMUL.FTZ R15, R3.reuse, R11 ;  /* 0x0000000b030f8220 */ /* 0x040fe40000410000 */
[-C--:B------:R-:W-:Y:S02]  /*80c0*/  @!P0 FMUL.FTZ R3, R3, R5.reuse ;  /* 0x0000000503038220 */ /* 0x080fe40000410000 */
[----:B------:R-:W-:Y:S02]  /*80d0*/  @!P0 FFMA.FTZ R24, R10, R5, -R15 ;  /* 0x000000050a188223 */ /* 0x000fe4000001080f */
[----:B------:R-:W-:Y:S01]  /*80e0*/  @!P0 FFMA.FTZ R3, R11, R10, R3 ;  /* 0x0000000a0b038223 */ /* 0x000fe20000010003 */
[----:B------:R-:W-:Y:S01]  /*80f0*/  @!P0 LOP3.LUT R11, R32, 0xffff0000, RZ, 0xc0, !PT ;  /* 0xffff0000200b8812 */ /* 0x000fe200078ec0ff */
[----:B------:R-:W-:Y:S01]  /*8100*/  @!P0 FMUL.FTZ R21, R6, R12 ;  /* 0x0000000c06158220 */ /* 0x000fe20000410000 */
[----:B------:R-:W-:Y:S01]  /*8110*/  @!P0 LOP3.LUT R10, R4, 0xffff0000, RZ, 0xc0, !PT ;  /* 0xffff0000040a8812 */ /* 0x000fe200078ec0ff */
[C---:B------:R-:W-:Y:S01]  /*8120*/  @!P0 IMAD.U32 R15, R20.reuse, 0x10000, RZ ;  /* 0x00010000140f8824 */ /* 0x040fe200078e00ff */
[----:B------:R-:W-:Y:S01]  /*8130*/  @!P0 LOP3.LUT R20, R20, 0xffff0000, RZ, 0xc0, !PT ;  /* 0xffff000014148812 */ /* 0x000fe200078ec0ff */
[----:B------:R-:W-:Y:S02]  /*8140*/  @!P0 IMAD.U32 R5, R17, 0x10000, RZ ;  /* 0x0001000011058824 */ /* 0x000fe400078e00ff */
[-C--:B------:R-:W-:Y:S02]  /*8150*/  @!P0 FMUL.FTZ R4, R6, R10.reuse ;  /* 0x0000000a06048220 */ /* 0x080fe40000410000 */
[----:B------:R-:W-:Y:S01]  /*8160*/  @!P0 FFMA.FTZ R22, R11, R10, -R21 ;  /* 0x0000000a0b168223 */ /* 0x000fe20000010815 */
[----:B------:R-:W-:Y:S01]  /*8170*/  @!P0 SHF.L.U32 R10, R33, 0x10, RZ ;  /* 0x00000010210a8819 */ /* 0x000fe200000006ff */
        /* <DEDUP_REMOVED lines=8> */
[----:B------:R-:W-:Y:S02]  /*8200*/  @!P0 FFMA.FTZ R5, R15, R10, R5 ;  /* 0x0000000a0f058223 */ /* 0x000fe40000010005 */
[C---:B------:R-:W-:Y:S02]  /*8210*/  @!P0 FMUL.FTZ R12, R6.reuse, R20 ;  /* 0x00000014060c8220 */ /* 0x040fe40000410000 */
[-C--:B------:R-:W-:Y:S02]  /*8220*/  @!P0 FMUL.FTZ R6, R6, R9.reuse ;  /* 0x0000000906068220 */ /* 0x080fe40000410000 */
[----:B------:R-:W-:Y:S02]  /*8230*/  @!P0 FFMA.FTZ R12, R11, R9, -R12 ;  /* 0x000000090b0c8223 */ /* 0x000fe4000001080c */
[----:B------:R-:W-:Y:S02]  /*8240*/  @!P0 IMAD.U32 R15, R25, 0x10000, RZ ;  /* 0x00010000190f8824 */ /* 0x000fe400078e00ff */
[----:B------:R-:W-:Y:S01]  /*8250*/  @!P0 IMAD.U32 R9, R18, 0x10000, RZ ;  /* 0x0001000012098824 */ /* 0x000fe200078e00ff */
[----:B------:R-:W-:Y:S01]  /*8260*/  @!P0 F2FP.BF16.PACK_AB R21, R12, R21 ;  /* 0x000000150c15823e */ /* 0x000fe200000010ff */
[----:B------:R-:W-:Y:S01]  /*8270*/  @!P0 FFMA.FTZ R6, R20, R11, R6 ;  /* 0x0000000b14068223 */ /* 0x000fe20000010006 */
[----:B------:R-:W-:Y:S01]  /*8280*/  @!P0 F2FP.BF16.PACK_AB R12, R22, R24 ;  /* 0x00000018160c823e */ /* 0x000fe200000010ff */
[----:B------:R-:W-:Y:S01]  /*8290*/  @!P0 IMAD.U32 R11, R19, 0x10000, RZ ;  /* 0x00010000130b8824 */ /* 0x000fe200078e00ff */
[----:B------:R-:W-:Y:S01]  /*82a0*/  @!P0 SHF.L.U32 R20, R34, 0x10, RZ ;  /* 0x0000001022148819 */ /* 0x000fe200000006ff */
[----:B------:R-:W-:Y:S01]  /*82b0*/  @!P0 IMAD.MOV.U32 R33, RZ, RZ, R21 ;  /* 0x000000ffff218224 */ /* 0x000fe200078e0015 */
[----:B------:R-:W-:Y:S01]  /*82c0*/  @!P0 SHF.L.U32 R22, R35, 0x10, RZ ;  /* 0x0000001023168819 */ /* 0x000fe200000006ff */
[----:B------:R-:W-:Y:S01]  /*82d0*/  @!P0 IMAD.MOV.U32 R32, RZ, RZ, R12 ;  /* 0x000000ffff208224 */ /* 0x000fe200078e000c */
[----:B------:R-:W-:Y:S01]  /*82e0*/  @!P0 F2FP.BF16.PACK_AB R5, R6, R5 ;  /* 0x000000050605823e */ /* 0x000fe200000010ff */
[C---:B------:R-:W-:Y:S01]  /*82f0*/  @!P0 IMAD.U32 R21, R23.reuse, 0x10000, RZ ;  /* 0x0001000017158824 */ /* 0x040fe200078e00ff */
[----:B------:R-:W-:Y:S01]  /*8300*/  @!P0 LOP3.LUT R23, R23, 0xffff0000, RZ, 0xc0, !PT ;  /* 0xffff000017178812 */ /* 0x000fe200078ec0ff */
[C---:B------:R-:W-:Y:S01]  /*8310*/  @!P0 IMAD.U32 R12, R13.reuse, 0x10000, RZ ;  /* 0x000100000d0c8824 */ /* 0x040fe200078e00ff */
[----:B------:R-:W-:Y:S01]  /*8320*/  @!P0 LOP3.LUT R13, R13, 0xffff0000, RZ, 0xc0, !PT ;  /* 0xffff00000d0d8812 */ /* 0x000fe200078ec0ff */
[----:B------:R-:W-:Y:S01]  /*8330*/  @!P0 FMUL.FTZ R26, R9, R15 ;  /* 0x0000000f091a8220 */ /* 0x000fe20000410000 */
[----:B------:R-:W-:Y:S01]  /*8340*/  @!P0 MOV R17, R5 ;  /* 0x0000000500118202 */ /* 0x000fe20000000f00 */
[C---:B------:R-:W-:Y:S01]  /*8350*/  @!P0 IMAD.U32 R10, R14.reuse, 0x10000, RZ ;  /* 0x000100000e0a8824 */ /* 0x040fe200078e00ff */
[----:B------:R-:W-:Y:S01]  /*8360*/  @!P0 LOP3.LUT R14, R14, 0xffff0000, RZ, 0xc0, !PT ;  /* 0xffff00000e0e8812 */ /* 0x000fe200078ec0ff */
[----:B------:R-:W-:Y:S02]  /*8370*/  @!P0 FMUL.FTZ R24, R11, R21 ;  /* 0x000000150b188220 */ /* 0x000fe40000410000 */
[-C--:B------:R-:W-:Y:S02]  /*8380*/  @!P0 FMUL.FTZ R9, R9, R12.reuse ;  /* 0x0000000c09098220 */ /* 0x080fe40000410000 */
[----:B------:R-:W-:Y:S01]  /*8390*/  @!P0 FFMA.FTZ R26, R20, R12, -R26 ;  /* 0x0000000c141a8223 */ /* 0x000fe2000001081a */
[----:B------:R-:W-:Y:S01]  /*83a0*/  @!P0 LOP3.LUT R12, R19, 0xffff0000, RZ, 0xc0, !PT ;  /* 0xffff0000130c8812 */ /* 0x000fe200078ec0ff */
[-C--:B------:R-:W-:Y:S01]  /*83b0*/  @!P0 FFMA.FTZ R27, R22, R10.reuse, -R24 ;  /* 0x0000000a161b8223 */ /* 0x080fe20000010818 */
[----:B------:R-:W-:Y:S01]  /*83c0*/  @!P0 LOP3.LUT R24, R35, 0xffff0000, RZ, 0xc0, !PT ;  /* 0xffff000023188812 */ /* 0x000fe200078ec0ff */
[----:B------:R-:W-:Y:S02]  /*83d0*/  @!P0 FMUL.FTZ R11, R11, R10 ;  /* 0x0000000a0b0b8220 */ /* 0x000fe40000410000 */
[----:B------:R-:W-:Y:S02]  /*83e0*/  @!P0 FMUL.FTZ R10, R12, R23 ;  /* 0x000000170c0a8220 */ /* 0x000fe40000410000 */
[----:B------:R-:W-:Y:S01]  /*83f0*/  @!P0 FFMA.FTZ R9, R15, R20, R9 ;  /* 0x000000140f098223 */ /* 0x000fe20000010009 */
[----:B------:R-:W-:Y:S01]  /*8400*/  @!P0 LOP3.LUT R20, R34, 0xffff0000, RZ, 0xc0, !PT ;  /* 0xffff000022148812 */ /* 0x000fe200078ec0ff */
[-C--:B------:R-:W-:Y:S01]  /*8410*/  @!P0 FFMA.FTZ R10, R24, R14.reuse, -R10 ;  /* 0x0000000e180a8223 */ /* 0x080fe2000001080a */
[----:B------:R-:W-:Y:S01]  /*8420*/  @!P0 LOP3.LUT R15, R25, 0xffff0000, RZ, 0xc0, !PT ;  /* 0xffff0000190f8812 */ /* 0x000fe200078ec0ff */
[----:B------:R-:W-:Y:S03]  /*8430*/  @!P0 FMUL.FTZ R12, R12, R14 ;  /* 0x0000000e0c0c8220 */ /* 0x000fe60000410000 */
[----:B------:R-:W-:Y:S02]  /*8440*/  @!P0 F2FP.BF16.PACK_AB R28, R10, R27 ;  /* 0x0000001b0a1c823e */ /* 0x000fe400000010ff */
[----:B------:R-:W-:Y:S03]  /*8450*/  @!P0 LOP3.LUT R10, R18, 0xffff0000, RZ, 0xc0, !PT ;  /* 0xffff0000120a8812 */ /* 0x000fe600078ec0ff */
[----:B------:R-:W-:Y:S02]  /*8460*/  @!P0 IMAD.MOV.U32 R35, RZ, RZ, R28 ;  /* 0x000000ffff238224 */ /* 0x000fe400078e001c */
[C---:B------:R-:W-:Y:S02]  /*8470*/  @!P0 FMUL.FTZ R25, R10.reuse, R15 ;  /* 0x0000000f0a198220 */ /* 0x040fe40000410000 */
[-C--:B------:R-:W-:Y:S02]  /*8480*/  @!P0 FMUL.FTZ R10, R10, R13.reuse ;  /* 0x0000000d0a0a8220 */ /* 0x080fe40000410000 */
[----:B------:R-:W-:Y:S02]  /*8490*/  @!P0 FFMA.FTZ R25, R20, R13, -R25 ;  /* 0x0000000d14198223 */ /* 0x000fe40000010819 */
[----:B------:R-:W-:Y:S02]  /*84a0*/  @!P0 FFMA.FTZ R10, R15, R20, R10 ;  /* 0x000000140f0a8223 */ /* 0x000fe4000001000a */
[----:B------:R-:W-:Y:S01]  /*84b0*/  @!P0 FFMA.FTZ R11, R21, R22, R11 ;  /* 0x00000016150b8223 */ /* 0x000fe2000001000b */
[----:B------:R-:W-:Y:S01]  /*84c0*/  @!P0 F2FP.BF16.PACK_AB R13, R25, R26 ;  /* 0x0000001a190d823e */ /* 0x000fe200000010ff */
[----:B------:R-:W-:Y:S01]  /*84d0*/  @!P0 FFMA.FTZ R12, R23, R24, R12 ;  /* 0x00000018170c8223 */ /* 0x000fe2000001000c */
[C---:B---3--:R-:W-:Y:S03]  /*84e0*/  LEA R26, P3, R77.reuse, R40, 0x1 ;  /* 0x000000284d1a7211 */ /* 0x048fe600078608ff */
[----:B------:R-:W-:Y:S01]  /*84f0*/  @!P0 IMAD.MOV.U32 R34, RZ, RZ, R13 ;  /* 0x000000ffff228224 */ /* 0x000fe200078e000d */
[----:B------:R-:W-:Y:S02]  /*8500*/  LEA.HI.X R27, R77, R41, R93, 0x1, P3 ;  /* 0x000000294d1b7211 */ /* 0x000fe400018f0c5d */
[----:B------:R-:W-:Y:S02]  /*8510*/  @!P0 F2FP.BF16.PACK_AB R13, R4, R3 ;  /* 0x00000003040d823e */ /* 0x000fe400000010ff */
[----:B------:R-:W-:Y:S01]  /*8520*/  @!P0 F2FP.BF16.PACK_AB R4, R10, R9 ;  /* 0x000000090a04823e */ /* 0x000fe200000010ff */
[----:B------:R2:W-:Y:S01]  /*8530*/  ST.E.128 [R26.64], R32 ;  /* 0x000000201a007985 */ /* 0x0005e2000c101d06 */
[----:B------:R-:W-:Y:S01]  /*8540*/  @!P0 F2FP.BF16.PACK_AB R3, R12, R11 ;  /* 0x0000000b0c03823e */ /* 0x000fe200000010ff */
[----:B------:R-:W-:Y:S02]  /*8550*/  @!P0 IMAD.MOV.U32 R16, RZ, RZ, R13 ;  /* 0x000000ffff108224 */ /* 0x000fe400078e000d */
        /* <DEDUP_REMOVED lines=9> */
.L_x_1716:
[----:B------:R1:W2:Y:S01]  /*85f0*/  SHFL.IDX PT, R5, R72, RZ, 0x181f ;  /* 0x00181fff48057589 */ /* 0x0002a200000e0000 */
[----:B------:R-:W-:Y:S01]  /*8600*/  IMAD R3, R38, -0x30, R2 ;  /* 0xffffffd026037824 */ /* 0x000fe200078e0202 */
[----:B------:R-:W-:Y:S02]  /*8610*/  BSSY B0, `(.L_x_1747) ;  /* 0x000001c000007945 */ /* 0x000fe40003800000 */
[----:B------:R1:W3:Y:S02]  /*8620*/  SHFL.IDX PT, R4, R73, RZ, 0x181f ;  /* 0x00181fff49047589 */ /* 0x0002e400000e0000 */
[----:B------:R-:W-:Y:S04]  /*8630*/  IMNMX R74, R3, 0x30, PT ;  /* 0x00000030034a7817 */ /* 0x000fe80003800200 */
[----:B------:R-:W-:Y:S04]  /*8640*/  IADD3 R6, -R143, R74, RZ ;  /* 0x0000004a8f067210 */ /* 0x000fe80007ffe1ff */
[----:B------:R-:W-:Y:S11]  /*8650*/  ISETP.GE.AND P0, PT, R6, 0x1, PT ;  /* 0x000000010600780c */ /* 0x000ff60003f06270 */
[----:B------:R-:W-:Y:S02]  /*8660*/  @!UPT UIADD3 URZ, URZ, URZ, URZ ;  /* 0x0000003f3f3ff290 */ /* 0x000fe4000fffe03f */
[----:B------:R-:W-:-:S05]  /*8670*/  @!P0 BRA `(.L_x_1748) ;  /* 0x0000015000008947 */ /* 0x000fca0003800000 */
[----:B-12---:R-:W-:Y:S02]  /*8680*/  ISETP.GE.AND P0, PT, R140, c[0x0][0x1d4], PT ;  /* 0x000075008c007a0c */ /* 0x006fe40003f06270 */
[----:B------:R-:W-:Y:S11]  /*8690*/  ISETP.GE.AND P4, PT, R142, c[0x0][0x1d4], PT ;  /* 0x000075008e007a0c */ /* 0x000ff60003f86270 */
[----:B------:R-:W1:Y:S01]  /*86a0*/  @!P0 LDS.128 R20, [R203+0xa080] ;  /* 0x00a08000cb148984 */ /* 0x000e620000000c00 */
[CC--:B---3--:R-:W-:Y:S04]  /*86b0*/  @!P0 LEA R10, P3, R140.reuse, R4.reuse, 0x1 ;  /* 0x000000048c0a8211 */ /* 0x0c8fe800078608ff */
[-C--:B------:R-:W-:Y:S02]  /*86c0*/  @!P0 LEA.HI.X R11, R140, R5.reuse, R141, 0x1, P3 ;  /* 0x000000058c0b8211 */ /* 0x080fe400018f0c8d */
[CC--:B------:R-:W-:Y:S04]  /*86d0*/  @!P4 LEA R14, P3, R206.reuse, R4.reuse, 0x1 ;  /* 0x00000004ce0ec211 */ /* 0x0c0fe800078608ff */
[-C--:B------:R-:W-:Y:S02]  /*86e0*/  @!P4 LEA.HI.X R15, R206, R5.reuse, R214, 0x1, P3 ;  /* 0x00000005ce0fc211 */ /* 0x080fe400018f0cd6 */
[C---:B------:R-:W-:Y:S11]  /*86f0*/  ISETP.GE.AND P3, PT, R205.reuse, c[0x0][0x1d4], PT ;  /* 0x00007500cd007a0c */ /* 0x040ff60003f66270 */
[----:B------:R-:W-:Y:S02]  /*8700*/  @!UPT UIADD3 URZ, URZ, URZ, URZ ;  /* 0x0000003f3f3ff290 */ /* 0x000fe4000fffe03f */
[CC--:B------:R-:W-:Y:S04]  /*8710*/  @!P3 LEA R12, P5, R205.reuse, R4.reuse, 0x1 ;  /* 0x00000004cd0cb211 */ /* 0x0c0fe800078a08ff */
[-C--:B------:R-:W-:Y:S01]  /*8720*/  @!P3 LEA.HI.X R13, R205, R5.reuse, R216, 0x1, P5 ;  /* 0x00000005cd0db211 */ /* 0x080fe200028f0cd8 */
[----:B-1----:R-:W-:Y:S01]  /*8730*/  @!P0 ST.E.128 [R10.64], R20 ;  /* 0x000000140a008985 */ /* 0x002fe2000c101d06 */
[C---:B------:R-:W-:Y:S03]  /*8740*/  ISETP.GE.AND P0, PT, R204.reuse, c[0x0][0x1d4], PT ;  /* 0x00007500cc007a0c */ /* 0x040fe60003f06270 */
[----:B------:R-:W1:Y:S10]  /*8750*/  @!P4 LDS.128 R16, [R203+0xb880] ;  /* 0x00b88000cb10c984 */ /* 0x000e740000000c00 */
[C---:B------:R-:W-:Y:S04]  /*8760*/  @!P0 LEA R4, P5, R204.reuse, R4, 0x1 ;  /* 0x00000004cc048211 */ /* 0x040fe800078a08ff */
[----:B------:R-:W-:Y:S01]  /*8770*/  @!P0 LEA.HI.X R5, R204, R5, R215, 0x1, P5 ;  /* 0x00000005cc058211 */ /* 0x000fe200028f0cd7 */
[----:B-1----:R-:W-:Y:S04]  /*8780*/  @!P4 ST.E.128 [R14.64], R16 ;  /* 0x000000100e00c985 */ /* 0x002fe8000c101d06 */
[----:B------:R-:W1:Y:S04]  /*8790*/  @!P3 LDS.128 R16, [R203+0xd080] ;  /* 0x00d08000cb10b984 */ /* 0x000e680000000c00 */
[----:B-1----:R-:W-:Y:S04]  /*87a0*/  @!P3 ST.E.128 [R12.64], R16 ;  /* 0x000000100c00b985 */ /* 0x002fe8000c101d06 */
[----:B------:R-:W1:Y:S04]  /*87b0*/  @!P0 LDS.128 R12, [R203+0xe880] ;  /* 0x00e88000cb0c8984 */ /* 0x000e680000000c00 */
[----:B-1----:R1:W-:Y:S02]  /*87c0*/  @!P0 ST.E.128 [R4.64], R12 ;  /* 0x0000000c04008985 */ /* 0x0023e4000c101d06 */
.L_x_1748:
[----:B-12---:R-:W-:Y:S05]  /*87d0*/  BSYNC B0 ;  /* 0x0000000000007941 */ /* 0x006fea0003800000 */
.L_x_1747:
[----:B---3--:R1:W2:Y:S01]  /*87e0*/  SHFL.IDX PT, R4, R72, 0x1, 0x181f ;  /* 0x00381f0048047f89 */ /* 0x0082a200000e0000 */
[----:B------:R-:W-:Y:S03]  /*87f0*/  ISETP.GE.AND P0, PT, R6, 0x21, PT ;  /* 0x000000210600780c */ /* 0x000fe60003f06270 */
[----:B------:R1:W3:Y:S10]  /*8800*/  SHFL.IDX PT, R3, R73, 0x1, 0x181f ;  /* 0x00381f0049037f89 */ /* 0x0002f400000e0000 */
[----:B------:R-:W-:-:S05]  /*8810*/  @!P0 BRA `(.L_x_1730) ;  /* 0x0000015000008947 */ /* 0x000fca0003800000 */
[----:B------:R-:W-:Y:S02]  /*8820*/  ISETP.GE.AND P0, PT, R140, c[0x0][0x1d4], PT ;  /* 0x000075008c007a0c */ /* 0x000fe40003f06270 */
[----:B------:R-:W-:Y:S11]  /*8830*/  ISETP.GE.AND P4, PT, R142, c[0x0][0x1d4], PT ;  /* 0x000075008e007a0c */ /* 0x000ff60003f86270 */
[----:B------:R-:W4:Y:S01]  /*8840*/  @!P0 LDS.128 R20, [R203+0xb080] ;  /* 0x00b08000cb148984 */ /* 0x000f220000000c00 */
[CC--:B---3--:R-:W-:Y:S04]  /*8850*/  @!P0 LEA R10, P3, R140.reuse, R3.reuse, 0x1 ;  /* 0x000000038c0a8211 */ /* 0x0c8fe800078608ff */
[-C--:B--2---:R-:W-:Y:S02]  /*8860*/  @!P0 LEA.HI.X R11, R140, R4.reuse, R141, 0x1, P3 ;  /* 0x000000048c0b8211 */ /* 0x084fe400018f0c8d */
[CC--:B------:R-:W-:Y:S04]  /*8870*/  @!P4 LEA R14, P3, R206.reuse, R3.reuse, 0x1 ;  /* 0x00000003ce0ec211 */ /* 0x0c0fe800078608ff */
[-C--:B------:R-:W-:Y:S02]  /*8880*/  @!P4 LEA.HI.X R15, R206, R4.reuse, R214, 0x1, P3 ;  /* 0x00000004ce0fc211 */ /* 0x080fe400018f0cd6 */
[C---:B------:R-:W-:Y:S11]  /*8890*/  ISETP.GE.AND P3, PT, R205.reuse, c[0x0][0x1d4], PT ;  /* 0x00007500cd007a0c */ /* 0x040ff60003f66270 */
[----:B------:R-:W-:Y:S02]  /*88a0*/  @!UPT UIADD3 URZ, URZ, URZ, URZ ;  /* 0x0000003f3f3ff290 */ /* 0x000fe4000fffe03f */
[CC--:B------:R-:W-:Y:S04]  /*88b0*/  @!P3 LEA R12, P5, R205.reuse, R3.reuse, 0x1 ;  /* 0x00000003cd0cb211 */ /* 0x0c0fe800078a08ff */
[-C--:B------:R-:W-:Y:S01]  /*88c0*/  @!P3 LEA.HI.X R13, R205, R4.reuse, R216, 0x1, P5 ;  /* 0x00000004cd0db211 */ /* 0x080fe200028f0cd8 */
[----:B----4-:R2:W-:Y:S01]  /*88d0*/  @!P0 ST.E.128 [R10.64], R20 ;  /* 0x000000140a008985 */ /* 0x0105e2000c101d06 */
[C---:B------:R-:W-:Y:S03]  /*88e0*/  ISETP.GE.AND P0, PT, R204.reuse, c[0x0][0x1d4], PT ;  /* 0x00007500cc007a0c */ /* 0x040fe60003f06270 */
[----:B------:R-:W3:Y:S10]  /*88f0*/  @!P4 LDS.128 R16, [R203+0xc880] ;  /* 0x00c88000cb10c984 */ /* 0x000ef40000000c00 */
[C---:B--2---:R-:W-:Y:S04]  /*8900*/  @!P0 LEA R10, P5, R204.reuse, R3, 0x1 ;  /* 0x00000003cc0a8211 */ /* 0x044fe800078a08ff */
[----:B------:R-:W-:Y:S01]  /*8910*/  @!P0 LEA.HI.X R11, R204, R4, R215, 0x1, P5 ;  /* 0x00000004cc0b8211 */ /* 0x000fe200028f0cd7 */
[----:B---3--:R-:W-:Y:S04]  /*8920*/  @!P4 ST.E.128 [R14.64], R16 ;  /* 0x000000100e00c985 */ /* 0x008fe8000c101d06 */
[----:B------:R-:W2:Y:S04]  /*8930*/  @!P3 LDS.128 R16, [R203+0xe080] ;  /* 0x00e08000cb10b984 */ /* 0x000ea80000000c00 */
[----:B--2---:R-:W-:Y:S04]  /*8940*/  @!P3 ST.E.128 [R12.64], R16 ;  /* 0x000000100c00b985 */ /* 0x004fe8000c101d06 */
[----:B------:R-:W2:Y:S04]  /*8950*/  @!P0 LDS.128 R12, [R203+0xf880] ;  /* 0x00f88000cb0c8984 */ /* 0x000ea80000000c00 */
[----:B--2---:R2:W-:Y:S02]  /*8960*/  @!P0 ST.E.128 [R10.64], R12 ;  /* 0x0000000c0a008985 */ /* 0x0045e4000c101d06 */
.L_x_1730:
[----:B------:R-:W-:Y:S05]  /*8970*/  BSYNC B2 ;  /* 0x0000000000027941 */ /* 0x000fea0003800000 */
.L_x_1715:
[----:B---3--:R-:W-:Y:S01]  /*8980*/  IMAD.IADD R3, R74, 0x1, -R143 ;  /* 0x000000014a037824 */ /* 0x008fe200078e0a8f */
[----:B--2---:R-:W-:Y:S01]  /*8990*/  P2R R15, PR, RZ, 0x2 ;  /* 0x00000002ff0f7803 */ /* 0x004fe20000000000 */
[----:B------:R-:W-:Y:S01]  /*89a0*/  IMAD.WIDE R10, R38, 0x30, R98 ;  /* 0x00000030260a7825 */ /* 0x000fe200078e0262 */
[----:B------:R-:W-:Y:S01]  /*89b0*/  LOP3.LUT P1, RZ, R213, 0x8, RZ, 0xc0, !PT ;  /* 0x00000008d5ff7812 */ /* 0x000fe2000782c0ff */
[----:B------:R-:W-:Y:S01]  /*89c0*/  BSSY B0, `(.L_x_1749) ;  /* 0x000004c000007945 */ /* 0x000fe20003800000 */
[----:B------:R-:W-:Y:S01]  /*89d0*/  ISETP.GE.AND P3, PT, R3, 0x21, PT ;  /* 0x000000210300780c */ /* 0x000fe20003f66270 */
[----:B------:R-:W-:Y:S01]  /*89e0*/  IMAD R6, R80, c[0x0][0x218], RZ ;  /* 0x0000860050067a24 */ /* 0x000fe200078e02ff */
[C---:B------:R-:W-:Y:S02]  /*89f0*/  LOP3.LUT P6, RZ, R213.reuse, 0x2, RZ, 0xc0, !PT ;  /* 0x00000002d5ff7812 */ /* 0x040fe400078cc0ff */
[----:B------:R-:W-:Y:S01]  /*8a00*/  LOP3.LUT P5, RZ, R213, 0x1, RZ, 0xc0, !PT ;  /* 0x00000001d5ff7812 */ /* 0x000fe200078ac0ff */
[----:B------:R-:W-:Y:S08]  /*8a10*/  IMAD R6, R75, c[0x0][0x21c], R6 ;  /* 0x000087004b067a24 */ /* 0x000ff000078e0206 */
[C---:B------:R-:W-:Y:S05]  /*8a20*/  @P3 IADD3 R9, P0, R10.reuse, 0x20, RZ ;  /* 0x000000200a093810 */ /* 0x040fea0007f1e0ff */
[----:B------:R-:W-:Y:S01]  /*8a30*/  @P3 IMAD.X R14, RZ, RZ, R11, P0 ;  /* 0x000000ffff0e3224 */ /* 0x000fe200000e060b */
[----:B------:R-:W-:Y:S11]  /*8a40*/  ISETP.GE.AND P0, PT, R3, 0x1, PT ;  /* 0x000000010300780c */ /* 0x000ff60003f06270 */
[----:B------:R-:W-:Y:S02]  /*8a50*/  @!UPT UIADD3 URZ, URZ, URZ, URZ ;  /* 0x0000003f3f3ff290 */ /* 0x000fe4000fffe03f */
[-C--:B------:R-:W-:Y:S01]  /*8a60*/  @P0 MOV R4, R82.reuse ;  /* 0x0000005200040202 */ /* 0x080fe20000000f00 */
[----:B------:R-:W-:Y:S02]  /*8a70*/  @P0 IMAD.MOV.U32 R5, RZ, RZ, R81 ;  /* 0x000000ffff050224 */ /* 0x000fe400078e0051 */
[----:B------:R-:W-:Y:S02]  /*8a80*/  @P0 IMAD R3, R11, c[0x0][0x258], RZ ;  /* 0x000096000b030a24 */ /* 0x000fe400078e02ff */
[C---:B------:R-:W-:Y:S04]  /*8a90*/  @P0 IMAD.WIDE.U32 R4, R10.reuse, c[0x0][0x258], R4 ;  /* 0x000096000a040a25 */ /* 0x040fe800078e0004 */
[----:B------:R-:W-:Y:S01]  /*8aa0*/  @P0 IMAD R3, R10, c[0x0][0x25c], R3 ;  /* 0x000097000a030a24 */ /* 0x000fe200078e0203 */
[C---:B------:R-:W-:Y:S01]  /*8ab0*/  @P0 LEA R12, P4, R4.reuse, c[0x0][0x250], 0x1 ;  /* 0x00009400040c0a11 */ /* 0x040fe200078808ff */
[----:B------:R-:W-:Y:S01]  /*8ac0*/  @P3 IMAD.MOV.U32 R11, RZ, RZ, R81 ;  /* 0x000000ffff0b3224 */ /* 0x000fe200078e0051 */
[----:B------:R-:W-:Y:S02]  /*8ad0*/  @P3 MOV R10, R82 ;  /* 0x00000052000a3202 */ /* 0x000fe40000000f00 */
[----:B------:R-:W-:Y:S03]  /*8ae0*/  @P0 IADD3 R3, R5, R3, RZ ;  /* 0x0000000305030210 */ /* 0x000fe60007ffe0ff */
[----:B------:R-:W-:Y:S01]  /*8af0*/  @P3 IMAD.WIDE.U32 R10, R9, c[0x0][0x258], R10 ;  /* 0x00009600090a3a25 */ /* 0x000fe200078e000a */
[----:B------:R-:W-:Y:S03]  /*8b00*/  @P0 LEA.HI.X R13, R4, c[0x0][0x254], R3, 0x1, P4 ;  /* 0x00009500040d0a11 */ /* 0x000fe600020f0c03 */
[----:B------:R-:W-:Y:S02]  /*8b10*/  IMAD R3, R79, c[0x0][0x208], RZ ;  /* 0x000082004f037a24 */ /* 0x000fe400078e02ff */
[----:B------:R-:W-:Y:S01]  /*8b20*/  @!PT LDS RZ, [RZ] ;  /* 0x00000000fffff984 */ /* 0x000fe20000000800 */
[----:B------:R-:W-:Y:S01]  /*8b30*/  @!PT LDS RZ, [RZ] ;  /* 0x00000000fffff984 */ /* 0x000fe20000000800 */
[----:B------:R-:W-:Y:S01]  /*8b40*/  @!PT LDS RZ, [RZ] ;  /* 0x00000000fffff984 */ /* 0x000fe20000000800 */
[----:B------:R2:W-:Y:S01]  /*8b50*/  @P0 LDGSTS.E.BYPASS.LTC128B.128 [R203+0x4080], [R12.64], !P1 ;  /* 0x040800000ccb0fae */ /* 0x0005e2000c901d46 */
[C---:B------:R-:W-:Y:S04]  /*8b60*/  IMAD.WIDE.U32 R4, R76.reuse, c[0x0][0x208], RZ ;  /* 0x000082004c047a25 */ /* 0x040fe800078e00ff */
[----:B------:R-:W-:Y:S04]  /*8b70*/  IMAD R3, R76, c[0x0][0x20c], R3 ;  /* 0x000083004c037a24 */ /* 0x000fe800078e0203 */
[----:B------:R-:W-:Y:S04]  /*8b80*/  IMAD.IADD R5, R5, 0x1, R3 ;  /* 0x0000000105057824 */ /* 0x000fe800078e0203 */
[----:B------:R-:W-:Y:S05]  /*8b90*/  IMAD.WIDE.U32 R4, R75, c[0x0][0x218], R4 ;  /* 0x000086004b047a25 */ /* 0x000fea00078e0004 */
[----:B------:R-:W-:Y:S01]  /*8ba0*/  IADD3 R3, P4, R106, R4, RZ ;  /* 0x000000046a037210 */ /* 0x000fe20007f9e0ff */
[----:B------:R-:W-:Y:S03]  /*8bb0*/  @P3 IMAD R4, R14, c[0x0][0x258], RZ ;  /* 0x000096000e043a24 */ /* 0x000fe600078e02ff */
[----:B------:R-:W-:Y:S01]  /*8bc0*/  IADD3.X R6, R116, R5, R6, P4, !PT ;  /* 0x0000000574067210 */ /* 0x000fe200027fe406 */
[----:B------:R-:W-:Y:S05]  /*8bd0*/  @P3 IMAD R4, R9, c[0x0][0x25c], R4 ;  /* 0x0000970009043a24 */ /* 0x000fea00078e0204 */
[----:B------:R-:W-:Y:S02]  /*8be0*/  @P3 IADD3 R5, R11, R4, RZ ;  /* 0x000000040b053210 */ /* 0x000fe40007ffe0ff */
[C---:B------:R-:W-:Y:S04]  /*8bf0*/  @P3 LEA R4, P4, R10.reuse, c[0x0][0x250], 0x1 ;  /* 0x000094000a043a11 */ /* 0x040fe800078808ff */
[----:B------:R-:W-:Y:S02]  /*8c00*/  @P3 LEA.HI.X R5, R10, c[0x0][0x254], R5, 0x1, P4 ;  /* 0x000095000a053a11 */ /* 0x000fe400020f0c05 */
[C---:B------:R-:W-:Y:S04]  /*8c10*/  LEA R9, P4, R3.reuse, c[0x0][0x1f8], 0x1 ;  /* 0x00007e0003097a11 */ /* 0x040fe800078808ff */
[----:B------:R-:W-:Y:S02]  /*8c20*/  LEA.HI.X R6, R3, c[0x0][0x1fc], R6, 0x1, P4 ;  /* 0x00007f0003067a11 */ /* 0x000fe400020f0c06 */
[----:B------:R2:W3:Y:S01]  /*8c30*/  SHFL.IDX PT, R3, R9, RZ, 0x181f ;  /* 0x00181fff09037589 */ /* 0x0004e200000e0000 */
[----:B------:R-:W-:Y:S11]  /*8c40*/  LOP3.LUT P4, RZ, R213, 0x4, RZ, 0xc0, !PT ;  /* 0x00000004d5ff7812 */ /* 0x000ff6000788c0ff */
[----:B------:R-:W-:Y:S02]  /*8c50*/  @!UPT UIADD3 URZ, URZ, URZ, URZ ;  /* 0x0000003f3f3ff290 */ /* 0x000fe4000fffe03f */
[----:B------:R2:W-:Y:S04]  /*8c60*/  @P0 LDGSTS.E.BYPASS.LTC128B.128 [R203+0x5880], [R12.64+0x80], !P4 ;  /* 0x058800800ccb0fae */ /* 0x0005e8000e101d46 */
[----:B------:R2:W-:Y:S04]  /*8c70*/  @P0 LDGSTS.E.BYPASS.LTC128B.128 [R203+0x7080], [R12.64+0x100], !P6 ;  /* 0x070801000ccb0fae */ /* 0x0005e8000f101d46 */
[----:B------:R2:W-:Y:S04]  /*8c80*/  @P0 LDGSTS.E.BYPASS.LTC128B.128 [R203+0x8880], [R12.64+0x180], !P5 ;  /* 0x088801800ccb0fae */ /* 0x0005e8000e901d46 */
[----:B------:R4:W-:Y:S01]  /*8c90*/  @P3 LDGSTS.E.BYPASS.LTC128B.128 [R207+0x5080], [R4.64], !P1 ;  /* 0x0508000004cf3fae */ /* 0x0009e2000c901d46 */
[----:B------:R-:W-:Y:S03]  /*8ca0*/  ISETP.NE.AND P1, PT, R15, RZ, PT ;  /* 0x000000ff0f00720c */ /* 0x000fe60003f25270 */
[----:B------:R4:W-:Y:S04]  /*8cb0*/  @P3 LDGSTS.E.BYPASS.LTC128B.128 [R207+0x6880], [R4.64+0x80], !P4 ;  /* 0x0688008004cf3fae */ /* 0x0009e8000e101d46 */
[----:B------:R4:W-:Y:S04]  /*8cc0*/  @P3 LDGSTS.E.BYPASS.LTC128B.128 [R207+0x8080], [R4.64+0x100], !P6 ;  /* 0x0808010004cf3fae */ /* 0x0009e8000f101d46 */
[----:B------:R4:W-:Y:S04]  /*8cd0*/  @P3 LDGSTS.E.BYPASS.LTC128B.128 [R207+0x9880], [R4.64+0x180], !P5 ;  /* 0x0988018004cf3fae */ /* 0x0009e8000e901d46 */
[----:B------:R-:W0:Y:S04]  /*8ce0*/  LDGDEPBAR ;  /* 0x00000000000079af */ /* 0x000e280000000000 */
[----:B----4-:R2:W4:Y:S01]  /*8cf0*/  SHFL.IDX PT, R4, R6, RZ, 0x181f ;  /* 0x00181fff06047589 */ /* 0x01052200000e0000 */
[----:B------:R-:W-:Y:S04]  /*8d00*/  DEPBAR.LE SB0, 0x0 ;  /* 0x000080000000791a */ /* 0x000fe80000000000 */
[----:B------:R-:W-:Y:S06]  /*8d10*/  BAR.SYNC.DEFER_BLOCKING 0x0 ;  /* 0x0000000000007b1d */ /* 0x000fec0000010000 */
[----:B------:R-:W-:-:S05]  /*8d20*/  @!P0 BRA `(.L_x_1750) ;  /* 0x0000015000008947 */ /* 0x000fca0003800000 */
[----:B---3--:R-:W-:Y:S02]  /*8d30*/  ISETP.GE.AND P0, PT, R140, c[0x0][0x1d4], PT ;  /* 0x000075008c007a0c */ /* 0x008fe40003f06270 */
[----:B------:R-:W-:Y:S11]  /*8d40*/  ISETP.GE.AND P5, PT, R142, c[0x0][0x1d4], PT ;  /* 0x000075008e007a0c */ /* 0x000ff60003fa6270 */
[----:B------:R-:W3:Y:S01]  /*8d50*/  @!P0 LDS.128 R20, [R203+0x4080] ;  /* 0x00408000cb148984 */ /* 0x000ee20000000c00 */
[CC--:B------:R-:W-:Y:S04]  /*8d60*/  @!P0 LEA R10, P4, R140.reuse, R3.reuse, 0x1 ;  /* 0x000000038c0a8211 */ /* 0x0c0fe800078808ff */
[-C--:B----4-:R-:W-:Y:S02]  /*8d70*/  @!P0 LEA.HI.X R11, R140, R4.reuse, R141, 0x1, P4 ;  /* 0x000000048c0b8211 */ /* 0x090fe400020f0c8d */
[CC--:B------:R-:W-:Y:S04]  /*8d80*/  @!P5 LEA R14, P4, R206.reuse, R3.reuse, 0x1 ;  /* 0x00000003ce0ed211 */ /* 0x0c0fe800078808ff */
[-C--:B------:R-:W-:Y:S02]  /*8d90*/  @!P5 LEA.HI.X R15, R206, R4.reuse, R214, 0x1, P4 ;  /* 0x00000004ce0fd211 */ /* 0x080fe400020f0cd6 */
[C---:B------:R-:W-:Y:S11]  /*8da0*/  ISETP.GE.AND P4, PT, R205.reuse, c[0x0][0x1d4], PT ;  /* 0x00007500cd007a0c */ /* 0x040ff60003f86270 */
[----:B------:R-:W-:Y:S02]  /*8db0*/  @!UPT UIADD3 URZ, URZ, URZ, URZ ;  /* 0x0000003f3f3ff290 */ /* 0x000fe4000fffe03f */
[CC--:B--2---:R-:W-:Y:S04]  /*8dc0*/  @!P4 LEA R12, P6, R205.reuse, R3.reuse, 0x1 ;  /* 0x00000003cd0cc211 */ /* 0x0c4fe800078c08ff */
[-C--:B------:R-:W-:Y:S01]  /*8dd0*/  @!P4 LEA.HI.X R13, R205, R4.reuse, R216, 0x1, P6 ;  /* 0x00000004cd0dc211 */ /* 0x080fe200030f0cd8 */
[----:B---3--:R2:W-:Y:S01]  /*8de0*/  @!P0 ST.E.128 [R10.64], R20 ;  /* 0x000000140a008985 */ /* 0x0085e2000c101d06 */
        /* <DEDUP_REMOVED lines=9> */
.L_x_1750:
[----:B---3--:R-:W-:Y:S05]  /*8e80*/  BSYNC B0 ;  /* 0x0000000000007941 */ /* 0x008fea0003800000 */
.L_x_1749:
[----:B----4-:R3:W4:Y:S01]  /*8e90*/  SHFL.IDX PT, R4, R6, 0x1, 0x181f ;  /* 0x00381f0006047f89 */ /* 0x01072200000e0000 */
[----:B------:R-:W-:Y:S03]  /*8ea0*/  BSSY B0, `(.L_x_1751) ;  /* 0x0000018000007945 */ /* 0x000fe60003800000 */
[----:B------:R3:W1:Y:S01]  /*8eb0*/  SHFL.IDX PT, R3, R9, 0x1, 0x181f ;  /* 0x00381f0009037f89 */ /* 0x00066200000e0000 */
[----:B------:R-:W-:-:S05]  /*8ec0*/  @!P3 BRA `(.L_x_1752) ;  /* 0x000001500000b947 */ /* 0x000fca0003800000 */
[----:B------:R-:W-:Y:S02]  /*8ed0*/  ISETP.GE.AND P0, PT, R140, c[0x0][0x1d4], PT ;  /* 0x000075008c007a0c */ /* 0x000fe40003f06270 */
[----:B------:R-:W-:Y:S11]  /*8ee0*/  ISETP.GE.AND P4, PT, R142, c[0x0][0x1d4], PT ;  /* 0x000075008e007a0c */ /* 0x000ff60003f86270 */
[----:B------:R-:W5:Y:S01]  /*8ef0*/  @!P0 LDS.128 R20, [R203+0x5080] ;  /* 0x00508000cb148984 */ /* 0x000f620000000c00 */
[CC--:B-12---:R-:W-:Y:S04]  /*8f00*/  @!P0 LEA R10, P3, R140.reuse, R3.reuse, 0x1 ;  /* 0x000000038c0a8211 */ /* 0x0c6fe800078608ff */
[-C--:B----4-:R-:W-:Y:S02]  /*8f10*/  @!P0 LEA.HI.X R11, R140, R4.reuse, R141, 0x1, P3 ;  /* 0x000000048c0b8211 */ /* 0x090fe400018f0c8d */
[CC--:B------:R-:W-:Y:S04]  /*8f20*/  @!P4 LEA R14, P3, R206.reuse, R3.reuse, 0x1 ;  /* 0x00000003ce0ec211 */ /* 0x0c0fe800078608ff */
[-C--:B------:R-:W-:Y:S02]  /*8f30*/  @!P4 LEA.HI.X R15, R206, R4.reuse, R214, 0x1, P3 ;  /* 0x00000004ce0fc211 */ /* 0x080fe400018f0cd6 */
[C---:B------:R-:W-:Y:S11]  /*8f40*/  ISETP.GE.AND P3, PT, R205.reuse, c[0x0][0x1d4], PT ;  /* 0x00007500cd007a0c */ /* 0x040ff60003f66270 */
[----:B------:R-:W-:Y:S02]  /*8f50*/  @!UPT UIADD3 URZ, URZ, URZ, URZ ;  /* 0x0000003f3f3ff290 */ /* 0x000fe4000fffe03f */
[CC--:B------:R-:W-:Y:S04]  /*8f60*/  @!P3 LEA R12, P5, R205.reuse, R3.reuse, 0x1 ;  /* 0x00000003cd0cb211 */ /* 0x0c0fe800078a08ff */
[-C--:B------:R-:W-:Y:S01]  /*8f70*/  @!P3 LEA.HI.X R13, R205, R4.reuse, R216, 0x1, P5 ;  /* 0x00000004cd0db211 */ /* 0x080fe200028f0cd8 */
[----:B-----5:R1:W-:Y:S01]  /*8f80*/  @!P0 ST.E.128 [R10.64], R20 ;  /* 0x000000140a008985 */ /* 0x0203e2000c101d06 */
[C---:B------:R-:W-:Y:S03]  /*8f90*/  ISETP.GE.AND P0, PT, R204.reuse, c[0x0][0x1d4], PT ;  /* 0x00007500cc007a0c */ /* 0x040fe60003f06270 */
[----:B------:R-:W2:Y:S10]  /*8fa0*/  @!P4 LDS.128 R16, [R203+0x6880] ;  /* 0x00688000cb10c984 */ /* 0x000eb40000000c00 */
[C---:B-1----:R-:W-:Y:S04]  /*8fb0*/  @!P0 LEA R10, P5, R204.reuse, R3, 0x1 ;  /* 0x00000003cc0a8211 */ /* 0x042fe800078a08ff */
[----:B------:R-:W-:Y:S01]  /*8fc0*/  @!P0 LEA.HI.X R11, R204, R4, R215, 0x1, P5 ;  /* 0x00000004cc0b8211 */ /* 0x000fe200028f0cd7 */
[----:B--2---:R-:W-:Y:S04]  /*8fd0*/  @!P4 ST.E.128 [R14.64], R16 ;  /* 0x000000100e00c985 */ /* 0x004fe8000c101d06 */
[----:B------:R-:W1:Y:S04]  /*8fe0*/  @!P3 LDS.128 R16, [R203+0x8080] ;  /* 0x00808000cb10b984 */ /* 0x000e680000000c00 */
[----:B-1----:R-:W-:Y:S04]  /*8ff0*/  @!P3 ST.E.128 [R12.64], R16 ;  /* 0x000000100c00b985 */ /* 0x002fe8000c101d06 */
[----:B------:R-:W1:Y:S04]  /*9000*/  @!P0 LDS.128 R12, [R203+0x9880] ;  /* 0x00988000cb0c8984 */ /* 0x000e680000000c00 */
[----:B-1----:R1:W-:Y:S02]  /*9010*/  @!P0 ST.E.128 [R10.64], R12 ;  /* 0x0000000c0a008985 */ /* 0x0023e4000c101d06 */
.L_x_1752:
[----:B------:R-:W-:Y:S05]  /*9020*/  BSYNC B0 ;  /* 0x0000000000007941 */ /* 0x000fea0003800000 */
.L_x_1751:
[----:B------:R-:W-:Y:S01]  /*9030*/  ISETP.GT.AND P4, PT, R38, R110, PT ;  /* 0x0000006e2600720c */ /* 0x000fe20003f84270 */
[----:B------:R-:W-:Y:S01]  /*9040*/  @!UPT UIADD3 URZ, URZ, URZ, URZ ;  /* 0x0000003f3f3ff290 */ /* 0x000fe2000fffe03f */
[----:B------:R-:W-:Y:S11]  /*9050*/  BSSY B0, `(.L_x_1753) ;  /* 0x000002a000007945 */ /* 0x000ff60003800000 */
[----:B------:R-:W-:-:S05]  /*9060*/  @!P4 BRA `(.L_x_1754) ;  /* 0x000002800000c947 */ /* 0x000fca0003800000 */
[----:B-1----:R-:W-:Y:S01]  /*9070*/  IADD3 R3, R38, -0x1, RZ ;  /* 0xffffffff26037810 */ /* 0x002fe20007ffe0ff */
[----:B----4-:R-:W-:Y:S01]  /*9080*/  IMAD.MOV.U32 R4, RZ, RZ, R102 ;  /* 0x000000ffff047224 */ /* 0x010fe200078e0066 */
[----:B--2---:R-:W-:Y:S01]  /*9090*/  P2R R12, PR, RZ, 0x4 ;  /* 0x00000004ff0c7803 */ /* 0x004fe20000000000 */
[----:B------:R-:W-:Y:S01]  /*90a0*/  IMAD.MOV.U32 R5, RZ, RZ, R101 ;  /* 0x000000ffff057224 */ /* 0x000fe200078e0065 */
[----:B------:R-:W-:Y:S01]  /*90b0*/  SHF.R.S32.HI R10, RZ, 0x1f, R3 ;  /* 0x0000001fff0a7819 */ /* 0x000fe20000011403 */
[----:B---3--:R-:W-:Y:S01]  /*90c0*/  IMAD R6, R135, R3, RZ ;  /* 0x0000000387067224 */ /* 0x008fe200078e02ff */
[----:B------:R-:W-:Y:S01]  /*90d0*/  LOP3.LUT P2, RZ, R213, 0x8, RZ, 0xc0, !PT ;  /* 0x00000008d5ff7812 */ /* 0x000fe2000784c0ff */
[-C--:B------:R-:W-:Y:S01]  /*90e0*/  IMAD.WIDE.U32 R4, R3, R120.reuse, R4 ;  /* 0x0000007803047225 */ /* 0x080fe200078e0004 */
[----:B------:R-:W-:Y:S02]  /*90f0*/  P2R R9, PR, RZ, 0x2 ;  /* 0x00000002ff097803 */ /* 0x000fe40000000000 */
[----:B------:R-:W-:Y:S01]  /*9100*/  LOP3.LUT P1, RZ, R213, 0x4, RZ, 0xc0, !PT ;  /* 0x00000004d5ff7812 */ /* 0x000fe2000782c0ff */
[----:B------:R-:W-:Y:S01]  /*9110*/  IMAD R3, R10, R120, R6 ;  /* 0x000000780a037224 */ /* 0x000fe200078e0206 */
[----:B------:R-:W-:Y:S02]  /*9120*/  IADD3 R6, -R143, 0x30, RZ ;  /* 0x000000308f067810 */ /* 0x000fe40007ffe1ff */
[----:B------:R-:W-:Y:S01]  /*9130*/  LOP3.LUT P6, RZ, R213, 0x1, RZ, 0xc0, !PT ;  /* 0x00000001d5ff7812 */ /* 0x000fe200078cc0ff */
[----:B------:R-:W-:Y:S01]  /*9140*/  IMAD.IADD R3, R5, 0x1, R3 ;  /* 0x0000000105037824 */ /* 0x000fe200078e0203 */
[----:B------:R-:W-:Y:S11]  /*9150*/  ISETP.GE.AND P3, PT, R6, 0x1, PT ;  /* 0x000000010600780c */ /* 0x000ff60003f66270 */
[----:B------:R-:W-:Y:S02]  /*9160*/  @!UPT UIADD3 URZ, URZ, URZ, URZ ;  /* 0x0000003f3f3ff290 */ /* 0x000fe4000fffe03f */
[C---:B------:R-:W-:Y:S04]  /*9170*/  @P3 LEA R10, P0, R4.reuse, c[0x0][0x220], 0x1 ;  /* 0x00008800040a3a11 */ /* 0x040fe800078008ff */
[----:B------:R-:W-:Y:S02]  /*9180*/  @P3 LEA.HI.X R11, R4, c[0x0][0x224], R3, 0x1, P0 ;  /* 0x00008900040b3a11 */ /* 0x000fe400000f0c03 */
[----:B------:R-:W-:Y:S03]  /*9190*/  ISETP.GE.AND P0, PT, R6, 0x21, PT ;  /* 0x000000210600780c */ /* 0x000fe60003f06270 */
[----:B------:R-:W-:Y:S01]  /*91a0*/  @!PT LDS RZ, [RZ] ;  /* 0x00000000fffff984 */ /* 0x000fe20000000800 */
[----:B------:R-:W-:Y:S01]  /*91b0*/  @!PT LDS RZ, [RZ] ;  /* 0x00000000fffff984 */ /* 0x000fe20000000800 */
[----:B------:R-:W-:Y:S01]  /*91c0*/  @!PT LDS RZ, [RZ] ;  /* 0x00000000fffff984 */ /* 0x000fe20000000800 */
[----:B------:R1:W-:Y:S01]  /*91d0*/  @P3 LDGSTS.E.BYPASS.LTC128B.128 [R203+0xa080], [R10.64], !P2 ;  /* 0x0a0800000acb3fae */ /* 0x0003e2000d101d46 */
[----:B------:R-:W-:Y:S03]  /*91e0*/  ISETP.NE.AND P2, PT, R12, RZ, PT ;  /* 0x000000ff0c00720c */ /* 0x000fe60003f45270 */
[----:B------:R1:W-:Y:S06]  /*91f0*/  @P3 LDGSTS.E.BYPASS.LTC128B.128 [R203+0xb880], [R10.64+0x80], !P1 ;  /* 0x0b8800800acb3fae */ /* 0x0003ec000c901d46 */
[----:B------:R-:W-:Y:S05]  /*9200*/  @P0 IADD3 R5, P5, R139, R4, RZ ;  /* 0x000000048b050210 */ /* 0x000fea0007fbe0ff */
[----:B------:R-:W-:Y:S01]  /*9210*/  @P0 IMAD.X R3, R3, 0x1, R136, P5 ;  /* 0x0000000103030824 */ /* 0x000fe200028e0688 */
[C---:B------:R-:W-:Y:S04]  /*9220*/  @P0 LEA R4, P5, R5.reuse, c[0x0][0x220], 0x1 ;  /* 0x0000880005040a11 */ /* 0x040fe800078a08ff */
[----:B------:R-:W-:Y:S02]  /*9230*/  @P0 LEA.HI.X R5, R5, c[0x0][0x224], R3, 0x1, P5 ;  /* 0x0000890005050a11 */ /* 0x000fe400028f0c03 */
[C---:B------:R-:W-:Y:S11]  /*9240*/  LOP3.LUT P5, RZ, R213.reuse, 0x2, RZ, 0xc0, !PT ;  /* 0x00000002d5ff7812 */ /* 0x040ff600078ac0ff */
[----:B------:R-:W-:Y:S02]  /*9250*/  @!UPT UIADD3 URZ, URZ, URZ, URZ ;  /* 0x0000003f3f3ff290 */ /* 0x000fe4000fffe03f */
[----:B------:R1:W-:Y:S04]  /*9260*/  @P3 LDGSTS.E.BYPASS.LTC128B.128 [R203+0xd080], [R10.64+0x100], !P5 ;  /* 0x0d0801000acb3fae */ /* 0x0003e8000e901d46 */
[----:B------:R1:W-:Y:S01]  /*9270*/  @P3 LDGSTS.E.BYPASS.LTC128B.128 [R203+0xe880], [R10.64+0x180], !P6 ;  /* 0x0e8801800acb3fae */ /* 0x0003e2000f101d46 */
[----:B------:R-:W-:Y:S11]  /*9280*/  LOP3.LUT P3, RZ, R213, 0x8, RZ, 0xc0, !PT ;  /* 0x00000008d5ff7812 */ /* 0x000ff6000786c0ff */
[----:B------:R-:W-:Y:S02]  /*9290*/  @!UPT UIADD3 URZ, URZ, URZ, URZ ;  /* 0x0000003f3f3ff290 */ /* 0x000fe4000fffe03f */
[----:B------:R1:W-:Y:S04]  /*92a0*/  @P0 LDGSTS.E.BYPASS.LTC128B.128 [R207+0xb080], [R4.64], !P3 ;  /* 0x0b08000004cf0fae */ /* 0x0003e8000d901d46 */
[----:B------:R1:W-:Y:S01]  /*92b0*/  @P0 LDGSTS.E.BYPASS.LTC128B.128 [R207+0xc880], [R4.64+0x80], !P1 ;  /* 0x0c88008004cf0fae */ /* 0x0003e2000c901d46 */
[----:B------:R-:W-:Y:S03]  /*92c0*/  ISETP.NE.AND P1, PT, R9, RZ, PT ;  /* 0x000000ff0900720c */ /* 0x000fe60003f25270 */
[----:B------:R1:W-:Y:S04]  /*92d0*/  @P0 LDGSTS.E.BYPASS.LTC128B.128 [R207+0xe080], [R4.64+0x100], !P5 ;  /* 0x0e08010004cf0fae */ /* 0x0003e8000e901d46 */
[----:B------:R1:W-:Y:S04]  /*92e0*/  @P0 LDGSTS.E.BYPASS.LTC128B.128 [R207+0xf880], [R4.64+0x180], !P6 ;  /* 0x0f88018004cf0fae */ /* 0x0003e8000f101d46 */
.L_x_1754:
[----:B------:R-:W-:Y:S05]  /*92f0*/  BSYNC B0 ;  /* 0x0000000000007941 */ /* 0x000fea0003800000 */
.L_x_1753:
[----:B------:R-:W0:Y:S01]  /*9300*/  LDGDEPBAR ;  /* 0x00000000000079af */ /* 0x000e220000000000 */
[----:B------:R-:W-:Y:S01]  /*9310*/  IADD3 R38, R38, -0x1, RZ ;  /* 0xffffffff26267810 */ /* 0x000fe20007ffe0ff */
[----:B------:R-:W-:-:S05]  /*9320*/  @P4 BRA `(.L_x_1755) ;  /* 0xffffa1d000004947 */ /* 0x000fca000383ffff */
[----:B------:R-:W-:Y:S01]  /*9330*/  WARPSYNC 0xffffffff ;  /* 0xffffffff00007948 */ /* 0x000fe20003800000 */
[----:B------:R-:W-:Y:S06]  /*9340*/  BAR.SYNC.DEFER_BLOCKING 0x0 ;  /* 0x0000000000007b1d */ /* 0x000fec0000010000 */
.L_x_1714:
[----:B------:R-:W-:Y:S01]  /*9350*/  ISETP.GE.AND P0, PT, R123, 0x1, PT ;  /* 0x000000017b00780c */ /* 0x000fe20003f06270 */
[----:B------:R-:W-:Y:S01]  /*9360*/  BSSY B0, `(.L_x_1756) ;  /* 0x000001f000007945 */ /* 0x000fe20003800000 */
[----:B------:R-:W-:-:S11]  /*9370*/  MOV R2, RZ ;  /* 0x000000ff00027202 */ /* 0x000fd60000000f00 */
[----:B------:R-:W-:Y:S05]  /*9380*/  @!P0 BRA `(.L_x_1757) ;  /* 0x000001c000008947 */ /* 0x000fea0003800000 */
[----:B-1----:R-:W-:Y:S02]  /*9390*/  IABS R3, R119 ;  /* 0x0000007700037213 */ /* 0x002fe40000000000 */
[----:B--23--:R-:W-:Y:S02]  /*93a0*/  IADD3 R6, R128, -0x1, R119 ;  /* 0xffffffff80067810 */ /* 0x00cfe40007ffe077 */
[----:B------:R-:W1:Y:S02]  /*93b0*/  I2F.RP R2, R3 ;  /* 0x0000000300027306 */ /* 0x000e640000209400 */
[----:B------:R-:W-:-:S06]  /*93c0*/  IABS R11, R6 ;  /* 0x00000006000b7213 */ /* 0x000fcc0000000000 */
[----:B-1----:R-:W1:Y:S02]  /*93d0*/  MUFU.RCP R2, R2 ;  /* 0x0000000200027308 */ /* 0x002e640000001000 */
[----:B-1----:R-:W-:-:S06]  /*93e0*/  IADD3 R2, R2, 0xffffffe, RZ ;  /* 0x0ffffffe02027810 */ /* 0x002fcc0007ffe0ff */
[----:B------:R-:W1:Y:S02]  /*93f0*/  F2I.FTZ.U32.TRUNC.NTZ R5, R2 ;  /* 0x0000000200057305 */ /* 0x000e64000021f000 */
[----:B-1----:R-:W-:-:S04]  /*9400*/  IMAD.MOV R2, RZ, RZ, -R5 ;  /* 0x000000ffff027224 */ /* 0x002fc800078e0a05 */
[----:B----4-:R-:W-:Y:S01]  /*9410*/  IMAD.MOV.U32 R4, RZ, RZ, R2 ;  /* 0x000000ffff047224 */ /* 0x010fe200078e0002 */
        /* <DEDUP_REMOVED lines=19> */
.L_x_1757:
[----:B------:R-:W-:Y:S05]  /*9550*/  BSYNC B0 ;  /* 0x0000000000007941 */ /* 0x000fea0003800000 */
.L_x_1756:
[----:B-12---:R-:W2:Y:S01]  /*9560*/  LDL R3, [R1+0x40] ;  /* 0x0000400001037983 */ /* 0x006ea20000100800 */
        /* <DEDUP_REMOVED lines=64> */
[----:B--2---:R-:W-:-:S04]  /*9970*/  IMAD R219, R3, R2, RZ ;  /* 0x0000000203db7224 */ /* 0x004fc800078e02ff */
[--C-:B------:R-:W-:Y:S01]  /*9980*/  IMAD.IADD R3, R219, 0x1, R2.reuse ;  /* 0x00000001db037824 */ /* 0x100fe200078e0202 */
[----:B------:R-:W-:-:S04]  /*9990*/  PRMT R2, RZ, 0x7610, R2 ;  /* 0x00007610ff027816 */ /* 0x000fc80000000002 */
[----:B------:R-:W-:Y:S02]  /*99a0*/  IMNMX R210, R128, R3, PT ;  /* 0x0000000380d27217 */ /* 0x000fe40003800200 */
[----:B------:R-:W-:Y:S02]  /*99b0*/  CS2R R128, SRZ ;  /* 0x0000000000807805 */ /* 0x000fe4000001ff00 */
[----:B------:R-:W-:-:S13]  /*99c0*/  ISETP.GT.AND P0, PT, R210, R219, PT ;  /* 0x000000dbd200720c */ /* 0x000fda0003f04270 */
[----:B------:R-:W-:Y:S05]  /*99d0*/  @!P0 BRA `(.L_x_1758) ;  /* 0x0000d59000008947 */ /* 0x000fea0003800000 */
[----:B----4-:R-:W2:Y:S04]  /*99e0*/  LDL R4, [R1+0x10] ;  /* 0x0000100001047983 */ /* 0x010ea80000100800 */
[----:B---3--:R-:W3:Y:S04]  /*99f0*/  LDL R6, [R1+0x8] ;  /* 0x0000080001067983 */ /* 0x008ee80000100800 */
[----:B------:R-:W4:Y:S04]  /*9a00*/  LDL R12, [R1+0x4] ;  /* 0x00000400010c7983 */ /* 0x000f280000100800 */
[----:B------:R-:W4:Y:S04]  /*9a10*/  LDL R9, [R1+0x18] ;  /* 0x0000180001097983 */ /* 0x000f280000100800 */
[----:B------:R-:W4:Y:S01]  /*9a20*/  LDL R11, [R1+0x14] ;  /* 0x00001400010b7983 */ /* 0x000f220000100800 */
[----:B------:R-:W-:-:S04]  /*9a30*/  ISETP.NE.U32.AND P0, PT, RZ, c[0x0][0x340], PT ;  /* 0x0000d000ff007a0c */ /* 0x000fc80003f05070 */
[----:B------:R-:W-:-:S13]  /*9a40*/  ISETP.NE.AND.EX P2, PT, RZ, c[0x0][0x344], PT, P0 ;  /* 0x0000d100ff007a0c */ /* 0x000fda0003f45300 */
[----:B------:R-:W-:Y:S01]  /*9a50*/  @P2 IADD3 R2, P0, R252, c[0x0][0x340], RZ ;  /* 0x0000d000fc022a10 */ /* 0x000fe20007f1e0ff */
[----:B------:R-:W-:-:S05]  /*9a60*/  IMAD.MOV.U32 R5, RZ, RZ, c[0x0][0x2c4] ;  /* 0x0000b100ff057624 */ /* 0x000fca00078e00ff */
[----:B------:R-:W-:Y:S02]  /*9a70*/  ISETP.NE.AND P1, PT, R5, 0x1, PT ;  /* 0x000000010500780c */ /* 0x000fe40003f25270 */
[----:B--2---:R-:W-:-:S05]  /*9a80*/  @P2 IADD3.X R3, R4, c[0x0][0x344], RZ, P0, !PT ;  /* 0x0000d10004032a10 */ /* 0x004fca00007fe4ff */
[----:B------:R1:W5:Y:S01]  /*9a90*/  @P2 LDG.E R16, [R2.64] ;  /* 0x0000000602102981 */ /* 0x000362000c1e1900 */
[----:B------:R-:W-:Y:S02]  /*9aa0*/  ISETP.NE.U32.AND P0, PT, RZ, c[0x0][0x348], PT ;  /* 0x0000d200ff007a0c */ /* 0x000fe40003f05070 */
[----:B---3--:R-:W-:Y:S01]  /*9ab0*/  LOP3.LUT R49, R6, 0xffff, RZ, 0xc0, !PT ;  /* 0x0000ffff06317812 */ /* 0x008fe200078ec0ff */
[----:B----4-:R-:W-:Y:S01]  /*9ac0*/  IMAD R6, R12, 0x80, R0 ;  /* 0x000000800c067824 */ /* 0x010fe200078e0200 */
[----:B------:R-:W-:-:S03]  /*9ad0*/  ISETP.NE.AND.EX P0, PT, RZ, c[0x0][0x34c], PT, P0 ;  /* 0x0000d300ff007a0c */ /* 0x000fc60003f05300 */
[----:B------:R-:W-:Y:S01]  /*9ae0*/  @P1 IMAD.HI.U32 R10, R6, c[0x0][0x2c8], RZ ;  /* 0x0000b200060a1a27 */ /* 0x000fe200078e00ff */
[----:B-1----:R-:W-:-:S05]  /*9af0*/  SHF.R.S32.HI R2, RZ, 0x1f, R131 ;  /* 0x0000001fff027819 */ /* 0x002fca0000011483 */
[----:B------:R-:W-:-:S04]  /*9b00*/  IMAD R2, R2, c[0x0][0x178], RZ ;  /* 0x00005e0002027a24 */ /* 0x000fc800078e02ff */
[C---:B------:R-:W-:Y:S02]  /*9b10*/  IMAD R4, R131.reuse, c[0x0][0x17c], R2 ;  /* 0x00005f0083047a24 */ /* 0x040fe400078e0202 */
[----:B------:R-:W-:Y:S01]  /*9b20*/  IMAD.WIDE.U32 R2, R131, c[0x0][0x178], RZ ;  /* 0x00005e0083027a25 */ /* 0x000fe200078e00ff */
[----:B------:R-:W-:-:S03]  /*9b30*/  SEL R9, R9, RZ, !P0 ;  /* 0x000000ff09097207 */ /* 0x000fc60004000000 */
[----:B------:R-:W-:-:S04]  /*9b40*/  IMAD.IADD R3, R3, 0x1, R4 ;  /* 0x0000000103037824 */ /* 0x000fc800078e0204 */
[----:B------:R-:W-:Y:S01]  /*9b50*/  IMAD.WIDE.U32 R4, R49, c[0x0][0x1b8], R2 ;  /* 0x00006e0031047a25 */ /* 0x000fe200078e0002 */
[----:B------:R-:W-:Y:S02]  /*9b60*/  MOV R2, R6 ;  /* 0x0000000600027202 */ /* 0x000fe40000000f00 */
[----:B------:R-:W-:Y:S01]  /*9b70*/  SEL R3, R11, RZ, !P0 ;  /* 0x000000ff0b037207 */ /* 0x000fe20004000000 */
[----:B------:R-:W-:Y:S01]  /*9b80*/  IMAD R5, R49, c[0x0][0x1bc], R5 ;  /* 0x00006f0031057a24 */ /* 0x000fe200078e0205 */
[----:B------:R-:W-:Y:S01]  /*9b90*/  @P1 SHF.R.U32.HI R2, RZ, c[0x0][0x2cc], R10 ;  /* 0x0000b300ff021a19 */ /* 0x000fe2000001160a */
[----:B------:R-:W-:Y:S02]  /*9ba0*/  IMAD R9, R9, c[0x0][0x1c0], RZ ;  /* 0x0000700009097a24 */ /* 0x000fe400078e02ff */
[----:B------:R-:W-:Y:S01]  /*9bb0*/  IMAD.WIDE.U32 R4, R3, c[0x0][0x1c0], R4 ;  /* 0x0000700003047a25 */ /* 0x000fe200078e0004 */
[----:B------:R-:W-:-:S03]  /*9bc0*/  SHF.R.S32.HI R10, RZ, 0x1f, R2 ;  /* 0x0000001fff0a7819 */ /* 0x000fc60000011402 */
[----:B------:R-:W-:Y:S02]  /*9bd0*/  IMAD R9, R3, c[0x0][0x1c4], R9 ;  /* 0x0000710003097a24 */ /* 0x000fe400078e0209 */
[----:B------:R-:W-:Y:S02]  /*9be0*/  IMAD.MOV R3, RZ, RZ, -R2 ;  /* 0x000000ffff037224 */ /* 0x000fe400078e0a02 */
[----:B------:R-:W-:Y:S02]  /*9bf0*/  IMAD.IADD R5, R5, 0x1, R9 ;  /* 0x0000000105057824 */ /* 0x000fe400078e0209 */
[----:B------:R-:W-:Y:S02]  /*9c00*/  IMAD R6, R3, c[0x0][0x2c4], R6 ;  /* 0x0000b10003067a24 */ /* 0x000fe400078e0206 */
[----:B------:R-:W-:-:S04]  /*9c10*/  IMAD R3, R10, c[0x0][0x1b0], RZ ;  /* 0x00006c000a037a24 */ /* 0x000fc800078e02ff */
[C---:B------:R-:W-:Y:S01]  /*9c20*/  IMAD R10, R2.reuse, c[0x0][0x1b4], R3 ;  /* 0x00006d00020a7a24 */ /* 0x040fe200078e0203 */
[----:B------:R-:W-:Y:S01]  /*9c30*/  SHF.R.S32.HI R9, RZ, 0x1f, R6 ;  /* 0x0000001fff097819 */ /* 0x000fe20000011406 */
[----:B------:R-:W-:Y:S01]  /*9c40*/  IMAD.WIDE.U32 R2, R2, c[0x0][0x1b0], R4 ;  /* 0x00006c0002027a25 */ /* 0x000fe200078e0004 */
[----:B------:R-:W-:-:S03]  /*9c50*/  ISETP.GE.AND P1, PT, R205, c[0x0][0x198], PT ;  /* 0x00006600cd007a0c */ /* 0x000fc60003f26270 */
[----:B------:R-:W-:Y:S01]  /*9c60*/  IMAD R4, R9, c[0x0][0x1a8], RZ ;  /* 0x00006a0009047a24 */ /* 0x000fe200078e02ff */
[----:B------:R-:W-:-:S03]  /*9c70*/  IADD3 R3, R3, R10, RZ ;  /* 0x0000000a03037210 */ /* 0x000fc60007ffe0ff */
[C---:B------:R-:W-:Y:S02]  /*9c80*/  IMAD R4, R6.reuse, c[0x0][0x1ac], R4 ;  /* 0x00006b0006047a24 */ /* 0x040fe400078e0204 */
[----:B------:R-:W-:Y:S01]  /*9c90*/  IMAD.WIDE.U32 R2, R6, c[0x0][0x1a8], R2 ;  /* 0x00006a0006027a25 */ /* 0x000fe200078e0002 */
[----:B------:R-:W-:-:S03]  /*9ca0*/  LOP3.LUT R213, R213, 0xfffffffe, RZ, 0xc0, !PT ;  /* 0xfffffffed5d57812 */ /* 0x000fc600078ec0ff */
[----:B------:R-:W-:Y:S01]  /*9cb0*/  IMAD.IADD R3, R3, 0x1, R4 ;  /* 0x0000000103037824 */ /* 0x000fe200078e0204 */
[----:B------:R-:W-:Y:S01]  /*9cc0*/  LEA R9, P0, R2, c[0x0][0x160], 0x1 ;  /* 0x0000580002097a11 */ /* 0x000fe200078008ff */
[----:B------:R-:W-:Y:S01]  /*9cd0*/  IMAD R6, R12, 0x80, R143 ;  /* 0x000000800c067824 */ /* 0x000fe200078e028f */
[----:B------:R-:W-:Y:S02]  /*9ce0*/  ISETP.GE.AND P4, PT, R140, c[0x0][0x198], PT ;  /* 0x000066008c007a0c */ /* 0x000fe40003f86270 */
[----:B------:R-:W-:Y:S02]  /*9cf0*/  ISETP.GE.AND P5, PT, R142, c[0x0][0x198], PT ;  /* 0x000066008e007a0c */ /* 0x000fe40003fa6270 */
[----:B------:R-:W-:Y:S02]  /*9d00*/  @P1 LOP3.LUT R213, R213, 0x1, RZ, 0xfc, !PT ;  /* 0x00000001d5d51812 */ /* 0x000fe400078efcff */
[----:B------:R-:W-:Y:S02]  /*9d10*/  ISETP.GE.AND P6, PT, R204, c[0x0][0x198], PT ;  /* 0x00006600cc007a0c */ /* 0x000fe40003fc6270 */
[----:B------:R-:W-:-:S02]  /*9d20*/  LEA.HI.X R5, R2, c[0x0][0x164], R3, 0x1, P0 ;  /* 0x0000590002057a11 */ /* 0x000fc400000f0c03 */
[----:B------:R-:W-:Y:S02]  /*9d30*/  IADD3 R77, R210, -0x1, RZ ;  /* 0xffffffffd24d7810 */ /* 0x000fe40007ffe0ff */
[----:B------:R-:W-:Y:S01]  /*9d40*/  @!P2 MOV R16, R11 ;  /* 0x0000000b0010a202 */ /* 0x000fe20000000f00 */
[----:B------:R-:W-:Y:S05]  /*9d50*/  BRA.DIV ~URZ, `(.L_x_1759) ;  /* 0x000124f27f007947 */ /* 0x000fea000b800000 */
[----:B------:R1:W2:Y:S02]  /*9d60*/  SHFL.IDX PT, R4, R5, RZ, 0x181f ;  /* 0x00181fff05047589 */ /* 0x0002a400000e0000 */
.L_x_1913:
[----:B------:R-:W-:Y:S05]  /*9d70*/  BRA.DIV ~URZ, `(.L_x_1760) ;  /* 0x000125427f007947 */ /* 0x000fea000b800000 */
[----:B------:R3:W4:Y:S02]  /*9d80*/  SHFL.IDX PT, R2, R9, RZ, 0x181f ;  /* 0x00181fff09027589 */ /* 0x00072400000e0000 */
.L_x_1914:
[----:B------:R-:W-:Y:S01]  /*9d90*/  IMAD R40, R134, c[0x0][0x2c4], RZ ;  /* 0x0000b10086287a24 */ /* 0x000fe200078e02ff */
[----:B------:R-:W-:Y:S01]  /*9da0*/  LOP3.LUT R213, R213, 0xfffffffd, RZ, 0xc0, !PT ;  /* 0xfffffffdd5d57812 */ /* 0x000fe200078ec0ff */
[----:B------:R-:W-:Y:S03]  /*9db0*/  BSSY B0, `(.L_x_1761) ;  /* 0x0000014000007945 */ /* 0x000fe60003800000 */
[----:B------:R-:W-:-:S13]  /*9dc0*/  ISETP.GE.AND P0, PT, R6, R40, PT ;  /* 0x000000280600720c */ /* 0x000fda0003f06270 */
[----:B------:R-:W-:Y:S01]  /*9dd0*/  @P0 LOP3.LUT R213, R213, 0x2, RZ, 0xfc, !PT ;  /* 0x00000002d5d50812 */ /* 0x000fe200078efcff */
[----:B------:R-:W-:Y:S05]  /*9de0*/  @P0 BRA `(.L_x_1762) ;  /* 0x0000010000000947 */ /* 0x000fea0003800000 */
[----:B------:R-:W-:Y:S02]  /*9df0*/  LOP3.LUT P3, RZ, R213, 0x1, RZ, 0xc0, !PT ;  /* 0x00000001d5ff7812 */ /* 0x000fe4000786c0ff */
[-C--:B----4-:R-:W-:Y:S02]  /*9e00*/  LEA R14, P0, R140, R2.reuse, 0x1 ;  /* 0x000000028c0e7211 */ /* 0x090fe400078008ff */
        /* <DEDUP_REMOVED lines=14> */
.L_x_1762:
[----:B------:R-:W-:Y:S05]  /*9ef0*/  BSYNC B0 ;  /* 0x0000000000007941 */ /* 0x000fea0003800000 */
.L_x_1761:
[----:B------:R-:W-:Y:S05]  /*9f00*/  BRA.DIV ~URZ, `(.L_x_1763) ;  /* 0x000124227f007947 */ /* 0x000fea000b800000 */
[----:B--2---:R2:W1:Y:S04]  /*9f10*/  SHFL.IDX PT, R4, R5, 0x1, 0x181f ;  /* 0x00381f0005047f89 */ /* 0x00446800000e0000 */
[----:B----4-:R2:W4:Y:S02]  /*9f20*/  SHFL.IDX PT, R2, R9, 0x1, 0x181f ;  /* 0x00381f0009027f89 */ /* 0x01052400000e0000 */
.L_x_1915:
[----:B------:R-:W-:Y:S01]  /*9f30*/  IADD3 R3, R6, 0x20, RZ ;  /* 0x0000002006037810 */ /* 0x000fe20007ffe0ff */
[----:B------:R-:W-:Y:S03]  /*9f40*/  BSSY B0, `(.L_x_1764) ;  /* 0x0000013000007945 */ /* 0x000fe60003800000 */
[----:B------:R-:W-:-:S13]  /*9f50*/  ISETP.GE.AND P0, PT, R3, R40, PT ;  /* 0x000000280300720c */ /* 0x000fda0003f06270 */
[----:B------:R-:W-:Y:S05]  /*9f60*/  @P0 BRA `(.L_x_1765) ;  /* 0x0000010000000947 */ /* 0x000fea0003800000 */
[----:B------:R-:W-:Y:S02]  /*9f70*/  LOP3.LUT P3, RZ, R213, 0x1, RZ, 0xc0, !PT ;  /* 0x00000001d5ff7812 */ /* 0x000fe4000786c0ff */
[-C--:B----4-:R-:W-:Y:S02]  /*9f80*/  LEA R14, P0, R140, R2.reuse, 0x1 ;  /* 0x000000028c0e7211 */ /* 0x090fe400078008ff */
        /* <DEDUP_REMOVED lines=14> */
.L_x_1765:
[----:B------:R-:W-:Y:S05]  /*a070*/  BSYNC B0 ;  /* 0x0000000000007941 */ /* 0x000fea0003800000 */
.L_x_1764:
[----:B------:R-:W-:Y:S05]  /*a080*/  BRA.DIV ~URZ, `(.L_x_1766) ;  /* 0x000123727f007947 */ /* 0x000fea000b800000 */
[----:B-1----:R1:W2:Y:S02]  /*a090*/  SHFL.IDX PT, R4, R5, 0x2, 0x181f ;  /* 0x00581f0005047f89 */ /* 0x0022a400000e0000 */
.L_x_1916:
[----:B------:R-:W-:Y:S05]  /*a0a0*/  BRA.DIV ~URZ, `(.L_x_1767) ;  /* 0x000123c27f007947 */ /* 0x000fea000b800000 */
[----:B----4-:R4:W1:Y:S02]  /*a0b0*/  SHFL.IDX PT, R2, R9, 0x2, 0x181f ;  /* 0x00581f0009027f89 */ /* 0x01086400000e0000 */
.L_x_1917:
[----:B------:R-:W-:Y:S01]  /*a0c0*/  IADD3 R3, R6, 0x40, RZ ;  /* 0x0000004006037810 */ /* 0x000fe20007ffe0ff */
[----:B------:R-:W-:Y:S03]  /*a0d0*/  BSSY B0, `(.L_x_1768) ;  /* 0x0000013000007945 */ /* 0x000fe60003800000 */
[----:B------:R-:W-:-:S13]  /*a0e0*/  ISETP.GE.AND P0, PT, R3, R40, PT ;  /* 0x000000280300720c */ /* 0x000fda0003f06270 */
[----:B------:R-:W-:Y:S05]  /*a0f0*/  @P0 BRA `(.L_x_1769) ;  /* 0x0000010000000947 */ /* 0x000fea0003800000 */
[----:B------:R-:W-:Y:S02]  /*a100*/  LOP3.LUT P3, RZ, R213, 0x1, RZ, 0xc0, !PT ;  /* 0x00000001d5ff7812 */ /* 0x000fe4000786c0ff */
[-C--:B-1----:R-:W-:Y:S02]  /*a110*/  LEA R14, P0, R140, R2.reuse, 0x1 ;  /* 0x000000028c0e7211 */ /* 0x082fe400078008ff */
        /* <DEDUP_REMOVED lines=14> */
.L_x_1769:
[----:B------:R-:W-:Y:S05]  /*a200*/  BSYNC B0 ;  /* 0x0000000000007941 */ /* 0x000fea0003800000 */
.L_x_1768:
[----:B------:R-:W-:Y:S05]  /*a210*/  BRA.DIV ~URZ, `(.L_x_1770) ;  /* 0x000122c27f007947 */ /* 0x000fea000b800000 */
[----:B--2---:R2:W3:Y:S04]  /*a220*/  SHFL.IDX PT, R4, R5, 0x3, 0x181f ;  /* 0x00781f0005047f89 */ /* 0x0044e800000e0000 */
[----:B-1----:R2:W1:Y:S02]  /*a230*/  SHFL.IDX PT, R2, R9, 0x3, 0x181f ;  /* 0x00781f0009027f89 */ /* 0x00246400000e0000 */
.L_x_1918:
[----:B------:R-:W-:Y:S01]  /*a240*/  IADD3 R3, R6, 0x60, RZ ;  /* 0x0000006006037810 */ /* 0x000fe20007ffe0ff */
[----:B------:R-:W-:Y:S01]  /*a250*/  IMAD.MOV.U32 R76, RZ, RZ, 0x30 ;  /* 0x00000030ff4c7424 */ /* 0x000fe200078e00ff */
[----:B--2--5:R-:W-:Y:S01]  /*a260*/  SHF.R.S32.HI R5, RZ, 0x1f, R16 ;  /* 0x0000001fff057819 */ /* 0x024fe20000011410 */
[----:B------:R-:W-:Y:S01]  /*a270*/  IMAD.WIDE.U32 R232, R16, c[0x0][0x2b0], RZ ;  /* 0x0000ac0010e87a25 */ /* 0x000fe200078e00ff */
[----:B------:R-:W-:-:S03]  /*a280*/  ISETP.GE.AND P0, PT, R3, R40, PT ;  /* 0x000000280300720c */ /* 0x000fc60003f06270 */
[----:B------:R-:W-:Y:S02]  /*a290*/  IMAD.MOV.U32 R3, RZ, RZ, c[0x0][0x2b8] ;  /* 0x0000ae00ff037624 */ /* 0x000fe400078e00ff */
[----:B------:R-:W-:Y:S02]  /*a2a0*/  IMAD R76, R210, R76, -0x30 ;  /* 0xffffffd0d24c7424 */ /* 0x000fe400078e024c */
[----:B------:R-:W-:Y:S01]  /*a2b0*/  IMAD R6, R5, c[0x0][0x2b0], RZ ;  /* 0x0000ac0005067a24 */ /* 0x000fe200078e02ff */
[----:B------:R-:W-:Y:S01]  /*a2c0*/  ISETP.NE.AND P3, PT, R3, 0x1, PT ;  /* 0x000000010300780c */ /* 0x000fe20003f65270 */
[----:B------:R-:W-:Y:S02]  /*a2d0*/  IMAD.IADD R3, R0, 0x1, R76 ;  /* 0x0000000100037824 */ /* 0x000fe400078e024c */
[----:B---34-:R-:W-:Y:S02]  /*a2e0*/  IMAD R9, R16, c[0x0][0x2b4], R6 ;  /* 0x0000ad0010097a24 */ /* 0x018fe400078e0206 */
[CC--:B-1----:R-:W-:Y:S01]  /*a2f0*/  @!P0 LEA R10, P1, R140.reuse, R2.reuse, 0x1 ;  /* 0x000000028c0a8211 */ /* 0x0c2fe200078208ff */
[----:B------:R-:W-:Y:S01]  /*a300*/  IMAD.IADD R5, R3, 0x1, R235 ;  /* 0x0000000103057824 */ /* 0x000fe200078e02eb */
[----:B------:R-:W-:Y:S01]  /*a310*/  @!P0 LEA R14, P2, R205, R2, 0x1 ;  /* 0x00000002cd0e8211 */ /* 0x000fe200078408ff */
[----:B------:R-:W-:Y:S01]  /*a320*/  IMAD.IADD R234, R233, 0x1, R9 ;  /* 0x00000001e9ea7824 */ /* 0x000fe200078e0209 */
[-C--:B------:R-:W-:Y:S01]  /*a330*/  @!P0 LEA.HI.X R11, R140, R4.reuse, R141, 0x1, P1 ;  /* 0x000000048c0b8211 */ /* 0x080fe200008f0c8d */
[----:B------:R-:W-:Y:S01]  /*a340*/  IMAD.MOV.U32 R211, RZ, RZ, RZ ;  /* 0x000000ffffd37224 */ /* 0x000fe200078e00ff */
[----:B------:R-:W-:-:S02]  /*a350*/  @!P0 LEA.HI.X R15, R205, R4, R216, 0x1, P2 ;  /* 0x00000004cd0f8211 */ /* 0x000fc400010f0cd8 */
[----:B------:R-:W-:Y:S01]  /*a360*/  @P3 IMAD.HI.U32 R6, R5, c[0x0][0x2bc], RZ ;  /* 0x0000af0005063a27 */ /* 0x000fe200078e00ff */
[----:B------:R-:W-:Y:S01]  /*a370*/  @!PT LDS RZ, [RZ] ;  /* 0x00000000fffff984 */ /* 0x000fe20000000800 */
[----:B------:R-:W-:Y:S01]  /*a380*/  @!PT LDS RZ, [RZ] ;  /* 0x00000000fffff984 */ /* 0x000fe20000000800 */
[----:B------:R-:W-:Y:S01]  /*a390*/  @!PT LDS RZ, [RZ] ;  /* 0x00000000fffff984 */ /* 0x000fe20000000800 */
[----:B------:R1:W-:Y:S01]  /*a3a0*/  @!P0 LDGSTS.E.BYPASS.LTC128B.128 [R207+0x13080], [R10.64], !P4 ;  /* 0x130800000acf8fae */ /* 0x0003e2000e101d46 */
[----:B------:R-:W-:Y:S02]  /*a3b0*/  LOP3.LUT P4, RZ, R213, 0x1, RZ, 0xc0, !PT ;  /* 0x00000001d5ff7812 */ /* 0x000fe4000788c0ff */
[----:B-1----:R-:W-:-:S04]  /*a3c0*/  @!P0 LEA R10, P1, R206, R2, 0x1 ;  /* 0x00000002ce0a8211 */ /* 0x002fc800078208ff */
[----:B------:R-:W-:Y:S02]  /*a3d0*/  @!P0 LEA.HI.X R11, R206, R4, R214, 0x1, P1 ;  /* 0x00000004ce0b8211 */ /* 0x000fe400008f0cd6 */
[----:B------:R-:W-:Y:S01]  /*a3e0*/  ISETP.GE.AND P1, PT, R3, R123, PT ;  /* 0x0000007b0300720c */ /* 0x000fe20003f26270 */
[----:B------:R-:W-:Y:S01]  /*a3f0*/  IMAD.MOV.U32 R3, RZ, RZ, R5 ;  /* 0x000000ffff037224 */ /* 0x000fe200078e0005 */
[----:B------:R-:W-:Y:S01]  /*a400*/  @P3 SHF.R.U32.HI R3, RZ, c[0x0][0x2c0], R6 ;  /* 0x0000b000ff033a19 */ /* 0x000fe20000011606 */
[----:B------:R1:W-:Y:S01]  /*a410*/  @!P0 LDGSTS.E.BYPASS.LTC128B.128 [R207+0x17080], [R10.64], !P5 ;  /* 0x170800000acf8fae */ /* 0x0003e2000e901d46 */
[----:B------:R-:W-:Y:S02]  /*a420*/  @!P0 LEA R12, P3, R204, R2, 0x1 ;  /* 0x00000002cc0c8211 */ /* 0x000fe400078608ff */
[----:B------:R-:W-:Y:S01]  /*a430*/  ISETP.GT.OR P1, PT, R0, 0x2f, P1 ;  /* 0x0000002f0000780c */ /* 0x000fe20000f24670 */
[----:B------:R2:W-:Y:S01]  /*a440*/  @!P0 LDGSTS.E.BYPASS.LTC128B.128 [R207+0x1b080], [R14.64], !P4 ;  /* 0x1b0800000ecf8fae */ /* 0x0005e2000e101d46 */
[----:B------:R-:W-:-:S05]  /*a450*/  @!P0 LEA.HI.X R13, R204, R4, R215, 0x1, P3 ;  /* 0x00000004cc0d8211 */ /* 0x000fca00018f0cd7 */
[----:B------:R3:W-:Y:S04]  /*a460*/  @!P0 LDGSTS.E.BYPASS.LTC128B.128 [R207+0x1f080], [R12.64], !P6 ;  /* 0x1f0800000ccf8fae */ /* 0x0007e8000f101d46 */
[----:B------:R-:W0:Y:S01]  /*a470*/  LDGDEPBAR ;  /* 0x00000000000079af */ /* 0x000e220000000000 */
[----:B------:R-:W-:Y:S01]  /*a480*/  WARPSYNC 0xffffffff ;  /* 0xffffffff00007948 */ /* 0x000fe20003800000 */
[----:B------:R-:W-:-:S04]  /*a490*/  @!P1 IADD3 R2, P2, R3, R232, RZ ;  /* 0x000000e803029210 */ /* 0x000fc80007f5e0ff */
[----:B------:R-:W-:Y:S02]  /*a4a0*/  @!P1 LEA.HI.X.SX32 R4, R3, R234, 0x1, P2 ;  /* 0x000000ea03049211 */ /* 0x000fe400010f0eff */
[----:B-1----:R-:W-:-:S04]  /*a4b0*/  @!P1 LEA R10, P2, R2, c[0x0][0x2a0], 0x2 ;  /* 0x0000a800020a9a11 */ /* 0x002fc800078410ff */
[----:B------:R-:W-:Y:S01]  /*a4c0*/  @!P1 LEA.HI.X R11, R2, c[0x0][0x2a4], R4, 0x2, P2 ;  /* 0x0000a900020b9a11 */ /* 0x000fe200010f1404 */
[----:B------:R-:W-:Y:S06]  /*a4d0*/  BAR.SYNC.DEFER_BLOCKING 0x0 ;  /* 0x0000000000007b1d */ /* 0x000fec0000010000 */
[----:B------:R-:W4:Y:S01]  /*a4e0*/  @!P1 LDG.E R211, [R10.64] ;  /* 0x000000060ad39981 */ /* 0x000f22000c1e1900 */
[----:B------:R-:W-:Y:S01]  /*a4f0*/  IMAD.MOV R2, RZ, RZ, -R3 ;  /* 0x000000ffff027224 */ /* 0x000fe200078e0a03 */
[----:B------:R-:W-:Y:S01]  /*a500*/  ISETP.GE.AND P5, PT, R140, c[0x0][0x1d4], PT ;  /* 0x000075008c007a0c */ /* 0x000fe20003fa6270 */
[----:B------:R-:W-:Y:S01]  /*a510*/  IMAD.WIDE.U32 R226, R49, c[0x0][0x1e8], RZ ;  /* 0x00007a0031e27a25 */ /* 0x000fe200078e00ff */
[----:B------:R-:W-:Y:S01]  /*a520*/  ISETP.GE.AND P4, PT, R142, c[0x0][0x1d4], PT ;  /* 0x000075008e007a0c */ /* 0x000fe20003f86270 */
[----:B------:R-:W-:Y:S01]  /*a530*/  BSSY B0, `(.L_x_1771) ;  /* 0x0000037000007945 */ /* 0x000fe20003800000 */
[----:B------:R-:W-:Y:S01]  /*a540*/  ISETP.GE.AND P3, PT, R205, c[0x0][0x1d4], PT ;  /* 0x00007500cd007a0c */ /* 0x000fe20003f66270 */
[----:B------:R-:W-:Y:S01]  /*a550*/  IMAD R212, R2, c[0x0][0x2b8], R5 ;  /* 0x0000ae0002d47a24 */ /* 0x000fe200078e0205 */
[----:B------:R-:W-:Y:S01]  /*a560*/  ISETP.GE.AND P6, PT, R204, c[0x0][0x1d4], PT ;  /* 0x00007500cc007a0c */ /* 0x000fe20003fc6270 */
[----:B------:R-:W-:Y:S01]  /*a570*/  IMAD R225, R49, c[0x0][0x1ec], R227 ;  /* 0x00007b0031e17a24 */ /* 0x000fe200078e02e3 */
[----:B------:R-:W-:Y:S01]  /*a580*/  LOP3.LUT R213, R213, 0xfffffffb, RZ, 0xc0, !PT ;  /* 0xfffffffbd5d57812 */ /* 0x000fe200078ec0ff */
[----:B------:R-:W-:Y:S01]  /*a590*/  IMAD.WIDE.U32 R2, R212, c[0x0][0x1e0], RZ ;  /* 0x00007800d4027a25 */ /* 0x000fe200078e00ff */
[----:B------:R-:W-:-:S03]  /*a5a0*/  SHF.R.S32.HI R50, RZ, 0x1f, R212 ;  /* 0x0000001fff327819 */ /* 0x000fc600000114d4 */
[----:B------:R-:W-:Y:S02]  /*a5b0*/  IMAD R123, R77, -0x30, R123 ;  /* 0xffffffd04d7b7824 */ /* 0x000fe400078e027b */
[----:B------:R-:W-:-:S03]  /*a5c0*/  IMAD R4, R50, c[0x0][0x1e0], RZ ;  /* 0x0000780032047a24 */ /* 0x000fc600078e02ff */
[----:B------:R-:W-:Y:S01]  /*a5d0*/  IMNMX R6, R123, 0x30, PT ;  /* 0x000000307b067817 */ /* 0x000fe20003800200 */
[----:B------:R-:W-:Y:S01]  /*a5e0*/  IMAD R4, R212, c[0x0][0x1e4], R4 ;  /* 0x00007900d4047a24 */ /* 0x000fe200078e0204 */
[----:B------:R-:W-:-:S03]  /*a5f0*/  @P6 LOP3.LUT R213, R213, 0x4, RZ, 0xfc, !PT ;  /* 0x00000004d5d56812 */ /* 0x000fc600078efcff */
[----:B------:R-:W-:Y:S02]  /*a600*/  IMAD.IADD R3, R3, 0x1, R4 ;  /* 0x0000000103037824 */ /* 0x000fe400078e0204 */
[----:B------:R-:W-:Y:S01]  /*a610*/  IMAD.IADD R6, R6, 0x1, -R143 ;  /* 0x0000000106067824 */ /* 0x000fe200078e0a8f */
[----:B----4-:R-:W-:Y:S01]  /*a620*/  SHF.R.S32.HI R51, RZ, 0x1f, R211 ;  /* 0x0000001fff337819 */ /* 0x010fe200000114d3 */
[----:B------:R-:W-:-:S04]  /*a630*/  IMAD.WIDE.U32 R2, R211, c[0x0][0x1f0], R2 ;  /* 0x00007c00d3027a25 */ /* 0x000fc800078e0002 */
[----:B------:R-:W-:Y:S01]  /*a640*/  IMAD R4, R51, c[0x0][0x1f0], RZ ;  /* 0x00007c0033047a24 */ /* 0x000fe200078e02ff */
[----:B------:R-:W-:-:S03]  /*a650*/  IADD3 R2, P1, R2, R226, RZ ;  /* 0x000000e202027210 */ /* 0x000fc60007f3e0ff */
[----:B------:R-:W-:Y:S01]  /*a660*/  IMAD R4, R211, c[0x0][0x1f4], R4 ;  /* 0x00007d00d3047a24 */ /* 0x000fe200078e0204 */
[----:B------:R-:W-:-:S04]  /*a670*/  LEA R9, P0, R2, c[0x0][0x1c8], 0x1 ;  /* 0x0000720002097a11 */ /* 0x000fc800078008ff */
[----:B------:R-:W-:-:S04]  /*a680*/  IADD3.X R3, R225, R3, R4, P1, !PT ;  /* 0x00000003e1037210 */ /* 0x000fc80000ffe404 */
[----:B------:R-:W-:Y:S02]  /*a690*/  LEA.HI.X R16, R2, c[0x0][0x1cc], R3, 0x1, P0 ;  /* 0x0000730002107a11 */ /* 0x000fe400000f0c03 */
[----:B------:R-:W3:Y:S01]  /*a6a0*/  SHFL.IDX PT, R2, R9, RZ, 0x181f ;  /* 0x00181fff09027589 */ /* 0x000ee200000e0000 */
[----:B------:R-:W-:-:S03]  /*a6b0*/  ISETP.GE.AND P0, PT, R6, 0x1, PT ;  /* 0x000000010600780c */ /* 0x000fc60003f06270 */
[----:B------:R-:W1:Y:S10]  /*a6c0*/  SHFL.IDX PT, R3, R16, RZ, 0x181f ;  /* 0x00181fff10037589 */ /* 0x000e7400000e0000 */
[----:B---3--:R-:W-:-:S02]  /*a6d0*/  @P0 LEA R12, P1, R140, R2, 0x1 ;  /* 0x000000028c0c0211 */ /* 0x008fc400078208ff */
[-C--:B------:R-:W-:Y:S02]  /*a6e0*/  @P0 LEA R10, P2, R206, R2.reuse, 0x1 ;  /* 0x00000002ce0a0211 */ /* 0x080fe400078408ff */
[-C--:B-1----:R-:W-:Y:S02]  /*a6f0*/  @P0 LEA.HI.X R13, R140, R3.reuse, R141, 0x1, P1 ;  /* 0x000000038c0d0211 */ /* 0x082fe400008f0c8d */
[CC--:B------:R-:W-:Y:S02]  /*a700*/  @P0 LEA R4, P1, R205.reuse, R2.reuse, 0x1 ;  /* 0x00000002cd040211 */ /* 0x0c0fe400078208ff */
[-C--:B------:R-:W-:Y:S01]  /*a710*/  @P0 LEA.HI.X R11, R206, R3.reuse, R214, 0x1, P2 ;  /* 0x00000003ce0b0211 */ /* 0x080fe200010f0cd6 */
[----:B------:R-:W-:Y:S01]  /*a720*/  @!PT LDS RZ, [RZ] ;  /* 0x00000000fffff984 */ /* 0x000fe20000000800 */
[----:B------:R1:W-:Y:S01]  /*a730*/  @P0 LDGSTS.E.BYPASS.LTC128B.128 [R203+0xa080], [R12.64], !P5 ;  /* 0x0a0800000ccb0fae */ /* 0x0003e2000e901d46 */
[-C--:B------:R-:W-:Y:S02]  /*a740*/  @P0 LEA.HI.X R5, R205, R3.reuse, R216, 0x1, P1 ;  /* 0x00000003cd050211 */ /* 0x080fe400008f0cd8 */
[C---:B--2---:R-:W-:Y:S01]  /*a750*/  @P0 LEA R14, P1, R204.reuse, R2, 0x1 ;  /* 0x00000002cc0e0211 */ /* 0x044fe200078208ff */
[----:B------:R1:W-:Y:S03]  /*a760*/  @P0 LDGSTS.E.BYPASS.LTC128B.128 [R203+0xb880], [R10.64], !P4 ;  /* 0x0b8800000acb0fae */ /* 0x0003e6000e101d46 */
[----:B------:R-:W-:Y:S01]  /*a770*/  @P0 LEA.HI.X R15, R204, R3, R215, 0x1, P1 ;  /* 0x00000003cc0f0211 */ /* 0x000fe200008f0cd7 */
[----:B------:R1:W-:Y:S04]  /*a780*/  @P0 LDGSTS.E.BYPASS.LTC128B.128 [R203+0xd080], [R4.64], !P3 ;  /* 0x0d08000004cb0fae */ /* 0x0003e8000d901d46 */
[----:B------:R1:W-:Y:S01]  /*a790*/  @P0 LDGSTS.E.BYPASS.LTC128B.128 [R203+0xe880], [R14.64], !P6 ;  /* 0x0e8800000ecb0fae */ /* 0x0003e2000f101d46 */
[----:B------:R-:W-:-:S03]  /*a7a0*/  ISETP.GE.AND P0, PT, R6, 0x21, PT ;  /* 0x000000210600780c */ /* 0x000fc60003f06270 */
[----:B------:R1:W2:Y:S04]  /*a7b0*/  SHFL.IDX PT, R2, R9, 0x1, 0x181f ;  /* 0x00381f0009027f89 */ /* 0x0002a800000e0000 */
[----:B------:R1:W3:Y:S06]  /*a7c0*/  SHFL.IDX PT, R3, R16, 0x1, 0x181f ;  /* 0x00381f0010037f89 */ /* 0x0002ec00000e0000 */
[----:B------:R-:W-:Y:S05]  /*a7d0*/  @!P0 BRA `(.L_x_1772) ;  /* 0x000000c000008947 */ /* 0x000fea0003800000 */
[-C--:B-12---:R-:W-:Y:S02]  /*a7e0*/  LEA R12, P0, R140, R2.reuse, 0x1 ;  /* 0x000000028c0c7211 */ /* 0x086fe400078008ff */
[----:B------:R-:W-:-:S02]  /*a7f0*/  LEA R10, P2, R206, R2, 0x1 ;  /* 0x00000002ce0a7211 */ /* 0x000fc400078408ff */
[-C--:B---3--:R-:W-:Y:S02]  /*a800*/  LEA.HI.X R13, R140, R3.reuse, R141, 0x1, P0 ;  /* 0x000000038c0d7211 */ /* 0x088fe400000f0c8d */
[CC--:B------:R-:W-:Y:S02]  /*a810*/  LEA R4, P1, R205.reuse, R2.reuse, 0x1 ;  /* 0x00000002cd047211 */ /* 0x0c0fe400078208ff */
[----:B------:R-:W-:Y:S01]  /*a820*/  LEA R2, P0, R204, R2, 0x1 ;  /* 0x00000002cc027211 */ /* 0x000fe200078008ff */
[----:B------:R1:W-:Y:S01]  /*a830*/  LDGSTS.E.BYPASS.LTC128B.128 [R207+0xb080], [R12.64], !P5 ;  /* 0x0b0800000ccf7fae */ /* 0x0003e2000e901d46 */
[-C--:B------:R-:W-:Y:S02]  /*a840*/  LEA.HI.X R11, R206, R3.reuse, R214, 0x1, P2 ;  /* 0x00000003ce0b7211 */ /* 0x080fe400010f0cd6 */
[-C--:B------:R-:W-:Y:S02]  /*a850*/  LEA.HI.X R5, R205, R3.reuse, R216, 0x1, P1 ;  /* 0x00000003cd057211 */ /* 0x080fe400008f0cd8 */
[----:B------:R-:W-:Y:S01]  /*a860*/  LEA.HI.X R3, R204, R3, R215, 0x1, P0 ;  /* 0x00000003cc037211 */ /* 0x000fe200000f0cd7 */
[----:B------:R1:W-:Y:S04]  /*a870*/  LDGSTS.E.BYPASS.LTC128B.128 [R207+0xc880], [R10.64], !P4 ;  /* 0x0c8800000acf7fae */ /* 0x0003e8000e101d46 */
[----:B------:R1:W-:Y:S04]  /*a880*/  LDGSTS.E.BYPASS.LTC128B.128 [R207+0xe080], [R4.64], !P3 ;  /* 0x0e08000004cf7fae */ /* 0x0003e8000d901d46 */
[----:B------:R1:W-:Y:S02]  /*a890*/  LDGSTS.E.BYPASS.LTC128B.128 [R207+0xf880], [R2.64], !P6 ;  /* 0x0f88000002cf7fae */ /* 0x0003e4000f101d46 */
.L_x_1772:
[----:B------:R-:W-:Y:S05]  /*a8a0*/  BSYNC B0 ;  /* 0x0000000000007941 */ /* 0x000fea0003800000 */
.L_x_1771:
[----:B------:R-:W-:Y:S01]  /*a8b0*/  ISETP.LT.AND P0, PT, RZ, c[0x0][0x27c], PT ;  /* 0x00009f00ff007a0c */ /* 0x000fe20003f01270 */
[----:B------:R-:W0:-:S12]  /*a8c0*/  LDGDEPBAR ;  /* 0x00000000000079af */ /* 0x000e180000000000 */
[----:B------:R-:W-:Y:S05]  /*a8d0*/  @P0 BRA `(.L_x_1773) ;  /* 0x0000002000000947 */ /* 0x000fea0003800000 */
[----:B------:R-:W-:-:S04]  /*a8e0*/  DEPBAR.LE SB0, 0x1 ;  /* 0x000080400000791a */ /* 0x000fc80000000000 */
[----:B------:R-:W-:Y:S05]  /*a8f0*/  BRA `(.L_x_1774) ;  /* 0x0000682000007947 */ /* 0x000fea0003800000 */
.L_x_1773:
[----:B-12---:R-:W-:Y:S01]  /*a900*/  SHF.R.S32.HI R2, RZ, 0x1f, R122 ;  /* 0x0000001fff027819 */ /* 0x006fe2000001147a */
[----:B------:R-:W-:Y:S01]  /*a910*/  ULDC.U8 UR4, c[0x0][0x298] ;  /* 0x0000a60000047ab9 */ /* 0x000fe20000000000 */
[----:B------:R-:W-:Y:S01]  /*a920*/  IMAD.WIDE.U32 R4, R122, c[0x0][0x280], RZ ;  /* 0x0000a0007a047a25 */ /* 0x000fe200078e00ff */
[----:B------:R-:W-:Y:S01]  /*a930*/  ISETP.NE.AND P1, PT, RZ, UR4, PT ;  /* 0x00000004ff007c0c */ /* 0x000fe2000bf25270 */
[----:B------:R-:W-:Y:S02]  /*a940*/  BSSY B2, `(.L_x_1774) ;  /* 0x000067d000027945 */ /* 0x000fe40003800000 */
[----:B---3--:R-:W-:Y:S01]  /*a950*/  IMAD R3, R2, c[0x0][0x280], RZ ;  /* 0x0000a00002037a24 */ /* 0x008fe200078e02ff */
[----:B------:R-:W-:Y:S01]  /*a960*/  LEA R9, P0, R4, c[0x0][0x270], 0x1 ;  /* 0x00009c0004097a11 */ /* 0x000fe200078008ff */
[----:B------:R-:W-:Y:S02]  /*a970*/  IMAD R6, R2, c[0x0][0x290], RZ ;  /* 0x0000a40002067a24 */ /* 0x000fe400078e02ff */
[----:B------:R-:W-:-:S05]  /*a980*/  IMAD R3, R122, c[0x0][0x284], R3 ;  /* 0x0000a1007a037a24 */ /* 0x000fca00078e0203 */
[----:B------:R-:W-:Y:S01]  /*a990*/  IADD3 R10, R3, R5, RZ ;  /* 0x00000005030a7210 */ /* 0x000fe20007ffe0ff */
[----:B------:R-:W-:-:S03]  /*a9a0*/  IMAD.WIDE.U32 R2, R122, c[0x0][0x290], RZ ;  /* 0x0000a4007a027a25 */ /* 0x000fc600078e00ff */
[----:B------:R-:W-:Y:S01]  /*a9b0*/  LEA.HI.X R4, R4, c[0x0][0x274], R10, 0x1, P0 ;  /* 0x00009d0004047a11 */ /* 0x000fe200000f0c0a */
[----:B------:R-:W-:Y:S01]  /*a9c0*/  IMAD R5, R122, c[0x0][0x294], R6 ;  /* 0x0000a5007a057a24 */ /* 0x000fe200078e0206 */
[----:B------:R-:W-:-:S04]  /*a9d0*/  LEA R6, P0, R2, c[0x0][0x288], 0x1 ;  /* 0x0000a20002067a11 */ /* 0x000fc800078008ff */
[----:B------:R-:W-:-:S04]  /*a9e0*/  IADD3 R3, R5, R3, RZ ;  /* 0x0000000305037210 */ /* 0x000fc80007ffe0ff */
[----:B------:R-:W-:Y:S01]  /*a9f0*/  LEA.HI.X R2, R2, c[0x0][0x28c], R3, 0x1, P0 ;  /* 0x0000a30002027a11 */ /* 0x000fe200000f0c03 */
[----:B------:R-:W-:Y:S05]  /*aa00*/  @!P1 BRA `(.L_x_1775) ;  /* 0x0000317000009947 */ /* 0x000fea0003800000 */
[----:B------:R-:W-:Y:S01]  /*aa10*/  LOP3.LUT P2, RZ, R213, 0x2, RZ, 0xc0, !PT ;  /* 0x00000002d5ff7812 */ /* 0x000fe2000784c0ff */
[----:B------:R1:W2:Y:S01]  /*aa20*/  SHFL.IDX PT, R5, R4, RZ, 0x181f ;  /* 0x00181fff04057589 */ /* 0x0002a200000e0000 */
[----:B------:R-:W-:Y:S01]  /*aa30*/  BSSY B0, `(.L_x_1776) ;  /* 0x0000035000007945 */ /* 0x000fe20003800000 */
[----:B------:R-:W-:Y:S01]  /*aa40*/  CS2R R24, SRZ ;  /* 0x0000000000187805 */ /* 0x000fe2000001ff00 */
[----:B------:R-:W-:Y:S01]  /*aa50*/  CS2R R22, SRZ ;  /* 0x0000000000167805 */ /* 0x000fe2000001ff00 */
[----:B------:R1:W3:Y:S01]  /*aa60*/  SHFL.IDX PT, R3, R2, RZ, 0x181f ;  /* 0x00181fff02037589 */ /* 0x0002e200000e0000 */
[----:B------:R-:W-:Y:S01]  /*aa70*/  CS2R R20, SRZ ;  /* 0x0000000000147805 */ /* 0x000fe2000001ff00 */
[----:B------:R-:W-:Y:S01]  /*aa80*/  CS2R R18, SRZ ;  /* 0x0000000000127805 */ /* 0x000fe2000001ff00 */
[----:B------:R-:W-:Y:S01]  /*aa90*/  CS2R R16, SRZ ;  /* 0x0000000000107805 */ /* 0x000fe2000001ff00 */
[----:B------:R1:W4:Y:S01]  /*aaa0*/  SHFL.IDX PT, R4, R9, RZ, 0x181f ;  /* 0x00181fff09047589 */ /* 0x00032200000e0000 */
[----:B------:R-:W-:Y:S01]  /*aab0*/  CS2R R14, SRZ ;  /* 0x00000000000e7805 */ /* 0x000fe2000001ff00 */
[----:B------:R-:W-:Y:S01]  /*aac0*/  CS2R R12, SRZ ;  /* 0x00000000000c7805 */ /* 0x000fe2000001ff00 */
[----:B------:R-:W-:Y:S01]  /*aad0*/  CS2R R10, SRZ ;  /* 0x00000000000a7805 */ /* 0x000fe2000001ff00 */
[----:B------:R1:W1:Y:S01]  /*aae0*/  SHFL.IDX PT, R2, R6, RZ, 0x181f ;  /* 0x00181fff06027589 */ /* 0x00026200000e0000 */
[----:B------:R-:W-:Y:S05]  /*aaf0*/  @P2 BRA `(.L_x_1777) ;  /* 0x0000028000002947 */ /* 0x000fea0003800000 */
[----:B----4-:R-:W4:Y:S04]  /*ab00*/  LDL R31, [R1+0x174] ;  /* 0x00017400011f7983 */ /* 0x010f280000100800 */
[----:B---3--:R-:W3:Y:S04]  /*ab10*/  LDL R27, [R1+0x170] ;  /* 0x00017000011b7983 */ /* 0x008ee80000100800 */
[----:B--2---:R-:W2:Y:S04]  /*ab20*/  LDL R26, [R1+0x178] ;  /* 0x00017800011a7983 */ /* 0x004ea80000100800 */
[----:B------:R-:W2:Y:S04]  /*ab30*/  LDL R30, [R1+0x16c] ;  /* 0x00016c00011e7983 */ /* 0x000ea80000100800 */
[----:B------:R-:W2:Y:S04]  /*ab40*/  LDL R29, [R1+0x17c] ;  /* 0x00017c00011d7983 */ /* 0x000ea80000100800 */
[----:B------:R-:W2:Y:S01]  /*ab50*/  LDL R28, [R1+0x168] ;  /* 0x00016800011c7983 */ /* 0x000ea20000100800 */
[----:B------:R-:W-:Y:S01]  /*ab60*/  ISETP.GE.AND P0, PT, R144, c[0x0][0x27c], PT ;  /* 0x00009f0090007a0c */ /* 0x000fe20003f06270 */
[----:B------:R-:W-:Y:S01]  /*ab70*/  CS2R R18, SRZ ;  /* 0x0000000000127805 */ /* 0x000fe2000001ff00 */
[----:B------:R-:W-:Y:S01]  /*ab80*/  ISETP.GE.AND P2, PT, R148, c[0x0][0x27c], PT ;  /* 0x00009f0094007a0c */ /* 0x000fe20003f46270 */
[----:B------:R-:W-:Y:S01]  /*ab90*/  CS2R R10, SRZ ;  /* 0x00000000000a7805 */ /* 0x000fe2000001ff00 */
[----:B------:R-:W-:-:S09]  /*aba0*/  ISETP.GE.AND P1, PT, R146, c[0x0][0x27c], PT ;  /* 0x00009f0092007a0c */ /* 0x000fd20003f26270 */
[----:B------:R-:W-:-:S04]  /*abb0*/  @!P0 IMAD.WIDE R14, R144, 0x2, R4 ;  /* 0x00000002900e8825 */ /* 0x000fc800078e0204 */
[----:B-1----:R-:W-:Y:S01]  /*abc0*/  @!P0 IMAD.WIDE R12, R144, 0x2, R2 ;  /* 0x00000002900c8825 */ /* 0x002fe200078e0202 */
[----:B------:R1:W5:Y:S04]  /*abd0*/  @!P0 LD.E.64 R18, [R14.64] ;  /* 0x000000060e128980 */ /* 0x000368000c101b00 */
[----:B------:R1:W5:Y:S01]  /*abe0*/  @!P0 LD.E.64 R10, [R12.64] ;  /* 0x000000060c0a8980 */ /* 0x000362000c101b00 */
[----:B------:R-:W-:Y:S01]  /*abf0*/  CS2R R20, SRZ ;  /* 0x0000000000147805 */ /* 0x000fe2000001ff00 */
[----:B------:R-:W-:Y:S01]  /*ac00*/  CS2R R22, SRZ ;  /* 0x0000000000167805 */ /* 0x000fe2000001ff00 */
[----:B-1----:R-:W-:Y:S01]  /*ac10*/  CS2R R12, SRZ ;  /* 0x00000000000c7805 */ /* 0x002fe2000001ff00 */
[----:B------:R-:W-:Y:S01]  /*ac20*/  CS2R R24, SRZ ;  /* 0x0000000000187805 */ /* 0x000fe2000001ff00 */
[----:B----4-:R-:W-:-:S02]  /*ac30*/  @!P2 IADD3 R16, P6, R4, R31, RZ ;  /* 0x0000001f0410a210 */ /* 0x010fc40007fde0ff */
[----:B------:R-:W-:-:S03]  /*ac40*/  @!P2 IADD3 R14, P0, R2, R31, RZ ;  /* 0x0000001f020ea210 */ /* 0x000fc60007f1e0ff */
[--C-:B---3--:R-:W-:Y:S02]  /*ac50*/  @!P2 IMAD.X R17, R5, 0x1, R27.reuse, P6 ;  /* 0x000000010511a824 */ /* 0x108fe400030e061b */
[----:B------:R-:W-:Y:S01]  /*ac60*/  @!P2 IMAD.X R15, R3, 0x1, R27, P0 ;  /* 0x00000001030fa824 */ /* 0x000fe200000e061b */
[----:B------:R-:W-:Y:S02]  /*ac70*/  ISETP.GE.AND P0, PT, R147, c[0x0][0x27c], PT ;  /* 0x00009f0093007a0c */ /* 0x000fe40003f06270 */
[----:B------:R1:W5:Y:S04]  /*ac80*/  @!P2 LD.E.64 R20, [R16.64] ;  /* 0x000000061014a980 */ /* 0x000368000c101b00 */
[----:B------:R2:W5:Y:S02]  /*ac90*/  @!P2 LD.E.64 R12, [R14.64] ;  /* 0x000000060e0ca980 */ /* 0x000564000c101b00 */
[----:B--2---:R-:W-:-:S05]  /*aca0*/  @!P1 IADD3 R14, P2, R4, R26, RZ ;  /* 0x0000001a040e9210 */ /* 0x004fca0007f5e0ff */
[----:B------:R-:W-:Y:S01]  /*acb0*/  @!P1 IMAD.X R15, R5, 0x1, R30, P2 ;  /* 0x00000001050f9824 */ /* 0x000fe200010e061e */
[----:B------:R-:W-:Y:S01]  /*acc0*/  @!P1 IADD3 R26, P2, R2, R26, RZ ;  /* 0x0000001a021a9210 */ /* 0x000fe20007f5e0ff */
[----:B-1----:R-:W-:-:S03]  /*acd0*/  CS2R R16, SRZ ;  /* 0x0000000000107805 */ /* 0x002fc6000001ff00 */
[----:B------:R1:W5:Y:S01]  /*ace0*/  @!P1 LD.E.64 R22, [R14.64] ;  /* 0x000000060e169980 */ /* 0x000362000c101b00 */
[----:B------:R-:W-:Y:S01]  /*acf0*/  @!P1 IMAD.X R27, R3, 0x1, R30, P2 ;  /* 0x00000001031b9824 */ /* 0x000fe200010e061e */
[----:B------:R-:W-:-:S05]  /*ad00*/  @!P0 IADD3 R4, P2, R4, R29, RZ ;  /* 0x0000001d04048210 */ /* 0x000fca0007f5e0ff */
[----:B------:R-:W-:Y:S01]  /*ad10*/  @!P0 IMAD.X R5, R5, 0x1, R28, P2 ;  /* 0x0000000105058824 */ /* 0x000fe200010e061c */
[----:B------:R-:W-:-:S04]  /*ad20*/  @!P0 IADD3 R2, P2, R2, R29, RZ ;  /* 0x0000001d02028210 */ /* 0x000fc80007f5e0ff */
[----:B------:R2:W5:Y:S01]  /*ad30*/  @!P0 LD.E.64 R24, [R4.64] ;  /* 0x0000000604188980 */ /* 0x000562000c101b00 */
[----:B------:R-:W-:-:S05]  /*ad40*/  @!P0 IMAD.X R3, R3, 0x1, R28, P2 ;  /* 0x0000000103038824 */ /* 0x000fca00010e061c */
[----:B------:R2:W5:Y:S01]  /*ad50*/  @!P0 LD.E.64 R16, [R2.64] ;  /* 0x0000000602108980 */ /* 0x000562000c101b00 */
[----:B-1----:R-:W-:-:S06]  /*ad60*/  CS2R R14, SRZ ;  /* 0x00000000000e7805 */ /* 0x002fcc000001ff00 */
[----:B------:R2:W5:Y:S02]  /*ad70*/  @!P1 LD.E.64 R14, [R26.64] ;  /* 0x000000061a0e9980 */ /* 0x000564000c101b00 */
.L_x_1777:
[----:B------:R-:W-:Y:S05]  /*ad80*/  BSYNC B0 ;  /* 0x0000000000007941 */ /* 0x000fea0003800000 */
.L_x_1776:
[----:B----4-:R-:W4:Y:S01]  /*ad90*/  LDL R41, [R1+0x4] ;  /* 0x0000040001297983 */ /* 0x010f220000100800 */
[----:B-----5:R-:W-:Y:S01]  /*ada0*/  IMAD.MOV.U32 R38, RZ, RZ, R18 ;  /* 0x000000ffff267224 */ /* 0x020fe200078e0012 */
[----:B--23--:R-:W-:Y:S01]  /*adb0*/  SHF.R.U64 R3, R18, 0x10, R19 ;  /* 0x0000001012037819 */ /* 0x00cfe20000001213 */
[----:B------:R-:W-:Y:S01]  /*adc0*/  IMAD.MOV.U32 R33, RZ, RZ, R22 ;  /* 0x000000ffff217224 */ /* 0x000fe200078e0016 */
[--C-:B------:R-:W-:Y:S01]  /*add0*/  SHF.R.U64 R31, R22, 0x10, R23.reuse ;  /* 0x00000010161f7819 */ /* 0x100fe20000001217 */
[----:B------:R-:W-:Y:S01]  /*ade0*/  IMAD.MOV.U32 R32, RZ, RZ, R23 ;  /* 0x000000ffff207224 */ /* 0x000fe200078e0017 */
[----:B------:R-:W-:Y:S01]  /*adf0*/  PRMT R38, R38, 0x5410, R3 ;  /* 0x0000541026267816 */ /* 0x000fe20000000003 */
[----:B------:R-:W-:Y:S01]  /*ae00*/  IMAD.MOV.U32 R28, RZ, RZ, R25 ;  /* 0x000000ffff1c7224 */ /* 0x000fe200078e0019 */
[----:B------:R-:W-:Y:S01]  /*ae10*/  PRMT R31, R33, 0x5410, R31 ;  /* 0x00005410211f7816 */ /* 0x000fe2000000001f */
[----:B------:R-:W-:Y:S01]  /*ae20*/  IMAD.MOV.U32 R39, RZ, RZ, R19 ;  /* 0x000000ffff277224 */ /* 0x000fe200078e0013 */
[----:B------:R-:W-:Y:S01]  /*ae30*/  SHF.R.U32.HI R26, RZ, 0x10, R23 ;  /* 0x00000010ff1a7819 */ /* 0x000fe20000011617 */
[----:B------:R-:W-:Y:S01]  /*ae40*/  IMAD.MOV.U32 R37, RZ, RZ, R20 ;  /* 0x000000ffff257224 */ /* 0x000fe200078e0014 */
[----:B------:R-:W-:Y:S01]  /*ae50*/  SHF.R.U64 R27, R24, 0x10, R25 ;  /* 0x00000010181b7819 */ /* 0x000fe20000001219 */
        /* <DEDUP_REMOVED lines=8> */
[----:B------:R-:W-:Y:S01]  /*aee0*/  IMAD.MOV.U32 R21, RZ, RZ, R12 ;  /* 0x000000ffff157224 */ /* 0x000fe200078e000c */
[----:B------:R-:W-:Y:S01]  /*aef0*/  SHF.R.U64 R23, R10, 0x10, R11 ;  /* 0x000000100a177819 */ /* 0x000fe2000000120b */
[--C-:B------:R-:W-:Y:S01]  /*af00*/  IMAD.MOV.U32 R20, RZ, RZ, R13.reuse ;  /* 0x000000ffff147224 */ /* 0x100fe200078e000d */
[----:B------:R-:W-:Y:S01]  /*af10*/  SHF.R.U64 R19, R12, 0x10, R13 ;  /* 0x000000100c137819 */ /* 0x000fe2000000120d */
[----:B------:R-:W-:Y:S01]  /*af20*/  IMAD.MOV.U32 R12, RZ, RZ, R15 ;  /* 0x000000ffff0c7224 */ /* 0x000fe200078e000f */
[----:B------:R-:W-:Y:S01]  /*af30*/  SHF.R.U32.HI R10, RZ, 0x10, R13 ;  /* 0x00000010ff0a7819 */ /* 0x000fe2000001160d */
[----:B------:R-:W-:Y:S01]  /*af40*/  IMAD.MOV.U32 R13, RZ, RZ, R14 ;  /* 0x000000ffff0d7224 */ /* 0x000fe200078e000e */
[----:B------:R-:W-:Y:S01]  /*af50*/  SHF.R.U32.HI R18, RZ, 0x10, R11 ;  /* 0x00000010ff127819 */ /* 0x000fe2000001160b */
[----:B-1----:R-:W-:Y:S01]  /*af60*/  IMAD.MOV.U32 R9, RZ, RZ, R16 ;  /* 0x000000ffff097224 */ /* 0x002fe200078e0010 */
        /* <DEDUP_REMOVED lines=20> */
[----:B------:R-:W-:Y:S01]  /*b0b0*/  PRMT R28, R6, 0x5410, R2 ;  /* 0x00005410061c7816 */ /* 0x000fe20000000002 */
[----:B------:R-:W-:Y:S01]  /*b0c0*/  BAR.SYNC.DEFER_BLOCKING 0x0 ;  /* 0x0000000000007b1d */ /* 0x000fe20000010000 */
[----:B----4-:R-:W-:-:S05]  /*b0d0*/  IMAD R3, R41, -0x80, R40 ;  /* 0xffffff8029037824 */ /* 0x010fca00078e0228 */
[----:B------:R-:W-:-:S04]  /*b0e0*/  IMNMX R33, R3, 0x80, PT ;  /* 0x0000008003217817 */ /* 0x000fc80003800200 */
[----:B------:R-:W-:-:S13]  /*b0f0*/  ISETP.GE.AND P0, PT, R143, R33, PT ;  /* 0x000000218f00720c */ /* 0x000fda0003f06270 */
[----:B------:R-:W-:Y:S05]  /*b100*/  @P0 BRA `(.L_x_1779) ;  /* 0x00000a6000000947 */ /* 0x000fea0003800000 */
[----:B------:R-:W-:Y:S01]  /*b110*/  ISETP.GE.AND P0, PT, R144, c[0x0][0x27c], PT ;  /* 0x00009f0090007a0c */ /* 0x000fe20003f06270 */
[----:B------:R-:W-:-:S12]  /*b120*/  BSSY B0, `(.L_x_1780) ;  /* 0x0000028000007945 */ /* 0x000fd80003800000 */
[----:B------:R-:W-:Y:S05]  /*b130*/  @P0 BRA `(.L_x_1781) ;  /* 0x0000026000000947 */ /* 0x000fea0003800000 */
[----:B------:R-:W1:Y:S01]  /*b140*/  LDS.128 R12, [R203+0x10080] ;  /* 0x01008000cb0c7984 */ /* 0x000e620000000c00 */
[C---:B------:R-:W-:Y:S01]  /*b150*/  SHF.L.U32 R4, R38.reuse, 0x10, RZ ;  /* 0x0000001026047819 */ /* 0x040fe200000006ff */
[C---:B------:R-:W-:Y:S01]  /*b160*/  IMAD.U32 R2, R23.reuse, 0x10000, RZ ;  /* 0x0001000017027824 */ /* 0x040fe200078e00ff */
[----:B------:R-:W-:Y:S02]  /*b170*/  LOP3.LUT R10, R23, 0xffff0000, RZ, 0xc0, !PT ;  /* 0xffff0000170a7812 */ /* 0x000fe400078ec0ff */
[----:B------:R-:W-:Y:S02]  /*b180*/  LOP3.LUT R3, R38, 0xffff0000, RZ, 0xc0, !PT ;  /* 0xffff000026037812 */ /* 0x000fe400078ec0ff */
[C---:B-1----:R-:W-:Y:S01]  /*b190*/  LOP3.LUT R6, R12.reuse, 0xffff0000, RZ, 0xc0, !PT ;  /* 0xffff00000c067812 */ /* 0x042fe200078ec0ff */
[----:B------:R-:W-:Y:S01]  /*b1a0*/  IMAD.U32 R11, R15, 0x10000, RZ ;  /* 0x000100000f0b7824 */ /* 0x000fe200078e00ff */
[C---:B------:R-:W-:Y:S02]  /*b1b0*/  LOP3.LUT R5, R13.reuse, 0xffff0000, RZ, 0xc0, !PT ;  /* 0xffff00000d057812 */ /* 0x040fe400078ec0ff */
[----:B------:R-:W-:Y:S01]  /*b1c0*/  SHF.L.U32 R9, R12, 0x10, RZ ;  /* 0x000000100c097819 */ /* 0x000fe200000006ff */
[C---:B------:R-:W-:Y:S01]  /*b1d0*/  FMUL.FTZ R18, R6.reuse, R2 ;  /* 0x0000000206127220 */ /* 0x040fe20000410000 */
[----:B------:R-:W-:Y:S01]  /*b1e0*/  SHF.L.U32 R16, R13, 0x10, RZ ;  /* 0x000000100d107819 */ /* 0x000fe200000006ff */
[-C--:B------:R-:W-:Y:S01]  /*b1f0*/  FMUL.FTZ R17, R6, R4.reuse ;  /* 0x0000000406117220 */ /* 0x080fe20000410000 */
[C---:B------:R-:W-:Y:S01]  /*b200*/  SHF.L.U32 R13, R14.reuse, 0x10, RZ ;  /* 0x000000100e0d7819 */ /* 0x040fe200000006ff */
[----:B------:R-:W-:Y:S01]  /*b210*/  FFMA.FTZ R19, R9, R4, -R18 ;  /* 0x0000000409137223 */ /* 0x000fe20000010812 */
[----:B------:R-:W-:Y:S01]  /*b220*/  LOP3.LUT R12, R14, 0xffff0000, RZ, 0xc0, !PT ;  /* 0xffff00000e0c7812 */ /* 0x000fe200078ec0ff */
[----:B------:R-:W-:Y:S01]  /*b230*/  FMUL.FTZ R14, R5, R10 ;  /* 0x0000000a050e7220 */ /* 0x000fe20000410000 */
        /* <DEDUP_REMOVED lines=10> */
[----:B------:R-:W-:Y:S01]  /*b2e0*/  FMUL.FTZ R14, R12, R3 ;  /* 0x000000030c0e7220 */ /* 0x000fe20000410000 */
[----:B------:R-:W-:Y:S01]  /*b2f0*/  F2FP.BF16.PACK_AB R12, R18, R19 ;  /* 0x00000013120c723e */ /* 0x000fe200000010ff */
[C---:B------:R-:W-:Y:S02]  /*b300*/  FMUL.FTZ R10, R6.reuse, R2 ;  /* 0x00000002060a7220 */ /* 0x040fe40000410000 */
[-C--:B------:R-:W-:Y:S02]  /*b310*/  FMUL.FTZ R6, R6, R4.reuse ;  /* 0x0000000406067220 */ /* 0x080fe40000410000 */
        /* <DEDUP_REMOVED lines=8> */
.L_x_1781:
[----:B------:R-:W-:Y:S05]  /*b3a0*/  BSYNC B0 ;  /* 0x0000000000007941 */ /* 0x000fea0003800000 */
.L_x_1780:
[----:B------:R-:W-:Y:S01]  /*b3b0*/  ISETP.GE.AND P0, PT, R148, c[0x0][0x27c], PT ;  /* 0x00009f0094007a0c */ /* 0x000fe20003f06270 */
[----:B------:R-:W-:-:S12]  /*b3c0*/  BSSY B0, `(.L_x_1782) ;  /* 0x0000028000007945 */ /* 0x000fd80003800000 */
[----:B------:R-:W-:Y:S05]  /*b3d0*/  @P0 BRA `(.L_x_1783) ;  /* 0x0000026000000947 */ /* 0x000fea0003800000 */
[----:B-1----:R-:W1:Y:S01]  /*b3e0*/  LDS.128 R12, [R203+0x14080] ;  /* 0x01408000cb0c7984 */ /* 0x002e620000000c00 */
[----:B------:R-:W-:Y:S01]  /*b3f0*/  SHF.L.U32 R4, R35, 0x10, RZ ;  /* 0x0000001023047819 */ /* 0x000fe200000006ff */
        /* <DEDUP_REMOVED lines=36> */
.L_x_1783:
[----:B------:R-:W-:Y:S05]  /*b640*/  BSYNC B0 ;  /* 0x0000000000007941 */ /* 0x000fea0003800000 */
.L_x_1782:
[----:B------:R-:W-:Y:S01]  /*b650*/  ISETP.GE.AND P0, PT, R146, c[0x0][0x27c], PT ;  /* 0x00009f0092007a0c */ /* 0x000fe20003f06270 */
[----:B------:R-:W-:-:S12]  /*b660*/  BSSY B0, `(.L_x_1784) ;  /* 0x0000028000007945 */ /* 0x000fd80003800000 */
[----:B------:R-:W-:Y:S05]  /*b670*/  @P0 BRA `(.L_x_1785) ;  /* 0x0000026000000947 */ /* 0x000fea0003800000 */
[----:B-1----:R-:W1:Y:S01]  /*b680*/  LDS.128 R12, [R203+0x18080] ;  /* 0x01808000cb0c7984 */ /* 0x002e620000000c00 */
        /* <DEDUP_REMOVED lines=37> */
.L_x_1785:
[----:B------:R-:W-:Y:S05]  /*b8e0*/  BSYNC B0 ;  /* 0x0000000000007941 */ /* 0x000fea0003800000 */
.L_x_1784:
[----:B------:R-:W-:-:S13]  /*b8f0*/  ISETP.GE.AND P0, PT, R147, c[0x0][0x27c], PT ;  /* 0x00009f0093007a0c */ /* 0x000fda0003f06270 */
        /* <DEDUP_REMOVED lines=39> */
.L_x_1779:
[----:B------:R-:W-:Y:S05]  /*bb70*/  BSYNC B1 ;  /* 0x0000000000017941 */ /* 0x000fea0003800000 */
.L_x_1778:
        /* <DEDUP_REMOVED lines=16> */
[-C--:B------:R-:W-:Y:S01]  /*bc80*/  FMUL.FTZ R18, R2, R6.reuse ;  /* 0x0000000602127220 */ /* 0x080fe20000410000 */
[----:B------:R-:W-:Y:S01]  /*bc90*/  SHF.L.U32 R16, R13, 0x10, RZ ;  /* 0x000000100d107819 */ /* 0x000fe200000006ff */
[----:B------:R-:W-:Y:S01]  /*bca0*/  FMUL.FTZ R17, R4, R6 ;  /* 0x0000000604117220 */ /* 0x000fe20000410000 */
[----:B------:R-:W-:Y:S01]  /*bcb0*/  SHF.L.U32 R13, R14, 0x10, RZ ;  /* 0x000000100e0d7819 */ /* 0x000fe200000006ff */
[----:B------:R-:W-:Y:S01]  /*bcc0*/  FFMA.FTZ R19, R4, R9, -R18 ;  /* 0x0000000904137223 */ /* 0x000fe20000010812 */
[----:B------:R-:W-:Y:S01]  /*bcd0*/  LOP3.LUT R12, R14, 0xffff0000, RZ, 0xc0, !PT ;  /* 0xffff00000e0c7812 */ /* 0x000fe200078ec0ff */
[----:B------:R-:W-:Y:S01]  /*bce0*/  FMUL.FTZ R14, R10, R5 ;  /* 0x000000050a0e7220 */ /* 0x000fe20000410000 */
        /* <DEDUP_REMOVED lines=10> */
[----:B------:R-:W-:Y:S01]  /*bd90*/  FMUL.FTZ R14, R3, R12 ;  /* 0x0000000c030e7220 */ /* 0x000fe20000410000 */
[----:B------:R-:W-:Y:S01]  /*bda0*/  F2FP.BF16.PACK_AB R12, R18, R19 ;  /* 0x00000013120c723e */ /* 0x000fe200000010ff */
[-C--:B------:R-:W-:Y:S02]  /*bdb0*/  FMUL.FTZ R10, R2, R6.reuse ;  /* 0x00000006020a7220 */ /* 0x080fe40000410000 */
[C---:B------:R-:W-:Y:S02]  /*bdc0*/  FMUL.FTZ R6, R4.reuse, R6 ;  /* 0x0000000604067220 */ /* 0x040fe40000410000 */
[-C--:B------:R-:W-:Y:S02]  /*bdd0*/  FFMA.FTZ R14, R5, R13.reuse, -R14 ;  /* 0x0000000d050e7223 */ /* 0x080fe4000001080e */
[----:B------:R-:W-:Y:S01]  /*bde0*/  FFMA.FTZ R5, R3, R13, R9 ;  /* 0x0000000d03057223 */ /* 0x000fe20000010009 */
[----:B------:R-:W-:Y:S01]  /*bdf0*/  F2FP.BF16.PACK_AB R13, R15, R17 ;  /* 0x000000110f0d723e */ /* 0x000fe200000010ff */
[----:B------:R-:W-:-:S02]  /*be00*/  FFMA.FTZ R3, R4, R11, -R10 ;  /* 0x0000000b04037223 */ /* 0x000fc4000001080a */
[----:B------:R-:W-:Y:S01]  /*be10*/  FFMA.FTZ R2, R2, R11, R6 ;  /* 0x0000000b02027223 */ /* 0x000fe20000010006 */
[----:B------:R-:W-:-:S04]  /*be20*/  F2FP.BF16.PACK_AB R14, R5, R14 ;  /* 0x0000000e050e723e */ /* 0x000fc800000010ff */
[----:B------:R-:W-:-:S05]  /*be30*/  F2FP.BF16.PACK_AB R15, R2, R3 ;  /* 0x00000003020f723e */ /* 0x000fca00000010ff */
[----:B------:R1:W-:Y:S02]  /*be40*/  STS.128 [R203+0x11080], R12 ;  /* 0x0110800ccb007388 */ /* 0x0003e40000000c00 */
.L_x_1789:
[----:B------:R-:W-:Y:S05]  /*be50*/  BSYNC B0 ;  /* 0x0000000000007941 */ /* 0x000fea0003800000 */
.L_x_1788:
        /* <DEDUP_REMOVED lines=41> */
.L_x_1791:
[----:B------:R-:W-:Y:S05]  /*c0f0*/  BSYNC B0 ;  /* 0x0000000000007941 */ /* 0x000fea0003800000 */
.L_x_1790:
        /* <DEDUP_REMOVED lines=41> */
.L_x_1793:
[----:B------:R-:W-:Y:S05]  /*c390*/  BSYNC B0 ;  /* 0x0000000000007941 */ /* 0x000fea0003800000 */
.L_x_1792:
        /* <DEDUP_REMOVED lines=40> */
.L_x_1787:
[----:B------:R-:W-:Y:S05]  /*c620*/  BSYNC B1 ;  /* 0x0000000000017941 */ /* 0x000fea0003800000 */
.L_x_1786:
        /* <DEDUP_REMOVED lines=45> */
.L_x_1797:
[----:B------:R-:W-:Y:S05]  /*c900*/  BSYNC B0 ;  /* 0x0000000000007941 */ /* 0x000fea0003800000 */
.L_x_1796:
        /* <DEDUP_REMOVED lines=41> */
.L_x_1799:
[----:B------:R-:W-:Y:S05]  /*cba0*/  BSYNC B0 ;  /* 0x0000000000007941 */ /* 0x000fea0003800000 */
.L_x_1798:
        /* <DEDUP_REMOVED lines=41> */
.L_x_1801:
[----:B------:R-:W-:Y:S05]  /*ce40*/  BSYNC B0 ;  /* 0x0000000000007941 */ /* 0x000fea0003800000 */
.L_x_1800:
        /* <DEDUP_REMOVED lines=40> */
.L_x_1795:
[----:B------:R-:W-:Y:S05]  /*d0d0*/  BSYNC B1 ;  /* 0x0000000000017941 */ /* 0x000fea0003800000 */
.L_x_1794:
[----:B------:R-:W-:-:S04]  /*d0e0*/  IADD3 R2, R143, 0x60, RZ ;  /* 0x000000608f027810 */ /* 0x000fc80007ffe0ff */
        /* <DEDUP_REMOVED lines=43> */
.L_x_1804:
[----:B------:R-:W-:Y:S05]  /*d3a0*/  BSYNC B0 ;  /* 0x0000000000007941 */ /* 0x000fea0003800000 */
.L_x_1803:
        /* <DEDUP_REMOVED lines=41> */
.L_x_1806:
[----:B------:R-:W-:Y:S05]  /*d640*/  BSYNC B0 ;  /* 0x0000000000007941 */ /* 0x000fea0003800000 */
.L_x_1805:
        /* <DEDUP_REMOVED lines=41> */
.L_x_1808:
[----:B------:R-:W-:Y:S05]  /*d8e0*/  BSYNC B0 ;  /* 0x0000000000007941 */ /* 0x000fea0003800000 */
.L_x_1807:
        /* <DEDUP_REMOVED lines=41> */
.L_x_1775:
        /* <DEDUP_REMOVED lines=15> */
[----:B------:R-:W-:Y:S02]  /*dc70*/  ISETP.GE.AND P1, PT, R140, c[0x0][0x27c], PT ;  /* 0x00009f008c007a0c */ /* 0x000fe40003f26270 */
[----:B------:R-:W-:-:S11]  /*dc80*/  ISETP.GE.AND P0, PT, R142, c[0x0][0x27c], PT ;  /* 0x00009f008e007a0c */ /* 0x000fd60003f06270 */
[C---:B-1----:R-:W-:Y:S01]  /*dc90*/  @!P1 IMAD.SHL.U32 R4, R140.reuse, 0x2, RZ ;  /* 0x000000028c049824 */ /* 0x042fe200078e00ff */
[----:B------:R-:W-:Y:S02]  /*dca0*/  @!P1 SHF.L.U64.HI R5, R140, 0x1, R141 ;  /* 0x000000018c059819 */ /* 0x000fe4000001028d */
[----:B------:R-:W-:Y:S02]  /*dcb0*/  @!P0 SHF.L.U64.HI R6, R206, 0x1, R214 ;  /* 0x00000001ce068819 */ /* 0x000fe400000102d6 */
[----:B--2---:R-:W-:-:S05]  /*dcc0*/  @!P1 IADD3 R2, P2, R10, R4, RZ ;  /* 0x000000040a029210 */ /* 0x004fca0007f5e0ff */
[--C-:B---3--:R-:W-:Y:S01]  /*dcd0*/  @!P1 IMAD.X R3, R11, 0x1, R5.reuse, P2 ;  /* 0x000000010b039824 */ /* 0x108fe200010e0605 */
[----:B------:R-:W-:Y:S01]  /*dce0*/  @!P1 IADD3 R28, P2, R9, R4, RZ ;  /* 0x00000004091c9210 */ /* 0x000fe20007f5e0ff */
[----:B------:R-:W-:Y:S01]  /*dcf0*/  @!P0 IMAD.SHL.U32 R4, R206, 0x2, RZ ;  /* 0x00000002ce048824 */ /* 0x000fe200078e00ff */
[----:B------:R-:W-:Y:S01]  /*dd00*/  CS2R R18, SRZ ;  /* 0x0000000000127805 */ /* 0x000fe2000001ff00 */
[----:B------:R-:W-:Y:S01]  /*dd10*/  CS2R R16, SRZ ;  /* 0x0000000000107805 */ /* 0x000fe2000001ff00 */
[----:B------:R-:W-:Y:S01]  /*dd20*/  CS2R R14, SRZ ;  /* 0x00000000000e7805 */ /* 0x000fe2000001ff00 */
[----:B----4-:R-:W-:Y:S01]  /*dd30*/  @!P1 IMAD.X R29, R30, 0x1, R5, P2 ;  /* 0x000000011e1d9824 */ /* 0x010fe200010e0605 */
[-C--:B------:R-:W-:Y:S01]  /*dd40*/  @!P0 IADD3 R10, P2, R10, R4.reuse, RZ ;  /* 0x000000040a0a8210 */ /* 0x080fe20007f5e0ff */
[----:B------:R-:W-:Y:S01]  /*dd50*/  CS2R R12, SRZ ;  /* 0x00000000000c7805 */ /* 0x000fe2000001ff00 */
[----:B------:R1:W5:Y:S03]  /*dd60*/  @!P1 LD.E.128 R24, [R2.64] ;  /* 0x0000000602189980 */ /* 0x000366000c101d00 */
[--C-:B------:R-:W-:Y:S01]  /*dd70*/  @!P0 IMAD.X R11, R11, 0x1, R6.reuse, P2 ;  /* 0x000000010b0b8824 */ /* 0x100fe200010e0606 */
[----:B------:R-:W-:Y:S01]  /*dd80*/  @!P0 IADD3 R4, P2, R9, R4, RZ ;  /* 0x0000000409048210 */ /* 0x000fe20007f5e0ff */
[----:B------:R1:W5:Y:S04]  /*dd90*/  @!P1 LD.E.128 R20, [R28.64] ;  /* 0x000000061c149980 */ /* 0x000368000c101d00 */
[----:B------:R-:W-:Y:S01]  /*dda0*/  @!P0 IMAD.X R5, R30, 0x1, R6, P2 ;  /* 0x000000011e058824 */ /* 0x000fe200010e0606 */
[----:B------:R1:W5:Y:S04]  /*ddb0*/  @!P0 LD.E.128 R16, [R10.64] ;  /* 0x000000060a108980 */ /* 0x000368000c101d00 */
[----:B------:R1:W5:Y:S03]  /*ddc0*/  @!P0 LD.E.128 R12, [R4.64] ;  /* 0x00000006040c8980 */ /* 0x000366000c101d00 */
.L_x_1810:
[----:B------:R-:W-:Y:S05]  /*ddd0*/  BSYNC B0 ;  /* 0x0000000000007941 */ /* 0x000fea0003800000 */
.L_x_1809:
[----:B----4-:R-:W4:Y:S01]  /*dde0*/  LDL R43, [R1+0x4] ;  /* 0x00000400012b7983 */ /* 0x010f220000100800 */
[----:B-----5:R-:W-:Y:S01]  /*ddf0*/  IMAD.MOV.U32 R41, RZ, RZ, R24 ;  /* 0x000000ffff297224 */ /* 0x020fe200078e0018 */
[--C-:B-1----:R-:W-:Y:S01]  /*de00*/  SHF.R.U64 R2, R24, 0x10, R25.reuse ;  /* 0x0000001018027819 */ /* 0x102fe20000001219 */
[--C-:B------:R-:W-:Y:S01]  /*de10*/  IMAD.MOV.U32 R42, RZ, RZ, R25.reuse ;  /* 0x000000ffff2a7224 */ /* 0x100fe200078e0019 */
[----:B------:R-:W-:Y:S01]  /*de20*/  SHF.R.U32.HI R36, RZ, 0x10, R25 ;  /* 0x00000010ff247819 */ /* 0x000fe20000011619 */
[--C-:B------:R-:W-:Y:S01]  /*de30*/  IMAD.MOV.U32 R38, RZ, RZ, R27.reuse ;  /* 0x000000ffff267224 */ /* 0x100fe200078e001b */
[----:B------:R-:W-:Y:S01]  /*de40*/  PRMT R41, R41, 0x5410, R2 ;  /* 0x0000541029297816 */ /* 0x000fe20000000002 */
[----:B------:R-:W-:Y:S01]  /*de50*/  IMAD.MOV.U32 R35, RZ, RZ, R16 ;  /* 0x000000ffff237224 */ /* 0x000fe200078e0010 */
[--C-:B------:R-:W-:Y:S01]  /*de60*/  SHF.R.U64 R37, R26, 0x10, R27.reuse ;  /* 0x000000101a257819 */ /* 0x100fe2000000121b */
[----:B------:R-:W-:Y:S01]  /*de70*/  IMAD.MOV.U32 R39, RZ, RZ, R26 ;  /* 0x000000ffff277224 */ /* 0x000fe200078e001a */
[----:B------:R-:W-:Y:S01]  /*de80*/  SHF.R.U32.HI R32, RZ, 0x10, R27 ;  /* 0x00000010ff207819 */ /* 0x000fe2000001161b */
[--C-:B------:R-:W-:Y:S01]  /*de90*/  IMAD.MOV.U32 R34, RZ, RZ, R17.reuse ;  /* 0x000000ffff227224 */ /* 0x100fe200078e0011 */
[----:B------:R-:W-:Y:S01]  /*dea0*/  SHF.R.U64 R33, R16, 0x10, R17 ;  /* 0x0000001010217819 */ /* 0x000fe20000001211 */
[--C-:B------:R-:W-:Y:S01]  /*deb0*/  IMAD.MOV.U32 R30, RZ, RZ, R19.reuse ;  /* 0x000000ffff1e7224 */ /* 0x100fe200078e0013 */
[--C-:B------:R-:W-:Y:S01]  /*dec0*/  SHF.R.U64 R29, R18, 0x10, R19.reuse ;  /* 0x00000010121d7819 */ /* 0x100fe20000001213 */
[----:B------:R-:W-:Y:S01]  /*ded0*/  IMAD.MOV.U32 R27, RZ, RZ, R20 ;  /* 0x000000ffff1b7224 */ /* 0x000fe200078e0014 */
[----:B------:R-:W-:Y:S01]  /*dee0*/  SHF.R.U32.HI R24, RZ, 0x10, R19 ;  /* 0x00000010ff187819 */ /* 0x000fe20000011613 */
[----:B------:R-:W-:Y:S01]  /*def0*/  IMAD.MOV.U32 R16, RZ, RZ, R12 ;  /* 0x000000ffff107224 */ /* 0x000fe200078e000c */
[----:B------:R-:W-:Y:S01]  /*df00*/  SHF.R.U64 R25, R20, 0x10, R21 ;  /* 0x0000001014197819 */ /* 0x000fe20000001215 */
[----:B------:R-:W-:Y:S01]  /*df10*/  IMAD.MOV.U32 R31, RZ, RZ, R18 ;  /* 0x000000ffff1f7224 */ /* 0x000fe200078e0012 */
[----:B---3--:R-:W-:Y:S01]  /*df20*/  SHF.R.U64 R11, R12, 0x10, R13 ;  /* 0x000000100c0b7819 */ /* 0x008fe2000000120d */
[----:B------:R-:W-:Y:S01]  /*df30*/  IMAD.MOV.U32 R26, RZ, RZ, R21 ;  /* 0x000000ffff1a7224 */ /* 0x000fe200078e0015 */
[----:B------:R-:W-:Y:S01]  /*df40*/  SHF.R.U32.HI R28, RZ, 0x10, R17 ;  /* 0x00000010ff1c7819 */ /* 0x000fe20000011611 */
[----:B------:R-:W-:Y:S01]  /*df50*/  IMAD.MOV.U32 R20, RZ, RZ, R22 ;  /* 0x000000ffff147224 */ /* 0x000fe200078e0016 */
[----:B------:R-:W-:Y:S01]  /*df60*/  SHF.R.U32.HI R17, RZ, 0x10, R21 ;  /* 0x00000010ff117819 */ /* 0x000fe20000011615 */
[--C-:B------:R-:W-:Y:S01]  /*df70*/  IMAD.MOV.U32 R19, RZ, RZ, R23.reuse ;  /* 0x000000ffff137224 */ /* 0x100fe200078e0017 */
[----:B------:R-:W-:Y:S01]  /*df80*/  SHF.R.U64 R18, R22, 0x10, R23 ;  /* 0x0000001016127819 */ /* 0x000fe20000001217 */
[----:B------:R-:W-:Y:S01]  /*df90*/  IMAD.MOV.U32 R12, RZ, RZ, R13 ;  /* 0x000000ffff0c7224 */ /* 0x000fe200078e000d */
[----:B--2---:R-:W-:Y:S01]  /*dfa0*/  SHF.R.U32.HI R10, RZ, 0x10, R23 ;  /* 0x00000010ff0a7819 */ /* 0x004fe20000011617 */
[----:B------:R-:W-:Y:S01]  /*dfb0*/  IMAD.MOV.U32 R9, RZ, RZ, R14 ;  /* 0x000000ffff097224 */ /* 0x000fe200078e000e */
[----:B------:R-:W-:Y:S01]  /*dfc0*/  SHF.R.U32.HI R4, RZ, 0x10, R13 ;  /* 0x00000010ff047819 */ /* 0x000fe2000001160d */
[--C-:B------:R-:W-:Y:S01]  /*dfd0*/  IMAD.MOV.U32 R6, RZ, RZ, R15.reuse ;  /* 0x000000ffff067224 */ /* 0x100fe200078e000f */
[----:B------:R-:W-:Y:S01]  /*dfe0*/  SHF.R.U64 R5, R14, 0x10, R15 ;  /* 0x000000100e057819 */ /* 0x000fe2000000120f */
[----:B------:R-:W-:-:S04]  /*dff0*/  DEPBAR.LE SB0, 0x1 ;  /* 0x000080400000791a */ /* 0x000fc80000000000 */
[----:B------:R-:W-:Y:S01]  /*e000*/  SHF.R.U32.HI R3, RZ, 0x10, R15 ;  /* 0x00000010ff037819 */ /* 0x000fe2000001160f */
[----:B------:R-:W-:Y:S01]  /*e010*/  BSSY B1, `(.L_x_1811) ;  /* 0x00000cc000017945 */ /* 0x000fe20003800000 */
        /* <DEDUP_REMOVED lines=10> */
[----:B------:R-:W-:Y:S01]  /*e0c0*/  PRMT R44, R6, 0x5410, R3 ;  /* 0x00005410062c7816 */ /* 0x000fe20000000003 */
[----:B------:R-:W-:Y:S01]  /*e0d0*/  BAR.SYNC.DEFER_BLOCKING 0x0 ;  /* 0x0000000000007b1d */ /* 0x000fe20000010000 */
[----:B----4-:R-:W-:Y:S01]  /*e0e0*/  IMAD R2, R43, -0x80, R40 ;  /* 0xffffff802b027824 */ /* 0x010fe200078e0228 */
[----:B------:R-:W-:-:S02]  /*e0f0*/  PRMT R40, R35, 0x5410, R33 ;  /* 0x0000541023287816 */ /* 0x000fc40000000021 */
[----:B------:R-:W-:Y:S02]  /*e100*/  PRMT R33, R20, 0x5410, R18 ;  /* 0x0000541014217816 */ /* 0x000fe40000000012 */
[----:B------:R-:W-:Y:S02]  /*e110*/  IMNMX R48, R2, 0x80, PT ;  /* 0x0000008002307817 */ /* 0x000fe40003800200 */
[----:B------:R-:W-:Y:S02]  /*e120*/  PRMT R35, R19, 0x5410, R10 ;  /* 0x0000541013237816 */ /* 0x000fe4000000000a */
[----:B------:R-:W-:Y:S02]  /*e130*/  ISETP.GE.AND P0, PT, R143, R48, PT ;  /* 0x000000308f00720c */ /* 0x000fe40003f06270 */
[----:B------:R-:W-:-:S11]  /*e140*/  PRMT R43, R12, 0x5410, R4 ;  /* 0x000054100c2b7816 */ /* 0x000fd60000000004 */
[----:B------:R-:W-:Y:S05]  /*e150*/  @P0 BRA `(.L_x_1812) ;  /* 0x00000b7000000947 */ /* 0x000fea0003800000 */
[----:B------:R-:W-:Y:S01]  /*e160*/  ISETP.GE.AND P0, PT, R140, c[0x0][0x27c], PT ;  /* 0x00009f008c007a0c */ /* 0x000fe20003f06270 */
[----:B------:R-:W-:Y:S01]  /*e170*/  BSSY B0, `(.L_x_1813) ;  /* 0x000005a000007945 */ /* 0x000fe20003800000 */
[----:B------:R-:W-:-:S11]  /*e180*/  SHF.R.U32.HI R53, RZ, 0x3, R223 ;  /* 0x00000003ff357819 */ /* 0x000fd600000116df */
[----:B------:R-:W-:Y:S05]  /*e190*/  @P0 BRA `(.L_x_1814) ;  /* 0x0000057000000947 */ /* 0x000fea0003800000 */
[----:B------:R-:W-:Y:S01]  /*e1a0*/  MOV R2, c[0x0][0x27c] ;  /* 0x00009f0000027a02 */ /* 0x000fe20000000f00 */
[----:B------:R-:W1:Y:S01]  /*e1b0*/  LDS.128 R16, [R203+0x10080] ;  /* 0x01008000cb107984 */ /* 0x000e620000000c00 */
[----:B------:R-:W-:Y:S02]  /*e1c0*/  LOP3.LUT R5, R32, 0xffff0000, RZ, 0xc0, !PT ;  /* 0xffff000020057812 */ /* 0x000fe400078ec0ff */
        /* <DEDUP_REMOVED lines=14> */
[C---:B------:R-:W-:Y:S01]  /*e2b0*/  IMAD.U32 R23, R19.reuse, 0x10000, RZ ;  /* 0x0001000013177824 */ /* 0x040fe200078e00ff */
[----:B------:R-:W-:Y:S01]  /*e2c0*/  LOP3.LUT R24, R19, 0xffff0000, RZ, 0xc0, !PT ;  /* 0xffff000013187812 */ /* 0x000fe200078ec0ff */
[C---:B------:R-:W-:Y:S01]  /*e2d0*/  IMAD.U32 R20, R17.reuse, 0x10000, RZ ;  /* 0x0001000011147824 */ /* 0x040fe200078e00ff */
[----:B------:R-:W-:Y:S02]  /*e2e0*/  LOP3.LUT R16, R16, 0xffff0000, RZ, 0xc0, !PT ;  /* 0xffff000010107812 */ /* 0x000fe400078ec0ff */
[----:B------:R-:W-:Y:S02]  /*e2f0*/  LOP3.LUT R25, R17, 0xffff0000, RZ, 0xc0, !PT ;  /* 0xffff000011197812 */ /* 0x000fe400078ec0ff */
[C---:B------:R-:W-:Y:S02]  /*e300*/  SHF.L.U32 R17, R18.reuse, 0x10, RZ ;  /* 0x0000001012117819 */ /* 0x040fe400000006ff */
[----:B------:R-:W-:-:S02]  /*e310*/  LOP3.LUT R18, R18, 0xffff0000, RZ, 0xc0, !PT ;  /* 0xffff000012127812 */ /* 0x000fc400078ec0ff */
[C---:B--2---:R-:W-:Y:S01]  /*e320*/  SHF.L.U32 R4, R12.reuse, 0x10, RZ ;  /* 0x000000100c047819 */ /* 0x044fe200000006ff */
[----:B------:R-:W-:Y:S01]  /*e330*/  IMAD.U32 R10, R13, 0x10000, RZ ;  /* 0x000100000d0a7824 */ /* 0x000fe200078e00ff */
[----:B------:R-:W-:Y:S02]  /*e340*/  LOP3.LUT R6, R12, 0xffff0000, RZ, 0xc0, !PT ;  /* 0xffff00000c067812 */ /* 0x000fe400078ec0ff */
[----:B------:R-:W-:Y:S01]  /*e350*/  SHF.L.U32 R11, R14, 0x10, RZ ;  /* 0x000000100e0b7819 */ /* 0x000fe200000006ff */
[-C--:B------:R-:W-:Y:S01]  /*e360*/  FMUL.FTZ R19, R4, R3.reuse ;  /* 0x0000000304137220 */ /* 0x080fe20000410000 */
[----:B------:R-:W-:Y:S01]  /*e370*/  LOP3.LUT R12, R14, 0xffff0000, RZ, 0xc0, !PT ;  /* 0xffff00000e0c7812 */ /* 0x000fe200078ec0ff */
[-C--:B------:R-:W-:Y:S01]  /*e380*/  FMUL.FTZ R14, R4, R2.reuse ;  /* 0x00000002040e7220 */ /* 0x080fe20000410000 */
[----:B------:R-:W-:Y:S01]  /*e390*/  LOP3.LUT R4, R41, 0xffff0000, RZ, 0xc0, !PT ;  /* 0xffff000029047812 */ /* 0x000fe200078ec0ff */
[C---:B------:R-:W-:Y:S01]  /*e3a0*/  FFMA.FTZ R31, R9.reuse, R2, -R19 ;  /* 0x00000002091f7223 */ /* 0x040fe20000010813 */
[----:B------:R-:W-:Y:S01]  /*e3b0*/  SHF.L.U32 R2, R34, 0x10, RZ ;  /* 0x0000001022027819 */ /* 0x000fe200000006ff */
[----:B------:R-:W-:Y:S01]  /*e3c0*/  FFMA.FTZ R30, R9, R3, R14 ;  /* 0x00000003091e7223 */ /* 0x000fe2000001000e */
[----:B------:R-:W-:Y:S01]  /*e3d0*/  LOP3.LUT R22, R13, 0xffff0000, RZ, 0xc0, !PT ;  /* 0xffff00000d167812 */ /* 0x000fe200078ec0ff */
[C---:B------:R-:W-:Y:S01]  /*e3e0*/  IMAD.U32 R13, R15.reuse, 0x10000, RZ ;  /* 0x000100000f0d7824 */ /* 0x040fe200078e00ff */
[----:B------:R-:W-:Y:S01]  /*e3f0*/  LOP3.LUT R21, R15, 0xffff0000, RZ, 0xc0, !PT ;  /* 0xffff00000f157812 */ /* 0x000fe200078ec0ff */
[----:B------:R-:W-:Y:S01]  /*e400*/  FMUL.FTZ R15, R6, R5 ;  /* 0x00000005060f7220 */ /* 0x000fe20000410000 */
[----:B------:R-:W-:Y:S01]  /*e410*/  SHF.L.U32 R9, R33, 0x10, RZ ;  /* 0x0000001021097819 */ /* 0x000fe200000006ff */
[----:B------:R-:W-:-:S02]  /*e420*/  IMAD.U32 R3, R36, 0x10000, RZ ;  /* 0x0001000024037824 */ /* 0x000fc400078e00ff */
[----:B------:R-:W-:Y:S02]  /*e430*/  FMUL.FTZ R14, R6, R4 ;  /* 0x00000004060e7220 */ /* 0x000fe40000410000 */
[----:B------:R-:W-:Y:S02]  /*e440*/  FMUL.FTZ R6, R10, R2 ;  /* 0x000000020a067220 */ /* 0x000fe40000410000 */
[----:B------:R-:W-:Y:S02]  /*e450*/  FFMA.FTZ R29, R16, R4, -R15 ;  /* 0x00000004101d7223 */ /* 0x000fe4000001080f */
[----:B------:R-:W-:Y:S02]  /*e460*/  FMUL.FTZ R4, R10, R3 ;  /* 0x000000030a047220 */ /* 0x000fe40000410000 */
[----:B------:R-:W-:Y:S02]  /*e470*/  FFMA.FTZ R28, R16, R5, R14 ;  /* 0x00000005101c7223 */ /* 0x000fe4000001000e */
[----:B------:R-:W-:Y:S01]  /*e480*/  FFMA.FTZ R27, R20, R3, -R6 ;  /* 0x00000003141b7223 */ /* 0x000fe20000010806 */
[----:B------:R-:W-:Y:S01]  /*e490*/  SHF.L.U32 R6, R35, 0x10, RZ ;  /* 0x0000001023067819 */ /* 0x000fe200000006ff */
[----:B------:R-:W-:-:S02]  /*e4a0*/  IMAD.U32 R3, R37, 0x10000, RZ ;  /* 0x0001000025037824 */ /* 0x000fc400078e00ff */
[----:B------:R-:W-:Y:S02]  /*e4b0*/  FMUL.FTZ R5, R11, R9 ;  /* 0x000000090b057220 */ /* 0x000fe40000410000 */
[----:B------:R-:W-:Y:S01]  /*e4c0*/  FFMA.FTZ R20, R20, R2, R4 ;  /* 0x0000000214147223 */ /* 0x000fe20000010004 */
[----:B------:R-:W-:Y:S01]  /*e4d0*/  LOP3.LUT R4, R37, 0xffff0000, RZ, 0xc0, !PT ;  /* 0xffff000025047812 */ /* 0x000fe200078ec0ff */
[-C--:B------:R-:W-:Y:S01]  /*e4e0*/  FMUL.FTZ R14, R11, R3.reuse ;  /* 0x000000030b0e7220 */ /* 0x080fe20000410000 */
[----:B------:R-:W-:Y:S01]  /*e4f0*/  LOP3.LUT R2, R33, 0xffff0000, RZ, 0xc0, !PT ;  /* 0xffff000021027812 */ /* 0x000fe200078ec0ff */
[----:B------:R-:W-:Y:S01]  /*e500*/  FFMA.FTZ R16, R17, R3, -R5 ;  /* 0x0000000311107223 */ /* 0x000fe20000010805 */
[----:B------:R-:W-:Y:S01]  /*e510*/  SHF.L.U32 R3, R38, 0x10, RZ ;  /* 0x0000001026037819 */ /* 0x000fe200000006ff */
[----:B------:R-:W-:Y:S02]  /*e520*/  FMUL.FTZ R5, R13, R6 ;  /* 0x000000060d057220 */ /* 0x000fe40000410000 */
[----:B------:R-:W-:-:S02]  /*e530*/  FMUL.FTZ R10, R12, R4 ;  /* 0x000000040c0a7220 */ /* 0x000fc40000410000 */
[-C--:B------:R-:W-:Y:S02]  /*e540*/  FMUL.FTZ R11, R12, R2.reuse ;  /* 0x000000020c0b7220 */ /* 0x080fe40000410000 */
[----:B------:R-:W-:Y:S02]  /*e550*/  FFMA.FTZ R17, R17, R9, R14 ;  /* 0x0000000911117223 */ /* 0x000fe4000001000e */
[-C--:B------:R-:W-:Y:S02]  /*e560*/  FMUL.FTZ R9, R13, R3.reuse ;  /* 0x000000030d097220 */ /* 0x080fe40000410000 */
[----:B------:R-:W-:Y:S01]  /*e570*/  FFMA.FTZ R19, R23, R3, -R5 ;  /* 0x0000000317137223 */ /* 0x000fe20000010805 */
[----:B------:R-:W-:Y:S01]  /*e580*/  LOP3.LUT R3, R34, 0xffff0000, RZ, 0xc0, !PT ;  /* 0xffff000022037812 */ /* 0x000fe200078ec0ff */
[----:B------:R-:W-:Y:S01]  /*e590*/  FFMA.FTZ R14, R18, R2, R10 ;  /* 0x00000002120e7223 */ /* 0x000fe2000001000a */
[----:B------:R-:W-:Y:S01]  /*e5a0*/  LOP3.LUT R5, R36, 0xffff0000, RZ, 0xc0, !PT ;  /* 0xffff000024057812 */ /* 0x000fe200078ec0ff */
[----:B------:R-:W-:Y:S01]  /*e5b0*/  FFMA.FTZ R12, R18, R4, -R11 ;  /* 0x00000004120c7223 */ /* 0x000fe2000001080b */
[----:B------:R-:W-:Y:S01]  /*e5c0*/  LOP3.LUT R2, R35, 0xffff0000, RZ, 0xc0, !PT ;  /* 0xffff000023027812 */ /* 0x000fe200078ec0ff */
[----:B------:R-:W-:Y:S01]  /*e5d0*/  FMUL.FTZ R11, R22, R3 ;  /* 0x00000003160b7220 */ /* 0x000fe20000410000 */
[----:B------:R-:W-:Y:S01]  /*e5e0*/  LOP3.LUT R4, R38, 0xffff0000, RZ, 0xc0, !PT ;  /* 0xffff000026047812 */ /* 0x000fe200078ec0ff */
[----:B------:R-:W-:Y:S01]  /*e5f0*/  FFMA.FTZ R15, R23, R6, R9 ;  /* 0x00000006170f7223 */ /* 0x000fe20000010009 */
[----:B------:R-:W-:Y:S01]  /*e600*/  F2FP.BF16.PACK_AB R18, R12, R16 ;  /* 0x000000100c12723e */ /* 0x000fe200000010ff */
[----:B------:R-:W-:Y:S01]  /*e610*/  FMUL.FTZ R10, R22, R5 ;  /* 0x00000005160a7220 */ /* 0x000fe20000410000 */
[----:B------:R-:W-:Y:S01]  /*e620*/  F2FP.BF16.PACK_AB R14, R14, R17 ;  /* 0x000000110e0e723e */ /* 0x000fe200000010ff */
[----:B------:R-:W-:Y:S01]  /*e630*/  FMUL.FTZ R9, R21, R2 ;  /* 0x0000000215097220 */ /* 0x000fe20000410000 */
[----:B------:R-:W-:Y:S01]  /*e640*/  F2FP.BF16.PACK_AB R16, R29, R31 ;  /* 0x0000001f1d10723e */ /* 0x000fe200000010ff */
[----:B------:R-:W-:Y:S01]  /*e650*/  FMUL.FTZ R6, R21, R4 ;  /* 0x0000000415067220 */ /* 0x000fe20000410000 */
[----:B------:R-:W-:Y:S01]  /*e660*/  F2FP.BF16.PACK_AB R12, R28, R30 ;  /* 0x0000001e1c0c723e */ /* 0x000fe200000010ff */
[----:B------:R-:W-:-:S02]  /*e670*/  FFMA.FTZ R11, R25, R5, -R11 ;  /* 0x00000005190b7223 */ /* 0x000fc4000001080b */
[----:B------:R-:W-:Y:S02]  /*e680*/  FFMA.FTZ R5, R25, R3, R10 ;  /* 0x0000000319057223 */ /* 0x000fe4000001000a */
[C---:B------:R-:W-:Y:S01]  /*e690*/  FFMA.FTZ R3, R24.reuse, R4, -R9 ;  /* 0x0000000418037223 */ /* 0x040fe20000010809 */
[----:B------:R-:W-:Y:S01]  /*e6a0*/  F2FP.BF16.PACK_AB R17, R11, R27 ;  /* 0x0000001b0b11723e */ /* 0x000fe200000010ff */
[----:B------:R-:W-:Y:S01]  /*e6b0*/  FFMA.FTZ R2, R24, R2, R6 ;  /* 0x0000000218027223 */ /* 0x000fe20000010006 */
[----:B------:R-:W-:Y:S02]  /*e6c0*/  F2FP.BF16.PACK_AB R13, R5, R20 ;  /* 0x00000014050d723e */ /* 0x000fe400000010ff */
[----:B------:R-:W-:Y:S02]  /*e6d0*/  F2FP.BF16.PACK_AB R19, R3, R19 ;  /* 0x000000130313723e */ /* 0x000fe400000010ff */
[----:B------:R-:W-:-:S03]  /*e6e0*/  F2FP.BF16.PACK_AB R15, R2, R15 ;  /* 0x0000000f020f723e */ /* 0x000fc600000010ff */
[----:B------:R1:W-:Y:S04]  /*e6f0*/  STS.128 [R203+0x10080], R16 ;  /* 0x01008010cb007388 */ /* 0x0003e80000000c00 */
[----:B------:R1:W-:Y:S02]  /*e700*/  STS.128 [R26+0x10080], R12 ;  /* 0x0100800c1a007388 */ /* 0x0003e40000000c00 */
.L_x_1814:
[----:B------:R-:W-:Y:S05]  /*e710*/  BSYNC B0 ;  /* 0x0000000000007941 */ /* 0x000fea0003800000 */
.L_x_1813:
[----:B------:R-:W-:-:S13]  /*e720*/  ISETP.GE.AND P0, PT, R142, c[0x0][0x27c], PT ;  /* 0x00009f008e007a0c */ /* 0x000fda0003f06270 */
[----:B------:R-:W-:Y:S05]  /*e730*/  @P0 BRA `(.L_x_1812) ;  /* 0x0000059000000947 */ /* 0x000fea0003800000 */
[----:B------:R-:W2:Y:S04]  /*e740*/  LDL R3, [R1+0xc4] ;  /* 0x0000c40001037983 */ /* 0x000ea80000100800 */
[----:B------:R-:W3:Y:S01]  /*e750*/  LDL R52, [R1+0xdc] ;  /* 0x0000dc0001347983 */ /* 0x000ee20000100800 */
[----:B------:R-:W-:Y:S02]  /*e760*/  MOV R2, c[0x0][0x27c] ;  /* 0x00009f0000027a02 */ /* 0x000fe40000000f00 */
[----:B------:R-:W-:Y:S02]  /*e770*/  LOP3.LUT R5, R39, 0xffff0000, RZ, 0xc0, !PT ;  /* 0xffff000027057812 */ /* 0x000fe400078ec0ff */
        /* <DEDUP_REMOVED lines=30> */
[----:B------:R-:W-:Y:S01]  /*e960*/  FFMA.FTZ R31, R9, R2, -R19 ;  /* 0x00000002091f7223 */ /* 0x000fe20000010813 */
        /* <DEDUP_REMOVED lines=30> */
[C---:B------:R-:W-:Y:S01]  /*eb50*/  FFMA.FTZ R14, R18.reuse, R2, R10 ;  /* 0x00000002120e7223 */ /* 0x040fe2000001000a */
        /* <DEDUP_REMOVED lines=21> */
[----:B------:R1:W-:Y:S04]  /*ecb0*/  STS.128 [R52], R16 ;  /* 0x0000001034007388 */ /* 0x0003e80000000c00 */
[----:B------:R1:W-:Y:S02]  /*ecc0*/  STS.128 [R26+0x10080], R12 ;  /* 0x0100800c1a007388 */ /* 0x0003e40000000c00 */
.L_x_1812:
[----:B------:R-:W-:Y:S05]  /*ecd0*/  BSYNC B1 ;  /* 0x0000000000017941 */ /* 0x000fea0003800000 */
.L_x_1811:
[----:B------:R-:W-:Y:S01]  /*ece0*/  IADD3 R2, R143, 0x20, RZ ;  /* 0x000000208f027810 */ /* 0x000fe20007ffe0ff */
[----:B------:R-:W-:Y:S03]  /*ecf0*/  BSSY B1, `(.L_x_1815) ;  /* 0x00000bb000017945 */ /* 0x000fe60003800000 */
[----:B------:R-:W-:-:S13]  /*ed00*/  ISETP.GE.AND P0, PT, R2, R48, PT ;  /* 0x000000300200720c */ /* 0x000fda0003f06270 */
[----:B------:R-:W-:Y:S05]  /*ed10*/  @P0 BRA `(.L_x_1816) ;  /* 0x00000b8000000947 */ /* 0x000fea0003800000 */
[----:B------:R-:W-:Y:S01]  /*ed20*/  ISETP.GE.AND P0, PT, R140, c[0x0][0x27c], PT ;  /* 0x00009f008c007a0c */ /* 0x000fe20003f06270 */
[----:B------:R-:W-:Y:S01]  /*ed30*/  BSSY B0, `(.L_x_1817) ;  /* 0x000005b000007945 */ /* 0x000fe20003800000 */
[----:B------:R-:W-:-:S11]  /*ed40*/  SHF.R.U32.HI R53, RZ, 0x3, R222 ;  /* 0x00000003ff357819 */ /* 0x000fd600000116de */
[----:B------:R-:W-:Y:S05]  /*ed50*/  @P0 BRA `(.L_x_1818) ;  /* 0x0000058000000947 */ /* 0x000fea0003800000 */
[----:B-1----:R-:W2:Y:S01]  /*ed60*/  LDL R52, [R1+0x164] ;  /* 0x0001640001347983 */ /* 0x002ea20000100800 */
[----:B------:R-:W-:Y:S02]  /*ed70*/  MOV R2, c[0x0][0x27c] ;  /* 0x00009f0000027a02 */ /* 0x000fe40000000f00 */
        /* <DEDUP_REMOVED lines=13> */
[----:B------:R-:W1:Y:S02]  /*ee50*/  LDS.128 R12, [R26+0x10080] ;  /* 0x010080001a0c7984 */ /* 0x000e640000000c00 */
[C---:B-1----:R-:W-:Y:S01]  /*ee60*/  SHF.L.U32 R4, R12.reuse, 0x10, RZ ;  /* 0x000000100c047819 */ /* 0x042fe200000006ff */
[C---:B------:R-:W-:Y:S01]  /*ee70*/  IMAD.U32 R10, R13.reuse, 0x10000, RZ ;  /* 0x000100000d0a7824 */ /* 0x040fe200078e00ff */
[----:B------:R-:W-:Y:S02]  /*ee80*/  LOP3.LUT R6, R12, 0xffff0000, RZ, 0xc0, !PT ;  /* 0xffff00000c067812 */ /* 0x000fe400078ec0ff */
[C---:B------:R-:W-:Y:S02]  /*ee90*/  SHF.L.U32 R11, R14.reuse, 0x10, RZ ;  /* 0x000000100e0b7819 */ /* 0x040fe400000006ff */
[----:B------:R-:W-:Y:S01]  /*eea0*/  LOP3.LUT R12, R14, 0xffff0000, RZ, 0xc0, !PT ;  /* 0xffff00000e0c7812 */ /* 0x000fe200078ec0ff */
[----:B------:R-:W-:Y:S01]  /*eeb0*/  FMUL.FTZ R14, R2, R4 ;  /* 0x00000004020e7220 */ /* 0x000fe20000410000 */
[----:B------:R-:W-:Y:S01]  /*eec0*/  LOP3.LUT R22, R13, 0xffff0000, RZ, 0xc0, !PT ;  /* 0xffff00000d167812 */ /* 0x000fe200078ec0ff */
[C---:B------:R-:W-:Y:S01]  /*eed0*/  IMAD.U32 R13, R15.reuse, 0x10000, RZ ;  /* 0x000100000f0d7824 */ /* 0x040fe200078e00ff */
[----:B------:R-:W-:Y:S01]  /*eee0*/  LOP3.LUT R21, R15, 0xffff0000, RZ, 0xc0, !PT ;  /* 0xffff00000f157812 */ /* 0x000fe200078ec0ff */
[----:B------:R-:W-:Y:S01]  /*eef0*/  FMUL.FTZ R15, R5, R6 ;  /* 0x00000006050f7220 */ /* 0x000fe20000410000 */
[----:B--2---:R-:W1:Y:S02]  /*ef00*/  LDS.128 R16, [R52] ;  /* 0x0000000034107984 */ /* 0x004e640000000c00 */
[C---:B-1----:R-:W-:Y:S01]  /*ef10*/  SHF.L.U32 R9, R16.reuse, 0x10, RZ ;  /* 0x0000001010097819 */ /* 0x042fe200000006ff */
[C---:B------:R-:W-:Y:S01]  /*ef20*/  IMAD.U32 R23, R19.reuse, 0x10000, RZ ;  /* 0x0001000013177824 */ /* 0x040fe200078e00ff */
[----:B------:R-:W-:Y:S01]  /*ef30*/  LOP3.LUT R24, R19, 0xffff0000, RZ, 0xc0, !PT ;  /* 0xffff000013187812 */ /* 0x000fe200078ec0ff */
[----:B------:R-:W-:Y:S01]  /*ef40*/  FMUL.FTZ R19, R3, R4 ;  /* 0x0000000403137220 */ /* 0x000fe20000410000 */
[----:B------:R-:W-:Y:S01]  /*ef50*/  LOP3.LUT R4, R41, 0xffff0000, RZ, 0xc0, !PT ;  /* 0xffff000029047812 */ /* 0x000fe200078ec0ff */
[-C--:B------:R-:W-:Y:S01]  /*ef60*/  FFMA.FTZ R30, R3, R9.reuse, R14 ;  /* 0x00000009031e7223 */ /* 0x080fe2000001000e */
[----:B------:R-:W-:Y:S01]  /*ef70*/  LOP3.LUT R16, R16, 0xffff0000, RZ, 0xc0, !PT ;  /* 0xffff000010107812 */ /* 0x000fe200078ec0ff */
[----:B------:R-:W-:Y:S01]  /*ef80*/  FFMA.FTZ R31, R2, R9, -R19 ;  /* 0x00000009021f7223 */ /* 0x000fe20000010813 */
[----:B------:R-:W-:Y:S01]  /*ef90*/  SHF.L.U32 R2, R34, 0x10, RZ ;  /* 0x0000001022027819 */ /* 0x000fe200000006ff */
[----:B------:R-:W-:Y:S01]  /*efa0*/  IMAD.U32 R3, R36, 0x10000, RZ ;  /* 0x0001000024037824 */ /* 0x000fe200078e00ff */
[----:B------:R-:W-:Y:S01]  /*efb0*/  SHF.L.U32 R9, R33, 0x10, RZ ;  /* 0x0000001021097819 */ /* 0x000fe200000006ff */
[----:B------:R-:W-:Y:S01]  /*efc0*/  FMUL.FTZ R14, R4, R6 ;  /* 0x00000006040e7220 */ /* 0x000fe20000410000 */
[C---:B------:R-:W-:Y:S01]  /*efd0*/  LOP3.LUT R25, R17.reuse, 0xffff0000, RZ, 0xc0, !PT ;  /* 0xffff000011197812 */ /* 0x040fe200078ec0ff */
[----:B------:R-:W-:Y:S01]  /*efe0*/  IMAD.U32 R20, R17, 0x10000, RZ ;  /* 0x0001000011147824 */ /* 0x000fe200078e00ff */
[----:B------:R-:W-:Y:S01]  /*eff0*/  SHF.L.U32 R17, R18, 0x10, RZ ;  /* 0x0000001012117819 */ /* 0x000fe200000006ff */
[----:B------:R-:W-:Y:S01]  /*f000*/  FMUL.FTZ R6, R2, R10 ;  /* 0x0000000a02067220 */ /* 0x000fe20000410000 */
[----:B------:R-:W-:Y:S01]  /*f010*/  LOP3.LUT R18, R18, 0xffff0000, RZ, 0xc0, !PT ;  /* 0xffff000012127812 */ /* 0x000fe200078ec0ff */
[----:B------:R-:W-:-:S02]  /*f020*/  FFMA.FTZ R29, R4, R16, -R15 ;  /* 0x00000010041d7223 */ /* 0x000fc4000001080f */
[----:B------:R-:W-:Y:S02]  /*f030*/  FMUL.FTZ R4, R3, R10 ;  /* 0x0000000a03047220 */ /* 0x000fe40000410000 */
[----:B------:R-:W-:Y:S02]  /*f040*/  FFMA.FTZ R28, R5, R16, R14 ;  /* 0x00000010051c7223 */ /* 0x000fe4000001000e */
[-C--:B------:R-:W-:Y:S01]  /*f050*/  FFMA.FTZ R27, R3, R20.reuse, -R6 ;  /* 0x00000014031b7223 */ /* 0x080fe20000010806 */
[----:B------:R-:W-:Y:S01]  /*f060*/  SHF.L.U32 R6, R35, 0x10, RZ ;  /* 0x0000001023067819 */ /* 0x000fe200000006ff */
[----:B------:R-:W-:Y:S02]  /*f070*/  IMAD.U32 R3, R37, 0x10000, RZ ;  /* 0x0001000025037824 */ /* 0x000fe400078e00ff */
[-C--:B------:R-:W-:Y:S02]  /*f080*/  FMUL.FTZ R5, R9, R11.reuse ;  /* 0x0000000b09057220 */ /* 0x080fe40000410000 */
[----:B------:R-:W-:Y:S01]  /*f090*/  FFMA.FTZ R20, R2, R20, R4 ;  /* 0x0000001402147223 */ /* 0x000fe20000010004 */
[----:B------:R-:W-:Y:S01]  /*f0a0*/  LOP3.LUT R4, R37, 0xffff0000, RZ, 0xc0, !PT ;  /* 0xffff000025047812 */ /* 0x000fe200078ec0ff */
[----:B------:R-:W-:Y:S01]  /*f0b0*/  FMUL.FTZ R14, R3, R11 ;  /* 0x0000000b030e7220 */ /* 0x000fe20000410000 */
[----:B------:R-:W-:Y:S01]  /*f0c0*/  LOP3.LUT R2, R33, 0xffff0000, RZ, 0xc0, !PT ;  /* 0xffff000021027812 */ /* 0x000fe200078ec0ff */
[----:B------:R-:W-:Y:S01]  /*f0d0*/  FFMA.FTZ R16, R3, R17, -R5 ;  /* 0x0000001103107223 */ /* 0x000fe20000010805 */
[----:B------:R-:W-:Y:S01]  /*f0e0*/  SHF.L.U32 R3, R38, 0x10, RZ ;  /* 0x0000001026037819 */ /* 0x000fe200000006ff */
[----:B------:R-:W-:-:S02]  /*f0f0*/  FMUL.FTZ R5, R6, R13 ;  /* 0x0000000d06057220 */ /* 0x000fc40000410000 */
[-C--:B------:R-:W-:Y:S02]  /*f100*/  FMUL.FTZ R10, R4, R12.reuse ;  /* 0x0000000c040a7220 */ /* 0x080fe40000410000 */
[----:B------:R-:W-:Y:S02]  /*f110*/  FMUL.FTZ R11, R2, R12 ;  /* 0x0000000c020b7220 */ /* 0x000fe40000410000 */
[----:B------:R-:W-:Y:S02]  /*f120*/  FFMA.FTZ R17, R9, R17, R14 ;  /* 0x0000001109117223 */ /* 0x000fe4000001000e */
[C---:B------:R-:W-:Y:S02]  /*f130*/  FMUL.FTZ R9, R3.reuse, R13 ;  /* 0x0000000d03097220 */ /* 0x040fe40000410000 */
[-C--:B------:R-:W-:Y:S01]  /*f140*/  FFMA.FTZ R19, R3, R23.reuse, -R5 ;  /* 0x0000001703137223 */ /* 0x080fe20000010805 */
[----:B------:R-:W-:Y:S01]  /*f150*/  LOP3.LUT R3, R34, 0xffff0000, RZ, 0xc0, !PT ;  /* 0xffff000022037812 */ /* 0x000fe200078ec0ff */
[-C--:B------:R-:W-:Y:S01]  /*f160*/  FFMA.FTZ R14, R2, R18.reuse, R10 ;  /* 0x00000012020e7223 */ /* 0x080fe2000001000a */
        /* <DEDUP_REMOVED lines=15> */
[-C--:B------:R-:W-:Y:S01]  /*f260*/  FFMA.FTZ R3, R4, R24.reuse, -R9 ;  /* 0x0000001804037223 */ /* 0x080fe20000010809 */
[----:B------:R-:W-:Y:S01]  /*f270*/  F2FP.BF16.PACK_AB R17, R11, R27 ;  /* 0x0000001b0b11723e */ /* 0x000fe200000010ff */
[----:B------:R-:W-:Y:S01]  /*f280*/  FFMA.FTZ R2, R2, R24, R6 ;  /* 0x0000001802027223 */ /* 0x000fe20000010006 */
[----:B------:R-:W-:Y:S02]  /*f290*/  F2FP.BF16.PACK_AB R13, R5, R20 ;  /* 0x00000014050d723e */ /* 0x000fe400000010ff */
[----:B------:R-:W-:Y:S02]  /*f2a0*/  F2FP.BF16.PACK_AB R19, R3, R19 ;  /* 0x000000130313723e */ /* 0x000fe400000010ff */
[----:B------:R-:W-:-:S03]  /*f2b0*/  F2FP.BF16.PACK_AB R15, R2, R15 ;  /* 0x0000000f020f723e */ /* 0x000fc600000010ff */
[----:B------:R1:W-:Y:S04]  /*f2c0*/  STS.128 [R52], R16 ;  /* 0x0000001034007388 */ /* 0x0003e80000000c00 */
[----:B------:R1:W-:Y:S02]  /*f2d0*/  STS.128 [R26+0x10080], R12 ;  /* 0x0100800c1a007388 */ /* 0x0003e40000000c00 */
.L_x_1818:
[----:B------:R-:W-:Y:S05]  /*f2e0*/  BSYNC B0 ;  /* 0x0000000000007941 */ /* 0x000fea0003800000 */
.L_x_1817:
[----:B------:R-:W-:-:S13]  /*f2f0*/  ISETP.GE.AND P0, PT, R142, c[0x0][0x27c], PT ;  /* 0x00009f008e007a0c */ /* 0x000fda0003f06270 */
[----:B------:R-:W-:Y:S05]  /*f300*/  @P0 BRA `(.L_x_1816) ;  /* 0x0000059000000947 */ /* 0x000fea0003800000 */
[----:B------:R-:W2:Y:S04]  /*f310*/  LDL R3, [R1+0xc4] ;  /* 0x0000c40001037983 */ /* 0x000ea80000100800 */
[----:B-1----:R-:W3:Y:S01]  /*f320*/  LDL R52, [R1+0xd8] ;  /* 0x0000d80001347983 */ /* 0x002ee20000100800 */
[----:B------:R-:W-:Y:S02]  /*f330*/  MOV R2, c[0x0][0x27c] ;  /* 0x00009f0000027a02 */ /* 0x000fe40000000f00 */
[----:B------:R-:W-:Y:S02]  /*f340*/  LOP3.LUT R5, R39, 0xffff0000, RZ, 0xc0, !PT ;  /* 0xffff000027057812 */ /* 0x000fe400078ec0ff */
[----:B--2---:R-:W-:-:S04]  /*f350*/  LEA.HI R2, R2, R3, RZ, 0x1d ;  /* 0x0000000302027211 */ /* 0x004fc800078fe8ff */
[----:B------:R-:W-:Y:S01]  /*f360*/  SHF.R.S32.HI R3, RZ, 0x1f, R2 ;  /* 0x0000001fff037819 */ /* 0x000fe20000011402 */
[----:B------:R-:W-:Y:S01]  /*f370*/  IMAD.SHL.U32 R4, R2, 0x8, RZ ;  /* 0x0000000802047824 */ /* 0x000fe200078e00ff */
[----:B---3--:R-:W1:Y:S02]  /*f380*/  LDS.128 R16, [R52] ;  /* 0x0000000034107984 */ /* 0x008e640000000c00 */
        /* <DEDUP_REMOVED lines=21> */
[C---:B------:R-:W-:Y:S01]  /*f4e0*/  SHF.L.U32 R11, R14.reuse, 0x10, RZ ;  /* 0x000000100e0b7819 */ /* 0x040fe200000006ff */
[-C--:B------:R-:W-:Y:S01]  /*f4f0*/  FMUL.FTZ R19, R3, R4.reuse ;  /* 0x0000000403137220 */ /* 0x080fe20000410000 */
[----:B------:R-:W-:Y:S01]  /*f500*/  LOP3.LUT R12, R14, 0xffff0000, RZ, 0xc0, !PT ;  /* 0xffff00000e0c7812 */ /* 0x000fe200078ec0ff */
[----:B------:R-:W-:Y:S01]  /*f510*/  FMUL.FTZ R14, R2, R4 ;  /* 0x00000004020e7220 */ /* 0x000fe20000410000 */
[----:B------:R-:W-:Y:S01]  /*f520*/  LOP3.LUT R4, R40, 0xffff0000, RZ, 0xc0, !PT ;  /* 0xffff000028047812 */ /* 0x000fe200078ec0ff */
[-C--:B------:R-:W-:Y:S01]  /*f530*/  FFMA.FTZ R31, R2, R9.reuse, -R19 ;  /* 0x00000009021f7223 */ /* 0x080fe20000010813 */
        /* <DEDUP_REMOVED lines=16> */
[-C--:B------:R-:W-:Y:S02]  /*f640*/  FMUL.FTZ R5, R9, R11.reuse ;  /* 0x0000000b09057220 */ /* 0x080fe40000410000 */
[----:B------:R-:W-:Y:S01]  /*f650*/  FFMA.FTZ R20, R2, R20, R4 ;  /* 0x0000001402147223 */ /* 0x000fe20000010004 */
[----:B------:R-:W-:Y:S01]  /*f660*/  LOP3.LUT R4, R45, 0xffff0000, RZ, 0xc0, !PT ;  /* 0xffff00002d047812 */ /* 0x000fe200078ec0ff */
[C---:B------:R-:W-:Y:S01]  /*f670*/  FMUL.FTZ R14, R3.reuse, R11 ;  /* 0x0000000b030e7220 */ /* 0x040fe20000410000 */
[----:B------:R-:W-:Y:S01]  /*f680*/  LOP3.LUT R2, R42, 0xffff0000, RZ, 0xc0, !PT ;  /* 0xffff00002a027812 */ /* 0x000fe200078ec0ff */
[----:B------:R-:W-:Y:S01]  /*f690*/  FFMA.FTZ R16, R3, R17, -R5 ;  /* 0x0000001103107223 */ /* 0x000fe20000010805 */
[----:B------:R-:W-:Y:S01]  /*f6a0*/  SHF.L.U32 R3, R46, 0x10, RZ ;  /* 0x000000102e037819 */ /* 0x000fe200000006ff */
[----:B------:R-:W-:Y:S02]  /*f6b0*/  FMUL.FTZ R5, R6, R13 ;  /* 0x0000000d06057220 */ /* 0x000fe40000410000 */
[----:B------:R-:W-:-:S02]  /*f6c0*/  FMUL.FTZ R10, R4, R12 ;  /* 0x0000000c040a7220 */ /* 0x000fc40000410000 */
[C---:B------:R-:W-:Y:S02]  /*f6d0*/  FMUL.FTZ R11, R2.reuse, R12 ;  /* 0x0000000c020b7220 */ /* 0x040fe40000410000 */
        /* <DEDUP_REMOVED lines=28> */
.L_x_1816:
[----:B------:R-:W-:Y:S05]  /*f8a0*/  BSYNC B1 ;  /* 0x0000000000017941 */ /* 0x000fea0003800000 */
.L_x_1815:
        /* <DEDUP_REMOVED lines=41> */
[----:B---3--:R-:W1:Y:S02]  /*fb40*/  LDS.128 R16, [R52] ;  /* 0x0000000034107984 */ /* 0x008e640000000c00 */
        /* <DEDUP_REMOVED lines=61> */
.L_x_1822:
[----:B------:R-:W-:Y:S05]  /*ff20*/  BSYNC B0 ;  /* 0x0000000000007941 */ /* 0x000fea0003800000 */
.L_x_1821:
[----:B------:R-:W-:-:S13]  /*ff30*/  ISETP.GE.AND P0, PT, R142, c[0x0][0x27c], PT ;  /* 0x00009f008e007a0c */ /* 0x000fda0003f06270 */
[----:B------:R-:W-:Y:S05]  /*ff40*/  @P0 BRA `(.L_x_1820) ;  /* 0x0000059000000947 */ /* 0x000fea0003800000 */
[----:B------:R-:W3:Y:S04]  /*ff50*/  LDL R3, [R1+0xc4] ;  /* 0x0000c40001037983 */ /* 0x000ee80000100800 */
[----:B-1----:R-:W4:Y:S01]  /*ff60*/  LDL R52, [R1+0xd4] ;  /* 0x0000d40001347983 */ /* 0x002f220000100800 */
[----:B------:R-:W-:Y:S02]  /*ff70*/  MOV R2, c[0x0][0x27c] ;  /* 0x00009f0000027a02 */ /* 0x000fe40000000f00 */
[----:B------:R-:W-:Y:S02]  /*ff80*/  LOP3.LUT R5, R39, 0xffff0000, RZ, 0xc0, !PT ;  /* 0xffff000027057812 */ /* 0x000fe400078ec0ff */
        /* <DEDUP_REMOVED lines=22> */
[C---:B---3--:R-:W-:Y:S01]  /*100f0*/  SHF.L.U32 R4, R12.reuse, 0x10, RZ ;  /* 0x000000100c047819 */ /* 0x048fe200000006ff */
        /* <DEDUP_REMOVED lines=62> */
.L_x_1820:
[----:B------:R-:W-:Y:S05]  /*104e0*/  BSYNC B1 ;  /* 0x0000000000017941 */ /* 0x000fea0003800000 */
.L_x_1819:
        /* <DEDUP_REMOVED lines=29> */
[----:B------:R-:W4:Y:S02]  /*106c0*/  LDS.128 R12, [R26+0x10080] ;  /* 0x010080001a0c7984 */ /* 0x000f240000000c00 */
[C---:B----4-:R-:W-:Y:S01]  /*106d0*/  SHF.L.U32 R4, R12.reuse, 0x10, RZ ;  /* 0x000000100c047819 */ /* 0x050fe200000006ff */
        /* <DEDUP_REMOVED lines=9> */
[----:B---3--:R-:W3:Y:S02]  /*10770*/  LDS.128 R16, [R55] ;  /* 0x0000000037107984 */ /* 0x008ee40000000c00 */
[C---:B---3--:R-:W-:Y:S01]  /*10780*/  SHF.L.U32 R9, R16.reuse, 0x10, RZ ;  /* 0x0000001010097819 */ /* 0x048fe200000006ff */
        /* <DEDUP_REMOVED lines=60> */
.L_x_1824:
[----:B------:R-:W-:Y:S05]  /*10b50*/  BSYNC B0 ;  /* 0x0000000000007941 */ /* 0x000fea0003800000 */
.L_x_1823:
[----:B------:R-:W-:-:S13]  /*10b60*/  ISETP.GE.AND P0, PT, R142, c[0x0][0x27c], PT ;  /* 0x00009f008e007a0c */ /* 0x000fda0003f06270 */
[----:B------:R-:W-:Y:S05]  /*10b70*/  @P0 BRA `(.L_x_1802) ;  /* 0x0000059000000947 */ /* 0x000fea0003800000 */
[----:B------:R-:W4:Y:S04]  /*10b80*/  LDL R3, [R1+0xc4] ;  /* 0x0000c40001037983 */ /* 0x000f280000100800 */
[----:B------:R-:W5:Y:S01]  /*10b90*/  LDL R32, [R1+0xd0] ;  /* 0x0000d00001207983 */ /* 0x000f620000100800 */
[----:B------:R-:W-:Y:S02]  /*10ba0*/  MOV R2, c[0x0][0x27c] ;  /* 0x00009f0000027a02 */ /* 0x000fe40000000f00 */
[----:B------:R-:W-:Y:S02]  /*10bb0*/  LOP3.LUT R5, R39, 0xffff0000, RZ, 0xc0, !PT ;  /* 0xffff000027057812 */ /* 0x000fe400078ec0ff */
[----:B----4-:R-:W-:-:S04]  /*10bc0*/  LEA.HI R2, R2, R3, RZ, 0x1d ;  /* 0x0000000302027211 */ /* 0x010fc800078fe8ff */
[----:B------:R-:W-:Y:S01]  /*10bd0*/  SHF.R.S32.HI R3, RZ, 0x1f, R2 ;  /* 0x0000001fff037819 */ /* 0x000fe20000011402 */
[----:B------:R-:W-:Y:S01]  /*10be0*/  IMAD.SHL.U32 R4, R2, 0x8, RZ ;  /* 0x0000000802047824 */ /* 0x000fe200078e00ff */
[----:B---3-5:R-:W3:Y:S02]  /*10bf0*/  LDS.128 R16, [R32] ;  /* 0x0000000020107984 */ /* 0x028ee40000000c00 */
        /* <DEDUP_REMOVED lines=10> */
[C---:B---3--:R-:W-:Y:S01]  /*10ca0*/  SHF.L.U32 R9, R16.reuse, 0x10, RZ ;  /* 0x0000001010097819 */ /* 0x048fe200000006ff */
[C---:B------:R-:W-:Y:S01]  /*10cb0*/  IMAD.U32 R23, R19.reuse, 0x10000, RZ ;  /* 0x0001000013177824 */ /* 0x040fe200078e00ff */
[----:B------:R-:W-:Y:S01]  /*10cc0*/  LOP3.LUT R24, R19, 0xffff0000, RZ, 0xc0, !PT ;  /* 0xffff000013187812 */ /* 0x000fe200078ec0ff */
[C---:B------:R-:W-:Y:S01]  /*10cd0*/  IMAD.U32 R20, R17.reuse, 0x10000, RZ ;  /* 0x0001000011147824 */ /* 0x040fe200078e00ff */
[----:B------:R-:W-:Y:S02]  /*10ce0*/  LOP3.LUT R16, R16, 0xffff0000, RZ, 0xc0, !PT ;  /* 0xffff000010107812 */ /* 0x000fe400078ec0ff */
[----:B------:R-:W-:Y:S02]  /*10cf0*/  LOP3.LUT R25, R17, 0xffff0000, RZ, 0xc0, !PT ;  /* 0xffff000011197812 */ /* 0x000fe400078ec0ff */
[C---:B------:R-:W-:Y:S02]  /*10d00*/  SHF.L.U32 R17, R18.reuse, 0x10, RZ ;  /* 0x0000001012117819 */ /* 0x040fe400000006ff */
[----:B------:R-:W-:-:S02]  /*10d10*/  LOP3.LUT R18, R18, 0xffff0000, RZ, 0xc0, !PT ;  /* 0xffff000012127812 */ /* 0x000fc400078ec0ff */
[C---:B----4-:R-:W-:Y:S01]  /*10d20*/  SHF.L.U32 R4, R12.reuse, 0x10, RZ ;  /* 0x000000100c047819 */ /* 0x050fe200000006ff */
        /* <DEDUP_REMOVED lines=62> */
.L_x_1802:
[----:B------:R-:W-:Y:S05]  /*11110*/  BSYNC B2 ;  /* 0x0000000000027941 */ /* 0x000fea0003800000 */
.L_x_1774:
[----:B-1----:R-:W-:Y:S01]  /*11120*/  IMAD R4, R50, c[0x0][0x208], RZ ;  /* 0x0000820032047a24 */ /* 0x002fe200078e02ff */
[----:B------:R-:W-:Y:S01]  /*11130*/  ISETP.GE.AND P1, PT, R140, c[0x0][0x1d4], PT ;  /* 0x000075008c007a0c */ /* 0x000fe20003f26270 */
[----:B--23--:R-:W-:Y:S01]  /*11140*/  IMAD.WIDE.U32 R2, R212, c[0x0][0x208], RZ ;  /* 0x00008200d4027a25 */ /* 0x00cfe200078e00ff */
[----:B------:R-:W-:-:S04]  /*11150*/  DEPBAR.LE SB0, 0x0 ;  /* 0x000080000000791a */ /* 0x000fc80000000000 */
[----:B------:R-:W-:Y:S01]  /*11160*/  IMAD R4, R212, c[0x0][0x20c], R4 ;  /* 0x00008300d4047a24 */ /* 0x000fe200078e0204 */
[----:B------:R-:W-:Y:S01]  /*11170*/  BAR.SYNC.DEFER_BLOCKING 0x0 ;  /* 0x0000000000007b1d */ /* 0x000fe20000010000 */
[----:B------:R-:W-:Y:S01]  /*11180*/  IMAD.WIDE.U32 R220, R49, c[0x0][0x210], RZ ;  /* 0x0000840031dc7a25 */ /* 0x000fe200078e00ff */
[----:B------:R-:W-:Y:S02]  /*11190*/  LOP3.LUT R213, R213, 0xfffffffe, RZ, 0xc0, !PT ;  /* 0xfffffffed5d57812 */ /* 0x000fe400078ec0ff */
[----:B------:R-:W-:Y:S01]  /*111a0*/  ISETP.GE.AND P6, PT, R142, c[0x0][0x1d4], PT ;  /* 0x000075008e007a0c */ /* 0x000fe20003fc6270 */
[----:B------:R-:W-:Y:S01]  /*111b0*/  IMAD.IADD R3, R3, 0x1, R4 ;  /* 0x0000000103037824 */ /* 0x000fe200078e0204 */
[----:B------:R-:W-:Y:S01]  /*111c0*/  @P1 LOP3.LUT R213, R213, 0x1, RZ, 0xfc, !PT ;  /* 0x00000001d5d51812 */ /* 0x000fe200078efcff */
[----:B------:R-:W-:Y:S01]  /*111d0*/  IMAD R4, R51, c[0x0][0x218], RZ ;  /* 0x0000860033047a24 */ /* 0x000fe200078e02ff */
[----:B------:R-:W-:Y:S01]  /*111e0*/  ISETP.GE.AND P2, PT, R205, c[0x0][0x1d4], PT ;  /* 0x00007500cd007a0c */ /* 0x000fe20003f46270 */
[C---:B------:R-:W-:Y:S01]  /*111f0*/  IMAD.WIDE.U32 R2, R211.reuse, c[0x0][0x218], R2 ;  /* 0x00008600d3027a25 */ /* 0x040fe200078e0002 */
[----:B------:R-:W1:Y:S01]  /*11200*/  S2R R22, SR_TID.X ;  /* 0x0000000000167919 */ /* 0x000e620000002100 */
[----:B------:R-:W-:Y:S02]  /*11210*/  BSSY B0, `(.L_x_1825) ;  /* 0x0000042000007945 */ /* 0x000fe40003800000 */
[----:B------:R-:W-:Y:S01]  /*11220*/  IMAD R4, R211, c[0x0][0x21c], R4 ;  /* 0x00008700d3047a24 */ /* 0x000fe200078e0204 */
[----:B------:R-:W-:Y:S01]  /*11230*/  IADD3 R2, P0, R2, R220, RZ ;  /* 0x000000dc02027210 */ /* 0x000fe20007f1e0ff */
[----:B------:R-:W-:-:S05]  /*11240*/  IMAD R224, R49, c[0x0][0x214], R221 ;  /* 0x0000850031e07a24 */ /* 0x000fca00078e02dd */
[----:B------:R-:W-:Y:S01]  /*11250*/  IADD3.X R3, R224, R3, R4, P0, !PT ;  /* 0x00000003e0037210 */ /* 0x000fe200007fe404 */
[----:B------:R-:W-:Y:S01]  /*11260*/  IMAD.IADD R4, R123, 0x1, -R143 ;  /* 0x000000017b047824 */ /* 0x000fe200078e0a8f */
[C---:B------:R-:W-:Y:S01]  /*11270*/  LEA R9, P0, R2.reuse, c[0x0][0x1f8], 0x1 ;  /* 0x00007e0002097a11 */ /* 0x040fe200078008ff */
[----:B------:R-:W-:Y:S03]  /*11280*/  LDSM.16.M88.4 R12, [R199] ;  /* 0x00000000c70c783b */ /* 0x000fe60000000200 */
[----:B------:R-:W-:Y:S02]  /*11290*/  LEA.HI.X R6, R2, c[0x0][0x1fc], R3, 0x1, P0 ;  /* 0x00007f0002067a11 */ /* 0x000fe400000f0c03 */
[----:B------:R-:W2:Y:S01]  /*112a0*/  SHFL.IDX PT, R3, R9, RZ, 0x181f ;  /* 0x00181fff09037589 */ /* 0x000ea200000e0000 */
[----:B------:R-:W-:Y:S02]  /*112b0*/  LOP3.LUT P0, RZ, R149, 0x2, RZ, 0xc0, !PT ;  /* 0x0000000295ff7812 */ /* 0x000fe4000780c0ff */
[----:B------:R-:W-:Y:S01]  /*112c0*/  IADD3 R2, R150, 0x20, RZ ;  /* 0x0000002096027810 */ /* 0x000fe20007ffe0ff */
[----:B------:R-:W3:Y:S01]  /*112d0*/  SHFL.IDX PT, R5, R6, RZ, 0x181f ;  /* 0x00181fff06057589 */ /* 0x000ee200000e0000 */
[----:B------:R-:W-:-:S03]  /*112e0*/  ISETP.LT.OR P1, PT, R4, 0x1, P1 ;  /* 0x000000010400780c */ /* 0x000fc60000f21670 */
[----:B------:R-:W4:Y:S04]  /*112f0*/  LDSM.16.M88.4 R24, [R150] ;  /* 0x000000009618783b */ /* 0x000f280000000200 */
[----:B------:R-:W1:Y:S02]  /*11300*/  LDSM.16.M88.4 R28, [R150+0x800] ;  /* 0x00080000961c783b */ /* 0x000e640000000200 */
[----:B------:R-:W-:Y:S02]  /*11310*/  @P0 IADD3 R2, R150, -0x20, RZ ;  /* 0xffffffe096020810 */ /* 0x000fe40007ffe0ff */
[----:B------:R-:W1:Y:S04]  /*11320*/  LDSM.16.M88.4 R48, [R150+0x1000] ;  /* 0x001000009630783b */ /* 0x000e680000000200 */
[----:B------:R-:W1:Y:S01]  /*11330*/  LDSM.16.M88.4 R40, [R2] ;  /* 0x000000000228783b */ /* 0x000e620000000200 */
[----:B--2---:R-:W-:-:S03]  /*11340*/  LEA R20, P0, R140, R3, 0x1 ;  /* 0x000000038c147211 */ /* 0x004fc600078008ff */
[----:B------:R-:W2:Y:S01]  /*11350*/  LDSM.16.M88.4 R64, [R2+0x800] ;  /* 0x000800000240783b */ /* 0x000ea20000000200 */
[----:B---3--:R-:W-:-:S03]  /*11360*/  LEA.HI.X R21, R140, R5, R141, 0x1, P0 ;  /* 0x000000058c157211 */ /* 0x008fc600000f0c8d */
[----:B------:R3:W1:Y:S01]  /*11370*/  LDSM.16.M88.4 R68, [R2+0x1000] ;  /* 0x001000000244783b */ /* 0x0006620000000200 */
[----:B------:R-:W-:-:S03]  /*11380*/  LEA R10, P0, R206, R3, 0x1 ;  /* 0x00000003ce0a7211 */ /* 0x000fc600078008ff */
[----:B------:R1:W1:Y:S01]  /*11390*/  LDSM.16.M88.4 R16, [R200] ;  /* 0x00000000c810783b */ /* 0x0002620000000200 */
[----:B------:R-:W-:Y:S02]  /*113a0*/  LEA.HI.X R11, R206, R5, R214, 0x1, P0 ;  /* 0x00000005ce0b7211 */ /* 0x000fe400000f0cd6 */
[----:B------:R-:W-:Y:S01]  /*113b0*/  ISETP.LT.OR P0, PT, R4, 0x1, P6 ;  /* 0x000000010400780c */ /* 0x000fe20003701670 */
[----:B------:R-:W-:Y:S01]  /*113c0*/  @!PT LDS RZ, [RZ] ;  /* 0x00000000fffff984 */ /* 0x000fe20000000800 */
[----:B------:R-:W-:Y:S01]  /*113d0*/  @!PT LDS RZ, [RZ] ;  /* 0x00000000fffff984 */ /* 0x000fe20000000800 */
[----:B------:R-:W-:Y:S01]  /*113e0*/  @!PT LDS RZ, [RZ] ;  /* 0x00000000fffff984 */ /* 0x000fe20000000800 */
[----:B------:R1:W-:Y:S01]  /*113f0*/  LDGSTS.E.BYPASS.LTC128B.128 [R203+0x4080], [R20.64], !P1 ;  /* 0x0408000014cb7fae */ /* 0x0003e2000c901d46 */
[----:B------:R-:W-:-:S11]  /*11400*/  ISETP.GE.AND P1, PT, R204, c[0x0][0x1d4], PT ;  /* 0x00007500cc007a0c */ /* 0x000fd60003f26270 */
[----:B------:R1:W-:Y:S02]  /*11410*/  LDGSTS.E.BYPASS.LTC128B.128 [R203+0x5880], [R10.64], !P0 ;  /* 0x058800000acb7fae */ /* 0x0003e4000c101d46 */
[----:B-1----:R-:W-:-:S04]  /*11420*/  LEA R10, P0, R205, R3, 0x1 ;  /* 0x00000003cd0a7211 */ /* 0x002fc800078008ff */
[----:B------:R-:W-:Y:S02]  /*11430*/  LEA.HI.X R11, R205, R5, R216, 0x1, P0 ;  /* 0x00000005cd0b7211 */ /* 0x000fe400000f0cd8 */
[----:B---3--:R-:W-:-:S04]  /*11440*/  LEA R2, P0, R204, R3, 0x1 ;  /* 0x00000003cc027211 */ /* 0x008fc800078008ff */
[----:B------:R-:W-:Y:S02]  /*11450*/  LEA.HI.X R3, R204, R5, R215, 0x1, P0 ;  /* 0x00000005cc037211 */ /* 0x000fe400000f0cd7 */
[----:B------:R-:W-:-:S13]  /*11460*/  ISETP.LT.OR P0, PT, R4, 0x1, P2 ;  /* 0x000000010400780c */ /* 0x000fda0001701670 */
[----:B------:R1:W-:Y:S01]  /*11470*/  LDGSTS.E.BYPASS.LTC128B.128 [R203+0x7080], [R10.64], !P0 ;  /* 0x070800000acb7fae */ /* 0x0003e2000c101d46 */
[----:B------:R-:W-:-:S13]  /*11480*/  ISETP.LT.OR P0, PT, R4, 0x1, P1 ;  /* 0x000000010400780c */ /* 0x000fda0000f01670 */
[----:B------:R1:W-:Y:S01]  /*11490*/  LDGSTS.E.BYPASS.LTC128B.128 [R203+0x8880], [R2.64], !P0 ;  /* 0x0888000002cb7fae */ /* 0x0003e2000c101d46 */
[----:B------:R-:W-:-:S13]  /*114a0*/  ISETP.GT.AND P0, PT, R22, 0x7f, PT ;  /* 0x0000007f1600780c */ /* 0x000fda0003f04270 */
[----:B------:R-:W-:Y:S05]  /*114b0*/  @P0 BRA `(.L_x_1826) ;  /* 0x0000017000000947 */ /* 0x000fea0003800000 */
[----:B--2-4-:R-:W-:Y:S05]  /*114c0*/  BRA.DIV ~URZ, `(.L_x_1827) ;  /* 0x0000b0e27f007947 */ /* 0x014fea000b800000 */
[----:B------:R2:W3:Y:S04]  /*114d0*/  SHFL.IDX PT, R5, R6, 0x1, 0x181f ;  /* 0x00381f0006057f89 */ /* 0x0004e800000e0000 */
[----:B-1----:R2:W1:Y:S02]  /*114e0*/  SHFL.IDX PT, R2, R9, 0x1, 0x181f ;  /* 0x00381f0009027f89 */ /* 0x00246400000e0000 */
.L_x_1919:
[-C--:B-1----:R-:W-:Y:S02]  /*114f0*/  LEA R10, P0, R206, R2.reuse, 0x1 ;  /* 0x00000002ce0a7211 */ /* 0x082fe400078008ff */
[----:B------:R-:W-:Y:S02]  /*11500*/  ISETP.LT.OR P2, PT, R4, 0x21, P2 ;  /* 0x000000210400780c */ /* 0x000fe40001741670 */
[----:B---3--:R-:W-:Y:S02]  /*11510*/  LEA.HI.X R11, R206, R5, R214, 0x1, P0 ;  /* 0x00000005ce0b7211 */ /* 0x008fe400000f0cd6 */
[----:B------:R-:W-:-:S02]  /*11520*/  LEA R22, P0, R205, R2, 0x1 ;  /* 0x00000002cd167211 */ /* 0x000fc400078008ff */
[----:B------:R-:W-:Y:S02]  /*11530*/  ISETP.LT.OR P1, PT, R4, 0x21, P1 ;  /* 0x000000210400780c */ /* 0x000fe40000f21670 */
[----:B------:R-:W-:Y:S02]  /*11540*/  LEA.HI.X R23, R205, R5, R216, 0x1, P0 ;  /* 0x00000005cd177211 */ /* 0x000fe400000f0cd8 */
[----:B------:R-:W-:-:S04]  /*11550*/  LEA R20, P0, R140, R2, 0x1 ;  /* 0x000000028c147211 */ /* 0x000fc800078008ff */
[----:B------:R-:W-:Y:S02]  /*11560*/  LEA.HI.X R21, R140, R5, R141, 0x1, P0 ;  /* 0x000000058c157211 */ /* 0x000fe400000f0c8d */
[----:B------:R-:W-:-:S04]  /*11570*/  LOP3.LUT P0, RZ, R213, 0x1, RZ, 0xc0, !PT ;  /* 0x00000001d5ff7812 */ /* 0x000fc8000780c0ff */
[----:B------:R-:W-:-:S13]  /*11580*/  ISETP.LT.OR P0, PT, R4, 0x21, P0 ;  /* 0x000000210400780c */ /* 0x000fda0000701670 */
[----:B------:R-:W-:Y:S01]  /*11590*/  @!PT LDS RZ, [RZ] ;  /* 0x00000000fffff984 */ /* 0x000fe20000000800 */
[----:B------:R-:W-:Y:S01]  /*115a0*/  @!PT LDS RZ, [RZ] ;  /* 0x00000000fffff984 */ /* 0x000fe20000000800 */
[----:B------:R-:W-:Y:S01]  /*115b0*/  @!PT LDS RZ, [RZ] ;  /* 0x00000000fffff984 */ /* 0x000fe20000000800 */
[----:B------:R1:W-:Y:S01]  /*115c0*/  LDGSTS.E.BYPASS.LTC128B.128 [R207+0x5080], [R20.64], !P0 ;  /* 0x0508000014cf7fae */ /* 0x0003e2000c101d46 */
[----:B------:R-:W-:-:S13]  /*115d0*/  ISETP.LT.OR P0, PT, R4, 0x21, P6 ;  /* 0x000000210400780c */ /* 0x000fda0003701670 */
[----:B------:R1:W-:Y:S01]  /*115e0*/  LDGSTS.E.BYPASS.LTC128B.128 [R207+0x6880], [R10.64], !P0 ;  /* 0x068800000acf7fae */ /* 0x0003e2000c101d46 */
[----:B------:R-:W-:-:S03]  /*115f0*/  LEA R2, P0, R204, R2, 0x1 ;  /* 0x00000002cc027211 */ /* 0x000fc600078008ff */
[----:B------:R1:W-:Y:S01]  /*11600*/  LDGSTS.E.BYPASS.LTC128B.128 [R207+0x8080], [R22.64], !P2 ;  /* 0x0808000016cf7fae */ /* 0x0003e2000d101d46 */
[----:B------:R-:W-:-:S05]  /*11610*/  LEA.HI.X R3, R204, R5, R215, 0x1, P0 ;  /* 0x00000005cc037211 */ /* 0x000fca00000f0cd7 */
[----:B------:R1:W-:Y:S04]  /*11620*/  LDGSTS.E.BYPASS.LTC128B.128 [R207+0x9880], [R2.64], !P1 ;  /* 0x0988000002cf7fae */ /* 0x0003e8000c901d46 */
.L_x_1826:
[----:B--2-4-:R-:W-:Y:S05]  /*11630*/  BSYNC B0 ;  /* 0x0000000000007941 */ /* 0x014fea0003800000 */
.L_x_1825:
[----:B------:R-:W-:Y:S01]  /*11640*/  R2P PR, R149, 0x6 ;  /* 0x0000000695007804 */ /* 0x000fe20000000000 */
[----:B-1----:R-:W-:Y:S01]  /*11650*/  IMAD.MOV.U32 R2, RZ, RZ, 0x40 ;  /* 0x00000040ff027424 */ /* 0x002fe200078e00ff */
[----:B------:R-:W-:Y:S01]  /*11660*/  HMMA.16816.F32.BF16 R20, R12, R24, RZ ;  /* 0x000000180c14723c */ /* 0x000fe200000418ff */
[----:B------:R-:W-:Y:S01]  /*11670*/  IADD3 R11, R150, 0x20, RZ ;  /* 0x00000020960b7810 */ /* 0x000fe20007ffe0ff */
[----:B------:R-:W0:Y:S01]  /*11680*/  LDGDEPBAR ;  /* 0x00000000000079af */ /* 0x000e220000000000 */
[----:B------:R-:W-:Y:S01]  /*11690*/  ISETP.GT.AND P0, PT, R77, R219, PT ;  /* 0x000000db4d00720c */ /* 0x000fe20003f04270 */
[----:B------:R-:W-:Y:S01]  /*116a0*/  BSSY B1, `(.L_x_1828) ;  /* 0x00000eb000017945 */ /* 0x000fe20003800000 */
[----:B------:R-:W-:-:S03]  /*116b0*/  SEL R2, R2, 0xffffffc0, !P2 ;  /* 0xffffffc002027807 */ /* 0x000fc60005000000 */
[----:B------:R-:W-:Y:S02]  /*116c0*/  HMMA.16816.F32.BF16 R24, R12, R26, RZ ;  /* 0x0000001a0c18723c */ /* 0x000fe400000418ff */
[C---:B------:R-:W-:Y:S01]  /*116d0*/  IMAD.IADD R3, R150.reuse, 0x1, R2 ;  /* 0x0000000196037824 */ /* 0x040fe200078e0202 */
[----:B------:R-:W-:-:S04]  /*116e0*/  @P1 IADD3 R11, R150, -0x20, RZ ;  /* 0xffffffe0960b1810 */ /* 0x000fc80007ffe0ff */
[----:B------:R-:W-:Y:S01]  /*116f0*/  LDSM.16.M88.4 R44, [R3] ;  /* 0x00000000032c783b */ /* 0x000fe20000000200 */
[C---:B------:R-:W-:Y:S01]  /*11700*/  HMMA.16816.F32.BF16 R32, R12.reuse, R28, RZ ;  /* 0x0000001c0c20723c */ /* 0x040fe200000418ff */
[----:B------:R-:W-:Y:S02]  /*11710*/  IMAD.IADD R10, R2, 0x1, R11 ;  /* 0x00000001020a7824 */ /* 0x000fe400078e020b */
[----:B------:R-:W-:Y:S04]  /*11720*/  LDSM.16.M88.4 R56, [R3+0x800] ;  /* 0x000800000338783b */ /* 0x000fe80000000200 */
[----:B------:R-:W-:Y:S01]  /*11730*/  LDSM.16.M88.4 R60, [R3+0x1000] ;  /* 0x00100000033c783b */ /* 0x000fe20000000200 */
[C---:B------:R-:W-:Y:S03]  /*11740*/  HMMA.16816.F32.BF16 R28, R12.reuse, R30, RZ ;  /* 0x0000001e0c1c723c */ /* 0x040fe600000418ff */
[----:B------:R-:W-:Y:S05]  /*11750*/  LDSM.16.M88.4 R72, [R10+0x1000] ;  /* 0x001000000a48783b */ /* 0x000fea0000000200 */
[C---:B------:R-:W-:Y:S08]  /*11760*/  HMMA.16816.F32.BF16 R36, R12.reuse, R48, RZ ;  /* 0x000000300c24723c */ /* 0x040ff000000418ff */
[----:B------:R-:W-:Y:S01]  /*11770*/  HMMA.16816.F32.BF16 R48, R12, R50, RZ ;  /* 0x000000320c30723c */ /* 0x000fe200000418ff */
[----:B------:R-:W1:Y:S07]  /*11780*/  LDSM.16.M88.4 R12, [R202] ;  /* 0x00000000ca0c783b */ /* 0x000e6e0000000200 */
[C---:B-----5:R-:W-:Y:S08]  /*11790*/  HMMA.16816.F32.BF16 R52, R16.reuse, R40, R20 ;  /* 0x000000281034723c */ /* 0x060ff00000041814 */
[C---:B------:R-:W-:Y:S08]  /*117a0*/  HMMA.16816.F32.BF16 R40, R16.reuse, R42, R24 ;  /* 0x0000002a1028723c */ /* 0x040ff00000041818 */
[C---:B------:R-:W-:Y:S08]  /*117b0*/  HMMA.16816.F32.BF16 R32, R16.reuse, R64, R32 ;  /* 0x000000401020723c */ /* 0x040ff00000041820 */
[C---:B------:R-:W-:Y:S01]  /*117c0*/  HMMA.16816.F32.BF16 R28, R16.reuse, R66, R28 ;  /* 0x00000042101c723c */ /* 0x040fe2000004181c */
[----:B------:R-:W-:Y:S07]  /*117d0*/  LDSM.16.M88.4 R64, [R10] ;  /* 0x000000000a40783b */ /* 0x000fee0000000200 */
[C---:B------:R-:W-:Y:S08]  /*117e0*/  HMMA.16816.F32.BF16 R24, R16.reuse, R68, R36 ;  /* 0x000000441018723c */ /* 0x040ff00000041824 */
[----:B------:R-:W-:Y:S01]  /*117f0*/  HMMA.16816.F32.BF16 R20, R16, R70, R48 ;  /* 0x000000461014723c */ /* 0x000fe20000041830 */
[----:B------:R-:W2:Y:S04]  /*11800*/  LDSM.16.M88.4 R16, [R201] ;  /* 0x00000000c910783b */ /* 0x000ea80000000200 */
[----:B------:R-:W3:Y:S03]  /*11810*/  LDSM.16.M88.4 R68, [R10+0x800] ;  /* 0x000800000a44783b */ /* 0x000ee60000000200 */
[C---:B-1----:R-:W-:Y:S01]  /*11820*/  HMMA.16816.F32.BF16 R48, R12.reuse, R44, R52 ;  /* 0x0000002c0c30723c */ /* 0x042fe20000041834 */
[----:B------:R-:W-:Y:S07]  /*11830*/  LDSM.16.M88.4 R52, [R150+0x2000] ;  /* 0x002000009634783b */ /* 0x000fee0000000200 */
        /* <DEDUP_REMOVED lines=8> */
[----:B------:R-:W4:Y:S03]  /*118c0*/  LDSM.16.M88.4 R60, [R150+0x2800] ;  /* 0x00280000963c783b */ /* 0x000f260000000200 */
[C---:B--2---:R-:W-:Y:S01]  /*118d0*/  HMMA.16816.F32.BF16 R40, R16.reuse, R64, R48 ;  /* 0x000000401028723c */ /* 0x044fe20000041830 */
[----:B------:R-:W-:Y:S07]  /*118e0*/  LDSM.16.M88.4 R48, [R11+0x1800] ;  /* 0x001800000b30783b */ /* 0x000fee0000000200 */
[C---:B------:R-:W-:Y:S01]  /*118f0*/  HMMA.16816.F32.BF16 R36, R16.reuse, R66, R36 ;  /* 0x000000421024723c */ /* 0x040fe20000041824 */
[----:B------:R-:W-:Y:S07]  /*11900*/  LDSM.16.M88.4 R64, [R11+0x2800] ;  /* 0x002800000b40783b */ /* 0x000fee0000000200 */
[C---:B---3--:R-:W-:Y:S08]  /*11910*/  HMMA.16816.F32.BF16 R32, R16.reuse, R68, R32 ;  /* 0x000000441020723c */ /* 0x048ff00000041820 */
[C---:B------:R-:W-:Y:S01]  /*11920*/  HMMA.16816.F32.BF16 R28, R16.reuse, R70, R28 ;  /* 0x00000046101c723c */ /* 0x040fe2000004181c */
[----:B------:R-:W-:Y:S07]  /*11930*/  LDSM.16.M88.4 R68, [R10+0x2800] ;  /* 0x002800000a44783b */ /* 0x000fee0000000200 */
[C---:B------:R-:W-:Y:S08]  /*11940*/  HMMA.16816.F32.BF16 R24, R16.reuse, R72, R24 ;  /* 0x000000481018723c */ /* 0x040ff00000041818 */
[----:B------:R-:W-:Y:S01]  /*11950*/  HMMA.16816.F32.BF16 R20, R16, R74, R20 ;  /* 0x0000004a1014723c */ /* 0x000fe20000041814 */
[----:B------:R-:W2:Y:S07]  /*11960*/  LDSM.16.M88.4 R16, [R200+0x4000] ;  /* 0x00400000c810783b */ /* 0x000eae0000000200 */
[C---:B-1----:R-:W-:Y:S08]  /*11970*/  HMMA.16816.F32.BF16 R40, R12.reuse, R44, R40 ;  /* 0x0000002c0c28723c */ /* 0x042ff00000041828 */
[C---:B------:R-:W-:Y:S01]  /*11980*/  HMMA.16816.F32.BF16 R36, R12.reuse, R46, R36 ;  /* 0x0000002e0c24723c */ /* 0x040fe20000041824 */
[----:B------:R-:W-:Y:S07]  /*11990*/  LDSM.16.M88.4 R44, [R3+0x1800] ;  /* 0x00180000032c783b */ /* 0x000fee0000000200 */
[C---:B------:R-:W-:Y:S08]  /*119a0*/  HMMA.16816.F32.BF16 R32, R12.reuse, R52, R32 ;  /* 0x000000340c20723c */ /* 0x040ff00000041820 */
        /* <DEDUP_REMOVED lines=46> */
[C---:B--2---:R-:W-:Y:S08]  /*11c90*/  HMMA.16816.F32.BF16 R40, R16.reuse, R48, R40 ;  /* 0x000000301028723c */ /* 0x044ff00000041828 */
[C---:B------:R-:W-:Y:S01]  /*11ca0*/  HMMA.16816.F32.BF16 R36, R16.reuse, R50, R36 ;  /* 0x000000321024723c */ /* 0x040fe20000041824 */
[----:B------:R-:W-:Y:S07]  /*11cb0*/  LDSM.16.M88.4 R48, [R150+0x4800] ;  /* 0x004800009630783b */ /* 0x000fee0000000200 */
        /* <DEDUP_REMOVED lines=45> */
[----:B------:R-:W2:Y:S01]  /*11f90*/  LDSM.16.M88.4 R12, [R201+0xc000] ;  /* 0x00c00000c90c783b */ /* 0x000ea20000000200 */
[----:B------:R-:W-:-:S06]  /*11fa0*/  DEPBAR.LE SB0, 0x0 ;  /* 0x000080000000791a */ /* 0x000fcc0000000000 */
[C---:B-1----:R-:W-:Y:S08]  /*11fb0*/  HMMA.16816.F32.BF16 R40, R16.reuse, R56, R40 ;  /* 0x000000381028723c */ /* 0x042ff00000041828 */
[C---:B------:R-:W-:Y:S08]  /*11fc0*/  HMMA.16816.F32.BF16 R36, R16.reuse, R58, R36 ;  /* 0x0000003a1024723c */ /* 0x040ff00000041824 */
[C---:B------:R-:W-:Y:S08]  /*11fd0*/  HMMA.16816.F32.BF16 R32, R16.reuse, R60, R32 ;  /* 0x0000003c1020723c */ /* 0x040ff00000041820 */
[C---:B------:R-:W-:Y:S08]  /*11fe0*/  HMMA.16816.F32.BF16 R28, R16.reuse, R62, R28 ;  /* 0x0000003e101c723c */ /* 0x040ff0000004181c */
[C---:B----4-:R-:W-:Y:S08]  /*11ff0*/  HMMA.16816.F32.BF16 R24, R16.reuse, R64, R24 ;  /* 0x000000401018723c */ /* 0x050ff00000041818 */
        /* <DEDUP_REMOVED lines=10> */
[----:B------:R-:W-:Y:S01]  /*120a0*/  IMAD.MOV.U32 R2, RZ, RZ, 0x1 ;  /* 0x00000001ff027424 */ /* 0x000fe200078e00ff */
[C---:B------:R-:W-:Y:S01]  /*120b0*/  IADD3 R3, R0.reuse, R76, R235 ;  /* 0x0000004c00037210 */ /* 0x040fe20007ffe0eb */
[----:B------:R-:W-:Y:S01]  /*120c0*/  IMAD.MOV.U32 R211, RZ, RZ, RZ ;  /* 0x000000ffffd37224 */ /* 0x000fe200078e00ff */
[----:B------:R-:W-:-:S02]  /*120d0*/  ISETP.GT.AND P0, PT, R0, 0x2f, PT ;  /* 0x0000002f0000780c */ /* 0x000fc40003f04270 */
[----:B------:R-:W-:Y:S02]  /*120e0*/  ISETP.NE.AND P1, PT, R2, c[0x0][0x2b8], PT ;  /* 0x0000ae0002007a0c */ /* 0x000fe40003f25270 */
[----:B------:R-:W-:-:S05]  /*120f0*/  IADD3 R3, R3, -0x30, RZ ;  /* 0xffffffd003037810 */ /* 0x000fca0007ffe0ff */
[----:B------:R-:W-:-:S06]  /*12100*/  IMAD.MOV.U32 R2, RZ, RZ, R3 ;  /* 0x000000ffff027224 */ /* 0x000fcc00078e0003 */
[----:B------:R-:W-:-:S05]  /*12110*/  @P1 IMAD.HI.U32 R4, R3, c[0x0][0x2bc], RZ ;  /* 0x0000af0003041a27 */ /* 0x000fca00078e00ff */
[----:B------:R-:W-:-:S04]  /*12120*/  @P1 SHF.R.U32.HI R2, RZ, c[0x0][0x2c0], R4 ;  /* 0x0000b000ff021a19 */ /* 0x000fc80000011604 */
[----:B------:R-:W-:-:S04]  /*12130*/  @!P0 IADD3 R5, P1, R2, R232, RZ ;  /* 0x000000e802058210 */ /* 0x000fc80007f3e0ff */
[----:B------:R-:W-:Y:S02]  /*12140*/  @!P0 LEA.HI.X.SX32 R6, R2, R234, 0x1, P1 ;  /* 0x000000ea02068211 */ /* 0x000fe400008f0eff */
[----:B------:R-:W-:-:S04]  /*12150*/  @!P0 LEA R4, P1, R5, c[0x0][0x2a0], 0x2 ;  /* 0x0000a80005048a11 */ /* 0x000fc800078210ff */
[----:B------:R-:W-:-:S05]  /*12160*/  @!P0 LEA.HI.X R5, R5, c[0x0][0x2a4], R6, 0x2, P1 ;  /* 0x0000a90005058a11 */ /* 0x000fca00008f1406 */
[----:B------:R1:W2:Y:S01]  /*12170*/  @!P0 LDG.E R211, [R4.64] ;  /* 0x0000000604d38981 */ /* 0x0002a2000c1e1900 */
[----:B------:R-:W-:Y:S01]  /*12180*/  IMAD.MOV R2, RZ, RZ, -R2 ;  /* 0x000000ffff027224 */ /* 0x000fe200078e0a02 */
[----:B------:R-:W-:-:S03]  /*12190*/  IADD3 R9, -R143, 0x30, RZ ;  /* 0x000000308f097810 */ /* 0x000fc60007ffe1ff */
[----:B------:R-:W-:Y:S01]  /*121a0*/  IMAD R212, R2, c[0x0][0x2b8], R3 ;  /* 0x0000ae0002d47a24 */ /* 0x000fe200078e0203 */
[----:B------:R-:W-:-:S04]  /*121b0*/  ISETP.GE.AND P0, PT, R9, 0x1, PT ;  /* 0x000000010900780c */ /* 0x000fc80003f06270 */
[----:B------:R-:W-:-:S05]  /*121c0*/  SHF.R.S32.HI R2, RZ, 0x1f, R212 ;  /* 0x0000001fff027819 */ /* 0x000fca00000114d4 */
[----:B-1----:R-:W-:Y:S02]  /*121d0*/  IMAD R4, R2, c[0x0][0x1e0], RZ ;  /* 0x0000780002047a24 */ /* 0x002fe400078e02ff */
[----:B------:R-:W-:-:S04]  /*121e0*/  IMAD.WIDE.U32 R2, R212, c[0x0][0x1e0], RZ ;  /* 0x00007800d4027a25 */ /* 0x000fc800078e00ff */
        /* <DEDUP_REMOVED lines=12> */
.L_x_1920:
[----:B------:R-:W-:Y:S05]  /*122b0*/  BRA.DIV ~URZ, `(.L_x_1831) ;  /* 0x0000a4327f007947 */ /* 0x000fea000b800000 */
[----:B------:R3:W4:Y:S02]  /*122c0*/  SHFL.IDX PT, R2, R6, RZ, 0x181f ;  /* 0x00181fff06027589 */ /* 0x00072400000e0000 */
.L_x_1921:
[----:B------:R-:W-:Y:S01]  /*122d0*/  BSSY B0, `(.L_x_1832) ;  /* 0x0000012000007945 */ /* 0x000fe20003800000 */
[----:B------:R-:W-:Y:S05]  /*122e0*/  @!P0 BRA `(.L_x_1833) ;  /* 0x0000010000008947 */ /* 0x000fea0003800000 */
[-C--:B----4-:R-:W-:Y:S02]  /*122f0*/  LEA R16, P0, R140, R2.reuse, 0x1 ;  /* 0x000000028c107211 */ /* 0x090fe400078008ff */
[----:B------:R-:W-:Y:S02]  /*12300*/  LOP3.LUT P6, RZ, R213, 0x4, RZ, 0xc0, !PT ;  /* 0x00000004d5ff7812 */ /* 0x000fe400078cc0ff */
[-C--:B------:R-:W-:Y:S02]  /*12310*/  LEA R14, P2, R206, R2.reuse, 0x1 ;  /* 0x00000002ce0e7211 */ /* 0x080fe400078408ff */
[----:B------:R-:W-:Y:S02]  /*12320*/  LEA R12, P1, R205, R2, 0x1 ;  /* 0x00000002cd0c7211 */ /* 0x000fe400078208ff */
[----:B--2---:R-:W-:-:S02]  /*12330*/  LEA.HI.X R17, R140, R4, R141, 0x1, P0 ;  /* 0x000000048c117211 */ /* 0x004fc400000f0c8d */
[----:B------:R-:W-:Y:S02]  /*12340*/  LEA R2, P0, R204, R2, 0x1 ;  /* 0x00000002cc027211 */ /* 0x000fe400078008ff */
[-C--:B------:R-:W-:Y:S01]  /*12350*/  LEA.HI.X R15, R206, R4.reuse, R214, 0x1, P2 ;  /* 0x00000004ce0f7211 */ /* 0x080fe200010f0cd6 */
[----:B------:R-:W-:Y:S01]  /*12360*/  @!PT LDS RZ, [RZ] ;  /* 0x00000000fffff984 */ /* 0x000fe20000000800 */
[----:B------:R-:W-:Y:S01]  /*12370*/  @!PT LDS RZ, [RZ] ;  /* 0x00000000fffff984 */ /* 0x000fe20000000800 */
[----:B------:R-:W-:Y:S01]  /*12380*/  @!PT LDS RZ, [RZ] ;  /* 0x00000000fffff984 */ /* 0x000fe20000000800 */
[----:B------:R2:W-:Y:S01]  /*12390*/  LDGSTS.E.BYPASS.LTC128B.128 [R203+0xa080], [R16.64], !P5 ;  /* 0x0a08000010cb7fae */ /* 0x0005e2000e901d46 */
[-C--:B------:R-:W-:Y:S02]  /*123a0*/  LEA.HI.X R13, R205, R4.reuse, R216, 0x1, P1 ;  /* 0x00000004cd0d7211 */ /* 0x080fe400008f0cd8 */
[----:B------:R-:W-:Y:S01]  /*123b0*/  LEA.HI.X R3, R204, R4, R215, 0x1, P0 ;  /* 0x00000004cc037211 */ /* 0x000fe200000f0cd7 */
[----:B------:R2:W-:Y:S04]  /*123c0*/  LDGSTS.E.BYPASS.LTC128B.128 [R203+0xb880], [R14.64], !P4 ;  /* 0x0b8800000ecb7fae */ /* 0x0005e8000e101d46 */
[----:B------:R2:W-:Y:S04]  /*123d0*/  LDGSTS.E.BYPASS.LTC128B.128 [R203+0xd080], [R12.64], !P3 ;  /* 0x0d0800000ccb7fae */ /* 0x0005e8000d901d46 */
[----:B------:R2:W-:Y:S02]  /*123e0*/  LDGSTS.E.BYPASS.LTC128B.128 [R203+0xe880], [R2.64], !P6 ;  /* 0x0e88000002cb7fae */ /* 0x0005e4000f101d46 */
.L_x_1833:
[----:B------:R-:W-:Y:S05]  /*123f0*/  BSYNC B0 ;  /* 0x0000000000007941 */ /* 0x000fea0003800000 */
.L_x_1832:
[----:B------:R-:W-:Y:S01]  /*12400*/  ISETP.GE.AND P0, PT, R9, 0x21, PT ;  /* 0x000000210900780c */ /* 0x000fe20003f06270 */
[----:B------:R-:W-:Y:S06]  /*12410*/  BRA.DIV ~URZ, `(.L_x_1834) ;  /* 0x0000a3427f007947 */ /* 0x000fec000b800000 */
[----:B--2---:R2:W1:Y:S04]  /*12420*/  SHFL.IDX PT, R4, R5, 0x1, 0x181f ;  /* 0x00381f0005047f89 */ /* 0x00446800000e0000 */
[----:B----4-:R2:W4:Y:S02]  /*12430*/  SHFL.IDX PT, R2, R6, 0x1, 0x181f ;  /* 0x00381f0006027f89 */ /* 0x01052400000e0000 */
.L_x_1922:
[----:B------:R-:W-:Y:S05]  /*12440*/  @!P0 BRA `(.L_x_1829) ;  /* 0x0000010000008947 */ /* 0x000fea0003800000 */
[----:B----4-:R-:W-:Y:S02]  /*12450*/  LEA R16, P0, R140, R2, 0x1 ;  /* 0x000000028c107211 */ /* 0x010fe400078008ff */
[----:B------:R-:W-:-:S02]  /*12460*/  LOP3.LUT P6, RZ, R213, 0x4, RZ, 0xc0, !PT ;  /* 0x00000004d5ff7812 */ /* 0x000fc400078cc0ff */
[-C--:B------:R-:W-:Y:S02]  /*12470*/  LEA R14, P2, R206, R2.reuse, 0x1 ;  /* 0x00000002ce0e7211 */ /* 0x080fe400078408ff */
[C---:B------:R-:W-:Y:S02]  /*12480*/  LEA R12, P1, R205.reuse, R2, 0x1 ;  /* 0x00000002cd0c7211 */ /* 0x040fe400078208ff */
[----:B-1----:R-:W-:Y:S02]  /*12490*/  LEA.HI.X R17, R140, R4, R141, 0x1, P0 ;  /* 0x000000048c117211 */ /* 0x002fe400000f0c8d */
        /* <DEDUP_REMOVED lines=11> */
.L_x_1829:
[----:B------:R-:W-:Y:S05]  /*12550*/  BSYNC B1 ;  /* 0x0000000000017941 */ /* 0x000fea0003800000 */
.L_x_1828:
[----:B-1--4-:R-:W4:Y:S04]  /*12560*/  LDL R2, [R1+0x4c] ;  /* 0x00004c0001027983 */ /* 0x012f280000100800 */
[----:B------:R-:W0:Y:S01]  /*12570*/  LDGDEPBAR ;  /* 0x00000000000079af */ /* 0x000e220000000000 */
[----:B----4-:R-:W-:-:S05]  /*12580*/  IMAD.IADD R2, R123, 0x1, -R2 ;  /* 0x000000017b027824 */ /* 0x010fca00078e0a02 */
[C---:B------:R-:W-:Y:S02]  /*12590*/  ISETP.GT.AND P1, PT, R2.reuse, RZ, PT ;  /* 0x000000ff0200720c */ /* 0x040fe40003f24270 */
[----:B------:R-:W-:Y:S02]  /*125a0*/  ISETP.GT.AND P0, PT, R2, 0x1, PT ;  /* 0x000000010200780c */ /* 0x000fe40003f04270 */
[----:B------:R-:W-:Y:S02]  /*125b0*/  FSEL R9, R40, -INF , P1 ;  /* 0xff80000028097808 */ /* 0x000fe40000800000 */
[----:B------:R-:W-:Y:S02]  /*125c0*/  FSEL R12, R41, -INF , P0 ;  /* 0xff800000290c7808 */ /* 0x000fe40000000000 */
[----:B------:R-:W-:Y:S02]  /*125d0*/  ISETP.GT.AND P6, PT, R2, 0x8, PT ;  /* 0x000000080200780c */ /* 0x000fe40003fc4270 */
[----:B------:R-:W-:-:S02]  /*125e0*/  FSEL R15, R42, -INF , P1 ;  /* 0xff8000002a0f7808 */ /* 0x000fc40000800000 */
[----:B------:R-:W-:Y:S02]  /*125f0*/  FSEL R16, R43, -INF , P0 ;  /* 0xff8000002b107808 */ /* 0x000fe40000000000 */
[----:B------:R-:W-:Y:S02]  /*12600*/  ISETP.GT.AND P2, PT, R2, 0x9, PT ;  /* 0x000000090200780c */ /* 0x000fe40003f44270 */
[----:B------:R-:W-:Y:S02]  /*12610*/  FSEL R13, R36, -INF , P6 ;  /* 0xff800000240d7808 */ /* 0x000fe40003000000 */
[----:B------:R-:W-:Y:S02]  /*12620*/  FMNMX.FTZ R3, R9, R12, !PT ;  /* 0x0000000c09037209 */ /* 0x000fe40007810000 */
[----:B------:R-:W-:Y:S02]  /*12630*/  FSEL R17, R38, -INF , P6 ;  /* 0xff80000026117808 */ /* 0x000fe40003000000 */
[----:B------:R-:W-:-:S02]  /*12640*/  FMNMX.FTZ R4, R15, R16, !PT ;  /* 0x000000100f047209 */ /* 0x000fc40007810000 */
[C---:B------:R-:W-:Y:S02]  /*12650*/  ISETP.GT.AND P1, PT, R2.reuse, 0x10, PT ;  /* 0x000000100200780c */ /* 0x040fe40003f24270 */
[----:B------:R-:W-:Y:S02]  /*12660*/  FSEL R14, R37, -INF , P2 ;  /* 0xff800000250e7808 */ /* 0x000fe40001000000 */
        /* <DEDUP_REMOVED lines=8> */
[----:B------:R-:W-:Y:S02]  /*126f0*/  FSEL R24, R33, -INF , P0 ;  /* 0xff80000021187808 */ /* 0x000fe40000000000 */
[----:B------:R-:W-:-:S02]  /*12700*/  ISETP.GT.AND P1, PT, R2, 0x18, PT ;  /* 0x000000180200780c */ /* 0x000fc40003f24270 */
        /* <DEDUP_REMOVED lines=32> */
[----:B--23--:R-:W-:Y:S02]  /*12910*/  FMNMX.FTZ R6, R80, R2, !PT ;  /* 0x0000000250067209 */ /* 0x00cfe40007810000 */
[----:B------:R-:W-:Y:S01]  /*12920*/  FMNMX.FTZ R5, R84, R3, !PT ;  /* 0x0000000354057209 */ /* 0x000fe20007810000 */
[----:B------:R-:W-:Y:S05]  /*12930*/  BRA.DIV ~URZ, `(.L_x_1835) ;  /* 0x00009ef27f007947 */ /* 0x000fea000b800000 */
[----:B------:R1:W2:Y:S02]  /*12940*/  SHFL.BFLY PT, R2, R6, 0x2, 0x1f ;  /* 0x0c401f0006027f89 */ /* 0x0002a400000e0000 */
.L_x_1923:
[----:B-12---:R-:W-:Y:S01]  /*12950*/  FMNMX.FTZ R6, R6, R2, !PT ;  /* 0x0000000206067209 */ /* 0x006fe20007810000 */
[----:B------:R-:W-:Y:S05]  /*12960*/  BRA.DIV ~URZ, `(.L_x_1836) ;  /* 0x00009f227f007947 */ /* 0x000fea000b800000 */
[----:B------:R-:W1:Y:S04]  /*12970*/  SHFL.BFLY PT, R2, R5, 0x2, 0x1f ;  /* 0x0c401f0005027f89 */ /* 0x000e6800000e0000 */
[----:B------:R-:W2:Y:S01]  /*12980*/  SHFL.BFLY PT, R3, R6, 0x1, 0x1f ;  /* 0x0c201f0006037f89 */ /* 0x000ea200000e0000 */
[----:B-1----:R-:W-:-:S02]  /*12990*/  FMNMX.FTZ R5, R5, R2, !PT ;  /* 0x0000000205057209 */ /* 0x002fc40007810000 */
[----:B--2---:R-:W-:-:S03]  /*129a0*/  FMNMX.FTZ R6, R6, R3, !PT ;  /* 0x0000000306067209 */ /* 0x004fc60007810000 */
[----:B------:R1:W2:Y:S04]  /*129b0*/  SHFL.BFLY PT, R4, R5, 0x1, 0x1f ;  /* 0x0c201f0005047f89 */ /* 0x0002a800000e0000 */
.L_x_1924:
[C---:B------:R-:W-:Y:S01]  /*129c0*/  FMUL.FTZ R3, R6.reuse, c[0x0][0x2d0] ;  /* 0x0000b40006037a20 */ /* 0x040fe20000410000 */
[----:B------:R-:W-:Y:S01]  /*129d0*/  FSETP.NEU.FTZ.AND P0, PT, R6, -INF , PT ;  /* 0xff8000000600780b */ /* 0x000fe20003f1d000 */
[----:B------:R-:W-:Y:S01]  /*129e0*/  WARPSYNC 0xffffffff ;  /* 0xffffffff00007948 */ /* 0x000fe20003800000 */
[----:B-12---:R-:W-:Y:S01]  /*129f0*/  FMNMX.FTZ R5, R4, R5, !PT ;  /* 0x0000000504057209 */ /* 0x006fe20007810000 */
[----:B------:R-:W1:Y:S01]  /*12a00*/  LDSM.16.MT88.4 R20, [R151] ;  /* 0x000000009714783b */ /* 0x000e620000004200 */
[----:B------:R-:W-:Y:S02]  /*12a10*/  FSEL R3, R3, RZ, P0 ;  /* 0x000000ff03037208 */ /* 0x000fe40000000000 */
[----:B------:R-:W-:Y:S01]  /*12a20*/  FSETP.NEU.FTZ.AND P0, PT, R5, -INF , PT ;  /* 0xff8000000500780b */ /* 0x000fe20003f1d000 */
[----:B------:R-:W-:Y:S01]  /*12a30*/  LDSM.16.MT88.4 R48, [R198] ;  /* 0x00000000c630783b */ /* 0x000fe20000004200 */
[----:B------:R-:W-:Y:S01]  /*12a40*/  IADD3 R210, R210, -0x2, RZ ;  /* 0xfffffffed2d27810 */ /* 0x000fe20007ffe0ff */
[----:B------:R-:W-:-:S02]  /*12a50*/  FFMA.FTZ R2, R9, c[0x0][0x2d0], -R3 ;  /* 0x0000b40009027a23 */ /* 0x000fc40000010803 */
[--C-:B------:R-:W-:Y:S01]  /*12a60*/  FFMA.FTZ R4, R13, c[0x0][0x2d0], -R3.reuse ;  /* 0x0000b4000d047a23 */ /* 0x100fe20000010803 */
[----:B------:R-:W-:Y:S01]  /*12a70*/  LDSM.16.MT88.4 R44, [R151+0x800] ;  /* 0x00080000972c783b */ /* 0x000fe20000004200 */
[----:B------:R2:W-:Y:S03]  /*12a80*/  MUFU.EX2 R108, R2 ;  /* 0x00000002006c7308 */ /* 0x0005e60000000800 */
[----:B------:R-:W-:Y:S04]  /*12a90*/  LDSM.16.MT88.4 R40, [R196+0x800] ;  /* 0x00080000c428783b */ /* 0x000fe80000004200 */
[----:B------:R-:W-:Y:S01]  /*12aa0*/  LDSM.16.MT88.4 R36, [R198+0x800] ;  /* 0x00080000c624783b */ /* 0x000fe20000004200 */
[----:B------:R3:W-:Y:S03]  /*12ab0*/  MUFU.EX2 R120, R4 ;  /* 0x0000000400787308 */ /* 0x0007e60000000800 */
[----:B------:R-:W-:Y:S04]  /*12ac0*/  LDSM.16.MT88.4 R60, [R197] ;  /* 0x00000000c53c783b */ /* 0x000fe80000004200 */
[----:B------:R-:W-:Y:S01]  /*12ad0*/  LDSM.16.MT88.4 R68, [R151+0x1800] ;  /* 0x001800009744783b */ /* 0x000fe20000004200 */
[----:B--2---:R-:W-:-:S03]  /*12ae0*/  FFMA.FTZ R2, R12, c[0x0][0x2d0], -R3 ;  /* 0x0000b4000c027a23 */ /* 0x004fc60000010803 */
[----:B------:R-:W-:Y:S01]  /*12af0*/  LDSM.16.MT88.4 R76, [R196+0x1800] ;  /* 0x00180000c44c783b */ /* 0x000fe20000004200 */
[----:B------:R2:W4:Y:S03]  /*12b00*/  MUFU.EX2 R9, R2 ;  /* 0x0000000200097308 */ /* 0x0005260000000800 */
[----:B------:R-:W-:Y:S01]  /*12b10*/  LDSM.16.MT88.4 R72, [R197+0x800] ;  /* 0x00080000c548783b */ /* 0x000fe20000004200 */
[----:B---3--:R-:W-:-:S03]  /*12b20*/  FFMA.FTZ R4, R14, c[0x0][0x2d0], -R3 ;  /* 0x0000b4000e047a23 */ /* 0x008fc60000010803 */
[----:B------:R-:W-:Y:S01]  /*12b30*/  LDSM.16.MT88.4 R168, [R151+0x1000] ;  /* 0x0010000097a8783b */ /* 0x000fe20000004200 */
[----:B------:R3:W-:Y:S01]  /*12b40*/  MUFU.EX2 R119, R4 ;  /* 0x0000000400777308 */ /* 0x0007e20000000800 */
[----:B--2---:R-:W-:-:S05]  /*12b50*/  FMUL.FTZ R2, R5, c[0x0][0x2d0] ;  /* 0x0000b40005027a20 */ /* 0x004fca0000410000 */
[----:B------:R-:W-:Y:S02]  /*12b60*/  FSEL R2, R2, RZ, P0 ;  /* 0x000000ff02027208 */ /* 0x000fe40000000000 */
[----:B------:R-:W-:-:S03]  /*12b70*/  ISETP.GE.AND P0, PT, R210, R219, PT ;  /* 0x000000dbd200720c */ /* 0x000fc60003f06270 */
[--C-:B---3--:R-:W-:Y:S02]  /*12b80*/  FFMA.FTZ R4, R15, c[0x0][0x2d0], -R2.reuse ;  /* 0x0000b4000f047a23 */ /* 0x108fe40000010802 */
[----:B------:R-:W2:Y:S02]  /*12b90*/  LDSM.16.MT88.4 R12, [R196] ;  /* 0x00000000c40c783b */ /* 0x000ea40000004200 */
[----:B------:R3:W-:Y:S02]  /*12ba0*/  MUFU.EX2 R118, R4 ;  /* 0x0000000400767308 */ /* 0x0007e40000000800 */
[----:B---3--:R-:W-:Y:S01]  /*12bb0*/  FFMA.FTZ R4, R16, c[0x0][0x2d0], -R2 ;  /* 0x0000b40010047a23 */ /* 0x008fe20000010802 */
[----:B----4-:R-:W-:-:S05]  /*12bc0*/  F2FP.BF16.PACK_AB R16, R9, R108 ;  /* 0x0000006c0910723e */ /* 0x010fca00000010ff */
[----:B------:R3:W4:Y:S02]  /*12bd0*/  MUFU.EX2 R117, R4 ;  /* 0x0000000400757308 */ /* 0x0007240000000800 */
[----:B---3--:R-:W-:Y:S01]  /*12be0*/  FFMA.FTZ R4, R17, c[0x0][0x2d0], -R2 ;  /* 0x0000b40011047a23 */ /* 0x008fe20000010802 */
[----:B----4-:R-:W-:-:S05]  /*12bf0*/  F2FP.BF16.PACK_AB R17, R117, R118 ;  /* 0x000000767511723e */ /* 0x010fca00000010ff */
[----:B------:R3:W-:Y:S02]  /*12c00*/  MUFU.EX2 R116, R4 ;  /* 0x0000000400747308 */ /* 0x0007e40000000800 */
[----:B---3--:R-:W-:Y:S01]  /*12c10*/  FFMA.FTZ R4, R18, c[0x0][0x2d0], -R2 ;  /* 0x0000b40012047a23 */ /* 0x008fe20000010802 */
[----:B------:R-:W-:-:S05]  /*12c20*/  F2FP.BF16.PACK_AB R18, R119, R120 ;  /* 0x000000787712723e */ /* 0x000fca00000010ff */
[----:B------:R3:W4:Y:S02]  /*12c30*/  MUFU.EX2 R125, R4 ;  /* 0x00000004007d7308 */ /* 0x0007240000000800 */
[----:B---3--:R-:W-:Y:S01]  /*12c40*/  FFMA.FTZ R4, R19, c[0x0][0x2d0], -R3 ;  /* 0x0000b40013047a23 */ /* 0x008fe20000010803 */
[----:B----4-:R-:W-:-:S05]  /*12c50*/  F2FP.BF16.PACK_AB R19, R125, R116 ;  /* 0x000000747d13723e */ /* 0x010fca00000010ff */
[----:B------:R3:W-:Y:S02]  /*12c60*/  MUFU.EX2 R124, R4 ;  /* 0x00000004007c7308 */ /* 0x0007e40000000800 */
[C---:B-1----:R-:W-:Y:S08]  /*12c70*/  HMMA.16816.F32.BF16 R64, R16.reuse, R20, RZ ;  /* 0x000000141040723c */ /* 0x042ff000000418ff */
[----:B------:R-:W-:Y:S01]  /*12c80*/  HMMA.16816.F32.BF16 R56, R16, R22, RZ ;  /* 0x000000161038723c */ /* 0x000fe200000418ff */
[----:B---3--:R-:W-:-:S04]  /*12c90*/  FFMA.FTZ R4, R24, c[0x0][0x2d0], -R3 ;  /* 0x0000b40018047a23 */ /* 0x008fc80000010803 */
[----:B------:R1:W3:Y:S03]  /*12ca0*/  MUFU.EX2 R137, R4 ;  /* 0x0000000400897308 */ /* 0x0002e60000000800 */
[C---:B--2---:R-:W-:Y:S08]  /*12cb0*/  HMMA.16816.F32.BF16 R52, R16.reuse, R12, RZ ;  /* 0x0000000c1034723c */ /* 0x044ff000000418ff */
[----:B------:R-:W-:Y:S01]  /*12cc0*/  HMMA.16816.F32.BF16 R32, R16, R14, RZ ;  /* 0x0000000e1020723c */ /* 0x000fe200000418ff */
[----:B-1----:R-:W-:Y:S01]  /*12cd0*/  FFMA.FTZ R4, R26, c[0x0][0x2d0], -R3 ;  /* 0x0000b4001a047a23 */ /* 0x002fe20000010803 */
[----:B---3--:R-:W-:-:S06]  /*12ce0*/  F2FP.BF16.PACK_AB R12, R137, R124 ;  /* 0x0000007c890c723e */ /* 0x008fcc00000010ff */
[----:B------:R-:W-:Y:S01]  /*12cf0*/  HMMA.16816.F32.BF16 R20, R16, R60, RZ ;  /* 0x0000003c1014723c */ /* 0x000fe200000418ff */
[----:B------:R1:W-:Y:S02]  /*12d00*/  MUFU.EX2 R138, R4 ;  /* 0x00000004008a7308 */ /* 0x0003e40000000800 */
[----:B-1----:R-:W-:-:S06]  /*12d10*/  FFMA.FTZ R4, R25, c[0x0][0x2d0], -R3 ;  /* 0x0000b40019047a23 */ /* 0x002fcc0000010803 */
[----:B------:R1:W2:Y:S02]  /*12d20*/  MUFU.EX2 R139, R4 ;  /* 0x00000004008b7308 */ /* 0x0002a40000000800 */
[--C-:B-1----:R-:W-:Y:S01]  /*12d30*/  FFMA.FTZ R4, R27, c[0x0][0x2d0], -R2.reuse ;  /* 0x0000b4001b047a23 */ /* 0x102fe20000010802 */
[----:B--2---:R-:W-:Y:S01]  /*12d40*/  F2FP.BF16.PACK_AB R14, R139, R138 ;  /* 0x0000008a8b0e723e */ /* 0x004fe200000010ff */
[----:B------:R-:W-:Y:S04]  /*12d50*/  HMMA.16816.F32.BF16 R24, R16, R50, RZ ;  /* 0x000000321018723c */ /* 0x000fe800000418ff */
[----:B------:R1:W-:Y:S02]  /*12d60*/  MUFU.EX2 R126, R4 ;  /* 0x00000004007e7308 */ /* 0x0003e40000000800 */
[----:B-1----:R-:W-:-:S06]  /*12d70*/  FFMA.FTZ R4, R28, c[0x0][0x2d0], -R2 ;  /* 0x0000b4001c047a23 */ /* 0x002fcc0000010802 */
[----:B------:R1:W2:Y:S02]  /*12d80*/  MUFU.EX2 R127, R4 ;  /* 0x00000004007f7308 */ /* 0x0002a40000000800 */
[----:B-1----:R-:W-:Y:S01]  /*12d90*/  FFMA.FTZ R4, R30, c[0x0][0x2d0], -R2 ;  /* 0x0000b4001e047a23 */ /* 0x002fe20000010802 */
[----:B--2---:R-:W-:-:S05]  /*12da0*/  F2FP.BF16.PACK_AB R13, R127, R126 ;  /* 0x0000007e7f0d723e */ /* 0x004fca00000010ff */
[----:B------:R1:W-:Y:S02]  /*12db0*/  MUFU.EX2 R136, R4 ;  /* 0x0000000400887308 */ /* 0x0003e40000000800 */
[----:B-1----:R-:W-:Y:S02]  /*12dc0*/  FFMA.FTZ R4, R29, c[0x0][0x2d0], -R2 ;  /* 0x0000b4001d047a23 */ /* 0x002fe40000010802 */
[----:B------:R-:W-:Y:S01]  /*12dd0*/  HMMA.16816.F32.BF16 R28, R16, R48, RZ ;  /* 0x00000030101c723c */ /* 0x000fe200000418ff */
[----:B------:R-:W1:Y:S03]  /*12de0*/  LDSM.16.MT88.4 R48, [R151+0x2000] ;  /* 0x002000009730783b */ /* 0x000e660000004200 */
[----:B------:R-:W2:Y:S02]  /*12df0*/  MUFU.EX2 R160, R4 ;  /* 0x0000000400a07308 */ /* 0x000ea40000000800 */
[----:B--2---:R-:W-:-:S07]  /*12e00*/  F2FP.BF16.PACK_AB R15, R160, R136 ;  /* 0x00000088a00f723e */ /* 0x004fce00000010ff */
[C---:B------:R-:W-:Y:S01]  /*12e10*/  HMMA.16816.F32.BF16 R172, R12.reuse, R44, R64 ;  /* 0x0000002c0cac723c */ /* 0x040fe20000041840 */
[----:B------:R-:W-:Y:S07]  /*12e20*/  LDSM.16.MT88.4 R64, [R151+0x3000] ;  /* 0x003000009740783b */ /* 0x000fee0000004200 */
[C---:B------:R-:W-:Y:S01]  /*12e30*/  HMMA.16816.F32.BF16 R156, R12.reuse, R46, R56 ;  /* 0x0000002e0c9c723c */ /* 0x040fe20000041838 */
[----:B------:R-:W2:Y:S04]  /*12e40*/  LDSM.16.MT88.4 R44, [R198+0x1800] ;  /* 0x00180000c62c783b */ /* 0x000ea80000004200 */
[----:B------:R-:W-:Y:S03]  /*12e50*/  LDSM.16.MT88.4 R56, [R197+0x2000] ;  /* 0x00200000c538783b */ /* 0x000fe60000004200 */
[C---:B------:R-:W-:Y:S01]  /*12e60*/  HMMA.16816.F32.BF16 R164, R12.reuse, R40, R52 ;  /* 0x000000280ca4723c */ /* 0x040fe20000041834 */
[----:B------:R-:W-:Y:S07]  /*12e70*/  LDSM.16.MT88.4 R52, [R197+0x1800] ;  /* 0x00180000c534783b */ /* 0x000fee0000004200 */
[C---:B------:R-:W-:Y:S01]  /*12e80*/  HMMA.16816.F32.BF16 R152, R12.reuse, R42, R32 ;  /* 0x0000002a0c98723c */ /* 0x040fe20000041820 */
[----:B------:R-:W3:Y:S07]  /*12e90*/  LDSM.16.MT88.4 R40, [R196+0x2000] ;  /* 0x00200000c428783b */ /* 0x000eee0000004200 */
[C---:B------:R-:W-:Y:S08]  /*12ea0*/  HMMA.16816.F32.BF16 R92, R12.reuse, R36, R28 ;  /* 0x000000240c5c723c */ /* 0x040ff0000004181c */
[----:B------:R-:W-:Y:S08]  /*12eb0*/  HMMA.16816.F32.BF16 R244, R12, R38, R24 ;  /* 0x000000260cf4723c */ /* 0x000ff00000041818 */
[C---:B------:R-:W-:Y:S01]  /*12ec0*/  HMMA.16816.F32.BF16 R36, R16.reuse, R62, RZ ;  /* 0x0000003e1024723c */ /* 0x040fe200000418ff */
[----:B------:R-:W4:Y:S07]  /*12ed0*/  LDSM.16.MT88.4 R60, [R198+0x2000] ;  /* 0x00200000c63c783b */ /* 0x000f2e0000004200 */
[----:B------:R-:W-:Y:S01]  /*12ee0*/  HMMA.16816.F32.BF16 R32, R16, R68, RZ ;  /* 0x000000441020723c */ /* 0x000fe200000418ff */
[----:B------:R-:W-:-:S02]  /*12ef0*/  MOV R90, R92 ;  /* 0x0000005c005a7202 */ /* 0x000fc40000000f00 */
[----:B------:R-:W-:Y:S02]  /*12f00*/  MOV R89, R93 ;  /* 0x0000005d00597202 */ /* 0x000fe40000000f00 */
[----:B------:R-:W-:Y:S02]  /*12f10*/  MOV R88, R94 ;  /* 0x0000005e00587202 */ /* 0x000fe40000000f00 */
[----:B------:R-:W-:Y:S01]  /*12f20*/  MOV R4, R95 ;  /* 0x0000005f00047202 */ /* 0x000fe20000000f00 */
[C---:B------:R-:W-:Y:S01]  /*12f30*/  HMMA.16816.F32.BF16 R28, R16.reuse, R70, RZ ;  /* 0x00000046101c723c */ /* 0x040fe200000418ff */
[----:B------:R-:W-:Y:S07]  /*12f40*/  LDSM.16.MT88.4 R68, [R151+0x3800] ;  /* 0x003800009744783b */ /* 0x000fee0000004200 */
[----:B------:R-:W-:Y:S08]  /*12f50*/  HMMA.16816.F32.BF16 R24, R16, R76, RZ ;  /* 0x0000004c1018723c */ /* 0x000ff000000418ff */
[C---:B------:R-:W-:Y:S08]  /*12f60*/  HMMA.16816.F32.BF16 R228, R12.reuse, R74, R36 ;  /* 0x0000004a0ce4723c */ /* 0x040ff00000041824 */
[----:B-1----:R-:W-:Y:S08]  /*12f70*/  HMMA.16816.F32.BF16 R240, R12, R48, R32 ;  /* 0x000000300cf0723c */ /* 0x002ff00000041820 */
[C---:B--2---:R-:W-:Y:S08]  /*12f80*/  HMMA.16816.F32.BF16 R36, R16.reuse, R44, RZ ;  /* 0x0000002c1024723c */ /* 0x044ff000000418ff */
[----:B------:R-:W-:Y:S01]  /*12f90*/  HMMA.16816.F32.BF16 R32, R16, R46, RZ ;  /* 0x0000002e1020723c */ /* 0x000fe200000418ff */
[----:B------:R-:W1:Y:S07]  /*12fa0*/  LDSM.16.MT88.4 R44, [R196+0x3000] ;  /* 0x00300000c42c783b */ /* 0x000e6e0000004200 */
[C---:B------:R-:W-:Y:S08]  /*12fb0*/  HMMA.16816.F32.BF16 R248, R12.reuse, R72, R20 ;  /* 0x000000480cf8723c */ /* 0x040ff00000041814 */
[C---:B------:R-:W-:Y:S01]  /*12fc0*/  HMMA.16816.F32.BF16 R192, R12.reuse, R50, R28 ;  /* 0x000000320cc0723c */ /* 0x040fe2000004181c */
[----:B------:R-:W-:Y:S07]  /*12fd0*/  LDSM.16.MT88.4 R48, [R196+0x3800] ;  /* 0x00380000c430783b */ /* 0x000fee0000004200 */
[----:B---3--:R-:W-:Y:S08]  /*12fe0*/  HMMA.16816.F32.BF16 R236, R12, R40, R24 ;  /* 0x000000280cec723c */ /* 0x008ff00000041818 */
[C---:B------:R-:W-:Y:S08]  /*12ff0*/  HMMA.16816.F32.BF16 R20, R16.reuse, R78, RZ ;  /* 0x0000004e1014723c */ /* 0x040ff000000418ff */
[C---:B------:R-:W-:Y:S08]  /*13000*/  HMMA.16816.F32.BF16 R28, R16.reuse, R52, RZ ;  /* 0x00000034101c723c */ /* 0x040ff000000418ff */
[----:B------:R-:W-:Y:S01]  /*13010*/  HMMA.16816.F32.BF16 R24, R16, R54, RZ ;  /* 0x000000361018723c */ /* 0x000fe200000418ff */
[----:B------:R-:W2:Y:S07]  /*13020*/  LDSM.16.MT88.4 R52, [R198+0x3000] ;  /* 0x00300000c634783b */ /* 0x000eae0000004200 */
[C---:B------:R-:W-:Y:S01]  /*13030*/  HMMA.16816.F32.BF16 R188, R12.reuse, R42, R20 ;  /* 0x0000002a0cbc723c */ /* 0x040fe20000041814 */
[----:B------:R-:W3:Y:S07]  /*13040*/  LDSM.16.MT88.4 R40, [R198+0x3800] ;  /* 0x00380000c628783b */ /* 0x000eee0000004200 */
[C---:B----4-:R-:W-:Y:S07]  /*13050*/  HMMA.16816.F32.BF16 R72, R12.reuse, R62, R32 ;  /* 0x0000003e0c48723c */ /* 0x050fee0000041820 */
[----:B------:R-:W-:Y:S01]  /*13060*/  MOV R63, R4 ;  /* 0x00000004003f7202 */ /* 0x000fe20000000f00 */
[----:B------:R-:W-:Y:S01]  /*13070*/  HMMA.16816.F32.BF16 R180, R12, R56, R28 ;  /* 0x000000380cb4723c */ /* 0x000fe2000004181c */
[----:B------:R-:W-:Y:S01]  /*13080*/  FADD.FTZ R4, R108, R9 ;  /* 0x000000096c047221 */ /* 0x000fe20000010000 */
[----:B------:R-:W-:Y:S01]  /*13090*/  MOV R62, R88 ;  /* 0x00000058003e7202 */ /* 0x000fe20000000f00 */
[----:B------:R-:W-:-:S02]  /*130a0*/  FADD.FTZ R9, R118, R117 ;  /* 0x0000007576097221 */ /* 0x000fc40000010000 */
[----:B------:R-:W-:Y:S02]  /*130b0*/  FADD.FTZ R4, R120, R4 ;  /* 0x0000000478047221 */ /* 0x000fe40000010000 */
[----:B------:R-:W-:Y:S01]  /*130c0*/  FADD.FTZ R9, R116, R9 ;  /* 0x0000000974097221 */ /* 0x000fe20000010000 */
[C---:B-1----:R-:W-:Y:S01]  /*130d0*/  HMMA.16816.F32.BF16 R32, R16.reuse, R44, RZ ;  /* 0x0000002c1020723c */ /* 0x042fe200000418ff */
[----:B------:R-:W-:Y:S02]  /*130e0*/  FADD.FTZ R4, R119, R4 ;  /* 0x0000000477047221 */ /* 0x000fe40000010000 */
[----:B------:R-:W-:Y:S02]  /*130f0*/  FADD.FTZ R9, R125, R9 ;  /* 0x000000097d097221 */ /* 0x000fe40000010000 */
[----:B------:R-:W-:Y:S02]  /*13100*/  FADD.FTZ R4, R124, R4 ;  /* 0x000000047c047221 */ /* 0x000fe40000010000 */
[----:B------:R-:W-:Y:S01]  /*13110*/  FADD.FTZ R9, R126, R9 ;  /* 0x000000097e097221 */ /* 0x000fe20000010000 */
[----:B------:R-:W-:Y:S01]  /*13120*/  HMMA.16816.F32.BF16 R28, R16, R46, RZ ;  /* 0x0000002e101c723c */ /* 0x000fe200000418ff */
[----:B------:R-:W1:Y:S01]  /*13130*/  LDSM.16.MT88.4 R44, [R197+0x3000] ;  /* 0x00300000c52c783b */ /* 0x000e620000004200 */
[----:B------:R-:W-:-:S06]  /*13140*/  FADD.FTZ R4, R137, R4 ;  /* 0x0000000489047221 */ /* 0x000fcc0000010000 */
[----:B------:R-:W-:Y:S08]  /*13150*/  HMMA.16816.F32.BF16 R20, R16, R64, RZ ;  /* 0x000000401014723c */ /* 0x000ff000000418ff */
[----:B------:R-:W-:Y:S01]  /*13160*/  HMMA.16816.F32.BF16 R76, R12, R58, R24 ;  /* 0x0000003a0c4c723c */ /* 0x000fe20000041818 */
[----:B------:R-:W-:Y:S07]  /*13170*/  LDSM.16.MT88.4 R56, [R196+0x2800] ;  /* 0x00280000c438783b */ /* 0x000fee0000004200 */
[----:B--2---:R-:W-:Y:S08]  /*13180*/  HMMA.16816.F32.BF16 R24, R16, R52, RZ ;  /* 0x000000341018723c */ /* 0x004ff000000418ff */
[C---:B------:R-:W-:Y:S01]  /*13190*/  HMMA.16816.F32.BF16 R92, R12.reuse, R50, R28 ;  /* 0x000000320c5c723c */ /* 0x040fe2000004181c */
[----:B------:R-:W2:Y:S07]  /*131a0*/  LDSM.16.MT88.4 R28, [R197+0x3800] ;  /* 0x00380000c51c783b */ /* 0x000eae0000004200 */
[----:B------:R-:W-:Y:S08]  /*131b0*/  HMMA.16816.F32.BF16 R176, R12, R68, R20 ;  /* 0x000000440cb0723c */ /* 0x000ff00000041814 */
[----:B------:R-:W-:Y:S08]  /*131c0*/  HMMA.16816.F32.BF16 R20, R16, R54, RZ ;  /* 0x000000361014723c */ /* 0x000ff000000418ff */
[C---:B---3--:R-:W-:Y:S08]  /*131d0*/  HMMA.16816.F32.BF16 R132, R12.reuse, R40, R24 ;  /* 0x000000280c84723c */ /* 0x048ff00000041818 */
[----:B------:R-:W-:Y:S01]  /*131e0*/  HMMA.16816.F32.BF16 R96, R12, R48, R32 ;  /* 0x000000300c60723c */ /* 0x000fe20000041820 */
[----:B------:R-:W3:Y:S04]  /*131f0*/  LDSM.16.MT88.4 R32, [R151+0x4800] ;  /* 0x004800009720783b */ /* 0x000ee80000004200 */
[----:B------:R-:W-:Y:S03]  /*13200*/  LDSM.16.MT88.4 R48, [R151+0x2800] ;  /* 0x002800009730783b */ /* 0x000fe60000004200 */
[----:B-1----:R-:W-:Y:S08]  /*13210*/  HMMA.16816.F32.BF16 R24, R16, R44, RZ ;  /* 0x0000002c1018723c */ /* 0x002ff000000418ff */
[----:B------:R-:W-:Y:S01]  /*13220*/  HMMA.16816.F32.BF16 R104, R12, R42, R20 ;  /* 0x0000002a0c68723c */ /* 0x000fe20000041814 */
[----:B------:R-:W-:Y:S07]  /*13230*/  LDSM.16.MT88.4 R40, [R197+0x1000] ;  /* 0x00100000c528783b */ /* 0x000fee0000004200 */
[----:B------:R-:W-:Y:S08]  /*13240*/  HMMA.16816.F32.BF16 R20, R16, R46, RZ ;  /* 0x0000002e1014723c */ /* 0x000ff000000418ff */
[C---:B--2---:R-:W-:Y:S01]  /*13250*/  HMMA.16816.F32.BF16 R100, R12.reuse, R28, R24 ;  /* 0x0000001c0c64723c */ /* 0x044fe20000041818 */
[----:B------:R-:W1:Y:S07]  /*13260*/  LDSM.16.MT88.4 R24, [R151+0x5000] ;  /* 0x005000009718783b */ /* 0x000e6e0000004200 */
[C---:B------:R-:W-:Y:S07]  /*13270*/  HMMA.16816.F32.BF16 R184, R12.reuse, R60, R36 ;  /* 0x0000003c0cb8723c */ /* 0x040fee0000041824 */
[----:B------:R-:W-:Y:S01]  /*13280*/  MOV R60, R90 ;  /* 0x0000005a003c7202 */ /* 0x000fe20000000f00 */
[----:B------:R-:W-:Y:S01]  /*13290*/  HMMA.16816.F32.BF16 R112, R12, R30, R20 ;  /* 0x0000001e0c70723c */ /* 0x000fe20000041814 */
[----:B------:R-:W2:Y:S01]  /*132a0*/  LDSM.16.MT88.4 R28, [R196+0x4800] ;  /* 0x00480000c41c783b */ /* 0x000ea20000004200 */
[----:B------:R-:W-:-:S06]  /*132b0*/  MOV R61, R89 ;  /* 0x00000059003d7202 */ /* 0x000fcc0000000f00 */
[C---:B---3--:R-:W-:Y:S07]  /*132c0*/  HMMA.16816.F32.BF16 R20, R16.reuse, R32, RZ ;  /* 0x000000201014723c */ /* 0x048fee00000418ff */
[--C-:B------:R-:W-:Y:S01]  /*132d0*/  FFMA.FTZ R33, R80, c[0x0][0x2d0], -R3.reuse ;  /* 0x0000b40050217a23 */ /* 0x100fe20000010803 */
[----:B------:R-:W-:Y:S01]  /*132e0*/  HMMA.16816.F32.BF16 R36, R16, R66, RZ ;  /* 0x000000421024723c */ /* 0x000fe200000418ff */
[----:B------:R-:W-:Y:S01]  /*132f0*/  FFMA.FTZ R32, R87, c[0x0][0x2d0], -R2 ;  /* 0x0000b40057207a23 */ /* 0x000fe20000010802 */
[----:B------:R-:W-:Y:S11]  /*13300*/  LDSM.16.MT88.4 R64, [R198+0x2800] ;  /* 0x00280000c640783b */ /* 0x000ff60000004200 */
[----:B------:R-:W-:Y:S03]  /*13310*/  @!UPT UIADD3 URZ, URZ, URZ, URZ ;  /* 0x0000003f3f3ff290 */ /* 0x000fe6000fffe03f */
[----:B-1----:R-:W-:Y:S08]  /*13320*/  HMMA.16816.F32.BF16 R108, R12, R24, R20 ;  /* 0x000000180c6c723c */ /* 0x002ff00000041814 */
[----:B------:R-:W-:Y:S07]  /*13330*/  HMMA.16816.F32.BF16 R20, R16, R34, RZ ;  /* 0x000000221014723c */ /* 0x000fee00000418ff */
[--C-:B------:R-:W-:Y:S01]  /*13340*/  FFMA.FTZ R35, R82, c[0x0][0x2d0], -R3.reuse ;  /* 0x0000b40052237a23 */ /* 0x100fe20000010803 */
[----:B------:R-:W-:Y:S01]  /*13350*/  HMMA.16816.F32.BF16 R88, R12, R70, R36 ;  /* 0x000000460c58723c */ /* 0x000fe20000041824 */
[----:B------:R-:W-:-:S06]  /*13360*/  FFMA.FTZ R34, R81, c[0x0][0x2d0], -R3 ;  /* 0x0000b40051227a23 */ /* 0x000fcc0000010803 */
[----:B------:R-:W-:Y:S02]  /*13370*/  FFMA.FTZ R36, R83, c[0x0][0x2d0], -R3 ;  /* 0x0000b40053247a23 */ /* 0x000fe40000010803 */
[----:B------:R-:W-:Y:S01]  /*13380*/  FADD.FTZ R3, R138, R4 ;  /* 0x000000048a037221 */ /* 0x000fe20000010000 */
[----:B------:R-:W-:Y:S01]  /*13390*/  LDSM.16.MT88.4 R80, [R151+0x4000] ;  /* 0x004000009750783b */ /* 0x000fe20000004200 */
[----:B------:R-:W-:Y:S02]  /*133a0*/  FADD.FTZ R4, R127, R9 ;  /* 0x000000097f047221 */ /* 0x000fe40000010000 */
[--C-:B------:R-:W-:Y:S02]  /*133b0*/  FFMA.FTZ R9, R86, c[0x0][0x2d0], -R2.reuse ;  /* 0x0000b40056097a23 */ /* 0x100fe40000010802 */
[--C-:B------:R-:W-:Y:S01]  /*133c0*/  FFMA.FTZ R38, R85, c[0x0][0x2d0], -R2.reuse ;  /* 0x0000b40055267a23 */ /* 0x100fe20000010802 */
[----:B------:R-:W-:Y:S01]  /*133d0*/  HMMA.16816.F32.BF16 R120, R12, R26, R20 ;  /* 0x0000001a0c78723c */ /* 0x000fe20000041814 */
[----:B------:R-:W1:Y:S01]  /*133e0*/  LDSM.16.MT88.4 R24, [R196+0x5000] ;  /* 0x00500000c418783b */ /* 0x000e620000004200 */
[----:B------:R-:W-:-:S02]  /*133f0*/  FFMA.FTZ R37, R84, c[0x0][0x2d0], -R2 ;  /* 0x0000b40054257a23 */ /* 0x000fc40000010802 */
[----:B------:R-:W-:Y:S02]  /*13400*/  FADD.FTZ R2, R139, R3 ;  /* 0x000000038b027221 */ /* 0x000fe40000010000 */
[----:B------:R-:W-:Y:S02]  /*13410*/  FADD.FTZ R3, R136, R4 ;  /* 0x0000000488037221 */ /* 0x000fe40000010000 */
[----:B--2---:R-:W-:Y:S01]  /*13420*/  HMMA.16816.F32.BF16 R20, R16, R28, RZ ;  /* 0x0000001c1014723c */ /* 0x004fe200000418ff */
[----:B------:R-:W-:Y:S01]  /*13430*/  MUFU.EX2 R4, R9 ;  /* 0x0000000900047308 */ /* 0x000fe20000000800 */
[----:B------:R-:W-:Y:S02]  /*13440*/  FADD.FTZ R3, R160, R3 ;  /* 0x00000003a0037221 */ /* 0x000fe40000010000 */
[----:B------:R-:W-:Y:S11]  /*13450*/  LDSM.16.MT88.4 R160, [R196+0x1000] ;  /* 0x00100000c4a0783b */ /* 0x000ff60000004200 */
[----:B------:R-:W-:Y:S09]  /*13460*/  @!UPT UIADD3 URZ, URZ, URZ, URZ ;  /* 0x0000003f3f3ff290 */ /* 0x000ff2000fffe03f */
        /* <DEDUP_REMOVED lines=9> */
[----:B------:R-:W-:Y:S01]  /*13500*/  MUFU.EX2 R28, R33 ;  /* 0x00000021001c7308 */ /* 0x000fe20000000800 */
[----:B-1----:R-:W-:Y:S01]  /*13510*/  FADD.FTZ R3, R29, R3 ;  /* 0x000000031d037221 */ /* 0x002fe20000010000 */
[----:B------:R-:W-:Y:S11]  /*13520*/  F2FP.BF16.PACK_AB R137, R4, R29 ;  /* 0x0000001d0489723e */ /* 0x000ff600000010ff */
[----:B------:R-:W-:Y:S02]  /*13530*/  @!UPT UIADD3 URZ, URZ, URZ, URZ ;  /* 0x0000003f3f3ff290 */ /* 0x000fe4000fffe03f */
[----:B--2---:R-:W-:Y:S01]  /*13540*/  HMMA.16816.F32.BF16 R124, R12, R24, R20 ;  /* 0x000000180c7c723c */ /* 0x004fe20000041814 */
[----:B------:R-:W1:Y:S07]  /*13550*/  MUFU.EX2 R25, R36 ;  /* 0x0000002400197308 */ /* 0x000e6e0000000800 */
[----:B------:R-:W-:Y:S01]  /*13560*/  HMMA.16816.F32.BF16 R20, R16, R30, RZ ;  /* 0x0000001e1014723c */ /* 0x000fe200000418ff */
[----:B------:R-:W2:Y:S08]  /*13570*/  MUFU.EX2 R24, R35 ;  /* 0x0000002300187308 */ /* 0x000eb00000000800 */
[----:B------:R-:W3:Y:S01]  /*13580*/  MUFU.EX2 R30, R34 ;  /* 0x00000022001e7308 */ /* 0x000ee20000000800 */
[----:B-1----:R-:W-:-:S04]  /*13590*/  FADD.FTZ R2, R25, R2 ;  /* 0x0000000219027221 */ /* 0x002fc80000010000 */
[C---:B--2---:R-:W-:Y:S01]  /*135a0*/  FADD.FTZ R2, R24.reuse, R2 ;  /* 0x0000000218027221 */ /* 0x044fe20000010000 */
[----:B------:R-:W-:-:S03]  /*135b0*/  F2FP.BF16.PACK_AB R136, R24, R25 ;  /* 0x000000191888723e */ /* 0x000fc600000010ff */
[----:B---3--:R-:W-:Y:S01]  /*135c0*/  FADD.FTZ R2, R30, R2 ;  /* 0x000000021e027221 */ /* 0x008fe20000010000 */
[----:B------:R-:W-:-:S05]  /*135d0*/  F2FP.BF16.PACK_AB R138, R28, R30 ;  /* 0x0000001e1c8a723e */ /* 0x000fca00000010ff */
[----:B------:R-:W-:Y:S01]  /*135e0*/  HMMA.16816.F32.BF16 R32, R12, R26, R20 ;  /* 0x0000001a0c20723c */ /* 0x000fe20000041814 */
[----:B------:R-:W1:Y:S01]  /*135f0*/  LDSM.16.MT88.4 R20, [R197+0x4800] ;  /* 0x00480000c514783b */ /* 0x000e620000004200 */
[----:B------:R-:W-:Y:S02]  /*13600*/  FADD.FTZ R218, R28, R2 ;  /* 0x000000021cda7221 */ /* 0x000fe40000010000 */
[----:B------:R-:W-:Y:S02]  /*13610*/  FADD.FTZ R2, R4, R3 ;  /* 0x0000000304027221 */ /* 0x000fe40000010000 */
[----:B------:R-:W2:Y:S08]  /*13620*/  MUFU.EX2 R4, R38 ;  /* 0x0000002600047308 */ /* 0x000eb00000000800 */
[----:B------:R-:W3:Y:S01]  /*13630*/  MUFU.EX2 R3, R37 ;  /* 0x0000002500037308 */ /* 0x000ee20000000800 */
[----:B--2---:R-:W-:Y:S01]  /*13640*/  FADD.FTZ R2, R4, R2 ;  /* 0x0000000204027221 */ /* 0x004fe20000010000 */
[----:B---3--:R-:W-:-:S03]  /*13650*/  F2FP.BF16.PACK_AB R139, R3, R4 ;  /* 0x00000004038b723e */ /* 0x008fc600000010ff */
[----:B------:R-:W-:-:S04]  /*13660*/  FADD.FTZ R217, R3, R2 ;  /* 0x0000000203d97221 */ /* 0x000fc80000010000 */
[C---:B------:R-:W-:Y:S08]  /*13670*/  HMMA.16816.F32.BF16 R164, R136.reuse, R160, R164 ;  /* 0x000000a088a4723c */ /* 0x040ff000000418a4 */
[C---:B------:R-:W-:Y:S01]  /*13680*/  HMMA.16816.F32.BF16 R160, R136.reuse, R162, R152 ;  /* 0x000000a288a0723c */ /* 0x040fe20000041898 */
[----:B------:R-:W2:Y:S07]  /*13690*/  LDSM.16.MT88.4 R152, [R198+0x1000] ;  /* 0x00100000c698783b */ /* 0x000eae0000004200 */
[C---:B------:R-:W-:Y:S08]  /*136a0*/  HMMA.16816.F32.BF16 R172, R136.reuse, R168, R172 ;  /* 0x000000a888ac723c */ /* 0x040ff000000418ac */
[----:B------:R-:W-:Y:S08]  /*136b0*/  HMMA.16816.F32.BF16 R168, R136, R170, R156 ;  /* 0x000000aa88a8723c */ /* 0x000ff0000004189c */
[C---:B-1----:R-:W-:Y:S08]  /*136c0*/  HMMA.16816.F32.BF16 R24, R16.reuse, R20, RZ ;  /* 0x000000141018723c */ /* 0x042ff000000418ff */
[----:B------:R-:W-:Y:S01]  /*136d0*/  HMMA.16816.F32.BF16 R16, R16, R22, RZ ;  /* 0x000000161010723c */ /* 0x000fe200000418ff */
[----:B------:R-:W1:Y:S07]  /*136e0*/  LDSM.16.MT88.4 R20, [R197+0x5000] ;  /* 0x00500000c514783b */ /* 0x000e6e0000004200 */
[C---:B------:R-:W-:Y:S08]  /*136f0*/  HMMA.16816.F32.BF16 R36, R136.reuse, R40, R248 ;  /* 0x000000288824723c */ /* 0x040ff000000418f8 */
[C---:B--2---:R-:W-:Y:S08]  /*13700*/  HMMA.16816.F32.BF16 R156, R136.reuse, R152, R60 ;  /* 0x00000098889c723c */ /* 0x044ff0000004183c */
[C---:B------:R-:W-:Y:S08]  /*13710*/  HMMA.16816.F32.BF16 R60, R136.reuse, R64, R184 ;  /* 0x00000040883c723c */ /* 0x040ff000000418b8 */
[C---:B------:R-:W-:Y:S01]  /*13720*/  HMMA.16816.F32.BF16 R64, R136.reuse, R66, R72 ;  /* 0x000000428840723c */ /* 0x040fe20000041848 */
[----:B------:R-:W2:Y:S07]  /*13730*/  LDSM.16.MT88.4 R72, [R197+0x2800] ;  /* 0x00280000c548783b */ /* 0x000eae0000004200 */
[----:B------:R-:W-:Y:S08]  /*13740*/  HMMA.16816.F32.BF16 R44, R136, R48, R240 ;  /* 0x00000030882c723c */ /* 0x000ff000000418f0 */
[C---:B-1----:R-:W-:Y:S08]  /*13750*/  HMMA.16816.F32.BF16 R24, R12.reuse, R20, R24 ;  /* 0x000000140c18723c */ /* 0x042ff00000041818 */
[----:B------:R-:W-:Y:S01]  /*13760*/  HMMA.16816.F32.BF16 R16, R12, R22, R16 ;  /* 0x000000160c10723c */ /* 0x000fe20000041810 */
[----:B------:R-:W-:Y:S07]  /*13770*/  LDSM.16.MT88.4 R12, [R197+0x5800] ;  /* 0x00580000c50c783b */ /* 0x000fee0000004200 */
[C---:B------:R-:W-:Y:S08]  /*13780*/  HMMA.16816.F32.BF16 R52, R136.reuse, R56, R236 ;  /* 0x000000388834723c */ /* 0x040ff000000418ec */
[C---:B------:R-:W-:Y:S08]  /*13790*/  HMMA.16816.F32.BF16 R152, R136.reuse, R154, R244 ;  /* 0x0000009a8898723c */ /* 0x040ff000000418f4 */
[C---:B--2---:R-:W-:Y:S08]  /*137a0*/  HMMA.16816.F32.BF16 R68, R136.reuse, R72, R180 ;  /* 0x000000488844723c */ /* 0x044ff000000418b4 */
[C---:B------:R-:W-:Y:S08]  /*137b0*/  HMMA.16816.F32.BF16 R72, R136.reuse, R74, R76 ;  /* 0x0000004a8848723c */ /* 0x040ff0000004184c */
[C---:B------:R-:W-:Y:S08]  /*137c0*/  HMMA.16816.F32.BF16 R76, R136.reuse, R80, R176 ;  /* 0x00000050884c723c */ /* 0x040ff000000418b0 */
[C---:B------:R-:W-:Y:S01]  /*137d0*/  HMMA.16816.F32.BF16 R80, R136.reuse, R82, R88 ;  /* 0x000000528850723c */ /* 0x040fe20000041858 */
[----:B------:R-:W1:Y:S07]  /*137e0*/  LDSM.16.MT88.4 R88, [R196+0x4000] ;  /* 0x00400000c458783b */ /* 0x000e6e0000004200 */
[C---:B------:R-:W-:Y:S08]  /*137f0*/  HMMA.16816.F32.BF16 R40, R136.reuse, R42, R228 ;  /* 0x0000002a8828723c */ /* 0x040ff000000418e4 */
[C---:B------:R-:W-:Y:S08]  /*13800*/  HMMA.16816.F32.BF16 R48, R136.reuse, R50, R192 ;  /* 0x000000328830723c */ /* 0x040ff000000418c0 */
[C---:B------:R-:W-:Y:S08]  /*13810*/  HMMA.16816.F32.BF16 R56, R136.reuse, R58, R188 ;  /* 0x0000003a8838723c */ /* 0x040ff000000418bc */
[C---:B-1----:R-:W-:Y:S01]  /*13820*/  HMMA.16816.F32.BF16 R84, R136.reuse, R88, R96 ;  /* 0x000000588854723c */ /* 0x042fe20000041860 */
[----:B------:R-:W1:Y:S07]  /*13830*/  LDSM.16.MT88.4 R96, [R198+0x4000] ;  /* 0x00400000c660783b */ /* 0x000e6e0000004200 */
[C---:B------:R-:W-:Y:S08]  /*13840*/  HMMA.16816.F32.BF16 R88, R136.reuse, R90, R92 ;  /* 0x0000005a8858723c */ /* 0x040ff0000004185c */
[C---:B-1----:R-:W-:Y:S08]  /*13850*/  HMMA.16816.F32.BF16 R92, R136.reuse, R96, R132 ;  /* 0x00000060885c723c */ /* 0x042ff00000041884 */
[C---:B------:R-:W-:Y:S01]  /*13860*/  HMMA.16816.F32.BF16 R96, R136.reuse, R98, R104 ;  /* 0x000000628860723c */ /* 0x040fe20000041868 */
[----:B------:R-:W1:Y:S07]  /*13870*/  LDSM.16.MT88.4 R104, [R197+0x4000] ;  /* 0x00400000c568783b */ /* 0x000e6e0000004200 */
[C---:B------:R-:W-:Y:S08]  /*13880*/  HMMA.16816.F32.BF16 R132, R136.reuse, R12, R24 ;  /* 0x0000000c8884723c */ /* 0x040ff00000041818 */
        /* <DEDUP_REMOVED lines=11> */
[----:B------:R-:W-:Y:S01]  /*13940*/  HMMA.16816.F32.BF16 R136, R136, R14, R16 ;  /* 0x0000000e8888723c */ /* 0x000fe20000041810 */
[----:B------:R-:W-:Y:S07]  /*13950*/  @!UPT UIADD3 URZ, URZ, URZ, URZ ;  /* 0x0000003f3f3ff290 */ /* 0x000fee000fffe03f */
[----:B------:R-:W-:Y:S11]  /*13960*/  @!P0 BRA `(.L_x_1837) ;  /* 0x00002c4000008947 */ /* 0x000ff60003800000 */
.L_x_1849:
[----:B------:R-:W-:Y:S04]  /*13970*/  DEPBAR.LE SB0, 0x0 ;  /* 0x000080000000791a */ /* 0x000fe80000000000 */
[----:B------:R-:W-:Y:S01]  /*13980*/  WARPSYNC 0xffffffff ;  /* 0xffffffff00007948 */ /* 0x000fe20003800000 */
[----:B------:R-:W-:Y:S01]  /*13990*/  BAR.SYNC.DEFER_BLOCKING 0x0 ;  /* 0x0000000000007b1d */ /* 0x000fe20000010000 */
[----:B------:R-:W-:Y:S02]  /*139a0*/  SHF.R.S32.HI R2, RZ, 0x1f, R212 ;  /* 0x0000001fff027819 */ /* 0x000fe400000114d4 */
[----:B------:R-:W-:Y:S02]  /*139b0*/  LOP3.LUT P0, RZ, R149, 0x2, RZ, 0xc0, !PT ;  /* 0x0000000295ff7812 */ /* 0x000fe4000780c0ff */
[----:B------:R-:W-:Y:S01]  /*139c0*/  SHF.R.S32.HI R9, RZ, 0x1f, R211 ;  /* 0x0000001fff097819 */ /* 0x000fe200000114d3 */
[----:B------:R-:W-:Y:S01]  /*139d0*/  IMAD R4, R2, c[0x0][0x208], RZ ;  /* 0x0000820002047a24 */ /* 0x000fe200078e02ff */
[----:B------:R-:W-:Y:S01]  /*139e0*/  ISETP.GE.AND P2, PT, R204, c[0x0][0x1d4], PT ;  /* 0x00007500cc007a0c */ /* 0x000fe20003f46270 */
[C---:B------:R-:W-:Y:S04]  /*139f0*/  IMAD.WIDE.U32 R2, R212.reuse, c[0x0][0x208], RZ ;  /* 0x00008200d4027a25 */ /* 0x040fe800078e00ff */
[----:B------:R-:W-:Y:S04]  /*13a00*/  IMAD R4, R212, c[0x0][0x20c], R4 ;  /* 0x00008300d4047a24 */ /* 0x000fe800078e0204 */
[----:B------:R-:W-:Y:S02]  /*13a10*/  IMAD.IADD R3, R3, 0x1, R4 ;  /* 0x0000000103037824 */ /* 0x000fe400078e0204 */
[----:B------:R-:W-:Y:S02]  /*13a20*/  IMAD R4, R9, c[0x0][0x218], RZ ;  /* 0x0000860009047a24 */ /* 0x000fe400078e02ff */
[C---:B------:R-:W-:Y:S01]  /*13a30*/  IMAD.WIDE.U32 R12, R211.reuse, c[0x0][0x218], R2 ;  /* 0x00008600d30c7a25 */ /* 0x040fe200078e0002 */
[C---:B------:R-:W-:Y:S02]  /*13a40*/  IADD3 R2, R150.reuse, 0x20, RZ ;  /* 0x0000002096027810 */ /* 0x040fe40007ffe0ff */
[----:B------:R-:W-:Y:S01]  /*13a50*/  @P0 IADD3 R2, R150, -0x20, RZ ;  /* 0xffffffe096020810 */ /* 0x000fe20007ffe0ff */
[----:B------:R1:W2:Y:S01]  /*13a60*/  LDSM.16.M88.4 R32, [R199] ;  /* 0x00000000c720783b */ /* 0x0002a20000000200 */
[----:B------:R-:W-:Y:S01]  /*13a70*/  IMAD R4, R211, c[0x0][0x21c], R4 ;  /* 0x00008700d3047a24 */ /* 0x000fe200078e0204 */
[----:B------:R-:W-:Y:S01]  /*13a80*/  IADD3 R3, P1, R220, R12, RZ ;  /* 0x0000000cdc037210 */ /* 0x000fe20007f3e0ff */
[----:B------:R-:W-:Y:S01]  /*13a90*/  IMAD.MOV.U32 R9, RZ, RZ, R6 ;  /* 0x000000ffff097224 */ /* 0x000fe200078e0006 */
[----:B------:R1:W3:Y:S02]  /*13aa0*/  LDSM.16.M88.4 R184, [R2] ;  /* 0x0000000002b8783b */ /* 0x0002e40000000200 */
[----:B------:R-:W-:Y:S02]  /*13ab0*/  IADD3.X R4, R224, R13, R4, P1, !PT ;  /* 0x0000000de0047210 */ /* 0x000fe40000ffe404 */
[----:B------:R1:W4:Y:S01]  /*13ac0*/  LDSM.16.M88.4 R188, [R2+0x800] ;  /* 0x0008000002bc783b */ /* 0x0003220000000200 */
[C---:B------:R-:W-:Y:S03]  /*13ad0*/  LEA R20, P0, R3.reuse, c[0x0][0x1f8], 0x1 ;  /* 0x00007e0003147a11 */ /* 0x040fe600078008ff */
[----:B------:R1:W1:Y:S01]  /*13ae0*/  LDSM.16.M88.4 R192, [R2+0x1000] ;  /* 0x0010000002c0783b */ /* 0x0002620000000200 */
[----:B------:R-:W-:Y:S03]  /*13af0*/  LEA.HI.X R4, R3, c[0x0][0x1fc], R4, 0x1, P0 ;  /* 0x00007f0003047a11 */ /* 0x000fe600000f0c04 */
[----:B------:R1:W1:Y:S04]  /*13b00*/  LDSM.16.M88.4 R16, [R150] ;  /* 0x000000009610783b */ /* 0x0002680000000200 */
[----:B------:R1:W1:Y:S04]  /*13b10*/  LDSM.16.M88.4 R24, [R150+0x800] ;  /* 0x000800009618783b */ /* 0x0002680000000200 */
[----:B------:R1:W1:Y:S04]  /*13b20*/  LDSM.16.M88.4 R176, [R150+0x1000] ;  /* 0x0010000096b0783b */ /* 0x0002680000000200 */
[----:B------:R1:W1:Y:S01]  /*13b30*/  LDSM.16.M88.4 R180, [R200] ;  /* 0x00000000c8b4783b */ /* 0x0002620000000200 */
[----:B------:R-:W-:-:S05]  /*13b40*/  BRA.DIV ~URZ, `(.L_x_1838) ;  /* 0x00008e427f007947 */ /* 0x000fca000b800000 */
[----:B-1----:R1:W4:Y:S02]  /*13b50*/  SHFL.IDX PT, R2, R4, RZ, 0x181f ;  /* 0x00181fff04027589 */ /* 0x00232400000e0000 */
.L_x_1925:
[----:B------:R-:W5:Y:S01]  /*13b60*/  SHFL.IDX PT, R3, R20, RZ, 0x181f ;  /* 0x00181fff14037589 */ /* 0x000f6200000e0000 */
[----:B------:R-:W-:Y:S03]  /*13b70*/  BSSY B0, `(.L_x_1839) ;  /* 0x0000024000007945 */ /* 0x000fe60003800000 */
[----:B------:R-:W1:Y:S01]  /*13b80*/  S2R R21, SR_TID.X ;  /* 0x0000000000157919 */ /* 0x000e620000002100 */
[CC--:B-----5:R-:W-:Y:S04]  /*13b90*/  LEA R12, P0, R140.reuse, R3.reuse, 0x1 ;  /* 0x000000038c0c7211 */ /* 0x0e0fe800078008ff */
[-C--:B----4-:R-:W-:Y:S05]  /*13ba0*/  LEA.HI.X R13, R140, R2.reuse, R141, 0x1, P0 ;  /* 0x000000028c0d7211 */ /* 0x090fea00000f0c8d */
[----:B------:R-:W-:Y:S01]  /*13bb0*/  @!PT LDS RZ, [RZ] ;  /* 0x00000000fffff984 */ /* 0x000fe20000000800 */
[----:B------:R-:W-:Y:S01]  /*13bc0*/  @!PT LDS RZ, [RZ] ;  /* 0x00000000fffff984 */ /* 0x000fe20000000800 */
[----:B------:R4:W-:Y:S02]  /*13bd0*/  LDGSTS.E.BYPASS.LTC128B.128 [R203+0x4080], [R12.64], !P5 ;  /* 0x040800000ccb7fae */ /* 0x0009e4000e901d46 */
[CC--:B----4-:R-:W-:Y:S04]  /*13be0*/  LEA R12, P0, R206.reuse, R3.reuse, 0x1 ;  /* 0x00000003ce0c7211 */ /* 0x0d0fe800078008ff */
[-C--:B------:R-:W-:Y:S02]  /*13bf0*/  LEA.HI.X R13, R206, R2.reuse, R214, 0x1, P0 ;  /* 0x00000002ce0d7211 */ /* 0x080fe400000f0cd6 */
[CC--:B------:R-:W-:Y:S03]  /*13c00*/  LEA R14, P0, R205.reuse, R3.reuse, 0x1 ;  /* 0x00000003cd0e7211 */ /* 0x0c0fe600078008ff */
[----:B------:R4:W-:Y:S01]  /*13c10*/  LDGSTS.E.BYPASS.LTC128B.128 [R203+0x5880], [R12.64], !P4 ;  /* 0x058800000ccb7fae */ /* 0x0009e2000e101d46 */
[-C--:B------:R-:W-:Y:S05]  /*13c20*/  LEA.HI.X R15, R205, R2.reuse, R216, 0x1, P0 ;  /* 0x00000002cd0f7211 */ /* 0x080fea00000f0cd8 */
[----:B------:R3:W-:Y:S01]  /*13c30*/  LDGSTS.E.BYPASS.LTC128B.128 [R203+0x7080], [R14.64], !P3 ;  /* 0x070800000ecb7fae */ /* 0x0007e2000d901d46 */
[C---:B----4-:R-:W-:Y:S04]  /*13c40*/  LEA R12, P0, R204.reuse, R3, 0x1 ;  /* 0x00000003cc0c7211 */ /* 0x050fe800078008ff */
[----:B------:R-:W-:Y:S02]  /*13c50*/  LEA.HI.X R13, R204, R2, R215, 0x1, P0 ;  /* 0x00000002cc0d7211 */ /* 0x000fe400000f0cd7 */
[----:B-1----:R-:W-:Y:S03]  /*13c60*/  ISETP.GT.AND P0, PT, R21, 0x7f, PT ;  /* 0x0000007f1500780c */ /* 0x002fe60003f04270 */
[----:B------:R3:W-:Y:S10]  /*13c70*/  LDGSTS.E.BYPASS.LTC128B.128 [R203+0x8880], [R12.64], !P2 ;  /* 0x088800000ccb7fae */ /* 0x0007f4000d101d46 */
[----:B------:R-:W-:-:S05]  /*13c80*/  @P0 BRA `(.L_x_1840) ;  /* 0x0000012000000947 */ /* 0x000fca0003800000 */
[----:B------:R-:W-:-:S05]  /*13c90*/  BRA.DIV ~URZ, `(.L_x_1841) ;  /* 0x00008d627f007947 */ /* 0x000fca000b800000 */
[----:B------:R-:W1:Y:S04]  /*13ca0*/  SHFL.IDX PT, R4, R4, 0x1, 0x181f ;  /* 0x00381f0004047f89 */ /* 0x000e6800000e0000 */
[----:B------:R4:W3:Y:S02]  /*13cb0*/  SHFL.IDX PT, R2, R20, 0x1, 0x181f ;  /* 0x00381f0014027f89 */ /* 0x0008e400000e0000 */
.L_x_1926:
[C---:B---3--:R-:W-:Y:S04]  /*13cc0*/  LEA R12, P0, R140.reuse, R2, 0x1 ;  /* 0x000000028c0c7211 */ /* 0x048fe800078008ff */
[----:B-1----:R-:W-:Y:S05]  /*13cd0*/  LEA.HI.X R13, R140, R4, R141, 0x1, P0 ;  /* 0x000000048c0d7211 */ /* 0x002fea00000f0c8d */
[----:B------:R-:W-:Y:S01]  /*13ce0*/  @!PT LDS RZ, [RZ] ;  /* 0x00000000fffff984 */ /* 0x000fe20000000800 */
[----:B------:R-:W-:Y:S01]  /*13cf0*/  @!PT LDS RZ, [RZ] ;  /* 0x00000000fffff984 */ /* 0x000fe20000000800 */
[----:B------:R-:W-:Y:S01]  /*13d00*/  @!PT LDS RZ, [RZ] ;  /* 0x00000000fffff984 */ /* 0x000fe20000000800 */
[----:B------:R1:W-:Y:S02]  /*13d10*/  LDGSTS.E.BYPASS.LTC128B.128 [R207+0x5080], [R12.64], !P5 ;  /* 0x050800000ccf7fae */ /* 0x0003e4000e901d46 */
[C---:B-1----:R-:W-:Y:S04]  /*13d20*/  LEA R12, P0, R206.reuse, R2, 0x1 ;  /* 0x00000002ce0c7211 */ /* 0x042fe800078008ff */
[----:B------:R-:W-:Y:S05]  /*13d30*/  LEA.HI.X R13, R206, R4, R214, 0x1, P0 ;  /* 0x00000004ce0d7211 */ /* 0x000fea00000f0cd6 */
[----:B------:R1:W-:Y:S02]  /*13d40*/  LDGSTS.E.BYPASS.LTC128B.128 [R207+0x6880], [R12.64], !P4 ;  /* 0x068800000ccf7fae */ /* 0x0003e4000e101d46 */
[C---:B-1----:R-:W-:Y:S04]  /*13d50*/  LEA R12, P0, R205.reuse, R2, 0x1 ;  /* 0x00000002cd0c7211 */ /* 0x042fe800078008ff */
[----:B------:R-:W-:Y:S02]  /*13d60*/  LEA.HI.X R13, R205, R4, R216, 0x1, P0 ;  /* 0x00000004cd0d7211 */ /* 0x000fe400000f0cd8 */
[C---:B------:R-:W-:Y:S03]  /*13d70*/  LEA R2, P0, R204.reuse, R2, 0x1 ;  /* 0x00000002cc027211 */ /* 0x040fe600078008ff */
[----:B------:R1:W-:Y:S01]  /*13d80*/  LDGSTS.E.BYPASS.LTC128B.128 [R207+0x8080], [R12.64], !P3 ;  /* 0x080800000ccf7fae */ /* 0x0003e2000d901d46 */
[----:B------:R-:W-:Y:S05]  /*13d90*/  LEA.HI.X R3, R204, R4, R215, 0x1, P0 ;  /* 0x00000004cc037211 */ /* 0x000fea00000f0cd7 */
[----:B------:R1:W-:Y:S04]  /*13da0*/  LDGSTS.E.BYPASS.LTC128B.128 [R207+0x9880], [R2.64], !P2 ;  /* 0x0988000002cf7fae */ /* 0x0003e8000d101d46 */
.L_x_1840:
[----:B------:R-:W-:Y:S05]  /*13db0*/  BSYNC B0 ;  /* 0x0000000000007941 */ /* 0x000fea0003800000 */
.L_x_1839:
[----:B------:R-:W0:Y:S01]  /*13dc0*/  LDGDEPBAR ;  /* 0x00000000000079af */ /* 0x000e220000000000 */
[----:B------:R-:W-:Y:S01]  /*13dd0*/  WARPSYNC 0xffffffff ;  /* 0xffffffff00007948 */ /* 0x000fe20003800000 */
[C---:B-123--:R-:W-:Y:S01]  /*13de0*/  HMMA.16816.F32.BF16 R12, R32.reuse, R16, RZ ;  /* 0x00000010200c723c */ /* 0x04efe200000418ff */
[----:B------:R-:W-:Y:S02]  /*13df0*/  BSSY B0, `(.L_x_1842) ;  /* 0x00000e5000007945 */ /* 0x000fe40003800000 */
[----:B------:R-:W-:Y:S02]  /*13e00*/  LOP3.LUT P0, RZ, R149, 0x4, RZ, 0xc0, !PT ;  /* 0x0000000495ff7812 */ /* 0x000fe4000780c0ff */
[C---:B------:R-:W-:Y:S03]  /*13e10*/  IADD3 R2, R150.reuse, 0x40, RZ ;  /* 0x0000004096027810 */ /* 0x040fe60007ffe0ff */
[C---:B------:R-:W-:Y:S08]  /*13e20*/  HMMA.16816.F32.BF16 R16, R32.reuse, R18, RZ ;  /* 0x000000122010723c */ /* 0x040ff000000418ff */
[C---:B----4-:R-:W-:Y:S01]  /*13e30*/  HMMA.16816.F32.BF16 R20, R32.reuse, R24, RZ ;  /* 0x000000182014723c */ /* 0x050fe200000418ff */
[----:B------:R-:W-:Y:S02]  /*13e40*/  @P0 IADD3 R2, R150, -0x40, RZ ;  /* 0xffffffc096020810 */ /* 0x000fe40007ffe0ff */
[----:B------:R-:W-:Y:S05]  /*13e50*/  ISETP.GT.AND P0, PT, R210, R219, PT ;  /* 0x000000dbd200720c */ /* 0x000fea0003f04270 */
        /* <DEDUP_REMOVED lines=16> */
[C---:B--2---:R-:W-:Y:S08]  /*13f60*/  HMMA.16816.F32.BF16 R20, R176.reuse, R180, R20 ;  /* 0x000000b4b014723c */ /* 0x044ff00000041814 */
[C---:B------:R-:W-:Y:S01]  /*13f70*/  HMMA.16816.F32.BF16 R24, R176.reuse, R182, R24 ;  /* 0x000000b6b018723c */ /* 0x040fe20000041818 */
[----:B------:R-:W1:Y:S07]  /*13f80*/  LDSM.16.M88.4 R180, [R201] ;  /* 0x00000000c9b4783b */ /* 0x000e6e0000000200 */
[C---:B------:R-:W-:Y:S08]  /*13f90*/  HMMA.16816.F32.BF16 R28, R176.reuse, R188, R28 ;  /* 0x000000bcb01c723c */ /* 0x040ff0000004181c */
[----:B------:R-:W-:Y:S01]  /*13fa0*/  HMMA.16816.F32.BF16 R32, R176, R190, R32 ;  /* 0x000000beb020723c */ /* 0x000fe20000041820 */
[----:B------:R-:W2:Y:S05]  /*13fb0*/  LDSM.16.M88.4 R176, [R10+0x800] ;  /* 0x000800000ab0783b */ /* 0x000eaa0000000200 */
[----:B------:R-:W3:Y:S02]  /*13fc0*/  LDSM.16.M88.4 R188, [R10+0x1000] ;  /* 0x001000000abc783b */ /* 0x000ee40000000200 */
        /* <DEDUP_REMOVED lines=120> */
[----:B------:R-:W-:Y:S04]  /*14750*/  DEPBAR.LE SB0, 0x0 ;  /* 0x000080000000791a */ /* 0x000fe80000000000 */
[----:B------:R-:W-:Y:S01]  /*14760*/  BAR.SYNC.DEFER_BLOCKING 0x0 ;  /* 0x0000000000007b1d */ /* 0x000fe20000010000 */
[C---:B-1----:R-:W-:Y:S08]  /*14770*/  HMMA.16816.F32.BF16 R12, R180.reuse, R184, R12 ;  /* 0x000000b8b40c723c */ /* 0x042ff0000004180c */
[C---:B------:R-:W-:Y:S08]  /*14780*/  HMMA.16816.F32.BF16 R16, R180.reuse, R186, R16 ;  /* 0x000000bab410723c */ /* 0x040ff00000041810 */
[C---:B--2---:R-:W-:Y:S08]  /*14790*/  HMMA.16816.F32.BF16 R20, R180.reuse, R176, R20 ;  /* 0x000000b0b414723c */ /* 0x044ff00000041814 */
[C---:B------:R-:W-:Y:S08]  /*147a0*/  HMMA.16816.F32.BF16 R24, R180.reuse, R178, R24 ;  /* 0x000000b2b418723c */ /* 0x040ff00000041818 */
[C---:B---3--:R-:W-:Y:S08]  /*147b0*/  HMMA.16816.F32.BF16 R28, R180.reuse, R188, R28 ;  /* 0x000000bcb41c723c */ /* 0x048ff0000004181c */
        /* <DEDUP_REMOVED lines=9> */
[--C-:B------:R-:W-:Y:S06]  /*14850*/  IMAD.MOV.U32 R2, RZ, RZ, R3.reuse ;  /* 0x000000ffff027224 */ /* 0x100fec00078e0003 */
[----:B------:R-:W-:Y:S05]  /*14860*/  @P1 IMAD.HI.U32 R4, R3, c[0x0][0x2bc], RZ ;  /* 0x0000af0003041a27 */ /* 0x000fea00078e00ff */
[----:B------:R-:W-:Y:S04]  /*14870*/  @P1 SHF.R.U32.HI R2, RZ, c[0x0][0x2c0], R4 ;  /* 0x0000b000ff021a19 */ /* 0x000fe80000011604 */
[----:B------:R-:W-:Y:S01]  /*14880*/  @!P0 IADD3 R4, P1, R2, R232, RZ ;  /* 0x000000e802048210 */ /* 0x000fe20007f3e0ff */
[----:B------:R-:W-:Y:S04]  /*14890*/  IMAD.MOV R176, RZ, RZ, -R2 ;  /* 0x000000ffffb07224 */ /* 0x000fe800078e0a02 */
[----:B------:R-:W-:Y:S01]  /*148a0*/  IMAD R212, R176, c[0x0][0x2b8], R3 ;  /* 0x0000ae00b0d47a24 */ /* 0x000fe200078e0203 */
[----:B------:R-:W-:Y:S02]  /*148b0*/  @!P0 LEA.HI.X.SX32 R3, R2, R234, 0x1, P1 ;  /* 0x000000ea02038211 */ /* 0x000fe400008f0eff */
[C---:B------:R-:W-:Y:S02]  /*148c0*/  @!P0 LEA R2, P1, R4.reuse, c[0x0][0x2a0], 0x2 ;  /* 0x0000a80004028a11 */ /* 0x040fe400078210ff */
[----:B------:R-:W-:Y:S02]  /*148d0*/  IADD3 R176, -R143, 0x30, RZ ;  /* 0x000000308fb07810 */ /* 0x000fe40007ffe1ff */
[----:B------:R-:W-:Y:S05]  /*148e0*/  @!P0 LEA.HI.X R3, R4, c[0x0][0x2a4], R3, 0x2, P1 ;  /* 0x0000a90004038a11 */ /* 0x000fea00008f1403 */
[----:B------:R1:W2:Y:S02]  /*148f0*/  @!P0 LDG.E R211, [R2.64] ;  /* 0x0000000602d38981 */ /* 0x0002a4000c1e1900 */
[----:B-1----:R-:W-:Y:S05]  /*14900*/  SHF.R.S32.HI R2, RZ, 0x1f, R212 ;  /* 0x0000001fff027819 */ /* 0x002fea00000114d4 */
[----:B------:R-:W-:Y:S02]  /*14910*/  IMAD R4, R2, c[0x0][0x1e0], RZ ;  /* 0x0000780002047a24 */ /* 0x000fe400078e02ff */
[C---:B------:R-:W-:Y:S04]  /*14920*/  IMAD.WIDE.U32 R2, R212.reuse, c[0x0][0x1e0], RZ ;  /* 0x00007800d4027a25 */ /* 0x040fe800078e00ff */
        /* <DEDUP_REMOVED lines=9> */
[----:B------:R-:W-:Y:S02]  /*149c0*/  LEA.HI.X R177, R2, c[0x0][0x1cc], R3, 0x1, P0 ;  /* 0x0000730002b17a11 */ /* 0x000fe400000f0c03 */
[----:B------:R-:W-:Y:S01]  /*149d0*/  ISETP.GE.AND P0, PT, R176, 0x1, PT ;  /* 0x00000001b000780c */ /* 0x000fe20003f06270 */
[----:B------:R-:W-:-:S10]  /*149e0*/  BRA.DIV ~URZ, `(.L_x_1844) ;  /* 0x000080e27f007947 */ /* 0x000fd4000b800000 */
[----:B------:R1:W2:Y:S02]  /*149f0*/  SHFL.IDX PT, R4, R177, RZ, 0x181f ;  /* 0x00181fffb1047589 */ /* 0x0002a400000e0000 */
.L_x_1927:
[----:B------:R-:W-:-:S05]  /*14a00*/  BRA.DIV ~URZ, `(.L_x_1845) ;  /* 0x000081327f007947 */ /* 0x000fca000b800000 */
[----:B------:R3:W4:Y:S02]  /*14a10*/  SHFL.IDX PT, R2, R180, RZ, 0x181f ;  /* 0x00181fffb4027589 */ /* 0x00072400000e0000 */
.L_x_1928:
[C---:B----4-:R-:W-:Y:S04]  /*14a20*/  @P0 LEA R178, P1, R140.reuse, R2, 0x1 ;  /* 0x000000028cb20211 */ /* 0x050fe800078208ff */
[----:B--2---:R-:W-:Y:S05]  /*14a30*/  @P0 LEA.HI.X R179, R140, R4, R141, 0x1, P1 ;  /* 0x000000048cb30211 */ /* 0x004fea00008f0c8d */
[----:B------:R-:W-:Y:S01]  /*14a40*/  @!PT LDS RZ, [RZ] ;  /* 0x00000000fffff984 */ /* 0x000fe20000000800 */
[----:B------:R-:W-:Y:S01]  /*14a50*/  @!PT LDS RZ, [RZ] ;  /* 0x00000000fffff984 */ /* 0x000fe20000000800 */
[----:B------:R-:W-:Y:S01]  /*14a60*/  @!PT LDS RZ, [RZ] ;  /* 0x00000000fffff984 */ /* 0x000fe20000000800 */
[----:B------:R2:W-:Y:S02]  /*14a70*/  @P0 LDGSTS.E.BYPASS.LTC128B.128 [R203+0xa080], [R178.64], !P5 ;  /* 0x0a080000b2cb0fae */ /* 0x0005e4000e901d46 */
[C---:B--2---:R-:W-:Y:S04]  /*14a80*/  @P0 LEA R178, P1, R206.reuse, R2, 0x1 ;  /* 0x00000002ceb20211 */ /* 0x044fe800078208ff */
[----:B------:R-:W-:Y:S05]  /*14a90*/  @P0 LEA.HI.X R179, R206, R4, R214, 0x1, P1 ;  /* 0x00000004ceb30211 */ /* 0x000fea00008f0cd6 */
[----:B------:R2:W-:Y:S02]  /*14aa0*/  @P0 LDGSTS.E.BYPASS.LTC128B.128 [R203+0xb880], [R178.64], !P4 ;  /* 0x0b880000b2cb0fae */ /* 0x0005e4000e101d46 */
[C---:B--2---:R-:W-:Y:S04]  /*14ab0*/  @P0 LEA R178, P1, R205.reuse, R2, 0x1 ;  /* 0x00000002cdb20211 */ /* 0x044fe800078208ff */
[----:B------:R-:W-:Y:S02]  /*14ac0*/  @P0 LEA.HI.X R179, R205, R4, R216, 0x1, P1 ;  /* 0x00000004cdb30211 */ /* 0x000fe400008f0cd8 */
[C---:B------:R-:W-:Y:S03]  /*14ad0*/  @P0 LEA R2, P1, R204.reuse, R2, 0x1 ;  /* 0x00000002cc020211 */ /* 0x040fe600078208ff */
[----:B------:R2:W-:Y:S01]  /*14ae0*/  @P0 LDGSTS.E.BYPASS.LTC128B.128 [R203+0xd080], [R178.64], !P3 ;  /* 0x0d080000b2cb0fae */ /* 0x0005e2000d901d46 */
[----:B------:R-:W-:Y:S05]  /*14af0*/  @P0 LEA.HI.X R3, R204, R4, R215, 0x1, P1 ;  /* 0x00000004cc030211 */ /* 0x000fea00008f0cd7 */
[----:B------:R2:W-:Y:S01]  /*14b00*/  @P0 LDGSTS.E.BYPASS.LTC128B.128 [R203+0xe880], [R2.64], !P2 ;  /* 0x0e88000002cb0fae */ /* 0x0005e2000d101d46 */
[----:B------:R-:W-:Y:S01]  /*14b10*/  ISETP.GE.AND P0, PT, R176, 0x21, PT ;  /* 0x00000021b000780c */ /* 0x000fe20003f06270 */
[----:B------:R-:W-:-:S06]  /*14b20*/  BRA.DIV ~URZ, `(.L_x_1846) ;  /* 0x000080827f007947 */ /* 0x000fcc000b800000 */
[----:B------:R4:W1:Y:S04]  /*14b30*/  SHFL.IDX PT, R4, R177, 0x1, 0x181f ;  /* 0x00381f00b1047f89 */ /* 0x00086800000e0000 */
[----:B--2---:R4:W2:Y:S02]  /*14b40*/  SHFL.IDX PT, R2, R180, 0x1, 0x181f ;  /* 0x00381f00b4027f89 */ /* 0x0048a400000e0000 */
.L_x_1929:
[C---:B--2---:R-:W-:Y:S04]  /*14b50*/  @P0 LEA R176, P1, R140.reuse, R2, 0x1 ;  /* 0x000000028cb00211 */ /* 0x044fe800078208ff */
[----:B-1--4-:R-:W-:Y:S05]  /*14b60*/  @P0 LEA.HI.X R177, R140, R4, R141, 0x1, P1 ;  /* 0x000000048cb10211 */ /* 0x012fea00008f0c8d */
[----:B------:R-:W-:Y:S01]  /*14b70*/  @!PT LDS RZ, [RZ] ;  /* 0x00000000fffff984 */ /* 0x000fe20000000800 */
[----:B------:R-:W-:Y:S01]  /*14b80*/  @!PT LDS RZ, [RZ] ;  /* 0x00000000fffff984 */ /* 0x000fe20000000800 */
[----:B------:R-:W-:Y:S01]  /*14b90*/  @!PT LDS RZ, [RZ] ;  /* 0x00000000fffff984 */ /* 0x000fe20000000800 */
[----:B------:R1:W-:Y:S02]  /*14ba0*/  @P0 LDGSTS.E.BYPASS.LTC128B.128 [R207+0xb080], [R176.64], !P5 ;  /* 0x0b080000b0cf0fae */ /* 0x0003e4000e901d46 */
[C---:B-1----:R-:W-:Y:S04]  /*14bb0*/  @P0 LEA R176, P1, R206.reuse, R2, 0x1 ;  /* 0x00000002ceb00211 */ /* 0x042fe800078208ff */
[----:B------:R-:W-:Y:S05]  /*14bc0*/  @P0 LEA.HI.X R177, R206, R4, R214, 0x1, P1 ;  /* 0x00000004ceb10211 */ /* 0x000fea00008f0cd6 */
[----:B------:R1:W-:Y:S02]  /*14bd0*/  @P0 LDGSTS.E.BYPASS.LTC128B.128 [R207+0xc880], [R176.64], !P4 ;  /* 0x0c880000b0cf0fae */ /* 0x0003e4000e101d46 */
[C---:B-1----:R-:W-:Y:S04]  /*14be0*/  @P0 LEA R176, P1, R205.reuse, R2, 0x1 ;  /* 0x00000002cdb00211 */ /* 0x042fe800078208ff */
[----:B------:R-:W-:Y:S02]  /*14bf0*/  @P0 LEA.HI.X R177, R205, R4, R216, 0x1, P1 ;  /* 0x00000004cdb10211 */ /* 0x000fe400008f0cd8 */
[C---:B------:R-:W-:Y:S03]  /*14c00*/  @P0 LEA R2, P1, R204.reuse, R2, 0x1 ;  /* 0x00000002cc020211 */ /* 0x040fe600078208ff */
[----:B------:R1:W-:Y:S01]  /*14c10*/  @P0 LDGSTS.E.BYPASS.LTC128B.128 [R207+0xe080], [R176.64], !P3 ;  /* 0x0e080000b0cf0fae */ /* 0x0003e2000d901d46 */
[----:B------:R-:W-:Y:S05]  /*14c20*/  @P0 LEA.HI.X R3, R204, R4, R215, 0x1, P1 ;  /* 0x00000004cc030211 */ /* 0x000fea00008f0cd7 */
[----:B------:R1:W-:Y:S04]  /*14c30*/  @P0 LDGSTS.E.BYPASS.LTC128B.128 [R207+0xf880], [R2.64], !P2 ;  /* 0x0f88000002cf0fae */ /* 0x0003e8000d101d46 */
.L_x_1843:
[----:B------:R-:W-:Y:S05]  /*14c40*/  BSYNC B0 ;  /* 0x0000000000007941 */ /* 0x000fea0003800000 */
.L_x_1842:
        /* <DEDUP_REMOVED lines=27> */
.L_x_1930:
[----:B-12---:R-:W-:Y:S01]  /*14e00*/  FMNMX.FTZ R4, R4, R2, !PT ;  /* 0x0000000204047209 */ /* 0x006fe20007810000 */
[----:B------:R-:W-:-:S05]  /*14e10*/  BRA.DIV ~URZ, `(.L_x_1848) ;  /* 0x00007eb27f007947 */ /* 0x000fca000b800000 */
[----:B------:R-:W1:Y:S02]  /*14e20*/  SHFL.BFLY PT, R2, R4, 0x1, 0x1f ;  /* 0x0c201f0004027f89 */ /* 0x000e6400000e0000 */
[----:B-1----:R-:W-:Y:S02]  /*14e30*/  FMNMX.FTZ R6, R4, R2, !PT ;  /* 0x0000000204067209 */ /* 0x002fe40007810000 */
[----:B------:R-:W1:Y:S02]  /*14e40*/  SHFL.BFLY PT, R2, R176, 0x2, 0x1f ;  /* 0x0c401f00b0027f89 */ /* 0x000e6400000e0000 */
[----:B-1----:R-:W-:Y:S05]  /*14e50*/  FMNMX.FTZ R4, R176, R2, !PT ;  /* 0x00000002b0047209 */ /* 0x002fea0007810000 */
[----:B------:R1:W2:Y:S02]  /*14e60*/  SHFL.BFLY PT, R2, R4, 0x1, 0x1f ;  /* 0x0c201f0004027f89 */ /* 0x0002a400000e0000 */
.L_x_1931:
[----:B-12---:R-:W-:Y:S01]  /*14e70*/  FMNMX.FTZ R4, R2, R4, !PT ;  /* 0x0000000402047209 */ /* 0x006fe20007810000 */
[C---:B------:R-:W-:Y:S01]  /*14e80*/  FADD.FTZ R2, -R6.reuse, R9 ;  /* 0x0000000906027221 */ /* 0x040fe20000010100 */
[----:B------:R-:W-:Y:S01]  /*14e90*/  WARPSYNC 0xffffffff ;  /* 0xffffffff00007948 */ /* 0x000fe20003800000 */
[----:B------:R-:W-:Y:S01]  /*14ea0*/  FMUL.FTZ R9, R6, c[0x0][0x2d0] ;  /* 0x0000b40006097a20 */ /* 0x000fe20000410000 */
[----:B------:R-:W-:Y:S01]  /*14eb0*/  ISETP.GT.AND P0, PT, R210, R219, PT ;  /* 0x000000dbd200720c */ /* 0x000fe20003f04270 */
        /* <DEDUP_REMOVED lines=15> */
[----:B------:R-:W-:Y:S10]  /*14fb0*/  MUFU.EX2 R17, R13 ;  /* 0x0000000d00117308 */ /* 0x000ff40000000800 */
[----:B------:R-:W-:Y:S10]  /*14fc0*/  MUFU.EX2 R9, R176 ;  /* 0x000000b000097308 */ /* 0x000ff40000000800 */
[----:B------:R-:W1:Y:S02]  /*14fd0*/  MUFU.EX2 R13, R12 ;  /* 0x0000000c000d7308 */ /* 0x000e640000000800 */
[----:B-1----:R-:W-:Y:S01]  /*14fe0*/  F2FP.BF16.PACK_AB R178, R13, R17 ;  /* 0x000000110db2723e */ /* 0x002fe200000010ff */
[----:B------:R-:W-:Y:S01]  /*14ff0*/  FFMA.FTZ R2, R3, R218, R16 ;  /* 0x000000da03027223 */ /* 0x000fe20000010010 */
[----:B------:R-:W-:Y:S01]  /*15000*/  F2FP.BF16.PACK_AB R176, R9, R16 ;  /* 0x0000001009b0723e */ /* 0x000fe200000010ff */
[----:B------:R-:W-:Y:S02]  /*15010*/  FMUL.FTZ R32, R3, R152 ;  /* 0x0000009803207220 */ /* 0x000fe40000410000 */
[----:B------:R-:W-:Y:S02]  /*15020*/  FADD.FTZ R12, R9, R2 ;  /* 0x00000002090c7221 */ /* 0x000fe40000010000 */
[C---:B------:R-:W-:Y:S02]  /*15030*/  FADD.FTZ R2, -R4.reuse, R5 ;  /* 0x0000000504027221 */ /* 0x040fe40000010100 */
[----:B------:R-:W-:Y:S02]  /*15040*/  FMUL.FTZ R9, R4, c[0x0][0x2d0] ;  /* 0x0000b40004097a20 */ /* 0x000fe40000410000 */
[----:B------:R-:W-:Y:S02]  /*15050*/  FMUL.FTZ R2, R2, c[0x0][0x2d0] ;  /* 0x0000b40002027a20 */ /* 0x000fe40000410000 */
[----:B------:R-:W-:Y:S02]  /*15060*/  FMUL.FTZ R33, R3, R153 ;  /* 0x0000009903217220 */ /* 0x000fe40000410000 */
        /* <DEDUP_REMOVED lines=12> */
[--C-:B---3--:R-:W-:Y:S01]  /*15130*/  FFMA.FTZ R180, R23, c[0x0][0x2d0], -R9.reuse ;  /* 0x0000b40017b47a23 */ /* 0x108fe20000010809 */
[----:B------:R-:W-:Y:S01]  /*15140*/  MUFU.EX2 R5, R5 ;  /* 0x0000000500057308 */ /* 0x000fe20000000800 */
[----:B------:R-:W-:Y:S02]  /*15150*/  FFMA.FTZ R9, R35, c[0x0][0x2d0], -R9 ;  /* 0x0000b40023097a23 */ /* 0x000fe40000010809 */
[----:B------:R-:W-:Y:S02]  /*15160*/  FADD.FTZ R12, R17, R12 ;  /* 0x0000000c110c7221 */ /* 0x000fe40000010000 */
[C---:B-1----:R-:W-:Y:S02]  /*15170*/  FMUL.FTZ R34, R2.reuse, R154 ;  /* 0x0000009a02227220 */ /* 0x042fe40000410000 */
[C---:B------:R-:W-:Y:S02]  /*15180*/  FMUL.FTZ R35, R2.reuse, R155 ;  /* 0x0000009b02237220 */ /* 0x040fe40000410000 */
[----:B------:R-:W1:Y:S01]  /*15190*/  LDSM.16.MT88.4 R152, [R151] ;  /* 0x000000009798783b */ /* 0x000e620000004200 */
[----:B------:R-:W-:Y:S01]  /*151a0*/  FMUL.FTZ R21, R3, R165 ;  /* 0x000000a503157220 */ /* 0x000fe20000410000 */
[----:B------:R-:W-:Y:S01]  /*151b0*/  MUFU.EX2 R183, R183 ;  /* 0x000000b700b77308 */ /* 0x000fe20000000800 */
[----:B------:R-:W-:Y:S02]  /*151c0*/  FADD.FTZ R188, R13, R12 ;  /* 0x0000000c0dbc7221 */ /* 0x000fe40000010000 */
[C---:B------:R-:W-:Y:S02]  /*151d0*/  FMUL.FTZ R12, R3.reuse, R172 ;  /* 0x000000ac030c7220 */ /* 0x040fe40000410000 */
[C---:B------:R-:W-:Y:S02]  /*151e0*/  FMUL.FTZ R13, R3.reuse, R173 ;  /* 0x000000ad030d7220 */ /* 0x040fe40000410000 */
[C---:B------:R-:W-:Y:S02]  /*151f0*/  FMUL.FTZ R14, R2.reuse, R174 ;  /* 0x000000ae020e7220 */ /* 0x040fe40000410000 */
[C---:B------:R-:W-:Y:S01]  /*15200*/  FMUL.FTZ R16, R3.reuse, R168 ;  /* 0x000000a803107220 */ /* 0x040fe20000410000 */
[----:B------:R2:W3:Y:S01]  /*15210*/  MUFU.EX2 R172, R15 ;  /* 0x0000000f00ac7308 */ /* 0x0004e20000000800 */
[C---:B------:R-:W-:Y:S02]  /*15220*/  FMUL.FTZ R17, R3.reuse, R169 ;  /* 0x000000a903117220 */ /* 0x040fe40000410000 */
[C---:B------:R-:W-:Y:S02]  /*15230*/  FMUL.FTZ R18, R2.reuse, R170 ;  /* 0x000000aa02127220 */ /* 0x040fe40000410000 */
[C---:B------:R-:W-:Y:S02]  /*15240*/  FMUL.FTZ R19, R2.reuse, R171 ;  /* 0x000000ab02137220 */ /* 0x040fe40000410000 */
[C---:B------:R-:W-:Y:S01]  /*15250*/  FMUL.FTZ R20, R3.reuse, R164 ;  /* 0x000000a403147220 */ /* 0x040fe20000410000 */
[----:B------:R-:W-:Y:S01]  /*15260*/  LDSM.16.MT88.4 R168, [R151+0x1000] ;  /* 0x0010000097a8783b */ /* 0x000fe20000004200 */
[C---:B------:R-:W-:Y:S01]  /*15270*/  FMUL.FTZ R22, R2.reuse, R166 ;  /* 0x000000a602167220 */ /* 0x040fe20000410000 */
[----:B------:R3:W4:Y:S01]  /*15280*/  MUFU.EX2 R165, R177 ;  /* 0x000000b100a57308 */ /* 0x0007220000000800 */
        /* <DEDUP_REMOVED lines=8> */
[C---:B--2---:R-:W-:Y:S02]  /*15310*/  FMUL.FTZ R15, R2.reuse, R175 ;  /* 0x000000af020f7220 */ /* 0x044fe40000410000 */
[C---:B------:R-:W-:Y:S02]  /*15320*/  FMUL.FTZ R30, R2.reuse, R158 ;  /* 0x0000009e021e7220 */ /* 0x040fe40000410000 */
[----:B------:R-:W-:Y:S01]  /*15330*/  FMUL.FTZ R31, R2, R159 ;  /* 0x0000009f021f7220 */ /* 0x000fe20000410000 */
[----:B------:R-:W-:Y:S01]  /*15340*/  MUFU.EX2 R161, R185 ;  /* 0x000000b900a17308 */ /* 0x000fe20000000800 */
[C---:B------:R-:W-:Y:S01]  /*15350*/  FMUL.FTZ R36, R3.reuse, R36 ;  /* 0x0000002403247220 */ /* 0x040fe20000410000 */
[----:B------:R-:W-:Y:S01]  /*15360*/  LDSM.16.MT88.4 R156, [R151+0x800] ;  /* 0x00080000979c783b */ /* 0x000fe20000004200 */
[C---:B------:R-:W-:Y:S01]  /*15370*/  FMUL.FTZ R37, R3.reuse, R37 ;  /* 0x0000002503257220 */ /* 0x040fe20000410000 */
[----:B---3--:R-:W-:Y:S01]  /*15380*/  F2FP.BF16.PACK_AB R177, R172, R5 ;  /* 0x00000005acb1723e */ /* 0x008fe200000010ff */
[----:B------:R-:W-:Y:S01]  /*15390*/  FMUL.FTZ R38, R2, R38 ;  /* 0x0000002602267220 */ /* 0x000fe20000410000 */
[----:B----4-:R-:W-:Y:S01]  /*153a0*/  F2FP.BF16.PACK_AB R179, R208, R165 ;  /* 0x000000a5d0b3723e */ /* 0x010fe200000010ff */
[C---:B------:R-:W-:Y:S02]  /*153b0*/  FMUL.FTZ R39, R2.reuse, R39 ;  /* 0x0000002702277220 */ /* 0x040fe40000410000 */
[C---:B------:R-:W-:Y:S01]  /*153c0*/  FMUL.FTZ R40, R3.reuse, R40 ;  /* 0x0000002803287220 */ /* 0x040fe20000410000 */
[----:B------:R-:W-:Y:S01]  /*153d0*/  MUFU.EX2 R185, R180 ;  /* 0x000000b400b97308 */ /* 0x000fe20000000800 */
[C---:B------:R-:W-:Y:S02]  /*153e0*/  FMUL.FTZ R41, R3.reuse, R41 ;  /* 0x0000002903297220 */ /* 0x040fe40000410000 */
        /* <DEDUP_REMOVED lines=26> */
[C---:B------:R-:W-:Y:S01]  /*15590*/  FMUL.FTZ R61, R3.reuse, R61 ;  /* 0x0000003d033d7220 */ /* 0x040fe20000410000 */
[C---:B-1----:R-:W-:Y:S03]  /*155a0*/  HMMA.16816.F32.BF16 R20, R176.reuse, R152, R20 ;  /* 0x00000098b014723c */ /* 0x042fe60000041814 */
[C---:B------:R-:W-:Y:S02]  /*155b0*/  FMUL.FTZ R62, R2.reuse, R62 ;  /* 0x0000003e023e7220 */ /* 0x040fe40000410000 */
[C---:B------:R-:W-:Y:S02]  /*155c0*/  FMUL.FTZ R63, R2.reuse, R63 ;  /* 0x0000003f023f7220 */ /* 0x040fe40000410000 */
[C---:B------:R-:W-:Y:S01]  /*155d0*/  FMUL.FTZ R64, R3.reuse, R64 ;  /* 0x0000004003407220 */ /* 0x040fe20000410000 */
[C---:B------:R-:W-:Y:S01]  /*155e0*/  HMMA.16816.F32.BF16 R24, R176.reuse, R154, R24 ;  /* 0x0000009ab018723c */ /* 0x040fe20000041818 */
[----:B------:R-:W1:Y:S03]  /*155f0*/  LDSM.16.MT88.4 R152, [R198] ;  /* 0x00000000c698783b */ /* 0x000e660000004200 */
        /* <DEDUP_REMOVED lines=47> */
[----:B------:R-:W1:Y:S03]  /*158f0*/  LDSM.16.MT88.4 R152, [R151+0x1800] ;  /* 0x001800009798783b */ /* 0x000e660000004200 */
        /* <DEDUP_REMOVED lines=28> */
[C---:B------:R-:W-:Y:S02]  /*15ac0*/  FFMA.FTZ R164, R2.reuse, R217, R5 ;  /* 0x000000d902a47223 */ /* 0x040fe40000010005 */
[----:B------:R-:W2:Y:S01]  /*15ad0*/  MUFU.EX2 R5, R187 ;  /* 0x000000bb00057308 */ /* 0x000ea20000000800 */
        /* <DEDUP_REMOVED lines=8> */
[----:B------:R-:W-:Y:S05]  /*15b60*/  FMUL.FTZ R139, R2, R139 ;  /* 0x0000008b028b7220 */ /* 0x000fea0000410000 */
[----:B------:R-:W4:Y:S01]  /*15b70*/  MUFU.EX2 R186, R181 ;  /* 0x000000b500ba7308 */ /* 0x000f220000000800 */
[----:B--2---:R-:W-:Y:S01]  /*15b80*/  FADD.FTZ R2, R5, R188 ;  /* 0x000000bc05027221 */ /* 0x004fe20000010000 */
[C---:B-1----:R-:W-:Y:S08]  /*15b90*/  HMMA.16816.F32.BF16 R52, R176.reuse, R152, R52 ;  /* 0x00000098b034723c */ /* 0x042ff00000041834 */
[----:B------:R-:W1:Y:S01]  /*15ba0*/  MUFU.EX2 R181, R190 ;  /* 0x000000be00b57308 */ /* 0x000e620000000800 */
[C---:B------:R-:W-:Y:S01]  /*15bb0*/  HMMA.16816.F32.BF16 R56, R176.reuse, R154, R56 ;  /* 0x0000009ab038723c */ /* 0x040fe20000041838 */
[----:B------:R-:W2:Y:S02]  /*15bc0*/  LDSM.16.MT88.4 R152, [R198+0x1800] ;  /* 0x00180000c698783b */ /* 0x000ea40000004200 */
[----:B---3--:R-:W-:Y:S04]  /*15bd0*/  FADD.FTZ R2, R3, R2 ;  /* 0x0000000203027221 */ /* 0x008fe80000010000 */
[----:B------:R-:W-:Y:S05]  /*15be0*/  FADD.FTZ R2, R161, R2 ;  /* 0x00000002a1027221 */ /* 0x000fea0000010000 */
        /* <DEDUP_REMOVED lines=34> */
[----:B------:R-:W3:Y:S02]  /*15e10*/  LDSM.16.MT88.4 R160, [R196+0x800] ;  /* 0x00080000c4a0783b */ /* 0x000ee40000004200 */
[----:B------:R-:W4:Y:S01]  /*15e20*/  MUFU.EX2 R3, R194 ;  /* 0x000000c200037308 */ /* 0x000f220000000800 */
[----:B------:R-:W-:Y:S02]  /*15e30*/  F2FP.BF16.PACK_AB R155, R183, R184 ;  /* 0x000000b8b79b723e */ /* 0x000fe400000010ff */
[----:B-1----:R-:W-:Y:S02]  /*15e40*/  F2FP.BF16.PACK_AB R177, R182, R181 ;  /* 0x000000b5b6b1723e */ /* 0x002fe400000010ff */
[----:B------:R-:W-:Y:S03]  /*15e50*/  F2FP.BF16.PACK_AB R179, R9, R180 ;  /* 0x000000b409b3723e */ /* 0x000fe600000010ff */
[C---:B------:R-:W-:Y:S05]  /*15e60*/  HMMA.16816.F32.BF16 R12, R152.reuse, R156, R12 ;  /* 0x0000009c980c723c */ /* 0x040fea000004180c */
[----:B--2---:R-:W-:Y:S03]  /*15e70*/  FADD.FTZ R2, R5, R2 ;  /* 0x0000000205027221 */ /* 0x004fe60000010000 */
[C---:B------:R-:W-:Y:S01]  /*15e80*/  HMMA.16816.F32.BF16 R16, R152.reuse, R158, R16 ;  /* 0x0000009e9810723c */ /* 0x040fe20000041810 */
[----:B------:R-:W1:Y:S03]  /*15e90*/  LDSM.16.MT88.4 R156, [R198+0x800] ;  /* 0x00080000c69c783b */ /* 0x000e660000004200 */
[C---:B----4-:R-:W-:Y:S01]  /*15ea0*/  F2FP.BF16.PACK_AB R176, R3.reuse, R5 ;  /* 0x0000000503b0723e */ /* 0x050fe200000010ff */
[----:B------:R-:W-:Y:S02]  /*15eb0*/  FADD.FTZ R2, R3, R2 ;  /* 0x0000000203027221 */ /* 0x000fe40000010000 */
[----:B------:R-:W-:Y:S01]  /*15ec0*/  FADD.FTZ R3, R172, R164 ;  /* 0x000000a4ac037221 */ /* 0x000fe20000010000 */
[----:B------:R-:W-:Y:S01]  /*15ed0*/  MOV R5, R4 ;  /* 0x0000000400057202 */ /* 0x000fe20000000f00 */
        /* <DEDUP_REMOVED lines=39> */
[C---:B-1----:R-:W-:Y:S01]  /*16150*/  HMMA.16816.F32.BF16 R124, R152.reuse, R156, R124 ;  /* 0x0000009c987c723c */ /* 0x042fe2000004187c */
[----:B------:R-:W1:Y:S07]  /*16160*/  MUFU.EX2 R157, R193 ;  /* 0x000000c1009d7308 */ /* 0x000e6e0000000800 */
[C---:B------:R-:W-:Y:S03]  /*16170*/  HMMA.16816.F32.BF16 R128, R152.reuse, R158, R128 ;  /* 0x0000009e9880723c */ /* 0x040fe60000041880 */
[----:B------:R-:W3:Y:S01]  /*16180*/  MUFU.EX2 R156, R192 ;  /* 0x000000c0009c7308 */ /* 0x000ee20000000800 */
[----:B-1----:R-:W-:Y:S04]  /*16190*/  FADD.FTZ R2, R157, R2 ;  /* 0x000000029d027221 */ /* 0x002fe80000010000 */
[C---:B--2---:R-:W-:Y:S04]  /*161a0*/  HMMA.16816.F32.BF16 R132, R152.reuse, R160, R132 ;  /* 0x000000a09884723c */ /* 0x044fe80000041884 */
[C---:B---3--:R-:W-:Y:S01]  /*161b0*/  F2FP.BF16.PACK_AB R178, R156.reuse, R157 ;  /* 0x0000009d9cb2723e */ /* 0x048fe200000010ff */
[----:B------:R-:W-:Y:S03]  /*161c0*/  FADD.FTZ R218, R156, R2 ;  /* 0x000000029cda7221 */ /* 0x000fe60000010000 */
[----:B------:R-:W-:Y:S01]  /*161d0*/  HMMA.16816.F32.BF16 R136, R152, R162, R136 ;  /* 0x000000a29888723c */ /* 0x000fe20000041888 */
[----:B------:R-:W1:Y:S03]  /*161e0*/  LDSM.16.MT88.4 R160, [R196+0x1000] ;  /* 0x00100000c4a0783b */ /* 0x000e660000004200 */
[----:B------:R-:W-:Y:S04]  /*161f0*/  FADD.FTZ R2, R165, R3 ;  /* 0x00000003a5027221 */ /* 0x000fe80000010000 */
        /* <DEDUP_REMOVED lines=8> */
[----:B------:R-:W-:Y:S04]  /*16280*/  FADD.FTZ R2, R184, R2 ;  /* 0x00000002b8027221 */ /* 0x000fe80000010000 */
[----:B------:R-:W-:Y:S04]  /*16290*/  FADD.FTZ R2, R183, R2 ;  /* 0x00000002b7027221 */ /* 0x000fe80000010000 */
[----:B------:R-:W-:Y:S04]  /*162a0*/  FADD.FTZ R2, R181, R2 ;  /* 0x00000002b5027221 */ /* 0x000fe80000010000 */
[----:B------:R-:W-:Y:S01]  /*162b0*/  FADD.FTZ R2, R182, R2 ;  /* 0x00000002b6027221 */ /* 0x000fe20000010000 */
[C---:B-1----:R-:W-:Y:S01]  /*162c0*/  HMMA.16816.F32.BF16 R164, R176.reuse, R160, R20 ;  /* 0x000000a0b0a4723c */ /* 0x042fe20000041814 */
[----:B------:R-:W1:Y:S02]  /*162d0*/  LDSM.16.MT88.4 R20, [R196+0x2800] ;  /* 0x00280000c414783b */ /* 0x000e640000004200 */
[----:B------:R-:W-:Y:S01]  /*162e0*/  FADD.FTZ R3, R180, R2 ;  /* 0x00000002b4037221 */ /* 0x000fe20000010000 */
[----:B------:R-:W-:Y:S03]  /*162f0*/  IADD3 R2, R210, -0x1, RZ ;  /* 0xffffffffd2027810 */ /* 0x000fe60007ffe0ff */
[----:B------:R-:W-:Y:S01]  /*16300*/  FADD.FTZ R217, R9, R3 ;  /* 0x0000000309d97221 */ /* 0x000fe20000010000 */
[C---:B------:R-:W-:Y:S04]  /*16310*/  HMMA.16816.F32.BF16 R160, R176.reuse, R162, R24 ;  /* 0x000000a2b0a0723c */ /* 0x040fe80000041818 */
[----:B------:R-:W-:Y:S04]  /*16320*/  MOV R210, R2 ;  /* 0x0000000200d27202 */ /* 0x000fe80000000f00 */
        /* <DEDUP_REMOVED lines=40> */
.L_x_1837:
[----:B------:R-:W-:Y:S05]  /*165b0*/  BRA.DIV ~URZ, `(.L_x_1850) ;  /* 0x000067f27f007947 */ /* 0x000fea000b800000 */
[----:B------:R-:W1:Y:S02]  /*165c0*/  SHFL.BFLY PT, R2, R218, 0x2, 0x1f ;  /* 0x0c401f00da027f89 */ /* 0x000e6400000e0000 */
[----:B-1----:R-:W-:-:S05]  /*165d0*/  FADD.FTZ R2, R2, R218 ;  /* 0x000000da02027221 */ /* 0x002fca0000010000 */
[----:B------:R-:W1:Y:S02]  /*165e0*/  SHFL.BFLY PT, R3, R2, 0x1, 0x1f ;  /* 0x0c201f0002037f89 */ /* 0x000e6400000e0000 */
[----:B-1----:R-:W-:Y:S02]  /*165f0*/  FADD.FTZ R9, R2, R3 ;  /* 0x0000000302097221 */ /* 0x002fe40000010000 */
[----:B------:R-:W1:Y:S02]  /*16600*/  SHFL.BFLY PT, R2, R217, 0x2, 0x1f ;  /* 0x0c401f00d9027f89 */ /* 0x000e6400000e0000 */
[----:B-1----:R-:W-:-:S05]  /*16610*/  FADD.FTZ R4, R2, R217 ;  /* 0x000000d902047221 */ /* 0x002fca0000010000 */
[----:B------:R1:W2:Y:S02]  /*16620*/  SHFL.BFLY PT, R2, R4, 0x1, 0x1f ;  /* 0x0c201f0004027f89 */ /* 0x0002a400000e0000 */
.L_x_1932:
[----:B------:R-:W-:Y:S01]  /*16630*/  FSETP.NE.FTZ.AND P0, PT, R9, RZ, PT ;  /* 0x000000ff0900720b */ /* 0x000fe20003f15000 */
[----:B-12---:R-:W-:Y:S01]  /*16640*/  FADD.FTZ R4, R2, R4 ;  /* 0x0000000402047221 */ /* 0x006fe20000010000 */
[----:B------:R-:W-:Y:S02]  /*16650*/  MOV R3, RZ ;  /* 0x000000ff00037202 */ /* 0x000fe40000000f00 */
[----:B------:R-:W-:Y:S02]  /*16660*/  MOV R21, 0xff800000 ;  /* 0xff80000000157802 */ /* 0x000fe40000000f00 */
[----:B------:R-:W-:-:S07]  /*16670*/  MOV R20, 0xff800000 ;  /* 0xff80000000147802 */ /* 0x000fce0000000f00 */
[----:B------:R-:W1:Y:S01]  /*16680*/  @P0 MUFU.LG2 R2, R9 ;  /* 0x0000000900020308 */ /* 0x000e620000000c00 */
[----:B------:R-:W-:-:S07]  /*16690*/  @P0 MOV R10, 0x3f317218 ;  /* 0x3f317218000a0802 */ /* 0x000fce0000000f00 */
[----:B------:R1:W2:Y:S02]  /*166a0*/  @P0 MUFU.RCP R3, R9 ;  /* 0x0000000900030308 */ /* 0x0002a40000001000 */
[----:B-1----:R-:W-:Y:S02]  /*166b0*/  @P0 FMUL.FTZ R9, R2, 0.69314718246459960938 ;  /* 0x3f31721802090820 */ /* 0x002fe40000410000 */
[----:B------:R-:W-:Y:S02]  /*166c0*/  @P0 FMUL.FTZ R2, R10, c[0x0][0x2d0] ;  /* 0x0000b4000a020a20 */ /* 0x000fe40000410000 */
[C---:B--2---:R-:W-:Y:S02]  /*166d0*/  FMUL.FTZ R34, R3.reuse, R152 ;  /* 0x0000009803227220 */ /* 0x044fe40000410000 */
        /* <DEDUP_REMOVED lines=9> */
[----:B------:R-:W1:Y:S01]  /*16770*/  @P0 MUFU.RCP R2, R4 ;  /* 0x0000000400020308 */ /* 0x000e620000001000 */
[----:B------:R-:W-:Y:S01]  /*16780*/  @P0 MOV R6, 0x3f317218 ;  /* 0x3f31721800060802 */ /* 0x000fe20000000f00 */
[----:B------:R-:W-:-:S02]  /*16790*/  FMUL.FTZ R33, R3, R157 ;  /* 0x0000009d03217220 */ /* 0x000fc40000410000 */
[C---:B------:R-:W-:Y:S02]  /*167a0*/  FMUL.FTZ R112, R3.reuse, R116 ;  /* 0x0000007403707220 */ /* 0x040fe40000410000 */
[C---:B------:R-:W-:Y:S02]  /*167b0*/  FMUL.FTZ R113, R3.reuse, R117 ;  /* 0x0000007503717220 */ /* 0x040fe40000410000 */
[----:B------:R-:W2:Y:S01]  /*167c0*/  @P0 MUFU.LG2 R4, R4 ;  /* 0x0000000400040308 */ /* 0x000ea20000000c00 */
[C---:B------:R-:W-:Y:S02]  /*167d0*/  FMUL.FTZ R22, R3.reuse, R136 ;  /* 0x0000008803167220 */ /* 0x040fe40000410000 */
[C---:B------:R-:W-:Y:S02]  /*167e0*/  FMUL.FTZ R23, R3.reuse, R137 ;  /* 0x0000008903177220 */ /* 0x040fe40000410000 */
[C---:B------:R-:W-:Y:S02]  /*167f0*/  FMUL.FTZ R116, R3.reuse, R120 ;  /* 0x0000007803747220 */ /* 0x040fe40000410000 */
[----:B------:R-:W-:-:S02]  /*16800*/  FMUL.FTZ R117, R3, R121 ;  /* 0x0000007903757220 */ /* 0x000fc40000410000 */
[C---:B------:R-:W-:Y:S02]  /*16810*/  FMUL.FTZ R156, R3.reuse, R128 ;  /* 0x00000080039c7220 */ /* 0x040fe40000410000 */
[C---:B------:R-:W-:Y:S02]  /*16820*/  FMUL.FTZ R157, R3.reuse, R129 ;  /* 0x00000081039d7220 */ /* 0x040fe40000410000 */
[C---:B-1----:R-:W-:Y:S02]  /*16830*/  FMUL.FTZ R136, R2.reuse, R154 ;  /* 0x0000009a02887220 */ /* 0x042fe40000410000 */
[----:B------:R-:W-:Y:S02]  /*16840*/  FMUL.FTZ R137, R2, R155 ;  /* 0x0000009b02897220 */ /* 0x000fe40000410000 */
[C---:B------:R-:W-:Y:S02]  /*16850*/  FMUL.FTZ R120, R3.reuse, R132 ;  /* 0x0000008403787220 */ /* 0x040fe40000410000 */
[----:B------:R-:W-:-:S02]  /*16860*/  FMUL.FTZ R121, R3, R133 ;  /* 0x0000008503797220 */ /* 0x000fc40000410000 */
[C---:B------:R-:W-:Y:S02]  /*16870*/  FMUL.FTZ R128, R2.reuse, R162 ;  /* 0x000000a202807220 */ /* 0x040fe40000410000 */
[C---:B------:R-:W-:Y:S02]  /*16880*/  FMUL.FTZ R129, R2.reuse, R163 ;  /* 0x000000a302817220 */ /* 0x040fe40000410000 */
[C---:B------:R-:W-:Y:S02]  /*16890*/  FMUL.FTZ R154, R2.reuse, R46 ;  /* 0x0000002e029a7220 */ /* 0x040fe40000410000 */
[----:B------:R-:W-:Y:S02]  /*168a0*/  FMUL.FTZ R155, R2, R47 ;  /* 0x0000002f029b7220 */ /* 0x000fe40000410000 */
        /* <DEDUP_REMOVED lines=8> */
[----:B--2---:R-:W-:Y:S02]  /*16930*/  @P0 FMUL.FTZ R4, R4, 0.69314718246459960938 ;  /* 0x3f31721804040820 */ /* 0x004fe40000410000 */
        /* <DEDUP_REMOVED lines=99> */
.L_x_1758:
[----:B------:R1:W5:Y:S04]  /*16f70*/  LDL R5, [R1] ;  /* 0x0000000001057983 */ /* 0x0003680000100800 */
[----:B------:R-:W2:Y:S01]  /*16f80*/  S2R R3, SR_TID.X ;  /* 0x0000000000037919 */ /* 0x000ea20000002100 */
[----:B------:R-:W-:Y:S01]  /*16f90*/  BSSY B0, `(.L_x_1851) ;  /* 0x0000011000007945 */ /* 0x000fe20003800000 */
[----:B--2---:R-:W-:-:S13]  /*16fa0*/  LOP3.LUT P0, RZ, R3, 0xff, RZ, 0xc0, !PT ;  /* 0x000000ff03ff7812 */ /* 0x004fda000780c0ff */
[----:B------:R-:W-:Y:S05]  /*16fb0*/  @P0 BRA `(.L_x_1852) ;  /* 0x000000e000000947 */ /* 0x000fea0003800000 */
[----:B-1----:R-:W1:Y:S01]  /*16fc0*/  S2R R3, SR_LANEID ;  /* 0x0000000000037919 */ /* 0x002e620000000000 */
[----:B------:R-:W-:Y:S01]  /*16fd0*/  VOTEU.ANY UR4, UPT, PT ;  /* 0x0000000000047886 */ /* 0x000fe200038e0100 */
[----:B------:R-:W-:Y:S01]  /*16fe0*/  IMAD.MOV.U32 R10, RZ, RZ, c[0x0][0x560] ;  /* 0x00015800ff0a7624 */ /* 0x000fe200078e00ff */
[----:B----4-:R-:W1:Y:S01]  /*16ff0*/  FLO.U32 R4, UR4 ;  /* 0x0000000400047d00 */ /* 0x010e6200080e0000 */
[----:B------:R-:W-:Y:S01]  /*17000*/  IMAD.MOV.U32 R11, RZ, RZ, c[0x0][0x564] ;  /* 0x00015900ff0b7624 */ /* 0x000fe200078e00ff */
[----:B-1----:R-:W-:-:S06]  /*17010*/  ISETP.EQ.U32.AND P0, PT, R4, R3, PT ;  /* 0x000000030400720c */ /* 0x002fcc0003f02070 */
[----:B------:R-:W1:Y:S07]  /*17020*/  POPC R3, UR4 ;  /* 0x0000000400037d09 */ /* 0x000e6e0008000000 */
[----:B-1----:R-:W2:Y:S04]  /*17030*/  @P0 ATOMG.E.ADD.STRONG.GPU PT, R3, [R10.64], R3 ;  /* 0x000000030a0309a8 */ /* 0x002ea800081ee1c6 */
[----:B--2---:R1:W2:Y:S04]  /*17040*/  SHFL.IDX PT, R4, R3, R4, 0x1f ;  /* 0x00001f0403047589 */ /* 0x0042a800000e0000 */
[----:B-1----:R-:W1:Y:S02]  /*17050*/  S2R R3, SR_LTMASK ;  /* 0x0000000000037919 */ /* 0x002e640000003900 */
[----:B-1----:R-:W-:-:S06]  /*17060*/  LOP3.LUT R3, R3, UR4, RZ, 0xc0, !PT ;  /* 0x0000000403037c12 */ /* 0x002fcc000f8ec0ff */
[----:B------:R-:W2:Y:S02]  /*17070*/  POPC R3, R3 ;  /* 0x0000000300037309 */ /* 0x000ea40000000000 */
[----:B--2--5:R-:W-:-:S05]  /*17080*/  IADD3 R5, R4, c[0x0][0xc], R3 ;  /* 0x0000030004057a10 */ /* 0x024fca0007ffe003 */
[----:B------:R1:W-:Y:S02]  /*17090*/  STL [R1], R5 ;  /* 0x0000000501007387 */ /* 0x0003e40000100800 */
.L_x_1852:
[----:B-1----:R-:W-:Y:S05]  /*170a0*/  BSYNC B0 ;  /* 0x0000000000007941 */ /* 0x002fea0003800000 */
.L_x_1851:
[----:B------:R-:W-:Y:S01]  /*170b0*/  PRMT R2, R2, 0x9910, RZ ;  /* 0x0000991002027816 */ /* 0x000fe200000000ff */
[----:B------:R-:W-:Y:S01]  /*170c0*/  BSSY B1, `(.L_x_1853) ;  /* 0x0000412000017945 */ /* 0x000fe20003800000 */
[----:B-----5:R-:W-:Y:S02]  /*170d0*/  IMAD.MOV.U32 R114, RZ, RZ, R5 ;  /* 0x000000ffff727224 */ /* 0x020fe400078e0005 */
[----:B------:R-:W-:-:S13]  /*170e0*/  ISETP.NE.AND P0, PT, R2, RZ, PT ;  /* 0x000000ff0200720c */ /* 0x000fda0003f05270 */
[----:B------:R-:W-:Y:S05]  /*170f0*/  @!P0 BRA `(.L_x_1854) ;  /* 0x000033a000008947 */ /* 0x000fea0003800000 */
[----:B------:R-:W2:Y:S04]  /*17100*/  LDL R10, [R1+0x1c] ;  /* 0x00001c00010a7983 */ /* 0x000ea80000100800 */
[----:B---3--:R-:W3:Y:S04]  /*17110*/  LDL R13, [R1+0x20] ;  /* 0x00002000010d7983 */ /* 0x008ee80000100800 */
[----:B----4-:R-:W4:Y:S04]  /*17120*/  LDL R12, [R1+0x28] ;  /* 0x00002800010c7983 */ /* 0x010f280000100800 */
        /* <DEDUP_REMOVED lines=9> */
[----:B--2---:R1:W-:Y:S04]  /*171c0*/  STS [R10+0x80], R3 ;  /* 0x000080030a007388 */ /* 0x0043e80000000800 */
[----:B------:R2:W-:Y:S01]  /*171d0*/  STS [R10+0x480], R2 ;  /* 0x000480020a007388 */ /* 0x0005e20000000800 */
[----:B-1----:R-:W-:Y:S02]  /*171e0*/  F2FP.BF16.PACK_AB R3, R27, R26 ;  /* 0x0000001a1b03723e */ /* 0x002fe400000010ff */
[----:B--2---:R-:W-:-:S03]  /*171f0*/  F2FP.BF16.PACK_AB R2, R165, R164 ;  /* 0x000000a4a502723e */ /* 0x004fc600000010ff */
[----:B---3--:R1:W-:Y:S04]  /*17200*/  STS [R13], R3 ;  /* 0x000000030d007388 */ /* 0x0083e80000000800 */
[----:B------:R2:W-:Y:S01]  /*17210*/  STS [R13+0x400], R2 ;  /* 0x000400020d007388 */ /* 0x0005e20000000800 */
[----:B-1----:R-:W-:Y:S02]  /*17220*/  F2FP.BF16.PACK_AB R3, R29, R28 ;  /* 0x0000001c1d03723e */ /* 0x002fe400000010ff */
[----:B--2---:R-:W-:-:S03]  /*17230*/  F2FP.BF16.PACK_AB R2, R133, R132 ;  /* 0x000000848502723e */ /* 0x004fc600000010ff */
[----:B----4-:R1:W-:Y:S04]  /*17240*/  STS [R12+0x80], R3 ;  /* 0x000080030c007388 */ /* 0x0103e80000000800 */
        /* <DEDUP_REMOVED lines=108> */
[----:B------:R-:W4:Y:S01]  /*17910*/  LDL.LU R6, [R1+0x3c] ;  /* 0x00003c0001067983 */ /* 0x000f220000300800 */
[----:B------:R-:W-:Y:S02]  /*17920*/  ISETP.NE.AND.EX P1, PT, RZ, c[0x0][0x50c], PT, P0 ;  /* 0x00014300ff007a0c */ /* 0x000fe40003f25300 */
[----:B-1----:R-:W-:-:S02]  /*17930*/  F2FP.BF16.PACK_AB R3, R157, R156 ;  /* 0x0000009c9d03723e */ /* 0x002fc400000010ff */
[----:B---3--:R-:W-:-:S03]  /*17940*/  F2FP.BF16.PACK_AB R2, R103, R102 ;  /* 0x000000666702723e */ /* 0x008fc600000010ff */
[----:B------:R1:W-:Y:S04]  /*17950*/  STS [R9+0xc000], R3 ;  /* 0x00c0000309007388 */ /* 0x0003e80000000800 */
[----:B------:R3:W-:Y:S01]  /*17960*/  STS [R9+0xc400], R2 ;  /* 0x00c4000209007388 */ /* 0x0007e20000000800 */
[----:B-1----:R-:W-:Y:S02]  /*17970*/  F2FP.BF16.PACK_AB R3, R121, R120 ;  /* 0x000000787903723e */ /* 0x002fe400000010ff */
[----:B---3--:R-:W-:-:S03]  /*17980*/  F2FP.BF16.PACK_AB R2, R87, R86 ;  /* 0x000000565702723e */ /* 0x008fc600000010ff */
[----:B------:R1:W-:Y:S01]  /*17990*/  STS [R5+0xc080], R3 ;  /* 0x00c0800305007388 */ /* 0x0003e20000000800 */
[----:B------:R-:W-:-:S03]  /*179a0*/  IMAD.MOV.U32 R9, RZ, RZ, c[0x0][0x388] ;  /* 0x0000e200ff097624 */ /* 0x000fc600078e00ff */
[----:B------:R3:W-:Y:S01]  /*179b0*/  STS [R5+0xc480], R2 ;  /* 0x00c4800205007388 */ /* 0x0007e20000000800 */
[----:B-1----:R-:W-:Y:S02]  /*179c0*/  F2FP.BF16.PACK_AB R3, R23, R22 ;  /* 0x000000161703723e */ /* 0x002fe400000010ff */
[----:B---3--:R-:W-:-:S03]  /*179d0*/  F2FP.BF16.PACK_AB R2, R79, R78 ;  /* 0x0000004e4f02723e */ /* 0x008fc600000010ff */
[----:B------:R-:W-:Y:S04]  /*179e0*/  STS [R4+0xc000], R3 ;  /* 0x00c0000304007388 */ /* 0x000fe80000000800 */
[----:B------:R1:W-:Y:S04]  /*179f0*/  STS [R4+0xc400], R2 ;  /* 0x00c4000204007388 */ /* 0x0003e80000000800 */
[----:B------:R-:W-:Y:S01]  /*17a00*/  BAR.SYNC.DEFER_BLOCKING 0x1, 0x100 ;  /* 0x0044000000007b1d */ /* 0x000fe20000010000 */
[----:B------:R-:W-:Y:S02]  /*17a10*/  ISETP.NE.AND.EX P2, PT, RZ, c[0x0][0x504], PT, P2 ;  /* 0x00014100ff007a0c */ /* 0x000fe40003f45320 */
[----:B-1----:R-:W-:-:S04]  /*17a20*/  @P1 IADD3 R2, P0, R252, c[0x0][0x508], RZ ;  /* 0x00014200fc021a10 */ /* 0x002fc80007f1e0ff */
[----:B--2---:R-:W-:Y:S02]  /*17a30*/  @P1 IADD3.X R3, R10, c[0x0][0x50c], RZ, P0, !PT ;  /* 0x000143000a031a10 */ /* 0x004fe400007fe4ff */
[----:B------:R-:W-:-:S03]  /*17a40*/  IADD3 R4, P0, R252, c[0x0][0x500], RZ ;  /* 0x00014000fc047a10 */ /* 0x000fc60007f1e0ff */
[----:B------:R1:W5:Y:S01]  /*17a50*/  @P1 LDG.E R9, [R2.64] ;  /* 0x0000000602091981 */ /* 0x000362000c1e1900 */
[----:B------:R-:W-:Y:S01]  /*17a60*/  IADD3.X R5, R10, c[0x0][0x504], RZ, P0, !PT ;  /* 0x000141000a057a10 */ /* 0x000fe200007fe4ff */
[----:B-1----:R-:W-:-:S06]  /*17a70*/  IMAD.MOV.U32 R3, RZ, RZ, RZ ;  /* 0x000000ffff037224 */ /* 0x002fcc00078e00ff */
[----:B------:R1:W5:Y:S01]  /*17a80*/  @P2 LDG.E R3, [R4.64] ;  /* 0x0000000604032981 */ /* 0x000362000c1e1900 */
[----:B----4-:R-:W-:-:S04]  /*17a90*/  ISETP.NE.AND P0, PT, R6, RZ, PT ;  /* 0x000000ff0600720c */ /* 0x010fc80003f05270 */
[----:B------:R-:W-:Y:S01]  /*17aa0*/  SEL R2, R6, c[0x0][0x3d4], P0 ;  /* 0x0000f50006027a07 */ /* 0x000fe20000000000 */
[----:B------:R-:W-:Y:S05]  /*17ab0*/  @P1 BRA `(.L_x_1855) ;  /* 0x0000004000001947 */ /* 0x000fea0003800000 */
[----:B-1----:R-:W-:Y:S05]  /*17ac0*/  @!P2 BRA `(.L_x_1855) ;  /* 0x000000300000a947 */ /* 0x002fea0003800000 */
[----:B-----5:R1:W2:Y:S04]  /*17ad0*/  LDG.E R9, [R4.64] ;  /* 0x0000000604097981 */ /* 0x0202a8000c1e1900 */
[----:B-1----:R-:W2:Y:S02]  /*17ae0*/  LDG.E R4, [R4.64+0x4] ;  /* 0x0000040604047981 */ /* 0x002ea4000c1e1900 */
[----:B--2---:R-:W-:Y:S02]  /*17af0*/  IADD3 R9, -R9, R4, RZ ;  /* 0x0000000409097210 */ /* 0x004fe40007ffe1ff */
.L_x_1855:
        /* <DEDUP_REMOVED lines=18> */
[----:B------:R-:W-:Y:S01]  /*17c20*/  IMAD.WIDE.U32 R12, R14, R5, RZ ;  /* 0x000000050e0c7225 */ /* 0x000fe200078e00ff */
[----:B-----5:R-:W-:-:S03]  /*17c30*/  SHF.R.S32.HI R14, RZ, 0x1f, R3 ;  /* 0x0000001fff0e7819 */ /* 0x020fc60000011403 */
[C---:B------:R-:W-:Y:S02]  /*17c40*/  IMAD R6, R10.reuse, R6, R4 ;  /* 0x000000060a067224 */ /* 0x040fe400078e0204 */
[----:B------:R-:W-:-:S04]  /*17c50*/  IMAD.WIDE.U32 R10, R10, R2, RZ ;  /* 0x000000020a0a7225 */ /* 0x000fc800078e00ff */
[----:B------:R-:W-:Y:S01]  /*17c60*/  IMAD R4, R15, R5, RZ ;  /* 0x000000050f047224 */ /* 0x000fe200078e02ff */
[----:B------:R-:W-:Y:S01]  /*17c70*/  IADD3 R16, P1, P0, R10, R12, R3 ;  /* 0x0000000c0a107210 */ /* 0x000fe2000783e003 */
[----:B------:R-:W-:Y:S01]  /*17c80*/  IMAD.IADD R6, R11, 0x1, R6 ;  /* 0x000000010b067824 */ /* 0x000fe200078e0206 */
[----:B------:R-:W-:Y:S01]  /*17c90*/  SEL R10, R119, RZ, P2 ;  /* 0x000000ff770a7207 */ /* 0x000fe20001000000 */
[----:B------:R-:W-:Y:S02]  /*17ca0*/  IMAD.IADD R12, R13, 0x1, R4 ;  /* 0x000000010d0c7824 */ /* 0x000fe400078e0204 */
[----:B------:R-:W-:Y:S02]  /*17cb0*/  IMAD.MOV.U32 R4, RZ, RZ, c[0x0][0x4e8] ;  /* 0x00013a00ff047624 */ /* 0x000fe400078e00ff */
[----:B------:R-:W-:Y:S01]  /*17cc0*/  IMAD R13, R19, R10, RZ ;  /* 0x0000000a130d7224 */ /* 0x000fe200078e02ff */
[----:B------:R-:W-:Y:S01]  /*17cd0*/  IADD3.X R15, R6, R12, R14, P1, P0 ;  /* 0x0000000c060f7210 */ /* 0x000fe20000fe040e */
[----:B------:R-:W-:Y:S01]  /*17ce0*/  IMAD.WIDE.U32 R10, R18, R10, RZ ;  /* 0x0000000a120a7225 */ /* 0x000fe200078e00ff */
[----:B------:R-:W-:Y:S01]  /*17cf0*/  ISETP.NE.AND P3, PT, R4, 0x1, PT ;  /* 0x000000010400780c */ /* 0x000fe20003f65270 */
[----:B------:R-:W2:Y:S02]  /*17d00*/  LDL R18, [R1+0x188] ;  /* 0x0001880001127983 */ /* 0x000ea40000100800 */
[----:B------:R-:W-:-:S04]  /*17d10*/  IMAD R6, R115, 0x80, R118 ;  /* 0x0000008073067824 */ /* 0x000fc800078e0276 */
[----:B------:R-:W-:-:S06]  /*17d20*/  IMAD.MOV.U32 R4, RZ, RZ, R6 ;  /* 0x000000ffff047224 */ /* 0x000fcc00078e0006 */
[----:B------:R-:W-:-:S05]  /*17d30*/  @P3 IMAD.HI.U32 R12, R6, c[0x0][0x4ec], RZ ;  /* 0x00013b00060c3a27 */ /* 0x000fca00078e00ff */
[----:B------:R-:W-:Y:S01]  /*17d40*/  @P3 SHF.R.U32.HI R4, RZ, c[0x0][0x4f0], R12 ;  /* 0x00013c00ff043a19 */ /* 0x000fe2000001160c */
[----:B------:R-:W-:-:S03]  /*17d50*/  IMAD.IADD R13, R11, 0x1, R13 ;  /* 0x000000010b0d7824 */ /* 0x000fc600078e020d */
[----:B------:R-:W-:Y:S02]  /*17d60*/  IADD3 R10, P1, P0, R4, R16, R10 ;  /* 0x00000010040a7210 */ /* 0x000fe4000783e00a */
[----:B------:R-:W-:-:S04]  /*17d70*/  SHF.R.S32.HI R11, RZ, 0x1f, R4 ;  /* 0x0000001fff0b7819 */ /* 0x000fc80000011404 */
[----:B------:R-:W-:Y:S02]  /*17d80*/  IADD3.X R11, R11, R15, R13, P1, P0 ;  /* 0x0000000f0b0b7210 */ /* 0x000fe40000fe040d */
[----:B------:R-:W1:Y:S01]  /*17d90*/  LDC.64 R12, c[0x0][R17+0x160] ;  /* 0x00005800110c7b82 */ /* 0x000e620000000a00 */
[----:B------:R-:W3:Y:S01]  /*17da0*/  S2R R119, SR_TID.X ;  /* 0x0000000000777919 */ /* 0x000ee20000002100 */
[----:B------:R-:W-:-:S04]  /*17db0*/  IMAD.MOV R4, RZ, RZ, -R4 ;  /* 0x000000ffff047224 */ /* 0x000fc800078e0a04 */
[----:B------:R-:W-:-:S05]  /*17dc0*/  IMAD R4, R4, c[0x0][0x4e8], R6 ;  /* 0x00013a0004047a24 */ /* 0x000fca00078e0206 */
[----:B------:R-:W-:Y:S02]  /*17dd0*/  SHF.R.S32.HI R15, RZ, 0x1f, R4 ;  /* 0x0000001fff0f7819 */ /* 0x000fe40000011404 */
[----:B---3--:R-:W-:-:S04]  /*17de0*/  SHF.R.S32.HI R118, RZ, 0x1f, R119 ;  /* 0x0000001fff767819 */ /* 0x008fc80000011477 */
[----:B------:R-:W-:Y:S01]  /*17df0*/  LEA.HI R118, R118, R119, RZ, 0x5 ;  /* 0x0000007776767211 */ /* 0x000fe200078f28ff */
        /* <DEDUP_REMOVED lines=8> */
[----:B------:R-:W-:Y:S02]  /*17e80*/  LEA R4, P0, R10, R12, 0x2 ;  /* 0x0000000c0a047211 */ /* 0x000fe400078010ff */
[----:B------:R-:W-:Y:S02]  /*17e90*/  LOP3.LUT R118, R118, 0xffffffe0, RZ, 0xc0, !PT ;  /* 0xffffffe076767812 */ /* 0x000fe400078ec0ff */
[----:B------:R-:W-:Y:S01]  /*17ea0*/  LEA.HI.X R11, R10, R13, R11, 0x2, P0 ;  /* 0x0000000d0a0b7211 */ /* 0x000fe200000f140b */
[----:B------:R-:W-:Y:S02]  /*17eb0*/  SHFL.IDX PT, R12, R4, RZ, 0x1c1f ;  /* 0x001c1fff040c7589 */ /* 0x000fe400000e0000 */
[----:B------:R-:W-:-:S02]  /*17ec0*/  IMAD.IADD R118, R119, 0x1, -R118 ;  /* 0x0000000177767824 */ /* 0x000fc400078e0a76 */
[----:B------:R-:W1:Y:S04]  /*17ed0*/  SHFL.IDX PT, R13, R11, RZ, 0x1c1f ;  /* 0x001c1fff0b0d7589 */ /* 0x000e6800000e0000 */
[----:B------:R3:W-:Y:S04]  /*17ee0*/  SHFL.IDX PT, R10, R4, 0x1, 0x1c1f ;  /* 0x003c1f00040a7f89 */ /* 0x0007e800000e0000 */
[----:B------:R-:W4:Y:S01]  /*17ef0*/  SHFL.IDX PT, R11, R11, 0x1, 0x1c1f ;  /* 0x003c1f000b0b7f89 */ /* 0x000f2200000e0000 */
[----:B------:R-:W-:Y:S01]  /*17f00*/  LOP3.LUT P0, RZ, R118, 0x3, RZ, 0xc0, !PT ;  /* 0x0000000376ff7812 */ /* 0x000fe2000780c0ff */
[----:B---3--:R-:W-:-:S02]  /*17f10*/  IMAD R4, R9, c[0x0][0x4e8], RZ ;  /* 0x00013a0009047a24 */ /* 0x008fc400078e02ff */
[----:B--2---:R-:W-:-:S05]  /*17f20*/  IMAD R9, R115, 0x80, R18 ;  /* 0x0000008073097824 */ /* 0x004fca00078e0212 */
[C---:B------:R-:W-:Y:S02]  /*17f30*/  IADD3 R15, R9.reuse, 0x8, RZ ;  /* 0x00000008090f7810 */ /* 0x040fe40007ffe0ff */
[-C--:B------:R-:W-:Y:S02]  /*17f40*/  ISETP.GE.OR P1, PT, R9, R4.reuse, P0 ;  /* 0x000000040900720c */ /* 0x080fe40000726670 */
[----:B------:R-:W-:-:S11]  /*17f50*/  ISETP.GE.OR P0, PT, R15, R4, P0 ;  /* 0x000000040f00720c */ /* 0x000fd60000706670 */
[----:B-1----:R1:W-:Y:S01]  /*17f60*/  @!P1 ST.E [R12.64], R21 ;  /* 0x000000150c009985 */ /* 0x0023e2000c101906 */
[----:B------:R-:W-:-:S03]  /*17f70*/  ISETP.GE.AND P1, PT, R15, R4, PT ;  /* 0x000000040f00720c */ /* 0x000fc60003f26270 */
[----:B----4-:R1:W-:Y:S01]  /*17f80*/  @!P0 ST.E [R10.64], R20 ;  /* 0x000000140a008985 */ /* 0x0103e2000c101906 */
[----:B------:R-:W-:Y:S02]  /*17f90*/  ISETP.GE.AND P0, PT, R9, R4, PT ;  /* 0x000000040900720c */ /* 0x000fe40003f06270 */
[----:B------:R-:W-:Y:S01]  /*17fa0*/  P2R R9, PR, RZ, 0x2 ;  /* 0x00000002ff097803 */ /* 0x000fe20000000000 */
[----:B------:R-:W-:Y:S05]  /*17fb0*/  @P2 BRA `(.L_x_1856) ;  /* 0x000008f000002947 */ /* 0x000fea0003800000 */
[----:B------:R-:W-:Y:S01]  /*17fc0*/  IMAD R14, R14, c[0x0][0x3a0], RZ ;  /* 0x0000e8000e0e7a24 */ /* 0x000fe200078e02ff */
[----:B------:R-:W-:Y:S01]  /*17fd0*/  LEA R6, R115, R0, 0x7 ;  /* 0x0000000073067211 */ /* 0x000fe200078e38ff */
[C---:B-1----:R-:W-:Y:S01]  /*17fe0*/  IMAD.WIDE.U32 R10, R3.reuse, c[0x0][0x3a0], RZ ;  /* 0x0000e800030a7a25 */ /* 0x042fe200078e00ff */
[----:B------:R-:W-:Y:S01]  /*17ff0*/  SHF.R.S32.HI R9, RZ, 0x1f, R2 ;  /* 0x0000001fff097819 */ /* 0x000fe20000011402 */
[----:B------:R1:W2:Y:S02]  /*18000*/  LDS.128 R32, [R203+0x80] ;  /* 0x00008000cb207984 */ /* 0x0002a40000000c00 */
[----:B------:R-:W-:-:S02]  /*18010*/  IMAD R3, R3, c[0x0][0x3a4], R14 ;  /* 0x0000e90003037a24 */ /* 0x000fc400078e020e */
[----:B------:R-:W-:Y:S01]  /*18020*/  @P3 IMAD.HI.U32 R12, R6, c[0x0][0x4ec], RZ ;  /* 0x00013b00060c3a27 */ /* 0x000fe200078e00ff */
[----:B------:R1:W3:Y:S02]  /*18030*/  LDS.128 R48, [R203+0x1080] ;  /* 0x00108000cb307984 */ /* 0x0002e40000000c00 */
[----:B------:R-:W-:Y:S01]  /*18040*/  IADD3 R11, R11, R3, RZ ;  /* 0x000000030b0b7210 */ /* 0x000fe20007ffe0ff */
[----:B------:R-:W-:Y:S01]  /*18050*/  IMAD R9, R9, c[0x0][0x3f0], RZ ;  /* 0x0000fc0009097a24 */ /* 0x000fe200078e02ff */
[----:B------:R1:W4:Y:S01]  /*18060*/  LDS.128 R64, [R203+0x2080] ;  /* 0x00208000cb407984 */ /* 0x0003220000000c00 */
[----:B------:R-:W-:Y:S02]  /*18070*/  MOV R3, R6 ;  /* 0x0000000600037202 */ /* 0x000fe40000000f00 */
[----:B------:R-:W-:Y:S01]  /*18080*/  IMAD.WIDE.U32 R10, R5, c[0x0][0x3e8], R10 ;  /* 0x0000fa00050a7a25 */ /* 0x000fe200078e000a */
[----:B------:R1:W1:Y:S01]  /*18090*/  LDS.128 R80, [R203+0x3080] ;  /* 0x00308000cb507984 */ /* 0x0002620000000c00 */
[----:B------:R-:W-:-:S02]  /*180a0*/  @P3 SHF.R.U32.HI R3, RZ, c[0x0][0x4f0], R12 ;  /* 0x00013c00ff033a19 */ /* 0x000fc4000001160c */
[----:B------:R-:W-:Y:S01]  /*180b0*/  IMAD R11, R5, c[0x0][0x3ec], R11 ;  /* 0x0000fb00050b7a24 */ /* 0x000fe200078e020b */
[----:B------:R1:W1:Y:S01]  /*180c0*/  LDS.128 R28, [R203+0x4080] ;  /* 0x00408000cb1c7984 */ /* 0x0002620000000c00 */
[C---:B------:R-:W-:Y:S01]  /*180d0*/  IMAD R9, R2.reuse, c[0x0][0x3f4], R9 ;  /* 0x0000fd0002097a24 */ /* 0x040fe200078e0209 */
[----:B------:R-:W-:Y:S01]  /*180e0*/  SHF.R.S32.HI R5, RZ, 0x1f, R3 ;  /* 0x0000001fff057819 */ /* 0x000fe20000011403 */
[----:B------:R-:W-:Y:S01]  /*180f0*/  IMAD.WIDE.U32 R10, R2, c[0x0][0x3f0], R10 ;  /* 0x0000fc00020a7a25 */ /* 0x000fe200078e000a */
[----:B------:R1:W1:Y:S01]  /*18100*/  LDS.128 R44, [R203+0x5080] ;  /* 0x00508000cb2c7984 */ /* 0x0002620000000c00 */
[----:B------:R-:W-:-:S03]  /*18110*/  IADD3 R2, -R3, RZ, RZ ;  /* 0x000000ff03027210 */ /* 0x000fc60007ffe1ff */
        /* <DEDUP_REMOVED lines=9> */
[----:B------:R1:W1:Y:S02]  /*181b0*/  LDS.128 R40, [R203+0x9080] ;  /* 0x00908000cb287984 */ /* 0x0002640000000c00 */
[----:B------:R-:W-:Y:S01]  /*181c0*/  IADD3 R3, R3, R9, RZ ;  /* 0x0000000903037210 */ /* 0x000fe20007ffe0ff */
[----:B------:R-:W-:Y:S01]  /*181d0*/  IMAD R6, R6, c[0x0][0x3d8], RZ ;  /* 0x0000f60006067a24 */ /* 0x000fe200078e02ff */
[----:B------:R1:W1:Y:S03]  /*181e0*/  LDS.128 R56, [R203+0xa080] ;  /* 0x00a08000cb387984 */ /* 0x0002660000000c00 */
[C---:B------:R-:W-:Y:S01]  /*181f0*/  IMAD.WIDE.U32 R2, R5.reuse, c[0x0][0x3d8], R2 ;  /* 0x0000f60005027a25 */ /* 0x040fe200078e0002 */
[----:B------:R1:W1:Y:S03]  /*18200*/  LDS.128 R72, [R203+0xb080] ;  /* 0x00b08000cb487984 */ /* 0x0002660000000c00 */
[----:B------:R-:W-:Y:S01]  /*18210*/  IMAD R5, R5, c[0x0][0x3dc], R6 ;  /* 0x0000f70005057a24 */ /* 0x000fe200078e0206 */
[----:B------:R1:W1:Y:S01]  /*18220*/  LDS.128 R20, [R203+0xc080] ;  /* 0x00c08000cb147984 */ /* 0x0002620000000c00 */
[----:B------:R-:W-:-:S02]  /*18230*/  LEA R16, P0, R2, c[0x0][0x380], 0x1 ;  /* 0x0000e00002107a11 */ /* 0x000fc400078008ff */
[----:B------:R-:W-:Y:S01]  /*18240*/  LEA R6, R115, R143, 0x7 ;  /* 0x0000008f73067211 */ /* 0x000fe200078e38ff */
[----:B------:R1:W1:Y:S01]  /*18250*/  LDS.128 R36, [R203+0xd080] ;  /* 0x00d08000cb247984 */ /* 0x0002620000000c00 */
[----:B------:R-:W-:-:S03]  /*18260*/  IADD3 R3, R3, R5, RZ ;  /* 0x0000000503037210 */ /* 0x000fc60007ffe0ff */
[----:B------:R1:W1:Y:S01]  /*18270*/  LDS.128 R52, [R203+0xe080] ;  /* 0x00e08000cb347984 */ /* 0x0002620000000c00 */
[----:B------:R-:W-:-:S03]  /*18280*/  LEA.HI.X R9, R2, c[0x0][0x384], R3, 0x1, P0 ;  /* 0x0000e10002097a11 */ /* 0x000fc600000f0c03 */
[----:B------:R1:W1:Y:S01]  /*18290*/  LDS.128 R68, [R203+0xf080] ;  /* 0x00f08000cb447984 */ /* 0x0002620000000c00 */
[----:B------:R-:W-:Y:S05]  /*182a0*/  BRA.DIV ~URZ, `(.L_x_1857) ;  /* 0x00004c327f007947 */ /* 0x000fea000b800000 */
[----:B--234-:R2:W3:Y:S02]  /*182b0*/  SHFL.IDX PT, R5, R9, RZ, 0x181f ;  /* 0x00181fff09057589 */ /* 0x01c4e400000e0000 */
.L_x_1933:
[----:B------:R-:W-:Y:S05]  /*182c0*/  BRA.DIV ~URZ, `(.L_x_1858) ;  /* 0x00004c827f007947 */ /* 0x000fea000b800000 */
[----:B------:R4:W2:Y:S02]  /*182d0*/  SHFL.IDX PT, R2, R16, RZ, 0x181f ;  /* 0x00181fff10027589 */ /* 0x0008a400000e0000 */
.L_x_1934:
        /* <DEDUP_REMOVED lines=9> */
[CC--:B------:R-:W-:Y:S02]  /*18370*/  @!P1 LEA R10, P5, R205.reuse, R2.reuse, 0x1 ;  /* 0x00000002cd0a9211 */ /* 0x0c0fe400078a08ff */
[-C--:B---3--:R-:W-:Y:S02]  /*18380*/  @!P3 LEA.HI.X R15, R140, R5.reuse, R141, 0x1, P4 ;  /* 0x000000058c0fb211 */ /* 0x088fe400020f0c8d */
        /* <DEDUP_REMOVED lines=8> */
.L_x_1860:
[----:B------:R-:W-:Y:S05]  /*18410*/  BSYNC B0 ;  /* 0x0000000000007941 */ /* 0x000fea0003800000 */
.L_x_1859:
[----:B------:R-:W-:Y:S05]  /*18420*/  BRA.DIV ~URZ, `(.L_x_1861) ;  /* 0x00004b927f007947 */ /* 0x000fea000b800000 */
[----:B---3--:R3:W4:Y:S04]  /*18430*/  SHFL.IDX PT, R5, R9, 0x1, 0x181f ;  /* 0x00381f0009057f89 */ /* 0x00872800000e0000 */
[----:B--2---:R3:W2:Y:S02]  /*18440*/  SHFL.IDX PT, R2, R16, 0x1, 0x181f ;  /* 0x00381f0010027f89 */ /* 0x0046a400000e0000 */
.L_x_1935:
        /* <DEDUP_REMOVED lines=11> */
[-C--:B----4-:R-:W-:Y:S02]  /*18500*/  @!P3 LEA.HI.X R15, R140, R5.reuse, R141, 0x1, P4 ;  /* 0x000000058c0fb211 */ /* 0x090fe400020f0c8d */
        /* <DEDUP_REMOVED lines=8> */
.L_x_1863:
[----:B------:R-:W-:Y:S05]  /*18590*/  BSYNC B0 ;  /* 0x0000000000007941 */ /* 0x000fea0003800000 */
.L_x_1862:
[----:B------:R-:W-:Y:S05]  /*185a0*/  BRA.DIV ~URZ, `(.L_x_1864) ;  /* 0x00004ae27f007947 */ /* 0x000fea000b800000 */
[----:B----4-:R4:W3:Y:S02]  /*185b0*/  SHFL.IDX PT, R5, R9, 0x2, 0x181f ;  /* 0x00581f0009057f89 */ /* 0x0108e400000e0000 */
.L_x_1936:
[----:B------:R-:W-:Y:S05]  /*185c0*/  BRA.DIV ~URZ, `(.L_x_1865) ;  /* 0x00004b327f007947 */ /* 0x000fea000b800000 */
[----:B--2---:R2:W4:Y:S02]  /*185d0*/  SHFL.IDX PT, R2, R16, 0x2, 0x181f ;  /* 0x00581f0010027f89 */ /* 0x00452400000e0000 */
.L_x_1937:
        /* <DEDUP_REMOVED lines=20> */
.L_x_1867:
[----:B------:R-:W-:Y:S05]  /*18720*/  BSYNC B0 ;  /* 0x0000000000007941 */ /* 0x000fea0003800000 */
.L_x_1866:
[----:B------:R-:W-:Y:S05]  /*18730*/  BRA.DIV ~URZ, `(.L_x_1868) ;  /* 0x00004a327f007947 */ /* 0x000fea000b800000 */
[----:B---3--:R3:W2:Y:S04]  /*18740*/  SHFL.IDX PT, R5, R9, 0x3, 0x181f ;  /* 0x00781f0009057f89 */ /* 0x0086a800000e0000 */
[----:B----4-:R3:W4:Y:S02]  /*18750*/  SHFL.IDX PT, R2, R16, 0x3, 0x181f ;  /* 0x00781f0010027f89 */ /* 0x01072400000e0000 */
.L_x_1938:
        /* <DEDUP_REMOVED lines=17> */
[----:B------:R-:W-:-:S04]  /*18870*/  LEA R2, P0, R204, R2, 0x1 ;  /* 0x00000002cc027211 */ /* 0x000fc800078008ff */
[----:B------:R-:W-:-:S05]  /*18880*/  LEA.HI.X R3, R204, R5, R215, 0x1, P0 ;  /* 0x00000005cc037211 */ /* 0x000fca00000f0cd7 */
[----:B------:R2:W-:Y:S01]  /*18890*/  ST.E.128 [R2.64], R68 ;  /* 0x0000004402007985 */ /* 0x0005e2000c101d06 */
[----:B------:R-:W-:Y:S05]  /*188a0*/  BRA `(.L_x_1869) ;  /* 0x0000293000007947 */ /* 0x000fea0003800000 */
.L_x_1856:
[----:B-1----:R-:W2:Y:S01]  /*188b0*/  LDL.LU R12, [R1+0x40] ;  /* 0x00004000010c7983 */ /* 0x002ea20000300800 */
[----:B------:R-:W-:Y:S02]  /*188c0*/  IMAD R14, R14, c[0x0][0x408], RZ ;  /* 0x000102000e0e7a24 */ /* 0x000fe400078e02ff */
[----:B------:R-:W-:-:S04]  /*188d0*/  IMAD.WIDE.U32 R10, R3, c[0x0][0x408], RZ ;  /* 0x00010200030a7a25 */ /* 0x000fc800078e00ff */
        /* <DEDUP_REMOVED lines=8> */
[----:B------:R-:W-:-:S05]  /*18960*/  IMAD R2, R2, c[0x0][0x444], R3 ;  /* 0x0001110002027a24 */ /* 0x000fca00078e0203 */
[----:B------:R-:W-:Y:S02]  /*18970*/  IADD3 R3, R5, R2, RZ ;  /* 0x0000000205037210 */ /* 0x000fe40007ffe0ff */
[----:B------:R-:W-:-:S05]  /*18980*/  MOV R2, R4 ;  /* 0x0000000400027202 */ /* 0x000fca0000000f00 */
[----:B--2---:R-:W-:-:S04]  /*18990*/  IMAD.WIDE.U32 R2, R12, c[0x0][0x448], R2 ;  /* 0x000112000c027a25 */ /* 0x004fc800078e0002 */
[----:B------:R-:W-:Y:S01]  /*189a0*/  IMAD R5, R12, c[0x0][0x44c], R3 ;  /* 0x000113000c057a24 */ /* 0x000fe200078e0203 */
[----:B------:R-:W-:Y:S01]  /*189b0*/  MOV R4, R2 ;  /* 0x0000000200047202 */ /* 0x000fe20000000f00 */
[----:B------:R-:W-:Y:S01]  /*189c0*/  @P3 IMAD.HI.U32 R3, R6, c[0x0][0x4ec], RZ ;  /* 0x00013b0006033a27 */ /* 0x000fe200078e00ff */
[----:B------:R-:W-:-:S04]  /*189d0*/  MOV R2, R6 ;  /* 0x0000000600027202 */ /* 0x000fc80000000f00 */
[----:B------:R-:W-:-:S04]  /*189e0*/  @P3 SHF.R.U32.HI R2, RZ, c[0x0][0x4f0], R3 ;  /* 0x00013c00ff023a19 */ /* 0x000fc80000011603 */
[C---:B------:R-:W-:Y:S01]  /*189f0*/  IADD3 R3, -R2.reuse, RZ, RZ ;  /* 0x000000ff02037210 */ /* 0x040fe20007ffe1ff */
[----:B------:R-:W-:-:S04]  /*18a00*/  IMAD.WIDE.U32 R4, R2, c[0x0][0x430], R4 ;  /* 0x00010c0002047a25 */ /* 0x000fc800078e0004 */
[----:B------:R-:W-:Y:S01]  /*18a10*/  IMAD R6, R3, c[0x0][0x4e8], R6 ;  /* 0x00013a0003067a24 */ /* 0x000fe200078e0206 */
[----:B------:R-:W-:-:S05]  /*18a20*/  SHF.R.S32.HI R3, RZ, 0x1f, R2 ;  /* 0x0000001fff037819 */ /* 0x000fca0000011402 */
[----:B------:R-:W-:-:S04]  /*18a30*/  IMAD R3, R3, c[0x0][0x430], RZ ;  /* 0x00010c0003037a24 */ /* 0x000fc800078e02ff */
[----:B------:R-:W-:-:S05]  /*18a40*/  IMAD R2, R2, c[0x0][0x434], R3 ;  /* 0x00010d0002027a24 */ /* 0x000fca00078e0203 */
[----:B------:R-:W-:Y:S02]  /*18a50*/  IADD3 R3, R5, R2, RZ ;  /* 0x0000000205037210 */ /* 0x000fe40007ffe0ff */
[----:B------:R-:W-:Y:S02]  /*18a60*/  MOV R2, R4 ;  /* 0x0000000400027202 */ /* 0x000fe40000000f00 */
        /* <DEDUP_REMOVED lines=9> */
.L_x_1939:
[----:B------:R-:W-:Y:S05]  /*18b00*/  BRA.DIV ~URZ, `(.L_x_1871) ;  /* 0x000047a27f007947 */ /* 0x000fea000b800000 */
[----:B------:R3:W4:Y:S02]  /*18b10*/  SHFL.IDX PT, R2, R5, RZ, 0x1c1f ;  /* 0x001c1fff05027589 */ /* 0x00072400000e0000 */
.L_x_1940:
[----:B------:R-:W-:Y:S01]  /*18b20*/  BSSY B0, `(.L_x_1872) ;  /* 0x00000c1000007945 */ /* 0x000fe20003800000 */
[----:B------:R-:W-:Y:S05]  /*18b30*/  @P0 BRA `(.L_x_1873) ;  /* 0x00000bf000000947 */ /* 0x000fea0003800000 */
[----:B------:R-:W5:Y:S04]  /*18b40*/  LDL R10, [R1+0x4c] ;  /* 0x00004c00010a7983 */ /* 0x000f680000100800 */
[----:B---3--:R-:W3:Y:S04]  /*18b50*/  LDL R14, [R1+0xc0] ;  /* 0x0000c000010e7983 */ /* 0x008ee80000100800 */
[----:B----4-:R-:W4:Y:S04]  /*18b60*/  LDL R20, [R1+0x158] ;  /* 0x0001580001147983 */ /* 0x010f280000100800 */
[----:B--2---:R-:W2:Y:S04]  /*18b70*/  LDL R17, [R1+0xbc] ;  /* 0x0000bc0001117983 */ /* 0x004ea80000100800 */
[----:B------:R-:W2:Y:S04]  /*18b80*/  LDL R21, [R1+0xb8] ;  /* 0x0000b80001157983 */ /* 0x000ea80000100800 */
        /* <DEDUP_REMOVED lines=8> */
[----:B-----5:R-:W-:-:S13]  /*18c10*/  ISETP.GE.AND P0, PT, R10, c[0x0][0x3c8], PT ;  /* 0x0000f2000a007a0c */ /* 0x020fda0003f06270 */
[----:B------:R-:W-:-:S04]  /*18c20*/  @!P0 IMAD.MOV.U32 R3, RZ, RZ, R4 ;  /* 0x000000ffff038224 */ /* 0x000fc800078e0004 */
[----:B------:R-:W-:Y:S01]  /*18c30*/  @!P0 IMAD.WIDE R10, R10, 0x4, R2 ;  /* 0x000000040a0a8825 */ /* 0x000fe200078e0202 */
[----:B--2---:R-:W-:Y:S01]  /*18c40*/  ISETP.GE.AND P2, PT, R21, c[0x0][0x3c8], PT ;  /* 0x0000f20015007a0c */ /* 0x004fe20003f46270 */
[----:B------:R-:W2:Y:S04]  /*18c50*/  LDL R3, [R1+0xa4] ;  /* 0x0000a40001037983 */ /* 0x000ea80000100800 */
[----:B------:R5:W-:Y:S01]  /*18c60*/  @!P0 ST.E.64 [R10.64], R24 ;  /* 0x000000180a008985 */ /* 0x000be2000c101b06 */
[----:B---3--:R-:W-:-:S13]  /*18c70*/  ISETP.GE.AND P0, PT, R14, c[0x0][0x3c8], PT ;  /* 0x0000f2000e007a0c */ /* 0x008fda0003f06270 */
[C---:B-----5:R-:W-:Y:S01]  /*18c80*/  @!P0 LEA R10, P1, R14.reuse, R2, 0x2 ;  /* 0x000000020e0a8211 */ /* 0x060fe200078210ff */
[----:B------:R-:W3:Y:S03]  /*18c90*/  LDL R25, [R1+0x140] ;  /* 0x0001400001197983 */ /* 0x000ee60000100800 */
[----:B----4-:R-:W-:Y:S01]  /*18ca0*/  @!P0 LEA.HI.X R11, R14, R4, R20, 0x2, P1 ;  /* 0x000000040e0b8211 */ /* 0x010fe200008f1414 */
[----:B------:R-:W4:Y:S04]  /*18cb0*/  LDL R24, [R1+0x94] ;  /* 0x0000940001187983 */ /* 0x000f280000100800 */
[----:B------:R-:W5:Y:S04]  /*18cc0*/  LDL R14, [R1+0x144] ;  /* 0x00014400010e7983 */ /* 0x000f680000100800 */
[----:B------:R1:W-:Y:S01]  /*18cd0*/  @!P0 ST.E.64 [R10.64], R26 ;  /* 0x0000001a0a008985 */ /* 0x0003e2000c101b06 */
[----:B------:R-:W-:-:S03]  /*18ce0*/  ISETP.GE.AND P0, PT, R17, c[0x0][0x3c8], PT ;  /* 0x0000f20011007a0c */ /* 0x000fc60003f06270 */
[----:B------:R-:W2:Y:S10]  /*18cf0*/  LDL R20, [R1+0xac] ;  /* 0x0000ac0001147983 */ /* 0x000eb40000100800 */
[C---:B-1----:R-:W-:Y:S01]  /*18d00*/  @!P0 LEA R10, P1, R17.reuse, R2, 0x2 ;  /* 0x00000002110a8211 */ /* 0x042fe200078210ff */
[----:B------:R-:W3:Y:S03]  /*18d10*/  LDL R26, [R1+0x8c] ;  /* 0x00008c00011a7983 */ /* 0x000ee60000100800 */
[----:B------:R-:W-:Y:S01]  /*18d20*/  @!P0 LEA.HI.X R11, R17, R4, R118, 0x2, P1 ;  /* 0x00000004110b8211 */ /* 0x000fe200008f1476 */
[----:B------:R-:W3:Y:S01]  /*18d30*/  LDL R27, [R1+0x11c] ;  /* 0x00011c00011b7983 */ /* 0x000ee20000100800 */
[----:B------:R-:W-:-:S03]  /*18d40*/  ISETP.GE.AND P1, PT, R12, c[0x0][0x3c8], PT ;  /* 0x0000f2000c007a0c */ /* 0x000fc60003f26270 */
[----:B------:R-:W4:Y:S04]  /*18d50*/  LDL R17, [R1+0xa8] ;  /* 0x0000a80001117983 */ /* 0x000f280000100800 */
[----:B------:R1:W-:Y:S02]  /*18d60*/  @!P0 ST.E.64 [R10.64], R28 ;  /* 0x0000001c0a008985 */ /* 0x0003e4000c101b06 */
[C---:B-1----:R-:W-:Y:S02]  /*18d70*/  @!P2 LEA R10, P0, R21.reuse, R2, 0x2 ;  /* 0x00000002150aa211 */ /* 0x042fe400078010ff */
[----:B------:R-:W4:Y:S02]  /*18d80*/  LDL R29, [R1+0x9c] ;  /* 0x00009c00011d7983 */ /* 0x000f240000100800 */
[----:B------:R-:W-:-:S02]  /*18d90*/  @!P2 LEA.HI.X R11, R21, R4, R115, 0x2, P0 ;  /* 0x00000004150ba211 */ /* 0x000fc400000f1473 */
[----:B------:R-:W4:Y:S04]  /*18da0*/  LDL R28, [R1+0x124] ;  /* 0x00012400011c7983 */ /* 0x000f280000100800 */
[----:B------:R-:W4:Y:S04]  /*18db0*/  LDL R21, [R1+0x13c] ;  /* 0x00013c0001157983 */ /* 0x000f280000100800 */
[----:B------:R1:W-:Y:S02]  /*18dc0*/  @!P2 ST.E.64 [R10.64], R30 ;  /* 0x0000001e0a00a985 */ /* 0x0003e4000c101b06 */
[----:B-1----:R-:W-:-:S02]  /*18dd0*/  @!P1 LEA R10, P0, R12, R2, 0x2 ;  /* 0x000000020c0a9211 */ /* 0x002fc400078010ff */
[----:B------:R-:W4:Y:S02]  /*18de0*/  LDL R30, [R1+0x12c] ;  /* 0x00012c00011e7983 */ /* 0x000f240000100800 */
[----:B------:R-:W-:Y:S02]  /*18df0*/  @!P1 LEA.HI.X R11, R12, R4, R19, 0x2, P0 ;  /* 0x000000040c0b9211 */ /* 0x000fe400000f1413 */
[----:B------:R-:W4:Y:S04]  /*18e00*/  LDL R31, [R1+0x6c] ;  /* 0x00006c00011f7983 */ /* 0x000f280000100800 */
[----:B------:R-:W4:Y:S01]  /*18e10*/  LDL R19, [R1+0x138] ;  /* 0x0001380001137983 */ /* 0x000f220000100800 */
[----:B------:R-:W-:-:S03]  /*18e20*/  ISETP.GE.AND P2, PT, R15, c[0x0][0x3c8], PT ;  /* 0x0000f2000f007a0c */ /* 0x000fc60003f46270 */
[----:B------:R1:W-:Y:S01]  /*18e30*/  @!P1 ST.E.64 [R10.64], R32 ;  /* 0x000000200a009985 */ /* 0x0003e2000c101b06 */
[----:B------:R-:W-:-:S03]  /*18e40*/  ISETP.GE.AND P1, PT, R13, c[0x0][0x3c8], PT ;  /* 0x0000f2000d007a0c */ /* 0x000fc60003f26270 */
[----:B------:R-:W4:Y:S06]  /*18e50*/  LDL R12, [R1+0xa0] ;  /* 0x0000a000010c7983 */ /* 0x000f2c0000100800 */
[C---:B-1----:R-:W-:Y:S01]  /*18e60*/  @!P2 LEA R10, P0, R15.reuse, R2, 0x2 ;  /* 0x000000020f0aa211 */ /* 0x042fe200078010ff */
[----:B------:R-:W4:Y:S03]  /*18e70*/  LDL R33, [R1+0x74] ;  /* 0x0000740001217983 */ /* 0x000f260000100800 */
[----:B------:R-:W-:Y:S01]  /*18e80*/  @!P2 LEA.HI.X R11, R15, R4, R16, 0x2, P0 ;  /* 0x000000040f0ba211 */ /* 0x000fe200000f1410 */
[----:B------:R-:W4:Y:S04]  /*18e90*/  LDL R32, [R1+0xfc] ;  /* 0x0000fc0001207983 */ /* 0x000f280000100800 */
[----:B------:R-:W4:Y:S04]  /*18ea0*/  LDL R15, [R1+0x134] ;  /* 0x00013400010f7983 */ /* 0x000f280000100800 */
[----:B------:R1:W-:Y:S01]  /*18eb0*/  @!P2 ST.E.64 [R10.64], R34 ;  /* 0x000000220a00a985 */ /* 0x0003e2000c101b06 */
[----:B------:R-:W-:-:S03]  /*18ec0*/  ISETP.GE.AND P2, PT, R18, c[0x0][0x3c8], PT ;  /* 0x0000f20012007a0c */ /* 0x000fc60003f46270 */
[----:B------:R-:W4:Y:S01]  /*18ed0*/  LDL R16, [R1+0x98] ;  /* 0x0000980001107983 */ /* 0x000f220000100800 */
[----:B-1----:R-:W-:-:S03]  /*18ee0*/  @!P1 LEA R10, P0, R13, R2, 0x2 ;  /* 0x000000020d0a9211 */ /* 0x002fc600078010ff */
[----:B------:R-:W4:Y:S01]  /*18ef0*/  LDL R34, [R1+0x104] ;  /* 0x0001040001227983 */ /* 0x000f220000100800 */
[----:B-----5:R-:W-:-:S03]  /*18f00*/  @!P1 LEA.HI.X R11, R13, R4, R14, 0x2, P0 ;  /* 0x000000040d0b9211 */ /* 0x020fc600000f140e */
[----:B------:R-:W5:Y:S04]  /*18f10*/  LDL R13, [R1+0x130] ;  /* 0x00013000010d7983 */ /* 0x000f680000100800 */
[----:B------:R1:W-:Y:S01]  /*18f20*/  @!P1 ST.E.64 [R10.64], R36 ;  /* 0x000000240a009985 */ /* 0x0003e2000c101b06 */
[----:B--2---:R-:W-:-:S03]  /*18f30*/  ISETP.GE.AND P1, PT, R20, c[0x0][0x3c8], PT ;  /* 0x0000f20014007a0c */ /* 0x004fc60003f26270 */
[----:B------:R-:W2:Y:S01]  /*18f40*/  LDL R14, [R1+0x90] ;  /* 0x00009000010e7983 */ /* 0x000ea20000100800 */
[----:B-1----:R-:W-:-:S04]  /*18f50*/  @!P2 LEA R10, P0, R18, R2, 0x2 ;  /* 0x00000002120aa211 */ /* 0x002fc800078010ff */
[----:B---3--:R-:W-:Y:S02]  /*18f60*/  @!P2 LEA.HI.X R11, R18, R4, R25, 0x2, P0 ;  /* 0x00000004120ba211 */ /* 0x008fe400000f1419 */
[----:B------:R-:W3:Y:S04]  /*18f70*/  LDL R18, [R1+0x128] ;  /* 0x0001280001127983 */ /* 0x000ee80000100800 */
[----:B------:R1:W-:Y:S01]  /*18f80*/  @!P2 ST.E.64 [R10.64], R40 ;  /* 0x000000280a00a985 */ /* 0x0003e2000c101b06 */
[----:B----4-:R-:W-:-:S03]  /*18f90*/  ISETP.GE.AND P2, PT, R17, c[0x0][0x3c8], PT ;  /* 0x0000f20011007a0c */ /* 0x010fc60003f46270 */
[----:B------:R-:W4:Y:S01]  /*18fa0*/  LDL R25, [R1+0x118] ;  /* 0x0001180001197983 */ /* 0x000f220000100800 */
[----:B-1----:R-:W-:-:S04]  /*18fb0*/  @!P1 LEA R10, P0, R20, R2, 0x2 ;  /* 0x00000002140a9211 */ /* 0x002fc800078010ff */
[----:B------:R-:W-:Y:S02]  /*18fc0*/  @!P1 LEA.HI.X R11, R20, R4, R21, 0x2, P0 ;  /* 0x00000004140b9211 */ /* 0x000fe400000f1415 */
[----:B------:R-:W4:Y:S04]  /*18fd0*/  LDL R21, [R1+0x88] ;  /* 0x0000880001157983 */ /* 0x000f280000100800 */
[----:B------:R1:W-:Y:S01]  /*18fe0*/  @!P1 ST.E.64 [R10.64], R44 ;  /* 0x0000002c0a009985 */ /* 0x0003e2000c101b06 */
[----:B------:R-:W-:Y:S02]  /*18ff0*/  ISETP.GE.AND P3, PT, R29, c[0x0][0x3c8], PT ;  /* 0x0000f2001d007a0c */ /* 0x000fe40003f66270 */
[----:B------:R-:W-:Y:S01]  /*19000*/  ISETP.GE.AND P4, PT, R24, c[0x0][0x3c8], PT ;  /* 0x0000f20018007a0c */ /* 0x000fe20003f86270 */
[----:B------:R-:W4:Y:S01]  /*19010*/  LDL R20, [R1+0x7c] ;  /* 0x00007c0001147983 */ /* 0x000f220000100800 */
[----:B-1----:R-:W-:-:S04]  /*19020*/  @!P2 LEA R10, P0, R17, R2, 0x2 ;  /* 0x00000002110aa211 */ /* 0x002fc800078010ff */
[----:B------:R-:W-:Y:S02]  /*19030*/  @!P2 LEA.HI.X R11, R17, R4, R19, 0x2, P0 ;  /* 0x00000004110ba211 */ /* 0x000fe400000f1413 */
[----:B------:R-:W4:Y:S01]  /*19040*/  LDL R19, [R1+0x120] ;  /* 0x0001200001137983 */ /* 0x000f220000100800 */
[----:B------:R-:W-:-:S03]  /*19050*/  ISETP.GE.AND P1, PT, R3, c[0x0][0x3c8], PT ;  /* 0x0000f20003007a0c */ /* 0x000fc60003f26270 */
[----:B------:R1:W-:Y:S01]  /*19060*/  @!P2 ST.E.64 [R10.64], R48 ;  /* 0x000000300a00a985 */ /* 0x0003e2000c101b06 */
[----:B------:R-:W-:-:S03]  /*19070*/  ISETP.GE.AND P2, PT, R12, c[0x0][0x3c8], PT ;  /* 0x0000f2000c007a0c */ /* 0x000fc60003f46270 */
[----:B------:R-:W4:Y:S06]  /*19080*/  LDL R17, [R1+0x78] ;  /* 0x0000780001117983 */ /* 0x000f2c0000100800 */
[----:B-1----:R-:W-:-:S04]  /*19090*/  @!P1 LEA R10, P0, R3, R2, 0x2 ;  /* 0x00000002030a9211 */ /* 0x002fc800078010ff */
[----:B------:R-:W-:Y:S02]  /*190a0*/  @!P1 LEA.HI.X R11, R3, R4, R15, 0x2, P0 ;  /* 0x00000004030b9211 */ /* 0x000fe400000f140f */
[----:B------:R-:W4:Y:S04]  /*190b0*/  LDL R15, [R1+0x84] ;  /* 0x00008400010f7983 */ /* 0x000f280000100800 */
[----:B------:R1:W-:Y:S01]  /*190c0*/  @!P1 ST.E.64 [R10.64], R52 ;  /* 0x000000340a009985 */ /* 0x0003e2000c101b06 */
[----:B------:R-:W-:-:S03]  /*190d0*/  ISETP.GE.AND P1, PT, R16, c[0x0][0x3c8], PT ;  /* 0x0000f20010007a0c */ /* 0x000fc60003f26270 */
[----:B------:R-:W4:Y:S01]  /*190e0*/  LDL R3, [R1+0x80] ;  /* 0x0000800001037983 */ /* 0x000f220000100800 */
[----:B-1----:R-:W-:-:S04]  /*190f0*/  @!P2 LEA R10, P0, R12, R2, 0x2 ;  /* 0x000000020c0aa211 */ /* 0x002fc800078010ff */
[----:B-----5:R-:W-:-:S05]  /*19100*/  @!P2 LEA.HI.X R11, R12, R4, R13, 0x2, P0 ;  /* 0x000000040c0ba211 */ /* 0x020fca00000f140d */
[----:B------:R1:W-:Y:S01]  /*19110*/  @!P2 ST.E.64 [R10.64], R56 ;  /* 0x000000380a00a985 */ /* 0x0003e2000c101b06 */
[C---:B------:R-:W-:Y:S02]  /*19120*/  @!P3 LEA R12, P5, R29.reuse, R2, 0x2 ;  /* 0x000000021d0cb211 */ /* 0x040fe400078a10ff */
[----:B--2---:R-:W-:Y:S02]  /*19130*/  ISETP.GE.AND P2, PT, R14, c[0x0][0x3c8], PT ;  /* 0x0000f2000e007a0c */ /* 0x004fe40003f46270 */
[----:B------:R-:W-:Y:S02]  /*19140*/  @!P3 LEA.HI.X R13, R29, R4, R30, 0x2, P5 ;  /* 0x000000041d0db211 */ /* 0x000fe400028f141e */
[----:B------:R-:W2:Y:S01]  /*19150*/  LDL R29, [R1+0x68] ;  /* 0x00006800011d7983 */ /* 0x000ea20000100800 */
[----:B-1----:R-:W-:-:S03]  /*19160*/  @!P1 LEA R10, P0, R16, R2, 0x2 ;  /* 0x00000002100a9211 */ /* 0x002fc600078010ff */
[----:B------:R-:W5:Y:S01]  /*19170*/  LDL R30, [R1+0xf8] ;  /* 0x0000f800011e7983 */ /* 0x000f620000100800 */
[----:B---3--:R-:W-:-:S03]  /*19180*/  @!P1 LEA.HI.X R11, R16, R4, R18, 0x2, P0 ;  /* 0x00000004100b9211 */ /* 0x008fc600000f1412 */
[----:B------:R-:W3:Y:S04]  /*19190*/  LDL R18, [R1+0x114] ;  /* 0x0001140001127983 */ /* 0x000ee80000100800 */
[----:B------:R-:W2:Y:S04]  /*191a0*/  LDL R16, [R1+0x110] ;  /* 0x0001100001107983 */ /* 0x000ea80000100800 */
[----:B------:R1:W-:Y:S04]  /*191b0*/  @!P3 ST.E.64 [R12.64], R60 ;  /* 0x0000003c0c00b985 */ /* 0x0003e8000c101b06 */
[----:B------:R1:W-:Y:S02]  /*191c0*/  @!P1 ST.E.64 [R10.64], R64 ;  /* 0x000000400a009985 */ /* 0x0003e4000c101b06 */
[----:B-1----:R-:W-:-:S02]  /*191d0*/  @!P4 LEA R12, P5, R24, R2, 0x2 ;  /* 0x00000002180cc211 */ /* 0x002fc400078a10ff */
[----:B------:R-:W-:Y:S02]  /*191e0*/  @!P2 LEA R10, P0, R14, R2, 0x2 ;  /* 0x000000020e0aa211 */ /* 0x000fe400078010ff */
[-C--:B------:R-:W-:Y:S02]  /*191f0*/  @!P4 LEA.HI.X R13, R24, R4.reuse, R28, 0x2, P5 ;  /* 0x00000004180dc211 */ /* 0x080fe400028f141c */
[----:B------:R-:W5:Y:S01]  /*19200*/  LDL R24, [R1+0x10c] ;  /* 0x00010c0001187983 */ /* 0x000f620000100800 */
[----:B----4-:R-:W-:-:S03]  /*19210*/  @!P2 LEA.HI.X R11, R14, R4, R19, 0x2, P0 ;  /* 0x000000040e0ba211 */ /* 0x010fc600000f1413 */
[----:B------:R-:W4:Y:S04]  /*19220*/  LDL R28, [R1+0xf4] ;  /* 0x0000f400011c7983 */ /* 0x000f280000100800 */
[----:B------:R-:W4:Y:S01]  /*19230*/  LDL R19, [R1+0x108] ;  /* 0x0001080001137983 */ /* 0x000f220000100800 */
[----:B------:R-:W-:-:S03]  /*19240*/  ISETP.GE.AND P3, PT, R26, c[0x0][0x3c8], PT ;  /* 0x0000f2001a007a0c */ /* 0x000fc60003f66270 */
[----:B------:R1:W-:Y:S01]  /*19250*/  @!P4 ST.E.64 [R12.64], R68 ;  /* 0x000000440c00c985 */ /* 0x0003e2000c101b06 */
[----:B------:R-:W-:-:S03]  /*19260*/  ISETP.GE.AND P1, PT, R21, c[0x0][0x3c8], PT ;  /* 0x0000f20015007a0c */ /* 0x000fc60003f26270 */
[----:B------:R-:W4:Y:S04]  /*19270*/  LDL R14, [R1+0x70] ;  /* 0x00007000010e7983 */ /* 0x000f280000100800 */
[----:B------:R1:W-:Y:S02]  /*19280*/  @!P2 ST.E.64 [R10.64], R72 ;  /* 0x000000480a00a985 */ /* 0x0003e4000c101b06 */
[C---:B-1----:R-:W-:Y:S02]  /*19290*/  @!P3 LEA R12, P5, R26.reuse, R2, 0x2 ;  /* 0x000000021a0cb211 */ /* 0x042fe400078a10ff */
[----:B------:R-:W-:Y:S02]  /*192a0*/  ISETP.GE.AND P4, PT, R15, c[0x0][0x3c8], PT ;  /* 0x0000f2000f007a0c */ /* 0x000fe40003f86270 */
[----:B------:R-:W-:-:S02]  /*192b0*/  @!P3 LEA.HI.X R13, R26, R4, R27, 0x2, P5 ;  /* 0x000000041a0db211 */ /* 0x000fc400028f141b */
[----:B------:R-:W-:Y:S01]  /*192c0*/  @!P1 LEA R10, P0, R21, R2, 0x2 ;  /* 0x00000002150a9211 */ /* 0x000fe200078010ff */
[----:B------:R-:W4:Y:S01]  /*192d0*/  LDL R27, [R1+0x64] ;  /* 0x00006400011b7983 */ /* 0x000f220000100800 */
[----:B------:R-:W-:-:S03]  /*192e0*/  ISETP.GE.AND P2, PT, R3, c[0x0][0x3c8], PT ;  /* 0x0000f20003007a0c */ /* 0x000fc60003f46270 */
[----:B------:R1:W-:Y:S01]  /*192f0*/  @!P3 ST.E.64 [R12.64], R76 ;  /* 0x0000004c0c00b985 */ /* 0x0003e2000c101b06 */
[----:B------:R-:W-:-:S03]  /*19300*/  @!P1 LEA.HI.X R11, R21, R4, R25, 0x2, P0 ;  /* 0x00000004150b9211 */ /* 0x000fc600000f1419 */
[----:B------:R-:W4:Y:S04]  /*19310*/  LDL R25, [R1+0x60] ;  /* 0x0000600001197983 */ /* 0x000f280000100800 */
[----:B------:R1:W-:Y:S01]  /*19320*/  @!P1 ST.E.64 [R10.64], R80 ;  /* 0x000000500a009985 */ /* 0x0003e2000c101b06 */
[----:B------:R-:W-:-:S03]  /*19330*/  ISETP.GE.AND P3, PT, R20, c[0x0][0x3c8], PT ;  /* 0x0000f20014007a0c */ /* 0x000fc60003f66270 */
[----:B------:R-:W4:Y:S01]  /*19340*/  LDL R26, [R1+0xf0] ;  /* 0x0000f000011a7983 */ /* 0x000f220000100800 */
[----:B-1----:R-:W-:-:S03]  /*19350*/  @!P4 LEA R12, P5, R15, R2, 0x2 ;  /* 0x000000020f0cc211 */ /* 0x002fc600078a10ff */
[----:B------:R-:W4:Y:S01]  /*19360*/  LDL R21, [R1+0x5c] ;  /* 0x00005c0001157983 */ /* 0x000f220000100800 */
[----:B------:R-:W-:Y:S02]  /*19370*/  @!P2 LEA R10, P0, R3, R2, 0x2 ;  /* 0x00000002030aa211 */ /* 0x000fe400078010ff */
[----:B------:R-:W-:Y:S02]  /*19380*/  ISETP.GE.AND P1, PT, R17, c[0x0][0x3c8], PT ;  /* 0x0000f20011007a0c */ /* 0x000fe40003f26270 */
[-C--:B---3--:R-:W-:Y:S02]  /*19390*/  @!P4 LEA.HI.X R13, R15, R4.reuse, R18, 0x2, P5 ;  /* 0x000000040f0dc211 */ /* 0x088fe400028f1412 */
[----:B------:R-:W3:Y:S01]  /*193a0*/  LDL R15, [R1+0x100] ;  /* 0x00010000010f7983 */ /* 0x000ee20000100800 */
[----:B--2---:R-:W-:-:S03]  /*193b0*/  @!P2 LEA.HI.X R11, R3, R4, R16, 0x2, P0 ;  /* 0x00000004030ba211 */ /* 0x004fc600000f1410 */
[----:B------:R-:W2:Y:S04]  /*193c0*/  LDL R3, [R1+0x58] ;  /* 0x0000580001037983 */ /* 0x000ea80000100800 */
[----:B------:R-:W2:Y:S04]  /*193d0*/  LDL R18, [R1+0x54] ;  /* 0x0000540001127983 */ /* 0x000ea80000100800 */
[----:B------:R-:W2:Y:S04]  /*193e0*/  LDL R16, [R1+0x50] ;  /* 0x0000500001107983 */ /* 0x000ea80000100800 */
[----:B------:R1:W-:Y:S04]  /*193f0*/  @!P4 ST.E.64 [R12.64], R84 ;  /* 0x000000540c00c985 */ /* 0x0003e8000c101b06 */
[----:B------:R5:W-:Y:S01]  /*19400*/  @!P2 ST.E.64 [R10.64], R88 ;  /* 0x000000580a00a985 */ /* 0x000be2000c101b06 */
[----:B-1----:R-:W-:-:S02]  /*19410*/  @!P3 LEA R12, P5, R20, R2, 0x2 ;  /* 0x00000002140cb211 */ /* 0x002fc400078a10ff */
[C---:B-----5:R-:W-:Y:S02]  /*19420*/  @!P1 LEA R10, P0, R17.reuse, R2, 0x2 ;  /* 0x00000002110a9211 */ /* 0x060fe400078010ff */
[-C--:B------:R-:W-:Y:S02]  /*19430*/  @!P3 LEA.HI.X R13, R20, R4.reuse, R24, 0x2, P5 ;  /* 0x00000004140db211 */ /* 0x080fe400028f1418 */
[----:B------:R-:W5:Y:S04]  /*19440*/  LDL R20, [R1+0xe8] ;  /* 0x0000e80001147983 */ /* 0x000f680000100800 */
[----:B------:R-:W5:Y:S01]  /*19450*/  LDL R24, [R1+0xec] ;  /* 0x0000ec0001187983 */ /* 0x000f620000100800 */
[----:B----4-:R-:W-:-:S03]  /*19460*/  @!P1 LEA.HI.X R11, R17, R4, R19, 0x2, P0 ;  /* 0x00000004110b9211 */ /* 0x010fc600000f1413 */
[----:B------:R-:W4:Y:S04]  /*19470*/  LDL R19, [R1+0xe4] ;  /* 0x0000e40001137983 */ /* 0x000f280000100800 */
[----:B------:R-:W4:Y:S01]  /*19480*/  LDL R17, [R1+0xe0] ;  /* 0x0000e00001117983 */ /* 0x000f220000100800 */
[----:B------:R-:W-:Y:S02]  /*19490*/  ISETP.GE.AND P4, PT, R33, c[0x0][0x3c8], PT ;  /* 0x0000f20021007a0c */ /* 0x000fe40003f86270 */
[----:B------:R-:W-:Y:S01]  /*194a0*/  ISETP.GE.AND P2, PT, R14, c[0x0][0x3c8], PT ;  /* 0x0000f2000e007a0c */ /* 0x000fe20003f46270 */
[----:B------:R1:W-:Y:S01]  /*194b0*/  @!P3 ST.E.64 [R12.64], R92 ;  /* 0x0000005c0c00b985 */ /* 0x0003e2000c101b06 */
[----:B------:R-:W-:-:S03]  /*194c0*/  ISETP.GE.AND P3, PT, R31, c[0x0][0x3c8], PT ;  /* 0x0000f2001f007a0c */ /* 0x000fc60003f66270 */
[----:B------:R1:W-:Y:S01]  /*194d0*/  @!P1 ST.E.64 [R10.64], R96 ;  /* 0x000000600a009985 */ /* 0x0003e2000c101b06 */
[----:B------:R-:W-:-:S05]  /*194e0*/  ISETP.GE.AND P1, PT, R29, c[0x0][0x3c8], PT ;  /* 0x0000f2001d007a0c */ /* 0x000fca0003f26270 */
[CC--:B-1----:R-:W-:Y:S02]  /*194f0*/  @!P4 LEA R12, P5, R33.reuse, R2.reuse, 0x2 ;  /* 0x00000002210cc211 */ /* 0x0c2fe400078a10ff */
[----:B------:R-:W-:Y:S02]  /*19500*/  @!P2 LEA R10, P0, R14, R2, 0x2 ;  /* 0x000000020e0aa211 */ /* 0x000fe400078010ff */
[----:B------:R-:W-:Y:S02]  /*19510*/  @!P4 LEA.HI.X R13, R33, R4, R34, 0x2, P5 ;  /* 0x00000004210dc211 */ /* 0x000fe400028f1422 */
[----:B------:R-:W-:-:S03]  /*19520*/  ISETP.GE.AND P6, PT, R27, c[0x0][0x3c8], PT ;  /* 0x0000f2001b007a0c */ /* 0x000fc60003fc6270 */
[----:B------:R1:W-:Y:S01]  /*19530*/  @!P4 ST.E.64 [R12.64], R100 ;  /* 0x000000640c00c985 */ /* 0x0003e2000c101b06 */
[----:B------:R-:W-:Y:S02]  /*19540*/  ISETP.GE.AND P5, PT, R25, c[0x0][0x3c8], PT ;  /* 0x0000f20019007a0c */ /* 0x000fe40003fa6270 */
[----:B------:R-:W-:Y:S02]  /*19550*/  ISETP.GE.AND P4, PT, R21, c[0x0][0x3c8], PT ;  /* 0x0000f20015007a0c */ /* 0x000fe40003f86270 */
[----:B---3--:R-:W-:Y:S02]  /*19560*/  @!P2 LEA.HI.X R11, R14, R4, R15, 0x2, P0 ;  /* 0x000000040e0ba211 */ /* 0x008fe400000f140f */
[----:B------:R-:W-:-:S03]  /*19570*/  @!P3 LEA R14, P0, R31, R2, 0x2 ;  /* 0x000000021f0eb211 */ /* 0x000fc600078010ff */
[----:B------:R3:W-:Y:S01]  /*19580*/  @!P2 ST.E.64 [R10.64], R104 ;  /* 0x000000680a00a985 */ /* 0x0007e2000c101b06 */
[----:B------:R-:W-:Y:S02]  /*19590*/  @!P3 LEA.HI.X R15, R31, R4, R32, 0x2, P0 ;  /* 0x000000041f0fb211 */ /* 0x000fe400000f1420 */
[----:B-1----:R-:W-:-:S03]  /*195a0*/  @!P6 LEA R12, P0, R27, R2, 0x2 ;  /* 0x000000021b0ce211 */ /* 0x002fc600078010ff */
[----:B------:R1:W-:Y:S01]  /*195b0*/  @!P3 ST.E.64 [R14.64], R152 ;  /* 0x000000980e00b985 */ /* 0x0003e2000c101b06 */
[----:B------:R-:W-:Y:S02]  /*195c0*/  @!P6 LEA.HI.X R13, R27, R4, R28, 0x2, P0 ;  /* 0x000000041b0de211 */ /* 0x000fe400000f141c */
[----:B--2---:R-:W-:Y:S02]  /*195d0*/  ISETP.GE.AND P0, PT, R16, c[0x0][0x3c8], PT ;  /* 0x0000f20010007a0c */ /* 0x004fe40003f06270 */
[----:B---3--:R-:W-:-:S04]  /*195e0*/  @!P1 LEA R10, P2, R29, R2, 0x2 ;  /* 0x000000021d0a9211 */ /* 0x008fc800078410ff */
[----:B------:R-:W-:Y:S02]  /*195f0*/  @!P1 LEA.HI.X R11, R29, R4, R30, 0x2, P2 ;  /* 0x000000041d0b9211 */ /* 0x000fe400010f141e */
[----:B------:R-:W-:-:S03]  /*19600*/  ISETP.GE.AND P2, PT, R3, c[0x0][0x3c8], PT ;  /* 0x0000f20003007a0c */ /* 0x000fc60003f46270 */
[----:B------:R2:W-:Y:S01]  /*19610*/  @!P1 ST.E.64 [R10.64], R108 ;  /* 0x0000006c0a009985 */ /* 0x0005e2000c101b06 */
[----:B------:R-:W-:-:S03]  /*19620*/  ISETP.GE.AND P1, PT, R18, c[0x0][0x3c8], PT ;  /* 0x0000f20012007a0c */ /* 0x000fc60003f26270 */
[----:B------:R3:W-:Y:S01]  /*19630*/  @!P6 ST.E.64 [R12.64], R112 ;  /* 0x000000700c00e985 */ /* 0x0007e2000c101b06 */
[----:B-1----:R-:W-:-:S04]  /*19640*/  @!P4 LEA R14, P6, R21, R2, 0x2 ;  /* 0x00000002150ec211 */ /* 0x002fc800078c10ff */
[----:B-----5:R-:W-:Y:S02]  /*19650*/  @!P4 LEA.HI.X R15, R21, R4, R24, 0x2, P6 ;  /* 0x00000004150fc211 */ /* 0x020fe400030f1418 */
[----:B--2---:R-:W-:-:S04]  /*19660*/  @!P5 LEA R10, P3, R25, R2, 0x2 ;  /* 0x00000002190ad211 */ /* 0x004fc800078610ff */
[----:B------:R-:W-:Y:S02]  /*19670*/  @!P5 LEA.HI.X R11, R25, R4, R26, 0x2, P3 ;  /* 0x00000004190bd211 */ /* 0x000fe400018f141a */
[----:B---3--:R-:W-:-:S03]  /*19680*/  @!P2 LEA R12, P3, R3, R2, 0x2 ;  /* 0x00000002030ca211 */ /* 0x008fc600078610ff */
[----:B------:R1:W-:Y:S01]  /*19690*/  @!P5 ST.E.64 [R10.64], R116 ;  /* 0x000000740a00d985 */ /* 0x0003e2000c101b06 */
[----:B------:R-:W-:-:S03]  /*196a0*/  @!P2 LEA.HI.X R13, R3, R4, R20, 0x2, P3 ;  /* 0x00000004030da211 */ /* 0x000fc600018f1414 */
[----:B------:R2:W-:Y:S04]  /*196b0*/  @!P4 ST.E.64 [R14.64], R160 ;  /* 0x000000a00e00c985 */ /* 0x0005e8000c101b06 */
[----:B------:R2:W-:Y:S01]  /*196c0*/  @!P2 ST.E.64 [R12.64], R156 ;  /* 0x0000009c0c00a985 */ /* 0x0005e2000c101b06 */
[-C--:B-1----:R-:W-:Y:S02]  /*196d0*/  @!P1 LEA R10, P5, R18, R2.reuse, 0x2 ;  /* 0x00000002120a9211 */ /* 0x082fe400078a10ff */
[----:B------:R-:W-:Y:S02]  /*196e0*/  @!P0 LEA R2, P3, R16, R2, 0x2 ;  /* 0x0000000210028211 */ /* 0x000fe400078610ff */
[-C--:B----4-:R-:W-:Y:S02]  /*196f0*/  @!P1 LEA.HI.X R11, R18, R4.reuse, R19, 0x2, P5 ;  /* 0x00000004120b9211 */ /* 0x090fe400028f1413 */
[----:B------:R-:W-:-:S03]  /*19700*/  @!P0 LEA.HI.X R3, R16, R4, R17, 0x2, P3 ;  /* 0x0000000410038211 */ /* 0x000fc600018f1411 */
[----:B------:R2:W-:Y:S04]  /*19710*/  @!P1 ST.E.64 [R10.64], R120 ;  /* 0x000000780a009985 */ /* 0x0005e8000c101b06 */
[----:B------:R2:W-:Y:S02]  /*19720*/  @!P0 ST.E.64 [R2.64], R22 ;  /* 0x0000001602008985 */ /* 0x0005e4000c101b06 */
.L_x_1873:
[----:B------:R-:W-:Y:S05]  /*19730*/  BSYNC B0 ;  /* 0x0000000000007941 */ /* 0x000fea0003800000 */
.L_x_1872:
[----:B------:R-:W-:Y:S05]  /*19740*/  BRA.DIV ~URZ, `(.L_x_1874) ;  /* 0x00003bd27f007947 */ /* 0x000fea000b800000 */
[----:B--2---:R2:W1:Y:S04]  /*19750*/  SHFL.IDX PT, R4, R6, 0x1, 0x1c1f ;  /* 0x003c1f0006047f89 */ /* 0x00446800000e0000 */
[----:B----4-:R2:W4:Y:S02]  /*19760*/  SHFL.IDX PT, R2, R5, 0x1, 0x1c1f ;  /* 0x003c1f0005027f89 */ /* 0x01052400000e0000 */
.L_x_1941:
[----:B------:R-:W-:-:S13]  /*19770*/  ISETP.NE.AND P0, PT, R9, RZ, PT ;  /* 0x000000ff0900720c */ /* 0x000fda0003f05270 */
[----:B------:R-:W-:Y:S05]  /*19780*/  @P0 BRA `(.L_x_1869) ;  /* 0x00001a5000000947 */ /* 0x000fea0003800000 */
[----:B------:R-:W5:Y:S04]  /*19790*/  LDL R10, [R1+0x4c] ;  /* 0x00004c00010a7983 */ /* 0x000f680000100800 */
[----:B-12---:R-:W2:Y:S04]  /*197a0*/  LDL R6, [R1+0xc0] ;  /* 0x0000c00001067983 */ /* 0x006ea80000100800 */
        /* <DEDUP_REMOVED lines=20> */
[----:B------:R-:W-:Y:S01]  /*198f0*/  @!P3 IMAD.MOV.U32 R3, RZ, RZ, R4 ;  /* 0x000000ffff03b224 */ /* 0x000fe200078e0004 */
[----:B----4-:R-:W-:-:S03]  /*19900*/  ISETP.GE.AND P1, PT, R26, c[0x0][0x3c8], PT ;  /* 0x0000f2001a007a0c */ /* 0x010fc60003f26270 */
[----:B------:R-:W-:Y:S02]  /*19910*/  @!P3 IMAD.WIDE R10, R10, 0x4, R2 ;  /* 0x000000040a0ab825 */ /* 0x000fe400078e0202 */
[----:B------:R-:W2:Y:S04]  /*19920*/  LDL R3, [R1+0x140] ;  /* 0x0001400001037983 */ /* 0x000ea80000100800 */
[----:B------:R1:W-:Y:S01]  /*19930*/  @!P3 ST.E.64 [R10.64], R124 ;  /* 0x0000007c0a00b985 */ /* 0x0003e2000c101b06 */
[----:B------:R-:W-:-:S04]  /*19940*/  @!P2 LEA R14, P3, R6, R2, 0x2 ;  /* 0x00000002060ea211 */ /* 0x000fc800078610ff */
[----:B------:R-:W-:Y:S02]  /*19950*/  @!P2 LEA.HI.X R15, R6, R4, R22, 0x2, P3 ;  /* 0x00000004060fa211 */ /* 0x000fe400018f1416 */
[C---:B------:R-:W-:Y:S01]  /*19960*/  @!P1 LEA R12, P4, R26.reuse, R2, 0x2 ;  /* 0x000000021a0c9211 */ /* 0x040fe200078810ff */
[----:B------:R-:W3:Y:S03]  /*19970*/  LDL R22, [R1+0xa0] ;  /* 0x0000a00001167983 */ /* 0x000ee60000100800 */
[----:B------:R-:W-:Y:S01]  /*19980*/  @!P1 LEA.HI.X R13, R26, R4, R28, 0x2, P4 ;  /* 0x000000041a0d9211 */ /* 0x000fe200020f141c */
[----:B------:R-:W4:Y:S01]  /*19990*/  LDL R6, [R1+0xa4] ;  /* 0x0000a40001067983 */ /* 0x000f220000100800 */
[----:B------:R-:W-:Y:S02]  /*199a0*/  ISETP.GE.AND P4, PT, R21, c[0x0][0x3c8], PT ;  /* 0x0000f20015007a0c */ /* 0x000fe40003f86270 */
[C---:B-1----:R-:W-:Y:S01]  /*199b0*/  @!P0 LEA R10, P3, R23.reuse, R2, 0x2 ;  /* 0x00000002170a8211 */ /* 0x042fe200078610ff */
[----:B------:R1:W-:Y:S03]  /*199c0*/  @!P2 ST.E.64 [R14.64], R164 ;  /* 0x000000a40e00a985 */ /* 0x0003e6000c101b06 */
[----:B------:R-:W-:Y:S01]  /*199d0*/  @!P0 LEA.HI.X R11, R23, R4, R25, 0x2, P3 ;  /* 0x00000004170b8211 */ /* 0x000fe200018f1419 */
[----:B------:R-:W5:Y:S04]  /*199e0*/  LDL R26, [R1+0x98] ;  /* 0x00009800011a7983 */ /* 0x000f680000100800 */
[----:B------:R-:W5:Y:S01]  /*199f0*/  LDL R25, [R1+0x13c] ;  /* 0x00013c0001197983 */ /* 0x000f620000100800 */
[----:B------:R-:W-:-:S03]  /*19a00*/  ISETP.GE.AND P3, PT, R24, c[0x0][0x3c8], PT ;  /* 0x0000f20018007a0c */ /* 0x000fc60003f66270 */
[----:B------:R-:W5:Y:S01]  /*19a10*/  LDL R23, [R1+0x138] ;  /* 0x0001380001177983 */ /* 0x000f620000100800 */
[----:B------:R-:W-:-:S03]  /*19a20*/  ISETP.GE.AND P6, PT, R17, c[0x0][0x3c8], PT ;  /* 0x0000f20011007a0c */ /* 0x000fc60003fc6270 */
[----:B------:R1:W-:Y:S04]  /*19a30*/  @!P1 ST.E.64 [R12.64], R132 ;  /* 0x000000840c009985 */ /* 0x0003e8000c101b06 */
[----:B------:R1:W-:Y:S01]  /*19a40*/  @!P0 ST.E.64 [R10.64], R128 ;  /* 0x000000800a008985 */ /* 0x0003e2000c101b06 */
[----:B------:R-:W-:-:S03]  /*19a50*/  ISETP.GE.AND P5, PT, R19, c[0x0][0x3c8], PT ;  /* 0x0000f20013007a0c */ /* 0x000fc60003fa6270 */
[----:B------:R-:W5:Y:S01]  /*19a60*/  LDL R28, [R1+0x70] ;  /* 0x00007000011c7983 */ /* 0x000f620000100800 */
[----:B-1----:R-:W-:-:S04]  /*19a70*/  @!P4 LEA R14, P0, R21, R2, 0x2 ;  /* 0x00000002150ec211 */ /* 0x002fc800078010ff */
[----:B------:R-:W-:Y:S02]  /*19a80*/  @!P4 LEA.HI.X R15, R21, R4, R5, 0x2, P0 ;  /* 0x00000004150fc211 */ /* 0x000fe400000f1405 */
[C---:B------:R-:W-:Y:S01]  /*19a90*/  ISETP.GE.AND P0, PT, R24.reuse, c[0x0][0x3c8], PT ;  /* 0x0000f20018007a0c */ /* 0x040fe20003f06270 */
[----:B------:R-:W5:Y:S01]  /*19aa0*/  LDL R5, [R1+0x94] ;  /* 0x0000940001057983 */ /* 0x000f620000100800 */
[-C--:B------:R-:W-:Y:S02]  /*19ab0*/  @!P3 LEA R12, P1, R24, R2.reuse, 0x2 ;  /* 0x00000002180cb211 */ /* 0x080fe400078210ff */
        /* <DEDUP_REMOVED lines=9> */
[----:B------:R-:W-:-:S03]  /*19b50*/  ISETP.GE.AND P3, PT, R16, c[0x0][0x3c8], PT ;  /* 0x0000f20010007a0c */ /* 0x000fc60003f66270 */
[----:B------:R-:W5:Y:S06]  /*19b60*/  LDL R27, [R1+0x128] ;  /* 0x00012800011b7983 */ /* 0x000f6c0000100800 */
[----:B------:R-:W-:Y:S04]  /*19b70*/  @!P1 ST.E.64 [R14.64], R158 ;  /* 0x0000009e0e009985 */ /* 0x000fe8000c101b06 */
[----:B------:R1:W-:Y:S04]  /*19b80*/  @!P0 ST.E.64 [R12.64], R136 ;  /* 0x000000880c008985 */ /* 0x0003e8000c101b06 */
[----:B------:R2:W-:Y:S01]  /*19b90*/  @!P6 ST.E.64 [R10.64], R38 ;  /* 0x000000260a00e985 */ /* 0x0005e2000c101b06 */
[----:B-1----:R-:W-:-:S02]  /*19ba0*/  @!P4 LEA R12, P6, R20, R2, 0x2 ;  /* 0x00000002140cc211 */ /* 0x002fc400078c10ff */
[----:B------:R-:W-:-:S04]  /*19bb0*/  @!P5 LEA R14, P0, R19, R2, 0x2 ;  /* 0x00000002130ed211 */ /* 0x000fc800078010ff */
[----:B--2---:R-:W-:-:S07]  /*19bc0*/  @!P5 LEA.HI.X R15, R19, R4, R3, 0x2, P0 ;  /* 0x00000004130fd211 */ /* 0x004fce00000f1403 */
[----:B------:R-:W-:Y:S01]  /*19bd0*/  P2R R3, PR, RZ, 0x40 ;  /* 0x00000040ff037803 */ /* 0x000fe20000000000 */
[----:B------:R-:W2:Y:S03]  /*19be0*/  LDL R19, [R1+0x8c] ;  /* 0x00008c0001137983 */ /* 0x000ea60000100800 */
[----:B------:R-:W-:Y:S02]  /*19bf0*/  ISETP.NE.AND P0, PT, R3, RZ, PT ;  /* 0x000000ff0300720c */ /* 0x000fe40003f05270 */
[----:B------:R-:W-:Y:S02]  /*19c00*/  @!P3 LEA R10, P6, R16, R2, 0x2 ;  /* 0x00000002100ab211 */ /* 0x000fe400078c10ff */
[----:B---3--:R-:W-:Y:S01]  /*19c10*/  ISETP.GE.AND P1, PT, R22, c[0x0][0x3c8], PT ;  /* 0x0000f20016007a0c */ /* 0x008fe20003f26270 */
[----:B------:R1:W-:Y:S01]  /*19c20*/  @!P5 ST.E.64 [R14.64], R162 ;  /* 0x000000a20e00d985 */ /* 0x0003e2000c101b06 */
[----:B----4-:R-:W-:-:S02]  /*19c30*/  ISETP.GE.AND P2, PT, R6, c[0x0][0x3c8], PT ;  /* 0x0000f20006007a0c */ /* 0x010fc40003f46270 */
[-C--:B-----5:R-:W-:Y:S02]  /*19c40*/  @!P4 LEA.HI.X R13, R20, R4.reuse, R25, 0x2, P0 ;  /* 0x00000004140dc211 */ /* 0x0a0fe400000f1419 */
[----:B------:R-:W3:Y:S01]  /*19c50*/  LDL R25, [R1+0x124] ;  /* 0x0001240001197983 */ /* 0x000ee20000100800 */
[----:B------:R-:W-:-:S03]  /*19c60*/  @!P3 LEA.HI.X R11, R16, R4, R23, 0x2, P6 ;  /* 0x00000004100bb211 */ /* 0x000fc600030f1417 */
[----:B------:R-:W4:Y:S04]  /*19c70*/  LDL R23, [R1+0x120] ;  /* 0x0001200001177983 */ /* 0x000f280000100800 */
[----:B------:R5:W-:Y:S04]  /*19c80*/  @!P4 ST.E.64 [R12.64], R154 ;  /* 0x0000009a0c00c985 */ /* 0x000be8000c101b06 */
[----:B------:R5:W-:Y:S01]  /*19c90*/  @!P3 ST.E.64 [R10.64], R42 ;  /* 0x0000002a0a00b985 */ /* 0x000be2000c101b06 */
[----:B-1----:R-:W-:-:S03]  /*19ca0*/  @!P2 LEA R14, P3, R6, R2, 0x2 ;  /* 0x00000002060ea211 */ /* 0x002fc600078610ff */
[----:B------:R-:W4:Y:S01]  /*19cb0*/  LDL R20, [R1+0x88] ;  /* 0x0000880001147983 */ /* 0x000f220000100800 */
[----:B------:R-:W-:-:S03]  /*19cc0*/  ISETP.GE.AND P0, PT, R9, c[0x0][0x3c8], PT ;  /* 0x0000f20009007a0c */ /* 0x000fc60003f06270 */
[----:B------:R-:W4:Y:S01]  /*19cd0*/  LDL R16, [R1+0x84] ;  /* 0x0000840001107983 */ /* 0x000f220000100800 */
[----:B-----5:R-:W-:Y:S02]  /*19ce0*/  @!P1 LEA R12, P6, R22, R2, 0x2 ;  /* 0x00000002160c9211 */ /* 0x020fe400078c10ff */
[----:B------:R-:W-:Y:S02]  /*19cf0*/  @!P2 LEA.HI.X R15, R6, R4, R17, 0x2, P3 ;  /* 0x00000004060fa211 */ /* 0x000fe400018f1411 */
[----:B------:R-:W5:Y:S09]  /*19d00*/  LDL R17, [R1+0x7c] ;  /* 0x00007c0001117983 */ /* 0x000f720000100800 */
[----:B------:R-:W-:Y:S01]  /*19d10*/  P2R R3, PR, RZ, 0x40 ;  /* 0x00000040ff037803 */ /* 0x000fe20000000000 */
[----:B------:R-:W5:Y:S03]  /*19d20*/  LDL R6, [R1+0x80] ;  /* 0x0000800001067983 */ /* 0x000f660000100800 */
[----:B------:R-:W-:-:S04]  /*19d30*/  ISETP.NE.AND P3, PT, R3, RZ, PT ;  /* 0x000000ff0300720c */ /* 0x000fc80003f65270 */
[----:B------:R-:W-:Y:S02]  /*19d40*/  @!P1 LEA.HI.X R13, R22, R4, R24, 0x2, P3 ;  /* 0x00000004160d9211 */ /* 0x000fe400018f1418 */
[----:B------:R-:W5:Y:S01]  /*19d50*/  LDL R24, [R1+0x11c] ;  /* 0x00011c0001187983 */ /* 0x000f620000100800 */
[----:B------:R-:W-:Y:S02]  /*19d60*/  ISETP.GE.AND P3, PT, R21, c[0x0][0x3c8], PT ;  /* 0x0000f20015007a0c */ /* 0x000fe40003f66270 */
[C---:B------:R-:W-:Y:S01]  /*19d70*/  @!P0 LEA R10, P6, R9.reuse, R2, 0x2 ;  /* 0x00000002090a8211 */ /* 0x040fe200078c10ff */
[----:B------:R-:W-:Y:S03]  /*19d80*/  @!P2 ST.E.64 [R14.64], R166 ;  /* 0x000000a60e00a985 */ /* 0x000fe6000c101b06 */
[----:B------:R-:W-:Y:S01]  /*19d90*/  @!P0 LEA.HI.X R11, R9, R4, R18, 0x2, P6 ;  /* 0x00000004090b8211 */ /* 0x000fe200030f1412 */
[----:B------:R-:W-:Y:S01]  /*19da0*/  @!P1 ST.E.64 [R12.64], R54 ;  /* 0x000000360c009985 */ /* 0x000fe2000c101b06 */
[----:B------:R-:W-:-:S03]  /*19db0*/  ISETP.GE.AND P4, PT, R5, c[0x0][0x3c8], PT ;  /* 0x0000f20005007a0c */ /* 0x000fc60003f86270 */
[----:B------:R1:W-:Y:S04]  /*19dc0*/  @!P0 ST.E.64 [R10.64], R46 ;  /* 0x0000002e0a008985 */ /* 0x0003e8000c101b06 */
[----:B------:R-:W5:Y:S04]  /*19dd0*/  LDL R22, [R1+0x118] ;  /* 0x0001180001167983 */ /* 0x000f680000100800 */
[----:B------:R-:W5:Y:S01]  /*19de0*/  LDL R18, [R1+0x114] ;  /* 0x0001140001127983 */ /* 0x000f620000100800 */
[----:B------:R-:W-:-:S03]  /*19df0*/  ISETP.GE.AND P5, PT, R26, c[0x0][0x3c8], PT ;  /* 0x0000f2001a007a0c */ /* 0x000fc60003fa6270 */
[----:B------:R-:W5:Y:S01]  /*19e00*/  LDL R9, [R1+0x78] ;  /* 0x0000780001097983 */ /* 0x000f620000100800 */
[-C--:B-1----:R-:W-:Y:S02]  /*19e10*/  @!P3 LEA R10, P1, R21, R2.reuse, 0x2 ;  /* 0x00000002150ab211 */ /* 0x082fe400078210ff */
[----:B------:R-:W-:-:S11]  /*19e20*/  @!P4 LEA R12, P6, R5, R2, 0x2 ;  /* 0x00000002050cc211 */ /* 0x000fd600078c10ff */
[----:B------:R-:W-:Y:S02]  /*19e30*/  P2R R3, PR, RZ, 0x2 ;  /* 0x00000002ff037803 */ /* 0x000fe40000000000 */
[----:B------:R-:W-:-:S04]  /*19e40*/  @!P5 LEA R14, P0, R26, R2, 0x2 ;  /* 0x000000021a0ed211 */ /* 0x000fc800078010ff */
[----:B------:R-:W-:Y:S02]  /*19e50*/  @!P5 LEA.HI.X R15, R26, R4, R27, 0x2, P0 ;  /* 0x000000041a0fd211 */ /* 0x000fe400000f141b */
[----:B------:R-:W5:Y:S04]  /*19e60*/  LDL R26, [R1+0x6c] ;  /* 0x00006c00011a7983 */ /* 0x000f680000100800 */
[----:B------:R1:W-:Y:S04]  /*19e70*/  @!P5 ST.E.64 [R14.64], R168 ;  /* 0x000000a80e00d985 */ /* 0x0003e8000c101b06 */
[----:B------:R-:W5:Y:S01]  /*19e80*/  LDL R27, [R1+0xfc] ;  /* 0x0000fc00011b7983 */ /* 0x000f620000100800 */
[----:B--2---:R-:W-:-:S02]  /*19e90*/  ISETP.GE.AND P2, PT, R19, c[0x0][0x3c8], PT ;  /* 0x0000f20013007a0c */ /* 0x004fc40003f46270 */
[-C--:B---3--:R-:W-:Y:S02]  /*19ea0*/  @!P4 LEA.HI.X R13, R5, R4.reuse, R25, 0x2, P6 ;  /* 0x00000004050dc211 */ /* 0x088fe400030f1419 */
[----:B------:R-:W-:Y:S01]  /*19eb0*/  ISETP.NE.AND P6, PT, R3, RZ, PT ;  /* 0x000000ff0300720c */ /* 0x000fe20003fc5270 */
[----:B------:R-:W2:Y:S03]  /*19ec0*/  LDL R5, [R1+0x74] ;  /* 0x0000740001057983 */ /* 0x000ea60000100800 */
[----:B----4-:R-:W-:Y:S01]  /*19ed0*/  @!P3 LEA.HI.X R11, R21, R4, R23, 0x2, P6 ;  /* 0x00000004150bb211 */ /* 0x010fe200030f1417 */
[----:B------:R-:W3:Y:S04]  /*19ee0*/  LDL R25, [R1+0xf8] ;  /* 0x0000f80001197983 */ /* 0x000ee80000100800 */
[----:B------:R-:W4:Y:S04]  /*19ef0*/  LDL R23, [R1+0x110] ;  /* 0x0001100001177983 */ /* 0x000f280000100800 */
[----:B------:R-:W2:Y:S04]  /*19f00*/  LDL R21, [R1+0x10c] ;  /* 0x00010c0001157983 */ /* 0x000ea80000100800 */
[----:B------:R5:W-:Y:S04]  /*19f10*/  @!P4 ST.E.64 [R12.64], R62 ;  /* 0x0000003e0c00c985 */ /* 0x000be8000c101b06 */
[----:B------:R5:W-:Y:S01]  /*19f20*/  @!P3 ST.E.64 [R10.64], R50 ;  /* 0x000000320a00b985 */ /* 0x000be2000c101b06 */
[----:B-1----:R-:W-:-:S04]  /*19f30*/  @!P2 LEA R14, P3, R19, R2, 0x2 ;  /* 0x00000002130ea211 */ /* 0x002fc800078610ff */
[----:B-----5:R-:W-:Y:S02]  /*19f40*/  @!P2 LEA.HI.X R15, R19, R4, R24, 0x2, P3 ;  /* 0x00000004130fa211 */ /* 0x020fe400018f1418 */
[----:B------:R-:W5:Y:S01]  /*19f50*/  LDL R19, [R1+0x108] ;  /* 0x0001080001137983 */ /* 0x000f620000100800 */
[----:B------:R-:W-:Y:S02]  /*19f60*/  ISETP.GE.AND P1, PT, R20, c[0x0][0x3c8], PT ;  /* 0x0000f20014007a0c */ /* 0x000fe40003f26270 */
[----:B------:R-:W-:Y:S01]  /*19f70*/  ISETP.GE.AND P0, PT, R16, c[0x0][0x3c8], PT ;  /* 0x0000f20010007a0c */ /* 0x000fe20003f06270 */
[----:B------:R-:W3:Y:S10]  /*19f80*/  LDL R24, [R1+0x68] ;  /* 0x0000680001187983 */ /* 0x000ef40000100800 */
[----:B------:R-:W-:-:S02]  /*19f90*/  @!P1 LEA R12, P6, R20, R2, 0x2 ;  /* 0x00000002140c9211 */ /* 0x000fc400078c10ff */
[----:B------:R-:W-:-:S11]  /*19fa0*/  ISETP.GE.AND P4, PT, R17, c[0x0][0x3c8], PT ;  /* 0x0000f20011007a0c */ /* 0x000fd60003f86270 */
        /* <DEDUP_REMOVED lines=8> */
[----:B------:R-:W3:Y:S04]  /*1a030*/  LDL R16, [R1+0x64] ;  /* 0x0000640001107983 */ /* 0x000ee80000100800 */
[----:B------:R-:W3:Y:S04]  /*1a040*/  LDL R22, [R1+0x60] ;  /* 0x0000600001167983 */ /* 0x000ee80000100800 */
[----:B------:R1:W-:Y:S01]  /*1a050*/  @!P0 ST.E.64 [R10.64], R58 ;  /* 0x0000003a0a008985 */ /* 0x0003e2000c101b06 */
[----:B------:R-:W-:-:S03]  /*1a060*/  ISETP.GE.AND P3, PT, R9, c[0x0][0x3c8], PT ;  /* 0x0000f20009007a0c */ /* 0x000fc60003f66270 */
[----:B------:R-:W3:Y:S04]  /*1a070*/  LDL R20, [R1+0x5c] ;  /* 0x00005c0001147983 */ /* 0x000ee80000100800 */
[----:B------:R-:W3:Y:S01]  /*1a080*/  LDL R18, [R1+0x58] ;  /* 0x0000580001127983 */ /* 0x000ee20000100800 */
[-C--:B-1----:R-:W-:Y:S02]  /*1a090*/  @!P4 LEA R12, P6, R17, R2.reuse, 0x2 ;  /* 0x00000002110cc211 */ /* 0x082fe400078c10ff */
[----:B------:R-:W-:-:S11]  /*1a0a0*/  @!P5 LEA R14, P0, R6, R2, 0x2 ;  /* 0x00000002060ed211 */ /* 0x000fd600078010ff */
[----:B------:R-:W-:Y:S02]  /*1a0b0*/  P2R R3, PR, RZ, 0x40 ;  /* 0x00000040ff037803 */ /* 0x000fe40000000000 */
[----:B------:R-:W-:Y:S02]  /*1a0c0*/  @!P3 LEA R10, P6, R9, R2, 0x2 ;  /* 0x00000002090ab211 */ /* 0x000fe400078c10ff */
[-C--:B----4-:R-:W-:Y:S02]  /*1a0d0*/  @!P5 LEA.HI.X R15, R6, R4.reuse, R23, 0x2, P0 ;  /* 0x00000004060fd211 */ /* 0x090fe400000f1417 */
[----:B------:R-:W-:Y:S01]  /*1a0e0*/  ISETP.NE.AND P0, PT, R3, RZ, PT ;  /* 0x000000ff0300720c */ /* 0x000fe20003f05270 */
[----:B------:R-:W4:Y:S03]  /*1a0f0*/  LDL R6, [R1+0x54] ;  /* 0x0000540001067983 */ /* 0x000f260000100800 */
[----:B--2---:R-:W-:Y:S01]  /*1a100*/  @!P4 LEA.HI.X R13, R17, R4, R21, 0x2, P0 ;  /* 0x00000004110dc211 */ /* 0x004fe200000f1415 */
[----:B------:R-:W2:Y:S04]  /*1a110*/  LDL R23, [R1+0xf0] ;  /* 0x0000f00001177983 */ /* 0x000ea80000100800 */
[----:B------:R-:W2:Y:S01]  /*1a120*/  LDL R17, [R1+0xf4] ;  /* 0x0000f40001117983 */ /* 0x000ea20000100800 */
[----:B------:R-:W-:-:S03]  /*1a130*/  ISETP.GE.AND P2, PT, R5, c[0x0][0x3c8], PT ;  /* 0x0000f20005007a0c */ /* 0x000fc60003f46270 */
[----:B------:R-:W4:Y:S04]  /*1a140*/  LDL R21, [R1+0xec] ;  /* 0x0000ec0001157983 */ /* 0x000f280000100800 */
[----:B------:R1:W-:Y:S04]  /*1a150*/  @!P5 ST.E.64 [R14.64], R172 ;  /* 0x000000ac0e00d985 */ /* 0x0003e8000c101b06 */
[----:B------:R1:W-:Y:S01]  /*1a160*/  @!P4 ST.E.64 [R12.64], R82 ;  /* 0x000000520c00c985 */ /* 0x0003e2000c101b06 */
[----:B-----5:R-:W-:-:S03]  /*1a170*/  @!P3 LEA.HI.X R11, R9, R4, R19, 0x2, P6 ;  /* 0x00000004090bb211 */ /* 0x020fc600030f1413 */
[----:B------:R-:W5:Y:S04]  /*1a180*/  LDL R19, [R1+0xe8] ;  /* 0x0000e80001137983 */ /* 0x000f680000100800 */
[----:B------:R-:W5:Y:S04]  /*1a190*/  LDL R9, [R1+0xe4] ;  /* 0x0000e40001097983 */ /* 0x000f680000100800 */
[----:B------:R3:W-:Y:S01]  /*1a1a0*/  @!P3 ST.E.64 [R10.64], R66 ;  /* 0x000000420a00b985 */ /* 0x0007e2000c101b06 */
[----:B-1----:R-:W-:-:S04]  /*1a1b0*/  @!P2 LEA R14, P3, R5, R2, 0x2 ;  /* 0x00000002050ea211 */ /* 0x002fc800078610ff */
[----:B------:R-:W-:Y:S02]  /*1a1c0*/  @!P2 LEA.HI.X R15, R5, R4, R30, 0x2, P3 ;  /* 0x00000004050fa211 */ /* 0x000fe400018f141e */
[----:B------:R-:W5:Y:S01]  /*1a1d0*/  LDL R5, [R1+0x50] ;  /* 0x0000500001057983 */ /* 0x000f620000100800 */
[----:B------:R-:W-:Y:S02]  /*1a1e0*/  ISETP.GE.AND P1, PT, R28, c[0x0][0x3c8], PT ;  /* 0x0000f2001c007a0c */ /* 0x000fe40003f26270 */
[----:B------:R-:W-:-:S11]  /*1a1f0*/  ISETP.GE.AND P0, PT, R26, c[0x0][0x3c8], PT ;  /* 0x0000f2001a007a0c */ /* 0x000fd60003f06270 */
[-C--:B------:R-:W-:Y:S02]  /*1a200*/  @!P1 LEA R12, P4, R28, R2.reuse, 0x2 ;  /* 0x000000021c0c9211 */ /* 0x080fe400078810ff */
[----:B---3--:R-:W-:Y:S02]  /*1a210*/  ISETP.GE.AND P5, PT, R24, c[0x0][0x3c8], PT ;  /* 0x0000f20018007a0c */ /* 0x008fe40003fa6270 */
        /* <DEDUP_REMOVED lines=14> */
[----:B---3--:R-:W-:-:S03]  /*1a300*/  @!P4 LEA R10, P6, R16, R2, 0x2 ;  /* 0x00000002100ac211 */ /* 0x008fc600078c10ff */
[----:B------:R1:W-:Y:S01]  /*1a310*/  @!P5 ST.E.64 [R12.64], R94 ;  /* 0x0000005e0c00d985 */ /* 0x0003e2000c101b06 */
[----:B--2---:R-:W-:Y:S02]  /*1a320*/  @!P4 LEA.HI.X R11, R16, R4, R17, 0x2, P6 ;  /* 0x00000004100bc211 */ /* 0x004fe400030f1411 */
[-C--:B------:R-:W-:Y:S02]  /*1a330*/  @!P3 LEA R16, P5, R22, R2.reuse, 0x2 ;  /* 0x000000021610b211 */ /* 0x080fe400078a10ff */
[----:B----4-:R-:W-:Y:S01]  /*1a340*/  ISETP.GE.AND P0, PT, R6, c[0x0][0x3c8], PT ;  /* 0x0000f20006007a0c */ /* 0x010fe20003f06270 */
[----:B------:R2:W-:Y:S01]  /*1a350*/  @!P4 ST.E.64 [R10.64], R98 ;  /* 0x000000620a00c985 */ /* 0x0005e2000c101b06 */
[----:B------:R-:W-:-:S09]  /*1a360*/  @!P2 LEA R14, P6, R20, R2, 0x2 ;  /* 0x00000002140ea211 */ /* 0x000fd200078c10ff */
[----:B------:R-:W-:-:S04]  /*1a370*/  P2R R3, PR, RZ, 0x20 ;  /* 0x00000020ff037803 */ /* 0x000fc80000000000 */
[----:B------:R-:W-:Y:S02]  /*1a380*/  ISETP.NE.AND P4, PT, R3, RZ, PT ;  /* 0x000000ff0300720c */ /* 0x000fe40003f85270 */
[----:B-1----:R-:W-:Y:S02]  /*1a390*/  @!P1 LEA R12, P5, R18, R2, 0x2 ;  /* 0x00000002120c9211 */ /* 0x002fe400078a10ff */
[-C--:B------:R-:W-:Y:S02]  /*1a3a0*/  @!P3 LEA.HI.X R17, R22, R4.reuse, R23, 0x2, P4 ;  /* 0x000000041611b211 */ /* 0x080fe400020f1417 */
[----:B------:R-:W-:-:S03]  /*1a3b0*/  @!P2 LEA.HI.X R15, R20, R4, R21, 0x2, P6 ;  /* 0x00000004140fa211 */ /* 0x000fc600030f1415 */
[----:B------:R1:W-:Y:S01]  /*1a3c0*/  @!P3 ST.E.64 [R16.64], R110 ;  /* 0x0000006e1000b985 */ /* 0x0003e2000c101b06 */
[----:B--2---:R-:W-:-:S03]  /*1a3d0*/  @!P0 LEA R10, P4, R6, R2, 0x2 ;  /* 0x00000002060a8211 */ /* 0x004fc600078810ff */
[----:B------:R1:W-:Y:S01]  /*1a3e0*/  @!P2 ST.E.64 [R14.64], R106 ;  /* 0x0000006a0e00a985 */ /* 0x0003e2000c101b06 */
[-C--:B-----5:R-:W-:Y:S02]  /*1a3f0*/  @!P1 LEA.HI.X R13, R18, R4.reuse, R19, 0x2, P5 ;  /* 0x00000004120d9211 */ /* 0x0a0fe400028f1413 */
[----:B------:R-:W-:-:S03]  /*1a400*/  @!P0 LEA.HI.X R11, R6, R4, R9, 0x2, P4 ;  /* 0x00000004060b8211 */ /* 0x000fc600020f1409 */
[----:B------:R1:W-:Y:S04]  /*1a410*/  @!P1 ST.E.64 [R12.64], R102 ;  /* 0x000000660c009985 */ /* 0x0003e8000c101b06 */
[----:B------:R1:W-:Y:S01]  /*1a420*/  @!P0 ST.E.64 [R10.64], R86 ;  /* 0x000000560a008985 */ /* 0x0003e2000c101b06 */
[----:B------:R-:W-:-:S13]  /*1a430*/  ISETP.GE.AND P0, PT, R5, c[0x0][0x3c8], PT ;  /* 0x0000f20005007a0c */ /* 0x000fda0003f06270 */
[----:B------:R-:W-:Y:S05]  /*1a440*/  @P0 BRA `(.L_x_1869) ;  /* 0x00000d9000000947 */ /* 0x000fea0003800000 */
[----:B------:R-:W2:Y:S01]  /*1a450*/  LDL R6, [R1+0xe0] ;  /* 0x0000e00001067983 */ /* 0x000ea20000100800 */
[----:B------:R-:W-:-:S04]  /*1a460*/  LEA R2, P0, R5, R2, 0x2 ;  /* 0x0000000205027211 */ /* 0x000fc800078010ff */
[----:B--2---:R-:W-:-:S05]  /*1a470*/  LEA.HI.X R3, R5, R4, R6, 0x2, P0 ;  /* 0x0000000405037211 */ /* 0x004fca00000f1406 */
[----:B------:R2:W-:Y:S01]  /*1a480*/  ST.E.64 [R2.64], R78 ;  /* 0x0000004e02007985 */ /* 0x0005e2000c101b06 */
[----:B------:R-:W-:Y:S05]  /*1a490*/  BRA `(.L_x_1869) ;  /* 0x00000d4000007947 */ /* 0x000fea0003800000 */
.L_x_1854:
[----:B---3--:R-:W2:Y:S01]  /*1a4a0*/  LDL.LU R6, [R1+0x10] ;  /* 0x0000100001067983 */ /* 0x008ea20000300800 */
[----:B------:R-:W-:Y:S02]  /*1a4b0*/  ISETP.NE.U32.AND P0, PT, RZ, c[0x0][0x508], PT ;  /* 0x00014200ff007a0c */ /* 0x000fe40003f05070 */
[----:B------:R-:W-:Y:S01]  /*1a4c0*/  ISETP.NE.U32.AND P3, PT, RZ, c[0x0][0x500], PT ;  /* 0x00014000ff007a0c */ /* 0x000fe20003f65070 */
[----:B------:R-:W3:Y:S01]  /*1a4d0*/  LDL.LU R3, [R1+0x3c] ;  /* 0x00003c0001037983 */ /* 0x000ee20000300800 */
[----:B------:R-:W-:Y:S01]  /*1a4e0*/  ISETP.NE.AND.EX P2, PT, RZ, c[0x0][0x50c], PT, P0 ;  /* 0x00014300ff007a0c */ /* 0x000fe20003f45300 */
[----:B------:R-:W-:Y:S01]  /*1a4f0*/  IMAD.MOV.U32 R2, RZ, RZ, RZ ;  /* 0x000000ffff027224 */ /* 0x000fe200078e00ff */
[----:B------:R-:W-:Y:S01]  /*1a500*/  ISETP.NE.AND.EX P3, PT, RZ, c[0x0][0x504], PT, P3 ;  /* 0x00014100ff007a0c */ /* 0x000fe20003f65330 */
[----:B------:R-:W-:Y:S01]  /*1a510*/  IMAD.MOV.U32 R21, RZ, RZ, c[0x0][0x388] ;  /* 0x0000e200ff157624 */ /* 0x000fe200078e00ff */
[----:B----4-:R-:W-:-:S09]  /*1a520*/  IADD3 R4, P1, R252, c[0x0][0x500], RZ ;  /* 0x00014000fc047a10 */ /* 0x010fd20007f3e0ff */
[----:B------:R-:W-:Y:S02]  /*1a530*/  @P2 IADD3 R10, P0, R252, c[0x0][0x508], RZ ;  /* 0x00014200fc0a2a10 */ /* 0x000fe40007f1e0ff */
[C---:B--2---:R-:W-:Y:S02]  /*1a540*/  IADD3.X R5, R6.reuse, c[0x0][0x504], RZ, P1, !PT ;  /* 0x0001410006057a10 */ /* 0x044fe40000ffe4ff */
[----:B------:R-:W-:-:S03]  /*1a550*/  @P2 IADD3.X R11, R6, c[0x0][0x50c], RZ, P0, !PT ;  /* 0x00014300060b2a10 */ /* 0x000fc600007fe4ff */
[----:B------:R1:W5:Y:S04]  /*1a560*/  @P3 LDG.E R2, [R4.64] ;  /* 0x0000000604023981 */ /* 0x000368000c1e1900 */
[----:B------:R1:W5:Y:S01]  /*1a570*/  @P2 LDG.E R21, [R10.64] ;  /* 0x000000060a152981 */ /* 0x000362000c1e1900 */
[----:B---3--:R-:W-:-:S04]  /*1a580*/  ISETP.NE.AND P0, PT, R3, RZ, PT ;  /* 0x000000ff0300720c */ /* 0x008fc80003f05270 */
[----:B------:R-:W-:Y:S01]  /*1a590*/  SEL R20, R3, c[0x0][0x3d4], P0 ;  /* 0x0000f50003147a07 */ /* 0x000fe20000000000 */
[----:B------:R-:W-:Y:S05]  /*1a5a0*/  @P2 BRA `(.L_x_1875) ;  /* 0x0000004000002947 */ /* 0x000fea0003800000 */
[----:B------:R-:W-:Y:S05]  /*1a5b0*/  @!P3 BRA `(.L_x_1875) ;  /* 0x000000300000b947 */ /* 0x000fea0003800000 */
[----:B------:R2:W3:Y:S04]  /*1a5c0*/  LDG.E R3, [R4.64] ;  /* 0x0000000604037981 */ /* 0x0004e8000c1e1900 */
[----:B-12---:R-:W3:Y:S02]  /*1a5d0*/  LDG.E R4, [R4.64+0x4] ;  /* 0x0000040604047981 */ /* 0x006ee4000c1e1900 */
[----:B---3-5:R-:W-:Y:S02]  /*1a5e0*/  IADD3 R21, -R3, R4, RZ ;  /* 0x0000000403157210 */ /* 0x028fe40007ffe1ff */
.L_x_1875:
[----:B------:R-:W2:Y:S04]  /*1a5f0*/  LDL.LU R6, [R1+0x8] ;  /* 0x0000080001067983 */ /* 0x000ea80000300800 */
[----:B-1----:R-:W3:Y:S04]  /*1a600*/  LDL.LU R4, [R1+0x14] ;  /* 0x0000140001047983 */ /* 0x002ee80000300800 */
        /* <DEDUP_REMOVED lines=24> */
[C---:B------:R-:W-:Y:S01]  /*1a790*/  IMAD.WIDE.U32 R4, R12.reuse, R9, RZ ;  /* 0x000000090c047225 */ /* 0x040fe200078e00ff */
        /* <DEDUP_REMOVED lines=33> */
.L_x_1877:
[----:B------:R-:W-:Y:S05]  /*1a9b0*/  BSYNC B0 ;  /* 0x0000000000007941 */ /* 0x000fea0003800000 */
.L_x_1876:
[----:B------:R-:W-:-:S13]  /*1a9c0*/  ISETP.GT.AND P0, PT, R20, 0x1, PT ;  /* 0x000000011400780c */ /* 0x000fda0003f04270 */
[----:B------:R-:W-:Y:S05]  /*1a9d0*/  @P0 BRA `(.L_x_1869) ;  /* 0x0000080000000947 */ /* 0x000fea0003800000 */
[----:B------:R-:W2:Y:S01]  /*1a9e0*/  LDL.LU R12, [R1+0x4] ;  /* 0x00000400010c7983 */ /* 0x000ea20000300800 */
[----:B------:R-:W-:Y:S01]  /*1a9f0*/  MOV R4, c[0x0][0x4e8] ;  /* 0x00013a0000047a02 */ /* 0x000fe20000000f00 */
[----:B-1----:R-:W-:Y:S02]  /*1aa00*/  IMAD R3, R17, c[0x0][0x3a0], RZ ;  /* 0x0000e80011037a24 */ /* 0x002fe400078e02ff */
[----:B------:R-:W-:Y:S01]  /*1aa10*/  IMAD R10, R24, c[0x0][0x3f0], RZ ;  /* 0x0000fc00180a7a24 */ /* 0x000fe200078e02ff */
[----:B------:R-:W-:Y:S01]  /*1aa20*/  ISETP.NE.AND P0, PT, R4, 0x1, PT ;  /* 0x000000010400780c */ /* 0x000fe20003f05270 */
[----:B------:R-:W-:-:S04]  /*1aa30*/  IMAD.WIDE.U32 R4, R2, c[0x0][0x3a0], RZ ;  /* 0x0000e80002047a25 */ /* 0x000fc800078e00ff */
[----:B------:R-:W-:-:S05]  /*1aa40*/  IMAD R2, R2, c[0x0][0x3a4], R3 ;  /* 0x0000e90002027a24 */ /* 0x000fca00078e0203 */
[----:B------:R-:W-:-:S05]  /*1aa50*/  IADD3 R5, R5, R2, RZ ;  /* 0x0000000205057210 */ /* 0x000fca0007ffe0ff */
[----:B------:R-:W-:-:S04]  /*1aa60*/  IMAD.WIDE.U32 R4, R6, c[0x0][0x3e8], R4 ;  /* 0x0000fa0006047a25 */ /* 0x000fc800078e0004 */
[----:B------:R-:W-:-:S04]  /*1aa70*/  IMAD R5, R6, c[0x0][0x3ec], R5 ;  /* 0x0000fb0006057a24 */ /* 0x000fc800078e0205 */
[----:B------:R-:W-:Y:S01]  /*1aa80*/  IMAD.WIDE.U32 R4, R9, c[0x0][0x3f0], R4 ;  /* 0x0000fc0009047a25 */ /* 0x000fe200078e0004 */
[----:B--2---:R-:W-:-:S04]  /*1aa90*/  LEA R3, R12, R0, 0x7 ;  /* 0x000000000c037211 */ /* 0x004fc800078e38ff */
[----:B------:R-:W-:Y:S01]  /*1aaa0*/  MOV R2, R3 ;  /* 0x0000000300027202 */ /* 0x000fe20000000f00 */
[----:B------:R-:W-:-:S05]  /*1aab0*/  @P0 IMAD.HI.U32 R11, R3, c[0x0][0x4ec], RZ ;  /* 0x00013b00030b0a27 */ /* 0x000fca00078e00ff */
[----:B------:R-:W-:Y:S01]  /*1aac0*/  @P0 SHF.R.U32.HI R2, RZ, c[0x0][0x4f0], R11 ;  /* 0x00013c00ff020a19 */ /* 0x000fe2000001160b */
[----:B------:R-:W-:-:S03]  /*1aad0*/  IMAD R11, R9, c[0x0][0x3f4], R10 ;  /* 0x0000fd00090b7a24 */ /* 0x000fc600078e020a */
        /* <DEDUP_REMOVED lines=9> */
[----:B------:R-:W-:Y:S01]  /*1ab70*/  IMAD R4, R4, c[0x0][0x3d8], RZ ;  /* 0x0000f60004047a24 */ /* 0x000fe200078e02ff */
[----:B------:R-:W-:-:S03]  /*1ab80*/  LEA R9, R12, R143, 0x7 ;  /* 0x0000008f0c097211 */ /* 0x000fc600078e38ff */
[----:B------:R-:W-:-:S04]  /*1ab90*/  IMAD.WIDE.U32 R2, R6, c[0x0][0x3d8], R2 ;  /* 0x0000f60006027a25 */ /* 0x000fc800078e0002 */
[----:B------:R-:W-:Y:S01]  /*1aba0*/  IMAD R6, R6, c[0x0][0x3dc], R4 ;  /* 0x0000f70006067a24 */ /* 0x000fe200078e0204 */
[----:B------:R-:W-:-:S04]  /*1abb0*/  LEA R16, P0, R2, c[0x0][0x380], 0x1 ;  /* 0x0000e00002107a11 */ /* 0x000fc800078008ff */
[----:B------:R-:W-:-:S04]  /*1abc0*/  IADD3 R5, R3, R6, RZ ;  /* 0x0000000603057210 */ /* 0x000fc80007ffe0ff */
[----:B------:R-:W-:Y:S01]  /*1abd0*/  LEA.HI.X R5, R2, c[0x0][0x384], R5, 0x1, P0 ;  /* 0x0000e10002057a11 */ /* 0x000fe200000f0c05 */
[----:B------:R-:W-:Y:S05]  /*1abe0*/  BRA.DIV ~URZ, `(.L_x_1878) ;  /* 0x000028027f007947 */ /* 0x000fea000b800000 */
[----:B------:R1:W2:Y:S02]  /*1abf0*/  SHFL.IDX PT, R4, R5, RZ, 0x181f ;  /* 0x00181fff05047589 */ /* 0x0002a400000e0000 */
.L_x_1942:
[----:B------:R-:W-:Y:S05]  /*1ac00*/  BRA.DIV ~URZ, `(.L_x_1879) ;  /* 0x000028527f007947 */ /* 0x000fea000b800000 */
[----:B------:R3:W4:Y:S02]  /*1ac10*/  SHFL.IDX PT, R2, R16, RZ, 0x181f ;  /* 0x00181fff10027589 */ /* 0x00072400000e0000 */
.L_x_1943:
        /* <DEDUP_REMOVED lines=20> */
.L_x_1881:
[----:B------:R-:W-:Y:S05]  /*1ad60*/  BSYNC B0 ;  /* 0x0000000000007941 */ /* 0x000fea0003800000 */
.L_x_1880:
[----:B------:R-:W-:Y:S05]  /*1ad70*/  BRA.DIV ~URZ, `(.L_x_1882) ;  /* 0x000027527f007947 */ /* 0x000fea000b800000 */
[----:B--2---:R2:W1:Y:S04]  /*1ad80*/  SHFL.IDX PT, R4, R5, 0x1, 0x181f ;  /* 0x00381f0005047f89 */ /* 0x00446800000e0000 */
[----:B----4-:R2:W4:Y:S02]  /*1ad90*/  SHFL.IDX PT, R2, R16, 0x1, 0x181f ;  /* 0x00381f0010027f89 */ /* 0x01052400000e0000 */
.L_x_1944:
        /* <DEDUP_REMOVED lines=20> */
.L_x_1884:
[----:B------:R-:W-:Y:S05]  /*1aee0*/  BSYNC B0 ;  /* 0x0000000000007941 */ /* 0x000fea0003800000 */
.L_x_1883:
[----:B------:R-:W-:Y:S05]  /*1aef0*/  BRA.DIV ~URZ, `(.L_x_1885) ;  /* 0x000026a27f007947 */ /* 0x000fea000b800000 */
[----:B-1----:R1:W2:Y:S02]  /*1af00*/  SHFL.IDX PT, R4, R5, 0x2, 0x181f ;  /* 0x00581f0005047f89 */ /* 0x0022a400000e0000 */
.L_x_1945:
[----:B------:R-:W-:Y:S05]  /*1af10*/  BRA.DIV ~URZ, `(.L_x_1886) ;  /* 0x000026f27f007947 */ /* 0x000fea000b800000 */
[----:B----4-:R4:W1:Y:S02]  /*1af20*/  SHFL.IDX PT, R2, R16, 0x2, 0x181f ;  /* 0x00581f0010027f89 */ /* 0x01086400000e0000 */
.L_x_1946:
        /* <DEDUP_REMOVED lines=20> */
.L_x_1888:
[----:B------:R-:W-:Y:S05]  /*1b070*/  BSYNC B0 ;  /* 0x0000000000007941 */ /* 0x000fea0003800000 */
.L_x_1887:
[----:B------:R-:W-:Y:S05]  /*1b080*/  BRA.DIV ~URZ, `(.L_x_1889) ;  /* 0x000025f27f007947 */ /* 0x000fea000b800000 */
[----:B--2---:R2:W3:Y:S04]  /*1b090*/  SHFL.IDX PT, R4, R5, 0x3, 0x181f ;  /* 0x00781f0005047f89 */ /* 0x0044e800000e0000 */
[----:B-1----:R2:W1:Y:S02]  /*1b0a0*/  SHFL.IDX PT, R2, R16, 0x3, 0x181f ;  /* 0x00781f0010027f89 */ /* 0x00246400000e0000 */
.L_x_1947:
        /* <DEDUP_REMOVED lines=19> */
.L_x_1869:
[----:B------:R-:W-:Y:S05]  /*1b1e0*/  BSYNC B1 ;  /* 0x0000000000017941 */ /* 0x000fea0003800000 */
.L_x_1853:
[----:B-12-4-:R-:W2:Y:S02]  /*1b1f0*/  LDL R2, [R1+0x180] ;  /* 0x0001800001027983 */ /* 0x016ea40000100800 */
[----:B--2---:R-:W-:-:S13]  /*1b200*/  ISETP.NE.AND P0, PT, R2, RZ, PT ;  /* 0x000000ff0200720c */ /* 0x004fda0003f05270 */
[----:B------:R-:W-:Y:S01]  /*1b210*/  @P0 WARPSYNC 0xffffffff ;  /* 0xffffffff00000948 */ /* 0x000fe20003800000 */
[----:B------:R-:W-:Y:S06]  /*1b220*/  @P0 BAR.SYNC.DEFER_BLOCKING 0x5, 0x100 ;  /* 0x0144000000000b1d */ /* 0x000fec0000010000 */
[----:B------:R-:W1:Y:S04]  /*1b230*/  @P0 LDS.128 R12, [0x20080] ;  /* 0x02008000ff0c0984 */ /* 0x000e680000000c00 */
[----:B-1----:R1:W-:Y:S04]  /*1b240*/  @P0 STL.64 [R1], R12 ;  /* 0x0000000c01000387 */ /* 0x0023e80000100a00 */
[----:B------:R1:W-:Y:S04]  /*1b250*/  @P0 STL.64 [R1+0x8], R14 ;  /* 0x0000080e01000387 */ /* 0x0003e80000100a00 */
[----:B------:R-:W-:Y:S06]  /*1b260*/  @P0 BAR.ARV 0x4, 0x100 ;  /* 0x0104000000000b1d */ /* 0x000fec0000002000 */
[----:B------:R-:W-:Y:S05]  /*1b270*/  @P0 BRA `(.L_x_1890) ;  /* 0x00000bb000000947 */ /* 0x000fea0003800000 */
[----:B------:R-:W2:Y:S01]  /*1b280*/  S2R R2, SR_TID.X ;  /* 0x0000000000027919 */ /* 0x000ea20000002100 */
[----:B------:R-:W-:Y:S01]  /*1b290*/  IMAD.MOV.U32 R10, RZ, RZ, RZ ;  /* 0x000000ffff0a7224 */ /* 0x000fe200078e00ff */
[----:B--2---:R-:W-:-:S04]  /*1b2a0*/  LOP3.LUT R17, R2, 0x1f, RZ, 0xc0, !PT ;  /* 0x0000001f02117812 */ /* 0x004fc800078ec0ff */
[----:B------:R-:W-:Y:S01]  /*1b2b0*/  ISETP.NE.AND P6, PT, R17, 0x1f, PT ;  /* 0x0000001f1100780c */ /* 0x000fe20003fc5270 */
[----:B------:R-:W-:Y:S10]  /*1b2c0*/  BRA.DIV ~URZ, `(.L_x_1891) ;  /* 0x000024827f007947 */ /* 0x000ff4000b800000 */
[----:B------:R2:W4:Y:S02]  /*1b2d0*/  SHFL.IDX PT, R11, R114, RZ, 0x1f ;  /* 0x00001fff720b7589 */ /* 0x00052400000e0000 */
.L_x_1948:
[----:B------:R-:W-:Y:S05]  /*1b2e0*/  BRA.DIV ~URZ, `(.L_x_1892) ;  /* 0x000024d27f007947 */ /* 0x000fea000b800000 */
[----:B------:R1:W2:Y:S02]  /*1b2f0*/  SHFL.IDX PT, R6, R114, 0x1, 0x1f ;  /* 0x00201f0072067f89 */ /* 0x0002a400000e0000 */
.L_x_1949:
[----:B------:R-:W5:Y:S01]  /*1b300*/  LDL R2, [R1+0xc] ;  /* 0x00000c0001027983 */ /* 0x000f620000100800 */
[----:B---3--:R-:W-:Y:S02]  /*1b310*/  IMAD.MOV.U32 R9, RZ, RZ, RZ ;  /* 0x000000ffff097224 */ /* 0x008fe400078e00ff */
[----:B-----5:R-:W-:-:S05]  /*1b320*/  IMAD.IADD R2, R2, 0x1, R17 ;  /* 0x0000000102027824 */ /* 0x020fca00078e0211 */
[----:B------:R-:W-:-:S13]  /*1b330*/  ISETP.GE.OR P0, PT, R2, c[0x0][0x53c], !P6 ;  /* 0x00014f0002007a0c */ /* 0x000fda0007706670 */
[----:B------:R-:W-:Y:S01]  /*1b340*/  @!P0 IMAD.MOV.U32 R4, RZ, RZ, 0x4 ;  /* 0x00000004ff048424 */ /* 0x000fe200078e00ff */
[----:B------:R-:W-:-:S03]  /*1b350*/  @!P0 MOV R3, 0x4 ;  /* 0x0000000400038802 */ /* 0x000fc60000000f00 */
[----:B------:R-:W-:-:S04]  /*1b360*/  @!P0 IMAD.WIDE R4, R2, R4, c[0x0][0x580] ;  /* 0x0001600002048625 */ /* 0x000fc800078e0204 */
[----:B------:R-:W-:Y:S01]  /*1b370*/  @!P0 IMAD.WIDE R2, R2, R3, c[0x0][0x578] ;  /* 0x00015e0002028625 */ /* 0x000fe200078e0203 */
[----:B------:R-:W3:Y:S04]  /*1b380*/  @!P0 LDG.E R9, [R4.64] ;  /* 0x0000000604098981 */ /* 0x000ee8000c1e1900 */
[----:B------:R-:W3:Y:S01]  /*1b390*/  @!P0 LDG.E R10, [R2.64] ;  /* 0x00000006020a8981 */ /* 0x000ee2000c1e1900 */
[C---:B------:R-:W-:Y:S02]  /*1b3a0*/  ISETP.GE.U32.AND P4, PT, R17.reuse, 0x10, PT ;  /* 0x000000101100780c */ /* 0x040fe40003f86070 */
[C---:B------:R-:W-:Y:S02]  /*1b3b0*/  ISETP.GE.U32.AND P3, PT, R17.reuse, 0x8, PT ;  /* 0x000000081100780c */ /* 0x040fe40003f66070 */
[----:B------:R-:W-:-:S02]  /*1b3c0*/  ISETP.GE.U32.AND P2, PT, R17, 0x4, PT ;  /* 0x000000041100780c */ /* 0x000fc40003f46070 */
[C---:B------:R-:W-:Y:S02]  /*1b3d0*/  ISETP.GE.U32.AND P1, PT, R17.reuse, 0x2, PT ;  /* 0x000000021100780c */ /* 0x040fe40003f26070 */
[----:B------:R-:W-:Y:S02]  /*1b3e0*/  ISETP.NE.AND P5, PT, R17, RZ, PT ;  /* 0x000000ff1100720c */ /* 0x000fe40003fa5270 */
[----:B------:R-:W-:Y:S01]  /*1b3f0*/  MOV R16, RZ ;  /* 0x000000ff00107202 */ /* 0x000fe20000000f00 */
[----:B---3--:R-:W-:Y:S01]  /*1b400*/  IMAD R4, R10, R9, RZ ;  /* 0x000000090a047224 */ /* 0x008fe200078e02ff */
[----:B------:R-:W-:Y:S07]  /*1b410*/  BRA.DIV ~URZ, `(.L_x_1893) ;  /* 0x000024127f007947 */ /* 0x000fee000b800000 */
[----:B------:R3:W1:Y:S02]  /*1b420*/  SHFL.UP PT, R5, R4, 0x1, RZ ;  /* 0x0420000004057989 */ /* 0x00066400000e00ff */
.L_x_1950:
[----:B-1----:R-:W-:-:S04]  /*1b430*/  SEL R5, R5, RZ, P5 ;  /* 0x000000ff05057207 */ /* 0x002fc80002800000 */
[----:B---3--:R-:W-:Y:S01]  /*1b440*/  IADD3 R4, R4, R5, RZ ;  /* 0x0000000504047210 */ /* 0x008fe20007ffe0ff */
        /* <DEDUP_REMOVED lines=14> */
.L_x_1951:
[----:B---3--:R-:W-:Y:S01]  /*1b530*/  IMAD R2, R2, c[0x0][0x538], RZ ;  /* 0x00014e0002027a24 */ /* 0x008fe200078e02ff */
[----:B------:R-:W-:Y:S04]  /*1b540*/  BSSY B1, `(.L_x_1895) ;  /* 0x0000085000017945 */ /* 0x000fe80003800000 */
[----:B--2---:R-:W-:-:S04]  /*1b550*/  IADD3 R6, R2, R6, RZ ;  /* 0x0000000602067210 */ /* 0x004fc80007ffe0ff */
[----:B----4-:R-:W-:-:S13]  /*1b560*/  ISETP.GT.AND P0, PT, R6, R11, PT ;  /* 0x0000000b0600720c */ /* 0x010fda0003f04270 */
[----:B------:R-:W-:Y:S05]  /*1b570*/  @P0 BRA `(.L_x_1896) ;  /* 0x0000026000000947 */ /* 0x000fea0003800000 */
.L_x_1900:
[----:B------:R-:W2:Y:S02]  /*1b580*/  LDL.LU R2, [R1+0xc] ;  /* 0x00000c0001027983 */ /* 0x000ea40000300800 */
[----:B--2---:R-:W-:-:S04]  /*1b590*/  IADD3 R2, R2, 0x1f, RZ ;  /* 0x0000001f02027810 */ /* 0x004fc80007ffe0ff */
[----:B------:R-:W-:-:S13]  /*1b5a0*/  ISETP.GE.AND P0, PT, R2, c[0x0][0x53c], PT ;  /* 0x00014f0002007a0c */ /* 0x000fda0003f06270 */
[----:B------:R-:W-:Y:S05]  /*1b5b0*/  @P0 BRA `(.L_x_1897) ;  /* 0x0000078000000947 */ /* 0x000fea0003800000 */
[----:B------:R2:W-:Y:S01]  /*1b5c0*/  STL [R1+0xc], R2 ;  /* 0x00000c0201007387 */ /* 0x0005e20000100800 */
[----:B------:R-:W-:Y:S02]  /*1b5d0*/  MOV R9, RZ ;  /* 0x000000ff00097202 */ /* 0x000fe40000000f00 */
[----:B------:R-:W-:Y:S02]  /*1b5e0*/  MOV R10, RZ ;  /* 0x000000ff000a7202 */ /* 0x000fe40000000f00 */
[----:B--2---:R-:W-:-:S04]  /*1b5f0*/  IADD3 R2, R2, R17, RZ ;  /* 0x0000001102027210 */ /* 0x004fc80007ffe0ff */
[----:B------:R-:W-:-:S13]  /*1b600*/  ISETP.GE.OR P0, PT, R2, c[0x0][0x53c], !P6 ;  /* 0x00014f0002007a0c */ /* 0x000fda0007706670 */
[----:B-1----:R-:W-:Y:S02]  /*1b610*/  @!P0 MOV R4, 0x4 ;  /* 0x0000000400048802 */ /* 0x002fe40000000f00 */
        /* <DEDUP_REMOVED lines=8> */
.L_x_1952:
        /* <DEDUP_REMOVED lines=16> */
.L_x_1953:
[----:B--2---:R-:W-:-:S05]  /*1b7a0*/  IMAD R2, R2, c[0x0][0x538], RZ ;  /* 0x00014e0002027a24 */ /* 0x004fca00078e02ff */
[----:B------:R-:W-:-:S04]  /*1b7b0*/  IADD3 R6, R2, R6, RZ ;  /* 0x0000000602067210 */ /* 0x000fc80007ffe0ff */
[----:B------:R-:W-:-:S13]  /*1b7c0*/  ISETP.GT.AND P0, PT, R6, R11, PT ;  /* 0x0000000b0600720c */ /* 0x000fda0003f04270 */
[----:B-1----:R-:W-:Y:S05]  /*1b7d0*/  @!P0 BRA `(.L_x_1900) ;  /* 0xfffffda000008947 */ /* 0x002fea000383ffff */
.L_x_1896:
[----:B------:R-:W-:-:S05]  /*1b7e0*/  IADD3 R15, -R2, R6, RZ ;  /* 0x00000006020f7210 */ /* 0x000fca0007ffe1ff */
[----:B------:R-:W-:-:S05]  /*1b7f0*/  IMAD R2, R4, c[0x0][0x538], R15 ;  /* 0x00014e0004027a24 */ /* 0x000fca00078e020f */
[----:B------:R-:W-:Y:S01]  /*1b800*/  ISETP.GT.AND P0, PT, R2, R11, PT ;  /* 0x0000000b0200720c */ /* 0x000fe20003f04270 */
[----:B------:R-:W-:-:S12]  /*1b810*/  BRA.DIV ~URZ, `(.L_x_1901) ;  /* 0x000024a27f007947 */ /* 0x000fd8000b800000 */
[----:B------:R-:W-:-:S04]  /*1b820*/  VOTE.ANY R12, PT, !P0 ;  /* 0x00000000000c7806 */ /* 0x000fc800040e0100 */
.L_x_1954:
[----:B------:R2:W3:Y:S01]  /*1b830*/  POPC R14, R12 ;  /* 0x0000000c000e7309 */ /* 0x0004e20000000000 */
[----:B------:R-:W-:Y:S05]  /*1b840*/  BRA.DIV ~URZ, `(.L_x_1902) ;  /* 0x000024b27f007947 */ /* 0x000fea000b800000 */
[----:B---3--:R3:W4:Y:S04]  /*1b850*/  SHFL.IDX PT, R6, R9, R14, 0x1f ;  /* 0x00001f0e09067589 */ /* 0x00872800000e0000 */
[----:B------:R3:W1:Y:S02]  /*1b860*/  SHFL.IDX PT, R5, R10, R14, 0x1f ;  /* 0x00001f0e0a057589 */ /* 0x00066400000e0000 */
.L_x_1955:
[----:B------:R-:W-:Y:S01]  /*1b870*/  ISETP.NE.AND P0, PT, R12, RZ, PT ;  /* 0x000000ff0c00720c */ /* 0x000fe20003f05270 */
[----:B------:R-:W-:-:S12]  /*1b880*/  BSSY B0, `(.L_x_1903) ;  /* 0x0000005000007945 */ /* 0x000fd80003800000 */
[----:B------:R-:W-:Y:S05]  /*1b890*/  @!P0 BRA `(.L_x_1904) ;  /* 0x0000003000008947 */ /* 0x000fea0003800000 */
[----:B------:R-:W-:Y:S01]  /*1b8a0*/  IADD3 R2, R14, -0x1, RZ ;  /* 0xffffffff0e027810 */ /* 0x000fe20007ffe0ff */
[----:B------:R-:W-:Y:S05]  /*1b8b0*/  BRA.DIV ~URZ, `(.L_x_1905) ;  /* 0x000025127f007947 */ /* 0x000fea000b800000 */
[----:B------:R2:W3:Y:S02]  /*1b8c0*/  SHFL.IDX PT, R16, R4, R2, 0x1f ;  /* 0x00001f0204107589 */ /* 0x0004e400000e0000 */
.L_x_1904:
[----:B------:R-:W-:Y:S05]  /*1b8d0*/  BSYNC B0 ;  /* 0x0000000000007941 */ /* 0x000fea0003800000 */
.L_x_1903:
[----:B---3--:R-:W-:Y:S01]  /*1b8e0*/  IMAD R9, R16, c[0x0][0x538], R15 ;  /* 0x00014e0010097a24 */ /* 0x008fe200078e020f */
[----:B----4-:R-:W-:Y:S02]  /*1b8f0*/  IABS R3, R6 ;  /* 0x0000000600037213 */ /* 0x010fe40000000000 */
[----:B-12---:R-:W-:Y:S01]  /*1b900*/  IABS R4, R5 ;  /* 0x0000000500047213 */ /* 0x006fe20000000000 */
[----:B------:R-:W-:Y:S01]  /*1b910*/  IMAD.IADD R15, R11, 0x1, -R9 ;  /* 0x000000010b0f7824 */ /* 0x000fe200078e0a09 */
[----:B------:R1:W-:Y:S01]  /*1b920*/  STL [R1], R9 ;  /* 0x0000000901007387 */ /* 0x0003e20000100800 */
[----:B------:R-:W2:Y:S03]  /*1b930*/  I2F.RP R12, R3 ;  /* 0x00000003000c7306 */ /* 0x000ea60000209400 */
[----:B------:R-:W3:Y:S05]  /*1b940*/  LDL.LU R18, [R1+0xc] ;  /* 0x00000c0001127983 */ /* 0x000eea0000300800 */
[----:B--2---:R-:W2:Y:S02]  /*1b950*/  MUFU.RCP R12, R12 ;  /* 0x0000000c000c7308 */ /* 0x004ea40000001000 */
[----:B--2---:R-:W-:-:S06]  /*1b960*/  IADD3 R12, R12, 0xffffffe, RZ ;  /* 0x0ffffffe0c0c7810 */ /* 0x004fcc0007ffe0ff */
[----:B------:R-:W2:Y:S01]  /*1b970*/  F2I.FTZ.U32.TRUNC.NTZ R13, R12 ;  /* 0x0000000c000d7305 */ /* 0x000ea2000021f000 */
[----:B-1----:R-:W-:-:S07]  /*1b980*/  MOV R9, R4 ;  /* 0x0000000400097202 */ /* 0x002fce0000000f00 */
[----:B------:R-:W1:Y:S01]  /*1b990*/  I2F.RP R16, R9 ;  /* 0x0000000900107306 */ /* 0x000e620000209400 */
[----:B--2---:R-:W-:-:S04]  /*1b9a0*/  IMAD.MOV R2, RZ, RZ, -R13 ;  /* 0x000000ffff027224 */ /* 0x004fc800078e0a0d */
[----:B------:R-:W-:Y:S01]  /*1b9b0*/  IMAD.MOV.U32 R10, RZ, RZ, R2 ;  /* 0x000000ffff0a7224 */ /* 0x000fe200078e0002 */
[----:B------:R-:W-:Y:S01]  /*1b9c0*/  IABS R2, R6 ;  /* 0x0000000600027213 */ /* 0x000fe20000000000 */
[----:B------:R-:W-:Y:S02]  /*1b9d0*/  IMAD.MOV.U32 R12, RZ, RZ, RZ ;  /* 0x000000ffff0c7224 */ /* 0x000fe400078e00ff */
[----:B------:R-:W-:Y:S01]  /*1b9e0*/  IMAD R4, R10, R3, RZ ;  /* 0x000000030a047224 */ /* 0x000fe200078e02ff */
[----:B------:R-:W-:Y:S01]  /*1b9f0*/  IABS R10, R15 ;  /* 0x0000000f000a7213 */ /* 0x000fe20000000000 */
[----:B------:R-:W-:Y:S02]  /*1ba00*/  IMAD.MOV R2, RZ, RZ, -R2 ;  /* 0x000000ffff027224 */ /* 0x000fe400078e0a02 */
[----:B------:R-:W-:-:S04]  /*1ba10*/  IMAD.HI.U32 R11, R13, R4, R12 ;  /* 0x000000040d0b7227 */ /* 0x000fc800078e000c */
[----:B------:R-:W-:Y:S01]  /*1ba20*/  IMAD.MOV.U32 R4, RZ, RZ, R10 ;  /* 0x000000ffff047224 */ /* 0x000fe200078e000a */
[----:B------:R-:W-:-:S03]  /*1ba30*/  MOV R10, R2 ;  /* 0x00000002000a7202 */ /* 0x000fc60000000f00 */
[----:B------:R-:W-:-:S04]  /*1ba40*/  IMAD.HI.U32 R2, R11, R4, RZ ;  /* 0x000000040b027227 */ /* 0x000fc800078e00ff */
[----:B------:R-:W-:Y:S02]  /*1ba50*/  IMAD R4, R2, R10, R4 ;  /* 0x0000000a02047224 */ /* 0x000fe400078e0204 */
[----:B-1----:R-:W1:Y:S03]  /*1ba60*/  MUFU.RCP R10, R16 ;  /* 0x00000010000a7308 */ /* 0x002e660000001000 */
[----:B------:R-:W-:Y:S02]  /*1ba70*/  ISETP.GT.U32.AND P0, PT, R3, R4, PT ;  /* 0x000000040300720c */ /* 0x000fe40003f04070 */
[----:B-1----:R-:W-:-:S11]  /*1ba80*/  IADD3 R10, R10, 0xffffffe, RZ ;  /* 0x0ffffffe0a0a7810 */ /* 0x002fd60007ffe0ff */
[----:B------:R-:W-:Y:S01]  /*1ba90*/  @!P0 IMAD.IADD R4, R4, 0x1, -R3 ;  /* 0x0000000104048824 */ /* 0x000fe200078e0a03 */
[----:B------:R-:W1:Y:S04]  /*1baa0*/  F2I.FTZ.U32.TRUNC.NTZ R11, R10 ;  /* 0x0000000a000b7305 */ /* 0x000e68000021f000 */
[----:B------:R-:W-:Y:S02]  /*1bab0*/  ISETP.GE.U32.AND P2, PT, R4, R3, PT ;  /* 0x000000030400720c */ /* 0x000fe40003f46070 */
[----:B------:R-:W-:Y:S02]  /*1bac0*/  LOP3.LUT R3, R15, R6, RZ, 0x3c, !PT ;  /* 0x000000060f037212 */ /* 0x000fe400078e3cff */
[----:B------:R-:W-:Y:S02]  /*1bad0*/  @!P0 IADD3 R2, R2, 0x1, RZ ;  /* 0x0000000102028810 */ /* 0x000fe40007ffe0ff */
[----:B------:R-:W-:-:S02]  /*1bae0*/  ISETP.GE.AND P1, PT, R3, RZ, PT ;  /* 0x000000ff0300720c */ /* 0x000fc40003f26270 */
[----:B------:R-:W-:-:S05]  /*1baf0*/  ISETP.NE.AND P0, PT, R6, RZ, PT ;  /* 0x000000ff0600720c */ /* 0x000fca0003f05270 */
[----:B------:R-:W-:Y:S01]  /*1bb00*/  @P2 IADD3 R2, R2, 0x1, RZ ;  /* 0x0000000102022810 */ /* 0x000fe20007ffe0ff */
[----:B-1----:R-:W-:-:S05]  /*1bb10*/  IMAD.MOV R3, RZ, RZ, -R11 ;  /* 0x000000ffff037224 */ /* 0x002fca00078e0a0b */
[----:B------:R-:W-:Y:S01]  /*1bb20*/  MOV R4, R3 ;  /* 0x0000000300047202 */ /* 0x000fe20000000f00 */
[----:B------:R-:W-:Y:S01]  /*1bb30*/  @!P1 IMAD.MOV R2, RZ, RZ, -R2 ;  /* 0x000000ffff029224 */ /* 0x000fe200078e0a02 */
[----:B------:R-:W-:Y:S02]  /*1bb40*/  @!P0 LOP3.LUT R2, RZ, R6, RZ, 0x33, !PT ;  /* 0x00000006ff028212 */ /* 0x000fe400078e33ff */
[----:B------:R-:W-:Y:S01]  /*1bb50*/  IABS R3, R5 ;  /* 0x0000000500037213 */ /* 0x000fe20000000000 */
[----:B------:R-:W-:Y:S01]  /*1bb60*/  IMAD R4, R4, R9, RZ ;  /* 0x0000000904047224 */ /* 0x000fe200078e02ff */
[----:B------:R-:W-:Y:S01]  /*1bb70*/  IABS R13, R2 ;  /* 0x00000002000d7213 */ /* 0x000fe20000000000 */
[----:B------:R-:W-:Y:S02]  /*1bb80*/  IMAD.MOV.U32 R10, RZ, RZ, RZ ;  /* 0x000000ffff0a7224 */ /* 0x000fe400078e00ff */
[----:B------:R-:W-:Y:S02]  /*1bb90*/  IMAD.MOV R12, RZ, RZ, -R3 ;  /* 0x000000ffff0c7224 */ /* 0x000fe400078e0a03 */
[----:B------:R-:W-:-:S04]  /*1bba0*/  IMAD.HI.U32 R3, R11, R4, R10 ;  /* 0x000000040b037227 */ /* 0x000fc800078e000a */
[----:B------:R-:W-:Y:S01]  /*1bbb0*/  IMAD.MOV.U32 R4, RZ, RZ, R13 ;  /* 0x000000ffff047224 */ /* 0x000fe200078e000d */
[----:B------:R-:W-:-:S03]  /*1bbc0*/  MOV R10, R12 ;  /* 0x0000000c000a7202 */ /* 0x000fc60000000f00 */
        /* <DEDUP_REMOVED lines=23> */
.L_x_1897:
[----:B------:R-:W-:Y:S01]  /*1bd40*/  MOV R2, c[0x0][0x53c] ;  /* 0x00014f0000027a02 */ /* 0x000fe20000000f00 */
[----:B------:R2:W-:Y:S04]  /*1bd50*/  STL [R1], R11 ;  /* 0x0000000b01007387 */ /* 0x0005e80000100800 */
[----:B------:R2:W-:Y:S04]  /*1bd60*/  STL [R1+0x4], RZ ;  /* 0x000004ff01007387 */ /* 0x0005e80000100800 */
[----:B------:R2:W-:Y:S04]  /*1bd70*/  STL [R1+0x8], RZ ;  /* 0x000008ff01007387 */ /* 0x0005e80000100800 */
[----:B------:R2:W-:Y:S02]  /*1bd80*/  STL [R1+0xc], R2 ;  /* 0x00000c0201007387 */ /* 0x0005e40000100800 */
.L_x_1906:
[----:B------:R-:W-:Y:S05]  /*1bd90*/  BSYNC B1 ;  /* 0x0000000000017941 */ /* 0x000fea0003800000 */
.L_x_1895:
[----:B------:R-:W3:Y:S04]  /*1bda0*/  LDL R12, [R1] ;  /* 0x00000000010c7983 */ /* 0x000ee80000100800 */
        /* <DEDUP_REMOVED lines=8> */
.L_x_1890:
[----:B-12---:R-:W2:Y:S02]  /*1be30*/  LDL R2, [R1+0xc] ;  /* 0x00000c0001027983 */ /* 0x006ea40000100800 */
[----:B--2---:R-:W-:-:S13]  /*1be40*/  ISETP.GE.AND P0, PT, R2, c[0x0][0x53c], PT ;  /* 0x00014f0002007a0c */ /* 0x004fda0003f06270 */
[----:B---3--:R-:W-:Y:S01]  /*1be50*/  @P0 CALL.REL.NOINC `(.L_x_1907) ;  /* 0x0000001000000944 */ /* 0x008fe20003c00000 */
[----:B------:R-:W-:Y:S05]  /*1be60*/  BRA `(.L_x_1908) ;  /* 0xfffe62f000007947 */ /* 0x000fea000383ffff */
.L_x_1907:
[----:B------:R-:W-:Y:S05]  /*1be70*/  EXIT ;  /* 0x000000000000794d */ /* 0x000fea0003800000 */
.L_x_1700:
[----:B------:R-:W-:Y:S01]  /*1be80*/  IMAD.MOV.U32 R2, RZ, RZ, R4 ;  /* 0x000000ffff027224 */ /* 0x000fe200078e0004 */
[----:B------:R-:W-:Y:S02]  /*1be90*/  MOV R5, 0x1 ;  /* 0x0000000100057802 */ /* 0x000fe40000000f00 */
[----:B------:R-:W-:Y:S02]  /*1bea0*/  MOV R3, 0x1bec0 ;  /* 0x0001bec000037802 */ /* 0x000fe40000000f00 */
[----:B------:R-:W-:Y:S05]  /*1beb0*/  CALL.REL.NOINC `($__internal_33_$__cuda_sm70_shflsync_up_p) ;  /* 0x0000203000007944 */ /* 0x000fea0003c00000 */
[----:B------:R-:W-:Y:S01]  /*1bec0*/  MOV R0, R5 ;  /* 0x0000000500007202 */ /* 0x000fe20000000f00 */
[----:B------:R-:W-:Y:S05]  /*1bed0*/  BRA `(.L_x_1909) ;  /* 0xfffe459000007947 */ /* 0x000fea000383ffff */
.L_x_1701:
[----:B------:R-:W-:Y:S01]  /*1bee0*/  IMAD.MOV.U32 R2, RZ, RZ, R4 ;  /* 0x000000ffff027224 */ /* 0x000fe200078e0004 */
[----:B------:R-:W-:Y:S02]  /*1bef0*/  MOV R5, 0x2 ;  /* 0x0000000200057802 */ /* 0x000fe40000000f00 */
[----:B------:R-:W-:Y:S02]  /*1bf00*/  MOV R3, 0x1bf20 ;  /* 0x0001bf2000037802 */ /* 0x000fe40000000f00 */
[----:B------:R-:W-:Y:S05]  /*1bf10*/  CALL.REL.NOINC `($__internal_33_$__cuda_sm70_shflsync_up_p) ;  /* 0x00001fd000007944 */ /* 0x000fea0003c00000 */
[----:B------:R-:W-:Y:S02]  /*1bf20*/  SEL R5, R5, RZ, P4 ;  /* 0x000000ff05057207 */ /* 0x000fe40002000000 */
[----:B------:R-:W-:-:S03]  /*1bf30*/  MOV R3, 0x1bf80 ;  /* 0x0001bf8000037802 */ /* 0x000fc60000000f00 */
[----:B------:R-:W-:Y:S01]  /*1bf40*/  IMAD.IADD R0, R4, 0x1, R5 ;  /* 0x0000000104007824 */ /* 0x000fe200078e0205 */
[----:B------:R-:W-:-:S03]  /*1bf50*/  MOV R5, 0x4 ;  /* 0x0000000400057802 */ /* 0x000fc60000000f00 */
[----:B------:R-:W-:Y:S02]  /*1bf60*/  IMAD.MOV.U32 R2, RZ, RZ, R0 ;  /* 0x000000ffff027224 */ /* 0x000fe400078e0000 */
        /* <DEDUP_REMOVED lines=13> */
[----:B------:R-:W-:Y:S01]  /*1c040*/  SEL R4, R5, RZ, P1 ;  /* 0x000000ff05047207 */ /* 0x000fe20000800000 */
[----:B------:R-:W-:Y:S01]  /*1c050*/  IMAD.MOV.U32 R208, RZ, RZ, 0x1f ;  /* 0x0000001fffd07424 */ /* 0x000fe200078e00ff */
[----:B------:R-:W-:Y:S02]  /*1c060*/  MOV R3, 0x1f ;  /* 0x0000001f00037802 */ /* 0x000fe40000000f00 */
[----:B------:R-:W-:Y:S01]  /*1c070*/  MOV R2, 0x1c0b0 ;  /* 0x0001c0b000027802 */ /* 0x000fe20000000f00 */
[----:B------:R-:W-:-:S04]  /*1c080*/  IMAD.IADD R4, R0, 0x1, R4 ;  /* 0x0000000100047824 */ /* 0x000fc800078e0204 */
[----:B------:R-:W-:Y:S02]  /*1c090*/  IMAD.MOV.U32 R209, RZ, RZ, R4 ;  /* 0x000000ffffd17224 */ /* 0x000fe400078e0004 */
[----:B------:R-:W-:Y:S05]  /*1c0a0*/  CALL.REL.NOINC `($__internal_32_$__cuda_sm70_shflsync_idx_p) ;  /* 0x00001df000007944 */ /* 0x000fea0003c00000 */
[----:B------:R-:W-:Y:S01]  /*1c0b0*/  MOV R0, R208 ;  /* 0x000000d000007202 */ /* 0x000fe20000000f00 */
[----:B------:R-:W-:Y:S05]  /*1c0c0*/  BRA `(.L_x_1910) ;  /* 0xfffe44a000007947 */ /* 0x000fea000383ffff */
.L_x_1703:
[----:B------:R-:W-:Y:S02]  /*1c0d0*/  SEL R2, RZ, 0x1, P0 ;  /* 0x00000001ff027807 */ /* 0x000fe40000000000 */
[----:B------:R-:W-:Y:S02]  /*1c0e0*/  MOV R3, 0x1c100 ;  /* 0x0001c10000037802 */ /* 0x000fe40000000f00 */
[----:B------:R-:W-:Y:S05]  /*1c0f0*/  CALL.REL.NOINC `($__internal_34_$__cuda_sm70_votesync_ballot) ;  /* 0x00001e6000007944 */ /* 0x000fea0003c00000 */
[----:B------:R-:W-:Y:S05]  /*1c100*/  BRA `(.L_x_1911) ;  /* 0xfffe44f000007947 */ /* 0x000fea000383ffff */
.L_x_1704:
[----:B------:R-:W-:Y:S01]  /*1c110*/  IMAD.MOV.U32 R209, RZ, RZ, R8 ;  /* 0x000000ffffd17224 */ /* 0x000fe200078e0008 */
[----:B--2---:R-:W-:Y:S01]  /*1c120*/  MOV R208, R14 ;  /* 0x0000000e00d07202 */ /* 0x004fe20000000f00 */
[----:B------:R-:W-:Y:S01]  /*1c130*/  IMAD.MOV.U32 R3, RZ, RZ, 0x1f ;  /* 0x0000001fff037424 */ /* 0x000fe200078e00ff */
[----:B------:R-:W-:Y:S02]  /*1c140*/  MOV R2, 0x1c160 ;  /* 0x0001c16000027802 */ /* 0x000fe40000000f00 */
[----:B-1----:R-:W-:Y:S05]  /*1c150*/  CALL.REL.NOINC `($__internal_32_$__cuda_sm70_shflsync_idx_p) ;  /* 0x00001d4000007944 */ /* 0x002fea0003c00000 */
[----:B------:R-:W-:Y:S01]  /*1c160*/  IMAD.MOV.U32 R11, RZ, RZ, R208 ;  /* 0x000000ffff0b7224 */ /* 0x000fe200078e00d0 */
[----:B------:R-:W-:Y:S01]  /*1c170*/  MOV R209, R7 ;  /* 0x0000000700d17202 */ /* 0x000fe20000000f00 */
[----:B------:R-:W-:Y:S01]  /*1c180*/  IMAD.MOV.U32 R6, RZ, RZ, RZ ;  /* 0x000000ffff067224 */ /* 0x000fe200078e00ff */
[----:B------:R-:W-:Y:S01]  /*1c190*/  MOV R208, R14 ;  /* 0x0000000e00d07202 */ /* 0x000fe20000000f00 */
[----:B------:R-:W-:Y:S01]  /*1c1a0*/  IMAD.MOV.U32 R3, RZ, RZ, 0x1f ;  /* 0x0000001fff037424 */ /* 0x000fe200078e00ff */
[----:B------:R-:W-:-:S02]  /*1c1b0*/  MOV R2, 0x1c1d0 ;  /* 0x0001c1d000027802 */ /* 0x000fc40000000f00 */
[----:B------:R-:W-:Y:S05]  /*1c1c0*/  CALL.REL.NOINC `($__internal_32_$__cuda_sm70_shflsync_idx_p) ;  /* 0x00001cd000007944 */ /* 0x000fea0003c00000 */
[----:B------:R-:W-:Y:S01]  /*1c1d0*/  MOV R10, R208 ;  /* 0x000000d0000a7202 */ /* 0x000fe20000000f00 */
[----:B------:R-:W-:Y:S05]  /*1c1e0*/  BRA `(.L_x_1912) ;  /* 0xfffe446000007947 */ /* 0x000fea000383ffff */
.L_x_1707:
[----:B------:R-:W-:Y:S01]  /*1c1f0*/  IMAD.MOV.U32 R209, RZ, RZ, R4 ;  /* 0x000000ffffd17224 */ /* 0x000fe200078e0004 */
[----:B------:R-:W-:-:S02]  /*1c200*/  MOV R3, 0x1f ;  /* 0x0000001f00037802 */ /* 0x000fc40000000f00 */
[----:B------:R-:W-:Y:S02]  /*1c210*/  MOV R2, 0x1c230 ;  /* 0x0001c23000027802 */ /* 0x000fe40000000f00 */
[----:B-1234-:R-:W-:Y:S05]  /*1c220*/  CALL.REL.NOINC `($__internal_32_$__cuda_sm70_shflsync_idx_p) ;  /* 0x00001c7000007944 */ /* 0x01efea0003c00000 */
[----:B------:R-:W-:Y:S01]  /*1c230*/  MOV R6, R208 ;  /* 0x000000d000067202 */ /* 0x000fe20000000f00 */
[----:B------:R-:W-:Y:S05]  /*1c240*/  BRA `(.L_x_1706) ;  /* 0xfffe446000007947 */ /* 0x000fea000383ffff */
.L_x_1759:
[----:B------:R-:W-:Y:S01]  /*1c250*/  IMAD.MOV.U32 R209, RZ, RZ, R5 ;  /* 0x000000ffffd17224 */ /* 0x000fe200078e0005 */
[----:B------:R-:W-:Y:S01]  /*1c260*/  MOV R208, RZ ;  /* 0x000000ff00d07202 */ /* 0x000fe20000000f00 */
[----:B------:R-:W-:Y:S01]  /*1c270*/  IMAD.MOV.U32 R3, RZ, RZ, 0x181f ;  /* 0x0000181fff037424 */ /* 0x000fe200078e00ff */
[----:B------:R-:W-:Y:S02]  /*1c280*/  MOV R2, 0x1c2a0 ;  /* 0x0001c2a000027802 */ /* 0x000fe40000000f00 */
[----:B-----5:R-:W-:Y:S05]  /*1c290*/  CALL.REL.NOINC `($__internal_32_$__cuda_sm70_shflsync_idx_p) ;  /* 0x00001c0000007944 */ /* 0x020fea0003c00000 */
[----:B------:R-:W-:Y:S01]  /*1c2a0*/  MOV R4, R208 ;  /* 0x000000d000047202 */ /* 0x000fe20000000f00 */
[----:B------:R-:W-:Y:S05]  /*1c2b0*/  BRA `(.L_x_1913) ;  /* 0xfffedab000007947 */ /* 0x000fea000383ffff */
.L_x_1760:
[----:B------:R-:W-:Y:S01]  /*1c2c0*/  IMAD.MOV.U32 R209, RZ, RZ, R9 ;  /* 0x000000ffffd17224 */ /* 0x000fe200078e0009 */
[----:B------:R-:W-:Y:S01]  /*1c2d0*/  MOV R208, RZ ;  /* 0x000000ff00d07202 */ /* 0x000fe20000000f00 */
[----:B------:R-:W-:Y:S01]  /*1c2e0*/  IMAD.MOV.U32 R3, RZ, RZ, 0x181f ;  /* 0x0000181fff037424 */ /* 0x000fe200078e00ff */
[----:B------:R-:W-:Y:S02]  /*1c2f0*/  MOV R2, 0x1c310 ;  /* 0x0001c31000027802 */ /* 0x000fe40000000f00 */
[----:B-12--5:R-:W-:Y:S05]  /*1c300*/  CALL.REL.NOINC `($__internal_32_$__cuda_sm70_shflsync_idx_p) ;  /* 0x00001b9000007944 */ /* 0x026fea0003c00000 */
[----:B------:R-:W-:Y:S01]  /*1c310*/  MOV R2, R208 ;  /* 0x000000d000027202 */ /* 0x000fe20000000f00 */
[----:B------:R-:W-:Y:S05]  /*1c320*/  BRA `(.L_x_1914) ;  /* 0xfffeda6000007947 */ /* 0x000fea000383ffff */
.L_x_1763:
[----:B------:R-:W-:Y:S01]  /*1c330*/  IMAD.MOV.U32 R209, RZ, RZ, R5 ;  /* 0x000000ffffd17224 */ /* 0x000fe200078e0005 */
[----:B------:R-:W-:Y:S01]  /*1c340*/  MOV R208, 0x1 ;  /* 0x0000000100d07802 */ /* 0x000fe20000000f00 */
[----:B--2---:R-:W-:Y:S01]  /*1c350*/  IMAD.MOV.U32 R3, RZ, RZ, 0x181f ;  /* 0x0000181fff037424 */ /* 0x004fe200078e00ff */
[----:B----4-:R-:W-:-:S02]  /*1c360*/  MOV R2, 0x1c380 ;  /* 0x0001c38000027802 */ /* 0x010fc40000000f00 */
[----:B-1-3-5:R-:W-:Y:S05]  /*1c370*/  CALL.REL.NOINC `($__internal_32_$__cuda_sm70_shflsync_idx_p) ;  /* 0x00001b2000007944 */ /* 0x02afea0003c00000 */
[----:B------:R-:W-:Y:S01]  /*1c380*/  IMAD.MOV.U32 R4, RZ, RZ, R208 ;  /* 0x000000ffff047224 */ /* 0x000fe200078e00d0 */
[----:B------:R-:W-:Y:S01]  /*1c390*/  MOV R208, 0x1 ;  /* 0x0000000100d07802 */ /* 0x000fe20000000f00 */
[----:B------:R-:W-:Y:S01]  /*1c3a0*/  IMAD.MOV.U32 R209, RZ, RZ, R9 ;  /* 0x000000ffffd17224 */ /* 0x000fe200078e0009 */
[----:B------:R-:W-:-:S02]  /*1c3b0*/  MOV R3, 0x181f ;  /* 0x0000181f00037802 */ /* 0x000fc40000000f00 */
[----:B------:R-:W-:Y:S02]  /*1c3c0*/  MOV R2, 0x1c3e0 ;  /* 0x0001c3e000027802 */ /* 0x000fe40000000f00 */
[----:B------:R-:W-:Y:S05]  /*1c3d0*/  CALL.REL.NOINC `($__internal_32_$__cuda_sm70_shflsync_idx_p) ;  /* 0x00001ac000007944 */ /* 0x000fea0003c00000 */
[----:B------:R-:W-:Y:S01]  /*1c3e0*/  MOV R2, R208 ;  /* 0x000000d000027202 */ /* 0x000fe20000000f00 */
[----:B------:R-:W-:Y:S05]  /*1c3f0*/  BRA `(.L_x_1915) ;  /* 0xfffedb3000007947 */ /* 0x000fea000383ffff */
.L_x_1766:
[----:B------:R-:W-:Y:S01]  /*1c400*/  IMAD.MOV.U32 R209, RZ, RZ, R5 ;  /* 0x000000ffffd17224 */ /* 0x000fe200078e0005 */
[----:B------:R-:W-:Y:S01]  /*1c410*/  MOV R208, 0x2 ;  /* 0x0000000200d07802 */ /* 0x000fe20000000f00 */
[----:B-1----:R-:W-:Y:S01]  /*1c420*/  IMAD.MOV.U32 R3, RZ, RZ, 0x181f ;  /* 0x0000181fff037424 */ /* 0x002fe200078e00ff */
[----:B----4-:R-:W-:Y:S02]  /*1c430*/  MOV R2, 0x1c450 ;  /* 0x0001c45000027802 */ /* 0x010fe40000000f00 */
[----:B--23-5:R-:W-:Y:S05]  /*1c440*/  CALL.REL.NOINC `($__internal_32_$__cuda_sm70_shflsync_idx_p) ;  /* 0x00001a5000007944 */ /* 0x02cfea0003c00000 */
[----:B------:R-:W-:Y:S01]  /*1c450*/  MOV R4, R208 ;  /* 0x000000d000047202 */ /* 0x000fe20000000f00 */
[----:B------:R-:W-:Y:S05]  /*1c460*/  BRA `(.L_x_1916) ;  /* 0xfffedc3000007947 */ /* 0x000fea000383ffff */
.L_x_1767:
[----:B------:R-:W-:Y:S01]  /*1c470*/  IMAD.MOV.U32 R209, RZ, RZ, R9 ;  /* 0x000000ffffd17224 */ /* 0x000fe200078e0009 */
[----:B------:R-:W-:Y:S01]  /*1c480*/  MOV R208, 0x2 ;  /* 0x0000000200d07802 */ /* 0x000fe20000000f00 */
[----:B------:R-:W-:Y:S01]  /*1c490*/  IMAD.MOV.U32 R3, RZ, RZ, 0x181f ;  /* 0x0000181fff037424 */ /* 0x000fe200078e00ff */
[----:B----4-:R-:W-:Y:S02]  /*1c4a0*/  MOV R2, 0x1c4c0 ;  /* 0x0001c4c000027802 */ /* 0x010fe40000000f00 */
[----:B-123-5:R-:W-:Y:S05]  /*1c4b0*/  CALL.REL.NOINC `($__internal_32_$__cuda_sm70_shflsync_idx_p) ;  /* 0x000019e000007944 */ /* 0x02efea0003c00000 */
[----:B------:R-:W-:Y:S01]  /*1c4c0*/  MOV R2, R208 ;  /* 0x000000d000027202 */ /* 0x000fe20000000f00 */
[----:B------:R-:W-:Y:S05]  /*1c4d0*/  BRA `(.L_x_1917) ;  /* 0xfffedbe000007947 */ /* 0x000fea000383ffff */
.L_x_1770:
[----:B------:R-:W-:Y:S01]  /*1c4e0*/  IMAD.MOV.U32 R209, RZ, RZ, R5 ;  /* 0x000000ffffd17224 */ /* 0x000fe200078e0005 */
[----:B------:R-:W-:Y:S01]  /*1c4f0*/  MOV R208, 0x3 ;  /* 0x0000000300d07802 */ /* 0x000fe20000000f00 */
[----:B-1----:R-:W-:Y:S01]  /*1c500*/  IMAD.MOV.U32 R3, RZ, RZ, 0x181f ;  /* 0x0000181fff037424 */ /* 0x002fe200078e00ff */
[----:B------:R-:W-:-:S02]  /*1c510*/  MOV R2, 0x1c530 ;  /* 0x0001c53000027802 */ /* 0x000fc40000000f00 */
[----:B--2345:R-:W-:Y:S05]  /*1c520*/  CALL.REL.NOINC `($__internal_32_$__cuda_sm70_shflsync_idx_p) ;  /* 0x0000197000007944 */ /* 0x03cfea0003c00000 */
        /* <DEDUP_REMOVED lines=8> */
.L_x_1827:
[----:B------:R-:W-:Y:S01]  /*1c5b0*/  IMAD.MOV.U32 R209, RZ, RZ, R6 ;  /* 0x000000ffffd17224 */ /* 0x000fe200078e0006 */
[----:B------:R-:W-:Y:S01]  /*1c5c0*/  MOV R208, 0x1 ;  /* 0x0000000100d07802 */ /* 0x000fe20000000f00 */
[----:B-1----:R-:W-:Y:S01]  /*1c5d0*/  IMAD.MOV.U32 R3, RZ, RZ, 0x181f ;  /* 0x0000181fff037424 */ /* 0x002fe200078e00ff */
[----:B------:R-:W-:Y:S02]  /*1c5e0*/  MOV R2, 0x1c600 ;  /* 0x0001c60000027802 */ /* 0x000fe40000000f00 */
[----:B-----5:R-:W-:Y:S05]  /*1c5f0*/  CALL.REL.NOINC `($__internal_32_$__cuda_sm70_shflsync_idx_p) ;  /* 0x000018a000007944 */ /* 0x020fea0003c00000 */
[----:B------:R-:W-:Y:S01]  /*1c600*/  IMAD.MOV.U32 R5, RZ, RZ, R208 ;  /* 0x000000ffff057224 */ /* 0x000fe200078e00d0 */
[----:B------:R-:W-:Y:S01]  /*1c610*/  MOV R208, 0x1 ;  /* 0x0000000100d07802 */ /* 0x000fe20000000f00 */
[----:B------:R-:W-:Y:S01]  /*1c620*/  IMAD.MOV.U32 R209, RZ, RZ, R9 ;  /* 0x000000ffffd17224 */ /* 0x000fe200078e0009 */
[----:B------:R-:W-:Y:S02]  /*1c630*/  MOV R3, 0x181f ;  /* 0x0000181f00037802 */ /* 0x000fe40000000f00 */
[----:B------:R-:W-:Y:S02]  /*1c640*/  MOV R2, 0x1c660 ;  /* 0x0001c66000027802 */ /* 0x000fe40000000f00 */
[----:B------:R-:W-:Y:S05]  /*1c650*/  CALL.REL.NOINC `($__internal_32_$__cuda_sm70_shflsync_idx_p) ;  /* 0x0000184000007944 */ /* 0x000fea0003c00000 */
[----:B------:R-:W-:Y:S01]  /*1c660*/  MOV R2, R208 ;  /* 0x000000d000027202 */ /* 0x000fe20000000f00 */
[----:B------:R-:W-:Y:S05]  /*1c670*/  BRA `(.L_x_1919) ;  /* 0xffff4e7000007947 */ /* 0x000fea000383ffff */
.L_x_1830:
[----:B------:R-:W-:Y:S01]  /*1c680*/  IMAD.MOV.U32 R209, RZ, RZ, R5 ;  /* 0x000000ffffd17224 */ /* 0x000fe200078e0005 */
[----:B------:R-:W-:Y:S01]  /*1c690*/  MOV R208, RZ ;  /* 0x000000ff00d07202 */ /* 0x000fe20000000f00 */
[----:B------:R-:W-:Y:S01]  /*1c6a0*/  IMAD.MOV.U32 R3, RZ, RZ, 0x181f ;  /* 0x0000181fff037424 */ /* 0x000fe200078e00ff */
[----:B------:R-:W-:-:S02]  /*1c6b0*/  MOV R2, 0x1c6d0 ;  /* 0x0001c6d000027802 */ /* 0x000fc40000000f00 */
[----:B------:R-:W-:Y:S05]  /*1c6c0*/  CALL.REL.NOINC `($__internal_32_$__cuda_sm70_shflsync_idx_p) ;  /* 0x000017d000007944 */ /* 0x000fea0003c00000 */
[----:B------:R-:W-:Y:S01]  /*1c6d0*/  MOV R4, R208 ;  /* 0x000000d000047202 */ /* 0x000fe20000000f00 */
[----:B------:R-:W-:Y:S05]  /*1c6e0*/  BRA `(.L_x_1920) ;  /* 0xffff5bc000007947 */ /* 0x000fea000383ffff */
.L_x_1831:
[----:B------:R-:W-:Y:S01]  /*1c6f0*/  IMAD.MOV.U32 R209, RZ, RZ, R6 ;  /* 0x000000ffffd17224 */ /* 0x000fe200078e0006 */
[----:B------:R-:W-:Y:S01]  /*1c700*/  MOV R208, RZ ;  /* 0x000000ff00d07202 */ /* 0x000fe20000000f00 */
[----:B------:R-:W-:Y:S01]  /*1c710*/  IMAD.MOV.U32 R3, RZ, RZ, 0x181f ;  /* 0x0000181fff037424 */ /* 0x000fe200078e00ff */
[----:B------:R-:W-:-:S02]  /*1c720*/  MOV R2, 0x1c740 ;  /* 0x0001c74000027802 */ /* 0x000fc40000000f00 */
[----:B-12---:R-:W-:Y:S05]  /*1c730*/  CALL.REL.NOINC `($__internal_32_$__cuda_sm70_shflsync_idx_p) ;  /* 0x0000176000007944 */ /* 0x006fea0003c00000 */
[----:B------:R-:W-:Y:S01]  /*1c740*/  MOV R2, R208 ;  /* 0x000000d000027202 */ /* 0x000fe20000000f00 */
[----:B------:R-:W-:Y:S05]  /*1c750*/  BRA `(.L_x_1921) ;  /* 0xffff5b7000007947 */ /* 0x000fea000383ffff */
.L_x_1834:
[----:B------:R-:W-:Y:S01]  /*1c760*/  IMAD.MOV.U32 R209, RZ, RZ, R5 ;  /* 0x000000ffffd17224 */ /* 0x000fe200078e0005 */
[----:B------:R-:W-:Y:S01]  /*1c770*/  MOV R208, 0x1 ;  /* 0x0000000100d07802 */ /* 0x000fe20000000f00 */
[----:B--2---:R-:W-:Y:S01]  /*1c780*/  IMAD.MOV.U32 R3, RZ, RZ, 0x181f ;  /* 0x0000181fff037424 */ /* 0x004fe200078e00ff */
[----:B----4-:R-:W-:-:S03]  /*1c790*/  MOV R2, 0x1c7b0 ;  /* 0x0001c7b000027802 */ /* 0x010fc60000000f00 */
[----:B-1-3--:R-:W-:Y:S05]  /*1c7a0*/  CALL.REL.NOINC `($__internal_32_$__cuda_sm70_shflsync_idx_p) ;  /* 0x000016f000007944 */ /* 0x00afea0003c00000 */
        /* <DEDUP_REMOVED lines=8> */
.L_x_1835:
[----:B------:R-:W-:Y:S01]  /*1c830*/  IMAD.MOV.U32 R4, RZ, RZ, R6 ;  /* 0x000000ffff047224 */ /* 0x000fe200078e0006 */
[----:B------:R-:W-:Y:S02]  /*1c840*/  MOV R3, 0x2 ;  /* 0x0000000200037802 */ /* 0x000fe40000000f00 */
[----:B------:R-:W-:Y:S02]  /*1c850*/  MOV R2, 0x1c870 ;  /* 0x0001c87000027802 */ /* 0x000fe40000000f00 */
[----:B------:R-:W-:Y:S05]  /*1c860*/  CALL.REL.NOINC `($__internal_31_$__cuda_sm70_shflsync_bfly_p) ;  /* 0x000015d000007944 */ /* 0x000fea0003c00000 */
[----:B------:R-:W-:Y:S01]  /*1c870*/  MOV R2, R177 ;  /* 0x000000b100027202 */ /* 0x000fe20000000f00 */
[----:B------:R-:W-:Y:S05]  /*1c880*/  BRA `(.L_x_1923) ;  /* 0xffff60c000007947 */ /* 0x000fea000383ffff */
.L_x_1836:
[----:B------:R-:W-:Y:S01]  /*1c890*/  IMAD.MOV.U32 R4, RZ, RZ, R6 ;  /* 0x000000ffff047224 */ /* 0x000fe200078e0006 */
[----:B------:R-:W-:Y:S02]  /*1c8a0*/  MOV R3, 0x1 ;  /* 0x0000000100037802 */ /* 0x000fe40000000f00 */
[----:B------:R-:W-:Y:S02]  /*1c8b0*/  MOV R2, 0x1c8d0 ;  /* 0x0001c8d000027802 */ /* 0x000fe40000000f00 */
[----:B------:R-:W-:Y:S05]  /*1c8c0*/  CALL.REL.NOINC `($__internal_31_$__cuda_sm70_shflsync_bfly_p) ;  /* 0x0000157000007944 */ /* 0x000fea0003c00000 */
[----:B------:R-:W-:Y:S01]  /*1c8d0*/  FMNMX.FTZ R6, R6, R177, !PT ;  /* 0x000000b106067209 */ /* 0x000fe20007810000 */
[----:B------:R-:W-:Y:S01]  /*1c8e0*/  IMAD.MOV.U32 R4, RZ, RZ, R5 ;  /* 0x000000ffff047224 */ /* 0x000fe200078e0005 */
[----:B------:R-:W-:Y:S01]  /*1c8f0*/  MOV R2, 0x1c920 ;  /* 0x0001c92000027802 */ /* 0x000fe20000000f00 */
[----:B------:R-:W-:-:S02]  /*1c900*/  IMAD.MOV.U32 R3, RZ, RZ, 0x2 ;  /* 0x00000002ff037424 */ /* 0x000fc400078e00ff */
[----:B------:R-:W-:Y:S05]  /*1c910*/  CALL.REL.NOINC `($__internal_31_$__cuda_sm70_shflsync_bfly_p) ;  /* 0x0000152000007944 */ /* 0x000fea0003c00000 */
[----:B------:R-:W-:Y:S01]  /*1c920*/  FMNMX.FTZ R5, R5, R177, !PT ;  /* 0x000000b105057209 */ /* 0x000fe20007810000 */
[----:B------:R-:W-:Y:S01]  /*1c930*/  IMAD.MOV.U32 R3, RZ, RZ, 0x1 ;  /* 0x00000001ff037424 */ /* 0x000fe200078e00ff */
[----:B------:R-:W-:-:S03]  /*1c940*/  MOV R2, 0x1c970 ;  /* 0x0001c97000027802 */ /* 0x000fc60000000f00 */
[----:B------:R-:W-:Y:S02]  /*1c950*/  IMAD.MOV.U32 R4, RZ, RZ, R5 ;  /* 0x000000ffff047224 */ /* 0x000fe400078e0005 */
[----:B------:R-:W-:Y:S05]  /*1c960*/  CALL.REL.NOINC `($__internal_31_$__cuda_sm70_shflsync_bfly_p) ;  /* 0x000014d000007944 */ /* 0x000fea0003c00000 */
[----:B------:R-:W-:Y:S01]  /*1c970*/  MOV R4, R177 ;  /* 0x000000b100047202 */ /* 0x000fe20000000f00 */
[----:B------:R-:W-:Y:S05]  /*1c980*/  BRA `(.L_x_1924) ;  /* 0xffff603000007947 */ /* 0x000fea000383ffff */
.L_x_1838:
[----:B------:R-:W-:Y:S01]  /*1c990*/  MOV R208, RZ ;  /* 0x000000ff00d07202 */ /* 0x000fe20000000f00 */
[----:B------:R-:W-:Y:S01]  /*1c9a0*/  IMAD.MOV.U32 R209, RZ, RZ, R4 ;  /* 0x000000ffffd17224 */ /* 0x000fe200078e0004 */
[----:B-1----:R-:W-:Y:S01]  /*1c9b0*/  MOV R2, 0x1c9e0 ;  /* 0x0001c9e000027802 */ /* 0x002fe20000000f00 */
[----:B------:R-:W-:Y:S02]  /*1c9c0*/  IMAD.MOV.U32 R3, RZ, RZ, 0x181f ;  /* 0x0000181fff037424 */ /* 0x000fe400078e00ff */
[----:B--234-:R-:W-:Y:S05]  /*1c9d0*/  CALL.REL.NOINC `($__internal_32_$__cuda_sm70_shflsync_idx_p) ;  /* 0x000014c000007944 */ /* 0x01cfea0003c00000 */
[----:B------:R-:W-:Y:S01]  /*1c9e0*/  MOV R2, R208 ;  /* 0x000000d000027202 */ /* 0x000fe20000000f00 */
[----:B------:R-:W-:-:S05]  /*1c9f0*/  BRA `(.L_x_1925) ;  /* 0xffff716000007947 */ /* 0x000fca000383ffff */
.L_x_1841:
[----:B------:R-:W-:Y:S01]  /*1ca00*/  MOV R208, 0x1 ;  /* 0x0000000100d07802 */ /* 0x000fe20000000f00 */
[----:B------:R-:W-:Y:S01]  /*1ca10*/  IMAD.MOV.U32 R209, RZ, RZ, R4 ;  /* 0x000000ffffd17224 */ /* 0x000fe200078e0004 */
[----:B------:R-:W-:Y:S01]  /*1ca20*/  MOV R2, 0x1ca50 ;  /* 0x0001ca5000027802 */ /* 0x000fe20000000f00 */
[----:B------:R-:W-:Y:S02]  /*1ca30*/  IMAD.MOV.U32 R3, RZ, RZ, 0x181f ;  /* 0x0000181fff037424 */ /* 0x000fe400078e00ff */
[----:B--23--:R-:W-:Y:S05]  /*1ca40*/  CALL.REL.NOINC `($__internal_32_$__cuda_sm70_shflsync_idx_p) ;  /* 0x0000145000007944 */ /* 0x00cfea0003c00000 */
[----:B------:R-:W-:Y:S01]  /*1ca50*/  MOV R3, 0x181f ;  /* 0x0000181f00037802 */ /* 0x000fe20000000f00 */
[----:B------:R-:W-:Y:S01]  /*1ca60*/  IMAD.MOV.U32 R4, RZ, RZ, R208 ;  /* 0x000000ffff047224 */ /* 0x000fe200078e00d0 */
[----:B------:R-:W-:Y:S01]  /*1ca70*/  MOV R208, 0x1 ;  /* 0x0000000100d07802 */ /* 0x000fe20000000f00 */
[----:B------:R-:W-:Y:S01]  /*1ca80*/  IMAD.MOV.U32 R209, RZ, RZ, R20 ;  /* 0x000000ffffd17224 */ /* 0x000fe200078e0014 */
[----:B------:R-:W-:Y:S02]  /*1ca90*/  MOV R2, 0x1cab0 ;  /* 0x0001cab000027802 */ /* 0x000fe40000000f00 */
[----:B------:R-:W-:Y:S05]  /*1caa0*/  CALL.REL.NOINC `($__internal_32_$__cuda_sm70_shflsync_idx_p) ;  /* 0x000013f000007944 */ /* 0x000fea0003c00000 */
[----:B------:R-:W-:Y:S01]  /*1cab0*/  MOV R2, R208 ;  /* 0x000000d000027202 */ /* 0x000fe20000000f00 */
[----:B------:R-:W-:-:S05]  /*1cac0*/  BRA `(.L_x_1926) ;  /* 0xffff71f000007947 */ /* 0x000fca000383ffff */
.L_x_1844:
[----:B------:R-:W-:Y:S01]  /*1cad0*/  MOV R208, RZ ;  /* 0x000000ff00d07202 */ /* 0x000fe20000000f00 */
[----:B------:R-:W-:Y:S01]  /*1cae0*/  IMAD.MOV.U32 R209, RZ, RZ, R177 ;  /* 0x000000ffffd17224 */ /* 0x000fe200078e00b1 */
[----:B------:R-:W-:Y:S01]  /*1caf0*/  MOV R2, 0x1cb20 ;  /* 0x0001cb2000027802 */ /* 0x000fe20000000f00 */
[----:B------:R-:W-:Y:S02]  /*1cb00*/  IMAD.MOV.U32 R3, RZ, RZ, 0x181f ;  /* 0x0000181fff037424 */ /* 0x000fe400078e00ff */
[----:B------:R-:W-:Y:S05]  /*1cb10*/  CALL.REL.NOINC `($__internal_32_$__cuda_sm70_shflsync_idx_p) ;  /* 0x0000138000007944 */ /* 0x000fea0003c00000 */
[----:B------:R-:W-:Y:S01]  /*1cb20*/  MOV R4, R208 ;  /* 0x000000d000047202 */ /* 0x000fe20000000f00 */
[----:B------:R-:W-:-:S05]  /*1cb30*/  BRA `(.L_x_1927) ;  /* 0xffff7ec000007947 */ /* 0x000fca000383ffff */
.L_x_1845:
[----:B------:R-:W-:Y:S01]  /*1cb40*/  MOV R208, RZ ;  /* 0x000000ff00d07202 */ /* 0x000fe20000000f00 */
[----:B------:R-:W-:Y:S01]  /*1cb50*/  IMAD.MOV.U32 R209, RZ, RZ, R180 ;  /* 0x000000ffffd17224 */ /* 0x000fe200078e00b4 */
[----:B------:R-:W-:Y:S01]  /*1cb60*/  MOV R2, 0x1cb90 ;  /* 0x0001cb9000027802 */ /* 0x000fe20000000f00 */
[----:B------:R-:W-:Y:S02]  /*1cb70*/  IMAD.MOV.U32 R3, RZ, RZ, 0x181f ;  /* 0x0000181fff037424 */ /* 0x000fe400078e00ff */
[----:B-12---:R-:W-:Y:S05]  /*1cb80*/  CALL.REL.NOINC `($__internal_32_$__cuda_sm70_shflsync_idx_p) ;  /* 0x0000131000007944 */ /* 0x006fea0003c00000 */
[----:B------:R-:W-:Y:S01]  /*1cb90*/  MOV R2, R208 ;  /* 0x000000d000027202 */ /* 0x000fe20000000f00 */
[----:B------:R-:W-:-:S05]  /*1cba0*/  BRA `(.L_x_1928) ;  /* 0xffff7e7000007947 */ /* 0x000fca000383ffff */
.L_x_1846:
[----:B------:R-:W-:Y:S01]  /*1cbb0*/  MOV R208, 0x1 ;  /* 0x0000000100d07802 */ /* 0x000fe20000000f00 */
[----:B------:R-:W-:Y:S01]  /*1cbc0*/  IMAD.MOV.U32 R209, RZ, RZ, R177 ;  /* 0x000000ffffd17224 */ /* 0x000fe200078e00b1 */
[----:B--2---:R-:W-:Y:S01]  /*1cbd0*/  MOV R2, 0x1cc00 ;  /* 0x0001cc0000027802 */ /* 0x004fe20000000f00 */
[----:B------:R-:W-:Y:S03]  /*1cbe0*/  IMAD.MOV.U32 R3, RZ, RZ, 0x181f ;  /* 0x0000181fff037424 */ /* 0x000fe600078e00ff */
[----:B-1-3--:R-:W-:Y:S05]  /*1cbf0*/  CALL.REL.NOINC `($__internal_32_$__cuda_sm70_shflsync_idx_p) ;  /* 0x000012a000007944 */ /* 0x00afea0003c00000 */
        /* <DEDUP_REMOVED lines=8> */
.L_x_1847:
[----:B------:R-:W-:Y:S02]  /*1cc80*/  MOV R3, 0x2 ;  /* 0x0000000200037802 */ /* 0x000fe40000000f00 */
[----:B------:R-:W-:Y:S02]  /*1cc90*/  MOV R2, 0x1ccb0 ;  /* 0x0001ccb000027802 */ /* 0x000fe40000000f00 */
[----:B---3--:R-:W-:Y:S05]  /*1cca0*/  CALL.REL.NOINC `($__internal_31_$__cuda_sm70_shflsync_bfly_p) ;  /* 0x0000119000007944 */ /* 0x008fea0003c00000 */
[----:B------:R-:W-:Y:S01]  /*1ccb0*/  MOV R2, R177 ;  /* 0x000000b100027202 */ /* 0x000fe20000000f00 */
[----:B------:R-:W-:-:S05]  /*1ccc0*/  BRA `(.L_x_1930) ;  /* 0xffff813000007947 */ /* 0x000fca000383ffff */
.L_x_1848:
[----:B------:R-:W-:Y:S02]  /*1ccd0*/  MOV R3, 0x1 ;  /* 0x0000000100037802 */ /* 0x000fe40000000f00 */
[----:B------:R-:W-:Y:S02]  /*1cce0*/  MOV R2, 0x1cd00 ;  /* 0x0001cd0000027802 */ /* 0x000fe40000000f00 */
[----:B---3--:R-:W-:Y:S05]  /*1ccf0*/  CALL.REL.NOINC `($__internal_31_$__cuda_sm70_shflsync_bfly_p) ;  /* 0x0000114000007944 */ /* 0x008fea0003c00000 */
[----:B------:R-:W-:Y:S01]  /*1cd00*/  IMAD.MOV.U32 R3, RZ, RZ, 0x2 ;  /* 0x00000002ff037424 */ /* 0x000fe200078e00ff */
[----:B------:R-:W-:Y:S01]  /*1cd10*/  FMNMX.FTZ R6, R4, R177, !PT ;  /* 0x000000b104067209 */ /* 0x000fe20007810000 */
[----:B------:R-:W-:Y:S01]  /*1cd20*/  IMAD.MOV.U32 R4, RZ, RZ, R176 ;  /* 0x000000ffff047224 */ /* 0x000fe200078e00b0 */
[----:B------:R-:W-:Y:S02]  /*1cd30*/  MOV R2, 0x1cd50 ;  /* 0x0001cd5000027802 */ /* 0x000fe40000000f00 */
[----:B------:R-:W-:Y:S05]  /*1cd40*/  CALL.REL.NOINC `($__internal_31_$__cuda_sm70_shflsync_bfly_p) ;  /* 0x000010f000007944 */ /* 0x000fea0003c00000 */
[----:B------:R-:W-:Y:S01]  /*1cd50*/  FMNMX.FTZ R4, R176, R177, !PT ;  /* 0x000000b1b0047209 */ /* 0x000fe20007810000 */
[----:B------:R-:W-:Y:S01]  /*1cd60*/  IMAD.MOV.U32 R3, RZ, RZ, 0x1 ;  /* 0x00000001ff037424 */ /* 0x000fe200078e00ff */
[----:B------:R-:W-:Y:S02]  /*1cd70*/  MOV R2, 0x1cd90 ;  /* 0x0001cd9000027802 */ /* 0x000fe40000000f00 */
[----:B------:R-:W-:Y:S05]  /*1cd80*/  CALL.REL.NOINC `($__internal_31_$__cuda_sm70_shflsync_bfly_p) ;  /* 0x000010b000007944 */ /* 0x000fea0003c00000 */
[----:B------:R-:W-:Y:S01]  /*1cd90*/  MOV R2, R177 ;  /* 0x000000b100027202 */ /* 0x000fe20000000f00 */
[----:B------:R-:W-:-:S05]  /*1cda0*/  BRA `(.L_x_1931) ;  /* 0xffff80c000007947 */ /* 0x000fca000383ffff */
.L_x_1850:
[----:B------:R-:W-:Y:S01]  /*1cdb0*/  IMAD.MOV.U32 R4, RZ, RZ, R218 ;  /* 0x000000ffff047224 */ /* 0x000fe200078e00da */
[----:B------:R-:W-:-:S02]  /*1cdc0*/  MOV R3, 0x2 ;  /* 0x0000000200037802 */ /* 0x000fc40000000f00 */
[----:B------:R-:W-:Y:S02]  /*1cdd0*/  MOV R2, 0x1cdf0 ;  /* 0x0001cdf000027802 */ /* 0x000fe40000000f00 */
[----:B------:R-:W-:Y:S05]  /*1cde0*/  CALL.REL.NOINC `($__internal_31_$__cuda_sm70_shflsync_bfly_p) ;  /* 0x0000105000007944 */ /* 0x000fea0003c00000 */
[----:B------:R-:W-:Y:S01]  /*1cdf0*/  FADD.FTZ R4, R218, R177 ;  /* 0x000000b1da047221 */ /* 0x000fe20000010000 */
[----:B------:R-:W-:Y:S02]  /*1ce00*/  MOV R3, 0x1 ;  /* 0x0000000100037802 */ /* 0x000fe40000000f00 */
[----:B------:R-:W-:Y:S02]  /*1ce10*/  MOV R2, 0x1ce30 ;  /* 0x0001ce3000027802 */ /* 0x000fe40000000f00 */
[----:B------:R-:W-:Y:S05]  /*1ce20*/  CALL.REL.NOINC `($__internal_31_$__cuda_sm70_shflsync_bfly_p) ;  /* 0x0000101000007944 */ /* 0x000fea0003c00000 */
[----:B------:R-:W-:Y:S01]  /*1ce30*/  FADD.FTZ R9, R4, R177 ;  /* 0x000000b104097221 */ /* 0x000fe20000010000 */
[----:B------:R-:W-:Y:S02]  /*1ce40*/  MOV R4, R217 ;  /* 0x000000d900047202 */ /* 0x000fe40000000f00 */
[----:B------:R-:W-:Y:S02]  /*1ce50*/  MOV R3, 0x2 ;  /* 0x0000000200037802 */ /* 0x000fe40000000f00 */
[----:B------:R-:W-:Y:S02]  /*1ce60*/  MOV R2, 0x1ce80 ;  /* 0x0001ce8000027802 */ /* 0x000fe40000000f00 */
[----:B------:R-:W-:Y:S05]  /*1ce70*/  CALL.REL.NOINC `($__internal_31_$__cuda_sm70_shflsync_bfly_p) ;  /* 0x00000fc000007944 */ /* 0x000fea0003c00000 */
[----:B------:R-:W-:Y:S01]  /*1ce80*/  FADD.FTZ R4, R217, R177 ;  /* 0x000000b1d9047221 */ /* 0x000fe20000010000 */
[----:B------:R-:W-:Y:S02]  /*1ce90*/  MOV R3, 0x1 ;  /* 0x0000000100037802 */ /* 0x000fe40000000f00 */
[----:B------:R-:W-:-:S02]  /*1cea0*/  MOV R2, 0x1cec0 ;  /* 0x0001cec000027802 */ /* 0x000fc40000000f00 */
[----:B------:R-:W-:Y:S05]  /*1ceb0*/  CALL.REL.NOINC `($__internal_31_$__cuda_sm70_shflsync_bfly_p) ;  /* 0x00000f8000007944 */ /* 0x000fea0003c00000 */
[----:B------:R-:W-:Y:S01]  /*1cec0*/  MOV R2, R177 ;  /* 0x000000b100027202 */ /* 0x000fe20000000f00 */
[----:B------:R-:W-:Y:S05]  /*1ced0*/  BRA `(.L_x_1932) ;  /* 0xffff975000007947 */ /* 0x000fea000383ffff */
.L_x_1857:
[----:B--234-:R-:W-:Y:S01]  /*1cee0*/  IMAD.MOV.U32 R209, RZ, RZ, R9 ;  /* 0x000000ffffd17224 */ /* 0x01cfe200078e0009 */
[----:B------:R-:W-:Y:S01]  /*1cef0*/  MOV R208, RZ ;  /* 0x000000ff00d07202 */ /* 0x000fe20000000f00 */
[----:B------:R-:W-:Y:S01]  /*1cf00*/  IMAD.MOV.U32 R3, RZ, RZ, 0x181f ;  /* 0x0000181fff037424 */ /* 0x000fe200078e00ff */
[----:B------:R-:W-:-:S02]  /*1cf10*/  MOV R2, 0x1cf30 ;  /* 0x0001cf3000027802 */ /* 0x000fc40000000f00 */
[----:B-1----:R-:W-:Y:S05]  /*1cf20*/  CALL.REL.NOINC `($__internal_32_$__cuda_sm70_shflsync_idx_p) ;  /* 0x00000f7000007944 */ /* 0x002fea0003c00000 */
[----:B------:R-:W-:Y:S01]  /*1cf30*/  MOV R5, R208 ;  /* 0x000000d000057202 */ /* 0x000fe20000000f00 */
[----:B------:R-:W-:Y:S05]  /*1cf40*/  BRA `(.L_x_1933) ;  /* 0xffffb37000007947 */ /* 0x000fea000383ffff */
.L_x_1858:
[----:B------:R-:W-:Y:S01]  /*1cf50*/  IMAD.MOV.U32 R209, RZ, RZ, R16 ;  /* 0x000000ffffd17224 */ /* 0x000fe200078e0010 */
[----:B------:R-:W-:Y:S01]  /*1cf60*/  MOV R208, RZ ;  /* 0x000000ff00d07202 */ /* 0x000fe20000000f00 */
[----:B------:R-:W-:Y:S01]  /*1cf70*/  IMAD.MOV.U32 R3, RZ, RZ, 0x181f ;  /* 0x0000181fff037424 */ /* 0x000fe200078e00ff */
[----:B------:R-:W-:-:S02]  /*1cf80*/  MOV R2, 0x1cfa0 ;  /* 0x0001cfa000027802 */ /* 0x000fc40000000f00 */
[----:B-123--:R-:W-:Y:S05]  /*1cf90*/  CALL.REL.NOINC `($__internal_32_$__cuda_sm70_shflsync_idx_p) ;  /* 0x00000f0000007944 */ /* 0x00efea0003c00000 */
[----:B------:R-:W-:Y:S01]  /*1cfa0*/  MOV R2, R208 ;  /* 0x000000d000027202 */ /* 0x000fe20000000f00 */
[----:B------:R-:W-:Y:S05]  /*1cfb0*/  BRA `(.L_x_1934) ;  /* 0xffffb32000007947 */ /* 0x000fea000383ffff */
.L_x_1861:
[----:B------:R-:W-:Y:S01]  /*1cfc0*/  IMAD.MOV.U32 R209, RZ, RZ, R9 ;  /* 0x000000ffffd17224 */ /* 0x000fe200078e0009 */
[----:B------:R-:W-:Y:S01]  /*1cfd0*/  MOV R208, 0x1 ;  /* 0x0000000100d07802 */ /* 0x000fe20000000f00 */
[----:B--2---:R-:W-:Y:S01]  /*1cfe0*/  IMAD.MOV.U32 R3, RZ, RZ, 0x181f ;  /* 0x0000181fff037424 */ /* 0x004fe200078e00ff */
[----:B------:R-:W-:-:S02]  /*1cff0*/  MOV R2, 0x1d010 ;  /* 0x0001d01000027802 */ /* 0x000fc40000000f00 */
[----:B-1-34-:R-:W-:Y:S05]  /*1d000*/  CALL.REL.NOINC `($__internal_32_$__cuda_sm70_shflsync_idx_p) ;  /* 0x00000e9000007944 */ /* 0x01afea0003c00000 */
        /* <DEDUP_REMOVED lines=8> */
.L_x_1864:
[----:B------:R-:W-:Y:S01]  /*1d090*/  IMAD.MOV.U32 R209, RZ, RZ, R9 ;  /* 0x000000ffffd17224 */ /* 0x000fe200078e0009 */
[----:B------:R-:W-:Y:S01]  /*1d0a0*/  MOV R208, 0x2 ;  /* 0x0000000200d07802 */ /* 0x000fe20000000f00 */
[----:B--2---:R-:W-:Y:S01]  /*1d0b0*/  IMAD.MOV.U32 R3, RZ, RZ, 0x181f ;  /* 0x0000181fff037424 */ /* 0x004fe200078e00ff */
[----:B------:R-:W-:Y:S02]  /*1d0c0*/  MOV R2, 0x1d0e0 ;  /* 0x0001d0e000027802 */ /* 0x000fe40000000f00 */
[----:B-1-34-:R-:W-:Y:S05]  /*1d0d0*/  CALL.REL.NOINC `($__internal_32_$__cuda_sm70_shflsync_idx_p) ;  /* 0x00000dc000007944 */ /* 0x01afea0003c00000 */
[----:B------:R-:W-:Y:S01]  /*1d0e0*/  MOV R5, R208 ;  /* 0x000000d000057202 */ /* 0x000fe20000000f00 */
[----:B------:R-:W-:Y:S05]  /*1d0f0*/  BRA `(.L_x_1936) ;  /* 0xffffb4c000007947 */ /* 0x000fea000383ffff */
.L_x_1865:
[----:B------:R-:W-:Y:S01]  /*1d100*/  IMAD.MOV.U32 R209, RZ, RZ, R16 ;  /* 0x000000ffffd17224 */ /* 0x000fe200078e0010 */
[----:B------:R-:W-:Y:S01]  /*1d110*/  MOV R208, 0x2 ;  /* 0x0000000200d07802 */ /* 0x000fe20000000f00 */
[----:B--2---:R-:W-:Y:S01]  /*1d120*/  IMAD.MOV.U32 R3, RZ, RZ, 0x181f ;  /* 0x0000181fff037424 */ /* 0x004fe200078e00ff */
[----:B------:R-:W-:Y:S02]  /*1d130*/  MOV R2, 0x1d150 ;  /* 0x0001d15000027802 */ /* 0x000fe40000000f00 */
[----:B-1-34-:R-:W-:Y:S05]  /*1d140*/  CALL.REL.NOINC `($__internal_32_$__cuda_sm70_shflsync_idx_p) ;  /* 0x00000d5000007944 */ /* 0x01afea0003c00000 */
[----:B------:R-:W-:Y:S01]  /*1d150*/  MOV R2, R208 ;  /* 0x000000d000027202 */ /* 0x000fe20000000f00 */
[----:B------:R-:W-:Y:S05]  /*1d160*/  BRA `(.L_x_1937) ;  /* 0xffffb47000007947 */ /* 0x000fea000383ffff */
.L_x_1868:
[----:B------:R-:W-:Y:S01]  /*1d170*/  IMAD.MOV.U32 R209, RZ, RZ, R9 ;  /* 0x000000ffffd17224 */ /* 0x000fe200078e0009 */
[----:B------:R-:W-:Y:S01]  /*1d180*/  MOV R208, 0x3 ;  /* 0x0000000300d07802 */ /* 0x000fe20000000f00 */
[----:B---3--:R-:W-:Y:S01]  /*1d190*/  IMAD.MOV.U32 R3, RZ, RZ, 0x181f ;  /* 0x0000181fff037424 */ /* 0x008fe200078e00ff */
[----:B----4-:R-:W-:-:S02]  /*1d1a0*/  MOV R2, 0x1d1c0 ;  /* 0x0001d1c000027802 */ /* 0x010fc40000000f00 */
[----:B-12---:R-:W-:Y:S05]  /*1d1b0*/  CALL.REL.NOINC `($__internal_32_$__cuda_sm70_shflsync_idx_p) ;  /* 0x00000ce000007944 */ /* 0x006fea0003c00000 */
        /* <DEDUP_REMOVED lines=8> */
.L_x_1870:
[----:B------:R-:W-:Y:S01]  /*1d240*/  IMAD.MOV.U32 R209, RZ, RZ, R6 ;  /* 0x000000ffffd17224 */ /* 0x000fe200078e0006 */
[----:B------:R-:W-:Y:S01]  /*1d250*/  MOV R208, RZ ;  /* 0x000000ff00d07202 */ /* 0x000fe20000000f00 */
[----:B------:R-:W-:Y:S01]  /*1d260*/  IMAD.MOV.U32 R3, RZ, RZ, 0x1c1f ;  /* 0x00001c1fff037424 */ /* 0x000fe200078e00ff */
[----:B------:R-:W-:Y:S02]  /*1d270*/  MOV R2, 0x1d290 ;  /* 0x0001d29000027802 */ /* 0x000fe40000000f00 */
[----:B------:R-:W-:Y:S05]  /*1d280*/  CALL.REL.NOINC `($__internal_32_$__cuda_sm70_shflsync_idx_p) ;  /* 0x00000c1000007944 */ /* 0x000fea0003c00000 */
[----:B------:R-:W-:Y:S01]  /*1d290*/  MOV R4, R208 ;  /* 0x000000d000047202 */ /* 0x000fe20000000f00 */
[----:B------:R-:W-:Y:S05]  /*1d2a0*/  BRA `(.L_x_1939) ;  /* 0xffffb85000007947 */ /* 0x000fea000383ffff */
.L_x_1871:
[----:B------:R-:W-:Y:S01]  /*1d2b0*/  IMAD.MOV.U32 R209, RZ, RZ, R5 ;  /* 0x000000ffffd17224 */ /* 0x000fe200078e0005 */
[----:B------:R-:W-:Y:S01]  /*1d2c0*/  MOV R208, RZ ;  /* 0x000000ff00d07202 */ /* 0x000fe20000000f00 */
[----:B------:R-:W-:Y:S01]  /*1d2d0*/  IMAD.MOV.U32 R3, RZ, RZ, 0x1c1f ;  /* 0x00001c1fff037424 */ /* 0x000fe200078e00ff */
[----:B------:R-:W-:Y:S02]  /*1d2e0*/  MOV R2, 0x1d300 ;  /* 0x0001d30000027802 */ /* 0x000fe40000000f00 */
[----:B-12---:R-:W-:Y:S05]  /*1d2f0*/  CALL.REL.NOINC `($__internal_32_$__cuda_sm70_shflsync_idx_p) ;  /* 0x00000ba000007944 */ /* 0x006fea0003c00000 */
[----:B------:R-:W-:Y:S01]  /*1d300*/  MOV R2, R208 ;  /* 0x000000d000027202 */ /* 0x000fe20000000f00 */
[----:B------:R-:W-:Y:S05]  /*1d310*/  BRA `(.L_x_1940) ;  /* 0xffffb80000007947 */ /* 0x000fea000383ffff */
.L_x_1874:
[----:B------:R-:W-:Y:S01]  /*1d320*/  IMAD.MOV.U32 R209, RZ, RZ, R6 ;  /* 0x000000ffffd17224 */ /* 0x000fe200078e0006 */
[----:B------:R-:W-:Y:S01]  /*1d330*/  MOV R208, 0x1 ;  /* 0x0000000100d07802 */ /* 0x000fe20000000f00 */
[----:B--2---:R-:W-:Y:S01]  /*1d340*/  IMAD.MOV.U32 R3, RZ, RZ, 0x1c1f ;  /* 0x00001c1fff037424 */ /* 0x004fe200078e00ff */
[----:B----4-:R-:W-:-:S02]  /*1d350*/  MOV R2, 0x1d370 ;  /* 0x0001d37000027802 */ /* 0x010fc40000000f00 */
        /* <DEDUP_REMOVED lines=9> */
.L_x_1878:
[----:B------:R-:W-:Y:S01]  /*1d3f0*/  IMAD.MOV.U32 R209, RZ, RZ, R5 ;  /* 0x000000ffffd17224 */ /* 0x000fe200078e0005 */
[----:B------:R-:W-:Y:S01]  /*1d400*/  MOV R208, RZ ;  /* 0x000000ff00d07202 */ /* 0x000fe20000000f00 */
[----:B------:R-:W-:Y:S01]  /*1d410*/  IMAD.MOV.U32 R3, RZ, RZ, 0x181f ;  /* 0x0000181fff037424 */ /* 0x000fe200078e00ff */
[----:B------:R-:W-:Y:S02]  /*1d420*/  MOV R2, 0x1d440 ;  /* 0x0001d44000027802 */ /* 0x000fe40000000f00 */
[----:B------:R-:W-:Y:S05]  /*1d430*/  CALL.REL.NOINC `($__internal_32_$__cuda_sm70_shflsync_idx_p) ;  /* 0x00000a6000007944 */ /* 0x000fea0003c00000 */
[----:B------:R-:W-:Y:S01]  /*1d440*/  MOV R4, R208 ;  /* 0x000000d000047202 */ /* 0x000fe20000000f00 */
[----:B------:R-:W-:Y:S05]  /*1d450*/  BRA `(.L_x_1942) ;  /* 0xffffd7a000007947 */ /* 0x000fea000383ffff */
.L_x_1879:
[----:B------:R-:W-:Y:S01]  /*1d460*/  IMAD.MOV.U32 R209, RZ, RZ, R16 ;  /* 0x000000ffffd17224 */ /* 0x000fe200078e0010 */
[----:B------:R-:W-:Y:S01]  /*1d470*/  MOV R208, RZ ;  /* 0x000000ff00d07202 */ /* 0x000fe20000000f00 */
[----:B------:R-:W-:Y:S01]  /*1d480*/  IMAD.MOV.U32 R3, RZ, RZ, 0x181f ;  /* 0x0000181fff037424 */ /* 0x000fe200078e00ff */
[----:B------:R-:W-:Y:S02]  /*1d490*/  MOV R2, 0x1d4b0 ;  /* 0x0001d4b000027802 */ /* 0x000fe40000000f00 */
[----:B-12---:R-:W-:Y:S05]  /*1d4a0*/  CALL.REL.NOINC `($__internal_32_$__cuda_sm70_shflsync_idx_p) ;  /* 0x000009f000007944 */ /* 0x006fea0003c00000 */
[----:B------:R-:W-:Y:S01]  /*1d4b0*/  MOV R2, R208 ;  /* 0x000000d000027202 */ /* 0x000fe20000000f00 */
[----:B------:R-:W-:Y:S05]  /*1d4c0*/  BRA `(.L_x_1943) ;  /* 0xffffd75000007947 */ /* 0x000fea000383ffff */
.L_x_1882:
        /* <DEDUP_REMOVED lines=13> */
.L_x_1885:
[----:B------:R-:W-:Y:S01]  /*1d5a0*/  IMAD.MOV.U32 R209, RZ, RZ, R5 ;  /* 0x000000ffffd17224 */ /* 0x000fe200078e0005 */
[----:B------:R-:W-:Y:S01]  /*1d5b0*/  MOV R208, 0x2 ;  /* 0x0000000200d07802 */ /* 0x000fe20000000f00 */
[----:B-1----:R-:W-:Y:S01]  /*1d5c0*/  IMAD.MOV.U32 R3, RZ, RZ, 0x181f ;  /* 0x0000181fff037424 */ /* 0x002fe200078e00ff */
[----:B----4-:R-:W-:Y:S02]  /*1d5d0*/  MOV R2, 0x1d5f0 ;  /* 0x0001d5f000027802 */ /* 0x010fe40000000f00 */
[----:B--23--:R-:W-:Y:S05]  /*1d5e0*/  CALL.REL.NOINC `($__internal_32_$__cuda_sm70_shflsync_idx_p) ;  /* 0x000008b000007944 */ /* 0x00cfea0003c00000 */
[----:B------:R-:W-:Y:S01]  /*1d5f0*/  MOV R4, R208 ;  /* 0x000000d000047202 */ /* 0x000fe20000000f00 */
[----:B------:R-:W-:Y:S05]  /*1d600*/  BRA `(.L_x_1945) ;  /* 0xffffd90000007947 */ /* 0x000fea000383ffff */
.L_x_1886:
[----:B------:R-:W-:Y:S01]  /*1d610*/  IMAD.MOV.U32 R209, RZ, RZ, R16 ;  /* 0x000000ffffd17224 */ /* 0x000fe200078e0010 */
[----:B------:R-:W-:Y:S01]  /*1d620*/  MOV R208, 0x2 ;  /* 0x0000000200d07802 */ /* 0x000fe20000000f00 */
[----:B------:R-:W-:Y:S01]  /*1d630*/  IMAD.MOV.U32 R3, RZ, RZ, 0x181f ;  /* 0x0000181fff037424 */ /* 0x000fe200078e00ff */
[----:B----4-:R-:W-:Y:S02]  /*1d640*/  MOV R2, 0x1d660 ;  /* 0x0001d66000027802 */ /* 0x010fe40000000f00 */
[----:B-123--:R-:W-:Y:S05]  /*1d650*/  CALL.REL.NOINC `($__internal_32_$__cuda_sm70_shflsync_idx_p) ;  /* 0x0000084000007944 */ /* 0x00efea0003c00000 */
[----:B------:R-:W-:Y:S01]  /*1d660*/  MOV R2, R208 ;  /* 0x000000d000027202 */ /* 0x000fe20000000f00 */
[----:B------:R-:W-:Y:S05]  /*1d670*/  BRA `(.L_x_1946) ;  /* 0xffffd8b000007947 */ /* 0x000fea000383ffff */
.L_x_1889:
[----:B------:R-:W-:Y:S01]  /*1d680*/  IMAD.MOV.U32 R209, RZ, RZ, R5 ;  /* 0x000000ffffd17224 */ /* 0x000fe200078e0005 */
[----:B------:R-:W-:Y:S01]  /*1d690*/  MOV R208, 0x3 ;  /* 0x0000000300d07802 */ /* 0x000fe20000000f00 */
[----:B-1----:R-:W-:Y:S01]  /*1d6a0*/  IMAD.MOV.U32 R3, RZ, RZ, 0x181f ;  /* 0x0000181fff037424 */ /* 0x002fe200078e00ff */
[----:B------:R-:W-:-:S02]  /*1d6b0*/  MOV R2, 0x1d6d0 ;  /* 0x0001d6d000027802 */ /* 0x000fc40000000f00 */
[----:B--234-:R-:W-:Y:S05]  /*1d6c0*/  CALL.REL.NOINC `($__internal_32_$__cuda_sm70_shflsync_idx_p) ;  /* 0x000007d000007944 */ /* 0x01cfea0003c00000 */
        /* <DEDUP_REMOVED lines=8> */
.L_x_1891:
[----:B------:R-:W-:Y:S01]  /*1d750*/  IMAD.MOV.U32 R209, RZ, RZ, R114 ;  /* 0x000000ffffd17224 */ /* 0x000fe200078e0072 */
[----:B------:R-:W-:Y:S01]  /*1d760*/  MOV R208, RZ ;  /* 0x000000ff00d07202 */ /* 0x000fe20000000f00 */
[----:B------:R-:W-:Y:S01]  /*1d770*/  IMAD.MOV.U32 R3, RZ, RZ, 0x1f ;  /* 0x0000001fff037424 */ /* 0x000fe200078e00ff */
[----:B------:R-:W-:Y:S02]  /*1d780*/  MOV R2, 0x1d7a0 ;  /* 0x0001d7a000027802 */ /* 0x000fe40000000f00 */
[----:B-1-3--:R-:W-:Y:S05]  /*1d790*/  CALL.REL.NOINC `($__internal_32_$__cuda_sm70_shflsync_idx_p) ;  /* 0x0000070000007944 */ /* 0x00afea0003c00000 */
[----:B------:R-:W-:Y:S01]  /*1d7a0*/  MOV R11, R208 ;  /* 0x000000d0000b7202 */ /* 0x000fe20000000f00 */
[----:B------:R-:W-:Y:S05]  /*1d7b0*/  BRA `(.L_x_1948) ;  /* 0xffffdb2000007947 */ /* 0x000fea000383ffff */
.L_x_1892:
[----:B------:R-:W-:Y:S01]  /*1d7c0*/  IMAD.MOV.U32 R209, RZ, RZ, R114 ;  /* 0x000000ffffd17224 */ /* 0x000fe200078e0072 */
[----:B------:R-:W-:Y:S01]  /*1d7d0*/  MOV R208, 0x1 ;  /* 0x0000000100d07802 */ /* 0x000fe20000000f00 */
[----:B------:R-:W-:Y:S01]  /*1d7e0*/  IMAD.MOV.U32 R3, RZ, RZ, 0x1f ;  /* 0x0000001fff037424 */ /* 0x000fe200078e00ff */
[----:B------:R-:W-:Y:S02]  /*1d7f0*/  MOV R2, 0x1d810 ;  /* 0x0001d81000027802 */ /* 0x000fe40000000f00 */
[----:B-1234-:R-:W-:Y:S05]  /*1d800*/  CALL.REL.NOINC `($__internal_32_$__cuda_sm70_shflsync_idx_p) ;  /* 0x0000069000007944 */ /* 0x01efea0003c00000 */
[----:B------:R-:W-:Y:S01]  /*1d810*/  MOV R6, R208 ;  /* 0x000000d000067202 */ /* 0x000fe20000000f00 */
[----:B------:R-:W-:Y:S05]  /*1d820*/  BRA `(.L_x_1949) ;  /* 0xffffdad000007947 */ /* 0x000fea000383ffff */
.L_x_1893:
[----:B------:R-:W-:Y:S01]  /*1d830*/  IMAD.MOV.U32 R2, RZ, RZ, R4 ;  /* 0x000000ffff027224 */ /* 0x000fe200078e0004 */
[----:B------:R-:W-:-:S02]  /*1d840*/  MOV R5, 0x1 ;  /* 0x0000000100057802 */ /* 0x000fc40000000f00 */
[----:B------:R-:W-:Y:S02]  /*1d850*/  MOV R3, 0x1d870 ;  /* 0x0001d87000037802 */ /* 0x000fe40000000f00 */
[----:B-12-4-:R-:W-:Y:S05]  /*1d860*/  CALL.REL.NOINC `($__internal_33_$__cuda_sm70_shflsync_up_p) ;  /* 0x0000068000007944 */ /* 0x016fea0003c00000 */
[----:B------:R-:W-:Y:S05]  /*1d870*/  BRA `(.L_x_1950) ;  /* 0xffffdbb000007947 */ /* 0x000fea000383ffff */
.L_x_1894:
[----:B------:R-:W-:Y:S01]  /*1d880*/  IMAD.MOV.U32 R2, RZ, RZ, R4 ;  /* 0x000000ffff027224 */ /* 0x000fe200078e0004 */
[----:B------:R-:W-:Y:S02]  /*1d890*/  MOV R5, 0x2 ;  /* 0x0000000200057802 */ /* 0x000fe40000000f00 */
[----:B------:R-:W-:Y:S02]  /*1d8a0*/  MOV R3, 0x1d8c0 ;  /* 0x0001d8c000037802 */ /* 0x000fe40000000f00 */
[----:B--2-4-:R-:W-:Y:S05]  /*1d8b0*/  CALL.REL.NOINC `($__internal_33_$__cuda_sm70_shflsync_up_p) ;  /* 0x0000063000007944 */ /* 0x014fea0003c00000 */
        /* <DEDUP_REMOVED lines=27> */
.L_x_1898:
[----:B------:R-:W-:Y:S01]  /*1da70*/  IMAD.MOV.U32 R2, RZ, RZ, R4 ;  /* 0x000000ffff027224 */ /* 0x000fe200078e0004 */
[----:B------:R-:W-:Y:S02]  /*1da80*/  MOV R5, 0x1 ;  /* 0x0000000100057802 */ /* 0x000fe40000000f00 */
[----:B------:R-:W-:Y:S02]  /*1da90*/  MOV R3, 0x1dab0 ;  /* 0x0001dab000037802 */ /* 0x000fe40000000f00 */
[----:B------:R-:W-:Y:S05]  /*1daa0*/  CALL.REL.NOINC `($__internal_33_$__cuda_sm70_shflsync_up_p) ;  /* 0x0000044000007944 */ /* 0x000fea0003c00000 */
[----:B------:R-:W-:Y:S01]  /*1dab0*/  MOV R2, R5 ;  /* 0x0000000500027202 */ /* 0x000fe20000000f00 */
[----:B------:R-:W-:Y:S05]  /*1dac0*/  BRA `(.L_x_1952) ;  /* 0xffffdbd000007947 */ /* 0x000fea000383ffff */
.L_x_1899:
        /* <DEDUP_REMOVED lines=31> */
.L_x_1901:
[----:B------:R-:W-:Y:S02]  /*1dcc0*/  SEL R2, RZ, 0x1, P0 ;  /* 0x00000001ff027807 */ /* 0x000fe40000000000 */
[----:B------:R-:W-:Y:S02]  /*1dcd0*/  MOV R3, 0x1dcf0 ;  /* 0x0001dcf000037802 */ /* 0x000fe40000000f00 */
[----:B-1----:R-:W-:Y:S05]  /*1dce0*/  CALL.REL.NOINC `($__internal_34_$__cuda_sm70_votesync_ballot) ;  /* 0x0000027000007944 */ /* 0x002fea0003c00000 */
[----:B------:R-:W-:Y:S05]  /*1dcf0*/  BRA `(.L_x_1954) ;  /* 0xffffdb3000007947 */ /* 0x000fea000383ffff */
.L_x_1902:
[----:B------:R-:W-:Y:S01]  /*1dd00*/  IMAD.MOV.U32 R209, RZ, RZ, R9 ;  /* 0x000000ffffd17224 */ /* 0x000fe200078e0009 */
[----:B---3--:R-:W-:Y:S01]  /*1dd10*/  MOV R208, R14 ;  /* 0x0000000e00d07202 */ /* 0x008fe20000000f00 */
[----:B------:R-:W-:Y:S01]  /*1dd20*/  IMAD.MOV.U32 R3, RZ, RZ, 0x1f ;  /* 0x0000001fff037424 */ /* 0x000fe200078e00ff */
[----:B------:R-:W-:Y:S02]  /*1dd30*/  MOV R2, 0x1dd50 ;  /* 0x0001dd5000027802 */ /* 0x000fe40000000f00 */
[----:B-12---:R-:W-:Y:S05]  /*1dd40*/  CALL.REL.NOINC `($__internal_32_$__cuda_sm70_shflsync_idx_p) ;  /* 0x0000015000007944 */ /* 0x006fea0003c00000 */
[----:B------:R-:W-:Y:S01]  /*1dd50*/  IMAD.MOV.U32 R6, RZ, RZ, R208 ;  /* 0x000000ffff067224 */ /* 0x000fe200078e00d0 */
[----:B------:R-:W-:Y:S01]  /*1dd60*/  MOV R208, R14 ;  /* 0x0000000e00d07202 */ /* 0x000fe20000000f00 */
[----:B------:R-:W-:Y:S01]  /*1dd70*/  IMAD.MOV.U32 R209, RZ, RZ, R10 ;  /* 0x000000ffffd17224 */ /* 0x000fe200078e000a */
[----:B------:R-:W-:Y:S02]  /*1dd80*/  MOV R3, 0x1f ;  /* 0x0000001f00037802 */ /* 0x000fe40000000f00 */
[----:B------:R-:W-:-:S02]  /*1dd90*/  MOV R2, 0x1ddb0 ;  /* 0x0001ddb000027802 */ /* 0x000fc40000000f00 */
[----:B------:R-:W-:Y:S05]  /*1dda0*/  CALL.REL.NOINC `($__internal_32_$__cuda_sm70_shflsync_idx_p) ;  /* 0x000000f000007944 */ /* 0x000fea0003c00000 */
[----:B------:R-:W-:Y:S01]  /*1ddb0*/  MOV R5, R208 ;  /* 0x000000d000057202 */ /* 0x000fe20000000f00 */
[----:B------:R-:W-:Y:S05]  /*1ddc0*/  BRA `(.L_x_1955) ;  /* 0xffffdaa000007947 */ /* 0x000fea000383ffff */
.L_x_1905:
[----:B------:R-:W-:Y:S01]  /*1ddd0*/  MOV R208, R2 ;  /* 0x0000000200d07202 */ /* 0x000fe20000000f00 */
[----:B------:R-:W-:Y:S01]  /*1dde0*/  IMAD.MOV.U32 R209, RZ, RZ, R4 ;  /* 0x000000ffffd17224 */ /* 0x000fe200078e0004 */
[----:B------:R-:W-:Y:S01]  /*1ddf0*/  MOV R2, 0x1de20 ;  /* 0x0001de2000027802 */ /* 0x000fe20000000f00 */
[----:B------:R-:W-:-:S02]  /*1de00*/  IMAD.MOV.U32 R3, RZ, RZ, 0x1f ;  /* 0x0000001fff037424 */ /* 0x000fc400078e00ff */
[----:B-1234-:R-:W-:Y:S05]  /*1de10*/  CALL.REL.NOINC `($__internal_32_$__cuda_sm70_shflsync_idx_p) ;  /* 0x0000008000007944 */ /* 0x01efea0003c00000 */
[----:B------:R-:W-:Y:S01]  /*1de20*/  MOV R16, R208 ;  /* 0x000000d000107202 */ /* 0x000fe20000000f00 */
[----:B------:R-:W-:Y:S05]  /*1de30*/  BRA `(.L_x_1904) ;  /* 0xffffda9000007947 */ /* 0x000fea000383ffff */
        .weak           $__internal_31_$__cuda_sm70_shflsync_bfly_p
        .type           $__internal_31_$__cuda_sm70_shflsync_bfly_p,@function
        .size           $__internal_31_$__cuda_sm70_shflsync_bfly_p,($__internal_32_$__cuda_sm70_shflsync_idx_p - $__internal_31_$__cuda_sm70_shflsync_bfly_p)
$__internal_31_$__cuda_sm70_shflsync_bfly_p:
[----:B------:R-:W-:Y:S02]  /*1de40*/  MOV R177, 0x1f ;  /* 0x0000001f00b17802 */ /* 0x000fe40000000f00 */
[----:B------:R-:W-:-:S04]  /*1de50*/  MOV R178, 0xffffffff ;  /* 0xffffffff00b27802 */ /* 0x000fc80000000f00 */
[----:B------:R-:W-:Y:S04]  /*1de60*/  WARPSYNC R178 ;  /* 0x000000b200007348 */ /* 0x000fe80003800000 */
[----:B------:R1:W2:Y:S02]  /*1de70*/  SHFL.BFLY PT, R177, R4, R3, R177 ;  /* 0x0c00000304b17389 */ /* 0x0002a400000e00b1 */
[----:B-1----:R-:W-:-:S04]  /*1de80*/  MOV R3, 0x0 ;  /* 0x0000000000037802 */ /* 0x002fc80000000f00 */
[----:B--2---:R-:W-:Y:S05]  /*1de90*/  RET.REL.NODEC R2 `(_ZN7cutlass13device_kernelIN5flash19enable_sm80_to_sm89INS1_16FlashAttnFwdSm80INS1_25CollectiveMainloopFwdSm80ILi8ELi1ELb0EN4cute5tupleIJNS5_1CILi128EEENS7_ILi48EEENS7_ILi256EEEEEELi256ENS_10bfloat16_tEfNS_4arch4Sm80ELb0ELb0ELb0ELb1ELb1ELb1ELb1ELb1EEENS1_21CollectiveEpilogueFwdINS6_IJS8_SA_S9_EEENS6_IJNS7_ILi1EEESI_SI_EEESC_SE_Li256ELb1ELb1ELb1ELb0EEENS1_36VarlenDynamicPersistentTileSchedulerILi128ELi48ELi256ELi256ELb1ELb1ELb0ELb0ELb1ELb1EEEEEEEEEvNT_6ParamsE) ;  /* 0xfffe216002007950 */ /* 0x004fea0003c3ffff */
        .weak           $__internal_32_$__cuda_sm70_shflsync_idx_p
        .type           $__internal_32_$__cuda_sm70_shflsync_idx_p,@function
        .size           $__internal_32_$__cuda_sm70_shflsync_idx_p,($__internal_33_$__cuda_sm70_shflsync_up_p - $__internal_32_$__cuda_sm70_shflsync_idx_p)
$__internal_32_$__cuda_sm70_shflsync_idx_p:
[----:B------:R-:W-:-:S04]  /*1dea0*/  MOV R228, 0xffffffff ;  /* 0xffffffff00e47802 */ /* 0x000fc80000000f00 */
[----:B------:R-:W-:Y:S04]  /*1deb0*/  WARPSYNC R228 ;  /* 0x000000e400007348 */ /* 0x000fe80003800000 */
[----:B------:R1:W2:Y:S02]  /*1dec0*/  SHFL.IDX PT, R208, R209, R208, R3 ;  /* 0x000000d0d1d07389 */ /* 0x0002a400000e0003 */
[----:B-1----:R-:W-:-:S04]  /*1ded0*/  MOV R3, 0x0 ;  /* 0x0000000000037802 */ /* 0x002fc80000000f00 */
[----:B--2---:R-:W-:Y:S05]  /*1dee0*/  RET.REL.NODEC R2 `(_ZN7cutlass13device_kernelIN5flash19enable_sm80_to_sm89INS1_16FlashAttnFwdSm80INS1_25CollectiveMainloopFwdSm80ILi8ELi1ELb0EN4cute5tupleIJNS5_1CILi128EEENS7_ILi48EEENS7_ILi256EEEEEELi256ENS_10bfloat16_tEfNS_4arch4Sm80ELb0ELb0ELb0ELb1ELb1ELb1ELb1ELb1EEENS1_21CollectiveEpilogueFwdINS6_IJS8_SA_S9_EEENS6_IJNS7_ILi1EEESI_SI_EEESC_SE_Li256ELb1ELb1ELb1ELb0EEENS1_36VarlenDynamicPersistentTileSchedulerILi128ELi48ELi256ELi256ELb1ELb1ELb0ELb0ELb1ELb1EEEEEEEEEvNT_6ParamsE) ;  /* 0xfffe211002007950 */ /* 0x004fea0003c3ffff */
        .weak           $__internal_33_$__cuda_sm70_shflsync_up_p
        .type           $__internal_33_$__cuda_sm70_shflsync_up_p,@function
        .size           $__internal_33_$__cuda_sm70_shflsync_up_p,($__internal_34_$__cuda_sm70_votesync_ballot - $__internal_33_$__cuda_sm70_shflsync_up_p)
$__internal_33_$__cuda_sm70_shflsync_up_p:
[----:B------:R-:W-:Y:S02]  /*1def0*/  IMAD.MOV.U32 R13, RZ, RZ, -0x1 ;  /* 0xffffffffff0d7424 */ /* 0x000fe400078e00ff */
[----:B------:R-:W-:Y:S02]  /*1df00*/  IMAD.MOV.U32 R12, RZ, RZ, RZ ;  /* 0x000000ffff0c7224 */ /* 0x000fe400078e00ff */
[----:B------:R-:W-:Y:S04]  /*1df10*/  WARPSYNC R13 ;  /* 0x0000000d00007348 */ /* 0x000fe80003800000 */
[----:B------:R1:W2:Y:S02]  /*1df20*/  SHFL.UP PT, R5, R2, R5, R12 ;  /* 0x0400000502057389 */ /* 0x0002a400000e000c */
[----:B-1----:R-:W-:-:S02]  /*1df30*/  MOV R2, R3 ;  /* 0x0000000300027202 */ /* 0x002fc40000000f00 */
[----:B------:R-:W-:-:S04]  /*1df40*/  MOV R3, 0x0 ;  /* 0x0000000000037802 */ /* 0x000fc80000000f00 */
[----:B--2---:R-:W-:Y:S05]  /*1df50*/  RET.REL.NODEC R2 `(_ZN7cutlass13device_kernelIN5flash19enable_sm80_to_sm89INS1_16FlashAttnFwdSm80INS1_25CollectiveMainloopFwdSm80ILi8ELi1ELb0EN4cute5tupleIJNS5_1CILi128EEENS7_ILi48EEENS7_ILi256EEEEEELi256ENS_10bfloat16_tEfNS_4arch4Sm80ELb0ELb0ELb0ELb1ELb1ELb1ELb1ELb1EEENS1_21CollectiveEpilogueFwdINS6_IJS8_SA_S9_EEENS6_IJNS7_ILi1EEESI_SI_EEESC_SE_Li256ELb1ELb1ELb1ELb0EEENS1_36VarlenDynamicPersistentTileSchedulerILi128ELi48ELi256ELi256ELb1ELb1ELb0ELb0ELb1ELb1EEEEEEEEEvNT_6ParamsE) ;  /* 0xfffe20a002007950 */ /* 0x004fea0003c3ffff */
        .weak           $__internal_34_$__cuda_sm70_votesync_ballot
        .type           $__internal_34_$__cuda_sm70_votesync_ballot,@function
        .size           $__internal_34_$__cuda_sm70_votesync_ballot,(.L_x_3270 - $__internal_34_$__cuda_sm70_votesync_ballot)
$__internal_34_$__cuda_sm70_votesync_ballot:
[----:B------:R-:W-:Y:S01]  /*1df60*/  ISETP.NE.U32.AND P0, PT, R2, 0x1, PT ;  /* 0x000000010200780c */ /* 0x000fe20003f05070 */
[----:B------:R-:W-:-:S04]  /*1df70*/  IMAD.MOV.U32 R5, RZ, RZ, -0x1 ;  /* 0xffffffffff057424 */ /* 0x000fc800078e00ff */
[----:B------:R-:W-:Y:S08]  /*1df80*/  WARPSYNC R5 ;  /* 0x0000000500007348 */ /* 0x000ff00003800000 */
[----:B------:R-:W-:-:S04]  /*1df90*/  VOTE.ANY R2, PT, !P0 ;  /* 0x0000000000027806 */ /* 0x000fc800040e0100 */
[----:B------:R-:W-:Y:S01]  /*1dfa0*/  LOP3.LUT R12, R2, R5, RZ, 0xc0, !PT ;  /* 0x00000005020c7212 */ /* 0x000fe200078ec0ff */
[----:B------:R-:W-:Y:S02]  /*1dfb0*/  IMAD.MOV.U32 R2, RZ, RZ, R3 ;  /* 0x000000ffff027224 */ /* 0x000fe400078e0003 */
[----:B------:R-:W-:-:S04]  /*1dfc0*/  IMAD.MOV.U32 R3, RZ, RZ, 0x0 ;  /* 0x00000000ff037424 */ /* 0x000fc800078e00ff */
[----:B------:R-:W-:Y:S05]  /*1dfd0*/  RET.REL.NODEC R2 `(_ZN7cutlass13device_kernelIN5flash19enable_sm80_to_sm89INS1_16FlashAttnFwdSm80INS1_25CollectiveMainloopFwdSm80ILi8ELi1ELb0EN4cute5tupleIJNS5_1CILi128EEENS7_ILi48EEENS7_ILi256EEEEEELi256ENS_10bfloat16_tEfNS_4arch4Sm80ELb0ELb0ELb0ELb1ELb1ELb1ELb1ELb1EEENS1_21CollectiveEpilogueFwdINS6_IJS8_SA_S9_EEENS6_IJNS7_ILi1EEESI_SI_EEESC_SE_Li256ELb1ELb1ELb1ELb0EEENS1_36VarlenDynamicPersistentTileSchedulerILi128ELi48ELi256ELi256ELb1ELb1ELb0ELb0ELb1ELb1EEEEEEEEEvNT_6ParamsE) ;  /* 0xfffe202002007950 */ /* 0x000fea0003c3ffff */
.L_x_1956:
        /* <DEDUP_REMOVED lines=10> */
.L_x_3270:


//--------------------- .text._ZN7cutlass13device_kernelIN5flash19enable_sm80_to_sm89INS1_16FlashAttnFwdSm80INS1_25CollectiveMainloopFwdSm80ILi8ELi1ELb0EN4cute5tupleIJNS5_1CILi128EEENS7_ILi64EEENS7_ILi256EEEEEELi256ENS_10bfloat16_tEfNS_4arch4Sm80ELb0ELb1ELb0ELb0ELb1ELb0ELb1ELb1EEENS1_21CollectiveEpilogueFwdINS6_IJS8_SA_S9_EEENS6_IJNS7_ILi1EEESI_SI_EEESC_SE_Li256ELb0ELb1ELb1ELb0EEENS1_19SingleTileSchedulerILb0ELb1ELb1ELi128EEEEEEEEEvNT_6ParamsE --------------------------
	.section	.text._ZN7cutlass13device_kernelIN5flash19enable_sm80_to_sm89INS1_16FlashAttnFwdSm80INS1_25CollectiveMainloopFwdSm80ILi8ELi1ELb0EN4cute5tupleIJNS5_1CILi128EEENS7_ILi64EEENS7_ILi256EEEEEELi256ENS_10bfloat16_tEfNS_4arch4Sm80ELb0ELb1ELb0ELb0ELb1ELb0ELb1ELb1EEENS1_21CollectiveEpilogueFwdINS6_IJS8_SA_S9_EEENS6_IJNS7_ILi1EEESI_SI_EEESC_SE_Li256ELb0ELb1ELb1ELb0EEENS1_19SingleTileSchedulerILb0ELb1ELb1ELi128EEEEEEEEEvNT_6ParamsE,"ax",@progbits
	.sectioninfo	@"SHI_REGISTERS=255"
	.align	128
.text._ZN7cutlass13device_kernelIN5flash19enable_sm80_to_sm89INS1_16FlashAttnFwdSm80INS1_25CollectiveMainloopFwdSm80ILi8ELi1ELb0EN4cute5tupleIJNS5_1CILi128EEENS7_ILi64EEENS7_ILi256EEEEEELi256ENS_10bfloat16_tEfNS_4arch4Sm80ELb0ELb1ELb0ELb0ELb1ELb0ELb1ELb1EEENS1_21CollectiveEpilogueFwdINS6_IJS8_SA_S9_EEENS6_IJNS7_ILi1EEESI_SI_EEESC_SE_Li256ELb0ELb1ELb1ELb0EEENS1_19SingleTileSchedulerILb0ELb1ELb1ELi128EEEEEEEEEvNT_6ParamsE:
        .type           _ZN7cutlass13device_kernelIN5flash19enable_sm80_to_sm89INS1_16FlashAttnFwdSm80INS1_25CollectiveMainloopFwdSm80ILi8ELi1ELb0EN4cute5tupleIJNS5_1CILi128EEENS7_ILi64EEENS7_ILi256EEEEEELi256ENS_10bfloat16_tEfNS_4arch4Sm80ELb0ELb1ELb0ELb0ELb1ELb0ELb1ELb1EEENS1_21CollectiveEpilogueFwdINS6_IJS8_SA_S9_EEENS6_IJNS7_ILi1EEESI_SI_EEESC_SE_Li256ELb0ELb1ELb1ELb0EEENS1_19SingleTileSchedulerILb0ELb1ELb1ELi128EEEEEEEEEvNT_6ParamsE,@function
        .size           _ZN7cutlass13device_kernelIN5flash19enable_sm80_to_sm89INS1_16FlashAttnFwdSm80INS1_25CollectiveMainloopFwdSm80ILi8ELi1ELb0EN4cute5tupleIJNS5_1CILi128EEENS7_ILi64EEENS7_ILi256EEEEEELi256ENS_10bfloat16_tEfNS_4arch4Sm80ELb0ELb1ELb0ELb0ELb1ELb0ELb1ELb1EEENS1_21CollectiveEpilogueFwdINS6_IJS8_SA_S9_EEENS6_IJNS7_ILi1EEESI_SI_EEESC_SE_Li256ELb0ELb1ELb1ELb0EEENS1_19SingleTileSchedulerILb0ELb1ELb1ELi128EEEEEEEEEvNT_6ParamsE,(.L_x_3275 - _ZN7cutlass13device_kernelIN5flash19enable_sm80_to_sm89INS1_16FlashAttnFwdSm80INS1_25CollectiveMainloopFwdSm80ILi8ELi1ELb0EN4cute5tupleIJNS5_1CILi128EEENS7_ILi64EEENS7_ILi256EEEEEELi256ENS_10bfloat16_tEfNS_4arch4Sm80ELb0ELb1ELb0ELb0ELb1ELb0ELb1ELb1EEENS1_21CollectiveEpilogueFwdINS6_IJS8_SA_S9_EEENS6_IJNS7_ILi1EEESI_SI_EEESC_SE_Li256ELb0ELb1ELb1ELb0EEENS1_19SingleTileSchedulerILb0ELb1ELb1ELi128EEEEEEEEEvNT_6ParamsE)
        .other          _ZN7cutlass13device_kernelIN5flash19enable_sm80_to_sm89INS1_16FlashAttnFwdSm80INS1_25CollectiveMainloopFwdSm80ILi8ELi1ELb0EN4cute5tupleIJNS5_1CILi128EEENS7_ILi64EEENS7_ILi256EEEEEELi256ENS_10bfloat16_tEfNS_4arch4Sm80ELb0ELb1ELb0ELb0ELb1ELb0ELb1ELb1EEENS1_21CollectiveEpilogueFwdINS6_IJS8_SA_S9_EEENS6_IJNS7_ILi1EEESI_SI_EEESC_SE_Li256ELb0ELb1ELb1ELb0EEENS1_19SingleTileSchedulerILb0ELb1ELb1ELi128EEEEEEEEEvNT_6ParamsE,@"STO_CUDA_ENTRY STV_DEFAULT"
_ZN7cutlass13device_kernelIN5flash19enable_sm80_to_sm89INS1_16FlashAttnFwdSm80INS1_25CollectiveMainloopFwdSm80ILi8ELi1ELb0EN4cute5tupleIJNS5_1CILi128EEENS7_ILi64EEENS7_ILi256EEEEEELi256ENS_10bfloat16_tEfNS_4arch4Sm80ELb0ELb1ELb0ELb0ELb1ELb0ELb1ELb1EEENS1_21CollectiveEpilogueFwdINS6_IJS8_SA_S9_EEENS6_IJNS7_ILi1EEESI_SI_EEESC_SE_Li256ELb0ELb1ELb1ELb0EEENS1_19SingleTileSchedulerILb0ELb1ELb1ELi128EEEEEEEEEvNT_6ParamsE:
[----:B------:R-:W-:Y:S02]  /*0000*/  MOV R1, c[0x0][0x28] ;  /* 0x00000a0000017a02 */ /* 0x000fe40000000f00 */
[----:B------:R-:W1:Y:S01]  /*0010*/  S2R R83, SR_TID.X ;  /* 0x0000000000537919 */ /* 0x000e620000002100 */
[----:B------:R-:W2:Y:S08]  /*0020*/  S2UR UR7, SR_CTAID.Y ;  /* 0x00000000000779c3 */ /* 0x000eb00000002600 */
        /* <DEDUP_REMOVED lines=14> */
.L_x_1957:
[----:B------:R-:W-:Y:S02]  /*0110*/  ULDC.64 UR4, c[0x0][0x550] ;  /* 0x0001540000047ab9 */ /* 0x000fe40000000a00 */
[----:B------:R-:W-:Y:S02]  /*0120*/  UISETP.NE.AND UP0, UPT, UR4, 0x1, UPT ;  /* 0x000000010400788c */ /* 0x000fe4000bf05270 */
[----:B------:R-:W-:-:S02]  /*0130*/  UIMAD.WIDE.U32 UR8, UR7, UR5, URZ ;  /* 0x00000005070872a5 */ /* 0x000fc4000f8e003f */
[----:B------:R-:W-:Y:S02]  /*0140*/  ULDC UR4, c[0x0][0x558] ;  /* 0x0001560000047ab9 */ /* 0x000fe40000000800 */
[----:B------:R-:W-:-:S05]  /*0150*/  UMOV UR13, UR7 ;  /* 0x00000007000d7c82 */ /* 0x000fca0008000000 */
[----:B------:R-:W-:-:S03]  /*0160*/  @UP0 USHF.R.U32.HI UR13, URZ, UR4, UR9 ;  /* 0x000000043f0d0299 */ /* 0x000fc60008011609 */
.L_x_1958:
        /* <DEDUP_REMOVED lines=16> */
[----:B------:R-:W1:Y:S01]  /*0270*/  S2UR UR25, SR_CTAID.X ;  /* 0x00000000001979c3 */ /* 0x000e620000002500 */
[----:B------:R-:W-:Y:S02]  /*0280*/  ULDC UR4, c[0x0][0x2c4] ;  /* 0x0000b10000047ab9 */ /* 0x000fe40000000800 */
[----:B------:R-:W-:Y:S02]  /*0290*/  UISETP.NE.AND UP1, UPT, UR4, 0x1, UPT ;  /* 0x000000010400788c */ /* 0x000fe4000bf25270 */
[----:B------:R-:W-:Y:S02]  /*02a0*/  UMOV UR12, URZ ;  /* 0x0000003f000c7c82 */ /* 0x000fe40008000000 */
[----:B------:R-:W-:Y:S02]  /*02b0*/  ULDC.64 UR4, c[0x0][0x2c8] ;  /* 0x0000b20000047ab9 */ /* 0x000fe40000000a00 */
[----:B-1----:R-:W-:-:S05]  /*02c0*/  USHF.L.U32 UR24, UR25, 0x7, URZ ;  /* 0x0000000719187899 */ /* 0x002fca000800063f */
[----:B------:R-:W-:Y:S02]  /*02d0*/  @UP1 UIADD3 UR10, UR24, 0x7f, URZ ;  /* 0x0000007f180a1890 */ /* 0x000fe4000fffe03f */
[----:B------:R-:W-:Y:S02]  /*02e0*/  UIADD3 UR8, UR24, 0x7f, URZ ;  /* 0x0000007f18087890 */ /* 0x000fe4000fffe03f */
[----:B------:R-:W-:-:S03]  /*02f0*/  UIMAD.WIDE.U32 UR10, UR10, UR4, URZ ;  /* 0x000000040a0a72a5 */ /* 0x000fc6000f8e003f */
[----:B------:R-:W-:-:S04]  /*0300*/  ULDC UR4, c[0x0][0x2ac] ;  /* 0x0000ab0000047ab9 */ /* 0x000fc80000000800 */
[----:B------:R-:W-:Y:S02]  /*0310*/  @UP1 UMOV UR9, UR11 ;  /* 0x0000000b00091c82 */ /* 0x000fe40008000000 */
[----:B------:R-:W-:Y:S02]  /*0320*/  ULDC UR10, c[0x0][0x1d0] ;  /* 0x00007400000a7ab9 */ /* 0x000fe40000000800 */
[----:B------:R-:W-:Y:S02]  /*0330*/  @UP1 USHF.R.U32.HI UR8, URZ, UR5, UR9 ;  /* 0x000000053f081299 */ /* 0x000fe40008011609 */
[----:B------:R-:W-:Y:S02]  /*0340*/  UIMAD UR10, UR4, UR10, URZ ;  /* 0x0000000a040a72a4 */ /* 0x000fe4000f8e023f */
[----:B------:R-:W-:Y:S02]  /*0350*/  UMOV UR9, 0x1 ;  /* 0x0000000100097882 */ /* 0x000fe40000000000 */
[----:B------:R-:W-:-:S02]  /*0360*/  ULDC.64 UR4, c[0x0][0x328] ;  /* 0x0000ca0000047ab9 */ /* 0x000fc40000000a00 */
[----:B------:R-:W-:Y:S02]  /*0370*/  UISETP.LE.AND UP0, UPT, UR9, UR5, UPT ;  /* 0x000000050900728c */ /* 0x000fe4000bf03270 */
[----:B------:R-:W-:Y:S02]  /*0380*/  ULDC UR11, c[0x0][0x168] ;  /* 0x00005a00000b7ab9 */ /* 0x000fe40000000800 */
[----:B------:R-:W-:-:S04]  /*0390*/  UIADD3 UR11, UR10, -UR11, UR9 ;  /* 0x8000000b0a0b7290 */ /* 0x000fc8000fffe009 */
[----:B------:R-:W-:-:S04]  /*03a0*/  UIADD3 UR5, UR11, UR8, URZ ;  /* 0x000000080b057290 */ /* 0x000fc8000fffe03f */
        /* <DEDUP_REMOVED lines=16> */
.L_x_1960:
[----:B------:R-:W-:Y:S02]  /*04b0*/  ULDC UR4, c[0x0][0x32c] ;  /* 0x0000cb0000047ab9 */ /* 0x000fe40000000800 */
[----:B------:R-:W-:-:S03]  /*04c0*/  UISETP.NE.AND UP2, UPT, UR9, UR4, UPT ;  /* 0x000000040900728c */ /* 0x000fc6000bf45270 */
[----:B------:R-:W-:Y:S02]  /*04d0*/  ULDC.64 UR4, c[0x0][0x330] ;  /* 0x0000cc0000047ab9 */ /* 0x000fe40000000a00 */
[----:B------:R-:W-:-:S07]  /*04e0*/  UIMAD.WIDE.U32 UR14, UR11, UR4, URZ ;  /* 0x000000040b0e72a5 */ /* 0x000fce000f8e003f */
[----:B------:R-:W-:Y:S02]  /*04f0*/  @UP2 UMOV UR9, UR15 ;  /* 0x0000000f00092c82 */ /* 0x000fe40008000000 */
[----:B------:R-:W-:Y:S02]  /*0500*/  @UP2 USHF.R.U32.HI UR11, URZ, UR5, UR9 ;  /* 0x000000053f0b2299 */ /* 0x000fe40008011609 */
.L_x_1961:
[----:B------:R-:W-:Y:S02]  /*0510*/  ULDC UR4, c[0x0][0x32c] ;  /* 0x0000cb0000047ab9 */ /* 0x000fe40000000800 */
[----:B------:R-:W-:-:S04]  /*0520*/  UIMAD UR4, UR11, UR4, UR4 ;  /* 0x000000040b0472a4 */ /* 0x000fc8000f8e0204 */
[----:B------:R-:W-:-:S04]  /*0530*/  UISETP.LT.AND UP2, UPT, UR8, UR4, UPT ;  /* 0x000000040800728c */ /* 0x000fc8000bf41270 */
[----:B------:R-:W-:Y:S02]  /*0540*/  USEL UR8, UR8, UR4, UP2 ;  /* 0x0000000408087287 */ /* 0x000fe40009000000 */
.L_x_1959:
[----:B------:R-:W-:Y:S01]  /*0550*/  UIADD3 UR9, UR10, 0x3f, URZ ;  /* 0x0000003f0a097890 */ /* 0x000fe2000fffe03f */
[----:B------:R-:W-:Y:S01]  /*0560*/  PLOP3.LUT P0, PT, PT, PT, UP0, 0x40, 0x0 ;  /* 0x000000000000781c */ /* 0x000fe20003f0e808 */
[----:B------:R-:W-:Y:S02]  /*0570*/  UIADD3 UR11, UR8, 0x3f, URZ ;  /* 0x0000003f080b7890 */ /* 0x000fe4000fffe03f */
[----:B------:R-:W-:Y:S02]  /*0580*/  ULDC.64 UR4, c[0x0][0x2c8] ;  /* 0x0000b20000047ab9 */ /* 0x000fe40000000a00 */
[----:B------:R-:W-:Y:S02]  /*0590*/  UIMAD.WIDE.U32 UR16, UR24, UR4, URZ ;  /* 0x00000004181072a5 */ /* 0x000fe4000f8e003f */
[----:B------:R-:W-:Y:S02]  /*05a0*/  USHF.R.S32.HI UR14, URZ, 0x1f, UR9 ;  /* 0x0000001f3f0e7899 */ /* 0x000fe40008011409 */
[----:B------:R-:W-:-:S02]  /*05b0*/  USHF.R.S32.HI UR8, URZ, 0x1f, UR11 ;  /* 0x0000001f3f087899 */ /* 0x000fc4000801140b */
[----:B------:R-:W-:Y:S02]  /*05c0*/  UMOV UR4, UR24 ;  /* 0x0000001800047c82 */ /* 0x000fe40008000000 */
[----:B------:R-:W-:Y:S02]  /*05d0*/  @UP1 USHF.R.U32.HI UR4, URZ, UR5, UR17 ;  /* 0x000000053f041299 */ /* 0x000fe40008011611 */
[----:B------:R-:W-:Y:S02]  /*05e0*/  ULEA.HI UR5, UR14, UR9, URZ, 0x6 ;  /* 0x000000090e057291 */ /* 0x000fe4000f8f303f */
[----:B------:R-:W-:Y:S02]  /*05f0*/  ULEA.HI UR20, UR8, UR11, URZ, 0x6 ;  /* 0x0000000b08147291 */ /* 0x000fe4000f8f303f */
[----:B------:R-:W-:Y:S02]  /*0600*/  ULDC UR21, c[0x0][0x168] ;  /* 0x00005a0000157ab9 */ /* 0x000fe40000000800 */
[----:B------:R-:W-:-:S02]  /*0610*/  USHF.R.S32.HI UR5, URZ, 0x6, UR5 ;  /* 0x000000063f057899 */ /* 0x000fc40008011405 */
[----:B------:R-:W-:Y:S02]  /*0620*/  USHF.R.S32.HI UR20, URZ, 0x6, UR20 ;  /* 0x000000063f147899 */ /* 0x000fe40008011414 */
[----:B------:R-:W-:Y:S02]  /*0630*/  UIADD3 UR21, UR10, -UR21, URZ ;  /* 0x800000150a157290 */ /* 0x000fe4000fffe03f */
[----:B------:R-:W-:Y:S02]  /*0640*/  UISETP.LT.AND UP2, UPT, UR5, UR20, UPT ;  /* 0x000000140500728c */ /* 0x000fe4000bf41270 */
[----:B------:R-:W-:Y:S02]  /*0650*/  UIADD3 UR4, UR21, UR4, URZ ;  /* 0x0000000415047290 */ /* 0x000fe4000fffe03f */
[----:B------:R-:W-:Y:S02]  /*0660*/  ULDC UR8, c[0x0][0x324] ;  /* 0x0000c90000087ab9 */ /* 0x000fe40000000800 */
[----:B------:R-:W-:-:S02]  /*0670*/  USEL UR20, UR5, UR20, UP2 ;  /* 0x0000001405147287 */ /* 0x000fc40009000000 */
[----:B------:R-:W-:Y:S01]  /*0680*/  UIADD3 UR8, UR4, -UR8, URZ ;  /* 0x8000000804087290 */ /* 0x000fe2000fffe03f */
        /* <DEDUP_REMOVED lines=9> */
[----:B------:R-:W-:-:S07]  /*0720*/  UIMAD.WIDE.U32 UR14, UR9, UR4, URZ ;  /* 0x00000004090e72a5 */ /* 0x000fce000f8e003f */
[----:B------:R-:W-:Y:S02]  /*0730*/  @UP2 UMOV UR11, UR15 ;  /* 0x0000000f000b2c82 */ /* 0x000fe40008000000 */
[----:B------:R-:W-:-:S04]  /*0740*/  @UP2 USHF.R.U32.HI UR9, URZ, UR5, UR11 ;  /* 0x000000053f092299 */ /* 0x000fc8000801160b */
[----:B------:R-:W-:Y:S01]  /*0750*/  ULOP3.LUT UR9, URZ, UR9, URZ, 0x33, !UPT ;  /* 0x000000093f097292 */ /* 0x000fe2000f8e333f */
[----:B------:R-:W-:Y:S05]  /*0760*/  BRA `(.L_x_1964) ;  /* 0x0000006000007947 */ /* 0x000fea0003800000 */
.L_x_1963:
[----:B------:R-:W-:Y:S02]  /*0770*/  ULDC UR4, c[0x0][0x32c] ;  /* 0x0000cb0000047ab9 */ /* 0x000fe40000000800 */
[----:B------:R-:W-:-:S03]  /*0780*/  UISETP.NE.AND UP2, UPT, UR4, 0x1, UPT ;  /* 0x000000010400788c */ /* 0x000fc6000bf45270 */
[----:B------:R-:W-:Y:S02]  /*0790*/  ULDC.64 UR4, c[0x0][0x330] ;  /* 0x0000cc0000047ab9 */ /* 0x000fe40000000a00 */
[----:B------:R-:W-:-:S07]  /*07a0*/  UIMAD.WIDE.U32 UR14, UR9, UR4, URZ ;  /* 0x00000004090e72a5 */ /* 0x000fce000f8e003f */
[----:B------:R-:W-:Y:S02]  /*07b0*/  @UP2 UMOV UR11, UR15 ;  /* 0x0000000f000b2c82 */ /* 0x000fe40008000000 */
[----:B------:R-:W-:Y:S02]  /*07c0*/  @UP2 USHF.R.U32.HI UR9, URZ, UR5, UR11 ;  /* 0x000000053f092299 */ /* 0x000fe4000801160b */
.L_x_1964:
[----:B------:R-:W-:Y:S02]  /*07d0*/  ULDC UR4, c[0x0][0x32c] ;  /* 0x0000cb0000047ab9 */ /* 0x000fe40000000800 */
[----:B------:R-:W-:-:S04]  /*07e0*/  UIMAD UR4, UR9, UR4, URZ ;  /* 0x00000004090472a4 */ /* 0x000fc8000f8e023f */
[----:B------:R-:W-:-:S04]  /*07f0*/  UISETP.LT.AND UP2, UPT, UR8, UR4, UPT ;  /* 0x000000040800728c */ /* 0x000fc8000bf41270 */
[----:B------:R-:W-:-:S04]  /*0800*/  USEL UR8, UR8, UR4, !UP2 ;  /* 0x0000000408087287 */ /* 0x000fc8000d000000 */
.L_x_1962:
[----:B------:R-:W-:Y:S02]  /*0810*/  USHF.R.S32.HI UR4, URZ, 0x1f, UR8 ;  /* 0x0000001f3f047899 */ /* 0x000fe40008011408 */
[----:B------:R-:W-:Y:S02]  /*0820*/  ULDC UR5, c[0x0][0x338] ;  /* 0x0000ce0000057ab9 */ /* 0x000fe40000000800 */
[----:B------:R-:W-:-:S04]  /*0830*/  ULEA.HI UR4, UR4, UR8, URZ, 0x6 ;  /* 0x0000000804047291 */ /* 0x000fc8000f8f303f */
[----:B------:R-:W-:Y:S02]  /*0840*/  USHF.R.S32.HI UR9, URZ, 0x6, UR4 ;  /* 0x000000063f097899 */ /* 0x000fe40008011404 */
[----:B------:R-:W-:Y:S02]  /*0850*/  USHF.R.U32.HI UR4, URZ, 0x10, UR7 ;  /* 0x000000103f047899 */ /* 0x000fe40008011607 */
[----:B------:R-:W-:Y:S02]  /*0860*/  UISETP.LT.AND UP2, UPT, URZ, UR9, UPT ;  /* 0x000000093f00728c */ /* 0x000fe4000bf41270 */
[----:B------:R-:W-:Y:S02]  /*0870*/  UISETP.NE.AND UP3, UPT, UR4, URZ, UPT ;  /* 0x0000003f0400728c */ /* 0x000fe4000bf65270 */
[----:B------:R-:W-:Y:S02]  /*0880*/  USEL UR9, URZ, UR9, !UP2 ;  /* 0x000000093f097287 */ /* 0x000fe4000d000000 */
[----:B------:R-:W-:-:S02]  /*0890*/  USEL UR5, UR4, UR5, UP3 ;  /* 0x0000000504057287 */ /* 0x000fc40009800000 */
[----:B------:R-:W-:Y:S02]  /*08a0*/  UISETP.GT.AND UP2, UPT, UR20, UR9, UPT ;  /* 0x000000091400728c */ /* 0x000fe4000bf44270 */
[----:B------:R-:W-:-:S04]  /*08b0*/  UMOV UR4, URZ ;  /* 0x0000003f00047c82 */ /* 0x000fc80008000000 */
[----:B------:R-:W-:-:S13]  /*08c0*/  PLOP3.LUT P0, PT, PT, PT, UP2, 0x80, 0x0 ;  /* 0x000000000000781c */ /* 0x000fda0003f0f028 */
[----:B------:R-:W-:Y:S05]  /*08d0*/  @!P0 BRA `(.L_x_1965) ;  /* 0x0000021000008947 */ /* 0x000fea0003800000 */
[----:B------:R-:W-:Y:S01]  /*08e0*/  IMAD.U32 R0, RZ, RZ, UR5 ;  /* 0x00000005ff007e24 */ /* 0x000fe2000f8e00ff */
[----:B------:R-:W-:Y:S02]  /*08f0*/  UIADD3 UR15, UR5, -0x1, UR20 ;  /* 0xffffffff050f7890 */ /* 0x000fe4000fffe014 */
[----:B------:R-:W-:Y:S02]  /*0900*/  UMOV UR16, URZ ;  /* 0x0000003f00107c82 */ /* 0x000fe40008000000 */
[-C--:B-1----:R-:W-:Y:S01]  /*0910*/  IABS R2, R0.reuse ;  /* 0x0000000000027213 */ /* 0x082fe20000000000 */
[----:B------:R-:W-:Y:S01]  /*0920*/  UIADD3 UR15, -UR9, UR15, URZ ;  /* 0x0000000f090f7290 */ /* 0x000fe2000fffe13f */
[----:B------:R-:W-:Y:S02]  /*0930*/  IABS R0, R0 ;  /* 0x0000000000007213 */ /* 0x000fe40000000000 */
[----:B------:R1:W3:Y:S03]  /*0940*/  R2UR UR14, R2 ;  /* 0x00000000020e73c2 */ /* 0x0002e600000e0000 */
[----:B------:R-:W-:Y:S01]  /*0950*/  IMAD.U32 R4, RZ, RZ, UR15 ;  /* 0x0000000fff047e24 */ /* 0x000fe2000f8e00ff */
[----:B------:R-:W-:Y:S01]  /*0960*/  ULOP3.LUT UR15, UR15, UR5, URZ, 0x3c, !UPT ;  /* 0x000000050f0f7292 */ /* 0x000fe2000f8e3c3f */
[----:B------:R-:W-:-:S04]  /*0970*/  IMAD.MOV R0, RZ, RZ, -R0 ;  /* 0x000000ffff007224 */ /* 0x000fc800078e0a00 */
[----:B------:R-:W4:Y:S01]  /*0980*/  R2UR UR8, R0 ;  /* 0x00000000000873c2 */ /* 0x000f2200000e0000 */
[----:B-1----:R-:W-:Y:S01]  /*0990*/  IABS R2, R4 ;  /* 0x0000000400027213 */ /* 0x002fe20000000000 */
[----:B---3--:R-:W1:Y:S06]  /*09a0*/  I2F.RP R5, UR14 ;  /* 0x0000000e00057d06 */ /* 0x008e6c0008209400 */
[----:B------:R-:W3:Y:S02]  /*09b0*/  R2UR UR11, R2 ;  /* 0x00000000020b73c2 */ /* 0x000ee400000e0000 */
[----:B-1----:R-:W1:Y:S02]  /*09c0*/  MUFU.RCP R3, R5 ;  /* 0x0000000500037308 */ /* 0x002e640000001000 */
[----:B-1----:R-:W-:-:S06]  /*09d0*/  IADD3 R3, R3, 0xffffffe, RZ ;  /* 0x0ffffffe03037810 */ /* 0x002fcc0007ffe0ff */
[----:B------:R-:W1:Y:S02]  /*09e0*/  F2I.FTZ.U32.TRUNC.NTZ R3, R3 ;  /* 0x0000000300037305 */ /* 0x000e64000021f000 */
[----:B-1----:R-:W1:Y:S02]  /*09f0*/  R2UR UR17, R3 ;  /* 0x00000000031173c2 */ /* 0x002e6400000e0000 */
[----:B-1----:R-:W-:-:S04]  /*0a00*/  UIADD3 UR4, URZ, -UR17, URZ ;  /* 0x800000113f047290 */ /* 0x002fc8000fffe03f */
[----:B------:R-:W-:-:S04]  /*0a10*/  UIMAD UR4, UR4, UR14, URZ ;  /* 0x0000000e040472a4 */ /* 0x000fc8000f8e023f */
        /* <DEDUP_REMOVED lines=13> */
.L_x_1965:
[----:B------:R-:W-:Y:S01]  /*0af0*/  ULOP3.LUT UR7, UR7, 0xffff, URZ, 0xc0, !UPT ;  /* 0x0000ffff07077892 */ /* 0x000fe2000f8ec03f */
[----:B------:R-:W-:Y:S01]  /*0b00*/  PLOP3.LUT P2, PT, PT, PT, PT, 0x80, 0x0 ;  /* 0x000000000000781c */ /* 0x000fe20003f4f070 */
[----:B------:R-:W-:Y:S01]  /*0b10*/  IMAD.MOV.U32 R7, RZ, RZ, RZ ;  /* 0x000000ffff077224 */ /* 0x000fe200078e00ff */
[----:B------:R-:W-:Y:S01]  /*0b20*/  CS2R R128, SRZ ;  /* 0x0000000000807805 */ /* 0x000fe2000001ff00 */
[----:B------:R-:W-:Y:S01]  /*0b30*/  UIMAD UR9, UR7, UR4, UR9 ;  /* 0x00000004070972a4 */ /* 0x000fe2000f8e0209 */
[----:B------:R-:W-:Y:S01]  /*0b40*/  IMAD.MOV.U32 R5, RZ, RZ, RZ ;  /* 0x000000ffff057224 */ /* 0x000fe200078e00ff */
        /* <DEDUP_REMOVED lines=27> */
[----:B-1----:R-:W-:Y:S01]  /*0d00*/  CS2R R2, SRZ ;  /* 0x0000000000027805 */ /* 0x002fe2000001ff00 */
        /* <DEDUP_REMOVED lines=51> */
[----:B------:R-:W-:Y:S01]  /*1040*/  USHF.R.S32.HI UR7, URZ, 0x1f, UR13 ;  /* 0x0000001f3f077899 */ /* 0x000fe2000801140d */
[----:B------:R-:W-:Y:S01]  /*1050*/  PLOP3.LUT P1, PT, PT, PT, UP1, 0x80, 0x0 ;  /* 0x000000000000781c */ /* 0x000fe20003f2f018 */
[----:B------:R-:W-:Y:S01]  /*1060*/  ULDC.64 UR4, c[0x0][0x1b8] ;  /* 0x00006e0000047ab9 */ /* 0x000fe20000000a00 */
[----:B------:R1:W3:Y:S01]  /*1070*/  @P2 LDG.E R2, [R2.64] ;  /* 0x0000001202022981 */ /* 0x0002e2000c1e1900 */
[-C--:B------:R-:W-:Y:S01]  /*1080*/  LEA.HI R8, R84, R83.reuse, RZ, 0x3 ;  /* 0x0000005354087211 */ /* 0x080fe200078f18ff */
[----:B------:R-:W-:Y:S01]  /*1090*/  UIMAD UR7, UR7, UR4, URZ ;  /* 0x00000004070772a4 */ /* 0x000fe2000f8e023f */
[----:B------:R-:W-:Y:S01]  /*10a0*/  PLOP3.LUT P0, PT, PT, PT, UP1, 0x80, 0x0 ;  /* 0x000000000000781c */ /* 0x000fe20003f0f018 */
[----:B------:R-:W-:Y:S01]  /*10b0*/  UIMAD.WIDE.U32 UR14, UR13, UR4, URZ ;  /* 0x000000040d0e72a5 */ /* 0x000fe2000f8e003f */
[----:B------:R-:W-:Y:S01]  /*10c0*/  LOP3.LUT R0, R8, 0xfffffff8, RZ, 0xc0, !PT ;  /* 0xfffffff808007812 */ /* 0x000fe200078ec0ff */
[----:B------:R-:W-:Y:S01]  /*10d0*/  UIMAD UR7, UR13, UR5, UR7 ;  /* 0x000000050d0772a4 */ /* 0x000fe2000f8e0207 */
[----:B------:R-:W-:Y:S01]  /*10e0*/  SHF.R.S32.HI R8, RZ, 0x3, R8 ;  /* 0x00000003ff087819 */ /* 0x000fe20000011408 */
[----:B------:R-:W-:Y:S01]  /*10f0*/  USHF.R.S32.HI UR8, URZ, 0x1f, UR6 ;  /* 0x0000001f3f087899 */ /* 0x000fe20008011406 */
[----:B------:R-:W-:Y:S01]  /*1100*/  LEA.HI R16, R84, R83, RZ, 0x6 ;  /* 0x0000005354107211 */ /* 0x000fe200078f30ff */
[----:B------:R-:W-:Y:S01]  /*1110*/  IMAD.IADD R11, R83, 0x1, -R0 ;  /* 0x00000001530b7824 */ /* 0x000fe200078e0a00 */
[----:B------:R-:W-:Y:S01]  /*1120*/  ULDC.64 UR4, c[0x0][0x1c0] ;  /* 0x0000700000047ab9 */ /* 0x000fe20000000a00 */
[----:B------:R-:W-:Y:S01]  /*1130*/  IMAD.SHL.U32 R231, R8, 0x40, RZ ;  /* 0x0000004008e77824 */ /* 0x000fe200078e00ff */
[----:B------:R-:W-:Y:S01]  /*1140*/  UIADD3 UR15, UR15, UR7, URZ ;  /* 0x000000070f0f7290 */ /* 0x000fe2000fffe03f */
[C---:B------:R-:W-:Y:S01]  /*1150*/  IMAD R235, R11.reuse, 0x20, R8 ;  /* 0x000000200beb7824 */ /* 0x040fe200078e0208 */
[----:B------:R-:W-:Y:S01]  /*1160*/  UIMAD UR8, UR8, UR4, URZ ;  /* 0x00000004080872a4 */ /* 0x000fe2000f8e023f */
[----:B------:R-:W-:Y:S01]  /*1170*/  IMAD.SHL.U32 R244, R11, 0x8, RZ ;  /* 0x000000080bf47824 */ /* 0x000fe200078e00ff */
[----:B------:R-:W-:Y:S01]  /*1180*/  UIMAD.WIDE.U32 UR14, UR6, UR4, UR14 ;  /* 0x00000004060e72a5 */ /* 0x000fe2000f8e000e */
[----:B------:R-:W-:Y:S01]  /*1190*/  LOP3.LUT R231, R231, 0x1c0, RZ, 0xc0, !PT ;  /* 0x000001c0e7e77812 */ /* 0x000fe200078ec0ff */
[----:B------:R-:W-:Y:S01]  /*11a0*/  UIMAD UR5, UR6, UR5, UR8 ;  /* 0x00000005060572a4 */ /* 0x000fe2000f8e0208 */
[----:B------:R-:W-:Y:S01]  /*11b0*/  IADD3 R0, R235, UR24, RZ ;  /* 0x00000018eb007c10 */ /* 0x000fe2000fffe0ff */
[----:B------:R-:W-:Y:S01]  /*11c0*/  ULDC UR4, c[0x0][0x168] ;  /* 0x00005a0000047ab9 */ /* 0x000fe20000000800 */
[C---:B------:R-:W-:Y:S01]  /*11d0*/  IADD3 R10, R244.reuse, 0x40, RZ ;  /* 0x00000040f40a7810 */ /* 0x040fe20007ffe0ff */
[----:B------:R-:W-:Y:S01]  /*11e0*/  UIADD3 UR5, UR15, UR5, URZ ;  /* 0x000000050f057290 */ /* 0x000fe2000fffe03f */
[----:B------:R-:W-:Y:S01]  /*11f0*/  IMAD.U32 R7, RZ, RZ, UR15 ;  /* 0x0000000fff077e24 */ /* 0x000fe2000f8e00ff */
[----:B------:R-:W-:Y:S01]  /*1200*/  ISETP.GE.AND P3, PT, R244, c[0x0][0x198], PT ;  /* 0x00006600f4007a0c */ /* 0x000fe20003f66270 */
[----:B-1----:R-:W-:Y:S01]  /*1210*/  @P1 IMAD.HI.U32 R3, R0, c[0x0][0x2c8], RZ ;  /* 0x0000b20000031a27 */ /* 0x002fe200078e00ff */
[----:B------:R-:W-:Y:S01]  /*1220*/  ISETP.GE.AND P4, PT, R10, c[0x0][0x198], PT ;  /* 0x000066000a007a0c */ /* 0x000fe20003f86270 */
[----:B------:R-:W-:Y:S02]  /*1230*/  BSSY B0, `(.L_x_1967) ;  /* 0x0000044000007945 */ /* 0x000fe40003800000 */
[----:B------:R-:W-:Y:S01]  /*1240*/  IMAD.MOV.U32 R5, RZ, RZ, R0 ;  /* 0x000000ffff057224 */ /* 0x000fe200078e0000 */
[----:B------:R-:W-:Y:S01]  /*1250*/  @P0 SHF.R.U32.HI R5, RZ, c[0x0][0x2cc], R3 ;  /* 0x0000b300ff050a19 */ /* 0x000fe20000011603 */
[----:B------:R-:W-:-:S02]  /*1260*/  IMAD.U32 R6, RZ, RZ, UR14 ;  /* 0x0000000eff067e24 */ /* 0x000fc4000f8e00ff */
[----:B------:R-:W-:Y:S01]  /*1270*/  IMAD.U32 R7, RZ, RZ, UR5 ;  /* 0x00000005ff077e24 */ /* 0x000fe2000f8e00ff */
[--C-:B------:R-:W-:Y:S01]  /*1280*/  SHF.R.S32.HI R4, RZ, 0x1f, R5.reuse ;  /* 0x0000001fff047819 */ /* 0x100fe20000011405 */
[----:B------:R-:W-:Y:S01]  /*1290*/  IMAD.MOV R3, RZ, RZ, -R5 ;  /* 0x000000ffff037224 */ /* 0x000fe200078e0a05 */
[----:B------:R-:W-:Y:S01]  /*12a0*/  ULDC UR5, c[0x0][0x2c4] ;  /* 0x0000b10000057ab9 */ /* 0x000fe20000000800 */
[----:B------:R-:W-:Y:S01]  /*12b0*/  IMAD.WIDE.U32 R6, R5, c[0x0][0x1b0], R6 ;  /* 0x00006c0005067a25 */ /* 0x000fe200078e0006 */
[----:B------:R-:W-:-:S03]  /*12c0*/  UIMAD UR4, UR5, UR4, URZ ;  /* 0x00000004050472a4 */ /* 0x000fc6000f8e023f */
[----:B------:R-:W-:Y:S02]  /*12d0*/  IMAD R4, R4, c[0x0][0x1b0], RZ ;  /* 0x00006c0004047a24 */ /* 0x000fe400078e02ff */
[----:B------:R-:W-:Y:S02]  /*12e0*/  IMAD R3, R3, c[0x0][0x2c4], R0 ;  /* 0x0000b10003037a24 */ /* 0x000fe400078e0200 */
[----:B------:R-:W-:Y:S02]  /*12f0*/  IMAD R5, R5, c[0x0][0x1b4], R4 ;  /* 0x00006d0005057a24 */ /* 0x000fe400078e0204 */
[----:B------:R-:W-:Y:S01]  /*1300*/  IMAD.SHL.U32 R16, R16, 0x8, RZ ;  /* 0x0000000810107824 */ /* 0x000fe200078e00ff */
[----:B------:R-:W-:Y:S01]  /*1310*/  SHF.R.S32.HI R0, RZ, 0x1f, R3 ;  /* 0x0000001fff007819 */ /* 0x000fe20000011403 */
[----:B------:R-:W-:-:S04]  /*1320*/  IMAD.IADD R7, R7, 0x1, R5 ;  /* 0x0000000107077824 */ /* 0x000fc800078e0205 */
[----:B------:R-:W-:Y:S02]  /*1330*/  IMAD R0, R0, c[0x0][0x1a8], RZ ;  /* 0x00006a0000007a24 */ /* 0x000fe400078e02ff */
[----:B------:R-:W-:Y:S01]  /*1340*/  IMAD.WIDE.U32 R4, R3, c[0x0][0x1a8], R6 ;  /* 0x00006a0003047a25 */ /* 0x000fe200078e0006 */
[----:B------:R-:W-:-:S03]  /*1350*/  LEA.HI R7, R84, R83, RZ, 0x4 ;  /* 0x0000005354077211 */ /* 0x000fc600078f20ff */
[----:B------:R-:W-:Y:S01]  /*1360*/  IMAD R9, R3, c[0x0][0x1ac], R0 ;  /* 0x00006b0003097a24 */ /* 0x000fe200078e0200 */
[----:B------:R-:W-:Y:S02]  /*1370*/  LOP3.LUT R0, R7, 0xfffffff0, RZ, 0xc0, !PT ;  /* 0xfffffff007007812 */ /* 0x000fe400078ec0ff */
[----:B------:R-:W-:Y:S01]  /*1380*/  LEA R12, P0, R4, c[0x0][0x160], 0x1 ;  /* 0x00005800040c7a11 */ /* 0x000fe200078008ff */
[----:B------:R-:W-:Y:S01]  /*1390*/  IMAD.IADD R5, R5, 0x1, R9 ;  /* 0x0000000105057824 */ /* 0x000fe200078e0209 */
[----:B------:R-:W-:Y:S01]  /*13a0*/  IADD3 R9, R244, 0x80, RZ ;  /* 0x00000080f4097810 */ /* 0x000fe20007ffe0ff */
[----:B------:R-:W-:Y:S01]  /*13b0*/  IMAD.IADD R3, R83, 0x1, -R0 ;  /* 0x0000000153037824 */ /* 0x000fe200078e0a00 */
[----:B------:R-:W-:Y:S01]  /*13c0*/  SHF.R.U32.HI R0, RZ, 0x3, R231 ;  /* 0x00000003ff007819 */ /* 0x000fe200000116e7 */
[----:B------:R1:W4:Y:S01]  /*13d0*/  SHFL.IDX PT, R18, R12, RZ, 0x181f ;  /* 0x00181fff0c127589 */ /* 0x00032200000e0000 */
[----:B------:R-:W-:Y:S02]  /*13e0*/  LEA.HI.X R5, R4, c[0x0][0x164], R5, 0x1, P0 ;  /* 0x0000590004057a11 */ /* 0x000fe400000f0c05 */
[----:B------:R-:W-:-:S02]  /*13f0*/  SHF.R.S32.HI R6, RZ, 0x1f, R3 ;  /* 0x0000001fff067819 */ /* 0x000fc40000011403 */
[----:B------:R-:W-:Y:S01]  /*1400*/  IADD3 R4, R8, UR24, RZ ;  /* 0x0000001808047c10 */ /* 0x000fe2000fffe0ff */
[----:B------:R1:W2:Y:S01]  /*1410*/  SHFL.IDX PT, R19, R5, RZ, 0x181f ;  /* 0x00181fff05137589 */ /* 0x0002a200000e0000 */
[----:B------:R-:W-:Y:S02]  /*1420*/  LEA.HI R6, R6, R3, RZ, 0x3 ;  /* 0x0000000306067211 */ /* 0x000fe400078f18ff */
[----:B------:R-:W-:Y:S02]  /*1430*/  LOP3.LUT R231, R231, 0x38, R244, 0xf8, !PT ;  /* 0x00000038e7e77812 */ /* 0x000fe400078ef8f4 */
[----:B------:R-:W-:Y:S02]  /*1440*/  LOP3.LUT R14, R6, 0xfffffff8, RZ, 0xc0, !PT ;  /* 0xfffffff8060e7812 */ /* 0x000fe400078ec0ff */
[----:B------:R-:W-:Y:S02]  /*1450*/  ISETP.GE.AND P0, PT, R4, UR4, PT ;  /* 0x0000000404007c0c */ /* 0x000fe4000bf06270 */
[----:B------:R-:W-:Y:S01]  /*1460*/  LOP3.LUT R231, R231, R0, RZ, 0x3c, !PT ;  /* 0x00000000e7e77212 */ /* 0x000fe200078e3cff */
[----:B------:R-:W-:Y:S01]  /*1470*/  IMAD.IADD R14, R3, 0x1, -R14 ;  /* 0x00000001030e7824 */ /* 0x000fe200078e0a0e */
[----:B------:R-:W-:Y:S01]  /*1480*/  IADD3 R0, R244, 0xc0, RZ ;  /* 0x000000c0f4007810 */ /* 0x000fe20007ffe0ff */
[----:B------:R-:W-:Y:S01]  /*1490*/  IMAD.MOV.U32 R3, RZ, RZ, 0x20 ;  /* 0x00000020ff037424 */ /* 0x000fe200078e00ff */
[----:B------:R-:W-:-:S02]  /*14a0*/  ISETP.GE.AND P6, PT, R9, c[0x0][0x198], PT ;  /* 0x0000660009007a0c */ /* 0x000fc40003fc6270 */
[----:B------:R-:W-:Y:S02]  /*14b0*/  ISETP.GE.AND P5, PT, R0, c[0x0][0x198], PT ;  /* 0x0000660000007a0c */ /* 0x000fe40003fa6270 */
[----:B------:R-:W-:Y:S01]  /*14c0*/  LOP3.LUT R231, R231, 0xfffffe00, R16, 0xf8, !PT ;  /* 0xfffffe00e7e77812 */ /* 0x000fe200078ef810 */
[----:B---3--:R3:W5:Y:S01]  /*14d0*/  @P2 R2UR UR7, R2 ;  /* 0x00000000020723c2 */ /* 0x00876200000e0000 */
[----:B------:R-:W-:Y:S01]  /*14e0*/  R2P PR, R14, 0x6 ;  /* 0x000000060e007804 */ /* 0x000fe20000000000 */
[----:B-----5:R-:W-:-:S04]  /*14f0*/  @!UP2 UMOV UR7, UR6 ;  /* 0x000000060007ac82 */ /* 0x020fc80008000000 */
[----:B------:R-:W-:Y:S01]  /*1500*/  SEL R3, R3, 0xffffffe0, !P2 ;  /* 0xffffffe003037807 */ /* 0x000fe20005000000 */
[----:B---3--:R-:W-:-:S05]  /*1510*/  IMAD.MOV.U32 R2, RZ, RZ, 0x10 ;  /* 0x00000010ff027424 */ /* 0x008fca00078e00ff */
[----:B------:R-:W-:Y:S01]  /*1520*/  SEL R2, R2, 0xfffffff0, !P1 ;  /* 0xfffffff002027807 */ /* 0x000fe20004800000 */
[----:B------:R-:W-:Y:S05]  /*1530*/  @P0 BRA `(.L_x_1968) ;  /* 0x0000013000000947 */ /* 0x000fea0003800000 */
[----:B-12-4-:R-:W-:Y:S01]  /*1540*/  SHF.R.S32.HI R15, RZ, 0x1f, R10 ;  /* 0x0000001fff0f7819 */ /* 0x016fe2000001140a */
[----:B------:R-:W-:Y:S01]  /*1550*/  IMAD.SHL.U32 R17, R231, 0x2, RZ ;  /* 0x00000002e7117824 */ /* 0x000fe200078e00ff */
[----:B------:R-:W-:Y:S02]  /*1560*/  SHF.R.S32.HI R20, RZ, 0x1f, R9 ;  /* 0x0000001fff147819 */ /* 0x000fe40000011409 */
[----:B------:R-:W-:Y:S02]  /*1570*/  SHF.R.S32.HI R13, RZ, 0x1f, R0 ;  /* 0x0000001fff0d7819 */ /* 0x000fe40000011400 */
[----:B------:R-:W-:Y:S02]  /*1580*/  LEA.HI R16, R15, R10, RZ, 0x3 ;  /* 0x0000000a0f107211 */ /* 0x000fe400078f18ff */
[----:B------:R-:W-:Y:S01]  /*1590*/  LEA.HI R15, R20, R9, RZ, 0x3 ;  /* 0x00000009140f7211 */ /* 0x000fe200078f18ff */
[----:B------:R-:W-:Y:S01]  /*15a0*/  IMAD.WIDE R20, R244, 0x2, R18 ;  /* 0x00000002f4147825 */ /* 0x000fe200078e0212 */
[----:B------:R-:W-:-:S02]  /*15b0*/  LEA.HI R13, R13, R0, RZ, 0x3 ;  /* 0x000000000d0d7211 */ /* 0x000fc400078f18ff */
[----:B------:R-:W-:Y:S02]  /*15c0*/  LOP3.LUT R16, R16, 0xfffffff8, RZ, 0xc0, !PT ;  /* 0xfffffff810107812 */ /* 0x000fe400078ec0ff */
[----:B------:R-:W-:Y:S01]  /*15d0*/  LOP3.LUT R15, R15, 0xfffffff8, RZ, 0xc0, !PT ;  /* 0xfffffff80f0f7812 */ /* 0x000fe200078ec0ff */
[----:B------:R-:W-:Y:S01]  /*15e0*/  @!PT LDS RZ, [RZ] ;  /* 0x00000000fffff984 */ /* 0x000fe20000000800 */
[----:B------:R1:W-:Y:S01]  /*15f0*/  LDGSTS.E.BYPASS.LTC128B.128 [R17+0x10100], [R20.64], !P3 ;  /* 0x1010000014117fae */ /* 0x0003e2000d901d52 */
[----:B------:R-:W-:Y:S01]  /*1600*/  LOP3.LUT R13, R13, 0xfffffff8, RZ, 0xc0, !PT ;  /* 0xfffffff80d0d7812 */ /* 0x000fe200078ec0ff */
[----:B------:R-:W-:-:S04]  /*1610*/  IMAD.WIDE R22, R16, 0x2, R18 ;  /* 0x0000000210167825 */ /* 0x000fc800078e0212 */
[--C-:B------:R-:W-:Y:S01]  /*1620*/  IMAD.WIDE R24, R15, 0x2, R18.reuse ;  /* 0x000000020f187825 */ /* 0x100fe200078e0212 */
[----:B------:R1:W-:Y:S03]  /*1630*/  LDGSTS.E.BYPASS.LTC128B.128 [R17+0x14100], [R22.64], !P4 ;  /* 0x1410000016117fae */ /* 0x0003e6000e101d52 */
[----:B------:R-:W-:Y:S01]  /*1640*/  IMAD.WIDE R18, R13, 0x2, R18 ;  /* 0x000000020d127825 */ /* 0x000fe200078e0212 */
[----:B------:R1:W-:Y:S04]  /*1650*/  LDGSTS.E.BYPASS.LTC128B.128 [R17+0x18100], [R24.64], !P6 ;  /* 0x1810000018117fae */ /* 0x0003e8000f101d52 */
[----:B------:R1:W-:Y:S02]  /*1660*/  LDGSTS.E.BYPASS.LTC128B.128 [R17+0x1c100], [R18.64], !P5 ;  /* 0x1c10000012117fae */ /* 0x0003e4000e901d52 */
.L_x_1968:
[----:B-12-4-:R-:W-:Y:S05]  /*1670*/  BSYNC B0 ;  /* 0x0000000000007941 */ /* 0x016fea0003800000 */
.L_x_1967:
        /* <DEDUP_REMOVED lines=8> */
[----:B------:R-:W-:Y:S02]  /*1700*/  SHF.R.S32.HI R20, RZ, 0x1f, R9 ;  /* 0x0000001fff147819 */ /* 0x000fe40000011409 */
[----:B------:R-:W-:Y:S02]  /*1710*/  SHF.R.S32.HI R13, RZ, 0x1f, R0 ;  /* 0x0000001fff0d7819 */ /* 0x000fe40000011400 */
[----:B------:R-:W-:Y:S02]  /*1720*/  LEA.HI R16, R15, R10, RZ, 0x3 ;  /* 0x0000000a0f107211 */ /* 0x000fe400078f18ff */
[----:B------:R-:W-:Y:S01]  /*1730*/  LEA.HI R15, R20, R9, RZ, 0x3 ;  /* 0x00000009140f7211 */ /* 0x000fe200078f18ff */
[----:B--23--:R-:W-:Y:S01]  /*1740*/  IMAD.WIDE R20, R244, 0x2, R18 ;  /* 0x00000002f4147825 */ /* 0x00cfe200078e0212 */
        /* <DEDUP_REMOVED lines=12> */
.L_x_1970:
[----:B------:R-:W-:Y:S05]  /*1810*/  BSYNC B0 ;  /* 0x0000000000007941 */ /* 0x000fea0003800000 */
.L_x_1969:
        /* <DEDUP_REMOVED lines=8> */
[----:B------:R-:W-:Y:S02]  /*18a0*/  SHF.R.S32.HI R20, RZ, 0x1f, R9 ;  /* 0x0000001fff147819 */ /* 0x000fe40000011409 */
[----:B------:R-:W-:Y:S02]  /*18b0*/  SHF.R.S32.HI R13, RZ, 0x1f, R0 ;  /* 0x0000001fff0d7819 */ /* 0x000fe40000011400 */
[----:B------:R-:W-:Y:S02]  /*18c0*/  LEA.HI R16, R15, R10, RZ, 0x3 ;  /* 0x0000000a0f107211 */ /* 0x000fe400078f18ff */
[----:B------:R-:W-:Y:S01]  /*18d0*/  LEA.HI R15, R20, R9, RZ, 0x3 ;  /* 0x00000009140f7211 */ /* 0x000fe200078f18ff */
[----:B---34-:R-:W-:Y:S01]  /*18e0*/  IMAD.WIDE R20, R244, 0x2, R18 ;  /* 0x00000002f4147825 */ /* 0x018fe200078e0212 */
        /* <DEDUP_REMOVED lines=12> */
.L_x_1972:
[----:B------:R-:W-:Y:S05]  /*19b0*/  BSYNC B0 ;  /* 0x0000000000007941 */ /* 0x000fea0003800000 */
.L_x_1971:
[----:B---3--:R-:W-:Y:S01]  /*19c0*/  SHFL.IDX PT, R18, R12, 0x3, 0x181f ;  /* 0x00781f000c127f89 */ /* 0x008fe200000e0000 */
[----:B------:R-:W-:Y:S01]  /*19d0*/  IADD3 R4, R4, 0x60, RZ ;  /* 0x0000006004047810 */ /* 0x000fe20007ffe0ff */
[----:B------:R-:W-:Y:S01]  /*19e0*/  UIADD3 UR26, UR20, -0x1, URZ ;  /* 0xffffffff141a7890 */ /* 0x000fe2000fffe03f */
[----:B------:R-:W-:Y:S01]  /*19f0*/  SHF.R.S32.HI R243, RZ, 0x1f, R10 ;  /* 0x0000001ffff37819 */ /* 0x000fe2000001140a */
[----:B----4-:R-:W3:Y:S01]  /*1a00*/  SHFL.IDX PT, R19, R5, 0x3, 0x181f ;  /* 0x00781f0005137f89 */ /* 0x010ee200000e0000 */
[----:B------:R-:W-:Y:S01]  /*1a10*/  ISETP.GE.AND P0, PT, R4, UR4, PT ;  /* 0x0000000404007c0c */ /* 0x000fe2000bf06270 */
[----:B------:R-:W-:Y:S01]  /*1a20*/  IMAD.MOV.U32 R232, RZ, RZ, c[0x0][0x2b8] ;  /* 0x0000ae00ffe87624 */ /* 0x000fe200078e00ff */
[----:B------:R-:W-:Y:S01]  /*1a30*/  SHF.R.S32.HI R242, RZ, 0x1f, R9 ;  /* 0x0000001ffff27819 */ /* 0x000fe20000011409 */
[----:B------:R-:W-:Y:S01]  /*1a40*/  USHF.L.U32 UR11, UR26, 0x6, URZ ;  /* 0x000000061a0b7899 */ /* 0x000fe2000800063f */
        /* <DEDUP_REMOVED lines=17> */
[----:B---3--:R-:W-:-:S03]  /*1b60*/  @!P0 IMAD.WIDE R24, R244, 0x2, R18 ;  /* 0x00000002f4188825 */ /* 0x008fc600078e0212 */
[----:B------:R-:W-:Y:S01]  /*1b70*/  ISETP.GE.AND P1, PT, R13, UR10, PT ;  /* 0x0000000a0d007c0c */ /* 0x000fe2000bf26270 */
[--C-:B------:R-:W-:Y:S01]  /*1b80*/  @!P0 IMAD.WIDE R22, R243, 0x2, R18.reuse ;  /* 0x00000002f3168825 */ /* 0x100fe200078e0212 */
[----:B------:R-:W-:Y:S01]  /*1b90*/  @!PT LDS RZ, [RZ] ;  /* 0x00000000fffff984 */ /* 0x000fe20000000800 */
[----:B------:R3:W-:Y:S01]  /*1ba0*/  @!P0 LDGSTS.E.BYPASS.LTC128B.128 [R231+0x13100], [R24.64], !P3 ;  /* 0x1310000018e78fae */ /* 0x0007e2000d901d52 */
[----:B------:R-:W-:Y:S02]  /*1bb0*/  IADD3 R234, R13, UR12, RZ ;  /* 0x0000000c0dea7c10 */ /* 0x000fe4000fffe0ff */
[--C-:B------:R-:W-:Y:S01]  /*1bc0*/  @!P0 IMAD.WIDE R20, R242, 0x2, R18.reuse ;  /* 0x00000002f2148825 */ /* 0x100fe200078e0212 */
[----:B------:R4:W-:Y:S01]  /*1bd0*/  @!P0 LDGSTS.E.BYPASS.LTC128B.128 [R231+0x17100], [R22.64], !P4 ;  /* 0x1710000016e78fae */ /* 0x0009e2000e101d52 */
[----:B------:R-:W-:Y:S01]  /*1be0*/  ISETP.GT.OR P1, PT, R235, 0x3f, P1 ;  /* 0x0000003feb00780c */ /* 0x000fe20000f24670 */
[----:B------:R-:W-:Y:S01]  /*1bf0*/  USHF.R.S32.HI UR6, URZ, 0x1f, UR13 ;  /* 0x0000001f3f067899 */ /* 0x000fe2000801140d */
[----:B------:R-:W-:Y:S01]  /*1c00*/  @!P0 IMAD.WIDE R18, R241, 0x2, R18 ;  /* 0x00000002f1128825 */ /* 0x000fe200078e0212 */
[----:B------:R5:W-:Y:S01]  /*1c10*/  @!P0 LDGSTS.E.BYPASS.LTC128B.128 [R231+0x1b100], [R20.64], !P6 ;  /* 0x1b10000014e78fae */ /* 0x000be2000f101d52 */
[----:B------:R-:W-:-:S02]  /*1c20*/  ULDC.64 UR4, c[0x0][0x1e8] ;  /* 0x00007a0000047ab9 */ /* 0x000fc40000000a00 */
[----:B------:R-:W-:Y:S01]  /*1c30*/  @P2 IMAD.HI.U32 R15, R234, c[0x0][0x2bc], RZ ;  /* 0x0000af00ea0f2a27 */ /* 0x000fe200078e00ff */
[----:B------:R1:W-:Y:S03]  /*1c40*/  @!P0 LDGSTS.E.BYPASS.LTC128B.128 [R231+0x1f100], [R18.64], !P5 ;  /* 0x1f10000012e78fae */ /* 0x0003e6000e901d52 */
[----:B------:R-:W-:Y:S01]  /*1c50*/  IMAD.MOV.U32 R4, RZ, RZ, R234 ;  /* 0x000000ffff047224 */ /* 0x000fe200078e00ea */
[----:B------:R-:W0:Y:S01]  /*1c60*/  LDGDEPBAR ;  /* 0x00000000000079af */ /* 0x000e220000000000 */
[----:B------:R-:W-:-:S04]  /*1c70*/  @P2 SHF.R.U32.HI R4, RZ, c[0x0][0x2c0], R15 ;  /* 0x0000b000ff042a19 */ /* 0x000fc8000001160f */
[----:B------:R-:W-:-:S04]  /*1c80*/  @!P1 IADD3 R16, P2, R4, UR16, RZ ;  /* 0x0000001004109c10 */ /* 0x000fc8000ff5e0ff */
[----:B-12---:R-:W-:Y:S02]  /*1c90*/  @!P1 LEA.HI.X.SX32 R5, R4, UR8, 0x1, P2 ;  /* 0x0000000804059c11 */ /* 0x006fe400090f0eff */
[----:B------:R-:W-:-:S04]  /*1ca0*/  @!P1 LEA R12, P2, R16, c[0x0][0x2a0], 0x2 ;  /* 0x0000a800100c9a11 */ /* 0x000fc800078410ff */
[----:B------:R-:W-:Y:S01]  /*1cb0*/  @!P1 LEA.HI.X R13, R16, c[0x0][0x2a4], R5, 0x2, P2 ;  /* 0x0000a900100d9a11 */ /* 0x000fe200010f1405 */
[----:B------:R-:W-:Y:S06]  /*1cc0*/  BAR.SYNC.DEFER_BLOCKING 0x0 ;  /* 0x0000000000007b1d */ /* 0x000fec0000010000 */
[----:B------:R-:W2:Y:S01]  /*1cd0*/  @!P1 LDG.E R233, [R12.64] ;  /* 0x000000120ce99981 */ /* 0x000ea2000c1e1900 */
[----:B------:R-:W-:Y:S01]  /*1ce0*/  IMAD.MOV R5, RZ, RZ, -R4 ;  /* 0x000000ffff057224 */ /* 0x000fe200078e0a04 */
[----:B------:R-:W-:Y:S01]  /*1cf0*/  UIMAD.WIDE.U32 UR14, UR13, UR4, URZ ;  /* 0x000000040d0e72a5 */ /* 0x000fe2000f8e003f */
[----:B----4-:R-:W-:Y:S01]  /*1d00*/  SHF.R.S32.HI R22, RZ, 0x4, R7 ;  /* 0x00000004ff167819 */ /* 0x010fe20000011407 */
[----:B------:R-:W-:Y:S01]  /*1d10*/  UIMAD UR4, UR6, UR4, URZ ;  /* 0x00000004060472a4 */ /* 0x000fe2000f8e023f */
[----:B------:R-:W-:Y:S01]  /*1d20*/  IMAD R234, R5, c[0x0][0x2b8], R234 ;  /* 0x0000ae0005ea7a24 */ /* 0x000fe200078e02ea */
[----:B------:R-:W-:Y:S01]  /*1d30*/  ISETP.GE.AND P3, PT, R244, c[0x0][0x1d4], PT ;  /* 0x00007500f4007a0c */ /* 0x000fe20003f66270 */
[----:B------:R-:W-:Y:S01]  /*1d40*/  IMAD.U32 R80, RZ, RZ, UR11 ;  /* 0x0000000bff507e24 */ /* 0x000fe2000f8e00ff */
[----:B------:R-:W-:Y:S01]  /*1d50*/  UIMAD UR4, UR13, UR5, UR4 ;  /* 0x000000050d0472a4 */ /* 0x000fe2000f8e0204 */
[C---:B-----5:R-:W-:Y:S01]  /*1d60*/  IMAD.WIDE.U32 R20, R234.reuse, c[0x0][0x1e0], RZ ;  /* 0x00007800ea147a25 */ /* 0x060fe200078e00ff */
[----:B------:R-:W-:Y:S01]  /*1d70*/  SHF.R.S32.HI R5, RZ, 0x1f, R234 ;  /* 0x0000001fff057819 */ /* 0x000fe200000114ea */
[----:B------:R-:W-:Y:S01]  /*1d80*/  UISETP.GT.AND UP2, UPT, UR26, UR9, UPT ;  /* 0x000000091a00728c */ /* 0x000fe2000bf44270 */
[----:B------:R-:W-:Y:S01]  /*1d90*/  LEA.HI R7, R7, R22, RZ, 0x1 ;  /* 0x0000001607077211 */ /* 0x000fe200078f08ff */
[----:B------:R-:W-:Y:S01]  /*1da0*/  UIADD3 UR7, UR15, UR4, URZ ;  /* 0x000000040f077290 */ /* 0x000fe2000fffe03f */
[----:B------:R-:W-:Y:S01]  /*1db0*/  IMAD.WIDE.U32 R18, R234, c[0x0][0x208], RZ ;  /* 0x00008200ea127a25 */ /* 0x000fe200078e00ff */
[----:B------:R-:W-:Y:S01]  /*1dc0*/  ISETP.GE.AND P5, PT, R10, c[0x0][0x1d4], PT ;  /* 0x000075000a007a0c */ /* 0x000fe20003fa6270 */
[----:B------:R-:W-:Y:S01]  /*1dd0*/  ULDC.64 UR4, c[0x0][0x210] ;  /* 0x0000840000047ab9 */ /* 0x000fe20000000a00 */
[----:B------:R-:W-:Y:S01]  /*1de0*/  LOP3.LUT R7, R7, 0xfffffffe, RZ, 0xc0, !PT ;  /* 0xfffffffe07077812 */ /* 0x000fe200078ec0ff */
[C---:B------:R-:W-:Y:S01]  /*1df0*/  IMAD R15, R5.reuse, c[0x0][0x1e0], RZ ;  /* 0x00007800050f7a24 */ /* 0x040fe200078e02ff */
[----:B------:R-:W-:Y:S01]  /*1e00*/  UIMAD UR6, UR6, UR4, URZ ;  /* 0x00000004060672a4 */ /* 0x000fe2000f8e023f */
[----:B------:R-:W-:Y:S01]  /*1e10*/  IMAD R5, R5, c[0x0][0x208], RZ ;  /* 0x0000820005057a24 */ /* 0x000fe200078e02ff */
[----:B------:R-:W-:Y:S01]  /*1e20*/  UIMAD.WIDE.U32 UR22, UR13, UR4, URZ ;  /* 0x000000040d1672a5 */ /* 0x000fe2000f8e003f */
[C---:B------:R-:W-:Y:S01]  /*1e30*/  IMAD R15, R234.reuse, c[0x0][0x1e4], R15 ;  /* 0x00007900ea0f7a24 */ /* 0x040fe200078e020f */
[----:B------:R-:W-:Y:S01]  /*1e40*/  UIMAD UR6, UR13, UR5, UR6 ;  /* 0x000000050d0672a4 */ /* 0x000fe2000f8e0206 */
[----:B------:R-:W-:Y:S01]  /*1e50*/  IMAD R16, R234, c[0x0][0x20c], R5 ;  /* 0x00008300ea107a24 */ /* 0x000fe200078e0205 */
[----:B------:R-:W-:Y:S01]  /*1e60*/  ISETP.GE.AND P4, PT, R9, c[0x0][0x1d4], PT ;  /* 0x0000750009007a0c */ /* 0x000fe20003f86270 */
[----:B------:R-:W-:Y:S01]  /*1e70*/  IMAD.IADD R21, R21, 0x1, R15 ;  /* 0x0000000115157824 */ /* 0x000fe200078e020f */
[----:B------:R-:W-:Y:S01]  /*1e80*/  UIADD3 UR6, UR23, UR6, URZ ;  /* 0x0000000617067290 */ /* 0x000fe2000fffe03f */
[----:B------:R-:W-:Y:S01]  /*1e90*/  IMAD.IADD R17, R19, 0x1, R16 ;  /* 0x0000000113117824 */ /* 0x000fe200078e0210 */
[----:B------:R-:W-:Y:S01]  /*1ea0*/  ISETP.GE.AND P6, PT, R0, c[0x0][0x1d4], PT ;  /* 0x0000750000007a0c */ /* 0x000fe20003fc6270 */
[----:B------:R-:W-:Y:S01]  /*1eb0*/  IMAD.MOV.U32 R16, RZ, RZ, R18 ;  /* 0x000000ffff107224 */ /* 0x000fe200078e0012 */
[----:B------:R-:W-:Y:S01]  /*1ec0*/  LEA.HI R86, R84, R83, RZ, 0x5 ;  /* 0x0000005354567211 */ /* 0x000fe200078f28ff */
[----:B------:R-:W-:Y:S01]  /*1ed0*/  IMAD.SHL.U32 R5, R11, 0x40, RZ ;  /* 0x000000400b057824 */ /* 0x000fe200078e00ff */
[----:B------:R-:W-:Y:S01]  /*1ee0*/  ISETP.GE.AND P2, PT, R244, c[0x0][0x1d4], PT ;  /* 0x00007500f4007a0c */ /* 0x000fe20003f46270 */
[----:B------:R-:W-:Y:S01]  /*1ef0*/  IMAD.IADD R7, R22, 0x1, -R7 ;  /* 0x0000000116077824 */ /* 0x000fe200078e0a07 */
[----:B------:R-:W-:Y:S01]  /*1f00*/  SHF.R.S32.HI R85, RZ, 0x5, R86 ;  /* 0x00000005ff557819 */ /* 0x000fe20000011456 */
[----:B------:R-:W-:Y:S01]  /*1f10*/  IMAD.SHL.U32 R82, R6, 0x40, RZ ;  /* 0x0000004006527824 */ /* 0x000fe200078e00ff */
[----:B------:R-:W-:Y:S01]  /*1f20*/  LOP3.LUT R5, R5, 0x1c0, RZ, 0xc0, !PT ;  /* 0x000001c005057812 */ /* 0x000fe200078ec0ff */
[----:B------:R-:W-:Y:S01]  /*1f30*/  IMAD.SHL.U32 R81, R7, 0x8, RZ ;  /* 0x0000000807517824 */ /* 0x000fe200078e00ff */
[----:B------:R-:W-:-:S02]  /*1f40*/  SEL R247, RZ, 0x10, P6 ;  /* 0x00000010fff77807 */ /* 0x000fc40003000000 */
[----:B------:R-:W-:Y:S02]  /*1f50*/  LOP3.LUT R82, R82, 0xfffffe00, RZ, 0xc0, !PT ;  /* 0xfffffe0052527812 */ /* 0x000fe400078ec0ff */
[----:B------:R-:W-:Y:S02]  /*1f60*/  IADD3 R238, R231, 0x100, RZ ;  /* 0x00000100e7ee7810 */ /* 0x000fe40007ffe0ff */
[----:B------:R-:W-:Y:S01]  /*1f70*/  SHF.R.S32.HI R248, RZ, 0x1f, R243 ;  /* 0x0000001ffff87819 */ /* 0x000fe200000114f3 */
[----:B------:R-:W-:Y:S01]  /*1f80*/  IMAD R230, R85, 0x400, R82 ;  /* 0x0000040055e67824 */ /* 0x000fe200078e0252 */
[----:B------:R-:W-:Y:S02]  /*1f90*/  SHF.R.S32.HI R245, RZ, 0x1f, R242 ;  /* 0x0000001ffff57819 */ /* 0x000fe400000114f2 */
[----:B------:R-:W-:Y:S02]  /*1fa0*/  SHF.R.S32.HI R246, RZ, 0x1f, R241 ;  /* 0x0000001ffff67819 */ /* 0x000fe400000114f1 */
[----:B--2---:R-:W-:Y:S01]  /*1fb0*/  SHF.R.S32.HI R12, RZ, 0x1f, R233 ;  /* 0x0000001fff0c7819 */ /* 0x004fe200000114e9 */
        /* <DEDUP_REMOVED lines=10> */
[----:B------:R-:W-:Y:S01]  /*2060*/  IMAD.SHL.U32 R4, R8, 0x8, RZ ;  /* 0x0000000808047824 */ /* 0x000fe200078e00ff */
[----:B------:R-:W-:Y:S01]  /*2070*/  IADD3 R12, P0, R16, UR22, RZ ;  /* 0x00000016100c7c10 */ /* 0x000fe2000ff1e0ff */
[----:B------:R-:W-:Y:S01]  /*2080*/  SHFL.IDX PT, R18, R21, RZ, 0x181f ;  /* 0x00181fff15127589 */ /* 0x000fe200000e0000 */
[----:B------:R-:W-:Y:S02]  /*2090*/  IADD3 R8, -R8, UR10, -R80 ;  /* 0x0000000a08087c10 */ /* 0x000fe4000fffe950 */
[----:B------:R-:W-:Y:S01]  /*20a0*/  IADD3.X R15, R17, UR6, R15, P0, !PT ;  /* 0x00000006110f7c10 */ /* 0x000fe200087fe40f */
[----:B------:R-:W3:Y:S01]  /*20b0*/  SHFL.IDX PT, R19, R13, RZ, 0x181f ;  /* 0x00181fff0d137589 */ /* 0x000ee200000e0000 */
[----:B------:R-:W-:Y:S02]  /*20c0*/  LEA R17, P0, R12, c[0x0][0x1f8], 0x1 ;  /* 0x00007e000c117a11 */ /* 0x000fe400078008ff */
[----:B------:R-:W-:Y:S01]  /*20d0*/  LOP3.LUT R4, R5, 0x8, R4, 0xf8, !PT ;  /* 0x0000000805047812 */ /* 0x000fe200078ef804 */
[----:B------:R-:W-:Y:S01]  /*20e0*/  SHFL.IDX PT, R13, R13, 0x1, 0x181f ;  /* 0x00381f000d0d7f89 */ /* 0x000fe200000e0000 */
[----:B------:R-:W-:-:S02]  /*20f0*/  SHF.R.U32.HI R5, RZ, 0x3, R5 ;  /* 0x00000003ff057819 */ /* 0x000fc40000011605 */
[----:B------:R-:W-:Y:S01]  /*2100*/  LEA.HI.X R15, R12, c[0x0][0x1fc], R15, 0x1, P0 ;  /* 0x00007f000c0f7a11 */ /* 0x000fe200000f0c0f */
[----:B------:R-:W1:Y:S01]  /*2110*/  SHFL.IDX PT, R20, R17, RZ, 0x181f ;  /* 0x00181fff11147589 */ /* 0x000e6200000e0000 */
[----:B------:R-:W-:Y:S02]  /*2120*/  LOP3.LUT R4, R4, R5, RZ, 0x3c, !PT ;  /* 0x0000000504047212 */ /* 0x000fe400078e3cff */
[----:B------:R-:W-:Y:S01]  /*2130*/  ISETP.GE.AND P1, PT, R8, 0x1, PT ;  /* 0x000000010800780c */ /* 0x000fe20003f26270 */
[----:B------:R-:W2:Y:S01]  /*2140*/  SHFL.IDX PT, R5, R15, RZ, 0x181f ;  /* 0x00181fff0f057589 */ /* 0x000ea200000e0000 */
[----:B------:R-:W-:Y:S01]  /*2150*/  LOP3.LUT P0, RZ, R11, 0x2, RZ, 0xc0, !PT ;  /* 0x000000020bff7812 */ /* 0x000fe2000780c0ff */
[----:B------:R-:W-:Y:S02]  /*2160*/  IMAD R229, R7, 0x200, R4 ;  /* 0x0000020007e57824 */ /* 0x000fe400078e0204 */
[----:B------:R-:W4:Y:S01]  /*2170*/  SHFL.IDX PT, R64, R17, 0x1, 0x181f ;  /* 0x00381f0011407f89 */ /* 0x000f2200000e0000 */
[----:B------:R-:W-:-:S03]  /*2180*/  IMAD.WIDE R6, R241, 0x2, RZ ;  /* 0x00000002f1067825 */ /* 0x000fc600078e02ff */
[----:B------:R-:W-:Y:S01]  /*2190*/  SHFL.IDX PT, R12, R21, 0x1, 0x181f ;  /* 0x00381f00150c7f89 */ /* 0x000fe200000e0000 */
[----:B------:R-:W-:-:S03]  /*21a0*/  IMAD.SHL.U32 R229, R229, 0x2, RZ ;  /* 0x00000002e5e57824 */ /* 0x000fc600078e00ff */
[----:B------:R-:W5:Y:S01]  /*21b0*/  SHFL.IDX PT, R4, R15, 0x1, 0x181f ;  /* 0x00381f000f047f89 */ /* 0x000f6200000e0000 */
[--C-:B---3--:R-:W-:Y:S01]  /*21c0*/  @P1 IMAD.WIDE R24, R244, 0x2, R18.reuse ;  /* 0x00000002f4181825 */ /* 0x108fe200078e0212 */
[C---:B------:R-:W-:Y:S02]  /*21d0*/  IADD3 R16, R229.reuse, 0x8100, RZ ;  /* 0x00008100e5107810 */ /* 0x040fe40007ffe0ff */
[----:B------:R-:W-:Y:S01]  /*21e0*/  IADD3 R228, R229, 0x8120, RZ ;  /* 0x00008120e5e47810 */ /* 0x000fe20007ffe0ff */
[--C-:B------:R-:W-:Y:S01]  /*21f0*/  @P1 IMAD.WIDE R22, R243, 0x2, R18.reuse ;  /* 0x00000002f3161825 */ /* 0x100fe200078e0212 */
[----:B------:R-:W-:Y:S01]  /*2200*/  @P0 IADD3 R228, R16, -0x20, RZ ;  /* 0xffffffe010e40810 */ /* 0x000fe20007ffe0ff */
[----:B------:R3:W-:Y:S01]  /*2210*/  @P1 LDGSTS.E.BYPASS.LTC128B.128 [R231+0x8100], [R24.64], !P3 ;  /* 0x0810000018e71fae */ /* 0x0007e2000d901d52 */
[----:B------:R-:W-:Y:S01]  /*2220*/  ISETP.GT.AND P0, PT, R8, 0x20, PT ;  /* 0x000000200800780c */ /* 0x000fe20003f04270 */
[--C-:B------:R-:W-:Y:S01]  /*2230*/  @P1 IMAD.WIDE R26, R242, 0x2, R18.reuse ;  /* 0x00000002f21a1825 */ /* 0x100fe200078e0212 */
[C---:B------:R-:W-:Y:S01]  /*2240*/  IADD3 R219, R228.reuse, 0x800, RZ ;  /* 0x00000800e4db7810 */ /* 0x040fe20007ffe0ff */
[----:B------:R3:W-:Y:S01]  /*2250*/  @P1 LDGSTS.E.BYPASS.LTC128B.128 [R231+0xa100], [R22.64], !P5 ;  /* 0x0a10000016e71fae */ /* 0x0007e2000e901d52 */
[C---:B------:R-:W-:Y:S01]  /*2260*/  IADD3 R218, R228.reuse, 0x1000, RZ ;  /* 0x00001000e4da7810 */ /* 0x040fe20007ffe0ff */
[----:B------:R-:W-:Y:S01]  /*2270*/  @P1 IMAD.WIDE R28, R241, 0x2, R18 ;  /* 0x00000002f11c1825 */ /* 0x000fe200078e0212 */
[C---:B------:R-:W-:Y:S01]  /*2280*/  IADD3 R217, R228.reuse, 0x1800, RZ ;  /* 0x00001800e4d97810 */ /* 0x040fe20007ffe0ff */
[----:B------:R3:W-:Y:S01]  /*2290*/  @P1 LDGSTS.E.BYPASS.LTC128B.128 [R231+0xc100], [R26.64], !P4 ;  /* 0x0c1000001ae71fae */ /* 0x0007e2000e101d52 */
[----:B------:R-:W-:Y:S01]  /*22a0*/  IADD3 R215, R228, 0x2000, RZ ;  /* 0x00002000e4d77810 */ /* 0x000fe20007ffe0ff */
[----:B------:R-:W-:Y:S01]  /*22b0*/  IMAD.WIDE R18, R244, 0x2, RZ ;  /* 0x00000002f4127825 */ /* 0x000fe200078e02ff */
[C---:B------:R-:W-:Y:S01]  /*22c0*/  IADD3 R214, R228.reuse, 0x2800, RZ ;  /* 0x00002800e4d67810 */ /* 0x040fe20007ffe0ff */
[----:B------:R3:W-:Y:S01]  /*22d0*/  @P1 LDGSTS.E.BYPASS.LTC128B.128 [R231+0xe100], [R28.64], !P6 ;  /* 0x0e1000001ce71fae */ /* 0x0007e2000f101d52 */
[----:B------:R-:W-:Y:S01]  /*22e0*/  IADD3 R213, R228, 0x3000, RZ ;  /* 0x00003000e4d57810 */ /* 0x000fe20007ffe0ff */
[----:B------:R-:W-:Y:S01]  /*22f0*/  IMAD.SHL.U32 R16, R14, 0x40, RZ ;  /* 0x000000400e107824 */ /* 0x000fe200078e00ff */
[----:B-1----:R-:W-:-:S02]  /*2300*/  IADD3 R30, P1, R20, R18, RZ ;  /* 0x00000012141e7210 */ /* 0x002fc40007f3e0ff */
[----:B------:R-:W-:Y:S02]  /*2310*/  IADD3 R212, R228, 0x3800, RZ ;  /* 0x00003800e4d47810 */ /* 0x000fe40007ffe0ff */
[----:B------:R-:W-:Y:S01]  /*2320*/  LOP3.LUT R16, R16, 0x1c0, RZ, 0xc0, !PT ;  /* 0x000001c010107812 */ /* 0x000fe200078ec0ff */
[----:B--2---:R-:W-:Y:S01]  /*2330*/  IMAD.X R31, R5, 0x1, R19, P1 ;  /* 0x00000001051f7824 */ /* 0x004fe200008e0613 */
[----:B----4-:R-:W-:Y:S02]  /*2340*/  IADD3 R14, P1, R18, R64, RZ ;  /* 0x00000040120e7210 */ /* 0x010fe40007f3e0ff */
[----:B------:R-:W-:Y:S02]  /*2350*/  LOP3.LUT R81, R16, 0x8, R81, 0xf8, !PT ;  /* 0x0000000810517812 */ /* 0x000fe400078ef851 */
[----:B------:R-:W-:Y:S01]  /*2360*/  SHF.R.U32.HI R16, RZ, 0x3, R16 ;  /* 0x00000003ff107819 */ /* 0x000fe20000011610 */
[----:B-----5:R-:W-:Y:S01]  /*2370*/  IMAD.X R15, R19, 0x1, R4, P1 ;  /* 0x00000001130f7824 */ /* 0x020fe200008e0604 */
[----:B------:R-:W-:Y:S01]  /*2380*/  IADD3 R211, R228, 0x4000, RZ ;  /* 0x00004000e4d37810 */ /* 0x000fe20007ffe0ff */
[----:B---3--:R-:W-:Y:S01]  /*2390*/  @P0 IMAD.WIDE R24, R244, 0x2, R12 ;  /* 0x00000002f4180825 */ /* 0x008fe200078e020c */
[----:B------:R-:W-:-:S02]  /*23a0*/  LOP3.LUT R81, R81, R16, RZ, 0x3c, !PT ;  /* 0x0000001051517212 */ /* 0x000fc400078e3cff */
[C---:B------:R-:W-:Y:S01]  /*23b0*/  IADD3 R210, R228.reuse, 0x4800, RZ ;  /* 0x00004800e4d27810 */ /* 0x040fe20007ffe0ff */
[--C-:B------:R-:W-:Y:S01]  /*23c0*/  @P0 IMAD.WIDE R22, R243, 0x2, R12.reuse ;  /* 0x00000002f3160825 */ /* 0x100fe200078e020c */
[----:B------:R1:W-:Y:S01]  /*23d0*/  @P0 LDGSTS.E.BYPASS.LTC128B.128 [R231+0x9100], [R24.64], !P3 ;  /* 0x0910000018e70fae */ /* 0x0003e2000d901d52 */
[----:B------:R-:W-:Y:S02]  /*23e0*/  IADD3 R209, R228, 0x5000, RZ ;  /* 0x00005000e4d17810 */ /* 0x000fe40007ffe0ff */
[--C-:B------:R-:W-:Y:S01]  /*23f0*/  @P0 IMAD.WIDE R26, R242, 0x2, R12.reuse ;  /* 0x00000002f21a0825 */ /* 0x100fe200078e020c */
[----:B------:R2:W-:Y:S01]  /*2400*/  @P0 LDGSTS.E.BYPASS.LTC128B.128 [R231+0xb100], [R22.64], !P5 ;  /* 0x0b10000016e70fae */ /* 0x0005e2000e901d52 */
[C---:B------:R-:W-:Y:S02]  /*2410*/  IADD3 R208, R228.reuse, 0x5800, RZ ;  /* 0x00005800e4d07810 */ /* 0x040fe40007ffe0ff */
[----:B------:R-:W-:Y:S01]  /*2420*/  @P0 IMAD.WIDE R18, R241, 0x2, R12 ;  /* 0x00000002f1120825 */ /* 0x000fe200078e020c */
[----:B------:R1:W-:Y:S01]  /*2430*/  @P0 LDGSTS.E.BYPASS.LTC128B.128 [R231+0xd100], [R26.64], !P4 ;  /* 0x0d1000001ae70fae */ /* 0x0003e2000e101d52 */
[----:B------:R-:W-:-:S02]  /*2440*/  IADD3 R207, R228, 0x6000, RZ ;  /* 0x00006000e4cf7810 */ /* 0x000fc40007ffe0ff */
[----:B------:R-:W-:Y:S01]  /*2450*/  IMAD.WIDE R12, R243, 0x2, RZ ;  /* 0x00000002f30c7825 */ /* 0x000fe200078e02ff */
[----:B------:R3:W-:Y:S01]  /*2460*/  @P0 LDGSTS.E.BYPASS.LTC128B.128 [R231+0xf100], [R18.64], !P6 ;  /* 0x0f10000012e70fae */ /* 0x0007e2000f101d52 */
[----:B------:R-:W-:Y:S02]  /*2470*/  IADD3 R206, R228, 0x6800, RZ ;  /* 0x00006800e4ce7810 */ /* 0x000fe40007ffe0ff */
[----:B------:R-:W-:Y:S01]  /*2480*/  IMAD.WIDE R16, R242, 0x2, RZ ;  /* 0x00000002f2107825 */ /* 0x000fe200078e02ff */
[----:B------:R-:W0:Y:S01]  /*2490*/  LDGDEPBAR ;  /* 0x00000000000079af */ /* 0x000e220000000000 */
[----:B------:R-:W-:Y:S02]  /*24a0*/  IADD3 R28, P1, R20, R12, RZ ;  /* 0x0000000c141c7210 */ /* 0x000fe40007f3e0ff */
[-C--:B------:R-:W-:Y:S01]  /*24b0*/  IADD3 R12, P0, R12, R64.reuse, RZ ;  /* 0x000000400c0c7210 */ /* 0x080fe20007f1e0ff */
[----:B------:R-:W-:Y:S01]  /*24c0*/  IMAD.IADD R230, R81, 0x1, R230 ;  /* 0x0000000151e67824 */ /* 0x000fe200078e02e6 */
[C---:B------:R-:W-:Y:S01]  /*24d0*/  IADD3 R205, R228.reuse, 0x7000, RZ ;  /* 0x00007000e4cd7810 */ /* 0x040fe20007ffe0ff */
[----:B------:R-:W-:Y:S01]  /*24e0*/  IMAD.X R29, R5, 0x1, R13, P1 ;  /* 0x00000001051d7824 */ /* 0x000fe200008e060d */
[----:B------:R-:W-:Y:S01]  /*24f0*/  IADD3 R204, R228, 0x7800, RZ ;  /* 0x00007800e4cc7810 */ /* 0x000fe20007ffe0ff */
[----:B------:R-:W-:Y:S01]  /*2500*/  IMAD.X R13, R13, 0x1, R4, P0 ;  /* 0x000000010d0d7824 */ /* 0x000fe200000e0604 */
[----:B------:R-:W-:Y:S01]  /*2510*/  IADD3 R66, P0, R16, R64, RZ ;  /* 0x0000004010427210 */ /* 0x000fe20007f1e0ff */
[----:B------:R-:W-:-:S04]  /*2520*/  IMAD.SHL.U32 R230, R230, 0x2, RZ ;  /* 0x00000002e6e67824 */ /* 0x000fc800078e00ff */
[----:B------:R-:W-:Y:S01]  /*2530*/  IMAD.X R67, R17, 0x1, R4, P0 ;  /* 0x0000000111437824 */ /* 0x000fe200000e0604 */
[----:B------:R-:W-:Y:S01]  /*2540*/  IADD3 R64, P0, R6, R64, RZ ;  /* 0x0000004006407210 */ /* 0x000fe20007f1e0ff */
[--C-:B------:R-:W-:Y:S01]  /*2550*/  IMAD R226, R2, 0x2, R230.reuse ;  /* 0x0000000202e27824 */ /* 0x100fe200078e02e6 */
[----:B--2---:R-:W-:Y:S01]  /*2560*/  IADD3 R22, P1, R20, R16, RZ ;  /* 0x0000001014167210 */ /* 0x004fe20007f3e0ff */
[----:B------:R-:W-:Y:S02]  /*2570*/  IMAD R225, R3, 0x2, R230 ;  /* 0x0000000203e17824 */ /* 0x000fe400078e02e6 */
[----:B------:R-:W-:Y:S01]  /*2580*/  IMAD.X R65, R7, 0x1, R4, P0 ;  /* 0x0000000107417824 */ /* 0x000fe200000e0604 */
[----:B------:R-:W-:Y:S01]  /*2590*/  ISETP.LT.OR P0, PT, R8, 0x1, P2 ;  /* 0x000000010800780c */ /* 0x000fe20001701670 */
[----:B------:R-:W-:Y:S01]  /*25a0*/  IMAD.X R23, R5, 0x1, R17, P1 ;  /* 0x0000000105177824 */ /* 0x000fe200008e0611 */
[----:B------:R-:W-:Y:S01]  /*25b0*/  IADD3 R20, P1, R20, R6, RZ ;  /* 0x0000000614147210 */ /* 0x000fe20007f3e0ff */
[----:B------:R-:W-:-:S04]  /*25c0*/  DEPBAR.LE SB0, 0x1 ;  /* 0x000080400000791a */ /* 0x000fc80000000000 */
[----:B------:R-:W-:-:S04]  /*25d0*/  DEPBAR.LE SB0, 0x0 ;  /* 0x000080000000791a */ /* 0x000fc80000000000 */
[----:B------:R-:W-:Y:S01]  /*25e0*/  BAR.SYNC.DEFER_BLOCKING 0x0 ;  /* 0x0000000000007b1d */ /* 0x000fe20000010000 */
[----:B------:R-:W-:Y:S01]  /*25f0*/  IMAD.X R21, R5, 0x1, R7, P1 ;  /* 0x0000000105157824 */ /* 0x000fe200008e0607 */
[----:B------:R-:W-:Y:S01]  /*2600*/  ISETP.GE.AND P1, PT, R10, c[0x0][0x1d4], PT ;  /* 0x000075000a007a0c */ /* 0x000fe20003f26270 */
[----:B------:R-:W-:Y:S01]  /*2610*/  IMAD R223, R3, 0x2, R226 ;  /* 0x0000000203df7824 */ /* 0x000fe200078e02e2 */
[----:B------:R-:W-:Y:S02]  /*2620*/  ISETP.GE.AND P2, PT, R9, c[0x0][0x1d4], PT ;  /* 0x0000750009007a0c */ /* 0x000fe40003f46270 */
[----:B------:R-:W-:Y:S04]  /*2630*/  LDSM.16.M88.4 R68, [R230+0x10100] ;  /* 0x01010000e644783b */ /* 0x000fe80000000200 */
[----:B------:R-:W-:Y:S04]  /*2640*/  LDSM.16.M88.4 R48, [R226+0x10100] ;  /* 0x01010000e230783b */ /* 0x000fe80000000200 */
[----:B------:R-:W2:Y:S04]  /*2650*/  LDSM.16.M88.4 R40, [R229+0x8100] ;  /* 0x00810000e528783b */ /* 0x000ea80000000200 */
[----:B------:R-:W4:Y:S04]  /*2660*/  LDSM.16.M88.4 R32, [R229+0x8900] ;  /* 0x00890000e520783b */ /* 0x000f280000000200 */
[----:B-1----:R-:W-:Y:S04]  /*2670*/  LDSM.16.M88.4 R24, [R229+0x9100] ;  /* 0x00910000e518783b */ /* 0x002fe80000000200 */
[----:B------:R-:W-:Y:S04]  /*2680*/  LDSM.16.M88.4 R4, [R229+0x9900] ;  /* 0x00990000e504783b */ /* 0x000fe80000000200 */
[----:B------:R-:W1:Y:S04]  /*2690*/  LDSM.16.M88.4 R56, [R228] ;  /* 0x00000000e438783b */ /* 0x000e680000000200 */
[----:B---3--:R-:W3:Y:S04]  /*26a0*/  LDSM.16.M88.4 R16, [R228+0x800] ;  /* 0x00080000e410783b */ /* 0x008ee80000000200 */
[----:B------:R-:W5:Y:S04]  /*26b0*/  LDSM.16.M88.4 R60, [R228+0x1000] ;  /* 0x00100000e43c783b */ /* 0x000f680000000200 */
[----:B------:R-:W1:Y:S04]  /*26c0*/  LDSM.16.M88.4 R52, [R228+0x1800] ;  /* 0x00180000e434783b */ /* 0x000e680000000200 */
[----:B------:R-:W-:Y:S01]  /*26d0*/  @!PT LDS RZ, [RZ] ;  /* 0x00000000fffff984 */ /* 0x000fe20000000800 */
[----:B------:R-:W-:Y:S01]  /*26e0*/  @!PT LDS RZ, [RZ] ;  /* 0x00000000fffff984 */ /* 0x000fe20000000800 */
[----:B------:R-:W-:Y:S01]  /*26f0*/  @!PT LDS RZ, [RZ] ;  /* 0x00000000fffff984 */ /* 0x000fe20000000800 */
[----:B------:R1:W-:Y:S01]  /*2700*/  LDGSTS.E.BYPASS.LTC128B.128 [R231+0x100], [R30.64], !P0 ;  /* 0x001000001ee77fae */ /* 0x0003e2000c101d52 */
[C---:B------:R-:W-:Y:S01]  /*2710*/  ISETP.LT.OR P0, PT, R8.reuse, 0x1, P1 ;  /* 0x000000010800780c */ /* 0x040fe20000f01670 */
[C---:B--2---:R-:W-:Y:S11]  /*2720*/  HMMA.16816.F32.BF16 R44, R68.reuse, R40, RZ ;  /* 0x00000028442c723c */ /* 0x044ff600000418ff */
[----:B------:R-:W-:Y:S01]  /*2730*/  @!UPT UIADD3 URZ, URZ, URZ, URZ ;  /* 0x0000003f3f3ff290 */ /* 0x000fe2000fffe03f */
[----:B------:R2:W-:Y:S01]  /*2740*/  LDGSTS.E.BYPASS.LTC128B.128 [R231+0x2100], [R28.64], !P0 ;  /* 0x021000001ce77fae */ /* 0x0005e2000c101d52 */
[----:B------:R-:W-:Y:S01]  /*2750*/  ISETP.LT.OR P0, PT, R8, 0x1, P2 ;  /* 0x000000010800780c */ /* 0x000fe20001701670 */
[----:B------:R-:W-:Y:S01]  /*2760*/  HMMA.16816.F32.BF16 R40, R68, R42, RZ ;  /* 0x0000002a4428723c */ /* 0x000fe200000418ff */
[----:B------:R-:W-:Y:S01]  /*2770*/  ISETP.GE.AND P2, PT, R0, c[0x0][0x1d4], PT ;  /* 0x0000750000007a0c */ /* 0x000fe20003f46270 */
[----:B------:R-:W-:-:S06]  /*2780*/  IMAD.MOV.U32 R0, RZ, RZ, 0x40 ;  /* 0x00000040ff007424 */ /* 0x000fcc00078e00ff */
[----:B----4-:R-:W-:Y:S04]  /*2790*/  HMMA.16816.F32.BF16 R36, R68, R32, RZ ;  /* 0x000000204424723c */ /* 0x010fe800000418ff */
[----:B------:R4:W-:Y:S01]  /*27a0*/  LDGSTS.E.BYPASS.LTC128B.128 [R231+0x4100], [R22.64], !P0 ;  /* 0x0410000016e77fae */ /* 0x0009e2000c101d52 */
[----:B------:R-:W-:-:S03]  /*27b0*/  ISETP.LT.OR P0, PT, R8, 0x1, P2 ;  /* 0x000000010800780c */ /* 0x000fc60001701670 */
[----:B------:R-:W-:Y:S08]  /*27c0*/  HMMA.16816.F32.BF16 R32, R68, R34, RZ ;  /* 0x000000224420723c */ /* 0x000ff000000418ff */
[----:B-1----:R-:W-:Y:S02]  /*27d0*/  HMMA.16816.F32.BF16 R44, R48, R56, R44 ;  /* 0x00000038302c723c */ /* 0x002fe4000004182c */
[----:B------:R4:W-:Y:S01]  /*27e0*/  LDGSTS.E.BYPASS.LTC128B.128 [R231+0x6100], [R20.64], !P0 ;  /* 0x0610000014e77fae */ /* 0x0009e2000c101d52 */
[----:B------:R-:W-:-:S04]  /*27f0*/  ISETP.GE.AND P0, PT, R244, c[0x0][0x1d4], PT ;  /* 0x00007500f4007a0c */ /* 0x000fc80003f06270 */
[C---:B------:R-:W-:Y:S01]  /*2800*/  ISETP.LT.OR P0, PT, R8.reuse, 0x21, P0 ;  /* 0x000000210800780c */ /* 0x040fe20000701670 */
[C---:B--2---:R-:W-:Y:S08]  /*2810*/  HMMA.16816.F32.BF16 R28, R68.reuse, R24, RZ ;  /* 0x00000018441c723c */ /* 0x044ff000000418ff */
[----:B------:R-:W-:Y:S04]  /*2820*/  HMMA.16816.F32.BF16 R24, R68, R26, RZ ;  /* 0x0000001a4418723c */ /* 0x000fe800000418ff */
[----:B------:R1:W-:Y:S01]  /*2830*/  LDGSTS.E.BYPASS.LTC128B.128 [R231+0x1100], [R14.64], !P0 ;  /* 0x011000000ee77fae */ /* 0x0003e2000c101d52 */
[----:B------:R-:W-:-:S02]  /*2840*/  ISETP.LT.OR P0, PT, R8, 0x21, P1 ;  /* 0x000000210800780c */ /* 0x000fc40000f01670 */
[----:B------:R-:W-:Y:S01]  /*2850*/  ISETP.GE.AND P1, PT, R9, c[0x0][0x1d4], PT ;  /* 0x0000750009007a0c */ /* 0x000fe20003f26270 */
[----:B------:R-:W-:Y:S03]  /*2860*/  HMMA.16816.F32.BF16 R40, R48, R58, R40 ;  /* 0x0000003a3028723c */ /* 0x000fe60000041828 */
[----:B------:R-:W-:-:S05]  /*2870*/  ISETP.LT.OR P1, PT, R8, 0x21, P1 ;  /* 0x000000210800780c */ /* 0x000fca0000f21670 */
[----:B----4-:R-:W-:Y:S02]  /*2880*/  HMMA.16816.F32.BF16 R20, R68, R4, RZ ;  /* 0x000000044414723c */ /* 0x010fe400000418ff */
[----:B------:R1:W-:Y:S01]  /*2890*/  LDGSTS.E.BYPASS.LTC128B.128 [R231+0x3100], [R12.64], !P0 ;  /* 0x031000000ce77fae */ /* 0x0003e2000c101d52 */
[----:B------:R-:W-:-:S04]  /*28a0*/  LOP3.LUT P0, RZ, R11, 0x4, RZ, 0xc0, !PT ;  /* 0x000000040bff7812 */ /* 0x000fc8000780c0ff */
[----:B------:R-:W-:Y:S01]  /*28b0*/  SEL R0, R0, 0xffffffc0, !P0 ;  /* 0xffffffc000007807 */ /* 0x000fe20004000000 */
[----:B------:R2:W-:Y:S01]  /*28c0*/  LDGSTS.E.BYPASS.LTC128B.128 [R231+0x5100], [R66.64], !P1 ;  /* 0x0510000042e77fae */ /* 0x0005e2000c901d52 */
[----:B------:R-:W-:Y:S01]  /*28d0*/  ISETP.LT.OR P0, PT, R8, 0x21, P2 ;  /* 0x000000210800780c */ /* 0x000fe20001701670 */
[----:B------:R-:W-:Y:S01]  /*28e0*/  HMMA.16816.F32.BF16 R68, R68, R6, RZ ;  /* 0x000000064444723c */ /* 0x000fe200000418ff */
[----:B------:R-:W-:Y:S01]  /*28f0*/  ISETP.GT.AND P2, PT, R235, 0x3f, PT ;  /* 0x0000003feb00780c */ /* 0x000fe20003f44270 */
[----:B------:R-:W-:Y:S02]  /*2900*/  IMAD.IADD R224, R229, 0x1, R0 ;  /* 0x00000001e5e07824 */ /* 0x000fe400078e0200 */
[----:B------:R-:W-:-:S04]  /*2910*/  IMAD.IADD R216, R0, 0x1, R228 ;  /* 0x0000000100d87824 */ /* 0x000fc800078e02e4 */
[----:B---3--:R-:W-:Y:S04]  /*2920*/  HMMA.16816.F32.BF16 R36, R48, R16, R36 ;  /* 0x000000103024723c */ /* 0x008fe80000041824 */
[----:B------:R2:W-:Y:S01]  /*2930*/  LDGSTS.E.BYPASS.LTC128B.128 [R231+0x7100], [R64.64], !P0 ;  /* 0x0710000040e77fae */ /* 0x0005e2000c101d52 */
[----:B------:R-:W-:-:S03]  /*2940*/  PLOP3.LUT P0, PT, PT, PT, UP2, 0x40, 0x0 ;  /* 0x000000000000781c */ /* 0x000fc60003f0e828 */
[----:B------:R-:W-:Y:S01]  /*2950*/  LDSM.16.M88.4 R4, [R225+0x10100] ;  /* 0x01010000e104783b */ /* 0x000fe20000000200 */
[C---:B------:R-:W-:Y:S03]  /*2960*/  HMMA.16816.F32.BF16 R32, R48.reuse, R18, R32 ;  /* 0x000000123020723c */ /* 0x040fe60000041820 */
[----:B------:R-:W3:Y:S04]  /*2970*/  LDSM.16.M88.4 R8, [R224+0x8100] ;  /* 0x00810000e008783b */ /* 0x000ee80000000200 */
[----:B-1----:R-:W1:Y:S01]  /*2980*/  LDSM.16.M88.4 R12, [R224+0x8900] ;  /* 0x00890000e00c783b */ /* 0x002e620000000200 */
[C---:B-----5:R-:W-:Y:S03]  /*2990*/  HMMA.16816.F32.BF16 R28, R48.reuse, R60, R28 ;  /* 0x0000003c301c723c */ /* 0x060fe6000004181c */
[----:B------:R-:W4:Y:S04]  /*29a0*/  LDSM.16.M88.4 R56, [R224+0x9100] ;  /* 0x00910000e038783b */ /* 0x000f280000000200 */
[----:B------:R-:W5:Y:S01]  /*29b0*/  LDSM.16.M88.4 R16, [R224+0x9900] ;  /* 0x00990000e010783b */ /* 0x000f620000000200 */
[C---:B------:R-:W-:Y:S03]  /*29c0*/  HMMA.16816.F32.BF16 R24, R48.reuse, R62, R24 ;  /* 0x0000003e3018723c */ /* 0x040fe60000041818 */
[----:B------:R-:W-:Y:S04]  /*29d0*/  LDSM.16.M88.4 R60, [R224+0xb900] ;  /* 0x00b90000e03c783b */ /* 0x000fe80000000200 */
[----:B------:R-:W-:Y:S01]  /*29e0*/  LDSM.16.M88.4 R72, [R216+0x3000] ;  /* 0x00300000d848783b */ /* 0x000fe20000000200 */
[C---:B------:R-:W-:Y:S03]  /*29f0*/  HMMA.16816.F32.BF16 R20, R48.reuse, R52, R20 ;  /* 0x000000343014723c */ /* 0x040fe60000041814 */
[----:B--2---:R-:W-:Y:S04]  /*2a00*/  LDSM.16.M88.4 R64, [R229+0xd100] ;  /* 0x00d10000e540783b */ /* 0x004fe80000000200 */
[----:B------:R-:W-:Y:S01]  /*2a10*/  LDSM.16.M88.4 R76, [R224+0xd900] ;  /* 0x00d90000e04c783b */ /* 0x000fe20000000200 */
[----:B------:R-:W-:Y:S03]  /*2a20*/  HMMA.16816.F32.BF16 R68, R48, R54, R68 ;  /* 0x000000363044723c */ /* 0x000fe60000041844 */
[----:B------:R-:W-:Y:S04]  /*2a30*/  LDSM.16.M88.4 R48, [R223+0x10100] ;  /* 0x01010000df30783b */ /* 0x000fe80000000200 */
[----:B------:R-:W-:Y:S01]  /*2a40*/  LDSM.16.M88.4 R52, [R216+0x800] ;  /* 0x00080000d834783b */ /* 0x000fe20000000200 */
[C---:B---3--:R-:W-:Y:S03]  /*2a50*/  HMMA.16816.F32.BF16 R44, R4.reuse, R8, R44 ;  /* 0x00000008042c723c */ /* 0x048fe6000004182c */
[----:B------:R-:W0:Y:S05]  /*2a60*/  LDGDEPBAR ;  /* 0x00000000000079af */ /* 0x000e2a0000000000 */
[C---:B------:R-:W-:Y:S01]  /*2a70*/  HMMA.16816.F32.BF16 R40, R4.reuse, R10, R40 ;  /* 0x0000000a0428723c */ /* 0x040fe20000041828 */
[----:B------:R-:W2:Y:S07]  /*2a80*/  LDSM.16.M88.4 R8, [R216] ;  /* 0x00000000d808783b */ /* 0x000eae0000000200 */
[C---:B-1----:R-:W-:Y:S08]  /*2a90*/  HMMA.16816.F32.BF16 R36, R4.reuse, R12, R36 ;  /* 0x0000000c0424723c */ /* 0x042ff00000041824 */
[C---:B------:R-:W-:Y:S01]  /*2aa0*/  HMMA.16816.F32.BF16 R32, R4.reuse, R14, R32 ;  /* 0x0000000e0420723c */ /* 0x040fe20000041820 */
[----:B------:R-:W1:Y:S07]  /*2ab0*/  LDSM.16.M88.4 R12, [R216+0x1000] ;  /* 0x00100000d80c783b */ /* 0x000e6e0000000200 */
[C---:B----4-:R-:W-:Y:S08]  /*2ac0*/  HMMA.16816.F32.BF16 R28, R4.reuse, R56, R28 ;  /* 0x00000038041c723c */ /* 0x050ff0000004181c */
[C---:B------:R-:W-:Y:S01]  /*2ad0*/  HMMA.16816.F32.BF16 R24, R4.reuse, R58, R24 ;  /* 0x0000003a0418723c */ /* 0x040fe20000041818 */
[----:B------:R-:W3:Y:S07]  /*2ae0*/  LDSM.16.M88.4 R56, [R216+0x1800] ;  /* 0x00180000d838783b */ /* 0x000eee0000000200 */
[C---:B-----5:R-:W-:Y:S08]  /*2af0*/  HMMA.16816.F32.BF16 R20, R4.reuse, R16, R20 ;  /* 0x000000100414723c */ /* 0x060ff00000041814 */
[----:B------:R-:W-:Y:S01]  /*2b00*/  HMMA.16816.F32.BF16 R68, R4, R18, R68 ;  /* 0x000000120444723c */ /* 0x000fe20000041844 */
[----:B------:R-:W-:Y:S04]  /*2b10*/  LDSM.16.M88.4 R4, [R230+0x14100] ;  /* 0x01410000e604783b */ /* 0x000fe80000000200 */
[----:B------:R-:W4:Y:S03]  /*2b20*/  LDSM.16.M88.4 R16, [R229+0xa100] ;  /* 0x00a10000e510783b */ /* 0x000f260000000200 */
[C---:B--2---:R-:W-:Y:S08]  /*2b30*/  HMMA.16816.F32.BF16 R44, R48.reuse, R8, R44 ;  /* 0x00000008302c723c */ /* 0x044ff0000004182c */
[C---:B------:R-:W-:Y:S01]  /*2b40*/  HMMA.16816.F32.BF16 R40, R48.reuse, R10, R40 ;  /* 0x0000000a3028723c */ /* 0x040fe20000041828 */
[----:B------:R-:W2:Y:S07]  /*2b50*/  LDSM.16.M88.4 R8, [R229+0xa900] ;  /* 0x00a90000e508783b */ /* 0x000eae0000000200 */
        /* <DEDUP_REMOVED lines=8> */
[----:B------:R-:W-:Y:S04]  /*2be0*/  LDSM.16.M88.4 R48, [R228+0x2000] ;  /* 0x00200000e430783b */ /* 0x000fe80000000200 */
[----:B------:R-:W-:Y:S03]  /*2bf0*/  LDSM.16.M88.4 R56, [R228+0x3000] ;  /* 0x00300000e438783b */ /* 0x000fe60000000200 */
[C---:B----4-:R-:W-:Y:S08]  /*2c00*/  HMMA.16816.F32.BF16 R44, R4.reuse, R16, R44 ;  /* 0x00000010042c723c */ /* 0x050ff0000004182c */
[C---:B------:R-:W-:Y:S01]  /*2c10*/  HMMA.16816.F32.BF16 R40, R4.reuse, R18, R40 ;  /* 0x000000120428723c */ /* 0x040fe20000041828 */
[----:B------:R-:W3:Y:S07]  /*2c20*/  LDSM.16.M88.4 R16, [R226+0x14100] ;  /* 0x01410000e210783b */ /* 0x000eee0000000200 */
[C---:B--2---:R-:W-:Y:S08]  /*2c30*/  HMMA.16816.F32.BF16 R36, R4.reuse, R8, R36 ;  /* 0x000000080424723c */ /* 0x044ff00000041824 */
[C---:B------:R-:W-:Y:S01]  /*2c40*/  HMMA.16816.F32.BF16 R32, R4.reuse, R10, R32 ;  /* 0x0000000a0420723c */ /* 0x040fe20000041820 */
[----:B------:R-:W2:Y:S07]  /*2c50*/  LDSM.16.M88.4 R8, [R228+0x2800] ;  /* 0x00280000e408783b */ /* 0x000eae0000000200 */
[C---:B-----5:R-:W-:Y:S08]  /*2c60*/  HMMA.16816.F32.BF16 R28, R4.reuse, R52, R28 ;  /* 0x00000034041c723c */ /* 0x060ff0000004181c */
[C---:B------:R-:W-:Y:S01]  /*2c70*/  HMMA.16816.F32.BF16 R24, R4.reuse, R54, R24 ;  /* 0x000000360418723c */ /* 0x040fe20000041818 */
[----:B------:R-:W4:Y:S07]  /*2c80*/  LDSM.16.M88.4 R52, [R228+0x3800] ;  /* 0x00380000e434783b */ /* 0x000f2e0000000200 */
[C---:B-1----:R-:W-:Y:S08]  /*2c90*/  HMMA.16816.F32.BF16 R20, R4.reuse, R12, R20 ;  /* 0x0000000c0414723c */ /* 0x042ff00000041814 */
[----:B------:R-:W-:Y:S01]  /*2ca0*/  HMMA.16816.F32.BF16 R68, R4, R14, R68 ;  /* 0x0000000e0444723c */ /* 0x000fe20000041844 */
[----:B------:R-:W-:Y:S04]  /*2cb0*/  LDSM.16.M88.4 R12, [R225+0x14100] ;  /* 0x01410000e10c783b */ /* 0x000fe80000000200 */
[----:B------:R-:W1:Y:S03]  /*2cc0*/  LDSM.16.M88.4 R4, [R224+0xa100] ;  /* 0x00a10000e004783b */ /* 0x000e660000000200 */
[C---:B---3--:R-:W-:Y:S08]  /*2cd0*/  HMMA.16816.F32.BF16 R44, R16.reuse, R48, R44 ;  /* 0x00000030102c723c */ /* 0x048ff0000004182c */
[C---:B------:R-:W-:Y:S01]  /*2ce0*/  HMMA.16816.F32.BF16 R40, R16.reuse, R50, R40 ;  /* 0x000000321028723c */ /* 0x040fe20000041828 */
[----:B------:R-:W3:Y:S07]  /*2cf0*/  LDSM.16.M88.4 R48, [R224+0xa900] ;  /* 0x00a90000e030783b */ /* 0x000eee0000000200 */
[C---:B--2---:R-:W-:Y:S08]  /*2d00*/  HMMA.16816.F32.BF16 R36, R16.reuse, R8, R36 ;  /* 0x000000081024723c */ /* 0x044ff00000041824 */
[C---:B------:R-:W-:Y:S01]  /*2d10*/  HMMA.16816.F32.BF16 R32, R16.reuse, R10, R32 ;  /* 0x0000000a1020723c */ /* 0x040fe20000041820 */
[----:B------:R-:W2:Y:S07]  /*2d20*/  LDSM.16.M88.4 R8, [R224+0xb100] ;  /* 0x00b10000e008783b */ /* 0x000eae0000000200 */
[C---:B------:R-:W-:Y:S08]  /*2d30*/  HMMA.16816.F32.BF16 R28, R16.reuse, R56, R28 ;  /* 0x00000038101c723c */ /* 0x040ff0000004181c */
[C---:B------:R-:W-:Y:S01]  /*2d40*/  HMMA.16816.F32.BF16 R24, R16.reuse, R58, R24 ;  /* 0x0000003a1018723c */ /* 0x040fe20000041818 */
[----:B------:R-:W-:Y:S07]  /*2d50*/  LDSM.16.M88.4 R56, [R216+0x3800] ;  /* 0x00380000d838783b */ /* 0x000fee0000000200 */
[C---:B----4-:R-:W-:Y:S08]  /*2d60*/  HMMA.16816.F32.BF16 R20, R16.reuse, R52, R20 ;  /* 0x000000341014723c */ /* 0x050ff00000041814 */
[----:B------:R-:W-:Y:S01]  /*2d70*/  HMMA.16816.F32.BF16 R68, R16, R54, R68 ;  /* 0x000000361044723c */ /* 0x000fe20000041844 */
[----:B------:R-:W-:Y:S04]  /*2d80*/  LDSM.16.M88.4 R52, [R223+0x14100] ;  /* 0x01410000df34783b */ /* 0x000fe80000000200 */
[----:B------:R-:W4:Y:S03]  /*2d90*/  LDSM.16.M88.4 R16, [R216+0x2000] ;  /* 0x00200000d810783b */ /* 0x000f260000000200 */
[C---:B-1----:R-:W-:Y:S08]  /*2da0*/  HMMA.16816.F32.BF16 R44, R12.reuse, R4, R44 ;  /* 0x000000040c2c723c */ /* 0x042ff0000004182c */
[C---:B------:R-:W-:Y:S01]  /*2db0*/  HMMA.16816.F32.BF16 R40, R12.reuse, R6, R40 ;  /* 0x000000060c28723c */ /* 0x040fe20000041828 */
[----:B------:R-:W1:Y:S07]  /*2dc0*/  LDSM.16.M88.4 R4, [R216+0x2800] ;  /* 0x00280000d804783b */ /* 0x000e6e0000000200 */
[C---:B---3--:R-:W-:Y:S08]  /*2dd0*/  HMMA.16816.F32.BF16 R36, R12.reuse, R48, R36 ;  /* 0x000000300c24723c */ /* 0x048ff00000041824 */
[C---:B------:R-:W-:Y:S01]  /*2de0*/  HMMA.16816.F32.BF16 R32, R12.reuse, R50, R32 ;  /* 0x000000320c20723c */ /* 0x040fe20000041820 */
[----:B------:R-:W-:Y:S07]  /*2df0*/  LDSM.16.M88.4 R48, [R229+0xc100] ;  /* 0x00c10000e530783b */ /* 0x000fee0000000200 */
[C---:B--2---:R-:W-:Y:S08]  /*2e00*/  HMMA.16816.F32.BF16 R28, R12.reuse, R8, R28 ;  /* 0x000000080c1c723c */ /* 0x044ff0000004181c */
[C---:B------:R-:W-:Y:S01]  /*2e10*/  HMMA.16816.F32.BF16 R24, R12.reuse, R10, R24 ;  /* 0x0000000a0c18723c */ /* 0x040fe20000041818 */
[----:B------:R-:W2:Y:S07]  /*2e20*/  LDSM.16.M88.4 R8, [R230+0x18100] ;  /* 0x01810000e608783b */ /* 0x000eae0000000200 */
[C---:B------:R-:W-:Y:S08]  /*2e30*/  HMMA.16816.F32.BF16 R20, R12.reuse, R60, R20 ;  /* 0x0000003c0c14723c */ /* 0x040ff00000041814 */
[----:B------:R-:W-:Y:S01]  /*2e40*/  HMMA.16816.F32.BF16 R68, R12, R62, R68 ;  /* 0x0000003e0c44723c */ /* 0x000fe20000041844 */
[----:B------:R-:W3:Y:S04]  /*2e50*/  LDSM.16.M88.4 R12, [R229+0xc900] ;  /* 0x00c90000e50c783b */ /* 0x000ee80000000200 */
[----:B------:R-:W5:Y:S03]  /*2e60*/  LDSM.16.M88.4 R60, [R229+0xd900] ;  /* 0x00d90000e53c783b */ /* 0x000f660000000200 */
[C---:B----4-:R-:W-:Y:S08]  /*2e70*/  HMMA.16816.F32.BF16 R44, R52.reuse, R16, R44 ;  /* 0x00000010342c723c */ /* 0x050ff0000004182c */
[C---:B------:R-:W-:Y:S01]  /*2e80*/  HMMA.16816.F32.BF16 R40, R52.reuse, R18, R40 ;  /* 0x000000123428723c */ /* 0x040fe20000041828 */
[----:B------:R-:W-:Y:S07]  /*2e90*/  LDSM.16.M88.4 R16, [R226+0x18100] ;  /* 0x01810000e210783b */ /* 0x000fee0000000200 */
[C---:B-1----:R-:W-:Y:S08]  /*2ea0*/  HMMA.16816.F32.BF16 R36, R52.reuse, R4, R36 ;  /* 0x000000043424723c */ /* 0x042ff00000041824 */
[C---:B------:R-:W-:Y:S01]  /*2eb0*/  HMMA.16816.F32.BF16 R32, R52.reuse, R6, R32 ;  /* 0x000000063420723c */ /* 0x040fe20000041820 */
[----:B------:R-:W1:Y:S07]  /*2ec0*/  LDSM.16.M88.4 R4, [R228+0x4000] ;  /* 0x00400000e404783b */ /* 0x000e6e0000000200 */
[C---:B------:R-:W-:Y:S08]  /*2ed0*/  HMMA.16816.F32.BF16 R28, R52.reuse, R72, R28 ;  /* 0x00000048341c723c */ /* 0x040ff0000004181c */
[C---:B------:R-:W-:Y:S01]  /*2ee0*/  HMMA.16816.F32.BF16 R24, R52.reuse, R74, R24 ;  /* 0x0000004a3418723c */ /* 0x040fe20000041818 */
[----:B------:R-:W-:Y:S07]  /*2ef0*/  LDSM.16.M88.4 R72, [R225+0x18100] ;  /* 0x01810000e148783b */ /* 0x000fee0000000200 */
[C---:B------:R-:W-:Y:S08]  /*2f00*/  HMMA.16816.F32.BF16 R20, R52.reuse, R56, R20 ;  /* 0x000000383414723c */ /* 0x040ff00000041814 */
[----:B------:R-:W-:Y:S01]  /*2f10*/  HMMA.16816.F32.BF16 R68, R52, R58, R68 ;  /* 0x0000003a3444723c */ /* 0x000fe20000041844 */
[----:B------:R-:W4:Y:S04]  /*2f20*/  LDSM.16.M88.4 R56, [R228+0x4800] ;  /* 0x00480000e438783b */ /* 0x000f280000000200 */
[----:B------:R-:W1:Y:S03]  /*2f30*/  LDSM.16.M88.4 R52, [R228+0x5000] ;  /* 0x00500000e434783b */ /* 0x000e660000000200 */
[C---:B--2---:R-:W-:Y:S08]  /*2f40*/  HMMA.16816.F32.BF16 R44, R8.reuse, R48, R44 ;  /* 0x00000030082c723c */ /* 0x044ff0000004182c */
[C---:B------:R-:W-:Y:S01]  /*2f50*/  HMMA.16816.F32.BF16 R40, R8.reuse, R50, R40 ;  /* 0x000000320828723c */ /* 0x040fe20000041828 */
[----:B------:R-:W2:Y:S07]  /*2f60*/  LDSM.16.M88.4 R48, [R228+0x5800] ;  /* 0x00580000e430783b */ /* 0x000eae0000000200 */
[C---:B---3--:R-:W-:Y:S08]  /*2f70*/  HMMA.16816.F32.BF16 R36, R8.reuse, R12, R36 ;  /* 0x0000000c0824723c */ /* 0x048ff00000041824 */
[C---:B------:R-:W-:Y:S01]  /*2f80*/  HMMA.16816.F32.BF16 R32, R8.reuse, R14, R32 ;  /* 0x0000000e0820723c */ /* 0x040fe20000041820 */
[----:B------:R-:W-:Y:S07]  /*2f90*/  LDSM.16.M88.4 R12, [R224+0xc100] ;  /* 0x00c10000e00c783b */ /* 0x000fee0000000200 */
[C---:B------:R-:W-:Y:S08]  /*2fa0*/  HMMA.16816.F32.BF16 R28, R8.reuse, R64, R28 ;  /* 0x00000040081c723c */ /* 0x040ff0000004181c */
[C---:B------:R-:W-:Y:S01]  /*2fb0*/  HMMA.16816.F32.BF16 R24, R8.reuse, R66, R24 ;  /* 0x000000420818723c */ /* 0x040fe20000041818 */
[----:B------:R-:W-:Y:S07]  /*2fc0*/  LDSM.16.M88.4 R64, [R223+0x18100] ;  /* 0x01810000df40783b */ /* 0x000fee0000000200 */
[C---:B-----5:R-:W-:Y:S08]  /*2fd0*/  HMMA.16816.F32.BF16 R20, R8.reuse, R60, R20 ;  /* 0x0000003c0814723c */ /* 0x060ff00000041814 */
[----:B------:R-:W-:Y:S01]  /*2fe0*/  HMMA.16816.F32.BF16 R68, R8, R62, R68 ;  /* 0x0000003e0844723c */ /* 0x000fe20000041844 */
[----:B------:R-:W3:Y:S04]  /*2ff0*/  LDSM.16.M88.4 R8, [R224+0xc900] ;  /* 0x00c90000e008783b */ /* 0x000ee80000000200 */
[----:B------:R-:W-:Y:S03]  /*3000*/  LDSM.16.M88.4 R60, [R216+0x4000] ;  /* 0x00400000d83c783b */ /* 0x000fe60000000200 */
[C---:B-1----:R-:W-:Y:S08]  /*3010*/  HMMA.16816.F32.BF16 R44, R16.reuse, R4, R44 ;  /* 0x00000004102c723c */ /* 0x042ff0000004182c */
[C---:B------:R-:W-:Y:S01]  /*3020*/  HMMA.16816.F32.BF16 R40, R16.reuse, R6, R40 ;  /* 0x000000061028723c */ /* 0x040fe20000041828 */
[----:B------:R-:W1:Y:S07]  /*3030*/  LDSM.16.M88.4 R4, [R224+0xd100] ;  /* 0x00d10000e004783b */ /* 0x000e6e0000000200 */
[C---:B----4-:R-:W-:Y:S08]  /*3040*/  HMMA.16816.F32.BF16 R36, R16.reuse, R56, R36 ;  /* 0x000000381024723c */ /* 0x050ff00000041824 */
[C---:B------:R-:W-:Y:S01]  /*3050*/  HMMA.16816.F32.BF16 R32, R16.reuse, R58, R32 ;  /* 0x0000003a1020723c */ /* 0x040fe20000041820 */
[----:B------:R-:W4:Y:S07]  /*3060*/  LDSM.16.M88.4 R56, [R216+0x4800] ;  /* 0x00480000d838783b */ /* 0x000f2e0000000200 */
[C---:B------:R-:W-:Y:S08]  /*3070*/  HMMA.16816.F32.BF16 R28, R16.reuse, R52, R28 ;  /* 0x00000034101c723c */ /* 0x040ff0000004181c */
[C---:B------:R-:W-:Y:S01]  /*3080*/  HMMA.16816.F32.BF16 R24, R16.reuse, R54, R24 ;  /* 0x000000361018723c */ /* 0x040fe20000041818 */
[----:B------:R-:W5:Y:S07]  /*3090*/  LDSM.16.M88.4 R52, [R216+0x5000] ;  /* 0x00500000d834783b */ /* 0x000f6e0000000200 */
[C---:B--2---:R-:W-:Y:S08]  /*30a0*/  HMMA.16816.F32.BF16 R20, R16.reuse, R48, R20 ;  /* 0x000000301014723c */ /* 0x044ff00000041814 */
[----:B------:R-:W-:Y:S01]  /*30b0*/  HMMA.16816.F32.BF16 R68, R16, R50, R68 ;  /* 0x000000321044723c */ /* 0x000fe20000041844 */
[----:B------:R-:W2:Y:S04]  /*30c0*/  LDSM.16.M88.4 R48, [R216+0x5800] ;  /* 0x00580000d830783b */ /* 0x000ea80000000200 */
[----:B------:R-:W-:Y:S03]  /*30d0*/  LDSM.16.M88.4 R16, [R230+0x1c100] ;  /* 0x01c10000e610783b */ /* 0x000fe60000000200 */
        /* <DEDUP_REMOVED lines=8> */
[----:B------:R-:W1:Y:S07]  /*3160*/  LDSM.16.M88.4 R12, [R229+0xe100] ;  /* 0x00e10000e50c783b */ /* 0x000e6e0000000200 */
[C---:B------:R-:W-:Y:S08]  /*3170*/  HMMA.16816.F32.BF16 R20, R72.reuse, R76, R20 ;  /* 0x0000004c4814723c */ /* 0x040ff00000041814 */
[----:B------:R-:W-:Y:S08]  /*3180*/  HMMA.16816.F32.BF16 R68, R72, R78, R68 ;  /* 0x0000004e4844723c */ /* 0x000ff00000041844 */
[C---:B----4-:R-:W-:Y:S08]  /*3190*/  HMMA.16816.F32.BF16 R36, R64.reuse, R56, R36 ;  /* 0x000000384024723c */ /* 0x050ff00000041824 */
[C---:B------:R-:W-:Y:S01]  /*31a0*/  HMMA.16816.F32.BF16 R32, R64.reuse, R58, R32 ;  /* 0x0000003a4020723c */ /* 0x040fe20000041820 */
[----:B------:R-:W-:Y:S07]  /*31b0*/  LDSM.16.M88.4 R56, [R228+0x6000] ;  /* 0x00600000e438783b */ /* 0x000fee0000000200 */
[C---:B-----5:R-:W-:Y:S08]  /*31c0*/  HMMA.16816.F32.BF16 R28, R64.reuse, R52, R28 ;  /* 0x00000034401c723c */ /* 0x060ff0000004181c */
[C---:B------:R-:W-:Y:S01]  /*31d0*/  HMMA.16816.F32.BF16 R24, R64.reuse, R54, R24 ;  /* 0x000000364018723c */ /* 0x040fe20000041818 */
[----:B------:R-:W4:Y:S07]  /*31e0*/  LDSM.16.M88.4 R52, [R229+0xf900] ;  /* 0x00f90000e534783b */ /* 0x000f2e0000000200 */
[C---:B------:R-:W-:Y:S08]  /*31f0*/  HMMA.16816.F32.BF16 R44, R64.reuse, R60, R44 ;  /* 0x0000003c402c723c */ /* 0x040ff0000004182c */
[C---:B------:R-:W-:Y:S01]  /*3200*/  HMMA.16816.F32.BF16 R40, R64.reuse, R62, R40 ;  /* 0x0000003e4028723c */ /* 0x040fe20000041828 */
[----:B------:R-:W-:Y:S07]  /*3210*/  LDSM.16.M88.4 R60, [R226+0x1c100] ;  /* 0x01c10000e23c783b */ /* 0x000fee0000000200 */
[C---:B--2---:R-:W-:Y:S01]  /*3220*/  HMMA.16816.F32.BF16 R72, R64.reuse, R48, R20 ;  /* 0x000000304048723c */ /* 0x044fe20000041814 */
[----:B------:R-:W2:Y:S07]  /*3230*/  LDSM.16.M88.4 R20, [R228+0x6800] ;  /* 0x00680000e414783b */ /* 0x000eae0000000200 */
[----:B------:R-:W-:Y:S01]  /*3240*/  HMMA.16816.F32.BF16 R68, R64, R50, R68 ;  /* 0x000000324044723c */ /* 0x000fe20000041844 */
[----:B------:R-:W5:Y:S04]  /*3250*/  LDSM.16.M88.4 R48, [R228+0x7000] ;  /* 0x00700000e430783b */ /* 0x000f680000000200 */
[----:B------:R-:W-:Y:S03]  /*3260*/  LDSM.16.M88.4 R64, [R216+0x6800] ;  /* 0x00680000d840783b */ /* 0x000fe60000000200 */
[C---:B---3--:R-:W-:Y:S08]  /*3270*/  HMMA.16816.F32.BF16 R36, R16.reuse, R8, R36 ;  /* 0x000000081024723c */ /* 0x048ff00000041824 */
[C---:B------:R-:W-:Y:S01]  /*3280*/  HMMA.16816.F32.BF16 R32, R16.reuse, R10, R32 ;  /* 0x0000000a1020723c */ /* 0x040fe20000041820 */
[----:B------:R-:W3:Y:S07]  /*3290*/  LDSM.16.M88.4 R8, [R228+0x7800] ;  /* 0x00780000e408783b */ /* 0x000eee0000000200 */
[C---:B-1----:R-:W-:Y:S08]  /*32a0*/  HMMA.16816.F32.BF16 R28, R16.reuse, R4, R28 ;  /* 0x00000004101c723c */ /* 0x042ff0000004181c */
[C---:B------:R-:W-:Y:S01]  /*32b0*/  HMMA.16816.F32.BF16 R24, R16.reuse, R6, R24 ;  /* 0x000000061018723c */ /* 0x040fe20000041818 */
[----:B------:R-:W-:Y:S07]  /*32c0*/  LDSM.16.M88.4 R4, [R224+0xe100] ;  /* 0x00e10000e004783b */ /* 0x000fee0000000200 */
[C---:B------:R-:W-:Y:S08]  /*32d0*/  HMMA.16816.F32.BF16 R44, R16.reuse, R12, R44 ;  /* 0x0000000c102c723c */ /* 0x040ff0000004182c */
[C---:B------:R-:W-:Y:S01]  /*32e0*/  HMMA.16816.F32.BF16 R40, R16.reuse, R14, R40 ;  /* 0x0000000e1028723c */ /* 0x040fe20000041828 */
[----:B------:R-:W1:Y:S07]  /*32f0*/  LDSM.16.M88.4 R12, [R225+0x1c100] ;  /* 0x01c10000e10c783b */ /* 0x000e6e0000000200 */
[C---:B----4-:R-:W-:Y:S08]  /*3300*/  HMMA.16816.F32.BF16 R72, R16.reuse, R52, R72 ;  /* 0x000000341048723c */ /* 0x050ff00000041848 */
[----:B------:R-:W-:Y:S01]  /*3310*/  HMMA.16816.F32.BF16 R68, R16, R54, R68 ;  /* 0x000000361044723c */ /* 0x000fe20000041844 */
[----:B------:R-:W-:Y:S04]  /*3320*/  LDSM.16.M88.4 R16, [R224+0xf100] ;  /* 0x00f10000e010783b */ /* 0x000fe80000000200 */
[----:B------:R-:W-:Y:S03]  /*3330*/  LDSM.16.M88.4 R52, [R216+0x6000] ;  /* 0x00600000d834783b */ /* 0x000fe60000000200 */
[C---:B--2---:R-:W-:Y:S08]  /*3340*/  HMMA.16816.F32.BF16 R36, R60.reuse, R20, R36 ;  /* 0x000000143c24723c */ /* 0x044ff00000041824 */
[C---:B------:R-:W-:Y:S01]  /*3350*/  HMMA.16816.F32.BF16 R32, R60.reuse, R22, R32 ;  /* 0x000000163c20723c */ /* 0x040fe20000041820 */
[----:B------:R-:W2:Y:S07]  /*3360*/  LDSM.16.M88.4 R20, [R224+0xe900] ;  /* 0x00e90000e014783b */ /* 0x000eae0000000200 */
[C---:B-----5:R-:W-:Y:S08]  /*3370*/  HMMA.16816.F32.BF16 R28, R60.reuse, R48, R28 ;  /* 0x000000303c1c723c */ /* 0x060ff0000004181c */
[C---:B------:R-:W-:Y:S01]  /*3380*/  HMMA.16816.F32.BF16 R24, R60.reuse, R50, R24 ;  /* 0x000000323c18723c */ /* 0x040fe20000041818 */
[----:B------:R-:W4:Y:S07]  /*3390*/  LDSM.16.M88.4 R48, [R224+0xf900] ;  /* 0x00f90000e030783b */ /* 0x000f2e0000000200 */
[C---:B------:R-:W-:Y:S08]  /*33a0*/  HMMA.16816.F32.BF16 R44, R60.reuse, R56, R44 ;  /* 0x000000383c2c723c */ /* 0x040ff0000004182c */
[C---:B------:R-:W-:Y:S01]  /*33b0*/  HMMA.16816.F32.BF16 R40, R60.reuse, R58, R40 ;  /* 0x0000003a3c28723c */ /* 0x040fe20000041828 */
[----:B------:R-:W5:Y:S07]  /*33c0*/  LDSM.16.M88.4 R56, [R223+0x1c100] ;  /* 0x01c10000df38783b */ /* 0x000f6e0000000200 */
[C---:B---3--:R-:W-:Y:S08]  /*33d0*/  HMMA.16816.F32.BF16 R72, R60.reuse, R8, R72 ;  /* 0x000000083c48723c */ /* 0x048ff00000041848 */
[----:B------:R-:W-:Y:S01]  /*33e0*/  HMMA.16816.F32.BF16 R68, R60, R10, R68 ;  /* 0x0000000a3c44723c */ /* 0x000fe20000041844 */
[----:B------:R-:W3:Y:S04]  /*33f0*/  LDSM.16.M88.4 R60, [R216+0x7000] ;  /* 0x00700000d83c783b */ /* 0x000ee80000000200 */
[----:B------:R-:W3:Y:S01]  /*3400*/  LDSM.16.M88.4 R8, [R216+0x7800] ;  /* 0x00780000d808783b */ /* 0x000ee20000000200 */
[----:B------:R-:W-:-:S04]  /*3410*/  DEPBAR.LE SB0, 0x0 ;  /* 0x000080000000791a */ /* 0x000fc80000000000 */
[C---:B-1----:R-:W-:Y:S08]  /*3420*/  HMMA.16816.F32.BF16 R44, R12.reuse, R4, R44 ;  /* 0x000000040c2c723c */ /* 0x042ff0000004182c */
[C---:B------:R-:W-:Y:S08]  /*3430*/  HMMA.16816.F32.BF16 R40, R12.reuse, R6, R40 ;  /* 0x000000060c28723c */ /* 0x040ff00000041828 */
[C---:B--2---:R-:W-:Y:S08]  /*3440*/  HMMA.16816.F32.BF16 R36, R12.reuse, R20, R36 ;  /* 0x000000140c24723c */ /* 0x044ff00000041824 */
[C---:B------:R-:W-:Y:S08]  /*3450*/  HMMA.16816.F32.BF16 R32, R12.reuse, R22, R32 ;  /* 0x000000160c20723c */ /* 0x040ff00000041820 */
[C---:B------:R-:W-:Y:S08]  /*3460*/  HMMA.16816.F32.BF16 R28, R12.reuse, R16, R28 ;  /* 0x000000100c1c723c */ /* 0x040ff0000004181c */
[C---:B------:R-:W-:Y:S08]  /*3470*/  HMMA.16816.F32.BF16 R24, R12.reuse, R18, R24 ;  /* 0x000000120c18723c */ /* 0x040ff00000041818 */
[C---:B----4-:R-:W-:Y:S08]  /*3480*/  HMMA.16816.F32.BF16 R72, R12.reuse, R48, R72 ;  /* 0x000000300c48723c */ /* 0x050ff00000041848 */
[----:B------:R-:W-:Y:S08]  /*3490*/  HMMA.16816.F32.BF16 R68, R12, R50, R68 ;  /* 0x000000320c44723c */ /* 0x000ff00000041844 */
[C---:B-----5:R-:W-:Y:S08]  /*34a0*/  HMMA.16816.F32.BF16 R44, R56.reuse, R52, R44 ;  /* 0x00000034382c723c */ /* 0x060ff0000004182c */
[C---:B------:R-:W-:Y:S08]  /*34b0*/  HMMA.16816.F32.BF16 R40, R56.reuse, R54, R40 ;  /* 0x000000363828723c */ /* 0x040ff00000041828 */
[C---:B------:R-:W-:Y:S08]  /*34c0*/  HMMA.16816.F32.BF16 R36, R56.reuse, R64, R36 ;  /* 0x000000403824723c */ /* 0x040ff00000041824 */
[C---:B------:R-:W-:Y:S08]  /*34d0*/  HMMA.16816.F32.BF16 R32, R56.reuse, R66, R32 ;  /* 0x000000423820723c */ /* 0x040ff00000041820 */
[C---:B---3--:R-:W-:Y:S08]  /*34e0*/  HMMA.16816.F32.BF16 R28, R56.reuse, R60, R28 ;  /* 0x0000003c381c723c */ /* 0x048ff0000004181c */
[C---:B------:R-:W-:Y:S08]  /*34f0*/  HMMA.16816.F32.BF16 R24, R56.reuse, R62, R24 ;  /* 0x0000003e3818723c */ /* 0x040ff00000041818 */
[C---:B------:R-:W-:Y:S07]  /*3500*/  HMMA.16816.F32.BF16 R72, R56.reuse, R8, R72 ;  /* 0x000000083848723c */ /* 0x040fee0000041848 */
[----:B------:R-:W-:Y:S01]  /*3510*/  SHF.R.S32.HI R9, RZ, 0x1f, R244 ;  /* 0x0000001fff097819 */ /* 0x000fe200000114f4 */
[----:B------:R-:W-:Y:S01]  /*3520*/  HMMA.16816.F32.BF16 R68, R56, R10, R68 ;  /* 0x0000000a3844723c */ /* 0x000fe20000041844 */
[----:B------:R-:W-:Y:S06]  /*3530*/  BAR.SYNC.DEFER_BLOCKING 0x0 ;  /* 0x0000000000007b1d */ /* 0x000fec0000010000 */
[----:B------:R-:W-:Y:S05]  /*3540*/  @P0 BRA `(.L_x_1973) ;  /* 0x000004e000000947 */ /* 0x000fea0003800000 */
[----:B------:R-:W-:Y:S01]  /*3550*/  ISETP.NE.AND P1, PT, R232, 0x1, PT ;  /* 0x00000001e800780c */ /* 0x000fe20003f25270 */
[----:B------:R-:W-:Y:S01]  /*3560*/  IMAD.MOV.U32 R233, RZ, RZ, RZ ;  /* 0x000000ffffe97224 */ /* 0x000fe200078e00ff */
[----:B------:R-:W-:-:S04]  /*3570*/  IADD3 R234, R235, UR12, R80 ;  /* 0x0000000cebea7c10 */ /* 0x000fc8000fffe050 */
[----:B------:R-:W-:-:S05]  /*3580*/  IADD3 R234, R234, -0x40, RZ ;  /* 0xffffffc0eaea7810 */ /* 0x000fca0007ffe0ff */
[----:B------:R-:W-:Y:S02]  /*3590*/  IMAD.MOV.U32 R0, RZ, RZ, R234 ;  /* 0x000000ffff007224 */ /* 0x000fe400078e00ea */
[----:B------:R-:W-:-:S05]  /*35a0*/  @P1 IMAD.HI.U32 R4, R234, c[0x0][0x2bc], RZ ;  /* 0x0000af00ea041a27 */ /* 0x000fca00078e00ff */
[----:B------:R-:W-:-:S04]  /*35b0*/  @P1 SHF.R.U32.HI R0, RZ, c[0x0][0x2c0], R4 ;  /* 0x0000b000ff001a19 */ /* 0x000fc80000011604 */
[----:B------:R-:W-:-:S04]  /*35c0*/  @!P2 IADD3 R6, P0, R0, UR16, RZ ;  /* 0x000000100006ac10 */ /* 0x000fc8000ff1e0ff */
[----:B------:R-:W-:Y:S02]  /*35d0*/  @!P2 LEA.HI.X.SX32 R5, R0, UR8, 0x1, P0 ;  /* 0x000000080005ac11 */ /* 0x000fe400080f0eff */
[----:B------:R-:W-:-:S04]  /*35e0*/  @!P2 LEA R4, P0, R6, c[0x0][0x2a0], 0x2 ;  /* 0x0000a8000604aa11 */ /* 0x000fc800078010ff */
[----:B------:R-:W-:-:S05]  /*35f0*/  @!P2 LEA.HI.X R5, R6, c[0x0][0x2a4], R5, 0x2, P0 ;  /* 0x0000a9000605aa11 */ /* 0x000fca00000f1405 */
[----:B------:R-:W2:Y:S01]  /*3600*/  @!P2 LDG.E R233, [R4.64] ;  /* 0x0000001204e9a981 */ /* 0x000ea2000c1e1900 */
[----:B------:R-:W-:Y:S01]  /*3610*/  IMAD.MOV R7, RZ, RZ, -R0 ;  /* 0x000000ffff077224 */ /* 0x000fe200078e0a00 */
[----:B------:R-:W-:Y:S01]  /*3620*/  SEL R12, RZ, 0x10, P3 ;  /* 0x00000010ff0c7807 */ /* 0x000fe20001800000 */
[----:B------:R-:W-:Y:S01]  /*3630*/  IMAD.SHL.U32 R13, R244, 0x2, RZ ;  /* 0x00000002f40d7824 */ /* 0x000fe200078e00ff */
[----:B------:R-:W-:Y:S01]  /*3640*/  SEL R8, RZ, 0x10, P5 ;  /* 0x00000010ff087807 */ /* 0x000fe20002800000 */
[----:B------:R-:W-:Y:S01]  /*3650*/  IMAD R234, R7, c[0x0][0x2b8], R234 ;  /* 0x0000ae0007ea7a24 */ /* 0x000fe200078e02ea */
[----:B------:R-:W-:Y:S01]  /*3660*/  IADD3 R48, -R12, 0x10, RZ ;  /* 0x000000100c307810 */ /* 0x000fe20007ffe1ff */
[----:B------:R-:W-:Y:S01]  /*3670*/  IMAD.SHL.U32 R10, R243, 0x2, RZ ;  /* 0x00000002f30a7824 */ /* 0x000fe200078e00ff */
[----:B------:R-:W-:Y:S01]  /*3680*/  IADD3 R22, -R8, 0x10, RZ ;  /* 0x0000001008167810 */ /* 0x000fe20007ffe1ff */
[----:B------:R-:W-:Y:S01]  /*3690*/  IMAD.WIDE.U32 R6, R234, c[0x0][0x1e0], RZ ;  /* 0x00007800ea067a25 */ /* 0x000fe200078e00ff */
[----:B------:R-:W-:-:S02]  /*36a0*/  SHF.R.S32.HI R11, RZ, 0x1f, R234 ;  /* 0x0000001fff0b7819 */ /* 0x000fc400000114ea */
[----:B------:R-:W-:Y:S02]  /*36b0*/  LOP3.LUT R48, R48, 0xf, RZ, 0xc0, !PT ;  /* 0x0000000f30307812 */ /* 0x000fe400078ec0ff */
[----:B------:R-:W-:Y:S01]  /*36c0*/  SHF.L.U64.HI R14, R244, 0x1, R9 ;  /* 0x00000001f40e7819 */ /* 0x000fe20000010209 */
[----:B------:R-:W-:Y:S01]  /*36d0*/  IMAD R11, R11, c[0x0][0x1e0], RZ ;  /* 0x000078000b0b7a24 */ /* 0x000fe200078e02ff */
[----:B------:R-:W-:Y:S02]  /*36e0*/  LOP3.LUT R22, R22, 0xf, RZ, 0xc0, !PT ;  /* 0x0000000f16167812 */ /* 0x000fe400078ec0ff */
[----:B------:R-:W-:Y:S01]  /*36f0*/  IADD3 R17, -R247, 0x10, RZ ;  /* 0x00000010f7117810 */ /* 0x000fe20007ffe1ff */
[----:B------:R-:W-:-:S03]  /*3700*/  IMAD R11, R234, c[0x0][0x1e4], R11 ;  /* 0x00007900ea0b7a24 */ /* 0x000fc600078e020b */
[----:B------:R-:W-:Y:S01]  /*3710*/  LOP3.LUT R17, R17, 0xf, RZ, 0xc0, !PT ;  /* 0x0000000f11117812 */ /* 0x000fe200078ec0ff */
[----:B------:R-:W-:Y:S01]  /*3720*/  IMAD.IADD R7, R7, 0x1, R11 ;  /* 0x0000000107077824 */ /* 0x000fe200078e020b */
[----:B------:R-:W-:Y:S02]  /*3730*/  SHF.L.U64.HI R11, R243, 0x1, R248 ;  /* 0x00000001f30b7819 */ /* 0x000fe400000102f8 */
[----:B--2---:R-:W-:Y:S01]  /*3740*/  SHF.R.S32.HI R0, RZ, 0x1f, R233 ;  /* 0x0000001fff007819 */ /* 0x004fe200000114e9 */
[----:B------:R-:W-:Y:S01]  /*3750*/  IMAD.WIDE.U32 R4, R233, c[0x0][0x1f0], R6 ;  /* 0x00007c00e9047a25 */ /* 0x000fe200078e0006 */
[----:B------:R-:W-:-:S03]  /*3760*/  SHF.L.U64.HI R7, R242, 0x1, R245 ;  /* 0x00000001f2077819 */ /* 0x000fc600000102f5 */
[----:B------:R-:W-:Y:S01]  /*3770*/  IMAD R0, R0, c[0x0][0x1f0], RZ ;  /* 0x00007c0000007a24 */ /* 0x000fe200078e02ff */
[----:B------:R-:W-:Y:S01]  /*3780*/  IADD3 R15, P0, R4, UR14, RZ ;  /* 0x0000000e040f7c10 */ /* 0x000fe2000ff1e0ff */
[----:B------:R-:W-:Y:S01]  /*3790*/  IMAD.SHL.U32 R6, R242, 0x2, RZ ;  /* 0x00000002f2067824 */ /* 0x000fe200078e00ff */
[----:B------:R-:W-:Y:S01]  /*37a0*/  SHF.L.U64.HI R4, R241, 0x1, R246 ;  /* 0x00000001f1047819 */ /* 0x000fe200000102f6 */
[----:B------:R-:W-:-:S05]  /*37b0*/  IMAD R0, R233, c[0x0][0x1f4], R0 ;  /* 0x00007d00e9007a24 */ /* 0x000fca00078e0200 */
[----:B------:R-:W-:Y:S02]  /*37c0*/  IADD3.X R0, R5, UR7, R0, P0, !PT ;  /* 0x0000000705007c10 */ /* 0x000fe400087fe400 */
[C---:B------:R-:W-:Y:S02]  /*37d0*/  LEA R16, P0, R15.reuse, c[0x0][0x1c8], 0x1 ;  /* 0x000072000f107a11 */ /* 0x040fe400078008ff */
[----:B------:R-:W-:Y:S02]  /*37e0*/  SEL R5, RZ, 0x10, P4 ;  /* 0x00000010ff057807 */ /* 0x000fe40002000000 */
[----:B------:R-:W-:Y:S01]  /*37f0*/  LEA.HI.X R15, R15, c[0x0][0x1cc], R0, 0x1, P0 ;  /* 0x000073000f0f7a11 */ /* 0x000fe200000f0c00 */
[----:B------:R-:W1:Y:S01]  /*3800*/  SHFL.IDX PT, R19, R16, 0x1, 0x181f ;  /* 0x00381f0010137f89 */ /* 0x000e6200000e0000 */
[----:B------:R-:W-:Y:S01]  /*3810*/  IADD3 R20, -R5, 0x10, RZ ;  /* 0x0000001005147810 */ /* 0x000fe20007ffe1ff */
[----:B------:R-:W-:Y:S02]  /*3820*/  IMAD.SHL.U32 R0, R241, 0x2, RZ ;  /* 0x00000002f1007824 */ /* 0x000fe400078e00ff */
[----:B------:R-:W2:Y:S01]  /*3830*/  SHFL.IDX PT, R18, R15, 0x1, 0x181f ;  /* 0x00381f000f127f89 */ /* 0x000ea200000e0000 */
[----:B------:R-:W-:-:S03]  /*3840*/  LOP3.LUT R20, R20, 0xf, RZ, 0xc0, !PT ;  /* 0x0000000f14147812 */ /* 0x000fc600078ec0ff */
[----:B------:R-:W-:Y:S01]  /*3850*/  SHFL.IDX PT, R15, R15, RZ, 0x181f ;  /* 0x00181fff0f0f7589 */ /* 0x000fe200000e0000 */
[----:B-1----:R-:W-:-:S04]  /*3860*/  IADD3 R48, P1, P0, R48, R19, R13 ;  /* 0x0000001330307210 */ /* 0x002fc8000783e00d */
[----:B--2---:R-:W-:Y:S02]  /*3870*/  IADD3.X R49, RZ, R18, R14, P1, P0 ;  /* 0x00000012ff317210 */ /* 0x004fe40000fe040e */
[----:B------:R-:W-:-:S04]  /*3880*/  IADD3 R22, P1, P0, R22, R19, R10 ;  /* 0x0000001316167210 */ /* 0x000fc8000783e00a */
[----:B------:R-:W-:Y:S02]  /*3890*/  IADD3.X R23, RZ, R18, R11, P1, P0 ;  /* 0x00000012ff177210 */ /* 0x000fe40000fe040b */
[----:B------:R-:W-:-:S04]  /*38a0*/  IADD3 R20, P1, P0, R20, R19, R6 ;  /* 0x0000001314147210 */ /* 0x000fc8000783e006 */
[-C--:B------:R-:W-:Y:S02]  /*38b0*/  IADD3.X R21, RZ, R18.reuse, R7, P1, P0 ;  /* 0x00000012ff157210 */ /* 0x080fe40000fe0407 */
[----:B------:R-:W-:Y:S02]  /*38c0*/  IADD3 R50, P1, P0, R17, R19, R0 ;  /* 0x0000001311327210 */ /* 0x000fe4000783e000 */
[----:B------:R-:W1:Y:S02]  /*38d0*/  SHFL.IDX PT, R17, R16, RZ, 0x181f ;  /* 0x00181fff10117589 */ /* 0x000e6400000e0000 */
[----:B------:R-:W-:Y:S02]  /*38e0*/  IADD3.X R51, RZ, R18, R4, P1, P0 ;  /* 0x00000012ff337210 */ /* 0x000fe40000fe0404 */
        /* <DEDUP_REMOVED lines=20> */
.L_x_1973:
[----:B------:R-:W-:Y:S01]  /*3a30*/  LOP3.LUT R0, R86, 0xffffffe0, RZ, 0xc0, !PT ;  /* 0xffffffe056007812 */ /* 0x000fe200078ec0ff */
[----:B------:R-:W-:Y:S01]  /*3a40*/  UIADD3 UR4, UR10, 0x1, -UR11 ;  /* 0x000000010a047890 */ /* 0x000fe2000fffe80b */
[----:B------:R-:W-:Y:S01]  /*3a50*/  LEA.HI R4, R84, R83, RZ, 0x2 ;  /* 0x0000005354047211 */ /* 0x000fe200078f10ff */
[----:B------:R-:W-:Y:S01]  /*3a60*/  ULDC UR26, c[0x0][0x2ac] ;  /* 0x0000ab00001a7ab9 */ /* 0x000fe20000000800 */
[----:B-1----:R-:W-:Y:S01]  /*3a70*/  SHF.R.S32.HI R6, RZ, 0x1f, R85 ;  /* 0x0000001fff067819 */ /* 0x002fe20000011455 */
[C---:B------:R-:W-:Y:S01]  /*3a80*/  IMAD.IADD R0, R83.reuse, 0x1, -R0 ;  /* 0x0000000153007824 */ /* 0x040fe200078e0a00 */
[----:B------:R-:W-:Y:S01]  /*3a90*/  LOP3.LUT R4, R4, 0xfffffffc, RZ, 0xc0, !PT ;  /* 0xfffffffc04047812 */ /* 0x000fe200078ec0ff */
[----:B------:R-:W-:Y:S01]  /*3aa0*/  ULDC UR5, c[0x0][0x324] ;  /* 0x0000c90000057ab9 */ /* 0x000fe20000000800 */
[----:B------:R-:W-:Y:S01]  /*3ab0*/  LEA.HI R6, R6, R85, RZ, 0x3 ;  /* 0x0000005506067211 */ /* 0x000fe200078f18ff */
[----:B------:R-:W0:Y:S01]  /*3ac0*/  LDGDEPBAR ;  /* 0x00000000000079af */ /* 0x000e220000000000 */
[----:B------:R-:W-:Y:S01]  /*3ad0*/  SHF.R.S32.HI R5, RZ, 0x1f, R0 ;  /* 0x0000001fff057819 */ /* 0x000fe20000011400 */
[----:B------:R-:W-:Y:S01]  /*3ae0*/  IMAD.IADD R83, R83, 0x1, -R4 ;  /* 0x0000000153537824 */ /* 0x000fe200078e0a04 */
[----:B------:R-:W-:-:S02]  /*3af0*/  LOP3.LUT R6, R6, 0xffffff8, RZ, 0xc0, !PT ;  /* 0x0ffffff806067812 */ /* 0x000fc400078ec0ff */
[----:B------:R-:W-:Y:S02]  /*3b00*/  LEA.HI R4, R5, R0, RZ, 0x2 ;  /* 0x0000000005047211 */ /* 0x000fe400078f10ff */
[----:B------:R-:W-:Y:S01]  /*3b10*/  LEA.HI R5, R83, R83, RZ, 0x1 ;  /* 0x0000005353057211 */ /* 0x000fe200078f08ff */
[----:B------:R-:W-:Y:S01]  /*3b20*/  IMAD.IADD R85, R85, 0x1, -R6 ;  /* 0x0000000155557824 */ /* 0x000fe200078e0a06 */
[----:B------:R-:W-:Y:S02]  /*3b30*/  PLOP3.LUT P0, PT, PT, PT, UP1, 0x80, 0x0 ;  /* 0x000000000000781c */ /* 0x000fe40003f0f018 */
[C---:B------:R-:W-:Y:S02]  /*3b40*/  LEA.HI.SX32 R6, R4.reuse, UR24, 0x1e ;  /* 0x0000001804067c11 */ /* 0x040fe4000f8ff2ff */
[----:B------:R-:W-:Y:S02]  /*3b50*/  LOP3.LUT R8, R5, 0x1ffffffe, RZ, 0xc0, !PT ;  /* 0x1ffffffe05087812 */ /* 0x000fe400078ec0ff */
[----:B------:R-:W-:Y:S01]  /*3b60*/  LOP3.LUT R237, R4, 0x7ffffffc, RZ, 0xc0, !PT ;  /* 0x7ffffffc04ed7812 */ /* 0x000fe200078ec0ff */
[----:B------:R-:W-:-:S02]  /*3b70*/  IMAD R6, R85, 0x10, R6 ;  /* 0x0000001055067824 */ /* 0x000fc400078e0206 */
[----:B------:R-:W-:Y:S02]  /*3b80*/  IMAD.IADD R83, R83, 0x1, -R8 ;  /* 0x0000000153537824 */ /* 0x000fe400078e0a08 */
[----:B------:R-:W-:Y:S02]  /*3b90*/  IMAD.IADD R237, R0, 0x1, -R237 ;  /* 0x0000000100ed7824 */ /* 0x000fe400078e0aed */
[----:B------:R-:W-:Y:S02]  /*3ba0*/  IMAD R236, R83, 0x8, R6 ;  /* 0x0000000853ec7824 */ /* 0x000fe400078e0206 */
[----:B------:R-:W-:Y:S01]  /*3bb0*/  IMAD.U32 R0, RZ, RZ, UR4 ;  /* 0x00000004ff007e24 */ /* 0x000fe2000f8e00ff */
[----:B------:R-:W-:Y:S01]  /*3bc0*/  ULDC UR4, c[0x0][0x1d0] ;  /* 0x0000740000047ab9 */ /* 0x000fe20000000800 */
[----:B------:R-:W-:Y:S01]  /*3bd0*/  @P0 IMAD.HI.U32 R5, R236, c[0x0][0x2c8], RZ ;  /* 0x0000b200ec050a27 */ /* 0x000fe200078e00ff */
[----:B------:R-:W-:Y:S01]  /*3be0*/  PLOP3.LUT P0, PT, PT, PT, UP1, 0x80, 0x0 ;  /* 0x000000000000781c */ /* 0x000fe20003f0f018 */
[----:B------:R-:W-:-:S02]  /*3bf0*/  UIMAD UR4, UR26, UR4, -UR11 ;  /* 0x000000041a0472a4 */ /* 0x000fc4000f8e0a0b */
[----:B------:R-:W-:Y:S01]  /*3c00*/  IMAD.MOV.U32 R11, RZ, RZ, R236 ;  /* 0x000000ffff0b7224 */ /* 0x000fe200078e00ec */
[----:B------:R-:W-:Y:S01]  /*3c10*/  ULOP3.LUT UR11, URZ, UR5, URZ, 0x33, !UPT ;  /* 0x000000053f0b7292 */ /* 0x000fe2000f8e333f */
[----:B------:R-:W-:Y:S02]  /*3c20*/  IMAD.SHL.U32 R237, R237, 0x2, RZ ;  /* 0x00000002eded7824 */ /* 0x000fe400078e00ff */
[----:B------:R-:W-:-:S06]  /*3c30*/  IMAD.IADD R4, R82, 0x1, R81 ;  /* 0x0000000152047824 */ /* 0x000fcc00078e0251 */
[----:B------:R-:W-:Y:S02]  /*3c40*/  @P0 SHF.R.U32.HI R11, RZ, c[0x0][0x2cc], R5 ;  /* 0x0000b300ff0b0a19 */ /* 0x000fe40000011605 */
[----:B------:R-:W-:Y:S02]  /*3c50*/  PLOP3.LUT P0, PT, PT, PT, UP0, 0x40, 0x0 ;  /* 0x000000000000781c */ /* 0x000fe40003f0e808 */
[----:B------:R-:W-:Y:S01]  /*3c60*/  IADD3 R5, R0, -c[0x0][0x168], -R237 ;  /* 0x80005a0000057a10 */ /* 0x000fe20007ffe8ed */
[----:B------:R-:W1:Y:S01]  /*3c70*/  SHFL.IDX PT, R6, R11, RZ, 0x1c1f ;  /* 0x001c1fff0b067589 */ /* 0x000e6200000e0000 */
[----:B------:R-:W-:Y:S02]  /*3c80*/  IADD3 R0, -R237, UR4, RZ ;  /* 0x00000004ed007c10 */ /* 0x000fe4000fffe1ff */
[C---:B------:R-:W-:Y:S02]  /*3c90*/  IADD3 R7, R5.reuse, c[0x0][0x328], RZ ;  /* 0x0000ca0005077a10 */ /* 0x040fe40007ffe0ff */
[----:B------:R-:W-:-:S03]  /*3ca0*/  IADD3 R5, R5, UR11, RZ ;  /* 0x0000000b05057c10 */ /* 0x000fc6000fffe0ff */
[--C-:B-1----:R-:W-:Y:S02]  /*3cb0*/  IMAD.IADD R15, R7, 0x1, R6.reuse ;  /* 0x00000001070f7824 */ /* 0x102fe400078e0206 */
[----:B------:R-:W-:-:S03]  /*3cc0*/  IMAD.IADD R13, R5, 0x1, R6 ;  /* 0x00000001050d7824 */ /* 0x000fc600078e0206 */
[----:B------:R-:W-:Y:S01]  /*3cd0*/  IMNMX R15, R15, R0, PT ;  /* 0x000000000f0f7217 */ /* 0x000fe20003800200 */
        /* <DEDUP_REMOVED lines=13> */
.L_x_1976:
[----:B------:R-:W-:-:S04]  /*3db0*/  MOV R6, c[0x0][0x32c] ;  /* 0x0000cb0000067a02 */ /* 0x000fc80000000f00 */
[----:B------:R-:W-:-:S13]  /*3dc0*/  ISETP.NE.AND P0, PT, R6, 0x1, PT ;  /* 0x000000010600780c */ /* 0x000fda0003f05270 */
[----:B------:R-:W-:-:S05]  /*3dd0*/  @P0 IMAD.HI.U32 R6, R17, c[0x0][0x330], RZ ;  /* 0x0000cc0011060a27 */ /* 0x000fca00078e00ff */
[----:B------:R-:W-:Y:S02]  /*3de0*/  @P0 SHF.R.U32.HI R17, RZ, c[0x0][0x334], R6 ;  /* 0x0000cd00ff110a19 */ /* 0x000fe40000011606 */
.L_x_1977:
[----:B------:R-:W-:Y:S05]  /*3df0*/  BSYNC B0 ;  /* 0x0000000000007941 */ /* 0x000fea0003800000 */
.L_x_1975:
[----:B------:R-:W-:-:S04]  /*3e00*/  IMAD R8, R17, c[0x0][0x32c], -R80 ;  /* 0x0000cb0011087a24 */ /* 0x000fc800078e0a50 */
[----:B------:R-:W-:-:S05]  /*3e10*/  IMAD.IADD R8, R8, 0x1, -R237 ;  /* 0x0000000108087824 */ /* 0x000fca00078e0aed */
[----:B------:R-:W-:Y:S02]  /*3e20*/  IADD3 R6, R8, c[0x0][0x32c], RZ ;  /* 0x0000cb0008067a10 */ /* 0x000fe40007ffe0ff */
[----:B------:R-:W-:Y:S02]  /*3e30*/  IMNMX R13, R13, R8, !PT ;  /* 0x000000080d0d7217 */ /* 0x000fe40007800200 */
[----:B------:R-:W-:Y:S02]  /*3e40*/  IMNMX R15, R15, R6, PT ;  /* 0x000000060f0f7217 */ /* 0x000fe40003800200 */
.L_x_1974:
[----:B------:R-:W-:Y:S01]  /*3e50*/  ISETP.LT.AND P1, PT, RZ, UR20, PT ;  /* 0x00000014ff007c0c */ /* 0x000fe2000bf21270 */
[----:B------:R-:W1:Y:S03]  /*3e60*/  SHFL.IDX PT, R16, R11, 0x1, 0x1c1f ;  /* 0x003c1f000b107f89 */ /* 0x000e6600000e0000 */
[----:B------:R-:W-:-:S04]  /*3e70*/  ISETP.GT.AND P0, PT, R13, RZ, P1 ;  /* 0x000000ff0d00720c */ /* 0x000fc80000f04270 */
[----:B------:R-:W-:-:S04]  /*3e80*/  ISETP.LT.OR P0, PT, R15, 0x1, P0 ;  /* 0x000000010f00780c */ /* 0x000fc80000701670 */
[----:B------:R-:W-:Y:S02]  /*3e90*/  FSEL R44, R44, -INF , !P0 ;  /* 0xff8000002c2c7808 */ /* 0x000fe40004000000 */
[----:B------:R-:W-:-:S04]  /*3ea0*/  ISETP.GT.AND P0, PT, R13, 0x1, P1 ;  /* 0x000000010d00780c */ /* 0x000fc80000f04270 */
[----:B------:R-:W-:-:S04]  /*3eb0*/  ISETP.LT.OR P0, PT, R15, 0x2, P0 ;  /* 0x000000020f00780c */ /* 0x000fc80000701670 */
[----:B------:R-:W-:Y:S02]  /*3ec0*/  FSEL R8, R45, -INF , !P0 ;  /* 0xff8000002d087808 */ /* 0x000fe40004000000 */
[----:B------:R-:W-:Y:S01]  /*3ed0*/  ISETP.GT.AND P0, PT, R13, 0x8, P1 ;  /* 0x000000080d00780c */ /* 0x000fe20000f04270 */
[----:B-1----:R-:W-:-:S03]  /*3ee0*/  IMAD.IADD R7, R7, 0x1, R16 ;  /* 0x0000000107077824 */ /* 0x002fc600078e0210 */
[----:B------:R-:W-:Y:S02]  /*3ef0*/  ISETP.LT.OR P0, PT, R15, 0x9, P0 ;  /* 0x000000090f00780c */ /* 0x000fe40000701670 */
[----:B------:R-:W-:Y:S01]  /*3f00*/  IMNMX R0, R7, R0, PT ;  /* 0x0000000007007217 */ /* 0x000fe20003800200 */
[----:B------:R-:W-:Y:S01]  /*3f10*/  IMAD.IADD R7, R5, 0x1, R16 ;  /* 0x0000000105077824 */ /* 0x000fe200078e0210 */
[----:B------:R-:W-:Y:S02]  /*3f20*/  FSEL R40, R40, -INF , !P0 ;  /* 0xff80000028287808 */ /* 0x000fe40004000000 */
[----:B------:R-:W-:-:S04]  /*3f30*/  ISETP.GT.AND P0, PT, R13, 0x9, P1 ;  /* 0x000000090d00780c */ /* 0x000fc80000f04270 */
[----:B------:R-:W-:-:S04]  /*3f40*/  ISETP.LT.OR P0, PT, R15, 0xa, P0 ;  /* 0x0000000a0f00780c */ /* 0x000fc80000701670 */
        /* <DEDUP_REMOVED lines=37> */
[----:B------:R-:W-:-:S13]  /*41a0*/  PLOP3.LUT P0, PT, PT, PT, UP0, 0x40, 0x0 ;  /* 0x000000000000781c */ /* 0x000fda0003f0e808 */
        /* <DEDUP_REMOVED lines=13> */
.L_x_1980:
[----:B------:R-:W-:-:S04]  /*4280*/  MOV R5, c[0x0][0x32c] ;  /* 0x0000cb0000057a02 */ /* 0x000fc80000000f00 */
[----:B------:R-:W-:-:S13]  /*4290*/  ISETP.NE.AND P0, PT, R5, 0x1, PT ;  /* 0x000000010500780c */ /* 0x000fda0003f05270 */
[----:B------:R-:W-:-:S05]  /*42a0*/  @P0 IMAD.HI.U32 R5, R11, c[0x0][0x330], RZ ;  /* 0x0000cc000b050a27 */ /* 0x000fca00078e00ff */
[----:B------:R-:W-:Y:S02]  /*42b0*/  @P0 SHF.R.U32.HI R11, RZ, c[0x0][0x334], R5 ;  /* 0x0000cd00ff0b0a19 */ /* 0x000fe40000011605 */
.L_x_1981:
[----:B------:R-:W-:Y:S05]  /*42c0*/  BSYNC B0 ;  /* 0x0000000000007941 */ /* 0x000fea0003800000 */
.L_x_1979:
[----:B------:R-:W-:-:S04]  /*42d0*/  IMAD R16, R11, c[0x0][0x32c], -R80 ;  /* 0x0000cb000b107a24 */ /* 0x000fc800078e0a50 */
[----:B------:R-:W-:-:S05]  /*42e0*/  IMAD.IADD R16, R16, 0x1, -R237 ;  /* 0x0000000110107824 */ /* 0x000fca00078e0aed */
[----:B------:R-:W-:Y:S02]  /*42f0*/  IADD3 R5, R16, c[0x0][0x32c], RZ ;  /* 0x0000cb0010057a10 */ /* 0x000fe40007ffe0ff */
[----:B------:R-:W-:Y:S02]  /*4300*/  IMNMX R7, R7, R16, !PT ;  /* 0x0000001007077217 */ /* 0x000fe40007800200 */
[----:B------:R-:W-:Y:S02]  /*4310*/  IMNMX R0, R0, R5, PT ;  /* 0x0000000500007217 */ /* 0x000fe40003800200 */
.L_x_1978:
[----:B------:R-:W-:Y:S01]  /*4320*/  ISETP.GT.AND P0, PT, R7, 0x8, P1 ;  /* 0x000000080700780c */ /* 0x000fe20000f04270 */
[----:B------:R-:W-:Y:S01]  /*4330*/  IMAD.SHL.U32 R227, R4, 0x2, RZ ;  /* 0x0000000204e37824 */ /* 0x000fe200078e00ff */
[----:B------:R-:W-:Y:S01]  /*4340*/  FMNMX.FTZ R11, R44, R8, !PT ;  /* 0x000000082c0b7209 */ /* 0x000fe20007810000 */
[----:B------:R-:W-:Y:S01]  /*4350*/  @UP1 USHF.L.U32 UR25, UR25, 0x7, URZ ;  /* 0x0000000719191899 */ /* 0x000fe2000800063f */
[----:B------:R-:W-:Y:S01]  /*4360*/  ISETP.LT.OR P0, PT, R0, 0x9, P0 ;  /* 0x000000090000780c */ /* 0x000fe20000701670 */
[--C-:B------:R-:W-:Y:S01]  /*4370*/  IMAD R222, R2, 0x2, R227.reuse ;  /* 0x0000000202de7824 */ /* 0x100fe200078e02e3 */
[----:B------:R-:W-:Y:S01]  /*4380*/  FMNMX.FTZ R11, R40, R11, !PT ;  /* 0x0000000b280b7209 */ /* 0x000fe20007810000 */
[C---:B------:R-:W-:Y:S01]  /*4390*/  IMAD R221, R3.reuse, 0x2, R227 ;  /* 0x0000000203dd7824 */ /* 0x040fe200078e02e3 */
[----:B------:R-:W-:Y:S01]  /*43a0*/  FSEL R5, R42, -INF , !P0 ;  /* 0xff8000002a057808 */ /* 0x000fe20004000000 */
[----:B------:R-:W-:Y:S01]  /*43b0*/  IMAD R220, R3, 0x2, R222 ;  /* 0x0000000203dc7824 */ /* 0x000fe200078e02de */
[----:B------:R-:W-:Y:S01]  /*43c0*/  ISETP.GT.AND P0, PT, R7, 0x9, P1 ;  /* 0x000000090700780c */ /* 0x000fe20000f04270 */
[----:B------:R-:W-:Y:S01]  /*43d0*/  LDSM.16.MT88.4 R140, [R222+0x100] ;  /* 0x00010000de8c783b */ /* 0x000fe20000004200 */
[----:B------:R-:W-:Y:S01]  /*43e0*/  FMNMX.FTZ R11, R14, R11, !PT ;  /* 0x0000000b0e0b7209 */ /* 0x000fe20007810000 */
[----:B------:R-:W-:Y:S01]  /*43f0*/  ULDC.64 UR4, c[0x0][0x2c8] ;  /* 0x0000b20000047ab9 */ /* 0x000fe20000000a00 */
[----:B------:R-:W-:Y:S01]  /*4400*/  ISETP.LT.OR P0, PT, R0, 0xa, P0 ;  /* 0x0000000a0000780c */ /* 0x000fe20000701670 */
[----:B------:R-:W-:Y:S01]  /*4410*/  LDSM.16.MT88.4 R132, [R227+0x100] ;  /* 0x00010000e384783b */ /* 0x000fe20000004200 */
[----:B------:R-:W-:Y:S01]  /*4420*/  FMNMX.FTZ R11, R12, R11, !PT ;  /* 0x0000000b0c0b7209 */ /* 0x000fe20007810000 */
[----:B------:R-:W-:Y:S01]  /*4430*/  UIMAD.WIDE.U32 UR26, UR25, UR4, URZ ;  /* 0x00000004191a72a5 */ /* 0x000fe2000f8e003f */
[----:B------:R-:W-:Y:S01]  /*4440*/  FSEL R43, R43, -INF , !P0 ;  /* 0xff8000002b2b7808 */ /* 0x000fe20004000000 */
[----:B------:R-:W-:Y:S01]  /*4450*/  LDSM.16.MT88.4 R148, [R221+0x100] ;  /* 0x00010000dd94783b */ /* 0x000fe20000004200 */
[C---:B------:R-:W-:Y:S01]  /*4460*/  ISETP.GT.AND P0, PT, R7.reuse, 0x10, P1 ;  /* 0x000000100700780c */ /* 0x040fe20000f04270 */
[----:B------:R-:W-:Y:S01]  /*4470*/  UIADD3 UR20, UR20, -0x2, URZ ;  /* 0xfffffffe14147890 */ /* 0x000fe2000fffe03f */
[----:B------:R-:W-:Y:S01]  /*4480*/  FMNMX.FTZ R11, R6, R11, !PT ;  /* 0x0000000b060b7209 */ /* 0x000fe20007810000 */
[----:B------:R-:W-:Y:S01]  /*4490*/  LDSM.16.MT88.4 R156, [R220+0x100] ;  /* 0x00010000dc9c783b */ /* 0x000fe20000004200 */
[----:B------:R-:W-:Y:S01]  /*44a0*/  ISETP.LT.OR P0, PT, R0, 0x11, P0 ;  /* 0x000000110000780c */ /* 0x000fe20000701670 */
[----:B------:R-:W-:Y:S01]  /*44b0*/  @UP1 UMOV UR25, UR27 ;  /* 0x0000001b00191c82 */ /* 0x000fe20008000000 */
[----:B------:R-:W-:Y:S01]  /*44c0*/  FMNMX.FTZ R11, R32, R11, !PT ;  /* 0x0000000b200b7209 */ /* 0x000fe20007810000 */
[----:B------:R-:W-:Y:S01]  /*44d0*/  LDSM.16.MT88.4 R48, [R222+0x2100] ;  /* 0x00210000de30783b */ /* 0x000fe20000004200 */
[----:B------:R-:W-:Y:S01]  /*44e0*/  FSEL R19, R38, -INF , !P0 ;  /* 0xff80000026137808 */ /* 0x000fe20004000000 */
[----:B------:R-:W-:Y:S01]  /*44f0*/  @UP1 USHF.R.U32.HI UR24, URZ, UR5, UR25 ;  /* 0x000000053f181299 */ /* 0x000fe20008011619 */
[----:B------:R-:W-:Y:S01]  /*4500*/  ISETP.GT.AND P0, PT, R7, 0x11, P1 ;  /* 0x000000110700780c */ /* 0x000fe20000f04270 */
[----:B------:R-:W-:Y:S01]  /*4510*/  LDSM.16.MT88.4 R56, [R221+0x2100] ;  /* 0x00210000dd38783b */ /* 0x000fe20000004200 */
[----:B------:R-:W-:Y:S01]  /*4520*/  FMNMX.FTZ R11, R10, R11, !PT ;  /* 0x0000000b0a0b7209 */ /* 0x000fe20007810000 */
[----:B------:R-:W-:Y:S01]  /*4530*/  UIADD3 UR4, UR21, UR24, URZ ;  /* 0x0000001815047290 */ /* 0x000fe2000fffe03f */
[----:B------:R-:W-:Y:S01]  /*4540*/  ISETP.LT.OR P0, PT, R0, 0x12, P0 ;  /* 0x000000120000780c */ /* 0x000fe20000701670 */
[----:B------:R-:W-:Y:S01]  /*4550*/  LDSM.16.MT88.4 R64, [R220+0x2100] ;  /* 0x00210000dc40783b */ /* 0x000fe20000004200 */
[----:B------:R-:W-:Y:S01]  /*4560*/  FMNMX.FTZ R11, R180, R11, !PT ;  /* 0x0000000bb40b7209 */ /* 0x000fe20007810000 */
[----:B------:R-:W-:Y:S01]  /*4570*/  ULDC UR21, c[0x0][0x328] ;  /* 0x0000ca0000157ab9 */ /* 0x000fe20000000800 */
[----:B------:R-:W-:Y:S01]  /*4580*/  FSEL R15, R39, -INF , !P0 ;  /* 0xff800000270f7808 */ /* 0x000fe20004000000 */
[----:B------:R-:W-:Y:S01]  /*4590*/  LDSM.16.MT88.4 R80, [R222+0x4100] ;  /* 0x00410000de50783b */ /* 0x000fe20000004200 */
[----:B------:R-:W-:Y:S01]  /*45a0*/  ISETP.GT.AND P0, PT, R7, 0x18, P1 ;  /* 0x000000180700780c */ /* 0x000fe20000f04270 */
[----:B------:R-:W-:Y:S01]  /*45b0*/  UIADD3 UR21, UR4, UR21, URZ ;  /* 0x0000001504157290 */ /* 0x000fe2000fffe03f */
[----:B------:R-:W-:Y:S01]  /*45c0*/  FMNMX.FTZ R11, R190, R11, !PT ;  /* 0x0000000bbe0b7209 */ /* 0x000fe20007810000 */
[----:B------:R-:W-:Y:S01]  /*45d0*/  LDSM.16.MT88.4 R88, [R221+0x4100] ;  /* 0x00410000dd58783b */ /* 0x000fe20000004200 */
[----:B------:R-:W-:-:S02]  /*45e0*/  ISETP.LT.OR P0, PT, R0, 0x19, P0 ;  /* 0x000000190000780c */ /* 0x000fc40000701670 */
[----:B------:R-:W-:Y:S01]  /*45f0*/  FMNMX.FTZ R11, R182, R11, !PT ;  /* 0x0000000bb60b7209 */ /* 0x000fe20007810000 */
[----:B------:R-:W-:Y:S01]  /*4600*/  LDSM.16.MT88.4 R96, [R220+0x4100] ;  /* 0x00410000dc60783b */ /* 0x000fe20000004200 */
[----:B------:R-:W-:Y:S02]  /*4610*/  FSEL R13, R34, -INF , !P0 ;  /* 0xff800000220d7808 */ /* 0x000fe40004000000 */
[----:B------:R-:W-:Y:S01]  /*4620*/  ISETP.GT.AND P0, PT, R7, 0x19, P1 ;  /* 0x000000190700780c */ /* 0x000fe20000f04270 */
[----:B------:R-:W-:Y:S01]  /*4630*/  LDSM.16.MT88.4 R104, [R227+0x6100] ;  /* 0x00610000e368783b */ /* 0x000fe20000004200 */
[----:B------:R-:W-:Y:S02]  /*4640*/  FMNMX.FTZ R11, R188, R11, !PT ;  /* 0x0000000bbc0b7209 */ /* 0x000fe40007810000 */
[----:B------:R-:W-:Y:S01]  /*4650*/  ISETP.LT.OR P0, PT, R0, 0x1a, P0 ;  /* 0x0000001a0000780c */ /* 0x000fe20000701670 */
[----:B------:R-:W-:Y:S01]  /*4660*/  LDSM.16.MT88.4 R112, [R222+0x6100] ;  /* 0x00610000de70783b */ /* 0x000fe20000004200 */
[----:B------:R-:W-:-:S02]  /*4670*/  FMNMX.FTZ R11, R194, R11, !PT ;  /* 0x0000000bc20b7209 */ /* 0x000fc40007810000 */
[----:B------:R-:W-:Y:S01]  /*4680*/  FSEL R17, R35, -INF , !P0 ;  /* 0xff80000023117808 */ /* 0x000fe20004000000 */
[----:B------:R-:W-:Y:S01]  /*4690*/  LDSM.16.MT88.4 R120, [R221+0x6100] ;  /* 0x00610000dd78783b */ /* 0x000fe20000004200 */
[----:B------:R-:W-:Y:S02]  /*46a0*/  ISETP.GT.AND P0, PT, R7, 0x20, P1 ;  /* 0x000000200700780c */ /* 0x000fe40000f04270 */
[----:B------:R-:W-:Y:S02]  /*46b0*/  FMNMX.FTZ R11, R192, R11, !PT ;  /* 0x0000000bc00b7209 */ /* 0x000fe40007810000 */
[----:B------:R-:W-:Y:S02]  /*46c0*/  ISETP.LT.OR P0, PT, R0, 0x21, P0 ;  /* 0x000000210000780c */ /* 0x000fe40000701670 */
[----:B------:R-:W-:Y:S02]  /*46d0*/  FMNMX.FTZ R11, R166, R11, !PT ;  /* 0x0000000ba60b7209 */ /* 0x000fe40007810000 */
[----:B------:R-:W-:-:S02]  /*46e0*/  FSEL R187, R30, -INF , !P0 ;  /* 0xff8000001ebb7808 */ /* 0x000fc40004000000 */
[----:B------:R-:W-:Y:S02]  /*46f0*/  ISETP.GT.AND P0, PT, R7, 0x21, P1 ;  /* 0x000000210700780c */ /* 0x000fe40000f04270 */
[----:B------:R-:W-:Y:S02]  /*4700*/  FMNMX.FTZ R11, R164, R11, !PT ;  /* 0x0000000ba40b7209 */ /* 0x000fe40007810000 */
[----:B------:R-:W-:-:S03]  /*4710*/  ISETP.LT.OR P0, PT, R0, 0x22, P0 ;  /* 0x000000220000780c */ /* 0x000fc60000701670 */
[----:B------:R-:W1:Y:S01]  /*4720*/  SHFL.BFLY PT, R16, R11, 0x2, 0x1f ;  /* 0x0c401f000b107f89 */ /* 0x000e6200000e0000 */
[----:B------:R-:W-:Y:S02]  /*4730*/  FSEL R195, R31, -INF , !P0 ;  /* 0xff8000001fc37808 */ /* 0x000fe40004000000 */
[----:B------:R-:W-:Y:S01]  /*4740*/  ISETP.GT.AND P0, PT, R7, 0x28, P1 ;  /* 0x000000280700780c */ /* 0x000fe20000f04270 */
[----:B------:R-:W-:Y:S03]  /*4750*/  LDSM.16.MT88.4 R28, [R221+0x900] ;  /* 0x00090000dd1c783b */ /* 0x000fe60000004200 */
[----:B------:R-:W-:-:S04]  /*4760*/  ISETP.LT.OR P0, PT, R0, 0x29, P0 ;  /* 0x000000290000780c */ /* 0x000fc80000701670 */
[----:B------:R-:W-:Y:S02]  /*4770*/  FSEL R193, R26, -INF , !P0 ;  /* 0xff8000001ac17808 */ /* 0x000fe40004000000 */
[----:B------:R-:W-:-:S04]  /*4780*/  ISETP.GT.AND P0, PT, R7, 0x29, P1 ;  /* 0x000000290700780c */ /* 0x000fc80000f04270 */
[----:B------:R-:W-:-:S04]  /*4790*/  ISETP.LT.OR P0, PT, R0, 0x2a, P0 ;  /* 0x0000002a0000780c */ /* 0x000fc80000701670 */
[----:B------:R-:W-:Y:S02]  /*47a0*/  FSEL R191, R27, -INF , !P0 ;  /* 0xff8000001bbf7808 */ /* 0x000fe40004000000 */
[----:B------:R-:W-:Y:S01]  /*47b0*/  ISETP.GT.AND P0, PT, R7, 0x30, P1 ;  /* 0x000000300700780c */ /* 0x000fe20000f04270 */
[----:B------:R-:W-:Y:S01]  /*47c0*/  LDSM.16.MT88.4 R24, [R227+0x2900] ;  /* 0x00290000e318783b */ /* 0x000fe20000004200 */
[----:B-1----:R-:W-:Y:S02]  /*47d0*/  FMNMX.FTZ R20, R11, R16, !PT ;  /* 0x000000100b147209 */ /* 0x002fe40007810000 */
[----:B------:R-:W-:-:S04]  /*47e0*/  ISETP.LT.OR P0, PT, R0, 0x31, P0 ;  /* 0x000000310000780c */ /* 0x000fc80000701670 */
[----:B------:R-:W-:Y:S02]  /*47f0*/  FSEL R165, R74, -INF , !P0 ;  /* 0xff8000004aa57808 */ /* 0x000fe40004000000 */
[----:B------:R-:W-:-:S04]  /*4800*/  ISETP.GT.AND P0, PT, R7, 0x31, P1 ;  /* 0x000000310700780c */ /* 0x000fc80000f04270 */
[----:B------:R-:W-:-:S04]  /*4810*/  ISETP.LT.OR P0, PT, R0, 0x32, P0 ;  /* 0x000000320000780c */ /* 0x000fc80000701670 */
[----:B------:R-:W-:Y:S02]  /*4820*/  FSEL R189, R75, -INF , !P0 ;  /* 0xff8000004bbd7808 */ /* 0x000fe40004000000 */
[----:B------:R-:W-:Y:S01]  /*4830*/  ISETP.GT.AND P0, PT, R7, 0x1, P1 ;  /* 0x000000010700780c */ /* 0x000fe20000f04270 */
[----:B------:R-:W-:Y:S03]  /*4840*/  LDSM.16.MT88.4 R72, [R227+0x4100] ;  /* 0x00410000e348783b */ /* 0x000fe60000004200 */
[----:B------:R-:W-:-:S04]  /*4850*/  ISETP.LT.OR P0, PT, R0, 0x2, P0 ;  /* 0x000000020000780c */ /* 0x000fc80000701670 */
[----:B------:R-:W-:Y:S02]  /*4860*/  FSEL R47, R47, -INF , !P0 ;  /* 0xff8000002f2f7808 */ /* 0x000fe40004000000 */
[----:B------:R-:W-:-:S04]  /*4870*/  ISETP.GT.AND P0, PT, R7, RZ, P1 ;  /* 0x000000ff0700720c */ /* 0x000fc80000f04270 */
[----:B------:R-:W-:-:S04]  /*4880*/  ISETP.LT.OR P0, PT, R0, 0x1, P0 ;  /* 0x000000010000780c */ /* 0x000fc80000701670 */
[----:B------:R-:W-:Y:S02]  /*4890*/  FSEL R46, R46, -INF , !P0 ;  /* 0xff8000002e2e7808 */ /* 0x000fe40004000000 */
[----:B------:R-:W-:Y:S02]  /*48a0*/  ISETP.GT.AND P0, PT, R7, 0x38, P1 ;  /* 0x000000380700780c */ /* 0x000fe40000f04270 */
[----:B------:R-:W-:Y:S02]  /*48b0*/  FMNMX.FTZ R18, R46, R47, !PT ;  /* 0x0000002f2e127209 */ /* 0x000fe40007810000 */
[----:B------:R-:W-:Y:S02]  /*48c0*/  ISETP.LT.OR P0, PT, R0, 0x39, P0 ;  /* 0x000000390000780c */ /* 0x000fe40000701670 */
[----:B------:R-:W-:Y:S02]  /*48d0*/  FMNMX.FTZ R18, R5, R18, !PT ;  /* 0x0000001205127209 */ /* 0x000fe40007810000 */
[----:B------:R-:W-:-:S02]  /*48e0*/  FSEL R185, R70, -INF , !P0 ;  /* 0xff80000046b97808 */ /* 0x000fc40004000000 */
[----:B------:R-:W-:Y:S02]  /*48f0*/  FMNMX.FTZ R18, R43, R18, !PT ;  /* 0x000000122b127209 */ /* 0x000fe40007810000 */
[----:B------:R-:W-:Y:S02]  /*4900*/  ISETP.GT.AND P0, PT, R7, 0x39, P1 ;  /* 0x000000390700780c */ /* 0x000fe40000f04270 */
[----:B------:R-:W-:Y:S02]  /*4910*/  FMNMX.FTZ R18, R19, R18, !PT ;  /* 0x0000001213127209 */ /* 0x000fe40007810000 */
[----:B------:R-:W-:Y:S02]  /*4920*/  ISETP.LT.OR P0, PT, R0, 0x3a, P0 ;  /* 0x0000003a0000780c */ /* 0x000fe40000701670 */
[----:B------:R-:W-:Y:S02]  /*4930*/  FMNMX.FTZ R18, R15, R18, !PT ;  /* 0x000000120f127209 */ /* 0x000fe40007810000 */
[----:B------:R-:W-:-:S02]  /*4940*/  FSEL R184, R71, -INF , !P0 ;  /* 0xff80000047b87808 */ /* 0x000fc40004000000 */
[----:B------:R-:W-:-:S04]  /*4950*/  FMNMX.FTZ R18, R13, R18, !PT ;  /* 0x000000120d127209 */ /* 0x000fc80007810000 */
        /* <DEDUP_REMOVED lines=8> */
[----:B------:R-:W-:Y:S02]  /*49e0*/  FMNMX.FTZ R18, R184, R7, !PT ;  /* 0x00000007b8127209 */ /* 0x000fe40007810000 */
[----:B------:R-:W1:Y:S04]  /*49f0*/  SHFL.BFLY PT, R7, R20, 0x1, 0x1f ;  /* 0x0c201f0014077f89 */ /* 0x000e6800000e0000 */
[----:B------:R-:W2:Y:S01]  /*4a00*/  SHFL.BFLY PT, R21, R18, 0x2, 0x1f ;  /* 0x0c401f0012157f89 */ /* 0x000ea200000e0000 */
[----:B-1----:R-:W-:Y:S02]  /*4a10*/  FMNMX.FTZ R0, R20, R7, !PT ;  /* 0x0000000714007209 */ /* 0x002fe40007810000 */
[----:B--2---:R-:W-:-:S03]  /*4a20*/  FMNMX.FTZ R16, R18, R21, !PT ;  /* 0x0000001512107209 */ /* 0x004fc60007810000 */
[C---:B------:R-:W-:Y:S01]  /*4a30*/  FMUL.FTZ R167, R0.reuse, c[0x0][0x2d0] ;  /* 0x0000b40000a77a20 */ /* 0x040fe20000410000 */
[----:B------:R-:W-:Y:S01]  /*4a40*/  FSETP.NEU.FTZ.AND P0, PT, R0, -INF , PT ;  /* 0xff8000000000780b */ /* 0x000fe20003f1d000 */
[----:B------:R-:W-:Y:S03]  /*4a50*/  LDSM.16.MT88.4 R20, [R220+0x900] ;  /* 0x00090000dc14783b */ /* 0x000fe60000004200 */
[----:B------:R-:W-:Y:S01]  /*4a60*/  FSEL R167, R167, RZ, P0 ;  /* 0x000000ffa7a77208 */ /* 0x000fe20000000000 */
[----:B------:R-:W1:Y:S04]  /*4a70*/  SHFL.BFLY PT, R7, R16, 0x1, 0x1f ;  /* 0x0c201f0010077f89 */ /* 0x000e6800000e0000 */
[----:B------:R-:W-:-:S02]  /*4a80*/  FFMA.FTZ R178, R8, c[0x0][0x2d0], -R167 ;  /* 0x0000b40008b27a23 */ /* 0x000fc400000108a7 */
[--C-:B------:R-:W-:Y:S02]  /*4a90*/  FFMA.FTZ R179, R44, c[0x0][0x2d0], -R167.reuse ;  /* 0x0000b4002cb37a23 */ /* 0x100fe400000108a7 */
        /* <DEDUP_REMOVED lines=8> */
[----:B------:R-:W-:Y:S01]  /*4b20*/  LDSM.16.MT88.4 R32, [R227+0x900] ;  /* 0x00090000e320783b */ /* 0x000fe20000004200 */
[--C-:B------:R-:W-:Y:S02]  /*4b30*/  FFMA.FTZ R181, R190, c[0x0][0x2d0], -R167.reuse ;  /* 0x0000b400beb57a23 */ /* 0x100fe400000108a7 */
[--C-:B------:R-:W-:Y:S01]  /*4b40*/  FFMA.FTZ R183, R188, c[0x0][0x2d0], -R167.reuse ;  /* 0x0000b400bcb77a23 */ /* 0x100fe200000108a7 */
[----:B-1----:R-:W-:Y:S01]  /*4b50*/  FMNMX.FTZ R8, R7, R16, !PT ;  /* 0x0000001007087209 */ /* 0x002fe20007810000 */
[----:B------:R-:W-:Y:S02]  /*4b60*/  FFMA.FTZ R180, R180, c[0x0][0x2d0], -R167 ;  /* 0x0000b400b4b47a23 */ /* 0x000fe400000108a7 */
[----:B------:R-:W-:Y:S01]  /*4b70*/  MUFU.EX2 R176, R176 ;  /* 0x000000b000b07308 */ /* 0x000fe20000000800 */
[C---:B------:R-:W-:Y:S01]  /*4b80*/  FSETP.NEU.FTZ.AND P0, PT, R8.reuse, -INF , PT ;  /* 0xff8000000800780b */ /* 0x040fe20003f1d000 */
[----:B------:R-:W-:-:S02]  /*4b90*/  FMUL.FTZ R186, R8, c[0x0][0x2d0] ;  /* 0x0000b40008ba7a20 */ /* 0x000fc40000410000 */
[--C-:B------:R-:W-:Y:S02]  /*4ba0*/  FFMA.FTZ R182, R182, c[0x0][0x2d0], -R167.reuse ;  /* 0x0000b400b6b67a23 */ /* 0x100fe400000108a7 */
[----:B------:R-:W-:Y:S01]  /*4bb0*/  FFMA.FTZ R192, R192, c[0x0][0x2d0], -R167 ;  /* 0x0000b400c0c07a23 */ /* 0x000fe200000108a7 */
[----:B------:R-:W-:Y:S01]  /*4bc0*/  FSEL R186, R186, RZ, P0 ;  /* 0x000000ffbaba7208 */ /* 0x000fe20000000000 */
[----:B------:R-:W1:Y:S01]  /*4bd0*/  MUFU.EX2 R173, R173 ;  /* 0x000000ad00ad7308 */ /* 0x000e620000000800 */
[----:B--2---:R-:W-:Y:S01]  /*4be0*/  F2FP.BF16.PACK_AB R128, R178, R179 ;  /* 0x000000b3b280723e */ /* 0x004fe200000010ff */
[----:B------:R-:W-:Y:S01]  /*4bf0*/  FADD.FTZ R179, R179, R178 ;  /* 0x000000b2b3b37221 */ /* 0x000fe20000010000 */
[----:B------:R-:W-:Y:S01]  /*4c00*/  PLOP3.LUT P0, PT, PT, PT, UP0, 0x40, 0x0 ;  /* 0x000000000000781c */ /* 0x000fe20003f0e808 */
[--C-:B------:R-:W-:Y:S02]  /*4c10*/  FFMA.FTZ R172, R46, c[0x0][0x2d0], -R186.reuse ;  /* 0x0000b4002eac7a23 */ /* 0x100fe400000108ba */
[----:B------:R-:W-:-:S02]  /*4c20*/  FFMA.FTZ R175, R47, c[0x0][0x2d0], -R186 ;  /* 0x0000b4002faf7a23 */ /* 0x000fc400000108ba */
[--C-:B------:R-:W-:Y:S01]  /*4c30*/  FFMA.FTZ R177, R5, c[0x0][0x2d0], -R186.reuse ;  /* 0x0000b40005b17a23 */ /* 0x100fe200000108ba */
[----:B------:R-:W-:Y:S01]  /*4c40*/  MUFU.EX2 R174, R174 ;  /* 0x000000ae00ae7308 */ /* 0x000fe20000000800 */
[--C-:B------:R-:W-:Y:S01]  /*4c50*/  FFMA.FTZ R168, R43, c[0x0][0x2d0], -R186.reuse ;  /* 0x0000b4002ba87a23 */ /* 0x100fe200000108ba */
[----:B------:R-:W-:Y:S01]  /*4c60*/  LDSM.16.MT88.4 R4, [R220+0x6100] ;  /* 0x00610000dc04783b */ /* 0x000fe20000004200 */
[--C-:B------:R-:W-:Y:S02]  /*4c70*/  FFMA.FTZ R10, R15, c[0x0][0x2d0], -R186.reuse ;  /* 0x0000b4000f0a7a23 */ /* 0x100fe400000108ba */
[--C-:B------:R-:W-:Y:S01]  /*4c80*/  FFMA.FTZ R3, R13, c[0x0][0x2d0], -R186.reuse ;  /* 0x0000b4000d037a23 */ /* 0x100fe200000108ba */
[----:B------:R-:W2:Y:S01]  /*4c90*/  LDSM.16.MT88.4 R40, [R227+0x2100] ;  /* 0x00210000e328783b */ /* 0x000ea20000004200 */
[----:B-1----:R-:W-:Y:S01]  /*4ca0*/  F2FP.BF16.PACK_AB R130, R173, R176 ;  /* 0x000000b0ad82723e */ /* 0x002fe200000010ff */
[----:B------:R-:W-:Y:S01]  /*4cb0*/  MUFU.EX2 R172, R172 ;  /* 0x000000ac00ac7308 */ /* 0x000fe20000000800 */
[--C-:B------:R-:W-:Y:S01]  /*4cc0*/  FFMA.FTZ R169, R19, c[0x0][0x2d0], -R186.reuse ;  /* 0x0000b40013a97a23 */ /* 0x100fe200000108ba */
[----:B------:R-:W1:Y:S01]  /*4cd0*/  LDSM.16.MT88.4 R12, [R222+0x900] ;  /* 0x00090000de0c783b */ /* 0x000e620000004200 */
[----:B------:R-:W-:-:S02]  /*4ce0*/  FFMA.FTZ R2, R17, c[0x0][0x2d0], -R186 ;  /* 0x0000b40011027a23 */ /* 0x000fc400000108ba */
[--C-:B------:R-:W-:Y:S01]  /*4cf0*/  FFMA.FTZ R187, R187, c[0x0][0x2d0], -R186.reuse ;  /* 0x0000b400bbbb7a23 */ /* 0x100fe200000108ba */
[----:B------:R-:W3:Y:S01]  /*4d00*/  LDSM.16.MT88.4 R16, [R222+0x2900] ;  /* 0x00290000de10783b */ /* 0x000ee20000004200 */
[--C-:B------:R-:W-:Y:S01]  /*4d10*/  FFMA.FTZ R188, R195, c[0x0][0x2d0], -R186.reuse ;  /* 0x0000b400c3bc7a23 */ /* 0x100fe200000108ba */
[----:B------:R-:W4:Y:S01]  /*4d20*/  MUFU.EX2 R175, R175 ;  /* 0x000000af00af7308 */ /* 0x000f220000000800 */
[--C-:B------:R-:W-:Y:S02]  /*4d30*/  FFMA.FTZ R190, R193, c[0x0][0x2d0], -R186.reuse ;  /* 0x0000b400c1be7a23 */ /* 0x100fe400000108ba */
[----:B------:R-:W-:Y:S02]  /*4d40*/  FFMA.FTZ R191, R191, c[0x0][0x2d0], -R186 ;  /* 0x0000b400bfbf7a23 */ /* 0x000fe400000108ba */
[--C-:B------:R-:W-:Y:S02]  /*4d50*/  FFMA.FTZ R193, R194, c[0x0][0x2d0], -R167.reuse ;  /* 0x0000b400c2c17a23 */ /* 0x100fe400000108a7 */
[--C-:B------:R-:W-:Y:S01]  /*4d60*/  FFMA.FTZ R194, R166, c[0x0][0x2d0], -R167.reuse ;  /* 0x0000b400a6c27a23 */ /* 0x100fe200000108a7 */
[----:B------:R-:W-:Y:S01]  /*4d70*/  MUFU.EX2 R177, R177 ;  /* 0x000000b100b17308 */ /* 0x000fe20000000800 */
[----:B------:R-:W-:-:S02]  /*4d80*/  FFMA.FTZ R195, R164, c[0x0][0x2d0], -R167 ;  /* 0x0000b400a4c37a23 */ /* 0x000fc400000108a7 */
[--C-:B------:R-:W-:Y:S02]  /*4d90*/  FFMA.FTZ R196, R165, c[0x0][0x2d0], -R186.reuse ;  /* 0x0000b400a5c47a23 */ /* 0x100fe400000108ba */
[--C-:B------:R-:W-:Y:S01]  /*4da0*/  FFMA.FTZ R189, R189, c[0x0][0x2d0], -R186.reuse ;  /* 0x0000b400bdbd7a23 */ /* 0x100fe200000108ba */
[----:B------:R-:W-:Y:S01]  /*4db0*/  LDSM.16.MT88.4 R164, [R227+0x1900] ;  /* 0x00190000e3a4783b */ /* 0x000fe20000004200 */
[--C-:B------:R-:W-:Y:S01]  /*4dc0*/  FFMA.FTZ R185, R185, c[0x0][0x2d0], -R186.reuse ;  /* 0x0000b400b9b97a23 */ /* 0x100fe200000108ba */
[----:B------:R-:W5:Y:S01]  /*4dd0*/  MUFU.EX2 R168, R168 ;  /* 0x000000a800a87308 */ /* 0x000f620000000800 */
[----:B----4-:R-:W-:Y:S01]  /*4de0*/  F2FP.BF16.PACK_AB R129, R175, R172 ;  /* 0x000000acaf81723e */ /* 0x010fe200000010ff */
[----:B------:R-:W-:Y:S02]  /*4df0*/  FFMA.FTZ R184, R184, c[0x0][0x2d0], -R186 ;  /* 0x0000b400b8b87a23 */ /* 0x000fe400000108ba */
[----:B------:R-:W-:Y:S02]  /*4e00*/  FADD.FTZ R172, R172, R175 ;  /* 0x000000afacac7221 */ /* 0x000fe40000010000 */
[----:B------:R-:W-:-:S02]  /*4e10*/  FADD.FTZ R176, R176, R179 ;  /* 0x000000b3b0b07221 */ /* 0x000fc40000010000 */
[----:B------:R-:W4:Y:S02]  /*4e20*/  MUFU.EX2 R171, R171 ;  /* 0x000000ab00ab7308 */ /* 0x000f240000000800 */
[----:B------:R-:W-:Y:S01]  /*4e30*/  FADD.FTZ R173, R173, R176 ;  /* 0x000000b0adad7221 */ /* 0x000fe20000010000 */
[----:B-----5:R-:W-:-:S05]  /*4e40*/  F2FP.BF16.PACK_AB R131, R168, R177 ;  /* 0x000000b1a883723e */ /* 0x020fca00000010ff */
[----:B------:R-:W-:Y:S01]  /*4e50*/  MUFU.EX2 R170, R170 ;  /* 0x000000aa00aa7308 */ /* 0x000fe20000000800 */
[----:B------:R-:W-:-:S04]  /*4e60*/  FADD.FTZ R177, R177, R172 ;  /* 0x000000acb1b17221 */ /* 0x000fc80000010000 */
[----:B------:R-:W-:Y:S01]  /*4e70*/  FADD.FTZ R168, R168, R177 ;  /* 0x000000b1a8a87221 */ /* 0x000fe20000010000 */
[C---:B------:R-:W-:Y:S02]  /*4e80*/  HMMA.16816.F32.BF16 R136, R128.reuse, R140, RZ ;  /* 0x0000008c8088723c */ /* 0x040fe400000418ff */
[----:B------:R-:W-:Y:S06]  /*4e90*/  MUFU.EX2 R11, R11 ;  /* 0x0000000b000b7308 */ /* 0x000fec0000000800 */
[C---:B------:R-:W-:Y:S02]  /*4ea0*/  HMMA.16816.F32.BF16 R140, R128.reuse, R142, RZ ;  /* 0x0000008e808c723c */ /* 0x040fe400000418ff */
[----:B------:R-:W-:Y:S06]  /*4eb0*/  MUFU.EX2 R169, R169 ;  /* 0x000000a900a97308 */ /* 0x000fec0000000800 */
[C---:B------:R-:W-:Y:S02]  /*4ec0*/  HMMA.16816.F32.BF16 R160, R128.reuse, R132, RZ ;  /* 0x0000008480a0723c */ /* 0x040fe400000418ff */
[----:B------:R-:W5:Y:S06]  /*4ed0*/  MUFU.EX2 R10, R10 ;  /* 0x0000000a000a7308 */ /* 0x000f6c0000000800 */
[C---:B------:R-:W-:Y:S02]  /*4ee0*/  HMMA.16816.F32.BF16 R144, R128.reuse, R148, RZ ;  /* 0x000000948090723c */ /* 0x040fe400000418ff */
[----:B------:R-:W-:Y:S06]  /*4ef0*/  MUFU.EX2 R3, R3 ;  /* 0x0000000300037308 */ /* 0x000fec0000000800 */
[C---:B------:R-:W-:Y:S02]  /*4f00*/  HMMA.16816.F32.BF16 R152, R128.reuse, R156, RZ ;  /* 0x0000009c8098723c */ /* 0x040fe400000418ff */
[----:B------:R-:W1:Y:S06]  /*4f10*/  MUFU.EX2 R2, R2 ;  /* 0x0000000200027308 */ /* 0x000e6c0000000800 */
[C---:B--2---:R-:W-:Y:S02]  /*4f20*/  HMMA.16816.F32.BF16 R36, R128.reuse, R40, RZ ;  /* 0x000000288024723c */ /* 0x044fe400000418ff */
[----:B------:R-:W-:Y:S06]  /*4f30*/  MUFU.EX2 R180, R180 ;  /* 0x000000b400b47308 */ /* 0x000fec0000000800 */
[C---:B------:R-:W-:Y:S02]  /*4f40*/  HMMA.16816.F32.BF16 R44, R128.reuse, R48, RZ ;  /* 0x00000030802c723c */ /* 0x040fe400000418ff */
[----:B------:R-:W2:Y:S06]  /*4f50*/  MUFU.EX2 R181, R181 ;  /* 0x000000b500b57308 */ /* 0x000eac0000000800 */
[C---:B------:R-:W-:Y:S02]  /*4f60*/  HMMA.16816.F32.BF16 R52, R128.reuse, R56, RZ ;  /* 0x000000388034723c */ /* 0x040fe400000418ff */
[----:B------:R-:W-:Y:S06]  /*4f70*/  MUFU.EX2 R182, R182 ;  /* 0x000000b600b67308 */ /* 0x000fec0000000800 */
[C---:B------:R-:W-:Y:S02]  /*4f80*/  HMMA.16816.F32.BF16 R60, R128.reuse, R64, RZ ;  /* 0x00000040803c723c */ /* 0x040fe400000418ff */
[----:B------:R-:W1:Y:S06]  /*4f90*/  MUFU.EX2 R183, R183 ;  /* 0x000000b700b77308 */ /* 0x000e6c0000000800 */
        /* <DEDUP_REMOVED lines=24> */
[C---:B------:R-:W-:Y:S08]  /*5120*/  HMMA.16816.F32.BF16 R56, R128.reuse, R58, RZ ;  /* 0x0000003a8038723c */ /* 0x040ff000000418ff */
        /* <DEDUP_REMOVED lines=8> */
[C---:B------:R-:W-:Y:S07]  /*51b0*/  HMMA.16816.F32.BF16 R124, R128.reuse, R4, RZ ;  /* 0x00000004807c723c */ /* 0x040fee00000418ff */
[----:B----4-:R-:W-:Y:S01]  /*51c0*/  F2FP.BF16.PACK_AB R4, R171, R174 ;  /* 0x000000aeab04723e */ /* 0x010fe200000010ff */
[----:B------:R-:W-:Y:S01]  /*51d0*/  HMMA.16816.F32.BF16 R128, R128, R6, RZ ;  /* 0x000000068080723c */ /* 0x000fe200000418ff */
[----:B-----5:R-:W-:Y:S01]  /*51e0*/  F2FP.BF16.PACK_AB R5, R10, R169 ;  /* 0x000000a90a05723e */ /* 0x020fe200000010ff */
[----:B------:R-:W-:-:S02]  /*51f0*/  FADD.FTZ R174, R174, R173 ;  /* 0x000000adaeae7221 */ /* 0x000fc40000010000 */
[----:B------:R-:W-:Y:S02]  /*5200*/  FADD.FTZ R169, R169, R168 ;  /* 0x000000a8a9a97221 */ /* 0x000fe40000010000 */
[----:B------:R-:W-:Y:S01]  /*5210*/  FADD.FTZ R171, R171, R174 ;  /* 0x000000aeabab7221 */ /* 0x000fe20000010000 */
[----:B------:R-:W-:Y:S01]  /*5220*/  F2FP.BF16.PACK_AB R6, R11, R170 ;  /* 0x000000aa0b06723e */ /* 0x000fe200000010ff */
[----:B------:R-:W-:Y:S01]  /*5230*/  FADD.FTZ R10, R10, R169 ;  /* 0x000000a90a0a7221 */ /* 0x000fe20000010000 */
[----:B-1----:R-:W-:Y:S01]  /*5240*/  F2FP.BF16.PACK_AB R7, R2, R3 ;  /* 0x000000030207723e */ /* 0x002fe200000010ff */
[----:B------:R-:W-:Y:S02]  /*5250*/  FADD.FTZ R170, R170, R171 ;  /* 0x000000abaaaa7221 */ /* 0x000fe40000010000 */
[----:B------:R-:W-:Y:S02]  /*5260*/  FADD.FTZ R3, R3, R10 ;  /* 0x0000000a03037221 */ /* 0x000fe40000010000 */
[----:B------:R-:W-:-:S02]  /*5270*/  FADD.FTZ R11, R11, R170 ;  /* 0x000000aa0b0b7221 */ /* 0x000fc40000010000 */
[----:B------:R-:W-:Y:S01]  /*5280*/  HMMA.16816.F32.BF16 R136, R4, R12, R136 ;  /* 0x0000000c0488723c */ /* 0x000fe20000041888 */
[----:B------:R-:W-:-:S07]  /*5290*/  FADD.FTZ R2, R2, R3 ;  /* 0x0000000302027221 */ /* 0x000fce0000010000 */
[C---:B------:R-:W-:Y:S01]  /*52a0*/  HMMA.16816.F32.BF16 R140, R4.reuse, R14, R140 ;  /* 0x0000000e048c723c */ /* 0x040fe2000004188c */
[----:B------:R-:W1:Y:S07]  /*52b0*/  LDSM.16.MT88.4 R12, [R221+0x2900] ;  /* 0x00290000dd0c783b */ /* 0x000e6e0000004200 */
[C---:B---3--:R-:W-:Y:S08]  /*52c0*/  HMMA.16816.F32.BF16 R44, R4.reuse, R16, R44 ;  /* 0x00000010042c723c */ /* 0x048ff0000004182c */
[C---:B------:R-:W-:Y:S01]  /*52d0*/  HMMA.16816.F32.BF16 R48, R4.reuse, R18, R48 ;  /* 0x000000120430723c */ /* 0x040fe20000041830 */
[----:B------:R-:W3:Y:S07]  /*52e0*/  LDSM.16.MT88.4 R16, [R221+0x4900] ;  /* 0x00490000dd10783b */ /* 0x000eee0000004200 */
[C---:B------:R-:W-:Y:S08]  /*52f0*/  HMMA.16816.F32.BF16 R152, R4.reuse, R20, R152 ;  /* 0x000000140498723c */ /* 0x040ff00000041898 */
[C---:B------:R-:W-:Y:S01]  /*5300*/  HMMA.16816.F32.BF16 R156, R4.reuse, R22, R156 ;  /* 0x00000016049c723c */ /* 0x040fe2000004189c */
[----:B------:R-:W-:Y:S07]  /*5310*/  LDSM.16.MT88.4 R20, [R227+0x4900] ;  /* 0x00490000e314783b */ /* 0x000fee0000004200 */
[C---:B------:R-:W-:Y:S08]  /*5320*/  HMMA.16816.F32.BF16 R160, R4.reuse, R32, R160 ;  /* 0x0000002004a0723c */ /* 0x040ff000000418a0 */
[C---:B-1----:R-:W-:Y:S08]  /*5330*/  HMMA.16816.F32.BF16 R52, R4.reuse, R12, R52 ;  /* 0x0000000c0434723c */ /* 0x042ff00000041834 */
[C---:B------:R-:W-:Y:S01]  /*5340*/  HMMA.16816.F32.BF16 R56, R4.reuse, R14, R56 ;  /* 0x0000000e0438723c */ /* 0x040fe20000041838 */
[----:B------:R-:W1:Y:S07]  /*5350*/  LDSM.16.MT88.4 R12, [R220+0x4900] ;  /* 0x00490000dc0c783b */ /* 0x000e6e0000004200 */
[C---:B---3--:R-:W-:Y:S08]  /*5360*/  HMMA.16816.F32.BF16 R84, R4.reuse, R16, R84 ;  /* 0x000000100454723c */ /* 0x048ff00000041854 */
[C---:B------:R-:W-:Y:S01]  /*5370*/  HMMA.16816.F32.BF16 R88, R4.reuse, R18, R88 ;  /* 0x000000120458723c */ /* 0x040fe20000041858 */
[----:B------:R-:W3:Y:S07]  /*5380*/  LDSM.16.MT88.4 R16, [R221+0x6900] ;  /* 0x00690000dd10783b */ /* 0x000eee0000004200 */
[C---:B------:R-:W-:Y:S01]  /*5390*/  HMMA.16816.F32.BF16 R132, R4.reuse, R34, R132 ;  /* 0x000000220484723c */ /* 0x040fe20000041884 */
[----:B------:R-:W-:Y:S07]  /*53a0*/  LDSM.16.MT88.4 R32, [R220+0x2900] ;  /* 0x00290000dc20783b */ /* 0x000fee0000004200 */
[C---:B------:R-:W-:Y:S08]  /*53b0*/  HMMA.16816.F32.BF16 R144, R4.reuse, R28, R144 ;  /* 0x0000001c0490723c */ /* 0x040ff00000041890 */
[C---:B------:R-:W-:Y:S01]  /*53c0*/  HMMA.16816.F32.BF16 R148, R4.reuse, R30, R148 ;  /* 0x0000001e0494723c */ /* 0x040fe20000041894 */
[----:B------:R-:W-:Y:S07]  /*53d0*/  LDSM.16.MT88.4 R28, [R222+0x4900] ;  /* 0x00490000de1c783b */ /* 0x000fee0000004200 */
[C---:B-1----:R-:W-:Y:S08]  /*53e0*/  HMMA.16816.F32.BF16 R92, R4.reuse, R12, R92 ;  /* 0x0000000c045c723c */ /* 0x042ff0000004185c */
[C---:B------:R-:W-:Y:S01]  /*53f0*/  HMMA.16816.F32.BF16 R96, R4.reuse, R14, R96 ;  /* 0x0000000e0460723c */ /* 0x040fe20000041860 */
[----:B------:R-:W1:Y:S07]  /*5400*/  LDSM.16.MT88.4 R12, [R220+0x6900] ;  /* 0x00690000dc0c783b */ /* 0x000e6e0000004200 */
[C---:B------:R-:W-:Y:S08]  /*5410*/  HMMA.16816.F32.BF16 R36, R4.reuse, R24, R36 ;  /* 0x000000180424723c */ /* 0x040ff00000041824 */
[C---:B------:R-:W-:Y:S01]  /*5420*/  HMMA.16816.F32.BF16 R40, R4.reuse, R26, R40 ;  /* 0x0000001a0428723c */ /* 0x040fe20000041828 */
[----:B------:R-:W4:Y:S07]  /*5430*/  LDSM.16.MT88.4 R24, [R227+0x6900] ;  /* 0x00690000e318783b */ /* 0x000f2e0000004200 */
[C---:B------:R-:W-:Y:S08]  /*5440*/  HMMA.16816.F32.BF16 R68, R4.reuse, R20, R68 ;  /* 0x000000140444723c */ /* 0x040ff00000041844 */
        /* <DEDUP_REMOVED lines=10> */
[----:B------:R-:W-:Y:S07]  /*54f0*/  LDSM.16.MT88.4 R32, [R221+0x1100] ;  /* 0x00110000dd20783b */ /* 0x000fee0000004200 */
[C---:B------:R-:W-:Y:S08]  /*5500*/  HMMA.16816.F32.BF16 R76, R4.reuse, R28, R76 ;  /* 0x0000001c044c723c */ /* 0x040ff0000004184c */
[C---:B------:R-:W-:Y:S01]  /*5510*/  HMMA.16816.F32.BF16 R80, R4.reuse, R30, R80 ;  /* 0x0000001e0450723c */ /* 0x040fe20000041850 */
[----:B------:R-:W-:Y:S07]  /*5520*/  LDSM.16.MT88.4 R28, [R220+0x1100] ;  /* 0x00110000dc1c783b */ /* 0x000fee0000004200 */
[C---:B----4-:R-:W-:Y:S08]  /*5530*/  HMMA.16816.F32.BF16 R100, R4.reuse, R24, R100 ;  /* 0x000000180464723c */ /* 0x050ff00000041864 */
[C---:B------:R-:W-:Y:S01]  /*5540*/  HMMA.16816.F32.BF16 R104, R4.reuse, R26, R104 ;  /* 0x0000001a0468723c */ /* 0x040fe20000041868 */
[----:B------:R-:W4:Y:S07]  /*5550*/  LDSM.16.MT88.4 R24, [R227+0x1100] ;  /* 0x00110000e318783b */ /* 0x000f2e0000004200 */
[C---:B-----5:R-:W-:Y:S08]  /*5560*/  HMMA.16816.F32.BF16 R108, R4.reuse, R20, R108 ;  /* 0x00000014046c723c */ /* 0x060ff0000004186c */
[----:B------:R-:W-:Y:S01]  /*5570*/  HMMA.16816.F32.BF16 R112, R4, R22, R112 ;  /* 0x000000160470723c */ /* 0x000fe20000041870 */
[----:B------:R-:W5:Y:S06]  /*5580*/  LDSM.16.MT88.4 R20, [R222+0x1100] ;  /* 0x00110000de14783b */ /* 0x000f6c0000004200 */
[----:B--2---:R-:W-:Y:S01]  /*5590*/  F2FP.BF16.PACK_AB R4, R181, R180 ;  /* 0x000000b4b504723e */ /* 0x004fe200000010ff */
[----:B------:R-:W-:Y:S01]  /*55a0*/  FADD.FTZ R180, R180, R11 ;  /* 0x0000000bb4b47221 */ /* 0x000fe20000010000 */
[----:B------:R-:W-:-:S02]  /*55b0*/  F2FP.BF16.PACK_AB R6, R183, R182 ;  /* 0x000000b6b706723e */ /* 0x000fc400000010ff */
[C---:B------:R-:W-:Y:S01]  /*55c0*/  F2FP.BF16.PACK_AB R5, R188.reuse, R187 ;  /* 0x000000bbbc05723e */ /* 0x040fe200000010ff */
[----:B------:R-:W-:Y:S01]  /*55d0*/  FADD.FTZ R187, R187, R2 ;  /* 0x00000002bbbb7221 */ /* 0x000fe20000010000 */
[----:B------:R-:W-:Y:S01]  /*55e0*/  F2FP.BF16.PACK_AB R7, R191, R190 ;  /* 0x000000bebf07723e */ /* 0x000fe200000010ff */
        /* <DEDUP_REMOVED lines=9> */
[C---:B-1----:R-:W-:Y:S08]  /*5680*/  HMMA.16816.F32.BF16 R44, R4.reuse, R12, R44 ;  /* 0x0000000c042c723c */ /* 0x042ff0000004182c */
[C---:B------:R-:W-:Y:S01]  /*5690*/  HMMA.16816.F32.BF16 R48, R4.reuse, R14, R48 ;  /* 0x0000000e0430723c */ /* 0x040fe20000041830 */
[----:B------:R-:W1:Y:S07]  /*56a0*/  LDSM.16.MT88.4 R12, [R220+0x5100] ;  /* 0x00510000dc0c783b */ /* 0x000e6e0000004200 */
[C---:B----4-:R-:W-:Y:S08]  /*56b0*/  HMMA.16816.F32.BF16 R160, R4.reuse, R24, R160 ;  /* 0x0000001804a0723c */ /* 0x050ff000000418a0 */
[C---:B------:R-:W-:Y:S01]  /*56c0*/  HMMA.16816.F32.BF16 R132, R4.reuse, R26, R132 ;  /* 0x0000001a0484723c */ /* 0x040fe20000041884 */
[----:B------:R-:W3:Y:S07]  /*56d0*/  LDSM.16.MT88.4 R24, [R221+0x3100] ;  /* 0x00310000dd18783b */ /* 0x000eee0000004200 */
[C---:B-----5:R-:W-:Y:S08]  /*56e0*/  HMMA.16816.F32.BF16 R136, R4.reuse, R20, R136 ;  /* 0x000000140488723c */ /* 0x060ff00000041888 */
[C---:B------:R-:W-:Y:S01]  /*56f0*/  HMMA.16816.F32.BF16 R140, R4.reuse, R22, R140 ;  /* 0x00000016048c723c */ /* 0x040fe2000004188c */
[----:B------:R-:W4:Y:S07]  /*5700*/  LDSM.16.MT88.4 R20, [R220+0x3100] ;  /* 0x00310000dc14783b */ /* 0x000f2e0000004200 */
[C---:B--2---:R-:W-:Y:S08]  /*5710*/  HMMA.16816.F32.BF16 R84, R4.reuse, R16, R84 ;  /* 0x000000100454723c */ /* 0x044ff00000041854 */
[C---:B------:R-:W-:Y:S01]  /*5720*/  HMMA.16816.F32.BF16 R88, R4.reuse, R18, R88 ;  /* 0x000000120458723c */ /* 0x040fe20000041858 */
[----:B------:R-:W2:Y:S07]  /*5730*/  LDSM.16.MT88.4 R16, [R221+0x7100] ;  /* 0x00710000dd10783b */ /* 0x000eae0000004200 */
[C---:B-1----:R-:W-:Y:S08]  /*5740*/  HMMA.16816.F32.BF16 R92, R4.reuse, R12, R92 ;  /* 0x0000000c045c723c */ /* 0x042ff0000004185c */
[C---:B------:R-:W-:Y:S01]  /*5750*/  HMMA.16816.F32.BF16 R96, R4.reuse, R14, R96 ;  /* 0x0000000e0460723c */ /* 0x040fe20000041860 */
[----:B------:R-:W1:Y:S07]  /*5760*/  LDSM.16.MT88.4 R12, [R220+0x7100] ;  /* 0x00710000dc0c783b */ /* 0x000e6e0000004200 */
[C---:B------:R-:W-:Y:S08]  /*5770*/  HMMA.16816.F32.BF16 R144, R4.reuse, R32, R144 ;  /* 0x000000200490723c */ /* 0x040ff00000041890 */
[C---:B------:R-:W-:Y:S01]  /*5780*/  HMMA.16816.F32.BF16 R148, R4.reuse, R34, R148 ;  /* 0x000000220494723c */ /* 0x040fe20000041894 */
[----:B------:R-:W5:Y:S07]  /*5790*/  LDSM.16.MT88.4 R32, [R227+0x5100] ;  /* 0x00510000e320783b */ /* 0x000f6e0000004200 */
[C---:B------:R-:W-:Y:S08]  /*57a0*/  HMMA.16816.F32.BF16 R152, R4.reuse, R28, R152 ;  /* 0x0000001c0498723c */ /* 0x040ff00000041898 */
[C---:B------:R-:W-:Y:S01]  /*57b0*/  HMMA.16816.F32.BF16 R156, R4.reuse, R30, R156 ;  /* 0x0000001e049c723c */ /* 0x040fe2000004189c */
[----:B------:R-:W1:Y:S07]  /*57c0*/  LDSM.16.MT88.4 R28, [R222+0x5100] ;  /* 0x00510000de1c783b */ /* 0x000e6e0000004200 */
[C---:B---3--:R-:W-:Y:S08]  /*57d0*/  HMMA.16816.F32.BF16 R52, R4.reuse, R24, R52 ;  /* 0x000000180434723c */ /* 0x048ff00000041834 */
[C---:B------:R-:W-:Y:S01]  /*57e0*/  HMMA.16816.F32.BF16 R56, R4.reuse, R26, R56 ;  /* 0x0000001a0438723c */ /* 0x040fe20000041838 */
[----:B------:R-:W3:Y:S07]  /*57f0*/  LDSM.16.MT88.4 R24, [R227+0x7100] ;  /* 0x00710000e318783b */ /* 0x000eee0000004200 */
[C---:B----4-:R-:W-:Y:S08]  /*5800*/  HMMA.16816.F32.BF16 R60, R4.reuse, R20, R60 ;  /* 0x00000014043c723c */ /* 0x050ff0000004183c */
        /* <DEDUP_REMOVED lines=8> */
[C---:B-----5:R-:W-:Y:S08]  /*5890*/  HMMA.16816.F32.BF16 R68, R4.reuse, R32, R68 ;  /* 0x000000200444723c */ /* 0x060ff00000041844 */
        /* <DEDUP_REMOVED lines=9> */
[----:B------:R-:W-:Y:S01]  /*5930*/  HMMA.16816.F32.BF16 R112, R4, R22, R112 ;  /* 0x000000160470723c */ /* 0x000fe20000041870 */
[----:B------:R-:W4:Y:S06]  /*5940*/  LDSM.16.MT88.4 R20, [R222+0x3900] ;  /* 0x00390000de14783b */ /* 0x000f2c0000004200 */
[----:B------:R-:W-:Y:S01]  /*5950*/  F2FP.BF16.PACK_AB R4, R192, R193 ;  /* 0x000000c1c004723e */ /* 0x000fe200000010ff */
        /* <DEDUP_REMOVED lines=17> */
[C---:B------:R-:W-:Y:S08]  /*5a70*/  HMMA.16816.F32.BF16 R160, R4.reuse, R164, R160 ;  /* 0x000000a404a0723c */ /* 0x040ff000000418a0 */
        /* <DEDUP_REMOVED lines=21> */
[C---:B------:R-:W-:Y:S08]  /*5bd0*/  HMMA.16816.F32.BF16 R64, R4.reuse, R166, R64 ;  /* 0x000000a60440723c */ /* 0x040ff00000041840 */
[C---:B-----5:R-:W-:Y:S08]  /*5be0*/  HMMA.16816.F32.BF16 R76, R4.reuse, R32, R76 ;  /* 0x00000020044c723c */ /* 0x060ff0000004184c */
[C---:B------:R-:W-:Y:S08]  /*5bf0*/  HMMA.16816.F32.BF16 R80, R4.reuse, R34, R80 ;  /* 0x000000220450723c */ /* 0x040ff00000041850 */
[C---:B------:R-:W-:Y:S08]  /*5c00*/  HMMA.16816.F32.BF16 R84, R4.reuse, R28, R84 ;  /* 0x0000001c0454723c */ /* 0x040ff00000041854 */
[C---:B------:R-:W-:Y:S08]  /*5c10*/  HMMA.16816.F32.BF16 R88, R4.reuse, R30, R88 ;  /* 0x0000001e0458723c */ /* 0x040ff00000041858 */
[C---:B---3--:R-:W-:Y:S08]  /*5c20*/  HMMA.16816.F32.BF16 R92, R4.reuse, R24, R92 ;  /* 0x00000018045c723c */ /* 0x048ff0000004185c */
[C---:B------:R-:W-:Y:S08]  /*5c30*/  HMMA.16816.F32.BF16 R96, R4.reuse, R26, R96 ;  /* 0x0000001a0460723c */ /* 0x040ff00000041860 */
[C---:B----4-:R-:W-:Y:S08]  /*5c40*/  HMMA.16816.F32.BF16 R108, R4.reuse, R20, R108 ;  /* 0x00000014046c723c */ /* 0x050ff0000004186c */
[C---:B------:R-:W-:Y:S08]  /*5c50*/  HMMA.16816.F32.BF16 R112, R4.reuse, R22, R112 ;  /* 0x000000160470723c */ /* 0x040ff00000041870 */
[C---:B--2---:R-:W-:Y:S08]  /*5c60*/  HMMA.16816.F32.BF16 R116, R4.reuse, R16, R116 ;  /* 0x000000100474723c */ /* 0x044ff00000041874 */
[C---:B------:R-:W-:Y:S08]  /*5c70*/  HMMA.16816.F32.BF16 R120, R4.reuse, R18, R120 ;  /* 0x000000120478723c */ /* 0x040ff00000041878 */
[C---:B-1----:R-:W-:Y:S08]  /*5c80*/  HMMA.16816.F32.BF16 R124, R4.reuse, R12, R124 ;  /* 0x0000000c047c723c */ /* 0x042ff0000004187c */
[----:B------:R-:W-:Y:S01]  /*5c90*/  HMMA.16816.F32.BF16 R128, R4, R14, R128 ;  /* 0x0000000e0480723c */ /* 0x000fe20000041880 */
[----:B------:R-:W-:Y:S07]  /*5ca0*/  @P0 BRA `(.L_x_1982) ;  /* 0x0000018000000947 */ /* 0x000fee0003800000 */
[----:B------:R-:W-:Y:S01]  /*5cb0*/  ISETP.LT.AND P0, PT, RZ, UR4, PT ;  /* 0x00000004ff007c0c */ /* 0x000fe2000bf01270 */
        /* <DEDUP_REMOVED lines=12> */
.L_x_1983:
[----:B------:R-:W-:Y:S02]  /*5d80*/  UMOV UR5, 0x1 ;  /* 0x0000000100057882 */ /* 0x000fe40000000000 */
[----:B------:R-:W-:Y:S02]  /*5d90*/  ULDC UR4, c[0x0][0x32c] ;  /* 0x0000cb0000047ab9 */ /* 0x000fe40000000800 */
[----:B------:R-:W-:-:S03]  /*5da0*/  UISETP.NE.AND UP2, UPT, UR5, UR4, UPT ;  /* 0x000000040500728c */ /* 0x000fc6000bf45270 */
[----:B------:R-:W-:Y:S02]  /*5db0*/  ULDC.64 UR4, c[0x0][0x330] ;  /* 0x0000cc0000047ab9 */ /* 0x000fe40000000a00 */
[----:B------:R-:W-:-:S07]  /*5dc0*/  UIMAD.WIDE.U32 UR26, UR24, UR4, URZ ;  /* 0x00000004181a72a5 */ /* 0x000fce000f8e003f */
[----:B------:R-:W-:Y:S02]  /*5dd0*/  @UP2 UMOV UR25, UR27 ;  /* 0x0000001b00192c82 */ /* 0x000fe40008000000 */
[----:B------:R-:W-:Y:S02]  /*5de0*/  @UP2 USHF.R.U32.HI UR24, URZ, UR5, UR25 ;  /* 0x000000053f182299 */ /* 0x000fe40008011619 */
.L_x_1984:
[----:B------:R-:W-:Y:S02]  /*5df0*/  ULDC UR4, c[0x0][0x32c] ;  /* 0x0000cb0000047ab9 */ /* 0x000fe40000000800 */
[----:B------:R-:W-:-:S04]  /*5e00*/  UIMAD UR4, UR24, UR4, UR4 ;  /* 0x00000004180472a4 */ /* 0x000fc8000f8e0204 */
[----:B------:R-:W-:-:S04]  /*5e10*/  UISETP.LT.AND UP2, UPT, UR21, UR4, UPT ;  /* 0x000000041500728c */ /* 0x000fc8000bf41270 */
[----:B------:R-:W-:-:S04]  /*5e20*/  USEL UR21, UR21, UR4, UP2 ;  /* 0x0000000415157287 */ /* 0x000fc80009000000 */
.L_x_1982:
[----:B------:R-:W-:-:S04]  /*5e30*/  USHF.R.S32.HI UR4, URZ, 0x1f, UR21 ;  /* 0x0000001f3f047899 */ /* 0x000fc80008011415 */
[----:B------:R-:W-:-:S04]  /*5e40*/  ULEA.HI UR4, UR4, UR21, URZ, 0x6 ;  /* 0x0000001504047291 */ /* 0x000fc8000f8f303f */
[----:B------:R-:W-:-:S04]  /*5e50*/  USHF.R.S32.HI UR4, URZ, 0x6, UR4 ;  /* 0x000000063f047899 */ /* 0x000fc80008011404 */
[----:B------:R-:W-:-:S04]  /*5e60*/  UISETP.LT.AND UP2, UPT, UR9, UR4, UPT ;  /* 0x000000040900728c */ /* 0x000fc8000bf41270 */
[----:B------:R-:W-:-:S04]  /*5e70*/  USEL UR4, UR9, UR4, !UP2 ;  /* 0x0000000409047287 */ /* 0x000fc8000d000000 */
[----:B------:R-:W-:-:S06]  /*5e80*/  UISETP.GE.AND UP2, UPT, UR20, UR4, UPT ;  /* 0x000000041400728c */ /* 0x000fcc000bf46270 */
[----:B------:R-:W-:-:S13]  /*5e90*/  PLOP3.LUT P0, PT, PT, PT, UP2, 0x40, 0x0 ;  /* 0x000000000000781c */ /* 0x000fda0003f0e828 */
[----:B------:R-:W-:Y:S05]  /*5ea0*/  @P0 BRA `(.L_x_1985) ;  /* 0x000044c000000947 */ /* 0x000fea0003800000 */
[----:B------:R-:W-:Y:S01]  /*5eb0*/  IMAD.MOV.U32 R3, RZ, RZ, R0 ;  /* 0x000000ffff037224 */ /* 0x000fe200078e0000 */
[C---:B------:R-:W-:Y:S01]  /*5ec0*/  SHF.L.U64.HI R4, R244.reuse, 0x1, R9 ;  /* 0x00000001f4047819 */ /* 0x040fe20000010209 */
[----:B------:R-:W-:Y:S01]  /*5ed0*/  IMAD.MOV.U32 R2, RZ, RZ, R8 ;  /* 0x000000ffff027224 */ /* 0x000fe200078e0008 */
[C---:B------:R-:W-:Y:S01]  /*5ee0*/  SHF.L.U64.HI R252, R243.reuse, 0x1, R248 ;  /* 0x00000001f3fc7819 */ /* 0x040fe200000102f8 */
[----:B------:R-:W-:Y:S01]  /*5ef0*/  IMAD.SHL.U32 R0, R244, 0x2, RZ ;  /* 0x00000002f4007824 */ /* 0x000fe200078e00ff */
[----:B------:R-:W-:Y:S01]  /*5f00*/  SEL R250, RZ, 0x10, P5 ;  /* 0x00000010fffa7807 */ /* 0x000fe20002800000 */
[----:B------:R-:W-:Y:S01]  /*5f10*/  IMAD.SHL.U32 R251, R243, 0x2, RZ ;  /* 0x00000002f3fb7824 */ /* 0x000fe200078e00ff */
[----:B------:R-:W-:Y:S02]  /*5f20*/  SEL R249, RZ, 0x10, P4 ;  /* 0x00000010fff97807 */ /* 0x000fe40002000000 */
.L_x_1996:
[----:B------:R-:W-:Y:S04]  /*5f30*/  DEPBAR.LE SB0, 0x0 ;  /* 0x000080000000791a */ /* 0x000fe80000000000 */
[----:B------:R-:W-:Y:S01]  /*5f40*/  BAR.SYNC.DEFER_BLOCKING 0x0 ;  /* 0x0000000000007b1d */ /* 0x000fe20000010000 */
[----:B------:R-:W-:Y:S06]  /*5f50*/  UISETP.GT.AND UP2, UPT, UR9, UR20, UPT ;  /* 0x000000140900728c */ /* 0x000fec000bf44270 */
[----:B------:R-:W-:Y:S01]  /*5f60*/  PLOP3.LUT P0, PT, PT, PT, UP2, 0x80, 0x0 ;  /* 0x000000000000781c */ /* 0x000fe20003f0f028 */
[----:B------:R1:W2:Y:S04]  /*5f70*/  LDSM.16.M88.4 R164, [R230+0x10100] ;  /* 0x01010000e6a4783b */ /* 0x0002a80000000200 */
[----:B------:R1:W3:Y:S04]  /*5f80*/  LDSM.16.M88.4 R168, [R229+0x8100] ;  /* 0x00810000e5a8783b */ /* 0x0002e80000000200 */
[----:B------:R1:W4:Y:S04]  /*5f90*/  LDSM.16.M88.4 R172, [R229+0x8900] ;  /* 0x00890000e5ac783b */ /* 0x0003280000000200 */
[----:B------:R1:W1:Y:S04]  /*5fa0*/  LDSM.16.M88.4 R176, [R229+0x9100] ;  /* 0x00910000e5b0783b */ /* 0x0002680000000200 */
[----:B------:R1:W1:Y:S04]  /*5fb0*/  LDSM.16.M88.4 R180, [R229+0x9900] ;  /* 0x00990000e5b4783b */ /* 0x0002680000000200 */
[----:B------:R1:W1:Y:S04]  /*5fc0*/  LDSM.16.M88.4 R184, [R226+0x10100] ;  /* 0x01010000e2b8783b */ /* 0x0002680000000200 */
[----:B------:R1:W1:Y:S04]  /*5fd0*/  LDSM.16.M88.4 R188, [R228] ;  /* 0x00000000e4bc783b */ /* 0x0002680000000200 */
[----:B------:R1:W1:Y:S04]  /*5fe0*/  LDSM.16.M88.4 R192, [R219] ;  /* 0x00000000dbc0783b */ /* 0x0002680000000200 */
[----:B------:R1:W1:Y:S04]  /*5ff0*/  LDSM.16.M88.4 R196, [R218] ;  /* 0x00000000dac4783b */ /* 0x0002680000000200 */
[----:B------:R1:W1:Y:S01]  /*6000*/  LDSM.16.M88.4 R200, [R217] ;  /* 0x00000000d9c8783b */ /* 0x0002620000000200 */
[----:B------:R-:W-:-:S05]  /*6010*/  @P0 BRA `(.L_x_1986) ;  /* 0x000003b000000947 */ /* 0x000fca0003800000 */
[----:B------:R-:W-:Y:S01]  /*6020*/  SHF.R.S32.HI R5, RZ, 0x1f, R234 ;  /* 0x0000001fff057819 */ /* 0x000fe200000114ea */
[----:B------:R-:W-:Y:S01]  /*6030*/  IMAD.WIDE.U32 R10, R234, c[0x0][0x208], RZ ;  /* 0x00008200ea0a7a25 */ /* 0x000fe200078e00ff */
[----:B------:R-:W-:Y:S02]  /*6040*/  SHF.R.S32.HI R4, RZ, 0x1f, R233 ;  /* 0x0000001fff047819 */ /* 0x000fe400000114e9 */
[----:B------:R-:W-:Y:S01]  /*6050*/  IADD3 R16, -R250, 0x10, RZ ;  /* 0x00000010fa107810 */ /* 0x000fe20007ffe1ff */
[----:B------:R-:W-:Y:S01]  /*6060*/  IMAD R5, R5, c[0x0][0x208], RZ ;  /* 0x0000820005057a24 */ /* 0x000fe200078e02ff */
[----:B------:R-:W-:Y:S01]  /*6070*/  IADD3 R14, -R249, 0x10, RZ ;  /* 0x00000010f90e7810 */ /* 0x000fe20007ffe1ff */
[----:B------:R-:W-:Y:S01]  /*6080*/  IMAD R4, R4, c[0x0][0x218], RZ ;  /* 0x0000860004047a24 */ /* 0x000fe200078e02ff */
[----:B------:R-:W-:Y:S01]  /*6090*/  LOP3.LUT R16, R16, 0xf, RZ, 0xc0, !PT ;  /* 0x0000000f10107812 */ /* 0x000fe200078ec0ff */
[----:B------:R-:W-:Y:S01]  /*60a0*/  IMAD R5, R234, c[0x0][0x20c], R5 ;  /* 0x00008300ea057a24 */ /* 0x000fe200078e0205 */
[----:B------:R-:W-:Y:S01]  /*60b0*/  LOP3.LUT R14, R14, 0xf, RZ, 0xc0, !PT ;  /* 0x0000000f0e0e7812 */ /* 0x000fe200078ec0ff */
[----:B------:R-:W-:Y:S01]  /*60c0*/  IMAD R4, R233, c[0x0][0x21c], R4 ;  /* 0x00008700e9047a24 */ /* 0x000fe200078e0204 */
[----:B------:R-:W-:Y:S01]  /*60d0*/  IADD3 R13, -R247, 0x10, RZ ;  /* 0x00000010f70d7810 */ /* 0x000fe20007ffe1ff */
[----:B------:R-:W-:Y:S01]  /*60e0*/  IMAD.IADD R11, R11, 0x1, R5 ;  /* 0x000000010b0b7824 */ /* 0x000fe200078e0205 */
[C---:B------:R-:W-:Y:S01]  /*60f0*/  SHF.L.U64.HI R6, R242.reuse, 0x1, R245 ;  /* 0x00000001f2067819 */ /* 0x040fe200000102f5 */
[----:B------:R-:W-:Y:S01]  /*6100*/  IMAD.SHL.U32 R5, R242, 0x2, RZ ;  /* 0x00000002f2057824 */ /* 0x000fe200078e00ff */
[----:B------:R-:W-:Y:S01]  /*6110*/  LOP3.LUT R13, R13, 0xf, RZ, 0xc0, !PT ;  /* 0x0000000f0d0d7812 */ /* 0x000fe200078ec0ff */
[----:B------:R-:W-:Y:S01]  /*6120*/  IMAD.WIDE.U32 R10, R233, c[0x0][0x218], R10 ;  /* 0x00008600e90a7a25 */ /* 0x000fe200078e000a */
[----:B------:R-:W-:Y:S03]  /*6130*/  SHF.R.S32.HI R24, RZ, 0x1f, R244 ;  /* 0x0000001fff187819 */ /* 0x000fe600000114f4 */
[----:B------:R-:W-:Y:S01]  /*6140*/  IMAD.SHL.U32 R25, R244, 0x2, RZ ;  /* 0x00000002f4197824 */ /* 0x000fe200078e00ff */
[----:B------:R-:W-:Y:S02]  /*6150*/  IADD3 R0, P0, R10, UR22, RZ ;  /* 0x000000160a007c10 */ /* 0x000fe4000ff1e0ff */
[----:B------:R-:W-:Y:S02]  /*6160*/  SHF.L.U64.HI R24, R244, 0x1, R24 ;  /* 0x00000001f4187819 */ /* 0x000fe40000010218 */
[----:B------:R-:W-:Y:S02]  /*6170*/  IADD3.X R11, R11, UR6, R4, P0, !PT ;  /* 0x000000060b0b7c10 */ /* 0x000fe400087fe404 */
[C---:B------:R-:W-:Y:S02]  /*6180*/  LEA R8, P0, R0.reuse, c[0x0][0x1f8], 0x1 ;  /* 0x00007e0000087a11 */ /* 0x040fe400078008ff */
[C---:B------:R-:W-:Y:S02]  /*6190*/  SHF.L.U64.HI R4, R241.reuse, 0x1, R246 ;  /* 0x00000001f1047819 */ /* 0x040fe400000102f6 */
[----:B------:R-:W-:Y:S01]  /*61a0*/  LEA.HI.X R7, R0, c[0x0][0x1fc], R11, 0x1, P0 ;  /* 0x00007f0000077a11 */ /* 0x000fe200000f0c0b */
[----:B------:R-:W5:Y:S01]  /*61b0*/  SHFL.IDX PT, R10, R8, 0x1, 0x181f ;  /* 0x00381f00080a7f89 */ /* 0x000f6200000e0000 */
[----:B------:R-:W-:Y:S03]  /*61c0*/  IMAD.SHL.U32 R0, R241, 0x2, RZ ;  /* 0x00000002f1007824 */ /* 0x000fe600078e00ff */
[----:B------:R-:W4:Y:S04]  /*61d0*/  SHFL.IDX PT, R9, R7, 0x1, 0x181f ;  /* 0x00381f0007097f89 */ /* 0x000f2800000e0000 */
[----:B------:R-:W3:Y:S04]  /*61e0*/  SHFL.IDX PT, R8, R8, RZ, 0x181f ;  /* 0x00181fff08087589 */ /* 0x000ee800000e0000 */
[----:B------:R-:W2:Y:S01]  /*61f0*/  SHFL.IDX PT, R7, R7, RZ, 0x181f ;  /* 0x00181fff07077589 */ /* 0x000ea200000e0000 */
[-C--:B-----5:R-:W-:Y:S04]  /*6200*/  IADD3 R16, P1, P0, R16, R10.reuse, R251 ;  /* 0x0000000a10107210 */ /* 0x0a0fe8000783e0fb */
[-C--:B----4-:R-:W-:Y:S02]  /*6210*/  IADD3.X R17, RZ, R9.reuse, R252, P1, P0 ;  /* 0x00000009ff117210 */ /* 0x090fe40000fe04fc */
[-C--:B------:R-:W-:Y:S04]  /*6220*/  IADD3 R14, P1, P0, R14, R10.reuse, R5 ;  /* 0x0000000a0e0e7210 */ /* 0x080fe8000783e005 */
[-C--:B------:R-:W-:Y:S02]  /*6230*/  IADD3.X R15, RZ, R9.reuse, R6, P1, P0 ;  /* 0x00000009ff0f7210 */ /* 0x080fe40000fe0406 */
[----:B------:R-:W-:Y:S04]  /*6240*/  IADD3 R12, P1, P0, R13, R10, R0 ;  /* 0x0000000a0d0c7210 */ /* 0x000fe8000783e000 */
[----:B------:R-:W-:Y:S02]  /*6250*/  IADD3.X R13, RZ, R9, R4, P1, P0 ;  /* 0x00000009ff0d7210 */ /* 0x000fe40000fe0404 */
[C---:B---3--:R-:W-:Y:S05]  /*6260*/  IADD3 R18, P0, R8.reuse, R5, RZ ;  /* 0x0000000508127210 */ /* 0x048fea0007f1e0ff */
[C---:B--2---:R-:W-:Y:S01]  /*6270*/  IMAD.X R19, R7.reuse, 0x1, R6, P0 ;  /* 0x0000000107137824 */ /* 0x044fe200000e0606 */
[C---:B------:R-:W-:Y:S05]  /*6280*/  IADD3 R20, P0, R8.reuse, R0, RZ ;  /* 0x0000000008147210 */ /* 0x040fea0007f1e0ff */
[C---:B------:R-:W-:Y:S01]  /*6290*/  IMAD.X R21, R7.reuse, 0x1, R4, P0 ;  /* 0x0000000107157824 */ /* 0x040fe200000e0604 */
[C---:B------:R-:W-:Y:S05]  /*62a0*/  IADD3 R4, P0, R8.reuse, R25, RZ ;  /* 0x0000001908047210 */ /* 0x040fea0007f1e0ff */
[C---:B------:R-:W-:Y:S01]  /*62b0*/  IMAD.X R5, R7.reuse, 0x1, R24, P0 ;  /* 0x0000000107057824 */ /* 0x040fe200000e0618 */
[----:B------:R-:W-:Y:S04]  /*62c0*/  IADD3 R22, P0, R8, R251, RZ ;  /* 0x000000fb08167210 */ /* 0x000fe80007f1e0ff */
[----:B------:R2:W-:Y:S01]  /*62d0*/  LDGSTS.E.BYPASS.LTC128B.128 [R238], [R4.64], !P3 ;  /* 0x0000000004ee7fae */ /* 0x0005e2000d901d52 */
[----:B------:R-:W-:Y:S01]  /*62e0*/  IMAD.X R23, R7, 0x1, R252, P0 ;  /* 0x0000000107177824 */ /* 0x000fe200000e06fc */
[----:B------:R-:W-:Y:S04]  /*62f0*/  IADD3 R10, P0, R10, R25, RZ ;  /* 0x000000190a0a7210 */ /* 0x000fe80007f1e0ff */
[----:B------:R2:W-:Y:S01]  /*6300*/  LDGSTS.E.BYPASS.LTC128B.128 [R238+0x2000], [R22.64], !P5 ;  /* 0x0200000016ee7fae */ /* 0x0005e2000e901d52 */
[----:B------:R-:W-:Y:S01]  /*6310*/  IMAD.X R11, R9, 0x1, R24, P0 ;  /* 0x00000001090b7824 */ /* 0x000fe200000e0618 */
[----:B------:R-:W-:Y:S02]  /*6320*/  ISETP.NE.U32.AND P0, PT, R250, RZ, PT ;  /* 0x000000fffa00720c */ /* 0x000fe40003f05070 */
[----:B------:R2:W-:Y:S04]  /*6330*/  LDGSTS.E.BYPASS.LTC128B.128 [R238+0x4000], [R18.64], !P4 ;  /* 0x0400000012ee7fae */ /* 0x0005e8000e101d52 */
[----:B------:R2:W-:Y:S04]  /*6340*/  LDGSTS.E.BYPASS.LTC128B.128 [R238+0x6000], [R20.64], !P6 ;  /* 0x0600000014ee7fae */ /* 0x0005e8000f101d52 */
[----:B------:R2:W-:Y:S04]  /*6350*/  LDGSTS.E.BYPASS.LTC128B.128 [R238+0x1000], [R10.64], !P3 ;  /* 0x010000000aee7fae */ /* 0x0005e8000d901d52 */
[----:B------:R2:W-:Y:S01]  /*6360*/  LDGSTS.E.BYPASS.LTC128B.128.ZFILL [R238+0x3000], [R16.64], P0 ;  /* 0x0300000010ee7fae */ /* 0x0005e20008141d52 */
[----:B------:R-:W-:Y:S11]  /*6370*/  ISETP.NE.U32.AND P0, PT, R249, RZ, PT ;  /* 0x000000fff900720c */ /* 0x000ff60003f05070 */
[----:B------:R-:W-:Y:S02]  /*6380*/  @!UPT UIADD3 URZ, URZ, URZ, URZ ;  /* 0x0000003f3f3ff290 */ /* 0x000fe4000fffe03f */
[----:B------:R2:W-:Y:S01]  /*6390*/  LDGSTS.E.BYPASS.LTC128B.128.ZFILL [R238+0x5000], [R14.64], P0 ;  /* 0x050000000eee7fae */ /* 0x0005e20008141d52 */
[----:B------:R-:W-:Y:S11]  /*63a0*/  ISETP.NE.U32.AND P0, PT, R247, RZ, PT ;  /* 0x000000fff700720c */ /* 0x000ff60003f05070 */
[----:B------:R-:W-:Y:S02]  /*63b0*/  @!UPT UIADD3 URZ, URZ, URZ, URZ ;  /* 0x0000003f3f3ff290 */ /* 0x000fe4000fffe03f */
[----:B------:R2:W-:Y:S02]  /*63c0*/  LDGSTS.E.BYPASS.LTC128B.128.ZFILL [R238+0x7000], [R12.64], P0 ;  /* 0x070000000cee7fae */ /* 0x0005e40008141d52 */
.L_x_1986:
[C---:B--23--:R-:W-:Y:S01]  /*63d0*/  HMMA.16816.F32.BF16 R4, R164.reuse, R168, RZ ;  /* 0x000000a8a404723c */ /* 0x04cfe200000418ff */
[----:B------:R-:W0:Y:S01]  /*63e0*/  LDGDEPBAR ;  /* 0x00000000000079af */ /* 0x000e220000000000 */
[----:B------:R-:W-:Y:S06]  /*63f0*/  UISETP.GT.AND UP2, UPT, UR20, UR9, UPT ;  /* 0x000000091400728c */ /* 0x000fec000bf44270 */
[C---:B------:R-:W-:Y:S01]  /*6400*/  HMMA.16816.F32.BF16 R8, R164.reuse, R170, RZ ;  /* 0x000000aaa408723c */ /* 0x040fe200000418ff */
[----:B------:R-:W-:Y:S01]  /*6410*/  LDSM.16.M88.4 R168, [R225+0x10100] ;  /* 0x01010000e1a8783b */ /* 0x000fe20000000200 */
[----:B------:R-:W-:Y:S06]  /*6420*/  PLOP3.LUT P0, PT, PT, PT, UP2, 0x40, 0x0 ;  /* 0x000000000000781c */ /* 0x000fec0003f0e828 */
[C---:B----4-:R-:W-:Y:S08]  /*6430*/  HMMA.16816.F32.BF16 R12, R164.reuse, R172, RZ ;  /* 0x000000aca40c723c */ /* 0x050ff000000418ff */
[C---:B------:R-:W-:Y:S01]  /*6440*/  HMMA.16816.F32.BF16 R16, R164.reuse, R174, RZ ;  /* 0x000000aea410723c */ /* 0x040fe200000418ff */
[----:B------:R-:W2:Y:S07]  /*6450*/  LDSM.16.M88.4 R172, [R224+0x8100] ;  /* 0x00810000e0ac783b */ /* 0x000eae0000000200 */
[C---:B-1----:R-:W-:Y:S08]  /*6460*/  HMMA.16816.F32.BF16 R20, R164.reuse, R176, RZ ;  /* 0x000000b0a414723c */ /* 0x042ff000000418ff */
[C---:B------:R-:W-:Y:S01]  /*6470*/  HMMA.16816.F32.BF16 R24, R164.reuse, R178, RZ ;  /* 0x000000b2a418723c */ /* 0x040fe200000418ff */
[----:B------:R-:W1:Y:S07]  /*6480*/  LDSM.16.M88.4 R176, [R224+0x8900] ;  /* 0x00890000e0b0783b */ /* 0x000e6e0000000200 */
[C---:B------:R-:W-:Y:S08]  /*6490*/  HMMA.16816.F32.BF16 R28, R164.reuse, R180, RZ ;  /* 0x000000b4a41c723c */ /* 0x040ff000000418ff */
[----:B------:R-:W-:Y:S01]  /*64a0*/  HMMA.16816.F32.BF16 R32, R164, R182, RZ ;  /* 0x000000b6a420723c */ /* 0x000fe200000418ff */
[----:B------:R-:W3:Y:S06]  /*64b0*/  LDSM.16.M88.4 R164, [R224+0x9100] ;  /* 0x00910000e0a4783b */ /* 0x000eec0000000200 */
[----:B------:R-:W4:Y:S01]  /*64c0*/  LDSM.16.M88.4 R180, [R224+0x9900] ;  /* 0x00990000e0b4783b */ /* 0x000f220000000200 */
[C---:B------:R-:W-:Y:S08]  /*64d0*/  HMMA.16816.F32.BF16 R4, R184.reuse, R188, R4 ;  /* 0x000000bcb804723c */ /* 0x040ff00000041804 */
[C---:B------:R-:W-:Y:S01]  /*64e0*/  HMMA.16816.F32.BF16 R8, R184.reuse, R190, R8 ;  /* 0x000000beb808723c */ /* 0x040fe20000041808 */
[----:B------:R-:W-:Y:S07]  /*64f0*/  LDSM.16.M88.4 R188, [R223+0x10100] ;  /* 0x01010000dfbc783b */ /* 0x000fee0000000200 */
[C---:B------:R-:W-:Y:S08]  /*6500*/  HMMA.16816.F32.BF16 R12, R184.reuse, R192, R12 ;  /* 0x000000c0b80c723c */ /* 0x040ff0000004180c */
[C---:B------:R-:W-:Y:S01]  /*6510*/  HMMA.16816.F32.BF16 R16, R184.reuse, R194, R16 ;  /* 0x000000c2b810723c */ /* 0x040fe20000041810 */
[----:B------:R-:W5:Y:S07]  /*6520*/  LDSM.16.M88.4 R192, [R216] ;  /* 0x00000000d8c0783b */ /* 0x000f6e0000000200 */
[C---:B------:R-:W-:Y:S08]  /*6530*/  HMMA.16816.F32.BF16 R20, R184.reuse, R196, R20 ;  /* 0x000000c4b814723c */ /* 0x040ff00000041814 */
[C---:B------:R-:W-:Y:S01]  /*6540*/  HMMA.16816.F32.BF16 R24, R184.reuse, R198, R24 ;  /* 0x000000c6b818723c */ /* 0x040fe20000041818 */
[----:B------:R-:W-:Y:S07]  /*6550*/  LDSM.16.M88.4 R196, [R229+0xa100] ;  /* 0x00a10000e5c4783b */ /* 0x000fee0000000200 */
[C---:B------:R-:W-:Y:S08]  /*6560*/  HMMA.16816.F32.BF16 R28, R184.reuse, R200, R28 ;  /* 0x000000c8b81c723c */ /* 0x040ff0000004181c */
[----:B------:R-:W-:Y:S01]  /*6570*/  HMMA.16816.F32.BF16 R32, R184, R202, R32 ;  /* 0x000000cab820723c */ /* 0x000fe20000041820 */
[----:B------:R-:W-:Y:S07]  /*6580*/  LDSM.16.M88.4 R184, [R230+0x14100] ;  /* 0x01410000e6b8783b */ /* 0x000fee0000000200 */
[C---:B--2---:R-:W-:Y:S08]  /*6590*/  HMMA.16816.F32.BF16 R4, R168.reuse, R172, R4 ;  /* 0x000000aca804723c */ /* 0x044ff00000041804 */
[C---:B------:R-:W-:Y:S01]  /*65a0*/  HMMA.16816.F32.BF16 R8, R168.reuse, R174, R8 ;  /* 0x000000aea808723c */ /* 0x040fe20000041808 */
[----:B------:R-:W2:Y:S07]  /*65b0*/  LDSM.16.M88.4 R172, [R216+0x800] ;  /* 0x00080000d8ac783b */ /* 0x000eae0000000200 */
        /* <DEDUP_REMOVED lines=8> */
[----:B------:R-:W4:Y:S06]  /*6640*/  LDSM.16.M88.4 R168, [R229+0xa900] ;  /* 0x00a90000e5a8783b */ /* 0x000f2c0000000200 */
[----:B------:R-:W3:Y:S01]  /*6650*/  LDSM.16.M88.4 R180, [R229+0xb100] ;  /* 0x00b10000e5b4783b */ /* 0x000ee20000000200 */
[C---:B-----5:R-:W-:Y:S08]  /*6660*/  HMMA.16816.F32.BF16 R4, R188.reuse, R192, R4 ;  /* 0x000000c0bc04723c */ /* 0x060ff00000041804 */
[C---:B------:R-:W-:Y:S01]  /*6670*/  HMMA.16816.F32.BF16 R8, R188.reuse, R194, R8 ;  /* 0x000000c2bc08723c */ /* 0x040fe20000041808 */
[----:B------:R-:W5:Y:S07]  /*6680*/  LDSM.16.M88.4 R192, [R229+0xb900] ;  /* 0x00b90000e5c0783b */ /* 0x000f6e0000000200 */
[C---:B--2---:R-:W-:Y:S08]  /*6690*/  HMMA.16816.F32.BF16 R12, R188.reuse, R172, R12 ;  /* 0x000000acbc0c723c */ /* 0x044ff0000004180c */
[C---:B------:R-:W-:Y:S01]  /*66a0*/  HMMA.16816.F32.BF16 R16, R188.reuse, R174, R16 ;  /* 0x000000aebc10723c */ /* 0x040fe20000041810 */
[----:B------:R-:W-:Y:S07]  /*66b0*/  LDSM.16.M88.4 R172, [R215] ;  /* 0x00000000d7ac783b */ /* 0x000fee0000000200 */
[C---:B-1----:R-:W-:Y:S08]  /*66c0*/  HMMA.16816.F32.BF16 R20, R188.reuse, R176, R20 ;  /* 0x000000b0bc14723c */ /* 0x042ff00000041814 */
[C---:B------:R-:W-:Y:S01]  /*66d0*/  HMMA.16816.F32.BF16 R24, R188.reuse, R178, R24 ;  /* 0x000000b2bc18723c */ /* 0x040fe20000041818 */
[----:B------:R-:W-:Y:S07]  /*66e0*/  LDSM.16.M88.4 R176, [R214] ;  /* 0x00000000d6b0783b */ /* 0x000fee0000000200 */
[C---:B---3--:R-:W-:Y:S08]  /*66f0*/  HMMA.16816.F32.BF16 R28, R188.reuse, R164, R28 ;  /* 0x000000a4bc1c723c */ /* 0x048ff0000004181c */
[----:B------:R-:W-:Y:S01]  /*6700*/  HMMA.16816.F32.BF16 R32, R188, R166, R32 ;  /* 0x000000a6bc20723c */ /* 0x000fe20000041820 */
[----:B------:R-:W1:Y:S06]  /*6710*/  LDSM.16.M88.4 R164, [R226+0x14100] ;  /* 0x01410000e2a4783b */ /* 0x000e6c0000000200 */
[----:B------:R-:W2:Y:S01]  /*6720*/  LDSM.16.M88.4 R188, [R213] ;  /* 0x00000000d5bc783b */ /* 0x000ea20000000200 */
[C---:B------:R-:W-:Y:S08]  /*6730*/  HMMA.16816.F32.BF16 R4, R184.reuse, R196, R4 ;  /* 0x000000c4b804723c */ /* 0x040ff00000041804 */
[C---:B------:R-:W-:Y:S01]  /*6740*/  HMMA.16816.F32.BF16 R8, R184.reuse, R198, R8 ;  /* 0x000000c6b808723c */ /* 0x040fe20000041808 */
[----:B------:R-:W3:Y:S07]  /*6750*/  LDSM.16.M88.4 R196, [R212] ;  /* 0x00000000d4c4783b */ /* 0x000eee0000000200 */
[C---:B----4-:R-:W-:Y:S08]  /*6760*/  HMMA.16816.F32.BF16 R12, R184.reuse, R168, R12 ;  /* 0x000000a8b80c723c */ /* 0x050ff0000004180c */
[C---:B------:R-:W-:Y:S01]  /*6770*/  HMMA.16816.F32.BF16 R16, R184.reuse, R170, R16 ;  /* 0x000000aab810723c */ /* 0x040fe20000041810 */
[----:B------:R-:W-:Y:S07]  /*6780*/  LDSM.16.M88.4 R168, [R225+0x14100] ;  /* 0x01410000e1a8783b */ /* 0x000fee0000000200 */
[C---:B------:R-:W-:Y:S08]  /*6790*/  HMMA.16816.F32.BF16 R20, R184.reuse, R180, R20 ;  /* 0x000000b4b814723c */ /* 0x040ff00000041814 */
[C---:B------:R-:W-:Y:S01]  /*67a0*/  HMMA.16816.F32.BF16 R24, R184.reuse, R182, R24 ;  /* 0x000000b6b818723c */ /* 0x040fe20000041818 */
[----:B------:R-:W4:Y:S07]  /*67b0*/  LDSM.16.M88.4 R180, [R224+0xa100] ;  /* 0x00a10000e0b4783b */ /* 0x000f2e0000000200 */
[C---:B-----5:R-:W-:Y:S08]  /*67c0*/  HMMA.16816.F32.BF16 R28, R184.reuse, R192, R28 ;  /* 0x000000c0b81c723c */ /* 0x060ff0000004181c */
[----:B------:R-:W-:Y:S01]  /*67d0*/  HMMA.16816.F32.BF16 R32, R184, R194, R32 ;  /* 0x000000c2b820723c */ /* 0x000fe20000041820 */
[----:B------:R-:W5:Y:S06]  /*67e0*/  LDSM.16.M88.4 R184, [R224+0xa900] ;  /* 0x00a90000e0b8783b */ /* 0x000f6c0000000200 */
[----:B------:R-:W3:Y:S01]  /*67f0*/  LDSM.16.M88.4 R192, [R224+0xb100] ;  /* 0x00b10000e0c0783b */ /* 0x000ee20000000200 */
[C---:B-1----:R-:W-:Y:S08]  /*6800*/  HMMA.16816.F32.BF16 R4, R164.reuse, R172, R4 ;  /* 0x000000aca404723c */ /* 0x042ff00000041804 */
[C---:B------:R-:W-:Y:S01]  /*6810*/  HMMA.16816.F32.BF16 R8, R164.reuse, R174, R8 ;  /* 0x000000aea408723c */ /* 0x040fe20000041808 */
[----:B------:R-:W1:Y:S07]  /*6820*/  LDSM.16.M88.4 R172, [R224+0xb900] ;  /* 0x00b90000e0ac783b */ /* 0x000e6e0000000200 */
[C---:B------:R-:W-:Y:S08]  /*6830*/  HMMA.16816.F32.BF16 R12, R164.reuse, R176, R12 ;  /* 0x000000b0a40c723c */ /* 0x040ff0000004180c */
[C---:B------:R-:W-:Y:S01]  /*6840*/  HMMA.16816.F32.BF16 R16, R164.reuse, R178, R16 ;  /* 0x000000b2a410723c */ /* 0x040fe20000041810 */
[----:B------:R-:W-:Y:S07]  /*6850*/  LDSM.16.M88.4 R176, [R223+0x14100] ;  /* 0x01410000dfb0783b */ /* 0x000fee0000000200 */
[C---:B--2---:R-:W-:Y:S08]  /*6860*/  HMMA.16816.F32.BF16 R20, R164.reuse, R188, R20 ;  /* 0x000000bca414723c */ /* 0x044ff00000041814 */
[C---:B------:R-:W-:Y:S01]  /*6870*/  HMMA.16816.F32.BF16 R24, R164.reuse, R190, R24 ;  /* 0x000000bea418723c */ /* 0x040fe20000041818 */
[----:B------:R-:W2:Y:S07]  /*6880*/  LDSM.16.M88.4 R188, [R216+0x2000] ;  /* 0x00200000d8bc783b */ /* 0x000eae0000000200 */
[C---:B---3--:R-:W-:Y:S08]  /*6890*/  HMMA.16816.F32.BF16 R28, R164.reuse, R196, R28 ;  /* 0x000000c4a41c723c */ /* 0x048ff0000004181c */
[----:B------:R-:W-:Y:S01]  /*68a0*/  HMMA.16816.F32.BF16 R32, R164, R198, R32 ;  /* 0x000000c6a420723c */ /* 0x000fe20000041820 */
[----:B------:R-:W3:Y:S06]  /*68b0*/  LDSM.16.M88.4 R164, [R216+0x2800] ;  /* 0x00280000d8a4783b */ /* 0x000eec0000000200 */
[----:B------:R-:W1:Y:S01]  /*68c0*/  LDSM.16.M88.4 R196, [R216+0x3000] ;  /* 0x00300000d8c4783b */ /* 0x000e620000000200 */
[C---:B----4-:R-:W-:Y:S08]  /*68d0*/  HMMA.16816.F32.BF16 R4, R168.reuse, R180, R4 ;  /* 0x000000b4a804723c */ /* 0x050ff00000041804 */
[C---:B------:R-:W-:Y:S01]  /*68e0*/  HMMA.16816.F32.BF16 R8, R168.reuse, R182, R8 ;  /* 0x000000b6a808723c */ /* 0x040fe20000041808 */
[----:B------:R-:W4:Y:S07]  /*68f0*/  LDSM.16.M88.4 R180, [R216+0x3800] ;  /* 0x00380000d8b4783b */ /* 0x000f2e0000000200 */
[C---:B-----5:R-:W-:Y:S08]  /*6900*/  HMMA.16816.F32.BF16 R12, R168.reuse, R184, R12 ;  /* 0x000000b8a80c723c */ /* 0x060ff0000004180c */
[C---:B------:R-:W-:Y:S01]  /*6910*/  HMMA.16816.F32.BF16 R16, R168.reuse, R186, R16 ;  /* 0x000000baa810723c */ /* 0x040fe20000041810 */
[----:B------:R-:W-:Y:S07]  /*6920*/  LDSM.16.M88.4 R184, [R230+0x18100] ;  /* 0x01810000e6b8783b */ /* 0x000fee0000000200 */
[C---:B------:R-:W-:Y:S08]  /*6930*/  HMMA.16816.F32.BF16 R20, R168.reuse, R192, R20 ;  /* 0x000000c0a814723c */ /* 0x040ff00000041814 */
[C---:B------:R-:W-:Y:S01]  /*6940*/  HMMA.16816.F32.BF16 R24, R168.reuse, R194, R24 ;  /* 0x000000c2a818723c */ /* 0x040fe20000041818 */
[----:B------:R-:W5:Y:S07]  /*6950*/  LDSM.16.M88.4 R192, [R229+0xc100] ;  /* 0x00c10000e5c0783b */ /* 0x000f6e0000000200 */
[C---:B-1----:R-:W-:Y:S08]  /*6960*/  HMMA.16816.F32.BF16 R28, R168.reuse, R172, R28 ;  /* 0x000000aca81c723c */ /* 0x042ff0000004181c */
[----:B------:R-:W-:Y:S01]  /*6970*/  HMMA.16816.F32.BF16 R32, R168, R174, R32 ;  /* 0x000000aea820723c */ /* 0x000fe20000041820 */
[----:B------:R-:W-:Y:S06]  /*6980*/  LDSM.16.M88.4 R168, [R229+0xd100] ;  /* 0x00d10000e5a8783b */ /* 0x000fec0000000200 */
[----:B------:R-:W-:Y:S01]  /*6990*/  LDSM.16.M88.4 R172, [R229+0xd900] ;  /* 0x00d90000e5ac783b */ /* 0x000fe20000000200 */
[C---:B--2---:R-:W-:Y:S08]  /*69a0*/  HMMA.16816.F32.BF16 R4, R176.reuse, R188, R4 ;  /* 0x000000bcb004723c */ /* 0x044ff00000041804 */
[C---:B------:R-:W-:Y:S01]  /*69b0*/  HMMA.16816.F32.BF16 R8, R176.reuse, R190, R8 ;  /* 0x000000beb008723c */ /* 0x040fe20000041808 */
[----:B------:R-:W-:Y:S07]  /*69c0*/  LDSM.16.M88.4 R188, [R226+0x18100] ;  /* 0x01810000e2bc783b */ /* 0x000fee0000000200 */
[C---:B---3--:R-:W-:Y:S08]  /*69d0*/  HMMA.16816.F32.BF16 R12, R176.reuse, R164, R12 ;  /* 0x000000a4b00c723c */ /* 0x048ff0000004180c */
[C---:B------:R-:W-:Y:S01]  /*69e0*/  HMMA.16816.F32.BF16 R16, R176.reuse, R166, R16 ;  /* 0x000000a6b010723c */ /* 0x040fe20000041810 */
[----:B------:R-:W1:Y:S07]  /*69f0*/  LDSM.16.M88.4 R164, [R229+0xc900] ;  /* 0x00c90000e5a4783b */ /* 0x000e6e0000000200 */
[C---:B------:R-:W-:Y:S08]  /*6a00*/  HMMA.16816.F32.BF16 R20, R176.reuse, R196, R20 ;  /* 0x000000c4b014723c */ /* 0x040ff00000041814 */
[C---:B------:R-:W-:Y:S01]  /*6a10*/  HMMA.16816.F32.BF16 R24, R176.reuse, R198, R24 ;  /* 0x000000c6b018723c */ /* 0x040fe20000041818 */
[----:B------:R-:W2:Y:S07]  /*6a20*/  LDSM.16.M88.4 R196, [R211] ;  /* 0x00000000d3c4783b */ /* 0x000eae0000000200 */
[C---:B----4-:R-:W-:Y:S08]  /*6a30*/  HMMA.16816.F32.BF16 R28, R176.reuse, R180, R28 ;  /* 0x000000b4b01c723c */ /* 0x050ff0000004181c */
[----:B------:R-:W-:Y:S01]  /*6a40*/  HMMA.16816.F32.BF16 R32, R176, R182, R32 ;  /* 0x000000b6b020723c */ /* 0x000fe20000041820 */
[----:B------:R-:W3:Y:S06]  /*6a50*/  LDSM.16.M88.4 R176, [R210] ;  /* 0x00000000d2b0783b */ /* 0x000eec0000000200 */
[----:B------:R-:W4:Y:S01]  /*6a60*/  LDSM.16.M88.4 R180, [R209] ;  /* 0x00000000d1b4783b */ /* 0x000f220000000200 */
[C---:B-----5:R-:W-:Y:S08]  /*6a70*/  HMMA.16816.F32.BF16 R4, R184.reuse, R192, R4 ;  /* 0x000000c0b804723c */ /* 0x060ff00000041804 */
[C---:B------:R-:W-:Y:S01]  /*6a80*/  HMMA.16816.F32.BF16 R8, R184.reuse, R194, R8 ;  /* 0x000000c2b808723c */ /* 0x040fe20000041808 */
[----:B------:R-:W5:Y:S07]  /*6a90*/  LDSM.16.M88.4 R192, [R208] ;  /* 0x00000000d0c0783b */ /* 0x000f6e0000000200 */
        /* <DEDUP_REMOVED lines=8> */
[----:B------:R-:W1:Y:S06]  /*6b20*/  LDSM.16.M88.4 R172, [R224+0xc900] ;  /* 0x00c90000e0ac783b */ /* 0x000e6c0000000200 */
[----:B------:R-:W1:Y:S01]  /*6b30*/  LDSM.16.M88.4 R184, [R224+0xd100] ;  /* 0x00d10000e0b8783b */ /* 0x000e620000000200 */
[C---:B--2---:R-:W-:Y:S08]  /*6b40*/  HMMA.16816.F32.BF16 R4, R188.reuse, R196, R4 ;  /* 0x000000c4bc04723c */ /* 0x044ff00000041804 */
[C---:B------:R-:W-:Y:S01]  /*6b50*/  HMMA.16816.F32.BF16 R8, R188.reuse, R198, R8 ;  /* 0x000000c6bc08723c */ /* 0x040fe20000041808 */
[----:B------:R-:W2:Y:S07]  /*6b60*/  LDSM.16.M88.4 R196, [R224+0xd900] ;  /* 0x00d90000e0c4783b */ /* 0x000eae0000000200 */
[C---:B---3--:R-:W-:Y:S08]  /*6b70*/  HMMA.16816.F32.BF16 R12, R188.reuse, R176, R12 ;  /* 0x000000b0bc0c723c */ /* 0x048ff0000004180c */
[C---:B------:R-:W-:Y:S01]  /*6b80*/  HMMA.16816.F32.BF16 R16, R188.reuse, R178, R16 ;  /* 0x000000b2bc10723c */ /* 0x040fe20000041810 */
[----:B------:R-:W-:Y:S07]  /*6b90*/  LDSM.16.M88.4 R176, [R223+0x18100] ;  /* 0x01810000dfb0783b */ /* 0x000fee0000000200 */
[C---:B----4-:R-:W-:Y:S08]  /*6ba0*/  HMMA.16816.F32.BF16 R20, R188.reuse, R180, R20 ;  /* 0x000000b4bc14723c */ /* 0x050ff00000041814 */
[C---:B------:R-:W-:Y:S01]  /*6bb0*/  HMMA.16816.F32.BF16 R24, R188.reuse, R182, R24 ;  /* 0x000000b6bc18723c */ /* 0x040fe20000041818 */
[----:B------:R-:W3:Y:S07]  /*6bc0*/  LDSM.16.M88.4 R180, [R216+0x4000] ;  /* 0x00400000d8b4783b */ /* 0x000eee0000000200 */
[C---:B-----5:R-:W-:Y:S08]  /*6bd0*/  HMMA.16816.F32.BF16 R28, R188.reuse, R192, R28 ;  /* 0x000000c0bc1c723c */ /* 0x060ff0000004181c */
[----:B------:R-:W-:Y:S01]  /*6be0*/  HMMA.16816.F32.BF16 R32, R188, R194, R32 ;  /* 0x000000c2bc20723c */ /* 0x000fe20000041820 */
[----:B------:R-:W4:Y:S06]  /*6bf0*/  LDSM.16.M88.4 R188, [R216+0x4800] ;  /* 0x00480000d8bc783b */ /* 0x000f2c0000000200 */
[----:B------:R-:W5:Y:S01]  /*6c00*/  LDSM.16.M88.4 R192, [R216+0x5000] ;  /* 0x00500000d8c0783b */ /* 0x000f620000000200 */
        /* <DEDUP_REMOVED lines=8> */
[----:B------:R-:W1:Y:S07]  /*6c90*/  LDSM.16.M88.4 R184, [R229+0xe100] ;  /* 0x00e10000e5b8783b */ /* 0x000e6e0000000200 */
[C---:B--2---:R-:W-:Y:S08]  /*6ca0*/  HMMA.16816.F32.BF16 R28, R164.reuse, R196, R28 ;  /* 0x000000c4a41c723c */ /* 0x044ff0000004181c */
[----:B------:R-:W-:Y:S01]  /*6cb0*/  HMMA.16816.F32.BF16 R32, R164, R198, R32 ;  /* 0x000000c6a420723c */ /* 0x000fe20000041820 */
[----:B------:R-:W2:Y:S06]  /*6cc0*/  LDSM.16.M88.4 R164, [R229+0xe900] ;  /* 0x00e90000e5a4783b */ /* 0x000eac0000000200 */
[----:B------:R-:W1:Y:S01]  /*6cd0*/  LDSM.16.M88.4 R196, [R229+0xf100] ;  /* 0x00f10000e5c4783b */ /* 0x000e620000000200 */
[C---:B---3--:R-:W-:Y:S08]  /*6ce0*/  HMMA.16816.F32.BF16 R4, R176.reuse, R180, R4 ;  /* 0x000000b4b004723c */ /* 0x048ff00000041804 */
[C---:B------:R-:W-:Y:S01]  /*6cf0*/  HMMA.16816.F32.BF16 R8, R176.reuse, R182, R8 ;  /* 0x000000b6b008723c */ /* 0x040fe20000041808 */
[----:B------:R-:W3:Y:S07]  /*6d00*/  LDSM.16.M88.4 R180, [R229+0xf900] ;  /* 0x00f90000e5b4783b */ /* 0x000eee0000000200 */
[C---:B----4-:R-:W-:Y:S08]  /*6d10*/  HMMA.16816.F32.BF16 R12, R176.reuse, R188, R12 ;  /* 0x000000bcb00c723c */ /* 0x050ff0000004180c */
[C---:B------:R-:W-:Y:S01]  /*6d20*/  HMMA.16816.F32.BF16 R16, R176.reuse, R190, R16 ;  /* 0x000000beb010723c */ /* 0x040fe20000041810 */
[----:B------:R-:W-:Y:S07]  /*6d30*/  LDSM.16.M88.4 R188, [R226+0x1c100] ;  /* 0x01c10000e2bc783b */ /* 0x000fee0000000200 */
[C---:B-----5:R-:W-:Y:S08]  /*6d40*/  HMMA.16816.F32.BF16 R20, R176.reuse, R192, R20 ;  /* 0x000000c0b014723c */ /* 0x060ff00000041814 */
[C---:B------:R-:W-:Y:S01]  /*6d50*/  HMMA.16816.F32.BF16 R24, R176.reuse, R194, R24 ;  /* 0x000000c2b018723c */ /* 0x040fe20000041818 */
[----:B------:R-:W4:Y:S07]  /*6d60*/  LDSM.16.M88.4 R192, [R207] ;  /* 0x00000000cfc0783b */ /* 0x000f2e0000000200 */
[C---:B-1----:R-:W-:Y:S08]  /*6d70*/  HMMA.16816.F32.BF16 R28, R176.reuse, R168, R28 ;  /* 0x000000a8b01c723c */ /* 0x042ff0000004181c */
[----:B------:R-:W-:Y:S01]  /*6d80*/  HMMA.16816.F32.BF16 R32, R176, R170, R32 ;  /* 0x000000aab020723c */ /* 0x000fe20000041820 */
[----:B------:R-:W-:Y:S06]  /*6d90*/  LDSM.16.M88.4 R168, [R205] ;  /* 0x00000000cda8783b */ /* 0x000fec0000000200 */
[----:B------:R-:W-:Y:S01]  /*6da0*/  LDSM.16.M88.4 R176, [R204] ;  /* 0x00000000ccb0783b */ /* 0x000fe20000000200 */
[C---:B------:R-:W-:Y:S08]  /*6db0*/  HMMA.16816.F32.BF16 R4, R172.reuse, R184, R4 ;  /* 0x000000b8ac04723c */ /* 0x040ff00000041804 */
[C---:B------:R-:W-:Y:S01]  /*6dc0*/  HMMA.16816.F32.BF16 R8, R172.reuse, R186, R8 ;  /* 0x000000baac08723c */ /* 0x040fe20000041808 */
[----:B------:R-:W-:Y:S07]  /*6dd0*/  LDSM.16.M88.4 R184, [R225+0x1c100] ;  /* 0x01c10000e1b8783b */ /* 0x000fee0000000200 */
[C---:B--2---:R-:W-:Y:S08]  /*6de0*/  HMMA.16816.F32.BF16 R12, R172.reuse, R164, R12 ;  /* 0x000000a4ac0c723c */ /* 0x044ff0000004180c */
[C---:B------:R-:W-:Y:S01]  /*6df0*/  HMMA.16816.F32.BF16 R16, R172.reuse, R166, R16 ;  /* 0x000000a6ac10723c */ /* 0x040fe20000041810 */
[----:B------:R-:W1:Y:S07]  /*6e00*/  LDSM.16.M88.4 R164, [R206] ;  /* 0x00000000cea4783b */ /* 0x000e6e0000000200 */
[C---:B------:R-:W-:Y:S08]  /*6e10*/  HMMA.16816.F32.BF16 R20, R172.reuse, R196, R20 ;  /* 0x000000c4ac14723c */ /* 0x040ff00000041814 */
[C---:B------:R-:W-:Y:S01]  /*6e20*/  HMMA.16816.F32.BF16 R24, R172.reuse, R198, R24 ;  /* 0x000000c6ac18723c */ /* 0x040fe20000041818 */
[----:B------:R-:W2:Y:S07]  /*6e30*/  LDSM.16.M88.4 R196, [R224+0xe100] ;  /* 0x00e10000e0c4783b */ /* 0x000eae0000000200 */
[C---:B---3--:R-:W-:Y:S08]  /*6e40*/  HMMA.16816.F32.BF16 R28, R172.reuse, R180, R28 ;  /* 0x000000b4ac1c723c */ /* 0x048ff0000004181c */
[----:B------:R-:W-:Y:S01]  /*6e50*/  HMMA.16816.F32.BF16 R32, R172, R182, R32 ;  /* 0x000000b6ac20723c */ /* 0x000fe20000041820 */
[----:B------:R-:W3:Y:S06]  /*6e60*/  LDSM.16.M88.4 R172, [R224+0xe900] ;  /* 0x00e90000e0ac783b */ /* 0x000eec0000000200 */
[----:B------:R-:W5:Y:S01]  /*6e70*/  LDSM.16.M88.4 R180, [R224+0xf100] ;  /* 0x00f10000e0b4783b */ /* 0x000f620000000200 */
[C---:B----4-:R-:W-:Y:S08]  /*6e80*/  HMMA.16816.F32.BF16 R4, R188.reuse, R192, R4 ;  /* 0x000000c0bc04723c */ /* 0x050ff00000041804 */
[C---:B------:R-:W-:Y:S01]  /*6e90*/  HMMA.16816.F32.BF16 R8, R188.reuse, R194, R8 ;  /* 0x000000c2bc08723c */ /* 0x040fe20000041808 */
[----:B------:R-:W4:Y:S07]  /*6ea0*/  LDSM.16.M88.4 R192, [R224+0xf900] ;  /* 0x00f90000e0c0783b */ /* 0x000f2e0000000200 */
        /* <DEDUP_REMOVED lines=12> */
[----:B------:R-:W2:Y:S01]  /*6f70*/  LDSM.16.M88.4 R196, [R216+0x7800] ;  /* 0x00780000d8c4783b */ /* 0x000ea20000000200 */
[----:B------:R-:W-:Y:S05]  /*6f80*/  DEPBAR.LE SB0, 0x0 ;  /* 0x000080000000791a */ /* 0x000fea0000000000 */
[----:B------:R-:W-:Y:S01]  /*6f90*/  BAR.SYNC.DEFER_BLOCKING 0x0 ;  /* 0x0000000000007b1d */ /* 0x000fe20000010000 */
[C---:B---3--:R-:W-:Y:S08]  /*6fa0*/  HMMA.16816.F32.BF16 R12, R184.reuse, R172, R12 ;  /* 0x000000acb80c723c */ /* 0x048ff0000004180c */
[C---:B------:R-:W-:Y:S08]  /*6fb0*/  HMMA.16816.F32.BF16 R16, R184.reuse, R174, R16 ;  /* 0x000000aeb810723c */ /* 0x040ff00000041810 */
[C---:B-----5:R-:W-:Y:S08]  /*6fc0*/  HMMA.16816.F32.BF16 R20, R184.reuse, R180, R20 ;  /* 0x000000b4b814723c */ /* 0x060ff00000041814 */
[C---:B------:R-:W-:Y:S08]  /*6fd0*/  HMMA.16816.F32.BF16 R24, R184.reuse, R182, R24 ;  /* 0x000000b6b818723c */ /* 0x040ff00000041818 */
[C---:B----4-:R-:W-:Y:S08]  /*6fe0*/  HMMA.16816.F32.BF16 R28, R184.reuse, R192, R28 ;  /* 0x000000c0b81c723c */ /* 0x050ff0000004181c */
[----:B------:R-:W-:Y:S08]  /*6ff0*/  HMMA.16816.F32.BF16 R32, R184, R194, R32 ;  /* 0x000000c2b820723c */ /* 0x000ff00000041820 */
[C---:B-1----:R-:W-:Y:S08]  /*7000*/  HMMA.16816.F32.BF16 R4, R164.reuse, R168, R4 ;  /* 0x000000a8a404723c */ /* 0x042ff00000041804 */
[C---:B------:R-:W-:Y:S08]  /*7010*/  HMMA.16816.F32.BF16 R8, R164.reuse, R170, R8 ;  /* 0x000000aaa408723c */ /* 0x040ff00000041808 */
[C---:B------:R-:W-:Y:S08]  /*7020*/  HMMA.16816.F32.BF16 R12, R164.reuse, R176, R12 ;  /* 0x000000b0a40c723c */ /* 0x040ff0000004180c */
[C---:B------:R-:W-:Y:S08]  /*7030*/  HMMA.16816.F32.BF16 R16, R164.reuse, R178, R16 ;  /* 0x000000b2a410723c */ /* 0x040ff00000041810 */
[C---:B------:R-:W-:Y:S08]  /*7040*/  HMMA.16816.F32.BF16 R20, R164.reuse, R188, R20 ;  /* 0x000000bca414723c */ /* 0x040ff00000041814 */
[C---:B------:R-:W-:Y:S08]  /*7050*/  HMMA.16816.F32.BF16 R24, R164.reuse, R190, R24 ;  /* 0x000000bea418723c */ /* 0x040ff00000041818 */
[C---:B--2---:R-:W-:Y:S08]  /*7060*/  HMMA.16816.F32.BF16 R28, R164.reuse, R196, R28 ;  /* 0x000000c4a41c723c */ /* 0x044ff0000004181c */
[----:B------:R-:W-:Y:S01]  /*7070*/  HMMA.16816.F32.BF16 R32, R164, R198, R32 ;  /* 0x000000c6a420723c */ /* 0x000fe20000041820 */
[----:B------:R-:W-:-:S07]  /*7080*/  @P0 BRA `(.L_x_1987) ;  /* 0x000004a000000947 */ /* 0x000fce0003800000 */
[----:B------:R-:W-:Y:S01]  /*7090*/  ISETP.NE.AND P1, PT, R232, 0x1, PT ;  /* 0x00000001e800780c */ /* 0x000fe20003f25270 */
[----:B------:R-:W-:Y:S01]  /*70a0*/  ULEA UR5, UR20, UR12, 0x6 ;  /* 0x0000000c14057291 */ /* 0x000fe2000f8e303f */
[----:B------:R-:W-:Y:S01]  /*70b0*/  IADD3 R176, -R250, 0x10, RZ ;  /* 0x00000010fab07810 */ /* 0x000fe20007ffe1ff */
[----:B------:R-:W-:Y:S01]  /*70c0*/  IMAD.MOV.U32 R233, RZ, RZ, RZ ;  /* 0x000000ffffe97224 */ /* 0x000fe200078e00ff */
[----:B------:R-:W-:Y:S01]  /*70d0*/  IADD3 R174, -R249, 0x10, RZ ;  /* 0x00000010f9ae7810 */ /* 0x000fe20007ffe1ff */
[----:B------:R-:W-:Y:S01]  /*70e0*/  IMAD.SHL.U32 R200, R244, 0x2, RZ ;  /* 0x00000002f4c87824 */ /* 0x000fe200078e00ff */
[----:B------:R-:W-:Y:S01]  /*70f0*/  LOP3.LUT R176, R176, 0xf, RZ, 0xc0, !PT ;  /* 0x0000000fb0b07812 */ /* 0x000fe200078ec0ff */
[----:B------:R-:W-:Y:S01]  /*7100*/  IMAD.U32 R234, RZ, RZ, UR5 ;  /* 0x00000005ffea7e24 */ /* 0x000fe2000f8e00ff */
[----:B------:R-:W-:Y:S02]  /*7110*/  LOP3.LUT R174, R174, 0xf, RZ, 0xc0, !PT ;  /* 0x0000000faeae7812 */ /* 0x000fe400078ec0ff */
[----:B------:R-:W-:Y:S02]  /*7120*/  IADD3 R173, -R247, 0x10, RZ ;  /* 0x00000010f7ad7810 */ /* 0x000fe40007ffe1ff */
[----:B------:R-:W-:Y:S02]  /*7130*/  IADD3 R234, R234, -0x40, R235 ;  /* 0xffffffc0eaea7810 */ /* 0x000fe40007ffe0eb */
[----:B------:R-:W-:Y:S02]  /*7140*/  LOP3.LUT R173, R173, 0xf, RZ, 0xc0, !PT ;  /* 0x0000000fadad7812 */ /* 0x000fe400078ec0ff */
[----:B------:R-:W-:Y:S01]  /*7150*/  SHF.R.S32.HI R201, RZ, 0x1f, R244 ;  /* 0x0000001fffc97819 */ /* 0x000fe200000114f4 */
[----:B------:R-:W-:Y:S03]  /*7160*/  @P1 IMAD.HI.U32 R166, R234, c[0x0][0x2bc], RZ ;  /* 0x0000af00eaa61a27 */ /* 0x000fe600078e00ff */
[----:B------:R-:W-:Y:S01]  /*7170*/  SHF.L.U64.HI R201, R244, 0x1, R201 ;  /* 0x00000001f4c97819 */ /* 0x000fe200000102c9 */
[----:B------:R-:W-:Y:S01]  /*7180*/  IMAD.MOV.U32 R0, RZ, RZ, R234 ;  /* 0x000000ffff007224 */ /* 0x000fe200078e00ea */
[----:B------:R-:W-:Y:S04]  /*7190*/  @P1 SHF.R.U32.HI R0, RZ, c[0x0][0x2c0], R166 ;  /* 0x0000b000ff001a19 */ /* 0x000fe800000116a6 */
[C---:B------:R-:W-:Y:S04]  /*71a0*/  @!P2 IADD3 R167, P0, R0.reuse, UR16, RZ ;  /* 0x0000001000a7ac10 */ /* 0x040fe8000ff1e0ff */
[----:B------:R-:W-:Y:S02]  /*71b0*/  @!P2 LEA.HI.X.SX32 R166, R0, UR8, 0x1, P0 ;  /* 0x0000000800a6ac11 */ /* 0x000fe400080f0eff */
[C---:B------:R-:W-:Y:S04]  /*71c0*/  @!P2 LEA R164, P0, R167.reuse, c[0x0][0x2a0], 0x2 ;  /* 0x0000a800a7a4aa11 */ /* 0x040fe800078010ff */
[----:B------:R-:W-:Y:S01]  /*71d0*/  @!P2 LEA.HI.X R165, R167, c[0x0][0x2a4], R166, 0x2, P0 ;  /* 0x0000a900a7a5aa11 */ /* 0x000fe200000f14a6 */
[----:B------:R-:W-:Y:S01]  /*71e0*/  IMAD.MOV R167, RZ, RZ, -R0 ;  /* 0x000000ffffa77224 */ /* 0x000fe200078e0a00 */
[----:B------:R-:W-:Y:S03]  /*71f0*/  SHF.L.U64.HI R166, R242, 0x1, R245 ;  /* 0x00000001f2a67819 */ /* 0x000fe600000102f5 */
[----:B------:R1:W2:Y:S01]  /*7200*/  @!P2 LDG.E R233, [R164.64] ;  /* 0x00000012a4e9a981 */ /* 0x0002a2000c1e1900 */
[----:B------:R-:W-:Y:S04]  /*7210*/  IMAD R234, R167, c[0x0][0x2b8], R234 ;  /* 0x0000ae00a7ea7a24 */ /* 0x000fe800078e02ea */
[C---:B------:R-:W-:Y:S01]  /*7220*/  IMAD.WIDE.U32 R170, R234.reuse, c[0x0][0x1e0], RZ ;  /* 0x00007800eaaa7a25 */ /* 0x040fe200078e00ff */
[----:B------:R-:W-:Y:S05]  /*7230*/  SHF.R.S32.HI R167, RZ, 0x1f, R234 ;  /* 0x0000001fffa77819 */ /* 0x000fea00000114ea */
[----:B------:R-:W-:Y:S04]  /*7240*/  IMAD R167, R167, c[0x0][0x1e0], RZ ;  /* 0x00007800a7a77a24 */ /* 0x000fe800078e02ff */
[----:B------:R-:W-:Y:S04]  /*7250*/  IMAD R167, R234, c[0x0][0x1e4], R167 ;  /* 0x00007900eaa77a24 */ /* 0x000fe800078e02a7 */
[----:B------:R-:W-:Y:S01]  /*7260*/  IMAD.IADD R171, R171, 0x1, R167 ;  /* 0x00000001abab7824 */ /* 0x000fe200078e02a7 */
[----:B-1----:R-:W-:Y:S02]  /*7270*/  SHF.L.U64.HI R164, R241, 0x1, R246 ;  /* 0x00000001f1a47819 */ /* 0x002fe400000102f6 */
[----:B--2---:R-:W-:Y:S01]  /*7280*/  SHF.R.S32.HI R0, RZ, 0x1f, R233 ;  /* 0x0000001fff007819 */ /* 0x004fe200000114e9 */
[C---:B------:R-:W-:Y:S04]  /*7290*/  IMAD.WIDE.U32 R170, R233.reuse, c[0x0][0x1f0], R170 ;  /* 0x00007c00e9aa7a25 */ /* 0x040fe800078e00aa */
[----:B------:R-:W-:Y:S01]  /*72a0*/  IMAD R0, R0, c[0x0][0x1f0], RZ ;  /* 0x00007c0000007a24 */ /* 0x000fe200078e02ff */
[----:B------:R-:W-:Y:S03]  /*72b0*/  IADD3 R165, P0, R170, UR14, RZ ;  /* 0x0000000eaaa57c10 */ /* 0x000fe6000ff1e0ff */
[----:B------:R-:W-:Y:S05]  /*72c0*/  IMAD R0, R233, c[0x0][0x1f4], R0 ;  /* 0x00007d00e9007a24 */ /* 0x000fea00078e0200 */
[----:B------:R-:W-:Y:S02]  /*72d0*/  IADD3.X R0, R171, UR7, R0, P0, !PT ;  /* 0x00000007ab007c10 */ /* 0x000fe400087fe400 */
[C---:B------:R-:W-:Y:S04]  /*72e0*/  LEA R168, P0, R165.reuse, c[0x0][0x1c8], 0x1 ;  /* 0x00007200a5a87a11 */ /* 0x040fe800078008ff */
[----:B------:R-:W-:Y:S01]  /*72f0*/  LEA.HI.X R167, R165, c[0x0][0x1cc], R0, 0x1, P0 ;  /* 0x00007300a5a77a11 */ /* 0x000fe200000f0c00 */
[----:B------:R-:W1:Y:S01]  /*7300*/  SHFL.IDX PT, R170, R168, 0x1, 0x181f ;  /* 0x00381f00a8aa7f89 */ /* 0x000e6200000e0000 */
[----:B------:R-:W-:Y:S02]  /*7310*/  IMAD.SHL.U32 R165, R242, 0x2, RZ ;  /* 0x00000002f2a57824 */ /* 0x000fe400078e00ff */
[----:B------:R-:W-:Y:S01]  /*7320*/  IMAD.SHL.U32 R0, R241, 0x2, RZ ;  /* 0x00000002f1007824 */ /* 0x000fe200078e00ff */
[----:B------:R-:W2:Y:S04]  /*7330*/  SHFL.IDX PT, R169, R167, 0x1, 0x181f ;  /* 0x00381f00a7a97f89 */ /* 0x000ea800000e0000 */
[----:B------:R-:W3:Y:S04]  /*7340*/  SHFL.IDX PT, R168, R168, RZ, 0x181f ;  /* 0x00181fffa8a87589 */ /* 0x000ee800000e0000 */
[----:B------:R-:W4:Y:S01]  /*7350*/  SHFL.IDX PT, R167, R167, RZ, 0x181f ;  /* 0x00181fffa7a77589 */ /* 0x000f2200000e0000 */
[-C--:B-1----:R-:W-:Y:S04]  /*7360*/  IADD3 R176, P1, P0, R176, R170.reuse, R251 ;  /* 0x000000aab0b07210 */ /* 0x082fe8000783e0fb */
[-C--:B--2---:R-:W-:Y:S02]  /*7370*/  IADD3.X R177, RZ, R169.reuse, R252, P1, P0 ;  /* 0x000000a9ffb17210 */ /* 0x084fe40000fe04fc */
[-C--:B------:R-:W-:Y:S04]  /*7380*/  IADD3 R174, P1, P0, R174, R170.reuse, R165 ;  /* 0x000000aaaeae7210 */ /* 0x080fe8000783e0a5 */
[-C--:B------:R-:W-:Y:S02]  /*7390*/  IADD3.X R175, RZ, R169.reuse, R166, P1, P0 ;  /* 0x000000a9ffaf7210 */ /* 0x080fe40000fe04a6 */
[----:B------:R-:W-:Y:S04]  /*73a0*/  IADD3 R172, P1, P0, R173, R170, R0 ;  /* 0x000000aaadac7210 */ /* 0x000fe8000783e000 */
[----:B------:R-:W-:Y:S02]  /*73b0*/  IADD3.X R173, RZ, R169, R164, P1, P0 ;  /* 0x000000a9ffad7210 */ /* 0x000fe40000fe04a4 */
[C---:B---3--:R-:W-:Y:S05]  /*73c0*/  IADD3 R178, P0, R168.reuse, R165, RZ ;  /* 0x000000a5a8b27210 */ /* 0x048fea0007f1e0ff */
[C---:B----4-:R-:W-:Y:S01]  /*73d0*/  IMAD.X R179, R167.reuse, 0x1, R166, P0 ;  /* 0x00000001a7b37824 */ /* 0x050fe200000e06a6 */
[C---:B------:R-:W-:Y:S05]  /*73e0*/  IADD3 R180, P0, R168.reuse, R0, RZ ;  /* 0x00000000a8b47210 */ /* 0x040fea0007f1e0ff */
[C---:B------:R-:W-:Y:S01]  /*73f0*/  IMAD.X R181, R167.reuse, 0x1, R164, P0 ;  /* 0x00000001a7b57824 */ /* 0x040fe200000e06a4 */
[CC--:B------:R-:W-:Y:S05]  /*7400*/  IADD3 R164, P0, R168.reuse, R200.reuse, RZ ;  /* 0x000000c8a8a47210 */ /* 0x0c0fea0007f1e0ff */
[C-C-:B------:R-:W-:Y:S01]  /*7410*/  IMAD.X R165, R167.reuse, 0x1, R201.reuse, P0 ;  /* 0x00000001a7a57824 */ /* 0x140fe200000e06c9 */
[----:B------:R-:W-:Y:S04]  /*7420*/  IADD3 R182, P0, R168, R251, RZ ;  /* 0x000000fba8b67210 */ /* 0x000fe80007f1e0ff */
[----:B------:R1:W-:Y:S01]  /*7430*/  LDGSTS.E.BYPASS.LTC128B.128 [R231+0x8100], [R164.64], !P3 ;  /* 0x08100000a4e77fae */ /* 0x0003e2000d901d52 */
        /* <DEDUP_REMOVED lines=15> */
.L_x_1987:
[----:B-1----:R-:W-:Y:S01]  /*7530*/  IMAD.MOV.U32 R171, RZ, RZ, R236 ;  /* 0x000000ffffab7224 */ /* 0x002fe200078e00ec */
[----:B------:R-:W-:Y:S01]  /*7540*/  PLOP3.LUT P0, PT, PT, PT, UP1, 0x80, 0x0 ;  /* 0x000000000000781c */ /* 0x000fe20003f0f018 */
[----:B------:R-:W0:Y:S01]  /*7550*/  LDGDEPBAR ;  /* 0x00000000000079af */ /* 0x000e220000000000 */
[----:B------:R-:W-:Y:S01]  /*7560*/  USHF.L.U32 UR5, UR20, 0x6, URZ ;  /* 0x0000000614057899 */ /* 0x000fe2000800063f */
[----:B------:R-:W-:Y:S10]  /*7570*/  IMAD.MOV.U32 R164, RZ, RZ, c[0x0][0x2ac] ;  /* 0x0000ab00ffa47624 */ /* 0x000ff400078e00ff */
[----:B------:R-:W-:Y:S01]  /*7580*/  @P0 IMAD.HI.U32 R0, R236, c[0x0][0x2c8], RZ ;  /* 0x0000b200ec000a27 */ /* 0x000fe200078e00ff */
[----:B------:R-:W-:Y:S11]  /*7590*/  PLOP3.LUT P0, PT, PT, PT, UP1, 0x80, 0x0 ;  /* 0x000000000000781c */ /* 0x000ff60003f0f018 */
[----:B------:R-:W-:Y:S02]  /*75a0*/  @!UPT UIADD3 URZ, URZ, URZ, URZ ;  /* 0x0000003f3f3ff290 */ /* 0x000fe4000fffe03f */
[----:B------:R-:W-:Y:S01]  /*75b0*/  @P0 SHF.R.U32.HI R171, RZ, c[0x0][0x2cc], R0 ;  /* 0x0000b300ffab0a19 */ /* 0x000fe20000011600 */
[----:B------:R-:W-:Y:S01]  /*75c0*/  IMAD.U32 R0, RZ, RZ, UR5 ;  /* 0x00000005ff007e24 */ /* 0x000fe2000f8e00ff */
[----:B------:R-:W-:Y:S03]  /*75d0*/  PLOP3.LUT P0, PT, PT, PT, UP0, 0x40, 0x0 ;  /* 0x000000000000781c */ /* 0x000fe60003f0e808 */
[----:B------:R-:W1:Y:S01]  /*75e0*/  SHFL.IDX PT, R173, R171, RZ, 0x1c1f ;  /* 0x001c1fffabad7589 */ /* 0x000e6200000e0000 */
[----:B------:R-:W-:Y:S05]  /*75f0*/  IADD3 R165, -R237, 0x1, -R0 ;  /* 0x00000001eda57810 */ /* 0x000fea0007ffe900 */
        /* <DEDUP_REMOVED lines=22> */
.L_x_1990:
[----:B------:R-:W-:Y:S04]  /*7760*/  MOV R166, c[0x0][0x32c] ;  /* 0x0000cb0000a67a02 */ /* 0x000fe80000000f00 */
[----:B------:R-:W-:Y:S11]  /*7770*/  ISETP.NE.AND P0, PT, R166, 0x1, PT ;  /* 0x00000001a600780c */ /* 0x000ff60003f05270 */
[----:B------:R-:W-:Y:S02]  /*7780*/  @!UPT UIADD3 URZ, URZ, URZ, URZ ;  /* 0x0000003f3f3ff290 */ /* 0x000fe4000fffe03f */
[----:B------:R-:W-:Y:S05]  /*7790*/  @P0 IMAD.HI.U32 R166, R173, c[0x0][0x330], RZ ;  /* 0x0000cc00ada60a27 */ /* 0x000fea00078e00ff */
[----:B------:R-:W-:Y:S02]  /*77a0*/  @P0 SHF.R.U32.HI R173, RZ, c[0x0][0x334], R166 ;  /* 0x0000cd00ffad0a19 */ /* 0x000fe400000116a6 */
.L_x_1991:
[----:B------:R-:W-:Y:S05]  /*77b0*/  BSYNC B0 ;  /* 0x0000000000007941 */ /* 0x000fea0003800000 */
.L_x_1989:
[----:B------:R-:W-:Y:S04]  /*77c0*/  IMAD R168, R173, c[0x0][0x32c], -R0 ;  /* 0x0000cb00ada87a24 */ /* 0x000fe800078e0a00 */
[----:B------:R-:W-:Y:S05]  /*77d0*/  IMAD.IADD R168, R168, 0x1, -R237 ;  /* 0x00000001a8a87824 */ /* 0x000fea00078e0aed */
[----:B------:R-:W-:Y:S02]  /*77e0*/  IADD3 R166, R168, c[0x0][0x32c], RZ ;  /* 0x0000cb00a8a67a10 */ /* 0x000fe40007ffe0ff */
[----:B------:R-:W-:Y:S02]  /*77f0*/  IMNMX R167, R167, R168, !PT ;  /* 0x000000a8a7a77217 */ /* 0x000fe40007800200 */
[----:B------:R-:W-:Y:S02]  /*7800*/  IMNMX R169, R169, R166, PT ;  /* 0x000000a6a9a97217 */ /* 0x000fe40003800200 */
.L_x_1988:
[----:B------:R-:W-:Y:S06]  /*7810*/  UISETP.GT.AND UP2, UPT, UR20, -0x1, UPT ;  /* 0xffffffff1400788c */ /* 0x000fec000bf44270 */
[----:B------:R-:W-:Y:S04]  /*7820*/  PLOP3.LUT P0, PT, PT, PT, UP2, 0x80, 0x0 ;  /* 0x000000000000781c */ /* 0x000fe80003f0f028 */
[----:B------:R-:W-:Y:S04]  /*7830*/  ISETP.GT.AND P0, PT, R167, RZ, P0 ;  /* 0x000000ffa700720c */ /* 0x000fe80000704270 */
[----:B------:R-:W-:Y:S04]  /*7840*/  ISETP.LT.OR P0, PT, R169, 0x1, P0 ;  /* 0x00000001a900780c */ /* 0x000fe80000701670 */
[----:B------:R-:W-:Y:S02]  /*7850*/  FSEL R170, R4, -INF , !P0 ;  /* 0xff80000004aa7808 */ /* 0x000fe40004000000 */
[----:B------:R-:W-:Y:S01]  /*7860*/  PLOP3.LUT P0, PT, PT, PT, UP2, 0x80, 0x0 ;  /* 0x000000000000781c */ /* 0x000fe20003f0f028 */
[----:B------:R-:W1:Y:S03]  /*7870*/  SHFL.IDX PT, R4, R171, 0x1, 0x1c1f ;  /* 0x003c1f00ab047f89 */ /* 0x000e6600000e0000 */
[----:B------:R-:W-:Y:S04]  /*7880*/  ISETP.GT.AND P0, PT, R167, 0x1, P0 ;  /* 0x00000001a700780c */ /* 0x000fe80000704270 */
[----:B------:R-:W-:Y:S04]  /*7890*/  ISETP.LT.OR P0, PT, R169, 0x2, P0 ;  /* 0x00000002a900780c */ /* 0x000fe80000701670 */
[----:B------:R-:W-:Y:S02]  /*78a0*/  FSEL R168, R5, -INF , !P0 ;  /* 0xff80000005a87808 */ /* 0x000fe40004000000 */
[----:B------:R-:W-:Y:S04]  /*78b0*/  PLOP3.LUT P0, PT, PT, PT, UP2, 0x80, 0x0 ;  /* 0x000000000000781c */ /* 0x000fe80003f0f028 */
[----:B------:R-:W-:Y:S04]  /*78c0*/  ISETP.GT.AND P0, PT, R167, 0x8, P0 ;  /* 0x00000008a700780c */ /* 0x000fe80000704270 */
[----:B------:R-:W-:Y:S01]  /*78d0*/  ISETP.LT.OR P0, PT, R169, 0x9, P0 ;  /* 0x00000009a900780c */ /* 0x000fe20000701670 */
[--C-:B-1----:R-:W-:Y:S03]  /*78e0*/  IMAD.IADD R165, R165, 0x1, R4.reuse ;  /* 0x00000001a5a57824 */ /* 0x102fe600078e0204 */
[----:B------:R-:W-:Y:S01]  /*78f0*/  FSEL R166, R8, -INF , !P0 ;  /* 0xff80000008a67808 */ /* 0x000fe20004000000 */
[----:B------:R-:W-:Y:S01]  /*7900*/  IMAD.IADD R164, R164, 0x1, R4 ;  /* 0x00000001a4a47824 */ /* 0x000fe200078e0204 */
        /* <DEDUP_REMOVED lines=52> */
[----:B------:R-:W-:Y:S11]  /*7c50*/  PLOP3.LUT P0, PT, PT, PT, UP0, 0x40, 0x0 ;  /* 0x000000000000781c */ /* 0x000ff60003f0e808 */
[----:B------:R-:W-:Y:S02]  /*7c60*/  @!UPT UIADD3 URZ, URZ, URZ, URZ ;  /* 0x0000003f3f3ff290 */ /* 0x000fe4000fffe03f */
        /* <DEDUP_REMOVED lines=16> */
.L_x_1994:
[----:B------:R-:W-:Y:S04]  /*7d70*/  MOV R4, 0x1 ;  /* 0x0000000100047802 */ /* 0x000fe80000000f00 */
[----:B------:R-:W-:Y:S11]  /*7d80*/  ISETP.NE.AND P0, PT, R4, c[0x0][0x32c], PT ;  /* 0x0000cb0004007a0c */ /* 0x000ff60003f05270 */
[----:B------:R-:W-:Y:S02]  /*7d90*/  @!UPT UIADD3 URZ, URZ, URZ, URZ ;  /* 0x0000003f3f3ff290 */ /* 0x000fe4000fffe03f */
[----:B------:R-:W-:Y:S05]  /*7da0*/  @P0 IMAD.HI.U32 R4, R5, c[0x0][0x330], RZ ;  /* 0x0000cc0005040a27 */ /* 0x000fea00078e00ff */
[----:B------:R-:W-:Y:S02]  /*7db0*/  @P0 SHF.R.U32.HI R5, RZ, c[0x0][0x334], R4 ;  /* 0x0000cd00ff050a19 */ /* 0x000fe40000011604 */
.L_x_1995:
[----:B------:R-:W-:Y:S05]  /*7dc0*/  BSYNC B0 ;  /* 0x0000000000007941 */ /* 0x000fea0003800000 */
.L_x_1993:
[----:B------:R-:W-:Y:S04]  /*7dd0*/  IMAD R0, R5, c[0x0][0x32c], -R0 ;  /* 0x0000cb0005007a24 */ /* 0x000fe800078e0a00 */
[----:B------:R-:W-:Y:S05]  /*7de0*/  IMAD.IADD R5, R0, 0x1, -R237 ;  /* 0x0000000100057824 */ /* 0x000fea00078e0aed */
[----:B------:R-:W-:Y:S02]  /*7df0*/  IADD3 R0, R5, c[0x0][0x32c], RZ ;  /* 0x0000cb0005007a10 */ /* 0x000fe40007ffe0ff */
[----:B------:R-:W-:Y:S02]  /*7e00*/  IMNMX R164, R164, R5, !PT ;  /* 0x00000005a4a47217 */ /* 0x000fe40007800200 */
[----:B------:R-:W-:Y:S02]  /*7e10*/  IMNMX R165, R165, R0, PT ;  /* 0x00000000a5a57217 */ /* 0x000fe40003800200 */
.L_x_1992:
[----:B------:R-:W-:Y:S02]  /*7e20*/  PLOP3.LUT P0, PT, PT, PT, UP2, 0x80, 0x0 ;  /* 0x000000000000781c */ /* 0x000fe40003f0f028 */
[----:B------:R-:W-:Y:S02]  /*7e30*/  FMNMX.FTZ R5, R170, R3, !PT ;  /* 0x00000003aa057209 */ /* 0x000fe40007810000 */
[----:B------:R-:W-:Y:S02]  /*7e40*/  ISETP.GT.AND P0, PT, R164, RZ, P0 ;  /* 0x000000ffa400720c */ /* 0x000fe40000704270 */
[----:B------:R-:W-:Y:S02]  /*7e50*/  FMNMX.FTZ R5, R168, R5, !PT ;  /* 0x00000005a8057209 */ /* 0x000fe40007810000 */
[C---:B------:R-:W-:Y:S02]  /*7e60*/  ISETP.LT.OR P0, PT, R165.reuse, 0x1, P0 ;  /* 0x00000001a500780c */ /* 0x040fe40000701670 */
[----:B------:R-:W-:Y:S02]  /*7e70*/  FMNMX.FTZ R5, R166, R5, !PT ;  /* 0x00000005a6057209 */ /* 0x000fe40007810000 */
[----:B------:R-:W-:Y:S02]  /*7e80*/  FSEL R17, R6, -INF , !P0 ;  /* 0xff80000006117808 */ /* 0x000fe40004000000 */
[----:B------:R-:W-:Y:S02]  /*7e90*/  PLOP3.LUT P0, PT, PT, PT, UP2, 0x80, 0x0 ;  /* 0x000000000000781c */ /* 0x000fe40003f0f028 */
[----:B------:R-:W-:Y:S02]  /*7ea0*/  FMNMX.FTZ R5, R8, R5, !PT ;  /* 0x0000000508057209 */ /* 0x000fe40007810000 */
[----:B------:R-:W-:Y:S02]  /*7eb0*/  ISETP.GT.AND P0, PT, R164, 0x1, P0 ;  /* 0x00000001a400780c */ /* 0x000fe40000704270 */
[----:B------:R-:W-:Y:S02]  /*7ec0*/  FMNMX.FTZ R0, R194, R5, !PT ;  /* 0x00000005c2007209 */ /* 0x000fe40007810000 */
[----:B------:R-:W-:Y:S02]  /*7ed0*/  ISETP.LT.OR P0, PT, R165, 0x2, P0 ;  /* 0x00000002a500780c */ /* 0x000fe40000701670 */
        /* <DEDUP_REMOVED lines=39> */
[C---:B------:R-:W-:Y:S02]  /*8150*/  ISETP.GT.AND P0, PT, R164.reuse, 0x19, P0 ;  /* 0x00000019a400780c */ /* 0x040fe40000704270 */
[----:B------:R-:W-:Y:S01]  /*8160*/  FMNMX.FTZ R4, R203, R4, !PT ;  /* 0x00000004cb047209 */ /* 0x000fe20007810000 */
[----:B------:R-:W1:Y:S01]  /*8170*/  SHFL.BFLY PT, R5, R0, 0x2, 0x1f ;  /* 0x0c401f0000057f89 */ /* 0x000e6200000e0000 */
[----:B------:R-:W-:Y:S04]  /*8180*/  ISETP.LT.OR P0, PT, R165, 0x1a, P0 ;  /* 0x0000001aa500780c */ /* 0x000fe80000701670 */
[----:B------:R-:W-:Y:S02]  /*8190*/  FSEL R201, R19, -INF , !P0 ;  /* 0xff80000013c97808 */ /* 0x000fe40004000000 */
[----:B------:R-:W-:Y:S02]  /*81a0*/  PLOP3.LUT P0, PT, PT, PT, UP2, 0x80, 0x0 ;  /* 0x000000000000781c */ /* 0x000fe40003f0f028 */
[----:B------:R-:W-:Y:S02]  /*81b0*/  FMNMX.FTZ R4, R201, R4, !PT ;  /* 0x00000004c9047209 */ /* 0x000fe40007810000 */
[----:B------:R-:W-:Y:S04]  /*81c0*/  ISETP.GT.AND P0, PT, R164, 0x20, P0 ;  /* 0x00000020a400780c */ /* 0x000fe80000704270 */
[----:B------:R-:W-:Y:S04]  /*81d0*/  ISETP.LT.OR P0, PT, R165, 0x21, P0 ;  /* 0x00000021a500780c */ /* 0x000fe80000701670 */
[----:B------:R-:W-:Y:S02]  /*81e0*/  FSEL R187, R22, -INF , !P0 ;  /* 0xff80000016bb7808 */ /* 0x000fe40004000000 */
[----:B------:R-:W-:Y:S02]  /*81f0*/  PLOP3.LUT P0, PT, PT, PT, UP2, 0x80, 0x0 ;  /* 0x000000000000781c */ /* 0x000fe40003f0f028 */
[----:B------:R-:W-:Y:S02]  /*8200*/  FMNMX.FTZ R4, R187, R4, !PT ;  /* 0x00000004bb047209 */ /* 0x000fe40007810000 */
[----:B------:R-:W-:Y:S02]  /*8210*/  ISETP.GT.AND P0, PT, R164, 0x21, P0 ;  /* 0x00000021a400780c */ /* 0x000fe40000704270 */
[----:B-1----:R-:W-:Y:S02]  /*8220*/  FMNMX.FTZ R6, R0, R5, !PT ;  /* 0x0000000500067209 */ /* 0x002fe40007810000 */
[----:B------:R-:W-:Y:S03]  /*8230*/  ISETP.LT.OR P0, PT, R165, 0x22, P0 ;  /* 0x00000022a500780c */ /* 0x000fe60000701670 */
[----:B------:R-:W1:Y:S01]  /*8240*/  SHFL.BFLY PT, R15, R6, 0x1, 0x1f ;  /* 0x0c201f00060f7f89 */ /* 0x000e6200000e0000 */
[----:B------:R-:W-:Y:S02]  /*8250*/  FSEL R185, R23, -INF , !P0 ;  /* 0xff80000017b97808 */ /* 0x000fe40004000000 */
[----:B------:R-:W-:Y:S02]  /*8260*/  PLOP3.LUT P0, PT, PT, PT, UP2, 0x80, 0x0 ;  /* 0x000000000000781c */ /* 0x000fe40003f0f028 */
[----:B------:R-:W-:Y:S02]  /*8270*/  FMNMX.FTZ R4, R185, R4, !PT ;  /* 0x00000004b9047209 */ /* 0x000fe40007810000 */
[----:B------:R-:W-:Y:S01]  /*8280*/  ISETP.GT.AND P0, PT, R164, 0x28, P0 ;  /* 0x00000028a400780c */ /* 0x000fe20000704270 */
[----:B------:R-:W-:Y:S03]  /*8290*/  LDSM.16.MT88.4 R20, [R222+0x100] ;  /* 0x00010000de14783b */ /* 0x000fe60000004200 */
[----:B------:R-:W-:Y:S04]  /*82a0*/  ISETP.LT.OR P0, PT, R165, 0x29, P0 ;  /* 0x00000029a500780c */ /* 0x000fe80000701670 */
[----:B------:R-:W-:Y:S02]  /*82b0*/  FSEL R183, R26, -INF , !P0 ;  /* 0xff8000001ab77808 */ /* 0x000fe40004000000 */
[----:B------:R-:W-:Y:S02]  /*82c0*/  PLOP3.LUT P0, PT, PT, PT, UP2, 0x80, 0x0 ;  /* 0x000000000000781c */ /* 0x000fe40003f0f028 */
[----:B------:R-:W-:Y:S02]  /*82d0*/  FMNMX.FTZ R4, R183, R4, !PT ;  /* 0x00000004b7047209 */ /* 0x000fe40007810000 */
[C---:B------:R-:W-:Y:S04]  /*82e0*/  ISETP.GT.AND P0, PT, R164.reuse, 0x29, P0 ;  /* 0x00000029a400780c */ /* 0x040fe80000704270 */
        /* <DEDUP_REMOVED lines=9> */
[C---:B------:R-:W-:Y:S04]  /*8380*/  ISETP.GT.AND P0, PT, R164.reuse, 0x31, P0 ;  /* 0x00000031a400780c */ /* 0x040fe80000704270 */
[----:B------:R-:W-:Y:S04]  /*8390*/  ISETP.LT.OR P0, PT, R165, 0x32, P0 ;  /* 0x00000032a500780c */ /* 0x000fe80000701670 */
[----:B------:R-:W-:Y:S02]  /*83a0*/  FSEL R175, R31, -INF , !P0 ;  /* 0xff8000001faf7808 */ /* 0x000fe40004000000 */
[----:B------:R-:W-:Y:S01]  /*83b0*/  PLOP3.LUT P0, PT, PT, PT, UP2, 0x80, 0x0 ;  /* 0x000000000000781c */ /* 0x000fe20003f0f028 */
[----:B------:R-:W-:Y:S01]  /*83c0*/  LDSM.16.MT88.4 R28, [R221+0x100] ;  /* 0x00010000dd1c783b */ /* 0x000fe20000004200 */
[----:B------:R-:W-:Y:S02]  /*83d0*/  FMNMX.FTZ R0, R175, R10, !PT ;  /* 0x0000000aaf007209 */ /* 0x000fe40007810000 */
[----:B------:R-:W-:Y:S04]  /*83e0*/  ISETP.GT.AND P0, PT, R164, 0x38, P0 ;  /* 0x00000038a400780c */ /* 0x000fe80000704270 */
[----:B------:R-:W-:Y:S04]  /*83f0*/  ISETP.LT.OR P0, PT, R165, 0x39, P0 ;  /* 0x00000039a500780c */ /* 0x000fe80000701670 */
[----:B------:R-:W-:Y:S02]  /*8400*/  FSEL R173, R34, -INF , !P0 ;  /* 0xff80000022ad7808 */ /* 0x000fe40004000000 */
[----:B------:R-:W-:Y:S01]  /*8410*/  PLOP3.LUT P0, PT, PT, PT, UP2, 0x80, 0x0 ;  /* 0x000000000000781c */ /* 0x000fe20003f0f028 */
[----:B------:R-:W-:Y:S01]  /*8420*/  UISETP.GT.AND UP2, UPT, UR20, UR4, UPT ;  /* 0x000000041400728c */ /* 0x000fe2000bf44270 */
[----:B------:R-:W-:Y:S01]  /*8430*/  FMNMX.FTZ R0, R173, R0, !PT ;  /* 0x00000000ad007209 */ /* 0x000fe20007810000 */
[----:B------:R-:W-:Y:S01]  /*8440*/  UIADD3 UR20, UR20, -0x1, URZ ;  /* 0xffffffff14147890 */ /* 0x000fe2000fffe03f */
[----:B------:R-:W-:Y:S04]  /*8450*/  ISETP.GT.AND P0, PT, R164, 0x39, P0 ;  /* 0x00000039a400780c */ /* 0x000fe80000704270 */
[----:B------:R-:W-:Y:S04]  /*8460*/  ISETP.LT.OR P0, PT, R165, 0x3a, P0 ;  /* 0x0000003aa500780c */ /* 0x000fe80000701670 */
[----:B------:R-:W-:Y:S04]  /*8470*/  FSEL R165, R35, -INF , !P0 ;  /* 0xff80000023a57808 */ /* 0x000fe80004000000 */
[----:B------:R-:W-:Y:S02]  /*8480*/  FMNMX.FTZ R4, R165, R0, !PT ;  /* 0x00000000a5047209 */ /* 0x000fe40007810000 */
[----:B-1----:R-:W-:Y:S03]  /*8490*/  FMNMX.FTZ R0, R6, R15, !PT ;  /* 0x0000000f06007209 */ /* 0x002fe60007810000 */
[----:B------:R-:W1:Y:S01]  /*84a0*/  SHFL.BFLY PT, R7, R4, 0x2, 0x1f ;  /* 0x0c401f0004077f89 */ /* 0x000e6200000e0000 */
[C---:B------:R-:W-:Y:S01]  /*84b0*/  FSETP.NEU.FTZ.AND P0, PT, R0.reuse, -INF , PT ;  /* 0xff8000000000780b */ /* 0x040fe20003f1d000 */
[----:B------:R-:W-:Y:S05]  /*84c0*/  FMUL.FTZ R179, R0, c[0x0][0x2d0] ;  /* 0x0000b40000b37a20 */ /* 0x000fea0000410000 */
[----:B------:R-:W-:Y:S05]  /*84d0*/  FSEL R179, R179, RZ, P0 ;  /* 0x000000ffb3b37208 */ /* 0x000fea0000000000 */
[--C-:B------:R-:W-:Y:S02]  /*84e0*/  FFMA.FTZ R188, R170, c[0x0][0x2d0], -R179.reuse ;  /* 0x0000b400aabc7a23 */ /* 0x100fe400000108b3 */
[--C-:B------:R-:W-:Y:S02]  /*84f0*/  FFMA.FTZ R167, R168, c[0x0][0x2d0], -R179.reuse ;  /* 0x0000b400a8a77a23 */ /* 0x100fe400000108b3 */
[--C-:B------:R-:W-:Y:S02]  /*8500*/  FFMA.FTZ R166, R166, c[0x0][0x2d0], -R179.reuse ;  /* 0x0000b400a6a67a23 */ /* 0x100fe400000108b3 */
[--C-:B------:R-:W-:Y:S01]  /*8510*/  FFMA.FTZ R189, R8, c[0x0][0x2d0], -R179.reuse ;  /* 0x0000b40008bd7a23 */ /* 0x100fe200000108b3 */
[----:B------:R-:W-:Y:S01]  /*8520*/  MUFU.EX2 R188, R188 ;  /* 0x000000bc00bc7308 */ /* 0x000fe20000000800 */
[--C-:B------:R-:W-:Y:S02]  /*8530*/  FFMA.FTZ R176, R176, c[0x0][0x2d0], -R179.reuse ;  /* 0x0000b400b0b07a23 */ /* 0x100fe400000108b3 */
[--C-:B------:R-:W-:Y:S01]  /*8540*/  FFMA.FTZ R194, R194, c[0x0][0x2d0], -R179.reuse ;  /* 0x0000b400c2c27a23 */ /* 0x100fe200000108b3 */
[----:B-1----:R-:W-:Y:S01]  /*8550*/  FMNMX.FTZ R5, R4, R7, !PT ;  /* 0x0000000704057209 */ /* 0x002fe20007810000 */
[--C-:B------:R-:W-:Y:S01]  /*8560*/  FFMA.FTZ R195, R195, c[0x0][0x2d0], -R179.reuse ;  /* 0x0000b400c3c37a23 */ /* 0x100fe200000108b3 */
[----:B------:R-:W-:Y:S01]  /*8570*/  FSEL R4, R0, RZ, P0 ;  /* 0x000000ff00047208 */ /* 0x000fe20000000000 */
[----:B------:R-:W-:Y:S02]  /*8580*/  FFMA.FTZ R196, R196, c[0x0][0x2d0], -R179 ;  /* 0x0000b400c4c47a23 */ /* 0x000fe400000108b3 */
[----:B------:R-:W1:Y:S01]  /*8590*/  SHFL.BFLY PT, R164, R5, 0x1, 0x1f ;  /* 0x0c201f0005a47f89 */ /* 0x000e6200000e0000 */
[----:B------:R-:W2:Y:S01]  /*85a0*/  MUFU.EX2 R167, R167 ;  /* 0x000000a700a77308 */ /* 0x000ea20000000800 */
[----:B------:R-:W-:Y:S02]  /*85b0*/  FADD.FTZ R3, -R4, R3 ;  /* 0x0000000304037221 */ /* 0x000fe40000010100 */
[--C-:B------:R-:W-:Y:S02]  /*85c0*/  FFMA.FTZ R197, R198, c[0x0][0x2d0], -R179.reuse ;  /* 0x0000b400c6c57a23 */ /* 0x100fe400000108b3 */
[----:B------:R-:W-:Y:S02]  /*85d0*/  FMUL.FTZ R6, R3, c[0x0][0x2d0] ;  /* 0x0000b40003067a20 */ /* 0x000fe40000410000 */
[--C-:B------:R-:W-:Y:S02]  /*85e0*/  FFMA.FTZ R182, R182, c[0x0][0x2d0], -R179.reuse ;  /* 0x0000b400b6b67a23 */ /* 0x100fe400000108b3 */
[--C-:B------:R-:W-:Y:S01]  /*85f0*/  FFMA.FTZ R184, R184, c[0x0][0x2d0], -R179.reuse ;  /* 0x0000b400b8b87a23 */ /* 0x100fe200000108b3 */
[----:B------:R-:W3:Y:S01]  /*8600*/  MUFU.EX2 R3, R6 ;  /* 0x0000000600037308 */ /* 0x000ee20000000800 */
[--C-:B------:R-:W-:Y:S02]  /*8610*/  FFMA.FTZ R202, R202, c[0x0][0x2d0], -R179.reuse ;  /* 0x0000b400caca7a23 */ /* 0x100fe400000108b3 */
[--C-:B------:R-:W-:Y:S02]  /*8620*/  FFMA.FTZ R180, R180, c[0x0][0x2d0], -R179.reuse ;  /* 0x0000b400b4b47a23 */ /* 0x100fe400000108b3 */
[--C-:B------:R-:W-:Y:S05]  /*8630*/  FFMA.FTZ R178, R178, c[0x0][0x2d0], -R179.reuse ;  /* 0x0000b400b2b27a23 */ /* 0x100fea00000108b3 */
[----:B------:R-:W-:Y:S01]  /*8640*/  MUFU.EX2 R166, R166 ;  /* 0x000000a600a67308 */ /* 0x000fe20000000800 */
[----:B-1----:R-:W-:Y:S02]  /*8650*/  FMNMX.FTZ R164, R164, R5, !PT ;  /* 0x00000005a4a47209 */ /* 0x002fe40007810000 */
[----:B--2---:R-:W-:Y:S02]  /*8660*/  F2FP.BF16.PACK_AB R168, R167, R188 ;  /* 0x000000bca7a8723e */ /* 0x004fe400000010ff */
[C---:B------:R-:W-:Y:S01]  /*8670*/  FSETP.NEU.FTZ.AND P0, PT, R164.reuse, -INF , PT ;  /* 0xff800000a400780b */ /* 0x040fe20003f1d000 */
[C---:B------:R-:W-:Y:S04]  /*8680*/  FMUL.FTZ R172, R164.reuse, c[0x0][0x2d0] ;  /* 0x0000b400a4ac7a20 */ /* 0x040fe80000410000 */
[----:B------:R-:W1:Y:S01]  /*8690*/  MUFU.EX2 R189, R189 ;  /* 0x000000bd00bd7308 */ /* 0x000e620000000800 */
[----:B------:R-:W-:Y:S02]  /*86a0*/  FSEL R5, R164, RZ, P0 ;  /* 0x000000ffa4057208 */ /* 0x000fe40000000000 */
[----:B------:R-:W-:Y:S01]  /*86b0*/  FSEL R172, R172, RZ, P0 ;  /* 0x000000ffacac7208 */ /* 0x000fe20000000000 */
[----:B---3--:R-:W-:Y:S01]  /*86c0*/  FMUL.FTZ R4, R3, R160 ;  /* 0x000000a003047220 */ /* 0x008fe20000410000 */
[----:B------:R-:W-:Y:S01]  /*86d0*/  PLOP3.LUT P0, PT, PT, PT, UP2, 0x80, 0x0 ;  /* 0x000000000000781c */ /* 0x000fe20003f0f028 */
[----:B------:R-:W-:Y:S02]  /*86e0*/  FADD.FTZ R5, -R5, R2 ;  /* 0x0000000205057221 */ /* 0x000fe40000010100 */
[--C-:B------:R-:W-:Y:S02]  /*86f0*/  FFMA.FTZ R192, R13, c[0x0][0x2d0], -R172.reuse ;  /* 0x0000b4000dc07a23 */ /* 0x100fe400000108ac */
[----:B------:R-:W2:Y:S01]  /*8700*/  LDSM.16.MT88.4 R12, [R227+0x100] ;  /* 0x00010000e30c783b */ /* 0x000ea20000004200 */
[--C-:B------:R-:W-:Y:S01]  /*8710*/  FFMA.FTZ R193, R17, c[0x0][0x2d0], -R172.reuse ;  /* 0x0000b40011c17a23 */ /* 0x100fe200000108ac */
[----:B------:R-:W-:Y:S01]  /*8720*/  MUFU.EX2 R194, R194 ;  /* 0x000000c200c27308 */ /* 0x000fe20000000800 */
[--C-:B------:R-:W-:Y:S02]  /*8730*/  FFMA.FTZ R191, R9, c[0x0][0x2d0], -R172.reuse ;  /* 0x0000b40009bf7a23 */ /* 0x100fe400000108ac */
[--C-:B------:R-:W-:Y:S02]  /*8740*/  FFMA.FTZ R190, R11, c[0x0][0x2d0], -R172.reuse ;  /* 0x0000b4000bbe7a23 */ /* 0x100fe400000108ac */
[----:B------:R-:W-:Y:S02]  /*8750*/  FMUL.FTZ R2, R5, c[0x0][0x2d0] ;  /* 0x0000b40005027a20 */ /* 0x000fe40000410000 */
[C---:B------:R-:W-:Y:S02]  /*8760*/  FMUL.FTZ R5, R3.reuse, R161 ;  /* 0x000000a103057220 */ /* 0x040fe40000410000 */
[C---:B------:R-:W-:Y:S01]  /*8770*/  FMUL.FTZ R8, R3.reuse, R132 ;  /* 0x0000008403087220 */ /* 0x040fe20000410000 */
[----:B------:R-:W-:Y:S01]  /*8780*/  MUFU.EX2 R193, R193 ;  /* 0x000000c100c17308 */ /* 0x000fe20000000800 */
[----:B------:R-:W-:Y:S01]  /*8790*/  FMUL.FTZ R9, R3, R133 ;  /* 0x0000008503097220 */ /* 0x000fe20000410000 */
[----:B-1----:R-:W-:Y:S01]  /*87a0*/  F2FP.BF16.PACK_AB R170, R189, R166 ;  /* 0x000000a6bdaa723e */ /* 0x002fe200000010ff */
[C---:B------:R-:W-:Y:S02]  /*87b0*/  FMUL.FTZ R16, R3.reuse, R140 ;  /* 0x0000008c03107220 */ /* 0x040fe40000410000 */
[C---:B------:R-:W-:Y:S02]  /*87c0*/  FMUL.FTZ R17, R3.reuse, R141 ;  /* 0x0000008d03117220 */ /* 0x040fe40000410000 */
[C---:B------:R-:W-:Y:S02]  /*87d0*/  FMUL.FTZ R24, R3.reuse, R148 ;  /* 0x0000009403187220 */ /* 0x040fe40000410000 */
[C---:B------:R-:W-:Y:S01]  /*87e0*/  FMUL.FTZ R25, R3.reuse, R149 ;  /* 0x0000009503197220 */ /* 0x040fe20000410000 */
[----:B------:R-:W1:Y:S01]  /*87f0*/  MUFU.EX2 R2, R2 ;  /* 0x0000000200027308 */ /* 0x000e620000000800 */
[C---:B------:R-:W-:Y:S02]  /*8800*/  FMUL.FTZ R32, R3.reuse, R156 ;  /* 0x0000009c03207220 */ /* 0x040fe40000410000 */
[----:B------:R-:W-:Y:S02]  /*8810*/  FMUL.FTZ R33, R3, R157 ;  /* 0x0000009d03217220 */ /* 0x000fe40000410000 */
[--C-:B------:R-:W-:Y:S02]  /*8820*/  FFMA.FTZ R177, R177, c[0x0][0x2d0], -R172.reuse ;  /* 0x0000b400b1b17a23 */ /* 0x100fe400000108ac */
        /* <DEDUP_REMOVED lines=11> */
[C---:B-1----:R-:W-:Y:S02]  /*88e0*/  FMUL.FTZ R6, R2.reuse, R162 ;  /* 0x000000a202067220 */ /* 0x042fe40000410000 */
[C---:B------:R-:W-:Y:S02]  /*88f0*/  FMUL.FTZ R7, R2.reuse, R163 ;  /* 0x000000a302077220 */ /* 0x040fe40000410000 */
[C---:B------:R-:W-:Y:S01]  /*8900*/  FMUL.FTZ R10, R2.reuse, R134 ;  /* 0x00000086020a7220 */ /* 0x040fe20000410000 */
[----:B------:R-:W1:Y:S01]  /*8910*/  MUFU.EX2 R190, R190 ;  /* 0x000000be00be7308 */ /* 0x000e620000000800 */
[C---:B------:R-:W-:Y:S01]  /*8920*/  FMUL.FTZ R11, R2.reuse, R135 ;  /* 0x00000087020b7220 */ /* 0x040fe20000410000 */
[----:B------:R-:W-:Y:S01]  /*8930*/  LDSM.16.MT88.4 R160, [R220+0x2900] ;  /* 0x00290000dca0783b */ /* 0x000fe20000004200 */
[----:B------:R-:W-:Y:S01]  /*8940*/  FMUL.FTZ R18, R2, R142 ;  /* 0x0000008e02127220 */ /* 0x000fe20000410000 */
[----:B---3--:R-:W-:Y:S01]  /*8950*/  F2FP.BF16.PACK_AB R169, R192, R193 ;  /* 0x000000c1c0a9723e */ /* 0x008fe200000010ff */
[C---:B------:R-:W-:Y:S02]  /*8960*/  FMUL.FTZ R19, R2.reuse, R143 ;  /* 0x0000008f02137220 */ /* 0x040fe40000410000 */
[C---:B------:R-:W-:Y:S02]  /*8970*/  FMUL.FTZ R26, R2.reuse, R150 ;  /* 0x00000096021a7220 */ /* 0x040fe40000410000 */
[C---:B------:R-:W-:Y:S01]  /*8980*/  FMUL.FTZ R27, R2.reuse, R151 ;  /* 0x00000097021b7220 */ /* 0x040fe20000410000 */
[----:B------:R-:W3:Y:S01]  /*8990*/  LDSM.16.MT88.4 R132, [R220+0x100] ;  /* 0x00010000dc84783b */ /* 0x000ee20000004200 */
[C---:B------:R-:W-:Y:S01]  /*89a0*/  FMUL.FTZ R34, R2.reuse, R158 ;  /* 0x0000009e02227220 */ /* 0x040fe20000410000 */
[----:B------:R-:W4:Y:S01]  /*89b0*/  MUFU.EX2 R195, R195 ;  /* 0x000000c300c37308 */ /* 0x000f220000000800 */
[C---:B------:R-:W-:Y:S02]  /*89c0*/  FMUL.FTZ R35, R2.reuse, R159 ;  /* 0x0000009f02237220 */ /* 0x040fe40000410000 */
[C---:B------:R-:W-:Y:S02]  /*89d0*/  FMUL.FTZ R38, R2.reuse, R38 ;  /* 0x0000002602267220 */ /* 0x040fe40000410000 */
[C---:B------:R-:W-:Y:S01]  /*89e0*/  FMUL.FTZ R39, R2.reuse, R39 ;  /* 0x0000002702277220 */ /* 0x040fe20000410000 */
[----:B------:R-:W-:Y:S01]  /*89f0*/  LDSM.16.MT88.4 R140, [R222+0x2100] ;  /* 0x00210000de8c783b */ /* 0x000fe20000004200 */
[C---:B------:R-:W-:Y:S02]  /*8a00*/  FMUL.FTZ R42, R2.reuse, R42 ;  /* 0x0000002a022a7220 */ /* 0x040fe40000410000 */
[C---:B------:R-:W-:Y:S01]  /*8a10*/  FMUL.FTZ R43, R2.reuse, R43 ;  /* 0x0000002b022b7220 */ /* 0x040fe20000410000 */
[----:B------:R-:W-:Y:S01]  /*8a20*/  MUFU.EX2 R196, R196 ;  /* 0x000000c400c47308 */ /* 0x000fe20000000800 */
[----:B------:R-:W-:Y:S01]  /*8a30*/  FMUL.FTZ R46, R2, R46 ;  /* 0x0000002e022e7220 */ /* 0x000fe20000410000 */
[----:B-1----:R-:W-:Y:S01]  /*8a40*/  F2FP.BF16.PACK_AB R171, R190, R191 ;  /* 0x000000bfbeab723e */ /* 0x002fe200000010ff */
[C---:B------:R-:W-:Y:S01]  /*8a50*/  FMUL.FTZ R47, R2.reuse, R47 ;  /* 0x0000002f022f7220 */ /* 0x040fe20000410000 */
[----:B------:R-:W-:Y:S01]  /*8a60*/  LDSM.16.MT88.4 R148, [R220+0x900] ;  /* 0x00090000dc94783b */ /* 0x000fe20000004200 */
[C---:B------:R-:W-:Y:S02]  /*8a70*/  FMUL.FTZ R50, R2.reuse, R50 ;  /* 0x0000003202327220 */ /* 0x040fe40000410000 */
[C---:B------:R-:W-:Y:S02]  /*8a80*/  FMUL.FTZ R51, R2.reuse, R51 ;  /* 0x0000003302337220 */ /* 0x040fe40000410000 */
[C---:B--2---:R-:W-:Y:S01]  /*8a90*/  HMMA.16816.F32.BF16 R4, R168.reuse, R12, R4 ;  /* 0x0000000ca804723c */ /* 0x044fe20000041804 */
[----:B------:R-:W-:Y:S02]  /*8aa0*/  MUFU.EX2 R197, R197 ;  /* 0x000000c500c57308 */ /* 0x000fe40000000800 */
[----:B------:R-:W-:Y:S02]  /*8ab0*/  LDSM.16.MT88.4 R156, [R221+0x2900] ;  /* 0x00290000dd9c783b */ /* 0x000fe40000004200 */
[C---:B------:R-:W-:Y:S02]  /*8ac0*/  FMUL.FTZ R53, R3.reuse, R53 ;  /* 0x0000003503357220 */ /* 0x040fe40000410000 */
[C---:B------:R-:W-:Y:S01]  /*8ad0*/  FMUL.FTZ R12, R3.reuse, R136 ;  /* 0x00000088030c7220 */ /* 0x040fe20000410000 */
[C---:B------:R-:W-:Y:S03]  /*8ae0*/  HMMA.16816.F32.BF16 R8, R168.reuse, R14, R8 ;  /* 0x0000000ea808723c */ /* 0x040fe60000041808 */
[----:B------:R-:W-:Y:S01]  /*8af0*/  MUFU.EX2 R202, R202 ;  /* 0x000000ca00ca7308 */ /* 0x000fe20000000800 */
[C---:B------:R-:W-:Y:S02]  /*8b00*/  FMUL.FTZ R13, R3.reuse, R137 ;  /* 0x00000089030d7220 */ /* 0x040fe40000410000 */
[C---:B------:R-:W-:Y:S02]  /*8b10*/  FMUL.FTZ R54, R2.reuse, R54 ;  /* 0x0000003602367220 */ /* 0x040fe40000410000 */
[C---:B------:R-:W-:Y:S04]  /*8b20*/  FMUL.FTZ R14, R2.reuse, R138 ;  /* 0x0000008a020e7220 */ /* 0x040fe80000410000 */
[C---:B------:R-:W-:Y:S02]  /*8b30*/  FMUL.FTZ R15, R2.reuse, R139 ;  /* 0x0000008b020f7220 */ /* 0x040fe40000410000 */
[----:B------:R-:W1:Y:S01]  /*8b40*/  LDSM.16.MT88.4 R136, [R227+0x2100] ;  /* 0x00210000e388783b */ /* 0x000e620000004200 */
[C---:B------:R-:W-:Y:S02]  /*8b50*/  FMUL.FTZ R55, R2.reuse, R55 ;  /* 0x0000003702377220 */ /* 0x040fe40000410000 */
[C---:B------:R-:W-:Y:S02]  /*8b60*/  FMUL.FTZ R56, R3.reuse, R56 ;  /* 0x0000003803387220 */ /* 0x040fe40000410000 */
[C---:B------:R-:W-:Y:S03]  /*8b70*/  HMMA.16816.F32.BF16 R12, R168.reuse, R20, R12 ;  /* 0x00000014a80c723c */ /* 0x040fe6000004180c */
[C---:B------:R-:W-:Y:S02]  /*8b80*/  FMUL.FTZ R57, R3.reuse, R57 ;  /* 0x0000003903397220 */ /* 0x040fe40000410000 */
[C---:B------:R-:W-:Y:S02]  /*8b90*/  FMUL.FTZ R58, R2.reuse, R58 ;  /* 0x0000003a023a7220 */ /* 0x040fe40000410000 */
[C---:B------:R-:W-:Y:S01]  /*8ba0*/  FMUL.FTZ R20, R3.reuse, R144 ;  /* 0x0000009003147220 */ /* 0x040fe20000410000 */
[C---:B------:R-:W-:Y:S04]  /*8bb0*/  HMMA.16816.F32.BF16 R16, R168.reuse, R22, R16 ;  /* 0x00000016a810723c */ /* 0x040fe80000041810 */
[C---:B------:R-:W-:Y:S02]  /*8bc0*/  FMUL.FTZ R21, R3.reuse, R145 ;  /* 0x0000009103157220 */ /* 0x040fe40000410000 */
[C---:B------:R-:W-:Y:S02]  /*8bd0*/  FMUL.FTZ R59, R2.reuse, R59 ;  /* 0x0000003b023b7220 */ /* 0x040fe40000410000 */
[C---:B------:R-:W-:Y:S04]  /*8be0*/  FMUL.FTZ R22, R2.reuse, R146 ;  /* 0x0000009202167220 */ /* 0x040fe80000410000 */
[C---:B------:R-:W-:Y:S02]  /*8bf0*/  FMUL.FTZ R23, R2.reuse, R147 ;  /* 0x0000009302177220 */ /* 0x040fe40000410000 */
[----:B------:R-:W-:Y:S01]  /*8c00*/  LDSM.16.MT88.4 R144, [R221+0x900] ;  /* 0x00090000dd90783b */ /* 0x000fe20000004200 */
        /* <DEDUP_REMOVED lines=14> */
[C---:B---3--:R-:W-:Y:S03]  /*8cf0*/  HMMA.16816.F32.BF16 R28, R168.reuse, R132, R28 ;  /* 0x00000084a81c723c */ /* 0x048fe6000004181c */
[C---:B------:R-:W-:Y:S02]  /*8d00*/  FMUL.FTZ R67, R2.reuse, R67 ;  /* 0x0000004302437220 */ /* 0x040fe40000410000 */
[C---:B------:R-:W-:Y:S02]  /*8d10*/  FMUL.FTZ R68, R3.reuse, R68 ;  /* 0x0000004403447220 */ /* 0x040fe40000410000 */
[C---:B------:R-:W-:Y:S01]  /*8d20*/  FMUL.FTZ R69, R3.reuse, R69 ;  /* 0x0000004503457220 */ /* 0x040fe20000410000 */
[C---:B------:R-:W-:Y:S01]  /*8d30*/  HMMA.16816.F32.BF16 R32, R168.reuse, R134, R32 ;  /* 0x00000086a820723c */ /* 0x040fe20000041820 */
[----:B------:R-:W2:Y:S03]  /*8d40*/  LDSM.16.MT88.4 R132, [R221+0x2100] ;  /* 0x00210000dd84783b */ /* 0x000ea60000004200 */
        /* <DEDUP_REMOVED lines=9> */
[C---:B------:R-:W-:Y:S04]  /*8de0*/  HMMA.16816.F32.BF16 R44, R168.reuse, R140, R44 ;  /* 0x0000008ca82c723c */ /* 0x040fe8000004182c */
[C---:B------:R-:W-:Y:S02]  /*8df0*/  FMUL.FTZ R76, R3.reuse, R76 ;  /* 0x0000004c034c7220 */ /* 0x040fe40000410000 */
[C---:B------:R-:W-:Y:S02]  /*8e00*/  FMUL.FTZ R77, R3.reuse, R77 ;  /* 0x0000004d034d7220 */ /* 0x040fe40000410000 */
[C---:B------:R-:W-:Y:S01]  /*8e10*/  HMMA.16816.F32.BF16 R48, R168.reuse, R142, R48 ;  /* 0x0000008ea830723c */ /* 0x040fe20000041830 */
[----:B------:R-:W3:Y:S03]  /*8e20*/  LDSM.16.MT88.4 R140, [R227+0x4100] ;  /* 0x00410000e38c783b */ /* 0x000ee60000004200 */
        /* <DEDUP_REMOVED lines=18> */
[C---:B---3--:R-:W-:Y:S04]  /*8f50*/  HMMA.16816.F32.BF16 R68, R168.reuse, R140, R68 ;  /* 0x0000008ca844723c */ /* 0x048fe80000041844 */
        /* <DEDUP_REMOVED lines=41> */
[C---:B------:R-:W-:Y:S04]  /*91f0*/  FMUL.FTZ R116, R3.reuse, R116 ;  /* 0x0000007403747220 */ /* 0x040fe80000410000 */
[----:B------:R-:W-:Y:S01]  /*9200*/  FMUL.FTZ R117, R3, R117 ;  /* 0x0000007503757220 */ /* 0x000fe20000410000 */
[C---:B------:R-:W-:Y:S01]  /*9210*/  HMMA.16816.F32.BF16 R112, R168.reuse, R138, R112 ;  /* 0x0000008aa870723c */ /* 0x040fe20000041870 */
[----:B------:R-:W1:Y:S02]  /*9220*/  LDSM.16.MT88.4 R136, [R227+0x900] ;  /* 0x00090000e388783b */ /* 0x000e640000004200 */
[C---:B------:R-:W-:Y:S02]  /*9230*/  FMUL.FTZ R118, R2.reuse, R118 ;  /* 0x0000007602767220 */ /* 0x040fe40000410000 */
[----:B------:R-:W-:Y:S02]  /*9240*/  FMUL.FTZ R119, R2, R119 ;  /* 0x0000007702777220 */ /* 0x000fe40000410000 */
[--C-:B------:R-:W-:Y:S02]  /*9250*/  FFMA.FTZ R198, R200, c[0x0][0x2d0], -R172.reuse ;  /* 0x0000b400c8c67a23 */ /* 0x100fe400000108ac */
[--C-:B------:R-:W-:Y:S03]  /*9260*/  FFMA.FTZ R199, R199, c[0x0][0x2d0], -R172.reuse ;  /* 0x0000b400c7c77a23 */ /* 0x100fe600000108ac */
[C---:B---3--:R-:W-:Y:S01]  /*9270*/  HMMA.16816.F32.BF16 R116, R168.reuse, R140, R116 ;  /* 0x0000008ca874723c */ /* 0x048fe20000041874 */
[----:B------:R-:W-:Y:S02]  /*9280*/  MUFU.EX2 R198, R198 ;  /* 0x000000c600c67308 */ /* 0x000fe40000000800 */
[C---:B------:R-:W-:Y:S02]  /*9290*/  FMUL.FTZ R120, R3.reuse, R120 ;  /* 0x0000007803787220 */ /* 0x040fe40000410000 */
[----:B------:R-:W-:Y:S02]  /*92a0*/  FMUL.FTZ R121, R3, R121 ;  /* 0x0000007903797220 */ /* 0x000fe40000410000 */
[--C-:B------:R-:W-:Y:S02]  /*92b0*/  FFMA.FTZ R200, R203, c[0x0][0x2d0], -R172.reuse ;  /* 0x0000b400cbc87a23 */ /* 0x100fe400000108ac */
[C---:B------:R-:W-:Y:S02]  /*92c0*/  FMUL.FTZ R122, R2.reuse, R122 ;  /* 0x0000007a027a7220 */ /* 0x040fe40000410000 */
[----:B------:R-:W3:Y:S01]  /*92d0*/  MUFU.EX2 R199, R199 ;  /* 0x000000c700c77308 */ /* 0x000ee20000000800 */
[C---:B------:R-:W-:Y:S02]  /*92e0*/  FMUL.FTZ R123, R2.reuse, R123 ;  /* 0x0000007b027b7220 */ /* 0x040fe40000410000 */
[--C-:B------:R-:W-:Y:S02]  /*92f0*/  FFMA.FTZ R201, R201, c[0x0][0x2d0], -R172.reuse ;  /* 0x0000b400c9c97a23 */ /* 0x100fe400000108ac */
[--C-:B------:R-:W-:Y:S02]  /*9300*/  FFMA.FTZ R185, R185, c[0x0][0x2d0], -R172.reuse ;  /* 0x0000b400b9b97a23 */ /* 0x100fe400000108ac */
[--C-:B------:R-:W-:Y:S01]  /*9310*/  FFMA.FTZ R183, R183, c[0x0][0x2d0], -R172.reuse ;  /* 0x0000b400b7b77a23 */ /* 0x100fe200000108ac */
[C---:B------:R-:W-:Y:S01]  /*9320*/  HMMA.16816.F32.BF16 R120, R168.reuse, R142, R120 ;  /* 0x0000008ea878723c */ /* 0x040fe20000041878 */
[----:B------:R-:W5:Y:S01]  /*9330*/  LDSM.16.MT88.4 R140, [R222+0x900] ;  /* 0x00090000de8c783b */ /* 0x000f620000004200 */
[----:B------:R-:W-:Y:S01]  /*9340*/  MUFU.EX2 R200, R200 ;  /* 0x000000c800c87308 */ /* 0x000fe20000000800 */
[C---:B------:R-:W-:Y:S02]  /*9350*/  FMUL.FTZ R124, R3.reuse, R124 ;  /* 0x0000007c037c7220 */ /* 0x040fe40000410000 */
[----:B------:R-:W-:Y:S02]  /*9360*/  FMUL.FTZ R125, R3, R125 ;  /* 0x0000007d037d7220 */ /* 0x000fe40000410000 */
[C---:B------:R-:W-:Y:S02]  /*9370*/  FMUL.FTZ R126, R2.reuse, R126 ;  /* 0x0000007e027e7220 */ /* 0x040fe40000410000 */
[----:B------:R-:W-:Y:S03]  /*9380*/  FMUL.FTZ R127, R2, R127 ;  /* 0x0000007f027f7220 */ /* 0x000fe60000410000 */
[----:B------:R-:W1:Y:S01]  /*9390*/  MUFU.EX2 R201, R201 ;  /* 0x000000c900c97308 */ /* 0x000e620000000800 */
[--C-:B------:R-:W-:Y:S02]  /*93a0*/  FFMA.FTZ R181, R181, c[0x0][0x2d0], -R172.reuse ;  /* 0x0000b400b5b57a23 */ /* 0x100fe400000108ac */
[--C-:B------:R-:W-:Y:S01]  /*93b0*/  FFMA.FTZ R203, R186, c[0x0][0x2d0], -R179.reuse ;  /* 0x0000b400bacb7a23 */ /* 0x100fe200000108b3 */
[C---:B--2---:R-:W-:Y:S03]  /*93c0*/  HMMA.16816.F32.BF16 R124, R168.reuse, R132, R124 ;  /* 0x00000084a87c723c */ /* 0x044fe6000004187c */
[C---:B------:R-:W-:Y:S02]  /*93d0*/  FMUL.FTZ R128, R3.reuse, R128 ;  /* 0x0000008003807220 */ /* 0x040fe40000410000 */
[----:B------:R-:W-:Y:S01]  /*93e0*/  FMUL.FTZ R129, R3, R129 ;  /* 0x0000008103817220 */ /* 0x000fe20000410000 */
[----:B------:R-:W-:Y:S01]  /*93f0*/  MUFU.EX2 R186, R176 ;  /* 0x000000b000ba7308 */ /* 0x000fe20000000800 */
[C---:B------:R-:W-:Y:S01]  /*9400*/  FMUL.FTZ R130, R2.reuse, R130 ;  /* 0x0000008202827220 */ /* 0x040fe20000410000 */
[----:B----4-:R-:W-:Y:S01]  /*9410*/  F2FP.BF16.PACK_AB R132, R195, R194 ;  /* 0x000000c2c384723e */ /* 0x010fe200000010ff */
[----:B------:R-:W-:Y:S03]  /*9420*/  FMUL.FTZ R131, R2, R131 ;  /* 0x0000008302837220 */ /* 0x000fe60000410000 */
[----:B------:R-:W-:Y:S01]  /*9430*/  FFMA.FTZ R179, R174, c[0x0][0x2d0], -R179 ;  /* 0x0000b400aeb37a23 */ /* 0x000fe200000108b3 */
[----:B---3--:R-:W-:Y:S01]  /*9440*/  F2FP.BF16.PACK_AB R133, R199, R198 ;  /* 0x000000c6c785723e */ /* 0x008fe200000010ff */
[----:B------:R-:W-:Y:S02]  /*9450*/  FFMA.FTZ R187, R187, c[0x0][0x2d0], -R172 ;  /* 0x0000b400bbbb7a23 */ /* 0x000fe400000108ac */
[----:B------:R-:W-:Y:S01]  /*9460*/  HMMA.16816.F32.BF16 R128, R168, R134, R128 ;  /* 0x00000086a880723c */ /* 0x000fe20000041880 */
[----:B------:R-:W2:Y:S02]  /*9470*/  MUFU.EX2 R171, R184 ;  /* 0x000000b800ab7308 */ /* 0x000ea40000000800 */
[----:B------:R-:W-:Y:S02]  /*9480*/  FFMA.FTZ R188, R3, R240, R188 ;  /* 0x000000f003bc7223 */ /* 0x000fe400000100bc */
[----:B------:R-:W-:Y:S02]  /*9490*/  FFMA.FTZ R193, R2, R239, R193 ;  /* 0x000000ef02c17223 */ /* 0x000fe400000100c1 */
[----:B------:R-:W-:Y:S01]  /*94a0*/  F2FP.BF16.PACK_AB R134, R197, R196 ;  /* 0x000000c4c586723e */ /* 0x000fe200000010ff */
[----:B------:R-:W-:Y:S01]  /*94b0*/  FADD.FTZ R167, R167, R188 ;  /* 0x000000bca7a77221 */ /* 0x000fe20000010000 */
[----:B-1----:R-:W-:Y:S02]  /*94c0*/  F2FP.BF16.PACK_AB R135, R201, R200 ;  /* 0x000000c8c987723e */ /* 0x002fe400000010ff */
[----:B------:R-:W-:Y:S01]  /*94d0*/  MUFU.EX2 R184, R187 ;  /* 0x000000bb00b87308 */ /* 0x000fe20000000800 */
[----:B------:R-:W-:Y:S02]  /*94e0*/  FADD.FTZ R192, R192, R193 ;  /* 0x000000c1c0c07221 */ /* 0x000fe40000010000 */
[----:B------:R-:W-:Y:S02]  /*94f0*/  FADD.FTZ R166, R166, R167 ;  /* 0x000000a7a6a67221 */ /* 0x000fe40000010000 */
[C---:B------:R-:W-:Y:S05]  /*9500*/  HMMA.16816.F32.BF16 R4, R132.reuse, R136, R4 ;  /* 0x000000888404723c */ /* 0x040fea0000041804 */
[----:B------:R-:W-:Y:S01]  /*9510*/  MUFU.EX2 R187, R177 ;  /* 0x000000b100bb7308 */ /* 0x000fe20000000800 */
[----:B------:R-:W-:Y:S02]  /*9520*/  FADD.FTZ R3, R191, R192 ;  /* 0x000000c0bf037221 */ /* 0x000fe40000010000 */
[C---:B------:R-:W-:Y:S01]  /*9530*/  HMMA.16816.F32.BF16 R8, R132.reuse, R138, R8 ;  /* 0x0000008a8408723c */ /* 0x040fe20000041808 */
[----:B------:R-:W1:Y:S03]  /*9540*/  LDSM.16.MT88.4 R136, [R222+0x2900] ;  /* 0x00290000de88783b */ /* 0x000e660000004200 */
[----:B------:R-:W-:Y:S02]  /*9550*/  FADD.FTZ R189, R189, R166 ;  /* 0x000000a6bdbd7221 */ /* 0x000fe40000010000 */
[----:B------:R-:W-:Y:S01]  /*9560*/  FADD.FTZ R3, R190, R3 ;  /* 0x00000003be037221 */ /* 0x000fe20000010000 */
[----:B------:R-:W-:Y:S01]  /*9570*/  MUFU.EX2 R169, R182 ;  /* 0x000000b600a97308 */ /* 0x000fe20000000800 */
[C---:B-----5:R-:W-:Y:S04]  /*9580*/  HMMA.16816.F32.BF16 R12, R132.reuse, R140, R12 ;  /* 0x0000008c840c723c */ /* 0x060fe8000004180c */
[----:B------:R-:W-:Y:S02]  /*9590*/  FADD.FTZ R194, R194, R189 ;  /* 0x000000bdc2c27221 */ /* 0x000fe40000010000 */
[----:B------:R-:W-:Y:S02]  /*95a0*/  FADD.FTZ R198, R198, R3 ;  /* 0x00000003c6c67221 */ /* 0x000fe40000010000 */
[C---:B------:R-:W-:Y:S01]  /*95b0*/  HMMA.16816.F32.BF16 R16, R132.reuse, R142, R16 ;  /* 0x0000008e8410723c */ /* 0x040fe20000041810 */
[----:B------:R-:W3:Y:S01]  /*95c0*/  LDSM.16.MT88.4 R140, [R227+0x4900] ;  /* 0x00490000e38c783b */ /* 0x000ee20000004200 */
[----:B------:R2:W-:Y:S02]  /*95d0*/  MUFU.EX2 R182, R181 ;  /* 0x000000b500b67308 */ /* 0x0005e40000000800 */
[----:B------:R-:W-:Y:S02]  /*95e0*/  FADD.FTZ R195, R195, R194 ;  /* 0x000000c2c3c37221 */ /* 0x000fe40000010000 */
[----:B------:R-:W-:Y:S02]  /*95f0*/  FADD.FTZ R199, R199, R198 ;  /* 0x000000c6c7c77221 */ /* 0x000fe40000010000 */
[C---:B------:R-:W-:Y:S04]  /*9600*/  HMMA.16816.F32.BF16 R20, R132.reuse, R144, R20 ;  /* 0x000000908414723c */ /* 0x040fe80000041814 */
[----:B------:R-:W4:Y:S01]  /*9610*/  MUFU.EX2 R168, R185 ;  /* 0x000000b900a87308 */ /* 0x000f220000000800 */
[----:B------:R-:W-:Y:S02]  /*9620*/  FADD.FTZ R196, R196, R195 ;  /* 0x000000c3c4c47221 */ /* 0x000fe40000010000 */
[----:B------:R-:W-:Y:S01]  /*9630*/  FADD.FTZ R200, R200, R199 ;  /* 0x000000c7c8c87221 */ /* 0x000fe20000010000 */
[C---:B------:R-:W-:Y:S01]  /*9640*/  HMMA.16816.F32.BF16 R24, R132.reuse, R146, R24 ;  /* 0x000000928418723c */ /* 0x040fe20000041818 */
[----:B------:R-:W5:Y:S03]  /*9650*/  LDSM.16.MT88.4 R144, [R222+0x4900] ;  /* 0x00490000de90783b */ /* 0x000f660000004200 */
[----:B------:R-:W-:Y:S02]  /*9660*/  FADD.FTZ R197, R197, R196 ;  /* 0x000000c4c5c57221 */ /* 0x000fe40000010000 */
[----:B------:R-:W-:Y:S01]  /*9670*/  MUFU.EX2 R185, R178 ;  /* 0x000000b200b97308 */ /* 0x000fe20000000800 */
[----:B------:R-:W-:Y:S01]  /*9680*/  FADD.FTZ R201, R201, R200 ;  /* 0x000000c8c9c97221 */ /* 0x000fe20000010000 */
[C---:B------:R-:W-:Y:S04]  /*9690*/  HMMA.16816.F32.BF16 R28, R132.reuse, R148, R28 ;  /* 0x00000094841c723c */ /* 0x040fe8000004181c */
[----:B--2---:R-:W-:Y:S04]  /*96a0*/  MOV R181, R171 ;  /* 0x000000ab00b57202 */ /* 0x004fe80000000f00 */
[C---:B------:R-:W-:Y:S01]  /*96b0*/  HMMA.16816.F32.BF16 R32, R132.reuse, R150, R32 ;  /* 0x000000968420723c */ /* 0x040fe20000041820 */
[----:B------:R-:W2:Y:S01]  /*96c0*/  LDSM.16.MT88.4 R148, [R221+0x4900] ;  /* 0x00490000dd94783b */ /* 0x000ea20000004200 */
[----:B------:R-:W-:Y:S06]  /*96d0*/  MUFU.EX2 R178, R179 ;  /* 0x000000b300b27308 */ /* 0x000fec0000000800 */
[C---:B------:R-:W-:Y:S04]  /*96e0*/  HMMA.16816.F32.BF16 R36, R132.reuse, R152, R36 ;  /* 0x000000988424723c */ /* 0x040fe80000041824 */
[----:B------:R4:W2:Y:S04]  /*96f0*/  MUFU.EX2 R170, R183 ;  /* 0x000000b700aa7308 */ /* 0x0008a80000000800 */
[C---:B------:R-:W-:Y:S01]  /*9700*/  HMMA.16816.F32.BF16 R40, R132.reuse, R154, R40 ;  /* 0x0000009a8428723c */ /* 0x040fe20000041828 */
[----:B------:R-:W-:Y:S05]  /*9710*/  LDSM.16.MT88.4 R152, [R227+0x3100] ;  /* 0x00310000e398783b */ /* 0x000fea0000004200 */
[----:B------:R-:W-:Y:S02]  /*9720*/  MUFU.EX2 R171, R180 ;  /* 0x000000b400ab7308 */ /* 0x000fe40000000800 */
[C---:B-1----:R-:W-:Y:S08]  /*9730*/  HMMA.16816.F32.BF16 R44, R132.reuse, R136, R44 ;  /* 0x00000088842c723c */ /* 0x042ff0000004182c */
[C---:B------:R-:W-:Y:S01]  /*9740*/  HMMA.16816.F32.BF16 R48, R132.reuse, R138, R48 ;  /* 0x0000008a8430723c */ /* 0x040fe20000041830 */
[----:B------:R-:W1:Y:S01]  /*9750*/  LDSM.16.MT88.4 R136, [R220+0x4900] ;  /* 0x00490000dc88783b */ /* 0x000e620000004200 */
[----:B------:R-:W1:Y:S02]  /*9760*/  MUFU.EX2 R203, R203 ;  /* 0x000000cb00cb7308 */ /* 0x000e640000000800 */
[----:B----4-:R-:W-:Y:S04]  /*9770*/  MOV R183, R168 ;  /* 0x000000a800b77202 */ /* 0x010fe80000000f00 */
[C---:B------:R-:W-:Y:S08]  /*9780*/  HMMA.16816.F32.BF16 R52, R132.reuse, R156, R52 ;  /* 0x0000009c8434723c */ /* 0x040ff00000041834 */
[C---:B------:R-:W-:Y:S01]  /*9790*/  HMMA.16816.F32.BF16 R56, R132.reuse, R158, R56 ;  /* 0x0000009e8438723c */ /* 0x040fe20000041838 */
[----:B------:R-:W-:Y:S07]  /*97a0*/  LDSM.16.MT88.4 R156, [R222+0x3100] ;  /* 0x00310000de9c783b */ /* 0x000fee0000004200 */
[C---:B------:R-:W-:Y:S08]  /*97b0*/  HMMA.16816.F32.BF16 R60, R132.reuse, R160, R60 ;  /* 0x000000a0843c723c */ /* 0x040ff0000004183c */
[C---:B------:R-:W-:Y:S01]  /*97c0*/  HMMA.16816.F32.BF16 R64, R132.reuse, R162, R64 ;  /* 0x000000a28440723c */ /* 0x040fe20000041840 */
[----:B------:R-:W-:Y:S07]  /*97d0*/  LDSM.16.MT88.4 R160, [R227+0x5100] ;  /* 0x00510000e3a0783b */ /* 0x000fee0000004200 */
[C---:B---3--:R-:W-:Y:S08]  /*97e0*/  HMMA.16816.F32.BF16 R68, R132.reuse, R140, R68 ;  /* 0x0000008c8444723c */ /* 0x048ff00000041844 */
        /* <DEDUP_REMOVED lines=21> */
[----:B------:R-:W-:Y:S01]  /*9940*/  HMMA.16816.F32.BF16 R128, R132, R138, R128 ;  /* 0x0000008a8480723c */ /* 0x000fe20000041880 */
[----:B------:R-:W1:Y:S06]  /*9950*/  LDSM.16.MT88.4 R136, [R220+0x1100] ;  /* 0x00110000dc88783b */ /* 0x000e6c0000004200 */
[-C--:B------:R-:W-:Y:S02]  /*9960*/  F2FP.BF16.PACK_AB R134, R169, R181.reuse ;  /* 0x000000b5a986723e */ /* 0x080fe400000010ff */
[----:B------:R-:W-:Y:S03]  /*9970*/  F2FP.BF16.PACK_AB R133, R183, R184 ;  /* 0x000000b8b785723e */ /* 0x000fe600000010ff */
[----:B------:R-:W-:Y:S02]  /*9980*/  F2FP.BF16.PACK_AB R135, R182, R170 ;  /* 0x000000aab687723e */ /* 0x000fe400000010ff */
[C---:B------:R-:W-:Y:S01]  /*9990*/  F2FP.BF16.PACK_AB R132, R203.reuse, R202 ;  /* 0x000000cacb84723e */ /* 0x040fe200000010ff */
[----:B------:R-:W-:Y:S04]  /*99a0*/  FADD.FTZ R202, R202, R197 ;  /* 0x000000c5caca7221 */ /* 0x000fe80000010000 */
[----:B------:R-:W-:Y:S02]  /*99b0*/  FADD.FTZ R3, R203, R202 ;  /* 0x000000cacb037221 */ /* 0x000fe40000010000 */
        /* <DEDUP_REMOVED lines=8> */
[----:B------:R-:W-:Y:S07]  /*9a40*/  LDSM.16.MT88.4 R148, [R227+0x7100] ;  /* 0x00710000e394783b */ /* 0x000fee0000004200 */
        /* <DEDUP_REMOVED lines=11> */
[----:B------:R-:W2:Y:S07]  /*9b00*/  LDSM.16.MT88.4 R140, [R221+0x5100] ;  /* 0x00510000dd8c783b */ /* 0x000eae0000004200 */
[C---:B----4-:R-:W-:Y:S08]  /*9b10*/  HMMA.16816.F32.BF16 R60, R132.reuse, R144, R60 ;  /* 0x00000090843c723c */ /* 0x050ff0000004183c */
[C---:B------:R-:W-:Y:S01]  /*9b20*/  HMMA.16816.F32.BF16 R64, R132.reuse, R146, R64 ;  /* 0x000000928440723c */ /* 0x040fe20000041840 */
[----:B------:R-:W3:Y:S07]  /*9b30*/  LDSM.16.MT88.4 R144, [R220+0x5100] ;  /* 0x00510000dc90783b */ /* 0x000eee0000004200 */
[C---:B------:R-:W-:Y:S07]  /*9b40*/  HMMA.16816.F32.BF16 R68, R132.reuse, R160, R68 ;  /* 0x000000a08444723c */ /* 0x040fee0000041844 */
[--C-:B------:R-:W-:Y:S01]  /*9b50*/  FFMA.FTZ R161, R175, c[0x0][0x2d0], -R172.reuse ;  /* 0x0000b400afa17a23 */ /* 0x100fe200000108ac */
[C---:B------:R-:W-:Y:S03]  /*9b60*/  HMMA.16816.F32.BF16 R72, R132.reuse, R162, R72 ;  /* 0x000000a28448723c */ /* 0x040fe60000041848 */
[----:B------:R-:W-:Y:S01]  /*9b70*/  MUFU.EX2 R168, R161 ;  /* 0x000000a100a87308 */ /* 0x000fe20000000800 */
[--C-:B------:R-:W-:Y:S02]  /*9b80*/  FFMA.FTZ R160, R173, c[0x0][0x2d0], -R172.reuse ;  /* 0x0000b400ada07a23 */ /* 0x100fe400000108ac */
[----:B------:R-:W-:Y:S02]  /*9b90*/  FFMA.FTZ R172, R165, c[0x0][0x2d0], -R172 ;  /* 0x0000b400a5ac7a23 */ /* 0x000fe400000108ac */
[C---:B-1----:R-:W-:Y:S05]  /*9ba0*/  HMMA.16816.F32.BF16 R76, R132.reuse, R136, R76 ;  /* 0x00000088844c723c */ /* 0x042fea000004184c */
[----:B------:R-:W1:Y:S03]  /*9bb0*/  MUFU.EX2 R180, R160 ;  /* 0x000000a000b47308 */ /* 0x000e660000000800 */
[C---:B------:R-:W-:Y:S01]  /*9bc0*/  HMMA.16816.F32.BF16 R80, R132.reuse, R138, R80 ;  /* 0x0000008a8450723c */ /* 0x040fe20000041850 */
[----:B------:R-:W4:Y:S06]  /*9bd0*/  LDSM.16.MT88.4 R136, [R222+0x7100] ;  /* 0x00710000de88783b */ /* 0x000f2c0000004200 */
[----:B------:R5:W1:Y:S01]  /*9be0*/  MUFU.EX2 R165, R172 ;  /* 0x000000ac00a57308 */ /* 0x000a620000000800 */
[C---:B--2---:R-:W-:Y:S08]  /*9bf0*/  HMMA.16816.F32.BF16 R84, R132.reuse, R140, R84 ;  /* 0x0000008c8454723c */ /* 0x044ff00000041854 */
[C---:B------:R-:W-:Y:S01]  /*9c00*/  HMMA.16816.F32.BF16 R88, R132.reuse, R142, R88 ;  /* 0x0000008e8458723c */ /* 0x040fe20000041858 */
[----:B------:R-:W2:Y:S07]  /*9c10*/  LDSM.16.MT88.4 R140, [R220+0x7100] ;  /* 0x00710000dc8c783b */ /* 0x000eae0000004200 */
[C---:B---3--:R-:W-:Y:S01]  /*9c20*/  HMMA.16816.F32.BF16 R92, R132.reuse, R144, R92 ;  /* 0x00000090845c723c */ /* 0x048fe2000004185c */
[----:B-----5:R-:W-:Y:S07]  /*9c30*/  LDSM.16.MT88.4 R172, [R221+0x1900] ;  /* 0x00190000ddac783b */ /* 0x020fee0000004200 */
[C---:B------:R-:W-:Y:S01]  /*9c40*/  HMMA.16816.F32.BF16 R96, R132.reuse, R146, R96 ;  /* 0x000000928460723c */ /* 0x040fe20000041860 */
[----:B------:R-:W3:Y:S07]  /*9c50*/  LDSM.16.MT88.4 R144, [R227+0x1900] ;  /* 0x00190000e390783b */ /* 0x000eee0000004200 */
[C---:B------:R-:W-:Y:S07]  /*9c60*/  HMMA.16816.F32.BF16 R100, R132.reuse, R148, R100 ;  /* 0x000000948464723c */ /* 0x040fee0000041864 */
[----:B------:R-:W-:Y:S01]  /*9c70*/  MOV R148, R178 ;  /* 0x000000b200947202 */ /* 0x000fe20000000f00 */
[C---:B------:R-:W-:Y:S01]  /*9c80*/  HMMA.16816.F32.BF16 R104, R132.reuse, R150, R104 ;  /* 0x000000968468723c */ /* 0x040fe20000041868 */
[----:B------:R-:W5:Y:S03]  /*9c90*/  LDSM.16.MT88.4 R176, [R220+0x1900] ;  /* 0x00190000dcb0783b */ /* 0x000f660000004200 */
[----:B-1----:R-:W-:Y:S03]  /*9ca0*/  MOV R149, R180 ;  /* 0x000000b400957202 */ /* 0x002fe60000000f00 */
[----:B------:R-:W-:Y:S01]  /*9cb0*/  MOV R150, R181 ;  /* 0x000000b500967202 */ /* 0x000fe20000000f00 */
[C---:B----4-:R-:W-:Y:S04]  /*9cc0*/  HMMA.16816.F32.BF16 R108, R132.reuse, R136, R108 ;  /* 0x00000088846c723c */ /* 0x050fe8000004186c */
[----:B------:R-:W-:Y:S03]  /*9cd0*/  MOV R151, R183 ;  /* 0x000000b700977202 */ /* 0x000fe60000000f00 */
[----:B------:R-:W-:Y:S01]  /*9ce0*/  MOV R136, R185 ;  /* 0x000000b900887202 */ /* 0x000fe20000000f00 */
[C---:B------:R-:W-:Y:S04]  /*9cf0*/  HMMA.16816.F32.BF16 R112, R132.reuse, R138, R112 ;  /* 0x0000008a8470723c */ /* 0x040fe80000041870 */
[----:B------:R-:W-:Y:S03]  /*9d00*/  MOV R137, R187 ;  /* 0x000000bb00897202 */ /* 0x000fe60000000f00 */
[----:B------:R-:W-:Y:S01]  /*9d10*/  MOV R138, R182 ;  /* 0x000000b6008a7202 */ /* 0x000fe20000000f00 */
[C---:B------:R-:W-:Y:S01]  /*9d20*/  HMMA.16816.F32.BF16 R116, R132.reuse, R152, R116 ;  /* 0x000000988474723c */ /* 0x040fe20000041874 */
[----:B------:R-:W1:Y:S03]  /*9d30*/  LDSM.16.MT88.4 R180, [R227+0x3900] ;  /* 0x00390000e3b4783b */ /* 0x000e660000004200 */
[----:B------:R-:W-:Y:S03]  /*9d40*/  MOV R139, R184 ;  /* 0x000000b8008b7202 */ /* 0x000fe60000000f00 */
[----:B------:R-:W-:Y:S01]  /*9d50*/  MOV R152, R186 ;  /* 0x000000ba00987202 */ /* 0x000fe20000000f00 */
[C---:B------:R-:W-:Y:S01]  /*9d60*/  HMMA.16816.F32.BF16 R120, R132.reuse, R154, R120 ;  /* 0x0000009a8478723c */ /* 0x040fe20000041878 */
[----:B------:R-:W4:Y:S03]  /*9d70*/  LDSM.16.MT88.4 R184, [R222+0x3900] ;  /* 0x00390000deb8783b */ /* 0x000f260000004200 */
[----:B------:R-:W-:Y:S03]  /*9d80*/  MOV R153, R168 ;  /* 0x000000a800997202 */ /* 0x000fe60000000f00 */
[----:B------:R-:W-:Y:S01]  /*9d90*/  MOV R154, R169 ;  /* 0x000000a9009a7202 */ /* 0x000fe20000000f00 */
[C---:B--2---:R-:W-:Y:S04]  /*9da0*/  HMMA.16816.F32.BF16 R124, R132.reuse, R140, R124 ;  /* 0x0000008c847c723c */ /* 0x044fe8000004187c */
[----:B------:R-:W-:Y:S02]  /*9db0*/  MOV R155, R170 ;  /* 0x000000aa009b7202 */ /* 0x000fe40000000f00 */
[----:B------:R-:W-:Y:S02]  /*9dc0*/  F2FP.BF16.PACK_AB R170, R148, R152 ;  /* 0x0000009894aa723e */ /* 0x000fe400000010ff */
[----:B------:R-:W-:Y:S04]  /*9dd0*/  HMMA.16816.F32.BF16 R128, R132, R142, R128 ;  /* 0x0000008e8480723c */ /* 0x000fe80000041880 */
[----:B------:R-:W-:Y:S02]  /*9de0*/  MOV R141, R171 ;  /* 0x000000ab008d7202 */ /* 0x000fe40000000f00 */
[----:B------:R-:W-:Y:S02]  /*9df0*/  F2FP.BF16.PACK_AB R169, R153, R137 ;  /* 0x0000008999a9723e */ /* 0x000fe400000010ff */
[----:B------:R-:W-:Y:S04]  /*9e00*/  F2FP.BF16.PACK_AB R168, R136, R141 ;  /* 0x0000008d88a8723e */ /* 0x000fe800000010ff */
[----:B------:R-:W-:Y:S07]  /*9e10*/  F2FP.BF16.PACK_AB R171, R165, R149 ;  /* 0x00000095a5ab723e */ /* 0x000fee00000010ff */
[C---:B---3--:R-:W-:Y:S01]  /*9e20*/  HMMA.16816.F32.BF16 R160, R168.reuse, R144, R4 ;  /* 0x00000090a8a0723c */ /* 0x048fe20000041804 */
[----:B------:R-:W2:Y:S06]  /*9e30*/  LDSM.16.MT88.4 R4, [R221+0x3900] ;  /* 0x00390000dd04783b */ /* 0x000eac0000004200 */
[----:B------:R-:W-:Y:S01]  /*9e40*/  MOV R145, R138 ;  /* 0x0000008a00917202 */ /* 0x000fe20000000f00 */
[C---:B------:R-:W-:Y:S04]  /*9e50*/  HMMA.16816.F32.BF16 R132, R168.reuse, R146, R8 ;  /* 0x00000092a884723c */ /* 0x040fe80000041808 */
[----:B------:R-:W-:Y:S03]  /*9e60*/  MOV R144, R141 ;  /* 0x0000008d00907202 */ /* 0x000fe60000000f00 */
[----:B------:R-:W-:Y:S02]  /*9e70*/  MOV R9, R139 ;  /* 0x0000008b00097202 */ /* 0x000fe40000000f00 */
[----:B------:R-:W-:Y:S03]  /*9e80*/  MOV R10, R136 ;  /* 0x00000088000a7202 */ /* 0x000fe60000000f00 */
[----:B------:R-:W-:Y:S02]  /*9e90*/  MOV R11, R137 ;  /* 0x00000089000b7202 */ /* 0x000fe40000000f00 */
[C---:B------:R-:W-:Y:S01]  /*9ea0*/  HMMA.16816.F32.BF16 R136, R168.reuse, R156, R12 ;  /* 0x0000009ca888723c */ /* 0x040fe2000004180c */
[----:B------:R-:W-:Y:S07]  /*9eb0*/  LDSM.16.MT88.4 R12, [R227+0x5900] ;  /* 0x00590000e30c783b */ /* 0x000fee0000004200 */
[C---:B------:R-:W-:Y:S07]  /*9ec0*/  HMMA.16816.F32.BF16 R140, R168.reuse, R158, R16 ;  /* 0x0000009ea88c723c */ /* 0x040fee0000041810 */
[----:B------:R-:W-:Y:S02]  /*9ed0*/  MOV R18, R144 ;  /* 0x0000009000127202 */ /* 0x000fe40000000f00 */
[----:B------:R-:W-:Y:S02]  /*9ee0*/  MOV R19, R145 ;  /* 0x0000009100137202 */ /* 0x000fe40000000f00 */
[C---:B------:R-:W-:Y:S07]  /*9ef0*/  HMMA.16816.F32.BF16 R144, R168.reuse, R172, R20 ;  /* 0x000000aca890723c */ /* 0x040fee0000041814 */
[----:B------:R-:W-:Y:S02]  /*9f00*/  MOV R22, R150 ;  /* 0x0000009600167202 */ /* 0x000fe40000000f00 */
[----:B------:R-:W-:Y:S03]  /*9f10*/  MOV R23, R151 ;  /* 0x0000009700177202 */ /* 0x000fe60000000f00 */
[----:B------:R-:W-:Y:S02]  /*9f20*/  MOV R173, R148 ;  /* 0x0000009400ad7202 */ /* 0x000fe40000000f00 */
[----:B------:R-:W-:Y:S02]  /*9f30*/  MOV R172, R149 ;  /* 0x0000009500ac7202 */ /* 0x000fe40000000f00 */
[C---:B------:R-:W-:Y:S01]  /*9f40*/  HMMA.16816.F32.BF16 R148, R168.reuse, R174, R24 ;  /* 0x000000aea894723c */ /* 0x040fe20000041818 */
[----:B------:R-:W-:Y:S02]  /*9f50*/  LDSM.16.MT88.4 R24, [R220+0x5900] ;  /* 0x00590000dc18783b */ /* 0x000fe40000004200 */
[----:B------:R-:W-:Y:S02]  /*9f60*/  MOV R20, R154 ;  /* 0x0000009a00147202 */ /* 0x000fe40000000f00 */
[----:B------:R-:W-:Y:S02]  /*9f70*/  MOV R21, R155 ;  /* 0x0000009b00157202 */ /* 0x000fe40000000f00 */
[----:B------:R-:W-:Y:S02]  /*9f80*/  MOV R175, R152 ;  /* 0x0000009800af7202 */ /* 0x000fe40000000f00 */
[----:B------:R-:W-:Y:S02]  /*9f90*/  MOV R174, R153 ;  /* 0x0000009900ae7202 */ /* 0x000fe40000000f00 */
[C---:B-----5:R-:W-:Y:S07]  /*9fa0*/  HMMA.16816.F32.BF16 R152, R168.reuse, R176, R28 ;  /* 0x000000b0a898723c */ /* 0x060fee000004181c */
[----:B------:R-:W-:Y:S01]  /*9fb0*/  MOV R31, R9 ;  /* 0x00000009001f7202 */ /* 0x000fe20000000f00 */
[C---:B------:R-:W-:Y:S01]  /*9fc0*/  HMMA.16816.F32.BF16 R156, R168.reuse, R178, R32 ;  /* 0x000000b2a89c723c */ /* 0x040fe20000041820 */
[----:B------:R-:W-:Y:S03]  /*9fd0*/  LDSM.16.MT88.4 R32, [R222+0x7900] ;  /* 0x00790000de20783b */ /* 0x000fe60000004200 */
[----:B------:R-:W-:Y:S02]  /*9fe0*/  MOV R177, R10 ;  /* 0x0000000a00b17202 */ /* 0x000fe40000000f00 */
[----:B------:R-:W-:Y:S02]  /*9ff0*/  MOV R176, R11 ;  /* 0x0000000b00b07202 */ /* 0x000fe40000000f00 */
[C---:B-1----:R-:W-:Y:S01]  /*a000*/  HMMA.16816.F32.BF16 R36, R168.reuse, R180, R36 ;  /* 0x000000b4a824723c */ /* 0x042fe20000041824 */
[----:B------:R-:W1:Y:S03]  /*a010*/  LDSM.16.MT88.4 R8, [R220+0x3900] ;  /* 0x00390000dc08783b */ /* 0x000e660000004200 */
[----:B------:R-:W-:Y:S02]  /*a020*/  MOV R179, R18 ;  /* 0x0000001200b37202 */ /* 0x000fe40000000f00 */
[----:B------:R-:W-:Y:S02]  /*a030*/  MOV R178, R19 ;  /* 0x0000001300b27202 */ /* 0x000fe40000000f00 */
[C---:B------:R-:W-:Y:S01]  /*a040*/  HMMA.16816.F32.BF16 R40, R168.reuse, R182, R40 ;  /* 0x000000b6a828723c */ /* 0x040fe20000041828 */
[----:B------:R-:W3:Y:S03]  /*a050*/  LDSM.16.MT88.4 R16, [R222+0x5900] ;  /* 0x00590000de10783b */ /* 0x000ee60000004200 */
[----:B------:R-:W-:Y:S02]  /*a060*/  MOV R181, R20 ;  /* 0x0000001400b57202 */ /* 0x000fe40000000f00 */
[----:B------:R-:W-:Y:S02]  /*a070*/  MOV R180, R21 ;  /* 0x0000001500b47202 */ /* 0x000fe40000000f00 */
[C---:B----4-:R-:W-:Y:S04]  /*a080*/  HMMA.16816.F32.BF16 R44, R168.reuse, R184, R44 ;  /* 0x000000b8a82c723c */ /* 0x050fe8000004182c */
[----:B------:R-:W-:Y:S02]  /*a090*/  MOV R183, R22 ;  /* 0x0000001600b77202 */ /* 0x000fe40000000f00 */
[----:B------:R-:W-:Y:S02]  /*a0a0*/  MOV R182, R23 ;  /* 0x0000001700b67202 */ /* 0x000fe40000000f00 */
[C---:B------:R-:W-:Y:S01]  /*a0b0*/  HMMA.16816.F32.BF16 R48, R168.reuse, R186, R48 ;  /* 0x000000baa830723c */ /* 0x040fe20000041830 */
[----:B------:R-:W4:Y:S03]  /*a0c0*/  LDSM.16.MT88.4 R20, [R221+0x5900] ;  /* 0x00590000dd14783b */ /* 0x000f260000004200 */
[----:B------:R-:W-:Y:S01]  /*a0d0*/  MOV R185, R31 ;  /* 0x0000001f00b97202 */ /* 0x000fe20000000f00 */
[----:B------:R-:W-:Y:S03]  /*a0e0*/  FADD.FTZ R3, R183, R3 ;  /* 0x00000003b7037221 */ /* 0x000fe60000010000 */
[C---:B--2---:R-:W-:Y:S01]  /*a0f0*/  HMMA.16816.F32.BF16 R52, R168.reuse, R4, R52 ;  /* 0x00000004a834723c */ /* 0x044fe20000041834 */
[----:B------:R-:W2:Y:S03]  /*a100*/  LDSM.16.MT88.4 R28, [R227+0x7900] ;  /* 0x00790000e31c783b */ /* 0x000ea60000004200 */
[----:B------:R-:W-:Y:S02]  /*a110*/  FADD.FTZ R2, R185, R201 ;  /* 0x000000c9b9027221 */ /* 0x000fe40000010000 */
[----:B------:R-:W-:Y:S02]  /*a120*/  FADD.FTZ R3, R181, R3 ;  /* 0x00000003b5037221 */ /* 0x000fe40000010000 */
[C---:B------:R-:W-:Y:S01]  /*a130*/  HMMA.16816.F32.BF16 R56, R168.reuse, R6, R56 ;  /* 0x00000006a838723c */ /* 0x040fe20000041838 */
[----:B------:R-:W5:Y:S03]  /*a140*/  LDSM.16.MT88.4 R4, [R221+0x7900] ;  /* 0x00790000dd04783b */ /* 0x000f660000004200 */
[----:B------:R-:W-:Y:S02]  /*a150*/  FADD.FTZ R2, R182, R2 ;  /* 0x00000002b6027221 */ /* 0x000fe40000010000 */
[----:B------:R-:W-:Y:S02]  /*a160*/  FADD.FTZ R3, R179, R3 ;  /* 0x00000003b3037221 */ /* 0x000fe40000010000 */
[C---:B-1----:R-:W-:Y:S04]  /*a170*/  HMMA.16816.F32.BF16 R60, R168.reuse, R8, R60 ;  /* 0x00000008a83c723c */ /* 0x042fe8000004183c */
[----:B------:R-:W-:Y:S02]  /*a180*/  FADD.FTZ R2, R180, R2 ;  /* 0x00000002b4027221 */ /* 0x000fe40000010000 */
[----:B------:R-:W-:Y:S02]  /*a190*/  FADD.FTZ R3, R177, R3 ;  /* 0x00000003b1037221 */ /* 0x000fe40000010000 */
[C---:B------:R-:W-:Y:S01]  /*a1a0*/  HMMA.16816.F32.BF16 R64, R168.reuse, R10, R64 ;  /* 0x0000000aa840723c */ /* 0x040fe20000041840 */
[----:B------:R-:W1:Y:S03]  /*a1b0*/  LDSM.16.MT88.4 R8, [R220+0x7900] ;  /* 0x00790000dc08783b */ /* 0x000e660000004200 */
[----:B------:R-:W-:Y:S02]  /*a1c0*/  FADD.FTZ R2, R178, R2 ;  /* 0x00000002b2027221 */ /* 0x000fe40000010000 */
[----:B------:R-:W-:Y:S02]  /*a1d0*/  FADD.FTZ R3, R175, R3 ;  /* 0x00000003af037221 */ /* 0x000fe40000010000 */
[C---:B------:R-:W-:Y:S04]  /*a1e0*/  HMMA.16816.F32.BF16 R68, R168.reuse, R12, R68 ;  /* 0x0000000ca844723c */ /* 0x040fe80000041844 */
[----:B------:R-:W-:Y:S02]  /*a1f0*/  FADD.FTZ R2, R176, R2 ;  /* 0x00000002b0027221 */ /* 0x000fe40000010000 */
[----:B------:R-:W-:Y:S01]  /*a200*/  FADD.FTZ R240, R173, R3 ;  /* 0x00000003adf07221 */ /* 0x000fe20000010000 */
[----:B------:R-:W-:Y:S01]  /*a210*/  MOV R3, R0 ;  /* 0x0000000000037202 */ /* 0x000fe20000000f00 */
[C---:B------:R-:W-:Y:S04]  /*a220*/  HMMA.16816.F32.BF16 R72, R168.reuse, R14, R72 ;  /* 0x0000000ea848723c */ /* 0x040fe80000041848 */
[----:B------:R-:W-:Y:S04]  /*a230*/  FADD.FTZ R2, R174, R2 ;  /* 0x00000002ae027221 */ /* 0x000fe80000010000 */
[C---:B---3--:R-:W-:Y:S04]  /*a240*/  HMMA.16816.F32.BF16 R76, R168.reuse, R16, R76 ;  /* 0x00000010a84c723c */ /* 0x048fe8000004184c */
[----:B------:R-:W-:Y:S04]  /*a250*/  FADD.FTZ R2, R172, R2 ;  /* 0x00000002ac027221 */ /* 0x000fe80000010000 */
[C---:B------:R-:W-:Y:S04]  /*a260*/  HMMA.16816.F32.BF16 R80, R168.reuse, R18, R80 ;  /* 0x00000012a850723c */ /* 0x040fe80000041850 */
[----:B------:R-:W-:Y:S01]  /*a270*/  FADD.FTZ R239, R165, R2 ;  /* 0x00000002a5ef7221 */ /* 0x000fe20000010000 */
[-C--:B------:R-:W-:Y:S03]  /*a280*/  MOV R2, R164.reuse ;  /* 0x000000a400027202 */ /* 0x080fe60000000f00 */
[C---:B----4-:R-:W-:Y:S08]  /*a290*/  HMMA.16816.F32.BF16 R84, R168.reuse, R20, R84 ;  /* 0x00000014a854723c */ /* 0x050ff00000041854 */
[C---:B------:R-:W-:Y:S08]  /*a2a0*/  HMMA.16816.F32.BF16 R88, R168.reuse, R22, R88 ;  /* 0x00000016a858723c */ /* 0x040ff00000041858 */
[C---:B------:R-:W-:Y:S08]  /*a2b0*/  HMMA.16816.F32.BF16 R92, R168.reuse, R24, R92 ;  /* 0x00000018a85c723c */ /* 0x040ff0000004185c */
[C---:B------:R-:W-:Y:S08]  /*a2c0*/  HMMA.16816.F32.BF16 R96, R168.reuse, R26, R96 ;  /* 0x0000001aa860723c */ /* 0x040ff00000041860 */
[C---:B--2---:R-:W-:Y:S08]  /*a2d0*/  HMMA.16816.F32.BF16 R100, R168.reuse, R28, R100 ;  /* 0x0000001ca864723c */ /* 0x044ff00000041864 */
[C---:B------:R-:W-:Y:S08]  /*a2e0*/  HMMA.16816.F32.BF16 R104, R168.reuse, R30, R104 ;  /* 0x0000001ea868723c */ /* 0x040ff00000041868 */
[C---:B------:R-:W-:Y:S08]  /*a2f0*/  HMMA.16816.F32.BF16 R108, R168.reuse, R32, R108 ;  /* 0x00000020a86c723c */ /* 0x040ff0000004186c */
[C---:B------:R-:W-:Y:S08]  /*a300*/  HMMA.16816.F32.BF16 R112, R168.reuse, R34, R112 ;  /* 0x00000022a870723c */ /* 0x040ff00000041870 */
[C---:B-----5:R-:W-:Y:S08]  /*a310*/  HMMA.16816.F32.BF16 R116, R168.reuse, R4, R116 ;  /* 0x00000004a874723c */ /* 0x060ff00000041874 */
[C---:B------:R-:W-:Y:S08]  /*a320*/  HMMA.16816.F32.BF16 R120, R168.reuse, R6, R120 ;  /* 0x00000006a878723c */ /* 0x040ff00000041878 */
[C---:B-1----:R-:W-:Y:S07]  /*a330*/  HMMA.16816.F32.BF16 R124, R168.reuse, R8, R124 ;  /* 0x00000008a87c723c */ /* 0x042fee000004187c */
[----:B------:R-:W-:Y:S01]  /*a340*/  MOV R8, R164 ;  /* 0x000000a400087202 */ /* 0x000fe20000000f00 */
[----:B------:R-:W-:Y:S01]  /*a350*/  HMMA.16816.F32.BF16 R128, R168, R10, R128 ;  /* 0x0000000aa880723c */ /* 0x000fe20000041880 */
[----:B------:R-:W-:-:S07]  /*a360*/  @P0 BRA `(.L_x_1996) ;  /* 0xffffbbc000000947 */ /* 0x000fce000383ffff */
.L_x_1985:
[----:B------:R-:W1:Y:S01]  /*a370*/  S2UR UR26, SR_CTAID.X ;  /* 0x00000000001a79c3 */ /* 0x000e620000002500 */
[----:B------:R-:W-:Y:S01]  /*a380*/  UMOV UR25, 0x1 ;  /* 0x0000000100197882 */ /* 0x000fe20000000000 */
[----:B------:R-:W-:Y:S01]  /*a390*/  PLOP3.LUT P0, PT, PT, PT, UP0, 0x40, 0x0 ;  /* 0x000000000000781c */ /* 0x000fe20003f0e808 */
[----:B------:R-:W-:-:S02]  /*a3a0*/  ULDC UR21, c[0x0][0x168] ;  /* 0x00005a0000157ab9 */ /* 0x000fc40000000800 */
[----:B------:R-:W-:Y:S02]  /*a3b0*/  ULDC.64 UR4, c[0x0][0x2c8] ;  /* 0x0000b20000047ab9 */ /* 0x000fe40000000a00 */
[----:B------:R-:W-:Y:S02]  /*a3c0*/  UIADD3 UR21, UR25, -UR21, URZ ;  /* 0x8000001519157290 */ /* 0x000fe4000fffe03f */
[----:B------:R-:W-:Y:S02]  /*a3d0*/  ULDC UR24, c[0x0][0x2ac] ;  /* 0x0000ab0000187ab9 */ /* 0x000fe40000000800 */
        /* <DEDUP_REMOVED lines=21> */
.L_x_1998:
[----:B------:R-:W-:Y:S02]  /*a530*/  ULDC UR4, c[0x0][0x32c] ;  /* 0x0000cb0000047ab9 */ /* 0x000fe40000000800 */
[----:B------:R-:W-:-:S03]  /*a540*/  UISETP.NE.AND UP2, UPT, UR25, UR4, UPT ;  /* 0x000000041900728c */ /* 0x000fc6000bf45270 */
[----:B------:R-:W-:Y:S02]  /*a550*/  ULDC.64 UR4, c[0x0][0x330] ;  /* 0x0000cc0000047ab9 */ /* 0x000fe40000000a00 */
[----:B------:R-:W-:-:S07]  /*a560*/  UIMAD.WIDE.U32 UR26, UR24, UR4, URZ ;  /* 0x00000004181a72a5 */ /* 0x000fce000f8e003f */
[----:B------:R-:W-:Y:S02]  /*a570*/  @UP2 UMOV UR25, UR27 ;  /* 0x0000001b00192c82 */ /* 0x000fe40008000000 */
[----:B------:R-:W-:Y:S02]  /*a580*/  @UP2 USHF.R.U32.HI UR24, URZ, UR5, UR25 ;  /* 0x000000053f182299 */ /* 0x000fe40008011619 */
.L_x_1999:
[----:B------:R-:W-:Y:S02]  /*a590*/  ULDC UR4, c[0x0][0x32c] ;  /* 0x0000cb0000047ab9 */ /* 0x000fe40000000800 */
[----:B------:R-:W-:-:S04]  /*a5a0*/  UIMAD UR4, UR24, UR4, URZ ;  /* 0x00000004180472a4 */ /* 0x000fc8000f8e023f */
[----:B------:R-:W-:-:S04]  /*a5b0*/  UISETP.LT.AND UP2, UPT, UR21, UR4, UPT ;  /* 0x000000041500728c */ /* 0x000fc8000bf41270 */
[----:B------:R-:W-:-:S04]  /*a5c0*/  USEL UR21, UR21, UR4, !UP2 ;  /* 0x0000000415157287 */ /* 0x000fc8000d000000 */
.L_x_1997:
[----:B------:R-:W-:-:S04]  /*a5d0*/  UIADD3 UR21, UR21, 0x3f, URZ ;  /* 0x0000003f15157890 */ /* 0x000fc8000fffe03f */
        /* <DEDUP_REMOVED lines=8> */
[----:B------:R-:W-:Y:S01]  /*a660*/  SHF.R.S32.HI R5, RZ, 0x1f, R244 ;  /* 0x0000001fff057819 */ /* 0x000fe200000114f4 */
[----:B------:R-:W-:Y:S01]  /*a670*/  IMAD.MOV.U32 R3, RZ, RZ, R0 ;  /* 0x000000ffff037224 */ /* 0x000fe200078e0000 */
[C---:B------:R-:W-:Y:S01]  /*a680*/  SHF.L.U64.HI R252, R243.reuse, 0x1, R248 ;  /* 0x00000001f3fc7819 */ /* 0x040fe200000102f8 */
[C---:B------:R-:W-:Y:S01]  /*a690*/  IMAD.SHL.U32 R0, R244.reuse, 0x2, RZ ;  /* 0x00000002f4007824 */ /* 0x040fe200078e00ff */
[----:B------:R-:W-:Y:S01]  /*a6a0*/  SEL R250, RZ, 0x10, P5 ;  /* 0x00000010fffa7807 */ /* 0x000fe20002800000 */
[----:B------:R-:W-:Y:S01]  /*a6b0*/  IMAD.MOV.U32 R165, RZ, RZ, R8 ;  /* 0x000000ffffa57224 */ /* 0x000fe200078e0008 */
[----:B------:R-:W-:Y:S01]  /*a6c0*/  SEL R249, RZ, 0x10, P4 ;  /* 0x00000010fff97807 */ /* 0x000fe20002000000 */
[----:B------:R-:W-:Y:S01]  /*a6d0*/  IMAD.SHL.U32 R251, R243, 0x2, RZ ;  /* 0x00000002f3fb7824 */ /* 0x000fe200078e00ff */
[----:B------:R-:W-:Y:S02]  /*a6e0*/  SHF.L.U64.HI R0, R244, 0x1, R5 ;  /* 0x00000001f4007819 */ /* 0x000fe40000010205 */
.L_x_2003:
        /* <DEDUP_REMOVED lines=28> */
[----:B------:R-:W-:Y:S01]  /*a8b0*/  SHF.R.S32.HI R10, RZ, 0x1f, R244 ;  /* 0x0000001fff0a7819 */ /* 0x000fe200000114f4 */
[----:B------:R-:W-:Y:S01]  /*a8c0*/  IMAD.SHL.U32 R8, R244, 0x2, RZ ;  /* 0x00000002f4087824 */ /* 0x000fe200078e00ff */
[----:B------:R-:W-:Y:S01]  /*a8d0*/  LOP3.LUT R12, R12, 0xf, RZ, 0xc0, !PT ;  /* 0x0000000f0c0c7812 */ /* 0x000fe200078ec0ff */
[----:B------:R-:W-:Y:S01]  /*a8e0*/  IMAD.WIDE.U32 R4, R233, c[0x0][0x218], R4 ;  /* 0x00008600e9047a25 */ /* 0x000fe200078e0004 */
[----:B------:R-:W-:Y:S04]  /*a8f0*/  SHF.L.U64.HI R10, R244, 0x1, R10 ;  /* 0x00000001f40a7819 */ /* 0x000fe8000001020a */
[----:B------:R-:W-:Y:S01]  /*a900*/  IADD3 R0, P0, R4, UR22, RZ ;  /* 0x0000001604007c10 */ /* 0x000fe2000ff1e0ff */
[----:B------:R-:W-:Y:S03]  /*a910*/  IMAD.SHL.U32 R4, R242, 0x2, RZ ;  /* 0x00000002f2047824 */ /* 0x000fe600078e00ff */
[----:B------:R-:W-:Y:S02]  /*a920*/  IADD3.X R5, R5, UR6, R2, P0, !PT ;  /* 0x0000000605057c10 */ /* 0x000fe400087fe402 */
[C---:B------:R-:W-:Y:S02]  /*a930*/  LEA R7, P0, R0.reuse, c[0x0][0x1f8], 0x1 ;  /* 0x00007e0000077a11 */ /* 0x040fe400078008ff */
[C---:B------:R-:W-:Y:S02]  /*a940*/  SHF.L.U64.HI R2, R241.reuse, 0x1, R246 ;  /* 0x00000001f1027819 */ /* 0x040fe400000102f6 */
[----:B------:R-:W-:Y:S01]  /*a950*/  LEA.HI.X R6, R0, c[0x0][0x1fc], R5, 0x1, P0 ;  /* 0x00007f0000067a11 */ /* 0x000fe200000f0c05 */
[----:B------:R-:W5:Y:S01]  /*a960*/  SHFL.IDX PT, R9, R7, 0x1, 0x181f ;  /* 0x00381f0007097f89 */ /* 0x000f6200000e0000 */
[----:B------:R-:W-:Y:S01]  /*a970*/  IMAD.SHL.U32 R0, R241, 0x2, RZ ;  /* 0x00000002f1007824 */ /* 0x000fe200078e00ff */
[----:B------:R-:W-:Y:S02]  /*a980*/  SHF.L.U64.HI R5, R242, 0x1, R245 ;  /* 0x00000001f2057819 */ /* 0x000fe400000102f5 */
[----:B------:R-:W4:Y:S04]  /*a990*/  SHFL.IDX PT, R11, R6, 0x1, 0x181f ;  /* 0x00381f00060b7f89 */ /* 0x000f2800000e0000 */
[----:B------:R-:W3:Y:S04]  /*a9a0*/  SHFL.IDX PT, R7, R7, RZ, 0x181f ;  /* 0x00181fff07077589 */ /* 0x000ee800000e0000 */
[----:B------:R-:W2:Y:S01]  /*a9b0*/  SHFL.IDX PT, R21, R6, RZ, 0x181f ;  /* 0x00181fff06157589 */ /* 0x000ea200000e0000 */
[----:B-----5:R-:W-:Y:S04]  /*a9c0*/  IADD3 R22, P1, P0, R22, R9, R251 ;  /* 0x0000000916167210 */ /* 0x020fe8000783e0fb */
[----:B----4-:R-:W-:Y:S02]  /*a9d0*/  IADD3.X R23, RZ, R11, R252, P1, P0 ;  /* 0x0000000bff177210 */ /* 0x010fe40000fe04fc */
[----:B------:R-:W-:Y:S04]  /*a9e0*/  IADD3 R14, P1, P0, R14, R9, R4 ;  /* 0x000000090e0e7210 */ /* 0x000fe8000783e004 */
[--C-:B------:R-:W-:Y:S02]  /*a9f0*/  IADD3.X R15, RZ, R11, R5.reuse, P1, P0 ;  /* 0x0000000bff0f7210 */ /* 0x100fe40000fe0405 */
[----:B------:R-:W-:Y:S04]  /*aa00*/  IADD3 R12, P1, P0, R12, R9, R0 ;  /* 0x000000090c0c7210 */ /* 0x000fe8000783e000 */
[--C-:B------:R-:W-:Y:S02]  /*aa10*/  IADD3.X R13, RZ, R11, R2.reuse, P1, P0 ;  /* 0x0000000bff0d7210 */ /* 0x100fe40000fe0402 */
[----:B---3--:R-:W-:Y:S05]  /*aa20*/  IADD3 R4, P0, R7, R4, RZ ;  /* 0x0000000407047210 */ /* 0x008fea0007f1e0ff */
[----:B--2---:R-:W-:Y:S01]  /*aa30*/  IMAD.X R5, R21, 0x1, R5, P0 ;  /* 0x0000000115057824 */ /* 0x004fe200000e0605 */
[----:B------:R-:W-:Y:S05]  /*aa40*/  IADD3 R28, P0, R7, R0, RZ ;  /* 0x00000000071c7210 */ /* 0x000fea0007f1e0ff */
[----:B------:R-:W-:Y:S01]  /*aa50*/  IMAD.X R29, R21, 0x1, R2, P0 ;  /* 0x00000001151d7824 */ /* 0x000fe200000e0602 */
[-C--:B------:R-:W-:Y:S05]  /*aa60*/  IADD3 R30, P0, R7, R8.reuse, RZ ;  /* 0x00000008071e7210 */ /* 0x080fea0007f1e0ff */
[----:B------:R-:W-:Y:S01]  /*aa70*/  IMAD.X R31, R21, 0x1, R10, P0 ;  /* 0x00000001151f7824 */ /* 0x000fe200000e060a */
        /* <DEDUP_REMOVED lines=17> */
.L_x_2001:
[C---:B--23--:R-:W-:Y:S01]  /*ab90*/  HMMA.16816.F32.BF16 R4, R168.reuse, R172, RZ ;  /* 0x000000aca804723c */ /* 0x04cfe200000418ff */
[----:B------:R-:W-:Y:S01]  /*aba0*/  LDSM.16.M88.4 R196, [R224+0x8100] ;  /* 0x00810000e0c4783b */ /* 0x000fe20000000200 */
[----:B------:R-:W-:Y:S05]  /*abb0*/  UISETP.GT.AND UP2, UPT, UR20, UR9, UPT ;  /* 0x000000091400728c */ /* 0x000fea000bf44270 */
[----:B------:R-:W0:Y:S01]  /*abc0*/  LDGDEPBAR ;  /* 0x00000000000079af */ /* 0x000e220000000000 */
[C---:B------:R-:W-:Y:S01]  /*abd0*/  HMMA.16816.F32.BF16 R8, R168.reuse, R174, RZ ;  /* 0x000000aea808723c */ /* 0x040fe200000418ff */
[----:B------:R-:W-:Y:S04]  /*abe0*/  PLOP3.LUT P0, PT, PT, PT, UP2, 0x40, 0x0 ;  /* 0x000000000000781c */ /* 0x000fe80003f0e828 */
[----:B------:R-:W2:Y:S03]  /*abf0*/  LDSM.16.M88.4 R172, [R225+0x10100] ;  /* 0x01010000e1ac783b */ /* 0x000ea60000000200 */
[C---:B----4-:R-:W-:Y:S03]  /*ac00*/  HMMA.16816.F32.BF16 R12, R168.reuse, R16, RZ ;  /* 0x00000010a80c723c */ /* 0x050fe600000418ff */
[----:B------:R-:W3:Y:S05]  /*ac10*/  LDSM.16.M88.4 R200, [R224+0x8900] ;  /* 0x00890000e0c8783b */ /* 0x000eea0000000200 */
[C---:B------:R-:W-:Y:S08]  /*ac20*/  HMMA.16816.F32.BF16 R16, R168.reuse, R18, RZ ;  /* 0x00000012a810723c */ /* 0x040ff000000418ff */
[C---:B-1----:R-:W-:Y:S08]  /*ac30*/  HMMA.16816.F32.BF16 R20, R168.reuse, R24, RZ ;  /* 0x00000018a814723c */ /* 0x042ff000000418ff */
[C---:B------:R-:W-:Y:S08]  /*ac40*/  HMMA.16816.F32.BF16 R24, R168.reuse, R26, RZ ;  /* 0x0000001aa818723c */ /* 0x040ff000000418ff */
[C---:B------:R-:W-:Y:S08]  /*ac50*/  HMMA.16816.F32.BF16 R28, R168.reuse, R32, RZ ;  /* 0x00000020a81c723c */ /* 0x040ff000000418ff */
[----:B------:R-:W-:Y:S01]  /*ac60*/  HMMA.16816.F32.BF16 R32, R168, R34, RZ ;  /* 0x00000022a820723c */ /* 0x000fe200000418ff */
[----:B------:R-:W1:Y:S07]  /*ac70*/  LDSM.16.M88.4 R168, [R224+0x9100] ;  /* 0x00910000e0a8783b */ /* 0x000e6e0000000200 */
[C---:B------:R-:W-:Y:S08]  /*ac80*/  HMMA.16816.F32.BF16 R4, R176.reuse, R180, R4 ;  /* 0x000000b4b004723c */ /* 0x040ff00000041804 */
[C---:B------:R-:W-:Y:S01]  /*ac90*/  HMMA.16816.F32.BF16 R8, R176.reuse, R182, R8 ;  /* 0x000000b6b008723c */ /* 0x040fe20000041808 */
[----:B------:R-:W4:Y:S07]  /*aca0*/  LDSM.16.M88.4 R180, [R224+0x9900] ;  /* 0x00990000e0b4783b */ /* 0x000f2e0000000200 */
[C---:B------:R-:W-:Y:S08]  /*acb0*/  HMMA.16816.F32.BF16 R12, R176.reuse, R184, R12 ;  /* 0x000000b8b00c723c */ /* 0x040ff0000004180c */
[C---:B------:R-:W-:Y:S01]  /*acc0*/  HMMA.16816.F32.BF16 R16, R176.reuse, R186, R16 ;  /* 0x000000bab010723c */ /* 0x040fe20000041810 */
[----:B------:R-:W-:Y:S07]  /*acd0*/  LDSM.16.M88.4 R184, [R223+0x10100] ;  /* 0x01010000dfb8783b */ /* 0x000fee0000000200 */
[C---:B------:R-:W-:Y:S08]  /*ace0*/  HMMA.16816.F32.BF16 R20, R176.reuse, R188, R20 ;  /* 0x000000bcb014723c */ /* 0x040ff00000041814 */
[C---:B------:R-:W-:Y:S01]  /*acf0*/  HMMA.16816.F32.BF16 R24, R176.reuse, R190, R24 ;  /* 0x000000beb018723c */ /* 0x040fe20000041818 */
[----:B------:R-:W5:Y:S07]  /*ad00*/  LDSM.16.M88.4 R188, [R216] ;  /* 0x00000000d8bc783b */ /* 0x000f6e0000000200 */
[C---:B------:R-:W-:Y:S08]  /*ad10*/  HMMA.16816.F32.BF16 R28, R176.reuse, R192, R28 ;  /* 0x000000c0b01c723c */ /* 0x040ff0000004181c */
[----:B------:R-:W-:Y:S01]  /*ad20*/  HMMA.16816.F32.BF16 R32, R176, R194, R32 ;  /* 0x000000c2b020723c */ /* 0x000fe20000041820 */
[----:B------:R-:W4:Y:S06]  /*ad30*/  LDSM.16.M88.4 R176, [R216+0x800] ;  /* 0x00080000d8b0783b */ /* 0x000f2c0000000200 */
[----:B------:R-:W4:Y:S01]  /*ad40*/  LDSM.16.M88.4 R192, [R216+0x1000] ;  /* 0x00100000d8c0783b */ /* 0x000f220000000200 */
[C---:B--2---:R-:W-:Y:S08]  /*ad50*/  HMMA.16816.F32.BF16 R4, R172.reuse, R196, R4 ;  /* 0x000000c4ac04723c */ /* 0x044ff00000041804 */
[C---:B------:R-:W-:Y:S01]  /*ad60*/  HMMA.16816.F32.BF16 R8, R172.reuse, R198, R8 ;  /* 0x000000c6ac08723c */ /* 0x040fe20000041808 */
[----:B------:R-:W-:Y:S07]  /*ad70*/  LDSM.16.M88.4 R196, [R230+0x14100] ;  /* 0x01410000e6c4783b */ /* 0x000fee0000000200 */
[C---:B---3--:R-:W-:Y:S08]  /*ad80*/  HMMA.16816.F32.BF16 R12, R172.reuse, R200, R12 ;  /* 0x000000c8ac0c723c */ /* 0x048ff0000004180c */
[C---:B------:R-:W-:Y:S01]  /*ad90*/  HMMA.16816.F32.BF16 R16, R172.reuse, R202, R16 ;  /* 0x000000caac10723c */ /* 0x040fe20000041810 */
[----:B------:R-:W-:Y:S07]  /*ada0*/  LDSM.16.M88.4 R200, [R229+0xa100] ;  /* 0x00a10000e5c8783b */ /* 0x000fee0000000200 */
[C---:B-1----:R-:W-:Y:S08]  /*adb0*/  HMMA.16816.F32.BF16 R20, R172.reuse, R168, R20 ;  /* 0x000000a8ac14723c */ /* 0x042ff00000041814 */
[C---:B------:R-:W-:Y:S01]  /*adc0*/  HMMA.16816.F32.BF16 R24, R172.reuse, R170, R24 ;  /* 0x000000aaac18723c */ /* 0x040fe20000041818 */
[----:B------:R-:W1:Y:S07]  /*add0*/  LDSM.16.M88.4 R168, [R216+0x1800] ;  /* 0x00180000d8a8783b */ /* 0x000e6e0000000200 */
[C---:B----4-:R-:W-:Y:S08]  /*ade0*/  HMMA.16816.F32.BF16 R28, R172.reuse, R180, R28 ;  /* 0x000000b4ac1c723c */ /* 0x050ff0000004181c */
[----:B------:R-:W-:Y:S01]  /*adf0*/  HMMA.16816.F32.BF16 R32, R172, R182, R32 ;  /* 0x000000b6ac20723c */ /* 0x000fe20000041820 */
[----:B------:R-:W2:Y:S06]  /*ae00*/  LDSM.16.M88.4 R172, [R229+0xa900] ;  /* 0x00a90000e5ac783b */ /* 0x000eac0000000200 */
[----:B------:R-:W3:Y:S01]  /*ae10*/  LDSM.16.M88.4 R180, [R229+0xb100] ;  /* 0x00b10000e5b4783b */ /* 0x000ee20000000200 */
[C---:B-----5:R-:W-:Y:S08]  /*ae20*/  HMMA.16816.F32.BF16 R4, R184.reuse, R188, R4 ;  /* 0x000000bcb804723c */ /* 0x060ff00000041804 */
[C---:B------:R-:W-:Y:S01]  /*ae30*/  HMMA.16816.F32.BF16 R8, R184.reuse, R190, R8 ;  /* 0x000000beb808723c */ /* 0x040fe20000041808 */
[----:B------:R-:W4:Y:S07]  /*ae40*/  LDSM.16.M88.4 R188, [R229+0xb900] ;  /* 0x00b90000e5bc783b */ /* 0x000f2e0000000200 */
[C---:B------:R-:W-:Y:S08]  /*ae50*/  HMMA.16816.F32.BF16 R12, R184.reuse, R176, R12 ;  /* 0x000000b0b80c723c */ /* 0x040ff0000004180c */
[C---:B------:R-:W-:Y:S01]  /*ae60*/  HMMA.16816.F32.BF16 R16, R184.reuse, R178, R16 ;  /* 0x000000b2b810723c */ /* 0x040fe20000041810 */
[----:B------:R-:W-:Y:S07]  /*ae70*/  LDSM.16.M88.4 R176, [R215] ;  /* 0x00000000d7b0783b */ /* 0x000fee0000000200 */
[C---:B------:R-:W-:Y:S08]  /*ae80*/  HMMA.16816.F32.BF16 R20, R184.reuse, R192, R20 ;  /* 0x000000c0b814723c */ /* 0x040ff00000041814 */
[C---:B------:R-:W-:Y:S01]  /*ae90*/  HMMA.16816.F32.BF16 R24, R184.reuse, R194, R24 ;  /* 0x000000c2b818723c */ /* 0x040fe20000041818 */
[----:B------:R-:W-:Y:S07]  /*aea0*/  LDSM.16.M88.4 R192, [R213] ;  /* 0x00000000d5c0783b */ /* 0x000fee0000000200 */
[C---:B-1----:R-:W-:Y:S08]  /*aeb0*/  HMMA.16816.F32.BF16 R28, R184.reuse, R168, R28 ;  /* 0x000000a8b81c723c */ /* 0x042ff0000004181c */
[----:B------:R-:W-:Y:S01]  /*aec0*/  HMMA.16816.F32.BF16 R32, R184, R170, R32 ;  /* 0x000000aab820723c */ /* 0x000fe20000041820 */
[----:B------:R-:W1:Y:S06]  /*aed0*/  LDSM.16.M88.4 R168, [R226+0x14100] ;  /* 0x01410000e2a8783b */ /* 0x000e6c0000000200 */
[----:B------:R-:W5:Y:S01]  /*aee0*/  LDSM.16.M88.4 R184, [R214] ;  /* 0x00000000d6b8783b */ /* 0x000f620000000200 */
[C---:B------:R-:W-:Y:S08]  /*aef0*/  HMMA.16816.F32.BF16 R4, R196.reuse, R200, R4 ;  /* 0x000000c8c404723c */ /* 0x040ff00000041804 */
[C---:B------:R-:W-:Y:S01]  /*af00*/  HMMA.16816.F32.BF16 R8, R196.reuse, R202, R8 ;  /* 0x000000cac408723c */ /* 0x040fe20000041808 */
[----:B------:R-:W1:Y:S07]  /*af10*/  LDSM.16.M88.4 R200, [R212] ;  /* 0x00000000d4c8783b */ /* 0x000e6e0000000200 */
[C---:B--2---:R-:W-:Y:S08]  /*af20*/  HMMA.16816.F32.BF16 R12, R196.reuse, R172, R12 ;  /* 0x000000acc40c723c */ /* 0x044ff0000004180c */
[C---:B------:R-:W-:Y:S01]  /*af30*/  HMMA.16816.F32.BF16 R16, R196.reuse, R174, R16 ;  /* 0x000000aec410723c */ /* 0x040fe20000041810 */
[----:B------:R-:W-:Y:S07]  /*af40*/  LDSM.16.M88.4 R172, [R225+0x14100] ;  /* 0x01410000e1ac783b */ /* 0x000fee0000000200 */
[C---:B---3--:R-:W-:Y:S08]  /*af50*/  HMMA.16816.F32.BF16 R20, R196.reuse, R180, R20 ;  /* 0x000000b4c414723c */ /* 0x048ff00000041814 */
[C---:B------:R-:W-:Y:S01]  /*af60*/  HMMA.16816.F32.BF16 R24, R196.reuse, R182, R24 ;  /* 0x000000b6c418723c */ /* 0x040fe20000041818 */
[----:B------:R-:W2:Y:S07]  /*af70*/  LDSM.16.M88.4 R180, [R224+0xa100] ;  /* 0x00a10000e0b4783b */ /* 0x000eae0000000200 */
[C---:B----4-:R-:W-:Y:S08]  /*af80*/  HMMA.16816.F32.BF16 R28, R196.reuse, R188, R28 ;  /* 0x000000bcc41c723c */ /* 0x050ff0000004181c */
[----:B------:R-:W-:Y:S01]  /*af90*/  HMMA.16816.F32.BF16 R32, R196, R190, R32 ;  /* 0x000000bec420723c */ /* 0x000fe20000041820 */
[----:B------:R-:W3:Y:S06]  /*afa0*/  LDSM.16.M88.4 R188, [R224+0xa900] ;  /* 0x00a90000e0bc783b */ /* 0x000eec0000000200 */
[----:B------:R-:W4:Y:S01]  /*afb0*/  LDSM.16.M88.4 R196, [R224+0xb100] ;  /* 0x00b10000e0c4783b */ /* 0x000f220000000200 */
[C---:B-1----:R-:W-:Y:S08]  /*afc0*/  HMMA.16816.F32.BF16 R4, R168.reuse, R176, R4 ;  /* 0x000000b0a804723c */ /* 0x042ff00000041804 */
[C---:B------:R-:W-:Y:S01]  /*afd0*/  HMMA.16816.F32.BF16 R8, R168.reuse, R178, R8 ;  /* 0x000000b2a808723c */ /* 0x040fe20000041808 */
[----:B------:R-:W1:Y:S07]  /*afe0*/  LDSM.16.M88.4 R176, [R224+0xb900] ;  /* 0x00b90000e0b0783b */ /* 0x000e6e0000000200 */
[C---:B-----5:R-:W-:Y:S08]  /*aff0*/  HMMA.16816.F32.BF16 R12, R168.reuse, R184, R12 ;  /* 0x000000b8a80c723c */ /* 0x060ff0000004180c */
[C---:B------:R-:W-:Y:S01]  /*b000*/  HMMA.16816.F32.BF16 R16, R168.reuse, R186, R16 ;  /* 0x000000baa810723c */ /* 0x040fe20000041810 */
[----:B------:R-:W-:Y:S07]  /*b010*/  LDSM.16.M88.4 R184, [R223+0x14100] ;  /* 0x01410000dfb8783b */ /* 0x000fee0000000200 */
[C---:B------:R-:W-:Y:S08]  /*b020*/  HMMA.16816.F32.BF16 R20, R168.reuse, R192, R20 ;  /* 0x000000c0a814723c */ /* 0x040ff00000041814 */
[C---:B------:R-:W-:Y:S01]  /*b030*/  HMMA.16816.F32.BF16 R24, R168.reuse, R194, R24 ;  /* 0x000000c2a818723c */ /* 0x040fe20000041818 */
[----:B------:R-:W5:Y:S07]  /*b040*/  LDSM.16.M88.4 R192, [R216+0x2000] ;  /* 0x00200000d8c0783b */ /* 0x000f6e0000000200 */
        /* <DEDUP_REMOVED lines=13> */
[C---:B-1----:R-:W-:Y:S08]  /*b120*/  HMMA.16816.F32.BF16 R28, R172.reuse, R176, R28 ;  /* 0x000000b0ac1c723c */ /* 0x042ff0000004181c */
[----:B------:R-:W-:Y:S01]  /*b130*/  HMMA.16816.F32.BF16 R32, R172, R178, R32 ;  /* 0x000000b2ac20723c */ /* 0x000fe20000041820 */
[----:B------:R-:W-:Y:S06]  /*b140*/  LDSM.16.M88.4 R172, [R229+0xd100] ;  /* 0x00d10000e5ac783b */ /* 0x000fec0000000200 */
[----:B------:R-:W-:Y:S01]  /*b150*/  LDSM.16.M88.4 R176, [R229+0xd900] ;  /* 0x00d90000e5b0783b */ /* 0x000fe20000000200 */
[C---:B-----5:R-:W-:Y:S08]  /*b160*/  HMMA.16816.F32.BF16 R4, R184.reuse, R192, R4 ;  /* 0x000000c0b804723c */ /* 0x060ff00000041804 */
[C---:B------:R-:W-:Y:S01]  /*b170*/  HMMA.16816.F32.BF16 R8, R184.reuse, R194, R8 ;  /* 0x000000c2b808723c */ /* 0x040fe20000041808 */
[----:B------:R-:W-:Y:S07]  /*b180*/  LDSM.16.M88.4 R192, [R226+0x18100] ;  /* 0x01810000e2c0783b */ /* 0x000fee0000000200 */
[C---:B------:R-:W-:Y:S08]  /*b190*/  HMMA.16816.F32.BF16 R12, R184.reuse, R168, R12 ;  /* 0x000000a8b80c723c */ /* 0x040ff0000004180c */
[C---:B------:R-:W-:Y:S01]  /*b1a0*/  HMMA.16816.F32.BF16 R16, R184.reuse, R170, R16 ;  /* 0x000000aab810723c */ /* 0x040fe20000041810 */
[----:B------:R-:W1:Y:S07]  /*b1b0*/  LDSM.16.M88.4 R168, [R229+0xc900] ;  /* 0x00c90000e5a8783b */ /* 0x000e6e0000000200 */
[C---:B------:R-:W-:Y:S08]  /*b1c0*/  HMMA.16816.F32.BF16 R20, R184.reuse, R200, R20 ;  /* 0x000000c8b814723c */ /* 0x040ff00000041814 */
[C---:B------:R-:W-:Y:S01]  /*b1d0*/  HMMA.16816.F32.BF16 R24, R184.reuse, R202, R24 ;  /* 0x000000cab818723c */ /* 0x040fe20000041818 */
[----:B------:R-:W4:Y:S07]  /*b1e0*/  LDSM.16.M88.4 R200, [R211] ;  /* 0x00000000d3c8783b */ /* 0x000f2e0000000200 */
[C---:B--2---:R-:W-:Y:S08]  /*b1f0*/  HMMA.16816.F32.BF16 R28, R184.reuse, R180, R28 ;  /* 0x000000b4b81c723c */ /* 0x044ff0000004181c */
[----:B------:R-:W-:Y:S01]  /*b200*/  HMMA.16816.F32.BF16 R32, R184, R182, R32 ;  /* 0x000000b6b820723c */ /* 0x000fe20000041820 */
[----:B------:R-:W2:Y:S06]  /*b210*/  LDSM.16.M88.4 R180, [R210] ;  /* 0x00000000d2b4783b */ /* 0x000eac0000000200 */
[----:B------:R-:W5:Y:S01]  /*b220*/  LDSM.16.M88.4 R184, [R209] ;  /* 0x00000000d1b8783b */ /* 0x000f620000000200 */
[C---:B---3--:R-:W-:Y:S08]  /*b230*/  HMMA.16816.F32.BF16 R4, R188.reuse, R196, R4 ;  /* 0x000000c4bc04723c */ /* 0x048ff00000041804 */
[C---:B------:R-:W-:Y:S01]  /*b240*/  HMMA.16816.F32.BF16 R8, R188.reuse, R198, R8 ;  /* 0x000000c6bc08723c */ /* 0x040fe20000041808 */
[----:B------:R-:W3:Y:S07]  /*b250*/  LDSM.16.M88.4 R196, [R208] ;  /* 0x00000000d0c4783b */ /* 0x000eee0000000200 */
        /* <DEDUP_REMOVED lines=10> */
[C---:B----4-:R-:W-:Y:S08]  /*b300*/  HMMA.16816.F32.BF16 R4, R192.reuse, R200, R4 ;  /* 0x000000c8c004723c */ /* 0x050ff00000041804 */
[C---:B------:R-:W-:Y:S01]  /*b310*/  HMMA.16816.F32.BF16 R8, R192.reuse, R202, R8 ;  /* 0x000000cac008723c */ /* 0x040fe20000041808 */
[----:B------:R-:W4:Y:S07]  /*b320*/  LDSM.16.M88.4 R200, [R224+0xd900] ;  /* 0x00d90000e0c8783b */ /* 0x000f2e0000000200 */
[C---:B--2---:R-:W-:Y:S08]  /*b330*/  HMMA.16816.F32.BF16 R12, R192.reuse, R180, R12 ;  /* 0x000000b4c00c723c */ /* 0x044ff0000004180c */
[C---:B------:R-:W-:Y:S01]  /*b340*/  HMMA.16816.F32.BF16 R16, R192.reuse, R182, R16 ;  /* 0x000000b6c010723c */ /* 0x040fe20000041810 */
[----:B------:R-:W-:Y:S07]  /*b350*/  LDSM.16.M88.4 R180, [R223+0x18100] ;  /* 0x01810000dfb4783b */ /* 0x000fee0000000200 */
[C---:B-----5:R-:W-:Y:S08]  /*b360*/  HMMA.16816.F32.BF16 R20, R192.reuse, R184, R20 ;  /* 0x000000b8c014723c */ /* 0x060ff00000041814 */
[C---:B------:R-:W-:Y:S01]  /*b370*/  HMMA.16816.F32.BF16 R24, R192.reuse, R186, R24 ;  /* 0x000000bac018723c */ /* 0x040fe20000041818 */
[----:B------:R-:W2:Y:S07]  /*b380*/  LDSM.16.M88.4 R184, [R216+0x4000] ;  /* 0x00400000d8b8783b */ /* 0x000eae0000000200 */
[C---:B---3--:R-:W-:Y:S08]  /*b390*/  HMMA.16816.F32.BF16 R28, R192.reuse, R196, R28 ;  /* 0x000000c4c01c723c */ /* 0x048ff0000004181c */
[----:B------:R-:W-:Y:S01]  /*b3a0*/  HMMA.16816.F32.BF16 R32, R192, R198, R32 ;  /* 0x000000c6c020723c */ /* 0x000fe20000041820 */
[----:B------:R-:W3:Y:S06]  /*b3b0*/  LDSM.16.M88.4 R192, [R216+0x4800] ;  /* 0x00480000d8c0783b */ /* 0x000eec0000000200 */
        /* <DEDUP_REMOVED lines=10> */
[C---:B----4-:R-:W-:Y:S08]  /*b460*/  HMMA.16816.F32.BF16 R28, R168.reuse, R200, R28 ;  /* 0x000000c8a81c723c */ /* 0x050ff0000004181c */
[----:B------:R-:W-:Y:S01]  /*b470*/  HMMA.16816.F32.BF16 R32, R168, R202, R32 ;  /* 0x000000caa820723c */ /* 0x000fe20000041820 */
[----:B------:R-:W4:Y:S06]  /*b480*/  LDSM.16.M88.4 R168, [R229+0xe900] ;  /* 0x00e90000e5a8783b */ /* 0x000f2c0000000200 */
[----:B------:R-:W1:Y:S01]  /*b490*/  LDSM.16.M88.4 R200, [R229+0xf100] ;  /* 0x00f10000e5c8783b */ /* 0x000e620000000200 */
[C---:B--2---:R-:W-:Y:S08]  /*b4a0*/  HMMA.16816.F32.BF16 R4, R180.reuse, R184, R4 ;  /* 0x000000b8b404723c */ /* 0x044ff00000041804 */
[C---:B------:R-:W-:Y:S01]  /*b4b0*/  HMMA.16816.F32.BF16 R8, R180.reuse, R186, R8 ;  /* 0x000000bab408723c */ /* 0x040fe20000041808 */
[----:B------:R-:W2:Y:S07]  /*b4c0*/  LDSM.16.M88.4 R184, [R229+0xf900] ;  /* 0x00f90000e5b8783b */ /* 0x000eae0000000200 */
[C---:B---3--:R-:W-:Y:S08]  /*b4d0*/  HMMA.16816.F32.BF16 R12, R180.reuse, R192, R12 ;  /* 0x000000c0b40c723c */ /* 0x048ff0000004180c */
[C---:B------:R-:W-:Y:S01]  /*b4e0*/  HMMA.16816.F32.BF16 R16, R180.reuse, R194, R16 ;  /* 0x000000c2b410723c */ /* 0x040fe20000041810 */
[----:B------:R-:W-:Y:S07]  /*b4f0*/  LDSM.16.M88.4 R192, [R226+0x1c100] ;  /* 0x01c10000e2c0783b */ /* 0x000fee0000000200 */
[C---:B-----5:R-:W-:Y:S08]  /*b500*/  HMMA.16816.F32.BF16 R20, R180.reuse, R196, R20 ;  /* 0x000000c4b414723c */ /* 0x060ff00000041814 */
[C---:B------:R-:W-:Y:S01]  /*b510*/  HMMA.16816.F32.BF16 R24, R180.reuse, R198, R24 ;  /* 0x000000c6b418723c */ /* 0x040fe20000041818 */
[----:B------:R-:W3:Y:S07]  /*b520*/  LDSM.16.M88.4 R196, [R207] ;  /* 0x00000000cfc4783b */ /* 0x000eee0000000200 */
[C---:B-1----:R-:W-:Y:S08]  /*b530*/  HMMA.16816.F32.BF16 R28, R180.reuse, R172, R28 ;  /* 0x000000acb41c723c */ /* 0x042ff0000004181c */
[----:B------:R-:W-:Y:S01]  /*b540*/  HMMA.16816.F32.BF16 R32, R180, R174, R32 ;  /* 0x000000aeb420723c */ /* 0x000fe20000041820 */
[----:B------:R-:W-:Y:S06]  /*b550*/  LDSM.16.M88.4 R172, [R205] ;  /* 0x00000000cdac783b */ /* 0x000fec0000000200 */
[----:B------:R-:W-:Y:S01]  /*b560*/  LDSM.16.M88.4 R180, [R204] ;  /* 0x00000000ccb4783b */ /* 0x000fe20000000200 */
[C---:B------:R-:W-:Y:S08]  /*b570*/  HMMA.16816.F32.BF16 R4, R176.reuse, R188, R4 ;  /* 0x000000bcb004723c */ /* 0x040ff00000041804 */
[C---:B------:R-:W-:Y:S01]  /*b580*/  HMMA.16816.F32.BF16 R8, R176.reuse, R190, R8 ;  /* 0x000000beb008723c */ /* 0x040fe20000041808 */
[----:B------:R-:W-:Y:S07]  /*b590*/  LDSM.16.M88.4 R188, [R225+0x1c100] ;  /* 0x01c10000e1bc783b */ /* 0x000fee0000000200 */
[C---:B----4-:R-:W-:Y:S08]  /*b5a0*/  HMMA.16816.F32.BF16 R12, R176.reuse, R168, R12 ;  /* 0x000000a8b00c723c */ /* 0x050ff0000004180c */
[C---:B------:R-:W-:Y:S01]  /*b5b0*/  HMMA.16816.F32.BF16 R16, R176.reuse, R170, R16 ;  /* 0x000000aab010723c */ /* 0x040fe20000041810 */
[----:B------:R-:W1:Y:S07]  /*b5c0*/  LDSM.16.M88.4 R168, [R206] ;  /* 0x00000000cea8783b */ /* 0x000e6e0000000200 */
[C---:B------:R-:W-:Y:S08]  /*b5d0*/  HMMA.16816.F32.BF16 R20, R176.reuse, R200, R20 ;  /* 0x000000c8b014723c */ /* 0x040ff00000041814 */
[C---:B------:R-:W-:Y:S01]  /*b5e0*/  HMMA.16816.F32.BF16 R24, R176.reuse, R202, R24 ;  /* 0x000000cab018723c */ /* 0x040fe20000041818 */
[----:B------:R-:W4:Y:S07]  /*b5f0*/  LDSM.16.M88.4 R200, [R224+0xe100] ;  /* 0x00e10000e0c8783b */ /* 0x000f2e0000000200 */
[C---:B--2---:R-:W-:Y:S08]  /*b600*/  HMMA.16816.F32.BF16 R28, R176.reuse, R184, R28 ;  /* 0x000000b8b01c723c */ /* 0x044ff0000004181c */
[----:B------:R-:W-:Y:S01]  /*b610*/  HMMA.16816.F32.BF16 R32, R176, R186, R32 ;  /* 0x000000bab020723c */ /* 0x000fe20000041820 */
[----:B------:R-:W2:Y:S06]  /*b620*/  LDSM.16.M88.4 R176, [R224+0xe900] ;  /* 0x00e90000e0b0783b */ /* 0x000eac0000000200 */
[----:B------:R-:W5:Y:S01]  /*b630*/  LDSM.16.M88.4 R184, [R224+0xf100] ;  /* 0x00f10000e0b8783b */ /* 0x000f620000000200 */
        /* <DEDUP_REMOVED lines=15> */
[----:B------:R-:W4:Y:S01]  /*b730*/  LDSM.16.M88.4 R200, [R216+0x7800] ;  /* 0x00780000d8c8783b */ /* 0x000f220000000200 */
[----:B------:R-:W-:Y:S05]  /*b740*/  DEPBAR.LE SB0, 0x0 ;  /* 0x000080000000791a */ /* 0x000fea0000000000 */
[----:B------:R-:W-:Y:S01]  /*b750*/  BAR.SYNC.DEFER_BLOCKING 0x0 ;  /* 0x0000000000007b1d */ /* 0x000fe20000010000 */
[C---:B--2---:R-:W-:Y:S08]  /*b760*/  HMMA.16816.F32.BF16 R12, R188.reuse, R176, R12 ;  /* 0x000000b0bc0c723c */ /* 0x044ff0000004180c */
[C---:B------:R-:W-:Y:S08]  /*b770*/  HMMA.16816.F32.BF16 R16, R188.reuse, R178, R16 ;  /* 0x000000b2bc10723c */ /* 0x040ff00000041810 */
[C---:B-----5:R-:W-:Y:S08]  /*b780*/  HMMA.16816.F32.BF16 R20, R188.reuse, R184, R20 ;  /* 0x000000b8bc14723c */ /* 0x060ff00000041814 */
[C---:B------:R-:W-:Y:S08]  /*b790*/  HMMA.16816.F32.BF16 R24, R188.reuse, R186, R24 ;  /* 0x000000babc18723c */ /* 0x040ff00000041818 */
[C---:B---3--:R-:W-:Y:S08]  /*b7a0*/  HMMA.16816.F32.BF16 R28, R188.reuse, R196, R28 ;  /* 0x000000c4bc1c723c */ /* 0x048ff0000004181c */
[----:B------:R-:W-:Y:S08]  /*b7b0*/  HMMA.16816.F32.BF16 R32, R188, R198, R32 ;  /* 0x000000c6bc20723c */ /* 0x000ff00000041820 */
[C---:B-1----:R-:W-:Y:S08]  /*b7c0*/  HMMA.16816.F32.BF16 R4, R168.reuse, R172, R4 ;  /* 0x000000aca804723c */ /* 0x042ff00000041804 */
[C---:B------:R-:W-:Y:S08]  /*b7d0*/  HMMA.16816.F32.BF16 R8, R168.reuse, R174, R8 ;  /* 0x000000aea808723c */ /* 0x040ff00000041808 */
[C---:B------:R-:W-:Y:S08]  /*b7e0*/  HMMA.16816.F32.BF16 R12, R168.reuse, R180, R12 ;  /* 0x000000b4a80c723c */ /* 0x040ff0000004180c */
[C---:B------:R-:W-:Y:S08]  /*b7f0*/  HMMA.16816.F32.BF16 R16, R168.reuse, R182, R16 ;  /* 0x000000b6a810723c */ /* 0x040ff00000041810 */
[C---:B------:R-:W-:Y:S08]  /*b800*/  HMMA.16816.F32.BF16 R20, R168.reuse, R192, R20 ;  /* 0x000000c0a814723c */ /* 0x040ff00000041814 */
[C---:B------:R-:W-:Y:S08]  /*b810*/  HMMA.16816.F32.BF16 R24, R168.reuse, R194, R24 ;  /* 0x000000c2a818723c */ /* 0x040ff00000041818 */
[C---:B----4-:R-:W-:Y:S08]  /*b820*/  HMMA.16816.F32.BF16 R28, R168.reuse, R200, R28 ;  /* 0x000000c8a81c723c */ /* 0x050ff0000004181c */
        /* <DEDUP_REMOVED lines=10> */
[----:B------:R-:W-:Y:S01]  /*b8d0*/  LOP3.LUT R176, R176, 0xf, RZ, 0xc0, !PT ;  /* 0x0000000fb0b07812 */ /* 0x000fe200078ec0ff */
[----:B------:R-:W-:Y:S01]  /*b8e0*/  IMAD.SHL.U32 R186, R244, 0x2, RZ ;  /* 0x00000002f4ba7824 */ /* 0x000fe200078e00ff */
        /* <DEDUP_REMOVED lines=30> */
[----:B------:R-:W-:Y:S01]  /*bad0*/  SHFL.IDX PT, R175, R168, RZ, 0x181f ;  /* 0x00181fffa8af7589 */ /* 0x000fe200000e0000 */
[----:B------:R-:W-:Y:S03]  /*bae0*/  IMAD.SHL.U32 R0, R241, 0x2, RZ ;  /* 0x00000002f1007824 */ /* 0x000fe600078e00ff */
[----:B------:R-:W1:Y:S04]  /*baf0*/  SHFL.IDX PT, R169, R168, 0x1, 0x181f ;  /* 0x00381f00a8a97f89 */ /* 0x000e6800000e0000 */
[----:B------:R-:W2:Y:S04]  /*bb00*/  SHFL.IDX PT, R171, R167, 0x1, 0x181f ;  /* 0x00381f00a7ab7f89 */ /* 0x000ea800000e0000 */
[----:B------:R-:W3:Y:S01]  /*bb10*/  SHFL.IDX PT, R167, R167, RZ, 0x181f ;  /* 0x00181fffa7a77589 */ /* 0x000ee200000e0000 */
[----:B-1----:R-:W-:Y:S04]  /*bb20*/  IADD3 R178, P1, P0, R178, R169, R251 ;  /* 0x000000a9b2b27210 */ /* 0x002fe8000783e0fb */
[----:B--2---:R-:W-:Y:S02]  /*bb30*/  IADD3.X R179, RZ, R171, R252, P1, P0 ;  /* 0x000000abffb37210 */ /* 0x004fe40000fe04fc */
[----:B------:R-:W-:Y:S04]  /*bb40*/  IADD3 R176, P1, P0, R176, R169, R164 ;  /* 0x000000a9b0b07210 */ /* 0x000fe8000783e0a4 */
[----:B------:R-:W-:Y:S02]  /*bb50*/  IADD3.X R177, RZ, R171, R166, P1, P0 ;  /* 0x000000abffb17210 */ /* 0x000fe40000fe04a6 */
[----:B------:R-:W-:Y:S04]  /*bb60*/  IADD3 R172, P1, P0, R172, R169, R0 ;  /* 0x000000a9acac7210 */ /* 0x000fe8000783e000 */
[----:B------:R-:W-:Y:S02]  /*bb70*/  IADD3.X R173, RZ, R171, R2, P1, P0 ;  /* 0x000000abffad7210 */ /* 0x000fe40000fe0402 */
[----:B------:R-:W-:Y:S05]  /*bb80*/  IADD3 R180, P0, R175, R164, RZ ;  /* 0x000000a4afb47210 */ /* 0x000fea0007f1e0ff */
[----:B---3--:R-:W-:Y:S01]  /*bb90*/  IMAD.X R181, R167, 0x1, R166, P0 ;  /* 0x00000001a7b57824 */ /* 0x008fe200000e06a6 */
[----:B------:R-:W-:Y:S05]  /*bba0*/  IADD3 R182, P0, R175, R0, RZ ;  /* 0x00000000afb67210 */ /* 0x000fea0007f1e0ff */
[----:B------:R-:W-:Y:S01]  /*bbb0*/  IMAD.X R183, R167, 0x1, R2, P0 ;  /* 0x00000001a7b77824 */ /* 0x000fe200000e0602 */
[-C--:B------:R-:W-:Y:S05]  /*bbc0*/  IADD3 R184, P0, R175, R186.reuse, RZ ;  /* 0x000000baafb87210 */ /* 0x080fea0007f1e0ff */
[--C-:B------:R-:W-:Y:S01]  /*bbd0*/  IMAD.X R185, R167, 0x1, R187.reuse, P0 ;  /* 0x00000001a7b97824 */ /* 0x100fe200000e06bb */
        /* <DEDUP_REMOVED lines=17> */
.L_x_2002:
[----:B------:R-:W-:Y:S01]  /*bcf0*/  FMNMX.FTZ R0, R4, R3, !PT ;  /* 0x0000000304007209 */ /* 0x000fe20007810000 */
[----:B-1----:R-:W-:Y:S01]  /*bd00*/  LDSM.16.MT88.4 R172, [R222+0x100] ;  /* 0x00010000deac783b */ /* 0x002fe20000004200 */
        /* <DEDUP_REMOVED lines=34> */
[----:B------:R-:W-:Y:S02]  /*bf30*/  PLOP3.LUT P0, PT, PT, PT, UP2, 0x80, 0x0 ;  /* 0x000000000000781c */ /* 0x000fe40003f0f028 */
[----:B------:R-:W-:Y:S02]  /*bf40*/  FMNMX.FTZ R170, R33, R0, !PT ;  /* 0x0000000021aa7209 */ /* 0x000fe40007810000 */
[----:B------:R-:W-:Y:S03]  /*bf50*/  FMNMX.FTZ R0, R34, R169, !PT ;  /* 0x000000a922007209 */ /* 0x000fe60007810000 */
[----:B------:R-:W-:Y:S01]  /*bf60*/  SHFL.BFLY PT, R171, R170, 0x2, 0x1f ;  /* 0x0c401f00aaab7f89 */ /* 0x000fe200000e0000 */
[----:B------:R-:W-:Y:S07]  /*bf70*/  FMNMX.FTZ R166, R35, R0, !PT ;  /* 0x0000000023a67209 */ /* 0x000fee0007810000 */
[----:B------:R-:W1:Y:S02]  /*bf80*/  SHFL.BFLY PT, R169, R166, 0x2, 0x1f ;  /* 0x0c401f00a6a97f89 */ /* 0x000e6400000e0000 */
[----:B-1----:R-:W-:Y:S02]  /*bf90*/  FMNMX.FTZ R167, R166, R169, !PT ;  /* 0x000000a9a6a77209 */ /* 0x002fe40007810000 */
[----:B------:R-:W-:Y:S04]  /*bfa0*/  FMNMX.FTZ R168, R170, R171, !PT ;  /* 0x000000abaaa87209 */ /* 0x000fe80007810000 */
[----:B------:R-:W1:Y:S08]  /*bfb0*/  SHFL.BFLY PT, R164, R167, 0x1, 0x1f ;  /* 0x0c201f00a7a47f89 */ /* 0x000e7000000e0000 */
[----:B------:R-:W2:Y:S01]  /*bfc0*/  SHFL.BFLY PT, R171, R168, 0x1, 0x1f ;  /* 0x0c201f00a8ab7f89 */ /* 0x000ea200000e0000 */
[----:B-1----:R-:W-:Y:S05]  /*bfd0*/  FMNMX.FTZ R164, R164, R167, !PT ;  /* 0x000000a7a4a47209 */ /* 0x002fea0007810000 */
[----:B------:R-:W-:Y:S01]  /*bfe0*/  FMUL.FTZ R189, R164, c[0x0][0x2d0] ;  /* 0x0000b400a4bd7a20 */ /* 0x000fe20000410000 */
[----:B--2---:R-:W-:Y:S03]  /*bff0*/  FMNMX.FTZ R0, R168, R171, !PT ;  /* 0x000000aba8007209 */ /* 0x004fe60007810000 */
[--C-:B------:R-:W-:Y:S01]  /*c000*/  FFMA.FTZ R6, R6, c[0x0][0x2d0], -R189.reuse ;  /* 0x0000b40006067a23 */ /* 0x100fe200000108bd */
[----:B------:R-:W1:Y:S01]  /*c010*/  LDSM.16.MT88.4 R168, [R227+0x100] ;  /* 0x00010000e3a8783b */ /* 0x000e620000004200 */
[----:B------:R-:W-:Y:S02]  /*c020*/  FFMA.FTZ R7, R7, c[0x0][0x2d0], -R189 ;  /* 0x0000b40007077a23 */ /* 0x000fe400000108bd */
[C---:B------:R-:W-:Y:S02]  /*c030*/  FADD.FTZ R2, -R0.reuse, R3 ;  /* 0x0000000300027221 */ /* 0x040fe40000010100 */
[----:B------:R-:W-:Y:S01]  /*c040*/  FMUL.FTZ R191, R0, c[0x0][0x2d0] ;  /* 0x0000b40000bf7a20 */ /* 0x000fe20000410000 */
[----:B------:R-:W-:Y:S01]  /*c050*/  MUFU.EX2 R6, R6 ;  /* 0x0000000600067308 */ /* 0x000fe20000000800 */
[----:B------:R-:W-:Y:S02]  /*c060*/  FMUL.FTZ R3, R2, c[0x0][0x2d0] ;  /* 0x0000b40002037a20 */ /* 0x000fe40000410000 */
[----:B------:R-:W-:Y:S02]  /*c070*/  FADD.FTZ R2, -R164, R165 ;  /* 0x000000a5a4027221 */ /* 0x000fe40000010100 */
[--C-:B------:R-:W-:Y:S02]  /*c080*/  FFMA.FTZ R188, R4, c[0x0][0x2d0], -R191.reuse ;  /* 0x0000b40004bc7a23 */ /* 0x100fe400000108bf */
[----:B------:R-:W-:Y:S02]  /*c090*/  FMUL.FTZ R165, R2, c[0x0][0x2d0] ;  /* 0x0000b40002a57a20 */ /* 0x000fe40000410000 */
[--C-:B------:R-:W-:Y:S01]  /*c0a0*/  FFMA.FTZ R5, R5, c[0x0][0x2d0], -R191.reuse ;  /* 0x0000b40005057a23 */ /* 0x100fe200000108bf */
[----:B------:R-:W-:Y:S01]  /*c0b0*/  MUFU.EX2 R7, R7 ;  /* 0x0000000700077308 */ /* 0x000fe20000000800 */
[--C-:B------:R-:W-:Y:S02]  /*c0c0*/  FFMA.FTZ R166, R8, c[0x0][0x2d0], -R191.reuse ;  /* 0x0000b40008a67a23 */ /* 0x100fe400000108bf */
[----:B------:R-:W-:Y:S02]  /*c0d0*/  FFMA.FTZ R167, R9, c[0x0][0x2d0], -R191 ;  /* 0x0000b40009a77a23 */ /* 0x000fe400000108bf */
[----:B------:R-:W-:Y:S02]  /*c0e0*/  FFMA.FTZ R190, R11, c[0x0][0x2d0], -R189 ;  /* 0x0000b4000bbe7a23 */ /* 0x000fe400000108bd */
[--C-:B------:R-:W-:Y:S02]  /*c0f0*/  FFMA.FTZ R192, R12, c[0x0][0x2d0], -R191.reuse ;  /* 0x0000b4000cc07a23 */ /* 0x100fe400000108bf */
[----:B------:R-:W-:Y:S01]  /*c100*/  FFMA.FTZ R193, R13, c[0x0][0x2d0], -R191 ;  /* 0x0000b4000dc17a23 */ /* 0x000fe200000108bf */
[----:B------:R2:W3:Y:S01]  /*c110*/  MUFU.EX2 R2, R165 ;  /* 0x000000a500027308 */ /* 0x0004e20000000800 */
[--C-:B------:R-:W-:Y:S02]  /*c120*/  FFMA.FTZ R194, R14, c[0x0][0x2d0], -R189.reuse ;  /* 0x0000b4000ec27a23 */ /* 0x100fe400000108bd */
[----:B------:R-:W-:Y:S02]  /*c130*/  FFMA.FTZ R195, R15, c[0x0][0x2d0], -R189 ;  /* 0x0000b4000fc37a23 */ /* 0x000fe400000108bd */
[----:B------:R-:W-:Y:S01]  /*c140*/  LDSM.16.MT88.4 R12, [R220+0x6100] ;  /* 0x00610000dc0c783b */ /* 0x000fe20000004200 */
[--C-:B------:R-:W-:Y:S02]  /*c150*/  FFMA.FTZ R196, R16, c[0x0][0x2d0], -R191.reuse ;  /* 0x0000b40010c47a23 */ /* 0x100fe400000108bf */
[----:B------:R-:W-:Y:S02]  /*c160*/  FFMA.FTZ R197, R17, c[0x0][0x2d0], -R191 ;  /* 0x0000b40011c57a23 */ /* 0x000fe400000108bf */
[----:B------:R-:W-:Y:S01]  /*c170*/  MUFU.EX2 R188, R188 ;  /* 0x000000bc00bc7308 */ /* 0x000fe20000000800 */
[--C-:B------:R-:W-:Y:S02]  /*c180*/  FFMA.FTZ R198, R18, c[0x0][0x2d0], -R189.reuse ;  /* 0x0000b40012c67a23 */ /* 0x100fe400000108bd */
[----:B------:R-:W-:Y:S02]  /*c190*/  FFMA.FTZ R199, R19, c[0x0][0x2d0], -R189 ;  /* 0x0000b40013c77a23 */ /* 0x000fe400000108bd */
[----:B------:R-:W-:Y:S01]  /*c1a0*/  LDSM.16.MT88.4 R16, [R222+0x900] ;  /* 0x00090000de10783b */ /* 0x000fe20000004200 */
[----:B------:R-:W-:Y:S02]  /*c1b0*/  FFMA.FTZ R200, R28, c[0x0][0x2d0], -R191 ;  /* 0x0000b4001cc87a23 */ /* 0x000fe400000108bf */
[--C-:B------:R-:W-:Y:S02]  /*c1c0*/  FFMA.FTZ R201, R34, c[0x0][0x2d0], -R189.reuse ;  /* 0x0000b40022c97a23 */ /* 0x100fe400000108bd */
[----:B------:R-:W-:Y:S01]  /*c1d0*/  MUFU.EX2 R5, R5 ;  /* 0x0000000500057308 */ /* 0x000fe20000000800 */
[----:B--2---:R-:W-:Y:S02]  /*c1e0*/  FFMA.FTZ R165, R10, c[0x0][0x2d0], -R189 ;  /* 0x0000b4000aa57a23 */ /* 0x004fe400000108bd */
[C---:B---3--:R-:W-:Y:S02]  /*c1f0*/  FMUL.FTZ R10, R2.reuse, R162 ;  /* 0x000000a2020a7220 */ /* 0x048fe40000410000 */
[C---:B------:R-:W-:Y:S05]  /*c200*/  FMUL.FTZ R11, R2.reuse, R163 ;  /* 0x000000a3020b7220 */ /* 0x040fea0000410000 */
        /* <DEDUP_REMOVED lines=18> */
[----:B------:R-:W3:Y:S01]  /*c330*/  MUFU.EX2 R190, R190 ;  /* 0x000000be00be7308 */ /* 0x000ee20000000800 */
[C---:B------:R-:W-:Y:S02]  /*c340*/  FMUL.FTZ R39, R2.reuse, R39 ;  /* 0x0000002702277220 */ /* 0x040fe40000410000 */
[C---:B------:R-:W-:Y:S01]  /*c350*/  FMUL.FTZ R42, R2.reuse, R42 ;  /* 0x0000002a022a7220 */ /* 0x040fe20000410000 */
[----:B--2---:R-:W-:Y:S01]  /*c360*/  F2FP.BF16.PACK_AB R162, R167, R166 ;  /* 0x000000a6a7a2723e */ /* 0x004fe200000010ff */
        /* <DEDUP_REMOVED lines=16> */
[----:B------:R-:W3:Y:S01]  /*c470*/  MUFU.EX2 R193, R193 ;  /* 0x000000c100c17308 */ /* 0x000ee20000000800 */
[C---:B------:R-:W-:Y:S02]  /*c480*/  FMUL.FTZ R70, R2.reuse, R70 ;  /* 0x0000004602467220 */ /* 0x040fe40000410000 */
[C---:B------:R-:W-:Y:S02]  /*c490*/  FMUL.FTZ R71, R2.reuse, R71 ;  /* 0x0000004702477220 */ /* 0x040fe40000410000 */
[----:B--2---:R-:W-:Y:S01]  /*c4a0*/  FMUL.FTZ R8, R3, R160 ;  /* 0x000000a003087220 */ /* 0x004fe20000410000 */
[----:B------:R-:W-:Y:S01]  /*c4b0*/  F2FP.BF16.PACK_AB R160, R5, R188 ;  /* 0x000000bc05a0723e */ /* 0x000fe200000010ff */
[----:B------:R-:W-:Y:S01]  /*c4c0*/  FMUL.FTZ R9, R3, R161 ;  /* 0x000000a103097220 */ /* 0x000fe20000410000 */
[----:B------:R-:W-:Y:S01]  /*c4d0*/  F2FP.BF16.PACK_AB R161, R7, R6 ;  /* 0x0000000607a1723e */ /* 0x000fe200000010ff */
[C---:B------:R-:W-:Y:S01]  /*c4e0*/  FMUL.FTZ R132, R3.reuse, R132 ;  /* 0x0000008403847220 */ /* 0x040fe20000410000 */
[----:B------:R-:W-:Y:S01]  /*c4f0*/  MUFU.EX2 R194, R194 ;  /* 0x000000c200c27308 */ /* 0x000fe20000000800 */
[C---:B------:R-:W-:Y:S02]  /*c500*/  FMUL.FTZ R133, R3.reuse, R133 ;  /* 0x0000008503857220 */ /* 0x040fe40000410000 */
[C---:B------:R-:W-:Y:S02]  /*c510*/  FMUL.FTZ R136, R3.reuse, R136 ;  /* 0x0000008803887220 */ /* 0x040fe40000410000 */
[C---:B-1----:R-:W-:Y:S05]  /*c520*/  HMMA.16816.F32.BF16 R8, R160.reuse, R168, R8 ;  /* 0x000000a8a008723c */ /* 0x042fea0000041808 */
[C---:B------:R-:W-:Y:S01]  /*c530*/  FMUL.FTZ R137, R3.reuse, R137 ;  /* 0x0000008903897220 */ /* 0x040fe20000410000 */
[----:B------:R-:W1:Y:S01]  /*c540*/  MUFU.EX2 R195, R195 ;  /* 0x000000c300c37308 */ /* 0x000e620000000800 */
[C---:B------:R-:W-:Y:S01]  /*c550*/  FMUL.FTZ R140, R3.reuse, R140 ;  /* 0x0000008c038c7220 */ /* 0x040fe20000410000 */
[C---:B------:R-:W-:Y:S01]  /*c560*/  HMMA.16816.F32.BF16 R132, R160.reuse, R170, R132 ;  /* 0x000000aaa084723c */ /* 0x040fe20000041884 */
[----:B------:R-:W2:Y:S03]  /*c570*/  LDSM.16.MT88.4 R168, [R220+0x100] ;  /* 0x00010000dca8783b */ /* 0x000ea60000004200 */
[C---:B------:R-:W-:Y:S02]  /*c580*/  FMUL.FTZ R141, R3.reuse, R141 ;  /* 0x0000008d038d7220 */ /* 0x040fe40000410000 */
[C---:B------:R-:W-:Y:S02]  /*c590*/  FMUL.FTZ R144, R3.reuse, R144 ;  /* 0x0000009003907220 */ /* 0x040fe40000410000 */
[C---:B------:R-:W-:Y:S01]  /*c5a0*/  HMMA.16816.F32.BF16 R136, R160.reuse, R172, R136 ;  /* 0x000000aca088723c */ /* 0x040fe20000041888 */
[----:B------:R-:W-:Y:S03]  /*c5b0*/  MUFU.EX2 R196, R196 ;  /* 0x000000c400c47308 */ /* 0x000fe60000000800 */
[C---:B------:R-:W-:Y:S02]  /*c5c0*/  FMUL.FTZ R145, R3.reuse, R145 ;  /* 0x0000009103917220 */ /* 0x040fe40000410000 */
[C---:B------:R-:W-:Y:S02]  /*c5d0*/  FMUL.FTZ R148, R3.reuse, R148 ;  /* 0x0000009403947220 */ /* 0x040fe40000410000 */
[C---:B------:R-:W-:Y:S01]  /*c5e0*/  HMMA.16816.F32.BF16 R140, R160.reuse, R174, R140 ;  /* 0x000000aea08c723c */ /* 0x040fe2000004188c */
[----:B------:R-:W4:Y:S02]  /*c5f0*/  LDSM.16.MT88.4 R172, [R227+0x2100] ;  /* 0x00210000e3ac783b */ /* 0x000f240000004200 */
[----:B------:R-:W5:Y:S01]  /*c600*/  MUFU.EX2 R197, R197 ;  /* 0x000000c500c57308 */ /* 0x000f620000000800 */
[C---:B------:R-:W-:Y:S02]  /*c610*/  FMUL.FTZ R149, R3.reuse, R149 ;  /* 0x0000009503957220 */ /* 0x040fe40000410000 */
[C---:B------:R-:W-:Y:S02]  /*c620*/  FMUL.FTZ R152, R3.reuse, R152 ;  /* 0x0000009803987220 */ /* 0x040fe40000410000 */
[C---:B------:R-:W-:Y:S04]  /*c630*/  HMMA.16816.F32.BF16 R144, R160.reuse, R176, R144 ;  /* 0x000000b0a090723c */ /* 0x040fe80000041890 */
[C---:B------:R-:W-:Y:S01]  /*c640*/  FMUL.FTZ R153, R3.reuse, R153 ;  /* 0x0000009903997220 */ /* 0x040fe20000410000 */
[----:B------:R-:W-:Y:S01]  /*c650*/  MUFU.EX2 R198, R198 ;  /* 0x000000c600c67308 */ /* 0x000fe20000000800 */
[C---:B------:R-:W-:Y:S02]  /*c660*/  FMUL.FTZ R156, R3.reuse, R156 ;  /* 0x0000009c039c7220 */ /* 0x040fe40000410000 */
[C---:B------:R-:W-:Y:S01]  /*c670*/  HMMA.16816.F32.BF16 R148, R160.reuse, R178, R148 ;  /* 0x000000b2a094723c */ /* 0x040fe20000041894 */
[----:B------:R-:W1:Y:S03]  /*c680*/  LDSM.16.MT88.4 R176, [R222+0x2100] ;  /* 0x00210000deb0783b */ /* 0x000e660000004200 */
[C---:B------:R-:W-:Y:S02]  /*c690*/  FMUL.FTZ R157, R3.reuse, R157 ;  /* 0x0000009d039d7220 */ /* 0x040fe40000410000 */
[C---:B------:R-:W-:Y:S01]  /*c6a0*/  FMUL.FTZ R36, R3.reuse, R36 ;  /* 0x0000002403247220 */ /* 0x040fe20000410000 */
[----:B------:R-:W1:Y:S01]  /*c6b0*/  MUFU.EX2 R199, R199 ;  /* 0x000000c700c77308 */ /* 0x000e620000000800 */
[C---:B------:R-:W-:Y:S01]  /*c6c0*/  FMUL.FTZ R37, R3.reuse, R37 ;  /* 0x0000002503257220 */ /* 0x040fe20000410000 */
[C---:B--2---:R-:W-:Y:S03]  /*c6d0*/  HMMA.16816.F32.BF16 R152, R160.reuse, R168, R152 ;  /* 0x000000a8a098723c */ /* 0x044fe60000041898 */
[C---:B------:R-:W-:Y:S02]  /*c6e0*/  FMUL.FTZ R40, R3.reuse, R40 ;  /* 0x0000002803287220 */ /* 0x040fe40000410000 */
[C---:B------:R-:W-:Y:S02]  /*c6f0*/  FMUL.FTZ R41, R3.reuse, R41 ;  /* 0x0000002903297220 */ /* 0x040fe40000410000 */
[C---:B------:R-:W-:Y:S01]  /*c700*/  FMUL.FTZ R44, R3.reuse, R44 ;  /* 0x0000002c032c7220 */ /* 0x040fe20000410000 */
[C---:B------:R-:W-:Y:S01]  /*c710*/  HMMA.16816.F32.BF16 R156, R160.reuse, R170, R156 ;  /* 0x000000aaa09c723c */ /* 0x040fe2000004189c */
[----:B------:R-:W2:Y:S01]  /*c720*/  LDSM.16.MT88.4 R168, [R221+0x2100] ;  /* 0x00210000dda8783b */ /* 0x000ea20000004200 */
[----:B------:R-:W-:Y:S02]  /*c730*/  MUFU.EX2 R200, R200 ;  /* 0x000000c800c87308 */ /* 0x000fe40000000800 */
[C---:B------:R-:W-:Y:S02]  /*c740*/  FMUL.FTZ R45, R3.reuse, R45 ;  /* 0x0000002d032d7220 */ /* 0x040fe40000410000 */
[C---:B------:R-:W-:Y:S02]  /*c750*/  FMUL.FTZ R48, R3.reuse, R48 ;  /* 0x0000003003307220 */ /* 0x040fe40000410000 */
[C---:B----4-:R-:W-:Y:S04]  /*c760*/  HMMA.16816.F32.BF16 R36, R160.reuse, R172, R36 ;  /* 0x000000aca024723c */ /* 0x050fe80000041824 */
[C---:B------:R-:W-:Y:S01]  /*c770*/  FMUL.FTZ R49, R3.reuse, R49 ;  /* 0x0000003103317220 */ /* 0x040fe20000410000 */
[----:B------:R-:W-:Y:S01]  /*c780*/  MUFU.EX2 R201, R201 ;  /* 0x000000c900c97308 */ /* 0x000fe20000000800 */
[C---:B------:R-:W-:Y:S02]  /*c790*/  FMUL.FTZ R52, R3.reuse, R52 ;  /* 0x0000003403347220 */ /* 0x040fe40000410000 */
[C---:B------:R-:W-:Y:S01]  /*c7a0*/  HMMA.16816.F32.BF16 R40, R160.reuse, R174, R40 ;  /* 0x000000aea028723c */ /* 0x040fe20000041828 */
[----:B------:R-:W4:Y:S03]  /*c7b0*/  LDSM.16.MT88.4 R172, [R220+0x2100] ;  /* 0x00210000dcac783b */ /* 0x000f260000004200 */
        /* <DEDUP_REMOVED lines=18> */
[C---:B----4-:R-:W-:Y:S04]  /*c8e0*/  HMMA.16816.F32.BF16 R60, R160.reuse, R172, R60 ;  /* 0x000000aca03c723c */ /* 0x050fe8000004183c */
[C---:B------:R-:W-:Y:S02]  /*c8f0*/  FMUL.FTZ R75, R2.reuse, R75 ;  /* 0x0000004b024b7220 */ /* 0x040fe40000410000 */
        /* <DEDUP_REMOVED lines=21> */
[C---:B------:R-:W-:Y:S03]  /*ca50*/  FMUL.FTZ R89, R3.reuse, R89 ;  /* 0x0000005903597220 */ /* 0x040fe60000410000 */
[C---:B----4-:R-:W-:Y:S03]  /*ca60*/  HMMA.16816.F32.BF16 R84, R160.reuse, R172, R84 ;  /* 0x000000aca054723c */ /* 0x050fe60000041854 */
[C---:B------:R-:W-:Y:S02]  /*ca70*/  FMUL.FTZ R90, R2.reuse, R90 ;  /* 0x0000005a025a7220 */ /* 0x040fe40000410000 */
[C---:B------:R-:W-:Y:S02]  /*ca80*/  FMUL.FTZ R91, R2.reuse, R91 ;  /* 0x0000005b025b7220 */ /* 0x040fe40000410000 */
[C---:B------:R-:W-:Y:S02]  /*ca90*/  FMUL.FTZ R92, R3.reuse, R92 ;  /* 0x0000005c035c7220 */ /* 0x040fe40000410000 */
[C---:B------:R-:W-:Y:S03]  /*caa0*/  FMUL.FTZ R93, R3.reuse, R93 ;  /* 0x0000005d035d7220 */ /* 0x040fe60000410000 */
[C---:B------:R-:W-:Y:S01]  /*cab0*/  HMMA.16816.F32.BF16 R88, R160.reuse, R174, R88 ;  /* 0x000000aea058723c */ /* 0x040fe20000041858 */
[----:B------:R-:W4:Y:S02]  /*cac0*/  LDSM.16.MT88.4 R172, [R222+0x6100] ;  /* 0x00610000deac783b */ /* 0x000f240000004200 */
        /* <DEDUP_REMOVED lines=43> */
[----:B------:R-:W-:Y:S02]  /*cd80*/  LDSM.16.MT88.4 R176, [R227+0x2900] ;  /* 0x00290000e3b0783b */ /* 0x000fe40000004200 */
[C---:B------:R-:W-:Y:S02]  /*cd90*/  FMUL.FTZ R126, R2.reuse, R126 ;  /* 0x0000007e027e7220 */ /* 0x040fe40000410000 */
[C---:B------:R-:W-:Y:S02]  /*cda0*/  FMUL.FTZ R127, R2.reuse, R127 ;  /* 0x0000007f027f7220 */ /* 0x040fe40000410000 */
[C---:B------:R-:W-:Y:S02]  /*cdb0*/  FMUL.FTZ R128, R3.reuse, R128 ;  /* 0x0000008003807220 */ /* 0x040fe40000410000 */
[----:B------:R-:W-:Y:S03]  /*cdc0*/  FMUL.FTZ R129, R3, R129 ;  /* 0x0000008103817220 */ /* 0x000fe60000410000 */
[C---:B------:R-:W-:Y:S03]  /*cdd0*/  HMMA.16816.F32.BF16 R124, R160.reuse, R12, R124 ;  /* 0x0000000ca07c723c */ /* 0x040fe6000004187c */
[C---:B------:R-:W-:Y:S02]  /*cde0*/  FMUL.FTZ R130, R2.reuse, R130 ;  /* 0x0000008202827220 */ /* 0x040fe40000410000 */
[C---:B------:R-:W-:Y:S02]  /*cdf0*/  FMUL.FTZ R131, R2.reuse, R131 ;  /* 0x0000008302837220 */ /* 0x040fe40000410000 */
[----:B---3--:R-:W-:Y:S01]  /*ce00*/  F2FP.BF16.PACK_AB R12, R193, R192 ;  /* 0x000000c0c10c723e */ /* 0x008fe200000010ff */
[----:B------:R-:W-:Y:S01]  /*ce10*/  FFMA.FTZ R188, R3, R240, R188 ;  /* 0x000000f003bc7223 */ /* 0x000fe200000100bc */
[----:B------:R-:W-:Y:S03]  /*ce20*/  F2FP.BF16.PACK_AB R13, R195, R194 ;  /* 0x000000c2c30d723e */ /* 0x000fe600000010ff */
[----:B------:R-:W-:Y:S01]  /*ce30*/  HMMA.16816.F32.BF16 R128, R160, R14, R128 ;  /* 0x0000000ea080723c */ /* 0x000fe20000041880 */
[----:B------:R-:W1:Y:S02]  /*ce40*/  LDSM.16.MT88.4 R160, [R220+0x900] ;  /* 0x00090000dca0783b */ /* 0x000e640000004200 */
[----:B------:R-:W-:Y:S01]  /*ce50*/  MOV R3, R0 ;  /* 0x0000000000037202 */ /* 0x000fe20000000f00 */
[----:B------:R-:W-:Y:S02]  /*ce60*/  FFMA.FTZ R6, R2, R239, R6 ;  /* 0x000000ef02067223 */ /* 0x000fe40000010006 */
[----:B------:R-:W-:Y:S01]  /*ce70*/  FADD.FTZ R5, R5, R188 ;  /* 0x000000bc05057221 */ /* 0x000fe20000010000 */
[----:B-----5:R-:W-:Y:S01]  /*ce80*/  F2FP.BF16.PACK_AB R14, R197, R196 ;  /* 0x000000c4c50e723e */ /* 0x020fe200000010ff */
[----:B------:R-:W-:Y:S01]  /*ce90*/  FADD.FTZ R6, R7, R6 ;  /* 0x0000000607067221 */ /* 0x000fe20000010000 */
[----:B------:R-:W-:Y:S03]  /*cea0*/  F2FP.BF16.PACK_AB R15, R199, R198 ;  /* 0x000000c6c70f723e */ /* 0x000fe600000010ff */
[----:B------:R-:W-:Y:S02]  /*ceb0*/  FADD.FTZ R166, R166, R5 ;  /* 0x00000005a6a67221 */ /* 0x000fe40000010000 */
[----:B------:R-:W-:Y:S01]  /*cec0*/  FADD.FTZ R5, R165, R6 ;  /* 0x00000006a5057221 */ /* 0x000fe20000010000 */
[----:B------:R-:W-:Y:S01]  /*ced0*/  MOV R165, R164 ;  /* 0x000000a400a57202 */ /* 0x000fe20000000f00 */
[C---:B--2---:R-:W-:Y:S05]  /*cee0*/  HMMA.16816.F32.BF16 R8, R12.reuse, R168, R8 ;  /* 0x000000a80c08723c */ /* 0x044fea0000041808 */
[----:B------:R-:W-:Y:S02]  /*cef0*/  FADD.FTZ R167, R167, R166 ;  /* 0x000000a6a7a77221 */ /* 0x000fe40000010000 */
[----:B------:R-:W-:Y:S01]  /*cf00*/  FADD.FTZ R5, R190, R5 ;  /* 0x00000005be057221 */ /* 0x000fe20000010000 */
[C---:B------:R-:W-:Y:S01]  /*cf10*/  HMMA.16816.F32.BF16 R132, R12.reuse, R170, R132 ;  /* 0x000000aa0c84723c */ /* 0x040fe20000041884 */
[----:B------:R-:W2:Y:S03]  /*cf20*/  LDSM.16.MT88.4 R168, [R222+0x2900] ;  /* 0x00290000dea8783b */ /* 0x000ea60000004200 */
[----:B------:R-:W-:Y:S02]  /*cf30*/  FADD.FTZ R192, R192, R167 ;  /* 0x000000a7c0c07221 */ /* 0x000fe40000010000 */
[----:B------:R-:W-:Y:S02]  /*cf40*/  FADD.FTZ R194, R194, R5 ;  /* 0x00000005c2c27221 */ /* 0x000fe40000010000 */
[C---:B------:R-:W-:Y:S04]  /*cf50*/  HMMA.16816.F32.BF16 R136, R12.reuse, R16, R136 ;  /* 0x000000100c88723c */ /* 0x040fe80000041888 */
[----:B------:R-:W-:Y:S02]  /*cf60*/  FADD.FTZ R193, R193, R192 ;  /* 0x000000c0c1c17221 */ /* 0x000fe40000010000 */
[----:B------:R-:W-:Y:S02]  /*cf70*/  FADD.FTZ R195, R195, R194 ;  /* 0x000000c2c3c37221 */ /* 0x000fe40000010000 */
[C---:B------:R-:W-:Y:S01]  /*cf80*/  HMMA.16816.F32.BF16 R140, R12.reuse, R18, R140 ;  /* 0x000000120c8c723c */ /* 0x040fe2000004188c */
[----:B------:R-:W3:Y:S03]  /*cf90*/  LDSM.16.MT88.4 R16, [R227+0x4900] ;  /* 0x00490000e310783b */ /* 0x000ee60000004200 */
[----:B------:R-:W-:Y:S02]  /*cfa0*/  FADD.FTZ R196, R196, R193 ;  /* 0x000000c1c4c47221 */ /* 0x000fe40000010000 */
[----:B------:R-:W-:Y:S02]  /*cfb0*/  FADD.FTZ R198, R198, R195 ;  /* 0x000000c3c6c67221 */ /* 0x000fe40000010000 */
[C---:B----4-:R-:W-:Y:S04]  /*cfc0*/  HMMA.16816.F32.BF16 R144, R12.reuse, R172, R144 ;  /* 0x000000ac0c90723c */ /* 0x050fe80000041890 */
[----:B------:R-:W-:Y:S02]  /*cfd0*/  FADD.FTZ R197, R197, R196 ;  /* 0x000000c4c5c57221 */ /* 0x000fe40000010000 */
[----:B------:R-:W-:Y:S02]  /*cfe0*/  FADD.FTZ R199, R199, R198 ;  /* 0x000000c6c7c77221 */ /* 0x000fe40000010000 */
[C---:B------:R-:W-:Y:S01]  /*cff0*/  HMMA.16816.F32.BF16 R148, R12.reuse, R174, R148 ;  /* 0x000000ae0c94723c */ /* 0x040fe20000041894 */
[----:B------:R-:W4:Y:S07]  /*d000*/  LDSM.16.MT88.4 R172, [R222+0x4900] ;  /* 0x00490000deac783b */ /* 0x000f2e0000004200 */
[C---:B-1----:R-:W-:Y:S08]  /*d010*/  HMMA.16816.F32.BF16 R152, R12.reuse, R160, R152 ;  /* 0x000000a00c98723c */ /* 0x042ff00000041898 */
[C---:B------:R-:W-:Y:S01]  /*d020*/  HMMA.16816.F32.BF16 R156, R12.reuse, R162, R156 ;  /* 0x000000a20c9c723c */ /* 0x040fe2000004189c */
[----:B------:R-:W1:Y:S07]  /*d030*/  LDSM.16.MT88.4 R160, [R221+0x4900] ;  /* 0x00490000dda0783b */ /* 0x000e6e0000004200 */
[C---:B------:R-:W-:Y:S08]  /*d040*/  HMMA.16816.F32.BF16 R36, R12.reuse, R176, R36 ;  /* 0x000000b00c24723c */ /* 0x040ff00000041824 */
[C---:B------:R-:W-:Y:S01]  /*d050*/  HMMA.16816.F32.BF16 R40, R12.reuse, R178, R40 ;  /* 0x000000b20c28723c */ /* 0x040fe20000041828 */
[----:B------:R-:W-:Y:S07]  /*d060*/  LDSM.16.MT88.4 R176, [R227+0x5100] ;  /* 0x00510000e3b0783b */ /* 0x000fee0000004200 */
[C---:B--2---:R-:W-:Y:S08]  /*d070*/  HMMA.16816.F32.BF16 R44, R12.reuse, R168, R44 ;  /* 0x000000a80c2c723c */ /* 0x044ff0000004182c */
[C---:B------:R-:W-:Y:S01]  /*d080*/  HMMA.16816.F32.BF16 R48, R12.reuse, R170, R48 ;  /* 0x000000aa0c30723c */ /* 0x040fe20000041830 */
[----:B------:R-:W2:Y:S07]  /*d090*/  LDSM.16.MT88.4 R168, [R220+0x4900] ;  /* 0x00490000dca8783b */ /* 0x000eae0000004200 */
[C---:B------:R-:W-:Y:S07]  /*d0a0*/  HMMA.16816.F32.BF16 R52, R12.reuse, R180, R52 ;  /* 0x000000b40c34723c */ /* 0x040fee0000041834 */
[--C-:B------:R-:W-:Y:S01]  /*d0b0*/  FFMA.FTZ R180, R20, c[0x0][0x2d0], -R191.reuse ;  /* 0x0000b40014b47a23 */ /* 0x100fe200000108bf */
[C---:B------:R-:W-:Y:S04]  /*d0c0*/  HMMA.16816.F32.BF16 R56, R12.reuse, R182, R56 ;  /* 0x000000b60c38723c */ /* 0x040fe80000041838 */
[----:B------:R-:W-:Y:S01]  /*d0d0*/  FFMA.FTZ R181, R21, c[0x0][0x2d0], -R191 ;  /* 0x0000b40015b57a23 */ /* 0x000fe200000108bf */
[----:B------:R-:W-:Y:S02]  /*d0e0*/  MUFU.EX2 R180, R180 ;  /* 0x000000b400b47308 */ /* 0x000fe40000000800 */
[--C-:B------:R-:W-:Y:S01]  /*d0f0*/  FFMA.FTZ R182, R22, c[0x0][0x2d0], -R189.reuse ;  /* 0x0000b40016b67a23 */ /* 0x100fe200000108bd */
[C---:B------:R-:W-:Y:S04]  /*d100*/  HMMA.16816.F32.BF16 R60, R12.reuse, R184, R60 ;  /* 0x000000b80c3c723c */ /* 0x040fe8000004183c */
[----:B------:R-:W-:Y:S02]  /*d110*/  FFMA.FTZ R183, R23, c[0x0][0x2d0], -R189 ;  /* 0x0000b40017b77a23 */ /* 0x000fe400000108bd */
[----:B------:R-:W-:Y:S01]  /*d120*/  LDSM.16.MT88.4 R20, [R220+0x6900] ;  /* 0x00690000dc14783b */ /* 0x000fe20000004200 */
[--C-:B------:R-:W-:Y:S01]  /*d130*/  FFMA.FTZ R184, R24, c[0x0][0x2d0], -R191.reuse ;  /* 0x0000b40018b87a23 */ /* 0x100fe200000108bf */
[C---:B------:R-:W-:Y:S01]  /*d140*/  HMMA.16816.F32.BF16 R64, R12.reuse, R186, R64 ;  /* 0x000000ba0c40723c */ /* 0x040fe20000041840 */
[----:B------:R-:W5:Y:S03]  /*d150*/  MUFU.EX2 R181, R181 ;  /* 0x000000b500b57308 */ /* 0x000f660000000800 */
[----:B------:R-:W-:Y:S03]  /*d160*/  FFMA.FTZ R185, R25, c[0x0][0x2d0], -R191 ;  /* 0x0000b40019b97a23 */ /* 0x000fe600000108bf */
[--C-:B------:R-:W-:Y:S01]  /*d170*/  FFMA.FTZ R186, R26, c[0x0][0x2d0], -R189.reuse ;  /* 0x0000b4001aba7a23 */ /* 0x100fe200000108bd */
[C---:B---3--:R-:W-:Y:S03]  /*d180*/  HMMA.16816.F32.BF16 R68, R12.reuse, R16, R68 ;  /* 0x000000100c44723c */ /* 0x048fe60000041844 */
[----:B------:R-:W-:Y:S01]  /*d190*/  MUFU.EX2 R182, R182 ;  /* 0x000000b600b67308 */ /* 0x000fe20000000800 */
[----:B------:R-:W-:Y:S02]  /*d1a0*/  FFMA.FTZ R187, R27, c[0x0][0x2d0], -R189 ;  /* 0x0000b4001bbb7a23 */ /* 0x000fe400000108bd */
[----:B------:R-:W-:Y:S02]  /*d1b0*/  LDSM.16.MT88.4 R24, [R222+0x1100] ;  /* 0x00110000de18783b */ /* 0x000fe40000004200 */
[C---:B------:R-:W-:Y:S05]  /*d1c0*/  HMMA.16816.F32.BF16 R72, R12.reuse, R18, R72 ;  /* 0x000000120c48723c */ /* 0x040fea0000041848 */
[----:B------:R-:W3:Y:S01]  /*d1d0*/  MUFU.EX2 R183, R183 ;  /* 0x000000b700b77308 */ /* 0x000ee20000000800 */
[----:B------:R-:W3:Y:S02]  /*d1e0*/  LDSM.16.MT88.4 R16, [R227+0x6900] ;  /* 0x00690000e310783b */ /* 0x000ee40000004200 */
[C---:B----4-:R-:W-:Y:S07]  /*d1f0*/  HMMA.16816.F32.BF16 R76, R12.reuse, R172, R76 ;  /* 0x000000ac0c4c723c */ /* 0x050fee000004184c */
[----:B------:R-:W-:Y:S01]  /*d200*/  MUFU.EX2 R184, R184 ;  /* 0x000000b800b87308 */ /* 0x000fe20000000800 */
[C---:B------:R-:W-:Y:S01]  /*d210*/  HMMA.16816.F32.BF16 R80, R12.reuse, R174, R80 ;  /* 0x000000ae0c50723c */ /* 0x040fe20000041850 */
[----:B------:R-:W4:Y:S07]  /*d220*/  LDSM.16.MT88.4 R172, [R222+0x6900] ;  /* 0x00690000deac783b */ /* 0x000f2e0000004200 */
[C---:B-1----:R-:W-:Y:S01]  /*d230*/  HMMA.16816.F32.BF16 R84, R12.reuse, R160, R84 ;  /* 0x000000a00c54723c */ /* 0x042fe20000041854 */
[----:B------:R-:W1:Y:S07]  /*d240*/  MUFU.EX2 R185, R185 ;  /* 0x000000b900b97308 */ /* 0x000e6e0000000800 */
[C---:B------:R-:W-:Y:S01]  /*d250*/  HMMA.16816.F32.BF16 R88, R12.reuse, R162, R88 ;  /* 0x000000a20c58723c */ /* 0x040fe20000041858 */
[----:B------:R-:W1:Y:S02]  /*d260*/  LDSM.16.MT88.4 R160, [R221+0x6900] ;  /* 0x00690000dda0783b */ /* 0x000e640000004200 */
[----:B------:R-:W-:Y:S05]  /*d270*/  MUFU.EX2 R186, R186 ;  /* 0x000000ba00ba7308 */ /* 0x000fea0000000800 */
[C---:B--2---:R-:W-:Y:S05]  /*d280*/  HMMA.16816.F32.BF16 R92, R12.reuse, R168, R92 ;  /* 0x000000a80c5c723c */ /* 0x044fea000004185c */
[----:B------:R-:W2:Y:S03]  /*d290*/  MUFU.EX2 R187, R187 ;  /* 0x000000bb00bb7308 */ /* 0x000ea60000000800 */
[C---:B------:R-:W-:Y:S01]  /*d2a0*/  HMMA.16816.F32.BF16 R96, R12.reuse, R170, R96 ;  /* 0x000000aa0c60723c */ /* 0x040fe20000041860 */
[----:B------:R-:W-:Y:S07]  /*d2b0*/  LDSM.16.MT88.4 R168, [R227+0x3100] ;  /* 0x00310000e3a8783b */ /* 0x000fee0000004200 */
[C---:B---3--:R-:W-:Y:S08]  /*d2c0*/  HMMA.16816.F32.BF16 R100, R12.reuse, R16, R100 ;  /* 0x000000100c64723c */ /* 0x048ff00000041864 */
[C---:B------:R-:W-:Y:S01]  /*d2d0*/  HMMA.16816.F32.BF16 R104, R12.reuse, R18, R104 ;  /* 0x000000120c68723c */ /* 0x040fe20000041868 */
[----:B------:R-:W3:Y:S07]  /*d2e0*/  LDSM.16.MT88.4 R16, [R227+0x1100] ;  /* 0x00110000e310783b */ /* 0x000eee0000004200 */
[C---:B----4-:R-:W-:Y:S08]  /*d2f0*/  HMMA.16816.F32.BF16 R108, R12.reuse, R172, R108 ;  /* 0x000000ac0c6c723c */ /* 0x050ff0000004186c */
[C---:B------:R-:W-:Y:S01]  /*d300*/  HMMA.16816.F32.BF16 R112, R12.reuse, R174, R112 ;  /* 0x000000ae0c70723c */ /* 0x040fe20000041870 */
[----:B------:R-:W-:Y:S07]  /*d310*/  LDSM.16.MT88.4 R172, [R222+0x3100] ;  /* 0x00310000deac783b */ /* 0x000fee0000004200 */
[C---:B-1----:R-:W-:Y:S08]  /*d320*/  HMMA.16816.F32.BF16 R116, R12.reuse, R160, R116 ;  /* 0x000000a00c74723c */ /* 0x042ff00000041874 */
[C---:B------:R-:W-:Y:S01]  /*d330*/  HMMA.16816.F32.BF16 R120, R12.reuse, R162, R120 ;  /* 0x000000a20c78723c */ /* 0x040fe20000041878 */
[----:B------:R-:W1:Y:S07]  /*d340*/  LDSM.16.MT88.4 R160, [R221+0x1100] ;  /* 0x00110000dda0783b */ /* 0x000e6e0000004200 */
[C---:B------:R-:W-:Y:S08]  /*d350*/  HMMA.16816.F32.BF16 R124, R12.reuse, R20, R124 ;  /* 0x000000140c7c723c */ /* 0x040ff0000004187c */
[----:B------:R-:W-:Y:S01]  /*d360*/  HMMA.16816.F32.BF16 R128, R12, R22, R128 ;  /* 0x000000160c80723c */ /* 0x000fe20000041880 */
[----:B------:R-:W4:Y:S06]  /*d370*/  LDSM.16.MT88.4 R20, [R220+0x1100] ;  /* 0x00110000dc14783b */ /* 0x000f2c0000004200 */
[----:B-----5:R-:W-:Y:S01]  /*d380*/  F2FP.BF16.PACK_AB R12, R181, R180 ;  /* 0x000000b4b50c723e */ /* 0x020fe200000010ff */
[----:B------:R-:W-:Y:S01]  /*d390*/  FADD.FTZ R180, R180, R197 ;  /* 0x000000c5b4b47221 */ /* 0x000fe20000010000 */
[----:B------:R-:W-:Y:S03]  /*d3a0*/  F2FP.BF16.PACK_AB R13, R183, R182 ;  /* 0x000000b6b70d723e */ /* 0x000fe600000010ff */
[----:B------:R-:W-:Y:S01]  /*d3b0*/  F2FP.BF16.PACK_AB R14, R185, R184 ;  /* 0x000000b8b90e723e */ /* 0x000fe200000010ff */
[----:B------:R-:W-:Y:S01]  /*d3c0*/  FADD.FTZ R182, R182, R199 ;  /* 0x000000c7b6b67221 */ /* 0x000fe20000010000 */
[----:B--2---:R-:W-:Y:S01]  /*d3d0*/  F2FP.BF16.PACK_AB R15, R187, R186 ;  /* 0x000000babb0f723e */ /* 0x004fe200000010ff */
[----:B------:R-:W-:Y:S02]  /*d3e0*/  FADD.FTZ R181, R181, R180 ;  /* 0x000000b4b5b57221 */ /* 0x000fe40000010000 */
[----:B------:R-:W-:Y:S02]  /*d3f0*/  FADD.FTZ R183, R183, R182 ;  /* 0x000000b6b7b77221 */ /* 0x000fe40000010000 */
[----:B------:R-:W-:Y:S02]  /*d400*/  FADD.FTZ R184, R184, R181 ;  /* 0x000000b5b8b87221 */ /* 0x000fe40000010000 */
[C---:B---3--:R-:W-:Y:S03]  /*d410*/  HMMA.16816.F32.BF16 R8, R12.reuse, R16, R8 ;  /* 0x000000100c08723c */ /* 0x048fe60000041808 */
[----:B------:R-:W-:Y:S02]  /*d420*/  FADD.FTZ R186, R186, R183 ;  /* 0x000000b7baba7221 */ /* 0x000fe40000010000 */
[----:B------:R-:W-:Y:S02]  /*d430*/  FADD.FTZ R185, R185, R184 ;  /* 0x000000b8b9b97221 */ /* 0x000fe40000010000 */
[----:B------:R-:W-:Y:S01]  /*d440*/  FADD.FTZ R187, R187, R186 ;  /* 0x000000babbbb7221 */ /* 0x000fe20000010000 */
[C---:B------:R-:W-:Y:S01]  /*d450*/  HMMA.16816.F32.BF16 R132, R12.reuse, R18, R132 ;  /* 0x000000120c84723c */ /* 0x040fe20000041884 */
[----:B------:R-:W2:Y:S07]  /*d460*/  LDSM.16.MT88.4 R16, [R221+0x3100] ;  /* 0x00310000dd10783b */ /* 0x000eae0000004200 */
[C---:B------:R-:W-:Y:S08]  /*d470*/  HMMA.16816.F32.BF16 R136, R12.reuse, R24, R136 ;  /* 0x000000180c88723c */ /* 0x040ff00000041888 */
[C---:B------:R-:W-:Y:S01]  /*d480*/  HMMA.16816.F32.BF16 R140, R12.reuse, R26, R140 ;  /* 0x0000001a0c8c723c */ /* 0x040fe2000004188c */
[----:B------:R-:W3:Y:S07]  /*d490*/  LDSM.16.MT88.4 R24, [R220+0x3100] ;  /* 0x00310000dc18783b */ /* 0x000eee0000004200 */
[C---:B-1----:R-:W-:Y:S08]  /*d4a0*/  HMMA.16816.F32.BF16 R144, R12.reuse, R160, R144 ;  /* 0x000000a00c90723c */ /* 0x042ff00000041890 */
[C---:B------:R-:W-:Y:S01]  /*d4b0*/  HMMA.16816.F32.BF16 R148, R12.reuse, R162, R148 ;  /* 0x000000a20c94723c */ /* 0x040fe20000041894 */
[----:B------:R-:W-:Y:S07]  /*d4c0*/  LDSM.16.MT88.4 R160, [R227+0x7100] ;  /* 0x00710000e3a0783b */ /* 0x000fee0000004200 */
[C---:B----4-:R-:W-:Y:S08]  /*d4d0*/  HMMA.16816.F32.BF16 R152, R12.reuse, R20, R152 ;  /* 0x000000140c98723c */ /* 0x050ff00000041898 */
        /* <DEDUP_REMOVED lines=8> */
[C---:B--2---:R-:W-:Y:S08]  /*d560*/  HMMA.16816.F32.BF16 R52, R12.reuse, R16, R52 ;  /* 0x000000100c34723c */ /* 0x044ff00000041834 */
[C---:B------:R-:W-:Y:S01]  /*d570*/  HMMA.16816.F32.BF16 R56, R12.reuse, R18, R56 ;  /* 0x000000120c38723c */ /* 0x040fe20000041838 */
[----:B------:R-:W2:Y:S07]  /*d580*/  LDSM.16.MT88.4 R16, [R221+0x5100] ;  /* 0x00510000dd10783b */ /* 0x000eae0000004200 */
[C---:B---3--:R-:W-:Y:S08]  /*d590*/  HMMA.16816.F32.BF16 R60, R12.reuse, R24, R60 ;  /* 0x000000180c3c723c */ /* 0x048ff0000004183c */
[C---:B------:R-:W-:Y:S01]  /*d5a0*/  HMMA.16816.F32.BF16 R64, R12.reuse, R26, R64 ;  /* 0x0000001a0c40723c */ /* 0x040fe20000041840 */
[----:B------:R-:W3:Y:S07]  /*d5b0*/  LDSM.16.MT88.4 R24, [R220+0x5100] ;  /* 0x00510000dc18783b */ /* 0x000eee0000004200 */
[C---:B------:R-:W-:Y:S07]  /*d5c0*/  HMMA.16816.F32.BF16 R68, R12.reuse, R176, R68 ;  /* 0x000000b00c44723c */ /* 0x040fee0000041844 */
[----:B------:R-:W-:Y:S01]  /*d5d0*/  FFMA.FTZ R177, R29, c[0x0][0x2d0], -R191 ;  /* 0x0000b4001db17a23 */ /* 0x000fe200000108bf */
[C---:B------:R-:W-:Y:S04]  /*d5e0*/  HMMA.16816.F32.BF16 R72, R12.reuse, R178, R72 ;  /* 0x000000b20c48723c */ /* 0x040fe80000041848 */
[--C-:B------:R-:W-:Y:S01]  /*d5f0*/  FFMA.FTZ R176, R30, c[0x0][0x2d0], -R189.reuse ;  /* 0x0000b4001eb07a23 */ /* 0x100fe200000108bd */
[----:B------:R-:W4:Y:S02]  /*d600*/  MUFU.EX2 R177, R177 ;  /* 0x000000b100b17308 */ /* 0x000f240000000800 */
[----:B------:R-:W-:Y:S01]  /*d610*/  FFMA.FTZ R179, R31, c[0x0][0x2d0], -R189 ;  /* 0x0000b4001fb37a23 */ /* 0x000fe200000108bd */
[C---:B-1----:R-:W-:Y:S01]  /*d620*/  HMMA.16816.F32.BF16 R76, R12.reuse, R20, R76 ;  /* 0x000000140c4c723c */ /* 0x042fe2000004184c */
[----:B------:R-:W-:Y:S03]  /*d630*/  LDSM.16.MT88.4 R28, [R221+0x7100] ;  /* 0x00710000dd1c783b */ /* 0x000fe60000004200 */
[--C-:B------:R-:W-:Y:S02]  /*d640*/  FFMA.FTZ R178, R32, c[0x0][0x2d0], -R191.reuse ;  /* 0x0000b40020b27a23 */ /* 0x100fe400000108bf */
[----:B------:R-:W-:Y:S01]  /*d650*/  FFMA.FTZ R191, R33, c[0x0][0x2d0], -R191 ;  /* 0x0000b40021bf7a23 */ /* 0x000fe200000108bf */
[----:B------:R-:W-:Y:S01]  /*d660*/  MUFU.EX2 R176, R176 ;  /* 0x000000b000b07308 */ /* 0x000fe20000000800 */
[C---:B------:R-:W-:Y:S01]  /*d670*/  HMMA.16816.F32.BF16 R80, R12.reuse, R22, R80 ;  /* 0x000000160c50723c */ /* 0x040fe20000041850 */
[----:B------:R-:W1:Y:S03]  /*d680*/  LDSM.16.MT88.4 R20, [R222+0x7100] ;  /* 0x00710000de14783b */ /* 0x000e660000004200 */
[----:B------:R-:W-:Y:S04]  /*d690*/  FFMA.FTZ R189, R35, c[0x0][0x2d0], -R189 ;  /* 0x0000b40023bd7a23 */ /* 0x000fe800000108bd */
[C---:B--2---:R-:W-:Y:S01]  /*d6a0*/  HMMA.16816.F32.BF16 R84, R12.reuse, R16, R84 ;  /* 0x000000100c54723c */ /* 0x044fe20000041854 */
[----:B------:R-:W-:Y:S01]  /*d6b0*/  LDSM.16.MT88.4 R32, [R221+0x1900] ;  /* 0x00190000dd20783b */ /* 0x000fe20000004200 */
[----:B------:R-:W2:Y:S06]  /*d6c0*/  MUFU.EX2 R179, R179 ;  /* 0x000000b300b37308 */ /* 0x000eac0000000800 */
[C---:B------:R-:W-:Y:S01]  /*d6d0*/  HMMA.16816.F32.BF16 R88, R12.reuse, R18, R88 ;  /* 0x000000120c58723c */ /* 0x040fe20000041858 */
[----:B------:R-:W5:Y:S03]  /*d6e0*/  LDSM.16.MT88.4 R16, [R220+0x7100] ;  /* 0x00710000dc10783b */ /* 0x000f660000004200 */
[----:B------:R-:W-:Y:S04]  /*d6f0*/  MUFU.EX2 R178, R178 ;  /* 0x000000b200b27308 */ /* 0x000fe80000000800 */
[C---:B---3--:R-:W-:Y:S06]  /*d700*/  HMMA.16816.F32.BF16 R92, R12.reuse, R24, R92 ;  /* 0x000000180c5c723c */ /* 0x048fec000004185c */
[----:B------:R-:W3:Y:S02]  /*d710*/  MUFU.EX2 R191, R191 ;  /* 0x000000bf00bf7308 */ /* 0x000ee40000000800 */
[C---:B------:R-:W-:Y:S01]  /*d720*/  HMMA.16816.F32.BF16 R96, R12.reuse, R26, R96 ;  /* 0x0000001a0c60723c */ /* 0x040fe20000041860 */
[----:B------:R-:W2:Y:S07]  /*d730*/  LDSM.16.MT88.4 R24, [R227+0x1900] ;  /* 0x00190000e318783b */ /* 0x000eae0000004200 */
[C---:B------:R-:W-:Y:S01]  /*d740*/  HMMA.16816.F32.BF16 R100, R12.reuse, R160, R100 ;  /* 0x000000a00c64723c */ /* 0x040fe20000041864 */
[----:B------:R-:W2:Y:S07]  /*d750*/  MUFU.EX2 R202, R189 ;  /* 0x000000bd00ca7308 */ /* 0x000eae0000000800 */
[C---:B------:R-:W-:Y:S08]  /*d760*/  HMMA.16816.F32.BF16 R104, R12.reuse, R162, R104 ;  /* 0x000000a20c68723c */ /* 0x040ff00000041868 */
[C---:B-1----:R-:W-:Y:S08]  /*d770*/  HMMA.16816.F32.BF16 R108, R12.reuse, R20, R108 ;  /* 0x000000140c6c723c */ /* 0x042ff0000004186c */
[C---:B------:R-:W-:Y:S01]  /*d780*/  HMMA.16816.F32.BF16 R112, R12.reuse, R22, R112 ;  /* 0x000000160c70723c */ /* 0x040fe20000041870 */
[----:B------:R-:W1:Y:S07]  /*d790*/  LDSM.16.MT88.4 R20, [R227+0x3900] ;  /* 0x00390000e314783b */ /* 0x000e6e0000004200 */
[C---:B------:R-:W-:Y:S08]  /*d7a0*/  HMMA.16816.F32.BF16 R116, R12.reuse, R28, R116 ;  /* 0x0000001c0c74723c */ /* 0x040ff00000041874 */
[C---:B------:R-:W-:Y:S01]  /*d7b0*/  HMMA.16816.F32.BF16 R120, R12.reuse, R30, R120 ;  /* 0x0000001e0c78723c */ /* 0x040fe20000041878 */
[----:B------:R-:W-:Y:S07]  /*d7c0*/  LDSM.16.MT88.4 R28, [R227+0x5900] ;  /* 0x00590000e31c783b */ /* 0x000fee0000004200 */
[C---:B-----5:R-:W-:Y:S08]  /*d7d0*/  HMMA.16816.F32.BF16 R124, R12.reuse, R16, R124 ;  /* 0x000000100c7c723c */ /* 0x060ff0000004187c */
[----:B------:R-:W-:Y:S01]  /*d7e0*/  HMMA.16816.F32.BF16 R128, R12, R18, R128 ;  /* 0x000000120c80723c */ /* 0x000fe20000041880 */
[----:B------:R-:W5:Y:S06]  /*d7f0*/  LDSM.16.MT88.4 R16, [R222+0x3900] ;  /* 0x00390000de10783b */ /* 0x000f6c0000004200 */
[----:B----4-:R-:W-:Y:S01]  /*d800*/  F2FP.BF16.PACK_AB R12, R177, R200 ;  /* 0x000000c8b10c723e */ /* 0x010fe200000010ff */
[----:B------:R-:W-:Y:S01]  /*d810*/  FADD.FTZ R200, R200, R185 ;  /* 0x000000b9c8c87221 */ /* 0x000fe20000010000 */
[----:B--2---:R-:W-:Y:S03]  /*d820*/  F2FP.BF16.PACK_AB R13, R179, R176 ;  /* 0x000000b0b30d723e */ /* 0x004fe600000010ff */
[----:B---3--:R-:W-:Y:S01]  /*d830*/  F2FP.BF16.PACK_AB R14, R191, R178 ;  /* 0x000000b2bf0e723e */ /* 0x008fe200000010ff */
[----:B------:R-:W-:Y:S01]  /*d840*/  FADD.FTZ R176, R176, R187 ;  /* 0x000000bbb0b07221 */ /* 0x000fe20000010000 */
[----:B------:R-:W-:Y:S01]  /*d850*/  F2FP.BF16.PACK_AB R15, R202, R201 ;  /* 0x000000c9ca0f723e */ /* 0x000fe200000010ff */
[----:B------:R-:W-:Y:S02]  /*d860*/  FADD.FTZ R177, R177, R200 ;  /* 0x000000c8b1b17221 */ /* 0x000fe40000010000 */
[----:B------:R-:W-:Y:S02]  /*d870*/  FADD.FTZ R176, R179, R176 ;  /* 0x000000b0b3b07221 */ /* 0x000fe40000010000 */
[----:B------:R-:W-:Y:S02]  /*d880*/  FADD.FTZ R178, R178, R177 ;  /* 0x000000b1b2b27221 */ /* 0x000fe40000010000 */
[C---:B------:R-:W-:Y:S01]  /*d890*/  HMMA.16816.F32.BF16 R160, R12.reuse, R24, R8 ;  /* 0x000000180ca0723c */ /* 0x040fe20000041808 */
[----:B------:R-:W2:Y:S02]  /*d8a0*/  LDSM.16.MT88.4 R8, [R221+0x3900] ;  /* 0x00390000dd08783b */ /* 0x000ea40000004200 */
[----:B------:R-:W-:Y:S02]  /*d8b0*/  FADD.FTZ R201, R201, R176 ;  /* 0x000000b0c9c97221 */ /* 0x000fe40000010000 */
[----:B------:R-:W-:Y:S02]  /*d8c0*/  FADD.FTZ R240, R191, R178 ;  /* 0x000000b2bff07221 */ /* 0x000fe40000010000 */
[----:B------:R-:W-:Y:S01]  /*d8d0*/  FADD.FTZ R239, R202, R201 ;  /* 0x000000c9caef7221 */ /* 0x000fe20000010000 */
[C---:B------:R-:W-:Y:S01]  /*d8e0*/  HMMA.16816.F32.BF16 R132, R12.reuse, R26, R132 ;  /* 0x0000001a0c84723c */ /* 0x040fe20000041884 */
[----:B------:R-:W3:Y:S07]  /*d8f0*/  LDSM.16.MT88.4 R24, [R220+0x3900] ;  /* 0x00390000dc18783b */ /* 0x000eee0000004200 */
[C---:B------:R-:W-:Y:S08]  /*d900*/  HMMA.16816.F32.BF16 R136, R12.reuse, R168, R136 ;  /* 0x000000a80c88723c */ /* 0x040ff00000041888 */
[C---:B------:R-:W-:Y:S01]  /*d910*/  HMMA.16816.F32.BF16 R140, R12.reuse, R170, R140 ;  /* 0x000000aa0c8c723c */ /* 0x040fe2000004188c */
[----:B------:R-:W-:Y:S07]  /*d920*/  LDSM.16.MT88.4 R168, [R220+0x5900] ;  /* 0x00590000dca8783b */ /* 0x000fee0000004200 */
[C---:B------:R-:W-:Y:S08]  /*d930*/  HMMA.16816.F32.BF16 R144, R12.reuse, R32, R144 ;  /* 0x000000200c90723c */ /* 0x040ff00000041890 */
[C---:B------:R-:W-:Y:S01]  /*d940*/  HMMA.16816.F32.BF16 R148, R12.reuse, R34, R148 ;  /* 0x000000220c94723c */ /* 0x040fe20000041894 */
[----:B------:R-:W4:Y:S07]  /*d950*/  LDSM.16.MT88.4 R32, [R222+0x5900] ;  /* 0x00590000de20783b */ /* 0x000f2e0000004200 */
[C---:B------:R-:W-:Y:S08]  /*d960*/  HMMA.16816.F32.BF16 R152, R12.reuse, R172, R152 ;  /* 0x000000ac0c98723c */ /* 0x040ff00000041898 */
[C---:B------:R-:W-:Y:S01]  /*d970*/  HMMA.16816.F32.BF16 R156, R12.reuse, R174, R156 ;  /* 0x000000ae0c9c723c */ /* 0x040fe2000004189c */
[----:B------:R-:W-:Y:S07]  /*d980*/  LDSM.16.MT88.4 R172, [R227+0x7900] ;  /* 0x00790000e3ac783b */ /* 0x000fee0000004200 */
[C---:B-1----:R-:W-:Y:S08]  /*d990*/  HMMA.16816.F32.BF16 R36, R12.reuse, R20, R36 ;  /* 0x000000140c24723c */ /* 0x042ff00000041824 */
[C---:B------:R-:W-:Y:S01]  /*d9a0*/  HMMA.16816.F32.BF16 R40, R12.reuse, R22, R40 ;  /* 0x000000160c28723c */ /* 0x040fe20000041828 */
[----:B------:R-:W1:Y:S07]  /*d9b0*/  LDSM.16.MT88.4 R20, [R221+0x5900] ;  /* 0x00590000dd14783b */ /* 0x000e6e0000004200 */
[C---:B-----5:R-:W-:Y:S08]  /*d9c0*/  HMMA.16816.F32.BF16 R44, R12.reuse, R16, R44 ;  /* 0x000000100c2c723c */ /* 0x060ff0000004182c */
[C---:B------:R-:W-:Y:S01]  /*d9d0*/  HMMA.16816.F32.BF16 R48, R12.reuse, R18, R48 ;  /* 0x000000120c30723c */ /* 0x040fe20000041830 */
[----:B------:R-:W5:Y:S07]  /*d9e0*/  LDSM.16.MT88.4 R16, [R222+0x7900] ;  /* 0x00790000de10783b */ /* 0x000f6e0000004200 */
[C---:B--2---:R-:W-:Y:S08]  /*d9f0*/  HMMA.16816.F32.BF16 R52, R12.reuse, R8, R52 ;  /* 0x000000080c34723c */ /* 0x044ff00000041834 */
[C---:B------:R-:W-:Y:S01]  /*da00*/  HMMA.16816.F32.BF16 R56, R12.reuse, R10, R56 ;  /* 0x0000000a0c38723c */ /* 0x040fe20000041838 */
[----:B------:R-:W2:Y:S07]  /*da10*/  LDSM.16.MT88.4 R8, [R221+0x7900] ;  /* 0x00790000dd08783b */ /* 0x000eae0000004200 */
[C---:B---3--:R-:W-:Y:S08]  /*da20*/  HMMA.16816.F32.BF16 R60, R12.reuse, R24, R60 ;  /* 0x000000180c3c723c */ /* 0x048ff0000004183c */
[C---:B------:R-:W-:Y:S08]  /*da30*/  HMMA.16816.F32.BF16 R64, R12.reuse, R26, R64 ;  /* 0x0000001a0c40723c */ /* 0x040ff00000041840 */
[C---:B------:R-:W-:Y:S08]  /*da40*/  HMMA.16816.F32.BF16 R68, R12.reuse, R28, R68 ;  /* 0x0000001c0c44723c */ /* 0x040ff00000041844 */
[C---:B------:R-:W-:Y:S08]  /*da50*/  HMMA.16816.F32.BF16 R72, R12.reuse, R30, R72 ;  /* 0x0000001e0c48723c */ /* 0x040ff00000041848 */
[C---:B----4-:R-:W-:Y:S08]  /*da60*/  HMMA.16816.F32.BF16 R76, R12.reuse, R32, R76 ;  /* 0x000000200c4c723c */ /* 0x050ff0000004184c */
[C---:B------:R-:W-:Y:S08]  /*da70*/  HMMA.16816.F32.BF16 R80, R12.reuse, R34, R80 ;  /* 0x000000220c50723c */ /* 0x040ff00000041850 */
[C---:B-1----:R-:W-:Y:S08]  /*da80*/  HMMA.16816.F32.BF16 R84, R12.reuse, R20, R84 ;  /* 0x000000140c54723c */ /* 0x042ff00000041854 */
[C---:B------:R-:W-:Y:S01]  /*da90*/  HMMA.16816.F32.BF16 R88, R12.reuse, R22, R88 ;  /* 0x000000160c58723c */ /* 0x040fe20000041858 */
[----:B------:R-:W1:Y:S07]  /*daa0*/  LDSM.16.MT88.4 R20, [R220+0x7900] ;  /* 0x00790000dc14783b */ /* 0x000e6e0000004200 */
[C---:B------:R-:W-:Y:S08]  /*dab0*/  HMMA.16816.F32.BF16 R92, R12.reuse, R168, R92 ;  /* 0x000000a80c5c723c */ /* 0x040ff0000004185c */
[C---:B------:R-:W-:Y:S08]  /*dac0*/  HMMA.16816.F32.BF16 R96, R12.reuse, R170, R96 ;  /* 0x000000aa0c60723c */ /* 0x040ff00000041860 */
[C---:B------:R-:W-:Y:S08]  /*dad0*/  HMMA.16816.F32.BF16 R100, R12.reuse, R172, R100 ;  /* 0x000000ac0c64723c */ /* 0x040ff00000041864 */
[C---:B------:R-:W-:Y:S08]  /*dae0*/  HMMA.16816.F32.BF16 R104, R12.reuse, R174, R104 ;  /* 0x000000ae0c68723c */ /* 0x040ff00000041868 */
[C---:B-----5:R-:W-:Y:S08]  /*daf0*/  HMMA.16816.F32.BF16 R108, R12.reuse, R16, R108 ;  /* 0x000000100c6c723c */ /* 0x060ff0000004186c */
[C---:B------:R-:W-:Y:S08]  /*db00*/  HMMA.16816.F32.BF16 R112, R12.reuse, R18, R112 ;  /* 0x000000120c70723c */ /* 0x040ff00000041870 */
[C---:B--2---:R-:W-:Y:S07]  /*db10*/  HMMA.16816.F32.BF16 R116, R12.reuse, R8, R116 ;  /* 0x000000080c74723c */ /* 0x044fee0000041874 */
[----:B------:R-:W-:Y:S01]  /*db20*/  MOV R8, R164 ;  /* 0x000000a400087202 */ /* 0x000fe20000000f00 */
[C---:B------:R-:W-:Y:S08]  /*db30*/  HMMA.16816.F32.BF16 R120, R12.reuse, R10, R120 ;  /* 0x0000000a0c78723c */ /* 0x040ff00000041878 */
[C---:B-1----:R-:W-:Y:S08]  /*db40*/  HMMA.16816.F32.BF16 R124, R12.reuse, R20, R124 ;  /* 0x000000140c7c723c */ /* 0x042ff0000004187c */
[----:B------:R-:W-:Y:S01]  /*db50*/  HMMA.16816.F32.BF16 R128, R12, R22, R128 ;  /* 0x000000160c80723c */ /* 0x000fe20000041880 */
[----:B------:R-:W-:-:S07]  /*db60*/  @P0 BRA `(.L_x_2003) ;  /* 0xffffcb8000000947 */ /* 0x000fce000383ffff */
.L_x_2000:
[----:B------:R-:W-:-:S06]  /*db70*/  UISETP.GE.AND UP2, UPT, UR20, UR9, UPT ;  /* 0x000000091400728c */ /* 0x000fcc000bf46270 */
[----:B------:R-:W-:-:S13]  /*db80*/  PLOP3.LUT P0, PT, PT, PT, UP2, 0x40, 0x0 ;  /* 0x000000000000781c */ /* 0x000fda0003f0e828 */
[----:B------:R-:W-:Y:S05]  /*db90*/  @P0 BRA `(.L_x_2004) ;  /* 0x0000401000000947 */ /* 0x000fea0003800000 */
[----:B------:R-:W-:Y:S01]  /*dba0*/  SHF.R.S32.HI R247, RZ, 0x1f, R244 ;  /* 0x0000001ffff77819 */ /* 0x000fe200000114f4 */
[----:B------:R-:W-:Y:S01]  /*dbb0*/  IMAD.MOV.U32 R2, RZ, RZ, R8 ;  /* 0x000000ffff027224 */ /* 0x000fe200078e0008 */
[----:B------:R-:W-:Y:S01]  /*dbc0*/  SHF.L.U64.HI R248, R243, 0x1, R248 ;  /* 0x00000001f3f87819 */ /* 0x000fe200000102f8 */
[----:B------:R-:W-:Y:S01]  /*dbd0*/  IMAD.MOV.U32 R3, RZ, RZ, R0 ;  /* 0x000000ffff037224 */ /* 0x000fe200078e0000 */
[C---:B------:R-:W-:Y:S01]  /*dbe0*/  SHF.L.U64.HI R247, R244.reuse, 0x1, R247 ;  /* 0x00000001f4f77819 */ /* 0x040fe200000102f7 */
[----:B------:R-:W-:Y:S01]  /*dbf0*/  IMAD.SHL.U32 R244, R244, 0x2, RZ ;  /* 0x00000002f4f47824 */ /* 0x000fe200078e00ff */
[C---:B------:R-:W-:Y:S01]  /*dc00*/  SHF.L.U64.HI R245, R242.reuse, 0x1, R245 ;  /* 0x00000001f2f57819 */ /* 0x040fe200000102f5 */
[----:B------:R-:W-:Y:S01]  /*dc10*/  IMAD.SHL.U32 R242, R242, 0x2, RZ ;  /* 0x00000002f2f27824 */ /* 0x000fe200078e00ff */
[----:B------:R-:W-:Y:S02]  /*dc20*/  SHF.L.U64.HI R246, R241, 0x1, R246 ;  /* 0x00000001f1f67819 */ /* 0x000fe400000102f6 */
[----:B------:R-:W-:-:S02]  /*dc30*/  SHF.L.U32 R243, R243, 0x1, RZ ;  /* 0x00000001f3f37819 */ /* 0x000fc400000006ff */
[----:B------:R-:W-:Y:S02]  /*dc40*/  SHF.L.U32 R241, R241, 0x1, RZ ;  /* 0x00000001f1f17819 */ /* 0x000fe400000006ff */
.L_x_2014:
[----:B------:R-:W-:Y:S01]  /*dc50*/  SHF.R.S32.HI R5, RZ, 0x1f, R234 ;  /* 0x0000001fff057819 */ /* 0x000fe200000114ea */
[----:B------:R-:W-:Y:S04]  /*dc60*/  DEPBAR.LE SB0, 0x0 ;  /* 0x000080000000791a */ /* 0x000fe80000000000 */
[----:B------:R-:W-:Y:S01]  /*dc70*/  BAR.SYNC.DEFER_BLOCKING 0x0 ;  /* 0x0000000000007b1d */ /* 0x000fe20000010000 */
[----:B------:R-:W-:Y:S01]  /*dc80*/  IMAD R5, R5, c[0x0][0x208], RZ ;  /* 0x0000820005057a24 */ /* 0x000fe200078e02ff */
[----:B------:R-:W-:Y:S01]  /*dc90*/  SHF.R.S32.HI R0, RZ, 0x1f, R233 ;  /* 0x0000001fff007819 */ /* 0x000fe200000114e9 */
[C---:B------:R-:W-:Y:S01]  /*dca0*/  IMAD.WIDE.U32 R6, R234.reuse, c[0x0][0x208], RZ ;  /* 0x00008200ea067a25 */ /* 0x040fe200078e00ff */
[----:B------:R-:W-:Y:S03]  /*dcb0*/  UISETP.GT.AND UP2, UPT, UR20, UR9, UPT ;  /* 0x000000091400728c */ /* 0x000fe6000bf44270 */
[----:B------:R-:W-:Y:S02]  /*dcc0*/  IMAD R5, R234, c[0x0][0x20c], R5 ;  /* 0x00008300ea057a24 */ /* 0x000fe400078e0205 */
[----:B------:R-:W-:Y:S02]  /*dcd0*/  IMAD R0, R0, c[0x0][0x218], RZ ;  /* 0x0000860000007a24 */ /* 0x000fe400078e02ff */
[----:B------:R-:W-:Y:S02]  /*dce0*/  IMAD.IADD R7, R7, 0x1, R5 ;  /* 0x0000000107077824 */ /* 0x000fe400078e0205 */
[C---:B------:R-:W-:Y:S02]  /*dcf0*/  IMAD R0, R233.reuse, c[0x0][0x21c], R0 ;  /* 0x00008700e9007a24 */ /* 0x040fe400078e0200 */
[----:B------:R-:W-:Y:S05]  /*dd00*/  IMAD.WIDE.U32 R6, R233, c[0x0][0x218], R6 ;  /* 0x00008600e9067a25 */ /* 0x000fea00078e0006 */
[----:B------:R-:W-:Y:S04]  /*dd10*/  IADD3 R5, P0, R6, UR22, RZ ;  /* 0x0000001606057c10 */ /* 0x000fe8000ff1e0ff */
[----:B------:R-:W-:Y:S01]  /*dd20*/  IADD3.X R0, R7, UR6, R0, P0, !PT ;  /* 0x0000000607007c10 */ /* 0x000fe200087fe400 */
[----:B------:R-:W-:Y:S01]  /*dd30*/  LDSM.16.M88.4 R32, [R230+0x10100] ;  /* 0x01010000e620783b */ /* 0x000fe20000000200 */
[C---:B------:R-:W-:Y:S03]  /*dd40*/  LEA R22, P0, R5.reuse, c[0x0][0x1f8], 0x1 ;  /* 0x00007e0005167a11 */ /* 0x040fe600078008ff */
[----:B------:R-:W1:Y:S01]  /*dd50*/  LDSM.16.M88.4 R8, [R229+0x8100] ;  /* 0x00810000e508783b */ /* 0x000e620000000200 */
[----:B------:R-:W-:Y:S03]  /*dd60*/  LEA.HI.X R21, R5, c[0x0][0x1fc], R0, 0x1, P0 ;  /* 0x00007f0005157a11 */ /* 0x000fe600000f0c00 */
[----:B------:R-:W2:Y:S04]  /*dd70*/  SHFL.IDX PT, R202, R22, RZ, 0x181f ;  /* 0x00181fff16ca7589 */ /* 0x000ea800000e0000 */
[----:B------:R-:W3:Y:S04]  /*dd80*/  SHFL.IDX PT, R20, R21, RZ, 0x181f ;  /* 0x00181fff15147589 */ /* 0x000ee800000e0000 */
[----:B------:R-:W4:Y:S04]  /*dd90*/  LDSM.16.M88.4 R16, [R229+0x8900] ;  /* 0x00890000e510783b */ /* 0x000f280000000200 */
[----:B------:R-:W-:Y:S04]  /*dda0*/  SHFL.IDX PT, R0, R22, 0x1, 0x181f ;  /* 0x00381f0016007f89 */ /* 0x000fe800000e0000 */
[----:B------:R-:W-:Y:S04]  /*ddb0*/  SHFL.IDX PT, R28, R21, 0x1, 0x181f ;  /* 0x00381f00151c7f89 */ /* 0x000fe800000e0000 */
[----:B------:R-:W5:Y:S04]  /*ddc0*/  LDSM.16.M88.4 R24, [R229+0x9100] ;  /* 0x00910000e518783b */ /* 0x000f680000000200 */
[----:B------:R-:W5:Y:S04]  /*ddd0*/  LDSM.16.M88.4 R164, [R229+0x9900] ;  /* 0x00990000e5a4783b */ /* 0x000f680000000200 */
[----:B------:R-:W-:Y:S04]  /*dde0*/  LDSM.16.M88.4 R168, [R226+0x10100] ;  /* 0x01010000e2a8783b */ /* 0x000fe80000000200 */
[----:B------:R-:W5:Y:S01]  /*ddf0*/  LDSM.16.M88.4 R172, [R228] ;  /* 0x00000000e4ac783b */ /* 0x000f620000000200 */
[C---:B-1----:R-:W-:Y:S03]  /*de00*/  HMMA.16816.F32.BF16 R4, R32.reuse, R8, RZ ;  /* 0x000000082004723c */ /* 0x042fe600000418ff */
[----:B------:R-:W1:Y:S01]  /*de10*/  LDSM.16.M88.4 R176, [R219] ;  /* 0x00000000dbb0783b */ /* 0x000e620000000200 */
[----:B--2---:R-:W-:Y:S03]  /*de20*/  IADD3 R190, P0, R202, R244, RZ ;  /* 0x000000f4cabe7210 */ /* 0x004fe60007f1e0ff */
[----:B------:R-:W2:Y:S01]  /*de30*/  LDSM.16.M88.4 R180, [R218] ;  /* 0x00000000dab4783b */ /* 0x000ea20000000200 */
[C---:B------:R-:W-:Y:S01]  /*de40*/  HMMA.16816.F32.BF16 R8, R32.reuse, R10, RZ ;  /* 0x0000000a2008723c */ /* 0x040fe200000418ff */
[----:B---3--:R-:W-:Y:S02]  /*de50*/  IMAD.X R191, R20, 0x1, R247, P0 ;  /* 0x0000000114bf7824 */ /* 0x008fe400000e06f7 */
[----:B------:R-:W3:Y:S01]  /*de60*/  LDSM.16.M88.4 R184, [R217] ;  /* 0x00000000d9b8783b */ /* 0x000ee20000000200 */
[----:B------:R-:W-:Y:S03]  /*de70*/  IADD3 R194, P0, R202, R243, RZ ;  /* 0x000000f3cac27210 */ /* 0x000fe60007f1e0ff */
[----:B------:R-:W-:Y:S01]  /*de80*/  @!PT LDS RZ, [RZ] ;  /* 0x00000000fffff984 */ /* 0x000fe20000000800 */
[----:B------:R-:W-:Y:S01]  /*de90*/  @!PT LDS RZ, [RZ] ;  /* 0x00000000fffff984 */ /* 0x000fe20000000800 */
[----:B------:R-:W-:Y:S01]  /*dea0*/  @!PT LDS RZ, [RZ] ;  /* 0x00000000fffff984 */ /* 0x000fe20000000800 */
[----:B------:R1:W-:Y:S01]  /*deb0*/  LDGSTS.E.BYPASS.LTC128B.128 [R238], [R190.64], !P3 ;  /* 0x00000000beee7fae */ /* 0x0003e2000d901d52 */
[C---:B----4-:R-:W-:Y:S01]  /*dec0*/  HMMA.16816.F32.BF16 R12, R32.reuse, R16, RZ ;  /* 0x00000010200c723c */ /* 0x050fe200000418ff */
[----:B------:R-:W-:Y:S03]  /*ded0*/  IMAD.X R195, R20, 0x1, R248, P0 ;  /* 0x0000000114c37824 */ /* 0x000fe600000e06f8 */
[----:B------:R-:W-:Y:S02]  /*dee0*/  IADD3 R192, P0, R202, R242, RZ ;  /* 0x000000f2cac07210 */ /* 0x000fe40007f1e0ff */
[----:B------:R4:W-:Y:S02]  /*def0*/  LDGSTS.E.BYPASS.LTC128B.128 [R238+0x2000], [R194.64], !P5 ;  /* 0x02000000c2ee7fae */ /* 0x0009e4000e901d52 */
[C---:B------:R-:W-:Y:S01]  /*df00*/  HMMA.16816.F32.BF16 R16, R32.reuse, R18, RZ ;  /* 0x000000122010723c */ /* 0x040fe200000418ff */
[----:B------:R-:W-:Y:S03]  /*df10*/  IMAD.X R193, R20, 0x1, R245, P0 ;  /* 0x0000000114c17824 */ /* 0x000fe600000e06f5 */
[----:B------:R-:W-:Y:S02]  /*df20*/  IADD3 R202, P0, R202, R241, RZ ;  /* 0x000000f1caca7210 */ /* 0x000fe40007f1e0ff */
[----:B------:R4:W-:Y:S03]  /*df30*/  LDGSTS.E.BYPASS.LTC128B.128 [R238+0x4000], [R192.64], !P4 ;  /* 0x04000000c0ee7fae */ /* 0x0009e6000e101d52 */
[----:B------:R-:W-:Y:S02]  /*df40*/  IMAD.X R203, R20, 0x1, R246, P0 ;  /* 0x0000000114cb7824 */ /* 0x000fe400000e06f6 */
[C---:B-----5:R-:W-:Y:S01]  /*df50*/  HMMA.16816.F32.BF16 R20, R32.reuse, R24, RZ ;  /* 0x000000182014723c */ /* 0x060fe200000418ff */
[----:B------:R-:W-:Y:S02]  /*df60*/  IADD3 R200, P0, R0, R244, RZ ;  /* 0x000000f400c87210 */ /* 0x000fe40007f1e0ff */
[----:B------:R5:W-:Y:S03]  /*df70*/  LDGSTS.E.BYPASS.LTC128B.128 [R238+0x6000], [R202.64], !P6 ;  /* 0x06000000caee7fae */ /* 0x000be6000f101d52 */
[----:B------:R-:W-:Y:S01]  /*df80*/  IMAD.X R201, R28, 0x1, R247, P0 ;  /* 0x000000011cc97824 */ /* 0x000fe200000e06f7 */
[----:B------:R-:W-:Y:S01]  /*df90*/  IADD3 R30, P0, R0, R243, RZ ;  /* 0x000000f3001e7210 */ /* 0x000fe20007f1e0ff */
[C---:B------:R-:W-:Y:S03]  /*dfa0*/  HMMA.16816.F32.BF16 R24, R32.reuse, R26, RZ ;  /* 0x0000001a2018723c */ /* 0x040fe600000418ff */
[----:B------:R5:W-:Y:S01]  /*dfb0*/  LDGSTS.E.BYPASS.LTC128B.128 [R238+0x1000], [R200.64], !P3 ;  /* 0x01000000c8ee7fae */ /* 0x000be2000d901d52 */
[----:B------:R-:W-:Y:S01]  /*dfc0*/  IMAD.X R31, R28, 0x1, R248, P0 ;  /* 0x000000011c1f7824 */ /* 0x000fe200000e06f8 */
[----:B------:R-:W-:Y:S04]  /*dfd0*/  IADD3 R250, P0, R0, R242, RZ ;  /* 0x000000f200fa7210 */ /* 0x000fe80007f1e0ff */
[----:B------:R1:W-:Y:S03]  /*dfe0*/  LDGSTS.E.BYPASS.LTC128B.128 [R238+0x3000], [R30.64], !P5 ;  /* 0x030000001eee7fae */ /* 0x0003e6000e901d52 */
[----:B------:R-:W-:Y:S01]  /*dff0*/  IMAD.X R251, R28, 0x1, R245, P0 ;  /* 0x000000011cfb7824 */ /* 0x000fe200000e06f5 */
[----:B------:R-:W-:Y:S04]  /*e000*/  IADD3 R188, P0, R0, R241, RZ ;  /* 0x000000f100bc7210 */ /* 0x000fe80007f1e0ff */
[----:B------:R2:W-:Y:S01]  /*e010*/  LDGSTS.E.BYPASS.LTC128B.128 [R238+0x5000], [R250.64], !P4 ;  /* 0x05000000faee7fae */ /* 0x0005e2000e101d52 */
[----:B------:R-:W-:Y:S01]  /*e020*/  IMAD.X R189, R28, 0x1, R246, P0 ;  /* 0x000000011cbd7824 */ /* 0x000fe200000e06f6 */
[----:B------:R-:W-:Y:S04]  /*e030*/  PLOP3.LUT P0, PT, PT, PT, UP2, 0x40, 0x0 ;  /* 0x000000000000781c */ /* 0x000fe80003f0e828 */
[----:B------:R2:W-:Y:S04]  /*e040*/  LDGSTS.E.BYPASS.LTC128B.128 [R238+0x7000], [R188.64], !P6 ;  /* 0x07000000bcee7fae */ /* 0x0005e8000f101d52 */
[----:B----4-:R-:W-:Y:S04]  /*e050*/  LDSM.16.M88.4 R192, [R224+0x8100] ;  /* 0x00810000e0c0783b */ /* 0x010fe80000000200 */
[----:B------:R-:W0:Y:S04]  /*e060*/  LDGDEPBAR ;  /* 0x00000000000079af */ /* 0x000e280000000000 */
[----:B------:R-:W-:Y:S01]  /*e070*/  LDSM.16.M88.4 R196, [R224+0x8900] ;  /* 0x00890000e0c4783b */ /* 0x000fe20000000200 */
[C---:B-1----:R-:W-:Y:S03]  /*e080*/  HMMA.16816.F32.BF16 R28, R32.reuse, R164, RZ ;  /* 0x000000a4201c723c */ /* 0x042fe600000418ff */
[----:B-----5:R-:W-:Y:S05]  /*e090*/  LDSM.16.M88.4 R200, [R224+0x9900] ;  /* 0x00990000e0c8783b */ /* 0x020fea0000000200 */
[----:B------:R-:W-:Y:S01]  /*e0a0*/  HMMA.16816.F32.BF16 R32, R32, R166, RZ ;  /* 0x000000a62020723c */ /* 0x000fe200000418ff */
[----:B------:R-:W-:Y:S04]  /*e0b0*/  LDSM.16.M88.4 R164, [R224+0x9100] ;  /* 0x00910000e0a4783b */ /* 0x000fe80000000200 */
[----:B--2---:R-:W1:Y:S03]  /*e0c0*/  LDSM.16.M88.4 R188, [R225+0x10100] ;  /* 0x01010000e1bc783b */ /* 0x004e660000000200 */
[C---:B------:R-:W-:Y:S08]  /*e0d0*/  HMMA.16816.F32.BF16 R4, R168.reuse, R172, R4 ;  /* 0x000000aca804723c */ /* 0x040ff00000041804 */
[C---:B------:R-:W-:Y:S01]  /*e0e0*/  HMMA.16816.F32.BF16 R8, R168.reuse, R174, R8 ;  /* 0x000000aea808723c */ /* 0x040fe20000041808 */
[----:B------:R-:W-:Y:S07]  /*e0f0*/  LDSM.16.M88.4 R172, [R223+0x10100] ;  /* 0x01010000dfac783b */ /* 0x000fee0000000200 */
[C---:B------:R-:W-:Y:S08]  /*e100*/  HMMA.16816.F32.BF16 R12, R168.reuse, R176, R12 ;  /* 0x000000b0a80c723c */ /* 0x040ff0000004180c */
[C---:B------:R-:W-:Y:S01]  /*e110*/  HMMA.16816.F32.BF16 R16, R168.reuse, R178, R16 ;  /* 0x000000b2a810723c */ /* 0x040fe20000041810 */
[----:B------:R-:W2:Y:S07]  /*e120*/  LDSM.16.M88.4 R176, [R216] ;  /* 0x00000000d8b0783b */ /* 0x000eae0000000200 */
[C---:B------:R-:W-:Y:S08]  /*e130*/  HMMA.16816.F32.BF16 R20, R168.reuse, R180, R20 ;  /* 0x000000b4a814723c */ /* 0x040ff00000041814 */
[C---:B------:R-:W-:Y:S01]  /*e140*/  HMMA.16816.F32.BF16 R24, R168.reuse, R182, R24 ;  /* 0x000000b6a818723c */ /* 0x040fe20000041818 */
[----:B------:R-:W4:Y:S07]  /*e150*/  LDSM.16.M88.4 R180, [R216+0x800] ;  /* 0x00080000d8b4783b */ /* 0x000f2e0000000200 */
[C---:B---3--:R-:W-:Y:S08]  /*e160*/  HMMA.16816.F32.BF16 R28, R168.reuse, R184, R28 ;  /* 0x000000b8a81c723c */ /* 0x048ff0000004181c */
[----:B------:R-:W-:Y:S01]  /*e170*/  HMMA.16816.F32.BF16 R32, R168, R186, R32 ;  /* 0x000000baa820723c */ /* 0x000fe20000041820 */
[----:B------:R-:W3:Y:S04]  /*e180*/  LDSM.16.M88.4 R168, [R216+0x1000] ;  /* 0x00100000d8a8783b */ /* 0x000ee80000000200 */
[----:B------:R-:W5:Y:S03]  /*e190*/  LDSM.16.M88.4 R184, [R216+0x1800] ;  /* 0x00180000d8b8783b */ /* 0x000f660000000200 */
        /* <DEDUP_REMOVED lines=8> */
[----:B------:R-:W1:Y:S07]  /*e220*/  LDSM.16.M88.4 R164, [R230+0x14100] ;  /* 0x01410000e6a4783b */ /* 0x000e6e0000000200 */
[C---:B------:R-:W-:Y:S08]  /*e230*/  HMMA.16816.F32.BF16 R28, R188.reuse, R200, R28 ;  /* 0x000000c8bc1c723c */ /* 0x040ff0000004181c */
[----:B------:R-:W-:Y:S01]  /*e240*/  HMMA.16816.F32.BF16 R32, R188, R202, R32 ;  /* 0x000000cabc20723c */ /* 0x000fe20000041820 */
[----:B------:R-:W1:Y:S04]  /*e250*/  LDSM.16.M88.4 R188, [R229+0xb100] ;  /* 0x00b10000e5bc783b */ /* 0x000e680000000200 */
[----:B------:R-:W1:Y:S03]  /*e260*/  LDSM.16.M88.4 R200, [R229+0xb900] ;  /* 0x00b90000e5c8783b */ /* 0x000e660000000200 */
[C---:B--2---:R-:W-:Y:S08]  /*e270*/  HMMA.16816.F32.BF16 R4, R172.reuse, R176, R4 ;  /* 0x000000b0ac04723c */ /* 0x044ff00000041804 */
[C---:B------:R-:W-:Y:S01]  /*e280*/  HMMA.16816.F32.BF16 R8, R172.reuse, R178, R8 ;  /* 0x000000b2ac08723c */ /* 0x040fe20000041808 */
[----:B------:R-:W-:Y:S07]  /*e290*/  LDSM.16.M88.4 R176, [R215] ;  /* 0x00000000d7b0783b */ /* 0x000fee0000000200 */
[C---:B----4-:R-:W-:Y:S08]  /*e2a0*/  HMMA.16816.F32.BF16 R12, R172.reuse, R180, R12 ;  /* 0x000000b4ac0c723c */ /* 0x050ff0000004180c */
[C---:B------:R-:W-:Y:S01]  /*e2b0*/  HMMA.16816.F32.BF16 R16, R172.reuse, R182, R16 ;  /* 0x000000b6ac10723c */ /* 0x040fe20000041810 */
[----:B------:R-:W-:Y:S07]  /*e2c0*/  LDSM.16.M88.4 R180, [R214] ;  /* 0x00000000d6b4783b */ /* 0x000fee0000000200 */
[C---:B---3--:R-:W-:Y:S08]  /*e2d0*/  HMMA.16816.F32.BF16 R20, R172.reuse, R168, R20 ;  /* 0x000000a8ac14723c */ /* 0x048ff00000041814 */
[C---:B------:R-:W-:Y:S01]  /*e2e0*/  HMMA.16816.F32.BF16 R24, R172.reuse, R170, R24 ;  /* 0x000000aaac18723c */ /* 0x040fe20000041818 */
[----:B------:R-:W2:Y:S07]  /*e2f0*/  LDSM.16.M88.4 R168, [R226+0x14100] ;  /* 0x01410000e2a8783b */ /* 0x000eae0000000200 */
[C---:B-----5:R-:W-:Y:S08]  /*e300*/  HMMA.16816.F32.BF16 R28, R172.reuse, R184, R28 ;  /* 0x000000b8ac1c723c */ /* 0x060ff0000004181c */
[----:B------:R-:W-:Y:S01]  /*e310*/  HMMA.16816.F32.BF16 R32, R172, R186, R32 ;  /* 0x000000baac20723c */ /* 0x000fe20000041820 */
[----:B------:R-:W3:Y:S04]  /*e320*/  LDSM.16.M88.4 R172, [R213] ;  /* 0x00000000d5ac783b */ /* 0x000ee80000000200 */
[----:B------:R-:W4:Y:S03]  /*e330*/  LDSM.16.M88.4 R184, [R212] ;  /* 0x00000000d4b8783b */ /* 0x000f260000000200 */
        /* <DEDUP_REMOVED lines=11> */
[----:B------:R-:W5:Y:S04]  /*e3f0*/  LDSM.16.M88.4 R164, [R224+0xb100] ;  /* 0x00b10000e0a4783b */ /* 0x000f680000000200 */
[----:B------:R-:W1:Y:S03]  /*e400*/  LDSM.16.M88.4 R200, [R224+0xb900] ;  /* 0x00b90000e0c8783b */ /* 0x000e660000000200 */
[C---:B--2---:R-:W-:Y:S08]  /*e410*/  HMMA.16816.F32.BF16 R4, R168.reuse, R176, R4 ;  /* 0x000000b0a804723c */ /* 0x044ff00000041804 */
[C---:B------:R-:W-:Y:S01]  /*e420*/  HMMA.16816.F32.BF16 R8, R168.reuse, R178, R8 ;  /* 0x000000b2a808723c */ /* 0x040fe20000041808 */
[----:B------:R-:W-:Y:S07]  /*e430*/  LDSM.16.M88.4 R176, [R216+0x2000] ;  /* 0x00200000d8b0783b */ /* 0x000fee0000000200 */
[C---:B------:R-:W-:Y:S08]  /*e440*/  HMMA.16816.F32.BF16 R12, R168.reuse, R180, R12 ;  /* 0x000000b4a80c723c */ /* 0x040ff0000004180c */
[C---:B------:R-:W-:Y:S01]  /*e450*/  HMMA.16816.F32.BF16 R16, R168.reuse, R182, R16 ;  /* 0x000000b6a810723c */ /* 0x040fe20000041810 */
[----:B------:R-:W-:Y:S07]  /*e460*/  LDSM.16.M88.4 R180, [R216+0x2800] ;  /* 0x00280000d8b4783b */ /* 0x000fee0000000200 */
[C---:B---3--:R-:W-:Y:S08]  /*e470*/  HMMA.16816.F32.BF16 R20, R168.reuse, R172, R20 ;  /* 0x000000aca814723c */ /* 0x048ff00000041814 */
[C---:B------:R-:W-:Y:S01]  /*e480*/  HMMA.16816.F32.BF16 R24, R168.reuse, R174, R24 ;  /* 0x000000aea818723c */ /* 0x040fe20000041818 */
[----:B------:R-:W2:Y:S07]  /*e490*/  LDSM.16.M88.4 R172, [R223+0x14100] ;  /* 0x01410000dfac783b */ /* 0x000eae0000000200 */
        /* <DEDUP_REMOVED lines=8> */
[C---:B------:R-:W-:Y:S01]  /*e520*/  HMMA.16816.F32.BF16 R16, R188.reuse, R198, R16 ;  /* 0x000000c6bc10723c */ /* 0x040fe20000041810 */
[----:B------:R-:W-:Y:S07]  /*e530*/  LDSM.16.M88.4 R196, [R229+0xc900] ;  /* 0x00c90000e5c4783b */ /* 0x000fee0000000200 */
[C---:B-----5:R-:W-:Y:S08]  /*e540*/  HMMA.16816.F32.BF16 R20, R188.reuse, R164, R20 ;  /* 0x000000a4bc14723c */ /* 0x060ff00000041814 */
        /* <DEDUP_REMOVED lines=8> */
[----:B------:R-:W-:Y:S07]  /*e5d0*/  LDSM.16.M88.4 R176, [R211] ;  /* 0x00000000d3b0783b */ /* 0x000fee0000000200 */
[C---:B------:R-:W-:Y:S08]  /*e5e0*/  HMMA.16816.F32.BF16 R12, R172.reuse, R180, R12 ;  /* 0x000000b4ac0c723c */ /* 0x040ff0000004180c */
[C---:B------:R-:W-:Y:S01]  /*e5f0*/  HMMA.16816.F32.BF16 R16, R172.reuse, R182, R16 ;  /* 0x000000b6ac10723c */ /* 0x040fe20000041810 */
[----:B------:R-:W-:Y:S07]  /*e600*/  LDSM.16.M88.4 R180, [R210] ;  /* 0x00000000d2b4783b */ /* 0x000fee0000000200 */
[C---:B---3--:R-:W-:Y:S08]  /*e610*/  HMMA.16816.F32.BF16 R20, R172.reuse, R168, R20 ;  /* 0x000000a8ac14723c */ /* 0x048ff00000041814 */
[C---:B------:R-:W-:Y:S01]  /*e620*/  HMMA.16816.F32.BF16 R24, R172.reuse, R170, R24 ;  /* 0x000000aaac18723c */ /* 0x040fe20000041818 */
[----:B------:R-:W2:Y:S07]  /*e630*/  LDSM.16.M88.4 R168, [R226+0x18100] ;  /* 0x01810000e2a8783b */ /* 0x000eae0000000200 */
[C---:B----4-:R-:W-:Y:S08]  /*e640*/  HMMA.16816.F32.BF16 R28, R172.reuse, R184, R28 ;  /* 0x000000b8ac1c723c */ /* 0x050ff0000004181c */
        /* <DEDUP_REMOVED lines=81> */
[C---:B-1----:R-:W-:Y:S01]  /*eb60*/  HMMA.16816.F32.BF16 R4, R188.reuse, R192, R4 ;  /* 0x000000c0bc04723c */ /* 0x042fe20000041804 */
[----:B------:R-:W-:Y:S04]  /*eb70*/  DEPBAR.LE SB0, 0x0 ;  /* 0x000080000000791a */ /* 0x000fe80000000000 */
[----:B------:R-:W-:Y:S03]  /*eb80*/  BAR.SYNC.DEFER_BLOCKING 0x0 ;  /* 0x0000000000007b1d */ /* 0x000fe60000010000 */
[C---:B------:R-:W-:Y:S08]  /*eb90*/  HMMA.16816.F32.BF16 R8, R188.reuse, R194, R8 ;  /* 0x000000c2bc08723c */ /* 0x040ff00000041808 */
[C---:B------:R-:W-:Y:S08]  /*eba0*/  HMMA.16816.F32.BF16 R12, R188.reuse, R196, R12 ;  /* 0x000000c4bc0c723c */ /* 0x040ff0000004180c */
[C---:B------:R-:W-:Y:S08]  /*ebb0*/  HMMA.16816.F32.BF16 R16, R188.reuse, R198, R16 ;  /* 0x000000c6bc10723c */ /* 0x040ff00000041810 */
[C---:B-----5:R-:W-:Y:S08]  /*ebc0*/  HMMA.16816.F32.BF16 R20, R188.reuse, R164, R20 ;  /* 0x000000a4bc14723c */ /* 0x060ff00000041814 */
[C---:B------:R-:W-:Y:S08]  /*ebd0*/  HMMA.16816.F32.BF16 R24, R188.reuse, R166, R24 ;  /* 0x000000a6bc18723c */ /* 0x040ff00000041818 */
[C---:B------:R-:W-:Y:S08]  /*ebe0*/  HMMA.16816.F32.BF16 R28, R188.reuse, R200, R28 ;  /* 0x000000c8bc1c723c */ /* 0x040ff0000004181c */
[----:B------:R-:W-:Y:S08]  /*ebf0*/  HMMA.16816.F32.BF16 R32, R188, R202, R32 ;  /* 0x000000cabc20723c */ /* 0x000ff00000041820 */
[C---:B--2---:R-:W-:Y:S08]  /*ec00*/  HMMA.16816.F32.BF16 R4, R172.reuse, R176, R4 ;  /* 0x000000b0ac04723c */ /* 0x044ff00000041804 */
[C---:B------:R-:W-:Y:S08]  /*ec10*/  HMMA.16816.F32.BF16 R8, R172.reuse, R178, R8 ;  /* 0x000000b2ac08723c */ /* 0x040ff00000041808 */
[C---:B------:R-:W-:Y:S08]  /*ec20*/  HMMA.16816.F32.BF16 R12, R172.reuse, R180, R12 ;  /* 0x000000b4ac0c723c */ /* 0x040ff0000004180c */
[C---:B------:R-:W-:Y:S08]  /*ec30*/  HMMA.16816.F32.BF16 R16, R172.reuse, R182, R16 ;  /* 0x000000b6ac10723c */ /* 0x040ff00000041810 */
[C---:B---3--:R-:W-:Y:S08]  /*ec40*/  HMMA.16816.F32.BF16 R20, R172.reuse, R168, R20 ;  /* 0x000000a8ac14723c */ /* 0x048ff00000041814 */
[C---:B------:R-:W-:Y:S08]  /*ec50*/  HMMA.16816.F32.BF16 R24, R172.reuse, R170, R24 ;  /* 0x000000aaac18723c */ /* 0x040ff00000041818 */
[C---:B----4-:R-:W-:Y:S08]  /*ec60*/  HMMA.16816.F32.BF16 R28, R172.reuse, R184, R28 ;  /* 0x000000b8ac1c723c */ /* 0x050ff0000004181c */
[----:B------:R-:W-:Y:S01]  /*ec70*/  HMMA.16816.F32.BF16 R32, R172, R186, R32 ;  /* 0x000000baac20723c */ /* 0x000fe20000041820 */
[----:B------:R-:W-:-:S07]  /*ec80*/  @P0 BRA `(.L_x_2005) ;  /* 0x0000038000000947 */ /* 0x000fce0003800000 */
[----:B------:R-:W-:Y:S01]  /*ec90*/  ULEA UR4, UR20, UR12, 0x6 ;  /* 0x0000000c14047291 */ /* 0x000fe2000f8e303f */
[----:B------:R-:W-:Y:S01]  /*eca0*/  ISETP.NE.AND P1, PT, R232, 0x1, PT ;  /* 0x00000001e800780c */ /* 0x000fe20003f25270 */
[----:B------:R-:W-:Y:S04]  /*ecb0*/  IMAD.MOV.U32 R233, RZ, RZ, RZ ;  /* 0x000000ffffe97224 */ /* 0x000fe800078e00ff */
[----:B------:R-:W-:Y:S05]  /*ecc0*/  IMAD.U32 R234, RZ, RZ, UR4 ;  /* 0x00000004ffea7e24 */ /* 0x000fea000f8e00ff */
[----:B------:R-:W-:Y:S05]  /*ecd0*/  IADD3 R234, R234, -0x40, R235 ;  /* 0xffffffc0eaea7810 */ /* 0x000fea0007ffe0eb */
[----:B------:R-:W-:Y:S04]  /*ece0*/  @P1 IMAD.HI.U32 R166, R234, c[0x0][0x2bc], RZ ;  /* 0x0000af00eaa61a27 */ /* 0x000fe800078e00ff */
[----:B------:R-:W-:Y:S01]  /*ecf0*/  IMAD.MOV.U32 R0, RZ, RZ, R234 ;  /* 0x000000ffff007224 */ /* 0x000fe200078e00ea */
[----:B------:R-:W-:Y:S04]  /*ed00*/  @P1 SHF.R.U32.HI R0, RZ, c[0x0][0x2c0], R166 ;  /* 0x0000b000ff001a19 */ /* 0x000fe800000116a6 */
[C---:B------:R-:W-:Y:S04]  /*ed10*/  @!P2 IADD3 R167, P0, R0.reuse, UR16, RZ ;  /* 0x0000001000a7ac10 */ /* 0x040fe8000ff1e0ff */
[----:B------:R-:W-:Y:S02]  /*ed20*/  @!P2 LEA.HI.X.SX32 R166, R0, UR8, 0x1, P0 ;  /* 0x0000000800a6ac11 */ /* 0x000fe400080f0eff */
[C---:B------:R-:W-:Y:S04]  /*ed30*/  @!P2 LEA R164, P0, R167.reuse, c[0x0][0x2a0], 0x2 ;  /* 0x0000a800a7a4aa11 */ /* 0x040fe800078010ff */
[----:B------:R-:W-:Y:S01]  /*ed40*/  @!P2 LEA.HI.X R165, R167, c[0x0][0x2a4], R166, 0x2, P0 ;  /* 0x0000a900a7a5aa11 */ /* 0x000fe200000f14a6 */
[----:B------:R-:W-:Y:S04]  /*ed50*/  IMAD.MOV R167, RZ, RZ, -R0 ;  /* 0x000000ffffa77224 */ /* 0x000fe800078e0a00 */
[----:B------:R-:W2:Y:S01]  /*ed60*/  @!P2 LDG.E R233, [R164.64] ;  /* 0x00000012a4e9a981 */ /* 0x000ea2000c1e1900 */
        /* <DEDUP_REMOVED lines=13> */
[----:B------:R-:W-:Y:S02]  /*ee40*/  LEA.HI.X R167, R165, c[0x0][0x1cc], R0, 0x1, P0 ;  /* 0x00007300a5a77a11 */ /* 0x000fe400000f0c00 */
[----:B------:R-:W1:Y:S04]  /*ee50*/  SHFL.IDX PT, R165, R176, RZ, 0x181f ;  /* 0x00181fffb0a57589 */ /* 0x000e6800000e0000 */
[----:B------:R-:W2:Y:S04]  /*ee60*/  SHFL.IDX PT, R166, R167, RZ, 0x181f ;  /* 0x00181fffa7a67589 */ /* 0x000ea800000e0000 */
[----:B------:R-:W3:Y:S04]  /*ee70*/  SHFL.IDX PT, R0, R176, 0x1, 0x181f ;  /* 0x00381f00b0007f89 */ /* 0x000ee800000e0000 */
[----:B------:R-:W4:Y:S01]  /*ee80*/  SHFL.IDX PT, R164, R167, 0x1, 0x181f ;  /* 0x00381f00a7a47f89 */ /* 0x000f2200000e0000 */
[C---:B-1----:R-:W-:Y:S05]  /*ee90*/  IADD3 R172, P0, R165.reuse, R244, RZ ;  /* 0x000000f4a5ac7210 */ /* 0x042fea0007f1e0ff */
        /* <DEDUP_REMOVED lines=10> */
[----:B---3--:R-:W-:Y:S04]  /*ef40*/  IADD3 R178, P0, R0, R244, RZ ;  /* 0x000000f400b27210 */ /* 0x008fe80007f1e0ff */
[----:B------:R1:W-:Y:S01]  /*ef50*/  LDGSTS.E.BYPASS.LTC128B.128 [R231+0xe100], [R174.64], !P6 ;  /* 0x0e100000aee77fae */ /* 0x0003e2000f101d52 */
[----:B----4-:R-:W-:Y:S01]  /*ef60*/  IMAD.X R179, R164, 0x1, R247, P0 ;  /* 0x00000001a4b37824 */ /* 0x010fe200000e06f7 */
[----:B------:R-:W-:Y:S04]  /*ef70*/  IADD3 R176, P0, R0, R243, RZ ;  /* 0x000000f300b07210 */ /* 0x000fe80007f1e0ff */
[----:B------:R1:W-:Y:S01]  /*ef80*/  LDGSTS.E.BYPASS.LTC128B.128 [R231+0x9100], [R178.64], !P3 ;  /* 0x09100000b2e77fae */ /* 0x0003e2000d901d52 */
        /* <DEDUP_REMOVED lines=8> */
.L_x_2005:
[----:B------:R-:W-:Y:S01]  /*f010*/  PLOP3.LUT P0, PT, PT, PT, UP1, 0x80, 0x0 ;  /* 0x000000000000781c */ /* 0x000fe20003f0f018 */
[----:B------:R-:W0:Y:S01]  /*f020*/  LDGDEPBAR ;  /* 0x00000000000079af */ /* 0x000e220000000000 */
[----:B-1----:R-:W-:Y:S01]  /*f030*/  IMAD.MOV.U32 R174, RZ, RZ, R236 ;  /* 0x000000ffffae7224 */ /* 0x002fe200078e00ec */
[----:B------:R-:W-:Y:S01]  /*f040*/  USHF.L.U32 UR4, UR20, 0x6, URZ ;  /* 0x0000000614047899 */ /* 0x000fe2000800063f */
[----:B------:R-:W-:Y:S09]  /*f050*/  IMAD.U32 R164, RZ, RZ, UR10 ;  /* 0x0000000affa47e24 */ /* 0x000ff2000f8e00ff */
[----:B------:R-:W-:Y:S01]  /*f060*/  @P0 IMAD.HI.U32 R0, R236, c[0x0][0x2c8], RZ ;  /* 0x0000b200ec000a27 */ /* 0x000fe200078e00ff */
[----:B------:R-:W-:Y:S11]  /*f070*/  PLOP3.LUT P0, PT, PT, PT, UP1, 0x80, 0x0 ;  /* 0x000000000000781c */ /* 0x000ff60003f0f018 */
[----:B------:R-:W-:Y:S02]  /*f080*/  @!UPT UIADD3 URZ, URZ, URZ, URZ ;  /* 0x0000003f3f3ff290 */ /* 0x000fe4000fffe03f */
[----:B------:R-:W-:Y:S01]  /*f090*/  @P0 SHF.R.U32.HI R174, RZ, c[0x0][0x2cc], R0 ;  /* 0x0000b300ffae0a19 */ /* 0x000fe20000011600 */
[----:B------:R-:W-:Y:S01]  /*f0a0*/  IMAD.U32 R0, RZ, RZ, UR4 ;  /* 0x00000004ff007e24 */ /* 0x000fe2000f8e00ff */
[----:B------:R-:W-:Y:S03]  /*f0b0*/  PLOP3.LUT P0, PT, PT, PT, UP0, 0x40, 0x0 ;  /* 0x000000000000781c */ /* 0x000fe60003f0e808 */
[----:B------:R-:W1:Y:S01]  /*f0c0*/  SHFL.IDX PT, R167, R174, RZ, 0x1c1f ;  /* 0x001c1fffaea77589 */ /* 0x000e6200000e0000 */
[----:B------:R-:W-:Y:S04]  /*f0d0*/  IADD3 R165, -R237, 0x1, -R0 ;  /* 0x00000001eda57810 */ /* 0x000fe80007ffe900 */
        /* <DEDUP_REMOVED lines=21> */
.L_x_2008:
[----:B------:R-:W-:Y:S04]  /*f230*/  MOV R165, c[0x0][0x32c] ;  /* 0x0000cb0000a57a02 */ /* 0x000fe80000000f00 */
[----:B------:R-:W-:Y:S11]  /*f240*/  ISETP.NE.AND P0, PT, R165, 0x1, PT ;  /* 0x00000001a500780c */ /* 0x000ff60003f05270 */
[----:B------:R-:W-:Y:S02]  /*f250*/  @!UPT UIADD3 URZ, URZ, URZ, URZ ;  /* 0x0000003f3f3ff290 */ /* 0x000fe4000fffe03f */
[----:B------:R-:W-:Y:S05]  /*f260*/  @P0 IMAD.HI.U32 R165, R167, c[0x0][0x330], RZ ;  /* 0x0000cc00a7a50a27 */ /* 0x000fea00078e00ff */
[----:B------:R-:W-:Y:S02]  /*f270*/  @P0 SHF.R.U32.HI R167, RZ, c[0x0][0x334], R165 ;  /* 0x0000cd00ffa70a19 */ /* 0x000fe400000116a5 */
.L_x_2009:
[----:B------:R-:W-:Y:S05]  /*f280*/  BSYNC B0 ;  /* 0x0000000000007941 */ /* 0x000fea0003800000 */
.L_x_2007:
[----:B------:R-:W-:Y:S04]  /*f290*/  IMAD R168, R167, c[0x0][0x32c], -R0 ;  /* 0x0000cb00a7a87a24 */ /* 0x000fe800078e0a00 */
[----:B------:R-:W-:Y:S05]  /*f2a0*/  IMAD.IADD R167, R168, 0x1, -R237 ;  /* 0x00000001a8a77824 */ /* 0x000fea00078e0aed */
[----:B------:R-:W-:Y:S02]  /*f2b0*/  IADD3 R165, R167, c[0x0][0x32c], RZ ;  /* 0x0000cb00a7a57a10 */ /* 0x000fe40007ffe0ff */
[----:B------:R-:W-:Y:S02]  /*f2c0*/  IMNMX R170, R170, R167, !PT ;  /* 0x000000a7aaaa7217 */ /* 0x000fe40007800200 */
[----:B------:R-:W-:Y:S02]  /*f2d0*/  IMNMX R172, R172, R165, PT ;  /* 0x000000a5acac7217 */ /* 0x000fe40003800200 */
.L_x_2006:
[----:B------:R-:W-:Y:S06]  /*f2e0*/  UISETP.GT.AND UP2, UPT, UR20, -0x1, UPT ;  /* 0xffffffff1400788c */ /* 0x000fec000bf44270 */
[----:B------:R-:W-:Y:S04]  /*f2f0*/  PLOP3.LUT P0, PT, PT, PT, UP2, 0x80, 0x0 ;  /* 0x000000000000781c */ /* 0x000fe80003f0f028 */
[----:B------:R-:W-:Y:S04]  /*f300*/  ISETP.GT.AND P0, PT, R170, RZ, P0 ;  /* 0x000000ffaa00720c */ /* 0x000fe80000704270 */
        /* <DEDUP_REMOVED lines=83> */
.L_x_2012:
[----:B------:R-:W-:Y:S04]  /*f840*/  MOV R8, 0x1 ;  /* 0x0000000100087802 */ /* 0x000fe80000000f00 */
[----:B------:R-:W-:Y:S11]  /*f850*/  ISETP.NE.AND P0, PT, R8, c[0x0][0x32c], PT ;  /* 0x0000cb0008007a0c */ /* 0x000ff60003f05270 */
[----:B------:R-:W-:Y:S02]  /*f860*/  @!UPT UIADD3 URZ, URZ, URZ, URZ ;  /* 0x0000003f3f3ff290 */ /* 0x000fe4000fffe03f */
[----:B------:R-:W-:Y:S05]  /*f870*/  @P0 IMAD.HI.U32 R8, R9, c[0x0][0x330], RZ ;  /* 0x0000cc0009080a27 */ /* 0x000fea00078e00ff */
[----:B------:R-:W-:Y:S02]  /*f880*/  @P0 SHF.R.U32.HI R9, RZ, c[0x0][0x334], R8 ;  /* 0x0000cd00ff090a19 */ /* 0x000fe40000011608 */
.L_x_2013:
[----:B------:R-:W-:Y:S05]  /*f890*/  BSYNC B0 ;  /* 0x0000000000007941 */ /* 0x000fea0003800000 */
.L_x_2011:
[----:B------:R-:W-:Y:S04]  /*f8a0*/  IMAD R0, R9, c[0x0][0x32c], -R0 ;  /* 0x0000cb0009007a24 */ /* 0x000fe800078e0a00 */
[----:B------:R-:W-:Y:S05]  /*f8b0*/  IMAD.IADD R0, R0, 0x1, -R237 ;  /* 0x0000000100007824 */ /* 0x000fea00078e0aed */
[----:B------:R-:W-:Y:S02]  /*f8c0*/  IADD3 R9, R0, c[0x0][0x32c], RZ ;  /* 0x0000cb0000097a10 */ /* 0x000fe40007ffe0ff */
[----:B------:R-:W-:Y:S02]  /*f8d0*/  IMNMX R5, R5, R0, !PT ;  /* 0x0000000005057217 */ /* 0x000fe40007800200 */
[----:B------:R-:W-:Y:S02]  /*f8e0*/  IMNMX R4, R4, R9, PT ;  /* 0x0000000904047217 */ /* 0x000fe40003800200 */
.L_x_2010:
[----:B------:R-:W-:Y:S02]  /*f8f0*/  PLOP3.LUT P0, PT, PT, PT, UP2, 0x80, 0x0 ;  /* 0x000000000000781c */ /* 0x000fe40003f0f028 */
[----:B------:R-:W-:Y:S02]  /*f900*/  FMNMX.FTZ R0, R168, R3, !PT ;  /* 0x00000003a8007209 */ /* 0x000fe40007810000 */
[----:B------:R-:W-:Y:S02]  /*f910*/  ISETP.GT.AND P0, PT, R5, RZ, P0 ;  /* 0x000000ff0500720c */ /* 0x000fe40000704270 */
        /* <DEDUP_REMOVED lines=50> */
[----:B------:R-:W-:Y:S03]  /*fc40*/  ISETP.LT.OR P0, PT, R4, 0x1a, P0 ;  /* 0x0000001a0400780c */ /* 0x000fe60000701670 */
[----:B------:R-:W1:Y:S01]  /*fc50*/  SHFL.BFLY PT, R7, R0, 0x2, 0x1f ;  /* 0x0c401f0000077f89 */ /* 0x000e6200000e0000 */
        /* <DEDUP_REMOVED lines=15> */
[C---:B------:R-:W-:Y:S01]  /*fd50*/  ISETP.GT.AND P0, PT, R5.reuse, 0x28, P0 ;  /* 0x000000280500780c */ /* 0x040fe20000704270 */
[----:B------:R-:W-:Y:S03]  /*fd60*/  LDSM.16.MT88.4 R20, [R222+0x100] ;  /* 0x00010000de14783b */ /* 0x000fe60000004200 */
[----:B------:R-:W-:Y:S04]  /*fd70*/  ISETP.LT.OR P0, PT, R4, 0x29, P0 ;  /* 0x000000290400780c */ /* 0x000fe80000701670 */
[----:B------:R-:W-:Y:S02]  /*fd80*/  FSEL R202, R26, -INF , !P0 ;  /* 0xff8000001aca7808 */ /* 0x000fe40004000000 */
[----:B------:R-:W-:Y:S02]  /*fd90*/  PLOP3.LUT P0, PT, PT, PT, UP2, 0x80, 0x0 ;  /* 0x000000000000781c */ /* 0x000fe40003f0f028 */
[----:B------:R-:W-:Y:S02]  /*fda0*/  FMNMX.FTZ R9, R202, R9, !PT ;  /* 0x00000009ca097209 */ /* 0x000fe40007810000 */
[----:B------:R-:W-:Y:S04]  /*fdb0*/  ISETP.GT.AND P0, PT, R5, 0x29, P0 ;  /* 0x000000290500780c */ /* 0x000fe80000704270 */
[----:B------:R-:W-:Y:S04]  /*fdc0*/  ISETP.LT.OR P0, PT, R4, 0x2a, P0 ;  /* 0x0000002a0400780c */ /* 0x000fe80000701670 */
[----:B------:R-:W-:Y:S02]  /*fdd0*/  FSEL R200, R27, -INF , !P0 ;  /* 0xff8000001bc87808 */ /* 0x000fe40004000000 */
[----:B------:R-:W-:Y:S01]  /*fde0*/  PLOP3.LUT P0, PT, PT, PT, UP2, 0x80, 0x0 ;  /* 0x000000000000781c */ /* 0x000fe20003f0f028 */
[----:B------:R-:W-:Y:S01]  /*fdf0*/  LDSM.16.MT88.4 R24, [R221+0x100] ;  /* 0x00010000dd18783b */ /* 0x000fe20000004200 */
[----:B------:R-:W-:Y:S02]  /*fe00*/  FMNMX.FTZ R9, R200, R9, !PT ;  /* 0x00000009c8097209 */ /* 0x000fe40007810000 */
        /* <DEDUP_REMOVED lines=11> */
[----:B------:R-:W-:Y:S01]  /*fec0*/  PLOP3.LUT P0, PT, PT, PT, UP2, 0x80, 0x0 ;  /* 0x000000000000781c */ /* 0x000fe20003f0f028 */
[----:B------:R-:W-:Y:S02]  /*fed0*/  UISETP.GT.AND UP2, UPT, UR20, UR9, UPT ;  /* 0x000000091400728c */ /* 0x000fe4000bf44270 */
[----:B------:R-:W-:Y:S01]  /*fee0*/  UIADD3 UR20, UR20, -0x1, URZ ;  /* 0xffffffff14147890 */ /* 0x000fe2000fffe03f */
[----:B------:R-:W-:Y:S02]  /*fef0*/  ISETP.GT.AND P0, PT, R5, 0x39, P0 ;  /* 0x000000390500780c */ /* 0x000fe40000704270 */
[----:B------:R-:W-:Y:S02]  /*ff00*/  FMNMX.FTZ R5, R186, R9, !PT ;  /* 0x00000009ba057209 */ /* 0x000fe40007810000 */
[----:B------:R-:W-:Y:S02]  /*ff10*/  ISETP.LT.OR P0, PT, R4, 0x3a, P0 ;  /* 0x0000003a0400780c */ /* 0x000fe40000701670 */
[----:B------:R-:W-:Y:S02]  /*ff20*/  FMNMX.FTZ R5, R184, R5, !PT ;  /* 0x00000005b8057209 */ /* 0x000fe40007810000 */
[----:B------:R-:W-:Y:S02]  /*ff30*/  FSEL R9, R35, -INF , !P0 ;  /* 0xff80000023097808 */ /* 0x000fe40004000000 */
[----:B------:R-:W-:Y:S04]  /*ff40*/  FMNMX.FTZ R0, R182, R5, !PT ;  /* 0x00000005b6007209 */ /* 0x000fe80007810000 */
        /* <DEDUP_REMOVED lines=11> */
[----:B------:R-:W-:Y:S01]  /*10000*/  LDSM.16.MT88.4 R172, [R222+0x4900] ;  /* 0x00490000deac783b */ /* 0x000fe20000004200 */
[--C-:B------:R-:W-:Y:S02]  /*10010*/  FFMA.FTZ R191, R171, c[0x0][0x2d0], -R190.reuse ;  /* 0x0000b400abbf7a23 */ /* 0x100fe400000108be */
[--C-:B------:R-:W-:Y:S01]  /*10020*/  FFMA.FTZ R192, R169, c[0x0][0x2d0], -R190.reuse ;  /* 0x0000b400a9c07a23 */ /* 0x100fe200000108be */
[----:B-1----:R-:W-:Y:S01]  /*10030*/  FMNMX.FTZ R5, R4, R7, !PT ;  /* 0x0000000704057209 */ /* 0x002fe20007810000 */
[--C-:B------:R-:W-:Y:S01]  /*10040*/  FFMA.FTZ R193, R167, c[0x0][0x2d0], -R190.reuse ;  /* 0x0000b400a7c17a23 */ /* 0x100fe200000108be */
[----:B------:R-:W-:Y:S01]  /*10050*/  FSEL R4, R0, RZ, P0 ;  /* 0x000000ff00047208 */ /* 0x000fe20000000000 */
[--C-:B------:R-:W-:Y:S01]  /*10060*/  FFMA.FTZ R194, R165, c[0x0][0x2d0], -R190.reuse ;  /* 0x0000b400a5c27a23 */ /* 0x100fe200000108be */
[----:B------:R-:W-:Y:S01]  /*10070*/  LDSM.16.MT88.4 R168, [R227+0x4900] ;  /* 0x00490000e3a8783b */ /* 0x000fe20000004200 */
[----:B------:R-:W-:Y:S01]  /*10080*/  MUFU.EX2 R11, R11 ;  /* 0x0000000b000b7308 */ /* 0x000fe20000000800 */
[--C-:B------:R-:W-:Y:S02]  /*10090*/  FFMA.FTZ R249, R249, c[0x0][0x2d0], -R190.reuse ;  /* 0x0000b400f9f97a23 */ /* 0x100fe400000108be */
[----:B------:R-:W-:Y:S02]  /*100a0*/  FADD.FTZ R4, -R4, R3 ;  /* 0x0000000304047221 */ /* 0x000fe40000010100 */
[--C-:B------:R-:W-:Y:S02]  /*100b0*/  FFMA.FTZ R203, R203, c[0x0][0x2d0], -R190.reuse ;  /* 0x0000b400cbcb7a23 */ /* 0x100fe400000108be */
[----:B------:R-:W1:Y:S01]  /*100c0*/  SHFL.BFLY PT, R8, R5, 0x1, 0x1f ;  /* 0x0c201f0005087f89 */ /* 0x000e6200000e0000 */
[----:B------:R-:W-:Y:S02]  /*100d0*/  FMUL.FTZ R3, R4, c[0x0][0x2d0] ;  /* 0x0000b40004037a20 */ /* 0x000fe40000410000 */
        /* <DEDUP_REMOVED lines=8> */
[----:B------:R-:W2:Y:S01]  /*10160*/  MUFU.EX2 R177, R177 ;  /* 0x000000b100b17308 */ /* 0x000ea20000000800 */
[----:B-1----:R-:W-:Y:S04]  /*10170*/  FMNMX.FTZ R8, R8, R5, !PT ;  /* 0x0000000508087209 */ /* 0x002fe80007810000 */
[C---:B------:R-:W-:Y:S01]  /*10180*/  FSETP.NEU.FTZ.AND P0, PT, R8.reuse, -INF , PT ;  /* 0xff8000000800780b */ /* 0x040fe20003f1d000 */
[C---:B------:R-:W-:Y:S03]  /*10190*/  FMUL.FTZ R183, R8.reuse, c[0x0][0x2d0] ;  /* 0x0000b40008b77a20 */ /* 0x040fe60000410000 */
[----:B------:R-:W-:Y:S01]  /*101a0*/  FSEL R5, R8, RZ, P0 ;  /* 0x000000ff08057208 */ /* 0x000fe20000000000 */
[----:B------:R-:W-:Y:S01]  /*101b0*/  MUFU.EX2 R191, R191 ;  /* 0x000000bf00bf7308 */ /* 0x000fe20000000800 */
[----:B------:R-:W-:Y:S02]  /*101c0*/  FSEL R183, R183, RZ, P0 ;  /* 0x000000ffb7b77208 */ /* 0x000fe40000000000 */
[----:B------:R-:W-:Y:S01]  /*101d0*/  PLOP3.LUT P0, PT, PT, PT, UP2, 0x80, 0x0 ;  /* 0x000000000000781c */ /* 0x000fe20003f0f028 */
[----:B------:R-:W-:Y:S02]  /*101e0*/  FADD.FTZ R5, -R5, R2 ;  /* 0x0000000205057221 */ /* 0x000fe40000010100 */
[--C-:B------:R-:W-:Y:S02]  /*101f0*/  FFMA.FTZ R180, R16, c[0x0][0x2d0], -R183.reuse ;  /* 0x0000b40010b47a23 */ /* 0x100fe400000108b7 */
[----:B------:R-:W1:Y:S01]  /*10200*/  LDSM.16.MT88.4 R16, [R227+0x100] ;  /* 0x00010000e310783b */ /* 0x000e620000004200 */
[--C-:B------:R-:W-:Y:S01]  /*10210*/  FFMA.FTZ R178, R6, c[0x0][0x2d0], -R183.reuse ;  /* 0x0000b40006b27a23 */ /* 0x100fe200000108b7 */
[----:B------:R-:W-:Y:S01]  /*10220*/  MUFU.EX2 R192, R192 ;  /* 0x000000c000c07308 */ /* 0x000fe20000000800 */
[----:B------:R-:W-:Y:S02]  /*10230*/  FMUL.FTZ R2, R5, c[0x0][0x2d0] ;  /* 0x0000b40005027a20 */ /* 0x000fe40000410000 */
[--C-:B------:R-:W-:Y:S01]  /*10240*/  FFMA.FTZ R181, R13, c[0x0][0x2d0], -R183.reuse ;  /* 0x0000b4000db57a23 */ /* 0x100fe200000108b7 */
[----:B--2---:R-:W-:Y:S01]  /*10250*/  F2FP.BF16.PACK_AB R14, R177, R10 ;  /* 0x0000000ab10e723e */ /* 0x004fe200000010ff */
[--C-:B------:R-:W-:Y:S01]  /*10260*/  FFMA.FTZ R179, R12, c[0x0][0x2d0], -R183.reuse ;  /* 0x0000b4000cb37a23 */ /* 0x100fe200000108b7 */
[----:B------:R-:W-:Y:S01]  /*10270*/  F2FP.BF16.PACK_AB R12, R11, R176 ;  /* 0x000000b00b0c723e */ /* 0x000fe200000010ff */
        /* <DEDUP_REMOVED lines=12> */
[--C-:B------:R-:W-:Y:S02]  /*10340*/  FFMA.FTZ R195, R166, c[0x0][0x2d0], -R183.reuse ;  /* 0x0000b400a6c37a23 */ /* 0x100fe400000108b7 */
[--C-:B------:R-:W-:Y:S01]  /*10350*/  FFMA.FTZ R196, R164, c[0x0][0x2d0], -R183.reuse ;  /* 0x0000b400a4c47a23 */ /* 0x100fe200000108b7 */
[----:B------:R-:W3:Y:S01]  /*10360*/  MUFU.EX2 R180, R180 ;  /* 0x000000b400b47308 */ /* 0x000ee20000000800 */
[----:B------:R-:W-:Y:S01]  /*10370*/  LDSM.16.MT88.4 R164, [R221+0x2900] ;  /* 0x00290000dda4783b */ /* 0x000fe20000004200 */
[--C-:B------:R-:W-:Y:S02]  /*10380*/  FFMA.FTZ R197, R32, c[0x0][0x2d0], -R183.reuse ;  /* 0x0000b40020c57a23 */ /* 0x100fe400000108b7 */
[C---:B--2---:R-:W-:Y:S02]  /*10390*/  FMUL.FTZ R6, R2.reuse, R162 ;  /* 0x000000a202067220 */ /* 0x044fe40000410000 */
[C---:B------:R-:W-:Y:S02]  /*103a0*/  FMUL.FTZ R7, R2.reuse, R163 ;  /* 0x000000a302077220 */ /* 0x040fe40000410000 */
[C---:B------:R-:W-:Y:S01]  /*103b0*/  FMUL.FTZ R134, R2.reuse, R134 ;  /* 0x0000008602867220 */ /* 0x040fe20000410000 */
[----:B------:R-:W-:Y:S01]  /*103c0*/  LDSM.16.MT88.4 R32, [R227+0x2900] ;  /* 0x00290000e320783b */ /* 0x000fe20000004200 */
[----:B------:R-:W-:Y:S01]  /*103d0*/  MUFU.EX2 R179, R179 ;  /* 0x000000b300b37308 */ /* 0x000fe20000000800 */
[C---:B------:R-:W-:Y:S02]  /*103e0*/  FMUL.FTZ R135, R2.reuse, R135 ;  /* 0x0000008702877220 */ /* 0x040fe40000410000 */
[C---:B------:R-:W-:Y:S02]  /*103f0*/  FMUL.FTZ R138, R2.reuse, R138 ;  /* 0x0000008a028a7220 */ /* 0x040fe40000410000 */
[C---:B------:R-:W-:Y:S02]  /*10400*/  FMUL.FTZ R139, R2.reuse, R139 ;  /* 0x0000008b028b7220 */ /* 0x040fe40000410000 */
[C---:B------:R-:W-:Y:S01]  /*10410*/  FMUL.FTZ R142, R2.reuse, R142 ;  /* 0x0000008e028e7220 */ /* 0x040fe20000410000 */
[----:B------:R-:W-:Y:S01]  /*10420*/  LDSM.16.MT88.4 R160, [R222+0x2900] ;  /* 0x00290000dea0783b */ /* 0x000fe20000004200 */
[C---:B------:R-:W-:Y:S01]  /*10430*/  FMUL.FTZ R143, R2.reuse, R143 ;  /* 0x0000008f028f7220 */ /* 0x040fe20000410000 */
[----:B------:R-:W2:Y:S01]  /*10440*/  MUFU.EX2 R178, R178 ;  /* 0x000000b200b27308 */ /* 0x000ea20000000800 */
[C---:B------:R-:W-:Y:S02]  /*10450*/  FMUL.FTZ R146, R2.reuse, R146 ;  /* 0x0000009202927220 */ /* 0x040fe40000410000 */
[----:B------:R-:W-:Y:S01]  /*10460*/  FMUL.FTZ R147, R2, R147 ;  /* 0x0000009302937220 */ /* 0x000fe20000410000 */
[----:B---3--:R-:W-:Y:S01]  /*10470*/  F2FP.BF16.PACK_AB R13, R180, R181 ;  /* 0x000000b5b40d723e */ /* 0x008fe200000010ff */
[--C-:B------:R-:W-:Y:S02]  /*10480*/  FFMA.FTZ R198, R28, c[0x0][0x2d0], -R183.reuse ;  /* 0x0000b4001cc67a23 */ /* 0x100fe400000108b7 */
[----:B------:R-:W-:Y:S01]  /*10490*/  LDSM.16.MT88.4 R28, [R221+0x900] ;  /* 0x00090000dd1c783b */ /* 0x000fe20000004200 */
        /* <DEDUP_REMOVED lines=9> */
[----:B------:R-:W-:Y:S01]  /*10530*/  FMUL.FTZ R155, R2, R155 ;  /* 0x0000009b029b7220 */ /* 0x000fe20000410000 */
[----:B--2---:R-:W-:Y:S01]  /*10540*/  F2FP.BF16.PACK_AB R15, R178, R179 ;  /* 0x000000b3b20f723e */ /* 0x004fe200000010ff */
[C---:B------:R-:W-:Y:S02]  /*10550*/  FMUL.FTZ R156, R3.reuse, R156 ;  /* 0x0000009c039c7220 */ /* 0x040fe40000410000 */
[C---:B------:R-:W-:Y:S02]  /*10560*/  FMUL.FTZ R157, R3.reuse, R157 ;  /* 0x0000009d039d7220 */ /* 0x040fe40000410000 */
[C---:B------:R-:W-:Y:S02]  /*10570*/  FMUL.FTZ R158, R2.reuse, R158 ;  /* 0x0000009e029e7220 */ /* 0x040fe40000410000 */
[C---:B-1----:R-:W-:Y:S01]  /*10580*/  HMMA.16816.F32.BF16 R4, R12.reuse, R16, R4 ;  /* 0x000000100c04723c */ /* 0x042fe20000041804 */
[----:B------:R-:W-:Y:S04]  /*10590*/  MUFU.EX2 R195, R195 ;  /* 0x000000c300c37308 */ /* 0x000fe80000000800 */
[C---:B------:R-:W-:Y:S02]  /*105a0*/  FMUL.FTZ R159, R2.reuse, R159 ;  /* 0x0000009f029f7220 */ /* 0x040fe40000410000 */
[C---:B------:R-:W-:Y:S01]  /*105b0*/  FMUL.FTZ R36, R3.reuse, R36 ;  /* 0x0000002403247220 */ /* 0x040fe20000410000 */
[C---:B------:R-:W-:Y:S01]  /*105c0*/  HMMA.16816.F32.BF16 R132, R12.reuse, R18, R132 ;  /* 0x000000120c84723c */ /* 0x040fe20000041884 */
[----:B------:R-:W1:Y:S02]  /*105d0*/  LDSM.16.MT88.4 R16, [R220+0x100] ;  /* 0x00010000dc10783b */ /* 0x000e640000004200 */
[----:B------:R-:W2:Y:S01]  /*105e0*/  MUFU.EX2 R196, R196 ;  /* 0x000000c400c47308 */ /* 0x000ea20000000800 */
[C---:B------:R-:W-:Y:S02]  /*105f0*/  FMUL.FTZ R37, R3.reuse, R37 ;  /* 0x0000002503257220 */ /* 0x040fe40000410000 */
[C---:B------:R-:W-:Y:S02]  /*10600*/  FMUL.FTZ R38, R2.reuse, R38 ;  /* 0x0000002602267220 */ /* 0x040fe40000410000 */
[C---:B------:R-:W-:Y:S04]  /*10610*/  HMMA.16816.F32.BF16 R136, R12.reuse, R20, R136 ;  /* 0x000000140c88723c */ /* 0x040fe80000041888 */
[C---:B------:R-:W-:Y:S01]  /*10620*/  FMUL.FTZ R39, R2.reuse, R39 ;  /* 0x0000002702277220 */ /* 0x040fe20000410000 */
[----:B------:R-:W-:Y:S01]  /*10630*/  MUFU.EX2 R197, R197 ;  /* 0x000000c500c57308 */ /* 0x000fe20000000800 */
[C---:B------:R-:W-:Y:S02]  /*10640*/  FMUL.FTZ R40, R3.reuse, R40 ;  /* 0x0000002803287220 */ /* 0x040fe40000410000 */
[C---:B------:R-:W-:Y:S01]  /*10650*/  HMMA.16816.F32.BF16 R140, R12.reuse, R22, R140 ;  /* 0x000000160c8c723c */ /* 0x040fe2000004188c */
[----:B------:R-:W4:Y:S03]  /*10660*/  LDSM.16.MT88.4 R20, [R227+0x2100] ;  /* 0x00210000e314783b */ /* 0x000f260000004200 */
[C---:B------:R-:W-:Y:S02]  /*10670*/  FMUL.FTZ R41, R3.reuse, R41 ;  /* 0x0000002903297220 */ /* 0x040fe40000410000 */
[C---:B------:R-:W-:Y:S01]  /*10680*/  FMUL.FTZ R42, R2.reuse, R42 ;  /* 0x0000002a022a7220 */ /* 0x040fe20000410000 */
[----:B------:R-:W5:Y:S01]  /*10690*/  MUFU.EX2 R198, R198 ;  /* 0x000000c600c67308 */ /* 0x000f620000000800 */
[C---:B------:R-:W-:Y:S04]  /*106a0*/  HMMA.16816.F32.BF16 R144, R12.reuse, R24, R144 ;  /* 0x000000180c90723c */ /* 0x040fe80000041890 */
[C---:B------:R-:W-:Y:S02]  /*106b0*/  FMUL.FTZ R43, R2.reuse, R43 ;  /* 0x0000002b022b7220 */ /* 0x040fe40000410000 */
[C---:B------:R-:W-:Y:S02]  /*106c0*/  FMUL.FTZ R44, R3.reuse, R44 ;  /* 0x0000002c032c7220 */ /* 0x040fe40000410000 */
[C---:B------:R-:W-:Y:S01]  /*106d0*/  HMMA.16816.F32.BF16 R148, R12.reuse, R26, R148 ;  /* 0x0000001a0c94723c */ /* 0x040fe20000041894 */
[----:B------:R-:W2:Y:S01]  /*106e0*/  LDSM.16.MT88.4 R24, [R222+0x2100] ;  /* 0x00210000de18783b */ /* 0x000ea20000004200 */
[----:B------:R-:W2:Y:S02]  /*106f0*/  MUFU.EX2 R249, R249 ;  /* 0x000000f900f97308 */ /* 0x000ea40000000800 */
[C---:B------:R-:W-:Y:S02]  /*10700*/  FMUL.FTZ R45, R3.reuse, R45 ;  /* 0x0000002d032d7220 */ /* 0x040fe40000410000 */
[C---:B------:R-:W-:Y:S02]  /*10710*/  FMUL.FTZ R46, R2.reuse, R46 ;  /* 0x0000002e022e7220 */ /* 0x040fe40000410000 */
[C---:B------:R-:W-:Y:S01]  /*10720*/  FMUL.FTZ R47, R2.reuse, R47 ;  /* 0x0000002f022f7220 */ /* 0x040fe20000410000 */
[C---:B-1----:R-:W-:Y:S03]  /*10730*/  HMMA.16816.F32.BF16 R152, R12.reuse, R16, R152 ;  /* 0x000000100c98723c */ /* 0x042fe60000041898 */
[C---:B------:R-:W-:Y:S01]  /*10740*/  FMUL.FTZ R48, R3.reuse, R48 ;  /* 0x0000003003307220 */ /* 0x040fe20000410000 */
[----:B------:R-:W-:Y:S01]  /*10750*/  MUFU.EX2 R203, R203 ;  /* 0x000000cb00cb7308 */ /* 0x000fe20000000800 */
[C---:B------:R-:W-:Y:S02]  /*10760*/  FMUL.FTZ R49, R3.reuse, R49 ;  /* 0x0000003103317220 */ /* 0x040fe40000410000 */
[C---:B------:R-:W-:Y:S01]  /*10770*/  FMUL.FTZ R50, R2.reuse, R50 ;  /* 0x0000003202327220 */ /* 0x040fe20000410000 */
[C---:B------:R-:W-:Y:S01]  /*10780*/  HMMA.16816.F32.BF16 R156, R12.reuse, R18, R156 ;  /* 0x000000120c9c723c */ /* 0x040fe2000004189c */
[----:B------:R-:W1:Y:S03]  /*10790*/  LDSM.16.MT88.4 R16, [R221+0x2100] ;  /* 0x00210000dd10783b */ /* 0x000e660000004200 */
[C---:B------:R-:W-:Y:S02]  /*107a0*/  FMUL.FTZ R51, R2.reuse, R51 ;  /* 0x0000003302337220 */ /* 0x040fe40000410000 */
[C---:B------:R-:W-:Y:S01]  /*107b0*/  FMUL.FTZ R52, R3.reuse, R52 ;  /* 0x0000003403347220 */ /* 0x040fe20000410000 */
[----:B------:R-:W-:Y:S01]  /*107c0*/  MUFU.EX2 R201, R201 ;  /* 0x000000c900c97308 */ /* 0x000fe20000000800 */
[C---:B----4-:R-:W-:Y:S04]  /*107d0*/  HMMA.16816.F32.BF16 R36, R12.reuse, R20, R36 ;  /* 0x000000140c24723c */ /* 0x050fe80000041824 */
[C---:B------:R-:W-:Y:S02]  /*107e0*/  FMUL.FTZ R53, R3.reuse, R53 ;  /* 0x0000003503357220 */ /* 0x040fe40000410000 */
[C---:B------:R-:W-:Y:S02]  /*107f0*/  FMUL.FTZ R54, R2.reuse, R54 ;  /* 0x0000003602367220 */ /* 0x040fe40000410000 */
[C---:B------:R-:W-:Y:S01]  /*10800*/  HMMA.16816.F32.BF16 R40, R12.reuse, R22, R40 ;  /* 0x000000160c28723c */ /* 0x040fe20000041828 */
[----:B------:R-:W4:Y:S01]  /*10810*/  LDSM.16.MT88.4 R20, [R220+0x2100] ;  /* 0x00210000dc14783b */ /* 0x000f220000004200 */
[----:B------:R-:W-:Y:S02]  /*10820*/  MUFU.EX2 R199, R199 ;  /* 0x000000c700c77308 */ /* 0x000fe40000000800 */
[C---:B------:R-:W-:Y:S02]  /*10830*/  FMUL.FTZ R55, R2.reuse, R55 ;  /* 0x0000003702377220 */ /* 0x040fe40000410000 */
[C---:B------:R-:W-:Y:S02]  /*10840*/  FMUL.FTZ R56, R3.reuse, R56 ;  /* 0x0000003803387220 */ /* 0x040fe40000410000 */
[C---:B--2---:R-:W-:Y:S04]  /*10850*/  HMMA.16816.F32.BF16 R44, R12.reuse, R24, R44 ;  /* 0x000000180c2c723c */ /* 0x044fe8000004182c */
        /* <DEDUP_REMOVED lines=8> */
[C---:B------:R-:W-:Y:S01]  /*108e0*/  FMUL.FTZ R61, R3.reuse, R61 ;  /* 0x0000003d033d7220 */ /* 0x040fe20000410000 */
[C---:B-1----:R-:W-:Y:S03]  /*108f0*/  HMMA.16816.F32.BF16 R52, R12.reuse, R16, R52 ;  /* 0x000000100c34723c */ /* 0x042fe60000041834 */
[C---:B------:R-:W-:Y:S02]  /*10900*/  FMUL.FTZ R62, R2.reuse, R62 ;  /* 0x0000003e023e7220 */ /* 0x040fe40000410000 */
[C---:B------:R-:W-:Y:S02]  /*10910*/  FMUL.FTZ R63, R2.reuse, R63 ;  /* 0x0000003f023f7220 */ /* 0x040fe40000410000 */
[C---:B------:R-:W-:Y:S01]  /*10920*/  FMUL.FTZ R64, R3.reuse, R64 ;  /* 0x0000004003407220 */ /* 0x040fe20000410000 */
[C---:B------:R-:W-:Y:S01]  /*10930*/  HMMA.16816.F32.BF16 R56, R12.reuse, R18, R56 ;  /* 0x000000120c38723c */ /* 0x040fe20000041838 */
[----:B------:R-:W1:Y:S01]  /*10940*/  LDSM.16.MT88.4 R16, [R222+0x4100] ;  /* 0x00410000de10783b */ /* 0x000e620000004200 */
[----:B------:R-:W-:Y:S02]  /*10950*/  MUFU.EX2 R187, R187 ;  /* 0x000000bb00bb7308 */ /* 0x000fe40000000800 */
[C---:B------:R-:W-:Y:S02]  /*10960*/  FMUL.FTZ R65, R3.reuse, R65 ;  /* 0x0000004103417220 */ /* 0x040fe40000410000 */
[C---:B------:R-:W-:Y:S02]  /*10970*/  FMUL.FTZ R66, R2.reuse, R66 ;  /* 0x0000004202427220 */ /* 0x040fe40000410000 */
[C---:B----4-:R-:W-:Y:S04]  /*10980*/  HMMA.16816.F32.BF16 R60, R12.reuse, R20, R60 ;  /* 0x000000140c3c723c */ /* 0x050fe8000004183c */
[C---:B------:R-:W-:Y:S01]  /*10990*/  FMUL.FTZ R67, R2.reuse, R67 ;  /* 0x0000004302437220 */ /* 0x040fe20000410000 */
[----:B------:R-:W-:Y:S01]  /*109a0*/  MUFU.EX2 R190, R190 ;  /* 0x000000be00be7308 */ /* 0x000fe20000000800 */
        /* <DEDUP_REMOVED lines=84> */
[----:B------:R-:W-:Y:S03]  /*10ef0*/  FMUL.FTZ R129, R3, R129 ;  /* 0x0000008103817220 */ /* 0x000fe60000410000 */
[C---:B-1----:R-:W-:Y:S03]  /*10f00*/  HMMA.16816.F32.BF16 R124, R12.reuse, R16, R124 ;  /* 0x000000100c7c723c */ /* 0x042fe6000004187c */
[C---:B------:R-:W-:Y:S02]  /*10f10*/  FMUL.FTZ R130, R2.reuse, R130 ;  /* 0x0000008202827220 */ /* 0x040fe40000410000 */
[----:B------:R-:W-:Y:S02]  /*10f20*/  FMUL.FTZ R131, R2, R131 ;  /* 0x0000008302837220 */ /* 0x000fe40000410000 */
[--C-:B------:R-:W-:Y:S02]  /*10f30*/  FFMA.FTZ R251, R252, c[0x0][0x2d0], -R183.reuse ;  /* 0x0000b400fcfb7a23 */ /* 0x100fe400000108b7 */
[--C-:B------:R-:W-:Y:S03]  /*10f40*/  FFMA.FTZ R250, R250, c[0x0][0x2d0], -R183.reuse ;  /* 0x0000b400fafa7a23 */ /* 0x100fe600000108b7 */
[----:B------:R-:W-:Y:S01]  /*10f50*/  HMMA.16816.F32.BF16 R128, R12, R18, R128 ;  /* 0x000000120c80723c */ /* 0x000fe20000041880 */
[----:B------:R-:W1:Y:S01]  /*10f60*/  LDSM.16.MT88.4 R16, [R220+0x900] ;  /* 0x00090000dc10783b */ /* 0x000e620000004200 */
[----:B------:R-:W1:Y:S01]  /*10f70*/  MUFU.EX2 R251, R251 ;  /* 0x000000fb00fb7308 */ /* 0x000e620000000800 */
[--C-:B------:R-:W-:Y:S02]  /*10f80*/  FFMA.FTZ R202, R202, c[0x0][0x2d0], -R183.reuse ;  /* 0x0000b400caca7a23 */ /* 0x100fe400000108b7 */
[--C-:B------:R-:W-:Y:S02]  /*10f90*/  FFMA.FTZ R200, R200, c[0x0][0x2d0], -R183.reuse ;  /* 0x0000b400c8c87a23 */ /* 0x100fe400000108b7 */
[----:B------:R-:W-:Y:S01]  /*10fa0*/  F2FP.BF16.PACK_AB R12, R192, R191 ;  /* 0x000000bfc00c723e */ /* 0x000fe200000010ff */
[--C-:B------:R-:W-:Y:S01]  /*10fb0*/  FFMA.FTZ R185, R186, c[0x0][0x2d0], -R183.reuse ;  /* 0x0000b400bab97a23 */ /* 0x100fe200000108b7 */
[----:B---3--:R-:W-:Y:S03]  /*10fc0*/  F2FP.BF16.PACK_AB R14, R194, R193 ;  /* 0x000000c1c20e723e */ /* 0x008fe600000010ff */
[----:B------:R-:W-:Y:S01]  /*10fd0*/  F2FP.BF16.PACK_AB R13, R196, R195 ;  /* 0x000000c3c40d723e */ /* 0x000fe200000010ff */
[----:B------:R-:W3:Y:S01]  /*10fe0*/  MUFU.EX2 R250, R250 ;  /* 0x000000fa00fa7308 */ /* 0x000ee20000000800 */
[----:B-----5:R-:W-:Y:S01]  /*10ff0*/  F2FP.BF16.PACK_AB R15, R198, R197 ;  /* 0x000000c5c60f723e */ /* 0x020fe200000010ff */
[--C-:B------:R-:W-:Y:S02]  /*11000*/  FFMA.FTZ R184, R184, c[0x0][0x2d0], -R183.reuse ;  /* 0x0000b400b8b87a23 */ /* 0x100fe400000108b7 */
[--C-:B------:R-:W-:Y:S02]  /*11010*/  FFMA.FTZ R182, R182, c[0x0][0x2d0], -R183.reuse ;  /* 0x0000b400b6b67a23 */ /* 0x100fe400000108b7 */
[----:B------:R-:W-:Y:S02]  /*11020*/  FFMA.FTZ R183, R9, c[0x0][0x2d0], -R183 ;  /* 0x0000b40009b77a23 */ /* 0x000fe400000108b7 */
[C---:B----4-:R-:W-:Y:S02]  /*11030*/  HMMA.16816.F32.BF16 R4, R12.reuse, R20, R4 ;  /* 0x000000140c04723c */ /* 0x050fe40000041804 */
[----:B------:R-:W4:Y:S01]  /*11040*/  MUFU.EX2 R202, R202 ;  /* 0x000000ca00ca7308 */ /* 0x000f220000000800 */
[----:B------:R-:W-:Y:S02]  /*11050*/  FFMA.FTZ R176, R3, R240, R176 ;  /* 0x000000f003b07223 */ /* 0x000fe400000100b0 */
[----:B------:R-:W-:Y:S02]  /*11060*/  FFMA.FTZ R181, R2, R239, R181 ;  /* 0x000000ef02b57223 */ /* 0x000fe400000100b5 */
[----:B------:R-:W-:Y:S01]  /*11070*/  FADD.FTZ R11, R11, R176 ;  /* 0x000000b00b0b7221 */ /* 0x000fe20000010000 */
[C---:B------:R-:W-:Y:S01]  /*11080*/  HMMA.16816.F32.BF16 R132, R12.reuse, R22, R132 ;  /* 0x000000160c84723c */ /* 0x040fe20000041884 */
[----:B------:R-:W5:Y:S03]  /*11090*/  LDSM.16.MT88.4 R20, [R220+0x2900] ;  /* 0x00290000dc14783b */ /* 0x000f660000004200 */
[----:B------:R-:W1:Y:S01]  /*110a0*/  MUFU.EX2 R200, R200 ;  /* 0x000000c800c87308 */ /* 0x000e620000000800 */
[----:B------:R-:W-:Y:S02]  /*110b0*/  FADD.FTZ R180, R180, R181 ;  /* 0x000000b5b4b47221 */ /* 0x000fe40000010000 */
[----:B------:R-:W-:Y:S01]  /*110c0*/  FADD.FTZ R10, R10, R11 ;  /* 0x0000000b0a0a7221 */ /* 0x000fe20000010000 */
[C---:B--2---:R-:W-:Y:S04]  /*110d0*/  HMMA.16816.F32.BF16 R136, R12.reuse, R24, R136 ;  /* 0x000000180c88723c */ /* 0x044fe80000041888 */
[----:B------:R-:W-:Y:S02]  /*110e0*/  FADD.FTZ R179, R179, R180 ;  /* 0x000000b4b3b37221 */ /* 0x000fe40000010000 */
[----:B------:R-:W-:Y:S01]  /*110f0*/  MUFU.EX2 R185, R185 ;  /* 0x000000b900b97308 */ /* 0x000fe20000000800 */
[----:B------:R-:W-:Y:S01]  /*11100*/  FADD.FTZ R10, R177, R10 ;  /* 0x0000000ab10a7221 */ /* 0x000fe20000010000 */
[C---:B------:R-:W-:Y:S01]  /*11110*/  HMMA.16816.F32.BF16 R140, R12.reuse, R26, R140 ;  /* 0x0000001a0c8c723c */ /* 0x040fe2000004188c */
[----:B------:R-:W2:Y:S03]  /*11120*/  LDSM.16.MT88.4 R24, [R221+0x4900] ;  /* 0x00490000dd18783b */ /* 0x000ea60000004200 */
[----:B------:R-:W-:Y:S02]  /*11130*/  FADD.FTZ R178, R178, R179 ;  /* 0x000000b3b2b27221 */ /* 0x000fe40000010000 */
[----:B------:R-:W-:Y:S02]  /*11140*/  FADD.FTZ R191, R191, R10 ;  /* 0x0000000abfbf7221 */ /* 0x000fe40000010000 */
[C---:B------:R-:W-:Y:S01]  /*11150*/  HMMA.16816.F32.BF16 R144, R12.reuse, R28, R144 ;  /* 0x0000001c0c90723c */ /* 0x040fe20000041890 */
[----:B------:R-:W2:Y:S03]  /*11160*/  MUFU.EX2 R184, R184 ;  /* 0x000000b800b87308 */ /* 0x000ea60000000800 */
[----:B------:R-:W-:Y:S02]  /*11170*/  FADD.FTZ R195, R195, R178 ;  /* 0x000000b2c3c37221 */ /* 0x000fe40000010000 */
[----:B------:R-:W-:Y:S02]  /*11180*/  FADD.FTZ R192, R192, R191 ;  /* 0x000000bfc0c07221 */ /* 0x000fe40000010000 */
[C---:B------:R-:W-:Y:S01]  /*11190*/  HMMA.16816.F32.BF16 R148, R12.reuse, R30, R148 ;  /* 0x0000001e0c94723c */ /* 0x040fe20000041894 */
[----:B------:R-:W-:Y:S02]  /*111a0*/  LDSM.16.MT88.4 R28, [R222+0x6900] ;  /* 0x00690000de1c783b */ /* 0x000fe40000004200 */
[----:B------:R-:W-:Y:S01]  /*111b0*/  MUFU.EX2 R182, R182 ;  /* 0x000000b600b67308 */ /* 0x000fe20000000800 */
[----:B------:R-:W-:Y:S02]  /*111c0*/  FADD.FTZ R196, R196, R195 ;  /* 0x000000c3c4c47221 */ /* 0x000fe40000010000 */
[----:B------:R-:W-:Y:S02]  /*111d0*/  FADD.FTZ R193, R193, R192 ;  /* 0x000000c0c1c17221 */ /* 0x000fe40000010000 */
[C---:B-1----:R-:W-:Y:S04]  /*111e0*/  HMMA.16816.F32.BF16 R152, R12.reuse, R16, R152 ;  /* 0x000000100c98723c */ /* 0x042fe80000041898 */
[----:B------:R-:W-:Y:S01]  /*111f0*/  FADD.FTZ R197, R197, R196 ;  /* 0x000000c4c5c57221 */ /* 0x000fe20000010000 */
[----:B------:R-:W1:Y:S01]  /*11200*/  MUFU.EX2 R183, R183 ;  /* 0x000000b700b77308 */ /* 0x000e620000000800 */
[----:B------:R-:W-:Y:S02]  /*11210*/  FADD.FTZ R2, R194, R193 ;  /* 0x000000c1c2027221 */ /* 0x000fe40000010000 */
[C---:B------:R-:W-:Y:S01]  /*11220*/  HMMA.16816.F32.BF16 R156, R12.reuse, R18, R156 ;  /* 0x000000120c9c723c */ /* 0x040fe2000004189c */
[----:B------:R-:W1:Y:S03]  /*11230*/  LDSM.16.MT88.4 R16, [R220+0x4900] ;  /* 0x00490000dc10783b */ /* 0x000e660000004200 */
[----:B------:R-:W-:Y:S02]  /*11240*/  FADD.FTZ R198, R198, R197 ;  /* 0x000000c5c6c67221 */ /* 0x000fe40000010000 */
[----:B------:R-:W-:Y:S02]  /*11250*/  FADD.FTZ R2, R249, R2 ;  /* 0x00000002f9027221 */ /* 0x000fe40000010000 */
[C---:B------:R-:W-:Y:S04]  /*11260*/  HMMA.16816.F32.BF16 R36, R12.reuse, R32, R36 ;  /* 0x000000200c24723c */ /* 0x040fe80000041824 */
[----:B------:R-:W-:Y:S02]  /*11270*/  FADD.FTZ R3, R251, R198 ;  /* 0x000000c6fb037221 */ /* 0x000fe40000010000 */
[----:B------:R-:W-:Y:S02]  /*11280*/  FADD.FTZ R2, R203, R2 ;  /* 0x00000002cb027221 */ /* 0x000fe40000010000 */
[C---:B------:R-:W-:Y:S01]  /*11290*/  HMMA.16816.F32.BF16 R40, R12.reuse, R34, R40 ;  /* 0x000000220c28723c */ /* 0x040fe20000041828 */
[----:B------:R-:W-:Y:S03]  /*112a0*/  LDSM.16.MT88.4 R32, [R227+0x3100] ;  /* 0x00310000e320783b */ /* 0x000fe60000004200 */
[----:B---3--:R-:W-:Y:S02]  /*112b0*/  FADD.FTZ R3, R250, R3 ;  /* 0x00000003fa037221 */ /* 0x008fe40000010000 */
[----:B------:R-:W-:Y:S02]  /*112c0*/  FADD.FTZ R2, R201, R2 ;  /* 0x00000002c9027221 */ /* 0x000fe40000010000 */
[C---:B------:R-:W-:Y:S04]  /*112d0*/  HMMA.16816.F32.BF16 R44, R12.reuse, R160, R44 ;  /* 0x000000a00c2c723c */ /* 0x040fe8000004182c */
[----:B----4-:R-:W-:Y:S02]  /*112e0*/  FADD.FTZ R3, R202, R3 ;  /* 0x00000003ca037221 */ /* 0x010fe40000010000 */
[----:B------:R-:W-:Y:S02]  /*112f0*/  FADD.FTZ R2, R199, R2 ;  /* 0x00000002c7027221 */ /* 0x000fe40000010000 */
[C---:B------:R-:W-:Y:S01]  /*11300*/  HMMA.16816.F32.BF16 R48, R12.reuse, R162, R48 ;  /* 0x000000a20c30723c */ /* 0x040fe20000041830 */
[----:B------:R-:W-:Y:S07]  /*11310*/  LDSM.16.MT88.4 R160, [R222+0x3100] ;  /* 0x00310000dea0783b */ /* 0x000fee0000004200 */
[C---:B------:R-:W-:Y:S08]  /*11320*/  HMMA.16816.F32.BF16 R52, R12.reuse, R164, R52 ;  /* 0x000000a40c34723c */ /* 0x040ff00000041834 */
[C---:B------:R-:W-:Y:S01]  /*11330*/  HMMA.16816.F32.BF16 R56, R12.reuse, R166, R56 ;  /* 0x000000a60c38723c */ /* 0x040fe20000041838 */
[----:B------:R-:W-:Y:S07]  /*11340*/  LDSM.16.MT88.4 R164, [R222+0x5100] ;  /* 0x00510000dea4783b */ /* 0x000fee0000004200 */
[C---:B-----5:R-:W-:Y:S08]  /*11350*/  HMMA.16816.F32.BF16 R60, R12.reuse, R20, R60 ;  /* 0x000000140c3c723c */ /* 0x060ff0000004183c */
[C---:B------:R-:W-:Y:S01]  /*11360*/  HMMA.16816.F32.BF16 R64, R12.reuse, R22, R64 ;  /* 0x000000160c40723c */ /* 0x040fe20000041840 */
[----:B------:R-:W3:Y:S07]  /*11370*/  LDSM.16.MT88.4 R20, [R227+0x6900] ;  /* 0x00690000e314783b */ /* 0x000eee0000004200 */
        /* <DEDUP_REMOVED lines=15> */
[C---:B------:R-:W-:Y:S08]  /*11470*/  HMMA.16816.F32.BF16 R108, R12.reuse, R28, R108 ;  /* 0x0000001c0c6c723c */ /* 0x040ff0000004186c */
        /* <DEDUP_REMOVED lines=8> */
[----:B------:R-:W-:Y:S02]  /*11500*/  F2FP.BF16.PACK_AB R12, R203, R249 ;  /* 0x000000f9cb0c723e */ /* 0x000fe400000010ff */
[----:B------:R-:W-:Y:S03]  /*11510*/  F2FP.BF16.PACK_AB R14, R199, R201 ;  /* 0x000000c9c70e723e */ /* 0x000fe600000010ff */
[----:B------:R-:W-:Y:S02]  /*11520*/  F2FP.BF16.PACK_AB R13, R250, R251 ;  /* 0x000000fbfa0d723e */ /* 0x000fe400000010ff */
[C---:B------:R-:W-:Y:S01]  /*11530*/  F2FP.BF16.PACK_AB R15, R200.reuse, R202 ;  /* 0x000000cac80f723e */ /* 0x040fe200000010ff */
[----:B------:R-:W-:Y:S01]  /*11540*/  FADD.FTZ R200, R200, R3 ;  /* 0x00000003c8c87221 */ /* 0x000fe20000010000 */
[----:B------:R-:W-:Y:S05]  /*11550*/  MOV R3, R0 ;  /* 0x0000000000037202 */ /* 0x000fea0000000f00 */
        /* <DEDUP_REMOVED lines=14> */
[----:B------:R-:W-:Y:S07]  /*11640*/  LDSM.16.MT88.4 R32, [R221+0x1900] ;  /* 0x00190000dd20783b */ /* 0x000fee0000004200 */
[C---:B------:R-:W-:Y:S08]  /*11650*/  HMMA.16816.F32.BF16 R44, R12.reuse, R160, R44 ;  /* 0x000000a00c2c723c */ /* 0x040ff0000004182c */
[C---:B------:R-:W-:Y:S08]  /*11660*/  HMMA.16816.F32.BF16 R48, R12.reuse, R162, R48 ;  /* 0x000000a20c30723c */ /* 0x040ff00000041830 */
[C---:B---3--:R-:W-:Y:S08]  /*11670*/  HMMA.16816.F32.BF16 R52, R12.reuse, R20, R52 ;  /* 0x000000140c34723c */ /* 0x048ff00000041834 */
[C---:B------:R-:W-:Y:S01]  /*11680*/  HMMA.16816.F32.BF16 R56, R12.reuse, R22, R56 ;  /* 0x000000160c38723c */ /* 0x040fe20000041838 */
[----:B------:R-:W3:Y:S07]  /*11690*/  LDSM.16.MT88.4 R20, [R220+0x5100] ;  /* 0x00510000dc14783b */ /* 0x000eee0000004200 */
[C---:B----4-:R-:W-:Y:S08]  /*116a0*/  HMMA.16816.F32.BF16 R60, R12.reuse, R28, R60 ;  /* 0x0000001c0c3c723c */ /* 0x050ff0000004183c */
[C---:B------:R-:W-:Y:S01]  /*116b0*/  HMMA.16816.F32.BF16 R64, R12.reuse, R30, R64 ;  /* 0x0000001e0c40723c */ /* 0x040fe20000041840 */
[----:B------:R-:W-:Y:S07]  /*116c0*/  LDSM.16.MT88.4 R28, [R222+0x7100] ;  /* 0x00710000de1c783b */ /* 0x000fee0000004200 */
[C---:B--2---:R-:W-:Y:S08]  /*116d0*/  HMMA.16816.F32.BF16 R68, R12.reuse, R24, R68 ;  /* 0x000000180c44723c */ /* 0x044ff00000041844 */
[C---:B------:R-:W-:Y:S01]  /*116e0*/  HMMA.16816.F32.BF16 R72, R12.reuse, R26, R72 ;  /* 0x0000001a0c48723c */ /* 0x040fe20000041848 */
[----:B------:R-:W2:Y:S07]  /*116f0*/  LDSM.16.MT88.4 R24, [R227+0x7100] ;  /* 0x00710000e318783b */ /* 0x000eae0000004200 */
[C---:B------:R-:W-:Y:S08]  /*11700*/  HMMA.16816.F32.BF16 R76, R12.reuse, R164, R76 ;  /* 0x000000a40c4c723c */ /* 0x040ff0000004184c */
[C---:B------:R-:W-:Y:S01]  /*11710*/  HMMA.16816.F32.BF16 R80, R12.reuse, R166, R80 ;  /* 0x000000a60c50723c */ /* 0x040fe20000041850 */
[----:B------:R-:W-:Y:S07]  /*11720*/  LDSM.16.MT88.4 R164, [R227+0x5900] ;  /* 0x00590000e3a4783b */ /* 0x000fee0000004200 */
        /* <DEDUP_REMOVED lines=9> */
[C---:B------:R-:W-:Y:S08]  /*117c0*/  HMMA.16816.F32.BF16 R108, R12.reuse, R28, R108 ;  /* 0x0000001c0c6c723c */ /* 0x040ff0000004186c */
[C---:B------:R-:W-:Y:S01]  /*117d0*/  HMMA.16816.F32.BF16 R112, R12.reuse, R30, R112 ;  /* 0x0000001e0c70723c */ /* 0x040fe20000041870 */
[----:B------:R-:W4:Y:S07]  /*117e0*/  LDSM.16.MT88.4 R28, [R222+0x1900] ;  /* 0x00190000de1c783b */ /* 0x000f2e0000004200 */
[C---:B-1----:R-:W-:Y:S08]  /*117f0*/  HMMA.16816.F32.BF16 R116, R12.reuse, R16, R116 ;  /* 0x000000100c74723c */ /* 0x042ff00000041874 */
[C---:B------:R-:W-:Y:S01]  /*11800*/  HMMA.16816.F32.BF16 R120, R12.reuse, R18, R120 ;  /* 0x000000120c78723c */ /* 0x040fe20000041878 */
[----:B------:R-:W1:Y:S07]  /*11810*/  LDSM.16.MT88.4 R16, [R220+0x1900] ;  /* 0x00190000dc10783b */ /* 0x000e6e0000004200 */
[C---:B---3--:R-:W-:Y:S08]  /*11820*/  HMMA.16816.F32.BF16 R124, R12.reuse, R20, R124 ;  /* 0x000000140c7c723c */ /* 0x048ff0000004187c */
[----:B------:R-:W-:Y:S01]  /*11830*/  HMMA.16816.F32.BF16 R128, R12, R22, R128 ;  /* 0x000000160c80723c */ /* 0x000fe20000041880 */
[----:B------:R-:W-:Y:S06]  /*11840*/  LDSM.16.MT88.4 R20, [R222+0x3900] ;  /* 0x00390000de14783b */ /* 0x000fec0000004200 */
[----:B------:R-:W-:Y:S01]  /*11850*/  F2FP.BF16.PACK_AB R12, R188, R189 ;  /* 0x000000bdbc0c723e */ /* 0x000fe200000010ff */
[----:B------:R-:W-:Y:S01]  /*11860*/  FADD.FTZ R189, R189, R2 ;  /* 0x00000002bdbd7221 */ /* 0x000fe20000010000 */
[----:B------:R-:W-:Y:S03]  /*11870*/  F2FP.BF16.PACK_AB R14, R190, R187 ;  /* 0x000000bbbe0e723e */ /* 0x000fe600000010ff */
[----:B------:R-:W-:Y:S01]  /*11880*/  F2FP.BF16.PACK_AB R13, R184, R185 ;  /* 0x000000b9b80d723e */ /* 0x000fe200000010ff */
[----:B------:R-:W-:Y:S01]  /*11890*/  FADD.FTZ R185, R185, R200 ;  /* 0x000000c8b9b97221 */ /* 0x000fe20000010000 */
[----:B------:R-:W-:Y:S01]  /*118a0*/  F2FP.BF16.PACK_AB R15, R183, R182 ;  /* 0x000000b6b70f723e */ /* 0x000fe200000010ff */
[----:B------:R-:W-:Y:S01]  /*118b0*/  FADD.FTZ R188, R188, R189 ;  /* 0x000000bdbcbc7221 */ /* 0x000fe20000010000 */
[----:B------:R-:W-:Y:S01]  /*118c0*/  MOV R2, R8 ;  /* 0x0000000800027202 */ /* 0x000fe20000000f00 */
[----:B------:R-:W-:Y:S02]  /*118d0*/  FADD.FTZ R185, R184, R185 ;  /* 0x000000b9b8b97221 */ /* 0x000fe40000010000 */
[----:B------:R-:W-:Y:S02]  /*118e0*/  FADD.FTZ R187, R187, R188 ;  /* 0x000000bcbbbb7221 */ /* 0x000fe40000010000 */
[C---:B--2---:R-:W-:Y:S01]  /*118f0*/  HMMA.16816.F32.BF16 R160, R12.reuse, R24, R4 ;  /* 0x000000180ca0723c */ /* 0x044fe20000041804 */
[----:B------:R-:W2:Y:S02]  /*11900*/  LDSM.16.MT88.4 R4, [R227+0x3900] ;  /* 0x00390000e304783b */ /* 0x000ea40000004200 */
[----:B------:R-:W-:Y:S02]  /*11910*/  FADD.FTZ R182, R182, R185 ;  /* 0x000000b9b6b67221 */ /* 0x000fe40000010000 */
[----:B------:R-:W-:Y:S02]  /*11920*/  FADD.FTZ R240, R190, R187 ;  /* 0x000000bbbef07221 */ /* 0x000fe40000010000 */
[----:B------:R-:W-:Y:S01]  /*11930*/  FADD.FTZ R239, R183, R182 ;  /* 0x000000b6b7ef7221 */ /* 0x000fe20000010000 */
[C---:B------:R-:W-:Y:S01]  /*11940*/  HMMA.16816.F32.BF16 R132, R12.reuse, R26, R132 ;  /* 0x0000001a0c84723c */ /* 0x040fe20000041884 */
[----:B------:R-:W3:Y:S07]  /*11950*/  LDSM.16.MT88.4 R24, [R221+0x3900] ;  /* 0x00390000dd18783b */ /* 0x000eee0000004200 */
[C---:B----4-:R-:W-:Y:S08]  /*11960*/  HMMA.16816.F32.BF16 R136, R12.reuse, R28, R136 ;  /* 0x0000001c0c88723c */ /* 0x050ff00000041888 */
        /* <DEDUP_REMOVED lines=8> */
[C---:B--2---:R-:W-:Y:S08]  /*119f0*/  HMMA.16816.F32.BF16 R36, R12.reuse, R4, R36 ;  /* 0x000000040c24723c */ /* 0x044ff00000041824 */
[C---:B------:R-:W-:Y:S01]  /*11a00*/  HMMA.16816.F32.BF16 R40, R12.reuse, R6, R40 ;  /* 0x000000060c28723c */ /* 0x040fe20000041828 */
[----:B------:R-:W2:Y:S07]  /*11a10*/  LDSM.16.MT88.4 R4, [R222+0x7900] ;  /* 0x00790000de04783b */ /* 0x000eae0000004200 */
[C---:B------:R-:W-:Y:S08]  /*11a20*/  HMMA.16816.F32.BF16 R44, R12.reuse, R20, R44 ;  /* 0x000000140c2c723c */ /* 0x040ff0000004182c */
[C---:B------:R-:W-:Y:S01]  /*11a30*/  HMMA.16816.F32.BF16 R48, R12.reuse, R22, R48 ;  /* 0x000000160c30723c */ /* 0x040fe20000041830 */
[----:B------:R-:W1:Y:S07]  /*11a40*/  LDSM.16.MT88.4 R20, [R221+0x7900] ;  /* 0x00790000dd14783b */ /* 0x000e6e0000004200 */
[C---:B---3--:R-:W-:Y:S08]  /*11a50*/  HMMA.16816.F32.BF16 R52, R12.reuse, R24, R52 ;  /* 0x000000180c34723c */ /* 0x048ff00000041834 */
[C---:B------:R-:W-:Y:S08]  /*11a60*/  HMMA.16816.F32.BF16 R56, R12.reuse, R26, R56 ;  /* 0x0000001a0c38723c */ /* 0x040ff00000041838 */
[C---:B----4-:R-:W-:Y:S08]  /*11a70*/  HMMA.16816.F32.BF16 R60, R12.reuse, R28, R60 ;  /* 0x0000001c0c3c723c */ /* 0x050ff0000004183c */
[C---:B------:R-:W-:Y:S08]  /*11a80*/  HMMA.16816.F32.BF16 R64, R12.reuse, R30, R64 ;  /* 0x0000001e0c40723c */ /* 0x040ff00000041840 */
[C---:B------:R-:W-:Y:S08]  /*11a90*/  HMMA.16816.F32.BF16 R68, R12.reuse, R164, R68 ;  /* 0x000000a40c44723c */ /* 0x040ff00000041844 */
[C---:B------:R-:W-:Y:S08]  /*11aa0*/  HMMA.16816.F32.BF16 R72, R12.reuse, R166, R72 ;  /* 0x000000a60c48723c */ /* 0x040ff00000041848 */
[C---:B------:R-:W-:Y:S08]  /*11ab0*/  HMMA.16816.F32.BF16 R76, R12.reuse, R168, R76 ;  /* 0x000000a80c4c723c */ /* 0x040ff0000004184c */
[C---:B------:R-:W-:Y:S08]  /*11ac0*/  HMMA.16816.F32.BF16 R80, R12.reuse, R170, R80 ;  /* 0x000000aa0c50723c */ /* 0x040ff00000041850 */
[C---:B-----5:R-:W-:Y:S08]  /*11ad0*/  HMMA.16816.F32.BF16 R84, R12.reuse, R32, R84 ;  /* 0x000000200c54723c */ /* 0x060ff00000041854 */
[C---:B------:R-:W-:Y:S08]  /*11ae0*/  HMMA.16816.F32.BF16 R88, R12.reuse, R34, R88 ;  /* 0x000000220c58723c */ /* 0x040ff00000041858 */
[C---:B------:R-:W-:Y:S08]  /*11af0*/  HMMA.16816.F32.BF16 R92, R12.reuse, R172, R92 ;  /* 0x000000ac0c5c723c */ /* 0x040ff0000004185c */
[C---:B------:R-:W-:Y:S08]  /*11b00*/  HMMA.16816.F32.BF16 R96, R12.reuse, R174, R96 ;  /* 0x000000ae0c60723c */ /* 0x040ff00000041860 */
[C---:B-1----:R-:W-:Y:S08]  /*11b10*/  HMMA.16816.F32.BF16 R100, R12.reuse, R16, R100 ;  /* 0x000000100c64723c */ /* 0x042ff00000041864 */
[C---:B------:R-:W-:Y:S01]  /*11b20*/  HMMA.16816.F32.BF16 R104, R12.reuse, R18, R104 ;  /* 0x000000120c68723c */ /* 0x040fe20000041868 */
[----:B------:R-:W1:Y:S07]  /*11b30*/  LDSM.16.MT88.4 R16, [R220+0x7900] ;  /* 0x00790000dc10783b */ /* 0x000e6e0000004200 */
[C---:B--2---:R-:W-:Y:S08]  /*11b40*/  HMMA.16816.F32.BF16 R108, R12.reuse, R4, R108 ;  /* 0x000000040c6c723c */ /* 0x044ff0000004186c */
[C---:B------:R-:W-:Y:S08]  /*11b50*/  HMMA.16816.F32.BF16 R112, R12.reuse, R6, R112 ;  /* 0x000000060c70723c */ /* 0x040ff00000041870 */
[C---:B------:R-:W-:Y:S08]  /*11b60*/  HMMA.16816.F32.BF16 R116, R12.reuse, R20, R116 ;  /* 0x000000140c74723c */ /* 0x040ff00000041874 */
[C---:B------:R-:W-:Y:S08]  /*11b70*/  HMMA.16816.F32.BF16 R120, R12.reuse, R22, R120 ;  /* 0x000000160c78723c */ /* 0x040ff00000041878 */
[C---:B-1----:R-:W-:Y:S08]  /*11b80*/  HMMA.16816.F32.BF16 R124, R12.reuse, R16, R124 ;  /* 0x000000100c7c723c */ /* 0x042ff0000004187c */
[----:B------:R-:W-:Y:S01]  /*11b90*/  HMMA.16816.F32.BF16 R128, R12, R18, R128 ;  /* 0x000000120c80723c */ /* 0x000fe20000041880 */
[----:B------:R-:W-:-:S07]  /*11ba0*/  @P0 BRA `(.L_x_2014) ;  /* 0xffffc0a000000947 */ /* 0x000fce000383ffff */
.L_x_2004:
[----:B------:R-:W1:Y:S01]  /*11bb0*/  SHFL.BFLY PT, R3, R240, 0x2, 0x1f ;  /* 0x0c401f00f0037f89 */ /* 0x000e6200000e0000 */
[----:B------:R-:W-:-:S02]  /*11bc0*/  MOV R2, RZ ;  /* 0x000000ff00027202 */ /* 0x000fc40000000f00 */
[----:B------:R-:W-:Y:S01]  /*11bd0*/  MOV R4, RZ ;  /* 0x000000ff00047202 */ /* 0x000fe20000000f00 */
[----:B------:R-:W2:Y:S01]  /*11be0*/  SHFL.BFLY PT, R10, R239, 0x2, 0x1f ;  /* 0x0c401f00ef0a7f89 */ /* 0x000ea200000e0000 */
[----:B------:R-:W-:Y:S02]  /*11bf0*/  MOV R7, 0xff800000 ;  /* 0xff80000000077802 */ /* 0x000fe40000000f00 */
[----:B------:R-:W-:Y:S01]  /*11c00*/  PLOP3.LUT P2, PT, PT, PT, PT, 0x8, 0x0 ;  /* 0x000000000000781c */ /* 0x000fe20003f4e170 */
[----:B-1----:R-:W-:Y:S02]  /*11c10*/  FADD.FTZ R3, R3, R240 ;  /* 0x000000f003037221 */ /* 0x002fe40000010000 */
[----:B--2---:R-:W-:-:S03]  /*11c20*/  FADD.FTZ R10, R10, R239 ;  /* 0x000000ef0a0a7221 */ /* 0x004fc60000010000 */
[----:B------:R-:W1:Y:S04]  /*11c30*/  SHFL.BFLY PT, R6, R3, 0x1, 0x1f ;  /* 0x0c201f0003067f89 */ /* 0x000e6800000e0000 */
[----:B------:R-:W2:Y:S01]  /*11c40*/  SHFL.BFLY PT, R5, R10, 0x1, 0x1f ;  /* 0x0c201f000a057f89 */ /* 0x000ea200000e0000 */
[----:B-1----:R-:W-:Y:S02]  /*11c50*/  FADD.FTZ R6, R3, R6 ;  /* 0x0000000603067221 */ /* 0x002fe40000010000 */
[----:B--2---:R-:W-:-:S03]  /*11c60*/  FADD.FTZ R5, R5, R10 ;  /* 0x0000000a05057221 */ /* 0x004fc60000010000 */
[----:B------:R-:W-:Y:S02]  /*11c70*/  FSETP.NE.FTZ.AND P1, PT, R6, RZ, PT ;  /* 0x000000ff0600720b */ /* 0x000fe40003f35000 */
[----:B------:R-:W-:-:S11]  /*11c80*/  FSETP.NE.FTZ.AND P0, PT, R5, RZ, PT ;  /* 0x000000ff0500720b */ /* 0x000fd60003f15000 */
[----:B------:R-:W1:Y:S01]  /*11c90*/  @P1 MUFU.RCP R2, R6 ;  /* 0x0000000600021308 */ /* 0x000e620000001000 */
[----:B------:R-:W-:Y:S02]  /*11ca0*/  @P1 MOV R10, 0x3f317218 ;  /* 0x3f317218000a1802 */ /* 0x000fe40000000f00 */
[----:B------:R-:W-:-:S05]  /*11cb0*/  @P0 MOV R12, 0x3f317218 ;  /* 0x3f317218000c0802 */ /* 0x000fca0000000f00 */
[----:B------:R-:W2:Y:S08]  /*11cc0*/  @P1 MUFU.LG2 R6, R6 ;  /* 0x0000000600061308 */ /* 0x000eb00000000c00 */
[----:B------:R-:W3:Y:S01]  /*11cd0*/  @P0 MUFU.LG2 R9, R5 ;  /* 0x0000000500090308 */ /* 0x000ee20000000c00 */
[C---:B-1----:R-:W-:Y:S02]  /*11ce0*/  FMUL.FTZ R160, R2.reuse, R160 ;  /* 0x000000a002a07220 */ /* 0x042fe40000410000 */
[----:B------:R-:W-:-:S02]  /*11cf0*/  FMUL.FTZ R161, R2, R161 ;  /* 0x000000a102a17220 */ /* 0x000fc40000410000 */
[C---:B------:R-:W-:Y:S02]  /*11d00*/  FMUL.FTZ R132, R2.reuse, R132 ;  /* 0x0000008402847220 */ /* 0x040fe40000410000 */
[----:B------:R-:W-:Y:S01]  /*11d10*/  FMUL.FTZ R133, R2, R133 ;  /* 0x0000008502857220 */ /* 0x000fe20000410000 */
[----:B------:R1:W4:Y:S01]  /*11d20*/  @P0 MUFU.RCP R4, R5 ;  /* 0x0000000500040308 */ /* 0x0003220000001000 */
[----:B--2---:R-:W-:Y:S02]  /*11d30*/  @P1 FMUL.FTZ R11, R6, 0.69314718246459960938 ;  /* 0x3f317218060b1820 */ /* 0x004fe40000410000 */
[----:B------:R-:W-:Y:S02]  /*11d40*/  @P1 FMUL.FTZ R6, R10, c[0x0][0x2d0] ;  /* 0x0000b4000a061a20 */ /* 0x000fe40000410000 */
[C---:B------:R-:W-:Y:S02]  /*11d50*/  FMUL.FTZ R136, R2.reuse, R136 ;  /* 0x0000008802887220 */ /* 0x040fe40000410000 */
[----:B------:R-:W-:-:S02]  /*11d60*/  FMUL.FTZ R137, R2, R137 ;  /* 0x0000008902897220 */ /* 0x000fc40000410000 */
[----:B---3--:R-:W-:Y:S02]  /*11d70*/  @P0 FMUL.FTZ R10, R9, 0.69314718246459960938 ;  /* 0x3f317218090a0820 */ /* 0x008fe40000410000 */
[----:B------:R-:W-:Y:S02]  /*11d80*/  @P0 FMUL.FTZ R9, R12, c[0x0][0x2d0] ;  /* 0x0000b4000c090a20 */ /* 0x000fe40000410000 */
[C---:B------:R-:W-:Y:S02]  /*11d90*/  FMUL.FTZ R140, R2.reuse, R140 ;  /* 0x0000008c028c7220 */ /* 0x040fe40000410000 */
[C---:B------:R-:W-:Y:S01]  /*11da0*/  FMUL.FTZ R141, R2.reuse, R141 ;  /* 0x0000008d028d7220 */ /* 0x040fe20000410000 */
[----:B-1----:R-:W-:Y:S01]  /*11db0*/  MOV R5, 0xff800000 ;  /* 0xff80000000057802 */ /* 0x002fe20000000f00 */
        /* <DEDUP_REMOVED lines=56> */
[C---:B----4-:R-:W-:Y:S02]  /*12140*/  FMUL.FTZ R162, R4.reuse, R162 ;  /* 0x000000a204a27220 */ /* 0x050fe40000410000 */
        /* <DEDUP_REMOVED lines=65> */
.L_x_1966:
[----:B------:R-:W-:Y:S05]  /*12560*/  @P2 BRA `(.L_x_2015) ;  /* 0x00001f9000002947 */ /* 0x000fea0003800000 */
[----:B------:R-:W1:Y:S01]  /*12570*/  S2R R9, SR_CTAID.Y ;  /* 0x0000000000097919 */ /* 0x000e620000002600 */
[----:B------:R-:W-:Y:S01]  /*12580*/  IMAD R8, RZ, RZ, -UR13 ;  /* 0x8000000dff087e24 */ /* 0x000fe2000f8e02ff */
[----:B------:R-:W-:Y:S01]  /*12590*/  USHF.R.S32.HI UR6, URZ, 0x1f, UR13 ;  /* 0x0000001f3f067899 */ /* 0x000fe2000801140d */
[----:B------:R-:W-:Y:S01]  /*125a0*/  BSSY B0, `(.L_x_2016) ;  /* 0x0000132000007945 */ /* 0x000fe20003800000 */
[----:B------:R-:W3:Y:S01]  /*125b0*/  S2R R4, SR_TID.X ;  /* 0x0000000000047919 */ /* 0x000ee20000002100 */
[----:B------:R-:W-:-:S02]  /*125c0*/  ULDC.64 UR4, c[0x0][0x4d0] ;  /* 0x0001340000047ab9 */ /* 0x000fc40000000a00 */
[----:B------:R-:W-:Y:S01]  /*125d0*/  UIMAD UR7, UR6, UR4, URZ ;  /* 0x00000004060772a4 */ /* 0x000fe2000f8e023f */
[----:B------:R-:W4:Y:S01]  /*125e0*/  S2R R11, SR_CTAID.Z ;  /* 0x00000000000b7919 */ /* 0x000f220000002700 */
[----:B------:R-:W-:Y:S02]  /*125f0*/  UIMAD.WIDE.U32 UR8, UR13, UR4, URZ ;  /* 0x000000040d0872a5 */ /* 0x000fe4000f8e003f */
[----:B------:R-:W-:Y:S01]  /*12600*/  UIMAD UR7, UR13, UR5, UR7 ;  /* 0x000000050d0772a4 */ /* 0x000fe2000f8e0207 */
[----:B------:R-:W5:Y:S02]  /*12610*/  S2R R12, SR_CTAID.X ;  /* 0x00000000000c7919 */ /* 0x000f640000002500 */
[----:B------:R-:W-:Y:S01]  /*12620*/  ULDC.64 UR4, c[0x0][0x438] ;  /* 0x00010e0000047ab9 */ /* 0x000fe20000000a00 */
[----:B------:R-:W-:Y:S01]  /*12630*/  MOV R19, UR9 ;  /* 0x0000000900137c02 */ /* 0x000fe20008000f00 */
[----:B------:R-:W-:Y:S01]  /*12640*/  UIMAD.WIDE.U32 UR10, UR13, UR4, URZ ;  /* 0x000000040d0a72a5 */ /* 0x000fe2000f8e003f */
[----:B------:R-:W-:Y:S01]  /*12650*/  IMAD.U32 R18, RZ, RZ, UR8 ;  /* 0x00000008ff127e24 */ /* 0x000fe2000f8e00ff */
[----:B------:R-:W-:-:S02]  /*12660*/  UIMAD UR4, UR6, UR4, URZ ;  /* 0x00000004060472a4 */ /* 0x000fc4000f8e023f */
[----:B------:R-:W-:Y:S02]  /*12670*/  UIADD3 UR7, UR9, UR7, URZ ;  /* 0x0000000709077290 */ /* 0x000fe4000fffe03f */
[----:B------:R-:W-:Y:S01]  /*12680*/  UIMAD UR4, UR13, UR5, UR4 ;  /* 0x000000050d0472a4 */ /* 0x000fe2000f8e0204 */
[----:B------:R-:W-:Y:S01]  /*12690*/  MOV R16, UR10 ;  /* 0x0000000a00107c02 */ /* 0x000fe20008000f00 */
[----:B-1----:R-:W-:Y:S02]  /*126a0*/  IMAD R8, R8, c[0x0][0x550], R9 ;  /* 0x0001540008087a24 */ /* 0x002fe400078e0209 */
[----:B------:R-:W-:Y:S01]  /*126b0*/  UIADD3 UR4, UR11, UR4, URZ ;  /* 0x000000040b047290 */ /* 0x000fe2000fffe03f */
[----:B------:R-:W-:Y:S01]  /*126c0*/  IMAD.U32 R17, RZ, RZ, UR11 ;  /* 0x0000000bff117e24 */ /* 0x000fe2000f8e00ff */
[----:B---3--:R-:W-:Y:S01]  /*126d0*/  SHF.R.S32.HI R9, RZ, 0x1f, R4 ;  /* 0x0000001fff097819 */ /* 0x008fe20000011404 */
[----:B------:R-:W-:-:S03]  /*126e0*/  IMAD.U32 R19, RZ, RZ, UR7 ;  /* 0x00000007ff137e24 */ /* 0x000fc6000f8e00ff */
[CC--:B------:R-:W-:Y:S01]  /*126f0*/  LEA.HI R0, R9.reuse, R4.reuse, RZ, 0x5 ;  /* 0x0000000409007211 */ /* 0x0c0fe200078f28ff */
[----:B------:R-:W-:Y:S01]  /*12700*/  IMAD.U32 R17, RZ, RZ, UR4 ;  /* 0x00000004ff117e24 */ /* 0x000fe2000f8e00ff */
[-C--:B------:R-:W-:Y:S01]  /*12710*/  LEA.HI R9, R9, R4.reuse, RZ, 0x2 ;  /* 0x0000000409097211 */ /* 0x080fe200078f10ff */
[C---:B----4-:R-:W-:Y:S01]  /*12720*/  IMAD.WIDE.U32 R18, R11.reuse, c[0x0][0x4d8], R18 ;  /* 0x000136000b127a25 */ /* 0x050fe200078e0012 */
[----:B------:R-:W-:Y:S02]  /*12730*/  LOP3.LUT R13, R0, 0xffffffe0, RZ, 0xc0, !PT ;  /* 0xffffffe0000d7812 */ /* 0x000fe400078ec0ff */
[----:B------:R-:W-:Y:S01]  /*12740*/  SHF.R.S32.HI R15, RZ, 0x5, R0 ;  /* 0x00000005ff0f7819 */ /* 0x000fe20000011400 */
[----:B------:R-:W-:Y:S01]  /*12750*/  IMAD.WIDE.U32 R16, R11, c[0x0][0x440], R16 ;  /* 0x000110000b107a25 */ /* 0x000fe200078e0010 */
[----:B------:R-:W-:Y:S02]  /*12760*/  SHF.R.S32.HI R0, RZ, 0x1f, R0 ;  /* 0x0000001fff007819 */ /* 0x000fe40000011400 */
[----:B------:R-:W-:Y:S01]  /*12770*/  LOP3.LUT R9, R9, 0xfffffffc, RZ, 0xc0, !PT ;  /* 0xfffffffc09097812 */ /* 0x000fe200078ec0ff */
[----:B------:R-:W-:Y:S01]  /*12780*/  IMAD.IADD R6, R4, 0x1, -R13 ;  /* 0x0000000104067824 */ /* 0x000fe200078e0a0d */
[----:B------:R-:W-:Y:S01]  /*12790*/  LEA.HI R0, R0, R15, RZ, 0x3 ;  /* 0x0000000f00007211 */ /* 0x000fe200078f18ff */
[----:B------:R-:W-:Y:S01]  /*127a0*/  IMAD.MOV.U32 R20, RZ, RZ, R18 ;  /* 0x000000ffff147224 */ /* 0x000fe200078e0012 */
[----:B------:R-:W-:Y:S01]  /*127b0*/  IADD3 R9, -R9, R4, RZ ;  /* 0x0000000409097210 */ /* 0x000fe20007ffe1ff */
[----:B------:R-:W-:Y:S01]  /*127c0*/  IMAD.MOV.U32 R22, RZ, RZ, R16 ;  /* 0x000000ffff167224 */ /* 0x000fe200078e0010 */
[----:B------:R-:W-:-:S02]  /*127d0*/  LOP3.LUT R0, R0, 0xffffff8, RZ, 0xc0, !PT ;  /* 0x0ffffff800007812 */ /* 0x000fc400078ec0ff */
[----:B------:R-:W-:Y:S02]  /*127e0*/  SHF.R.S32.HI R13, RZ, 0x1f, R6 ;  /* 0x0000001fff0d7819 */ /* 0x000fe40000011406 */
[----:B------:R-:W-:Y:S01]  /*127f0*/  SHF.R.S32.HI R10, RZ, 0x1f, R11 ;  /* 0x0000001fff0a7819 */ /* 0x000fe2000001140b */
[----:B------:R-:W-:Y:S01]  /*12800*/  IMAD.IADD R15, R15, 0x1, -R0 ;  /* 0x000000010f0f7824 */ /* 0x000fe200078e0a00 */
[----:B------:R-:W-:Y:S02]  /*12810*/  LEA.HI R0, R9, R9, RZ, 0x1 ;  /* 0x0000000909007211 */ /* 0x000fe400078f08ff */
[----:B------:R-:W-:Y:S01]  /*12820*/  LEA.HI R4, R13, R6, RZ, 0x2 ;  /* 0x000000060d047211 */ /* 0x000fe200078f10ff */
[----:B------:R-:W-:Y:S01]  /*12830*/  IMAD.MOV.U32 R13, RZ, RZ, c[0x0][0x4e8] ;  /* 0x00013a00ff0d7624 */ /* 0x000fe200078e00ff */
[----:B------:R-:W-:Y:S02]  /*12840*/  LOP3.LUT R0, R0, 0x1ffffffe, RZ, 0xc0, !PT ;  /* 0x1ffffffe00007812 */ /* 0x000fe400078ec0ff */
[----:B------:R-:W-:-:S02]  /*12850*/  SHF.R.S32.HI R14, RZ, 0x2, R4 ;  /* 0x00000002ff0e7819 */ /* 0x000fc40000011404 */
[----:B------:R-:W-:Y:S01]  /*12860*/  IADD3 R0, R9, -R0, RZ ;  /* 0x8000000009007210 */ /* 0x000fe20007ffe0ff */
[----:B------:R-:W-:Y:S01]  /*12870*/  BAR.SYNC.DEFER_BLOCKING 0x1, 0x100 ;  /* 0x0044000000007b1d */ /* 0x000fe20000010000 */
[----:B------:R-:W-:Y:S01]  /*12880*/  ISETP.NE.AND P1, PT, R13, 0x1, PT ;  /* 0x000000010d00780c */ /* 0x000fe20003f25270 */
[----:B------:R-:W-:Y:S02]  /*12890*/  IMAD R15, R15, 0x10, R14 ;  /* 0x000000100f0f7824 */ /* 0x000fe400078e020e */
[----:B------:R-:W-:Y:S02]  /*128a0*/  IMAD R14, R10, c[0x0][0x4d8], RZ ;  /* 0x000136000a0e7a24 */ /* 0x000fe400078e02ff */
[----:B------:R-:W-:Y:S01]  /*128b0*/  IMAD R9, R0, 0x8, R15 ;  /* 0x0000000800097824 */ /* 0x000fe200078e020f */
[----:B------:R-:W-:Y:S01]  /*128c0*/  SHF.R.S32.HI R0, RZ, 0x1f, R8 ;  /* 0x0000001fff007819 */ /* 0x000fe20000011408 */
[----:B------:R-:W-:Y:S02]  /*128d0*/  IMAD R10, R10, c[0x0][0x440], RZ ;  /* 0x000110000a0a7a24 */ /* 0x000fe400078e02ff */
[C---:B------:R-:W-:Y:S01]  /*128e0*/  IMAD R14, R11.reuse, c[0x0][0x4dc], R14 ;  /* 0x000137000b0e7a24 */ /* 0x040fe200078e020e */
[C---:B-----5:R-:W-:Y:S01]  /*128f0*/  LEA R9, R12.reuse, R9, 0x7 ;  /* 0x000000090c097211 */ /* 0x060fe200078e38ff */
[----:B------:R-:W-:Y:S01]  /*12900*/  IMAD R10, R11, c[0x0][0x444], R10 ;  /* 0x000111000b0a7a24 */ /* 0x000fe200078e020a */
[----:B------:R-:W-:Y:S01]  /*12910*/  LEA R12, R12, R15, 0x7 ;  /* 0x0000000f0c0c7211 */ /* 0x000fe200078e38ff */
[----:B------:R-:W-:Y:S01]  /*12920*/  IMAD.IADD R21, R19, 0x1, R14 ;  /* 0x0000000113157824 */ /* 0x000fe200078e020e */
[----:B------:R-:W-:Y:S01]  /*12930*/  MOV R11, R9 ;  /* 0x00000009000b7202 */ /* 0x000fe20000000f00 */
[----:B------:R-:W-:-:S02]  /*12940*/  IMAD.IADD R23, R17, 0x1, R10 ;  /* 0x0000000111177824 */ /* 0x000fc400078e020a */
[----:B------:R-:W-:-:S04]  /*12950*/  @P1 IMAD.HI.U32 R10, R9, c[0x0][0x4ec], RZ ;  /* 0x00013b00090a1a27 */ /* 0x000fc800078e00ff */
[C---:B------:R-:W-:Y:S01]  /*12960*/  IMAD R17, R0.reuse, c[0x0][0x4e0], RZ ;  /* 0x0001380000117a24 */ /* 0x040fe200078e02ff */
[----:B------:R-:W-:Y:S01]  /*12970*/  @P1 SHF.R.U32.HI R11, RZ, c[0x0][0x4f0], R10 ;  /* 0x00013c00ff0b1a19 */ /* 0x000fe2000001160a */
[----:B------:R-:W-:Y:S02]  /*12980*/  IMAD R19, R0, c[0x0][0x448], RZ ;  /* 0x0001120000137a24 */ /* 0x000fe400078e02ff */
[C---:B------:R-:W-:Y:S01]  /*12990*/  IMAD R17, R8.reuse, c[0x0][0x4e4], R17 ;  /* 0x0001390008117a24 */ /* 0x040fe200078e0211 */
[----:B------:R-:W-:Y:S01]  /*129a0*/  IADD3 R0, -R11, RZ, RZ ;  /* 0x000000ff0b007210 */ /* 0x000fe20007ffe1ff */
[C---:B------:R-:W-:Y:S01]  /*129b0*/  IMAD R19, R8.reuse, c[0x0][0x44c], R19 ;  /* 0x0001130008137a24 */ /* 0x040fe200078e0213 */
[----:B------:R-:W-:Y:S01]  /*129c0*/  SHF.R.S32.HI R14, RZ, 0x1f, R11 ;  /* 0x0000001fff0e7819 */ /* 0x000fe2000001140b */
[----:B------:R-:W-:-:S04]  /*129d0*/  IMAD.WIDE.U32 R22, R8, c[0x0][0x448], R22 ;  /* 0x0001120008167a25 */ /* 0x000fc800078e0016 */
[----:B------:R-:W-:-:S04]  /*129e0*/  IMAD.WIDE.U32 R20, R8, c[0x0][0x4e0], R20 ;  /* 0x0001380008147a25 */ /* 0x000fc800078e0014 */
[----:B------:R-:W-:Y:S01]  /*129f0*/  @P1 IMAD.HI.U32 R8, R9, c[0x0][0x4ec], RZ ;  /* 0x00013b0009081a27 */ /* 0x000fe200078e00ff */
[----:B------:R-:W-:-:S03]  /*12a00*/  IADD3 R16, P0, R11, R20, RZ ;  /* 0x000000140b107210 */ /* 0x000fc60007f1e0ff */
[----:B------:R-:W-:Y:S01]  /*12a10*/  IMAD R0, R0, c[0x0][0x4e8], R9 ;  /* 0x00013a0000007a24 */ /* 0x000fe200078e0209 */
[----:B------:R-:W-:Y:S01]  /*12a20*/  IADD3.X R17, R14, R21, R17, P0, !PT ;  /* 0x000000150e117210 */ /* 0x000fe200007fe411 */
[----:B------:R-:W-:Y:S01]  /*12a30*/  IMAD.MOV.U32 R10, RZ, RZ, R9 ;  /* 0x000000ffff0a7224 */ /* 0x000fe200078e0009 */
[----:B------:R-:W-:Y:S01]  /*12a40*/  @P1 SHF.R.U32.HI R10, RZ, c[0x0][0x4f0], R8 ;  /* 0x00013c00ff0a1a19 */ /* 0x000fe20000011608 */
[----:B------:R-:W-:Y:S01]  /*12a50*/  IMAD.IADD R23, R23, 0x1, R19 ;  /* 0x0000000117177824 */ /* 0x000fe200078e0213 */
[----:B------:R-:W-:Y:S01]  /*12a60*/  SHF.R.S32.HI R8, RZ, 0x1f, R0 ;  /* 0x0000001fff087819 */ /* 0x000fe20000011400 */
[----:B------:R-:W-:Y:S01]  /*12a70*/  IMAD.WIDE.U32 R16, R0, c[0x0][0x4c8], R16 ;  /* 0x0001320000107a25 */ /* 0x000fe200078e0010 */
[----:B------:R-:W-:-:S03]  /*12a80*/  IADD3 R14, -R10, RZ, RZ ;  /* 0x000000ff0a0e7210 */ /* 0x000fc60007ffe1ff */
[----:B------:R-:W-:Y:S01]  /*12a90*/  IMAD R11, R8, c[0x0][0x4c8], RZ ;  /* 0x00013200080b7a24 */ /* 0x000fe200078e02ff */
[----:B------:R-:W-:Y:S01]  /*12aa0*/  SHF.R.S32.HI R8, RZ, 0x1f, R10 ;  /* 0x0000001fff087819 */ /* 0x000fe2000001140a */
[----:B------:R-:W-:Y:S02]  /*12ab0*/  IMAD R14, R14, c[0x0][0x4e8], R9 ;  /* 0x00013a000e0e7a24 */ /* 0x000fe400078e0209 */
[----:B------:R-:W-:Y:S01]  /*12ac0*/  IMAD R11, R0, c[0x0][0x4cc], R11 ;  /* 0x00013300000b7a24 */ /* 0x000fe200078e020b */
[----:B------:R-:W-:Y:S01]  /*12ad0*/  LEA R0, P0, R16, c[0x0][0x4a8], 0x2 ;  /* 0x00012a0010007a11 */ /* 0x000fe200078010ff */
[----:B------:R-:W-:Y:S01]  /*12ae0*/  IMAD R9, R8, c[0x0][0x430], RZ ;  /* 0x00010c0008097a24 */ /* 0x000fe200078e02ff */
[----:B------:R-:W-:Y:S01]  /*12af0*/  SHF.R.S32.HI R8, RZ, 0x1f, R14 ;  /* 0x0000001fff087819 */ /* 0x000fe2000001140e */
[----:B------:R-:W-:Y:S02]  /*12b00*/  IMAD.IADD R11, R17, 0x1, R11 ;  /* 0x00000001110b7824 */ /* 0x000fe400078e020b */
[----:B------:R-:W-:Y:S01]  /*12b10*/  SHFL.IDX PT, R18, R0, 0x1, 0x1c1f ;  /* 0x003c1f0000127f89 */ /* 0x000fe200000e0000 */
[----:B------:R-:W-:-:S02]  /*12b20*/  IMAD.WIDE.U32 R22, R10, c[0x0][0x430], R22 ;  /* 0x00010c000a167a25 */ /* 0x000fc400078e0016 */
[----:B------:R-:W-:Y:S02]  /*12b30*/  LEA.HI.X R11, R16, c[0x0][0x4ac], R11, 0x2, P0 ;  /* 0x00012b00100b7a11 */ /* 0x000fe400000f140b */
[----:B------:R-:W-:Y:S01]  /*12b40*/  SHFL.IDX PT, R16, R0, RZ, 0x1c1f ;  /* 0x001c1fff00107589 */ /* 0x000fe200000e0000 */
[----:B------:R-:W-:Y:S01]  /*12b50*/  IMAD R9, R10, c[0x0][0x434], R9 ;  /* 0x00010d000a097a24 */ /* 0x000fe200078e0209 */
[----:B------:R-:W-:Y:S01]  /*12b60*/  LOP3.LUT P0, RZ, R6, 0x3, RZ, 0xc0, !PT ;  /* 0x0000000306ff7812 */ /* 0x000fe2000780c0ff */
[----:B------:R-:W-:Y:S01]  /*12b70*/  IMAD R13, R13, c[0x0][0x388], RZ ;  /* 0x0000e2000d0d7a24 */ /* 0x000fe200078e02ff */
[----:B------:R-:W1:Y:S01]  /*12b80*/  SHFL.IDX PT, R17, R11, RZ, 0x1c1f ;  /* 0x001c1fff0b117589 */ /* 0x000e6200000e0000 */
[----:B------:R-:W-:Y:S02]  /*12b90*/  IMAD.IADD R23, R23, 0x1, R9 ;  /* 0x0000000117177824 */ /* 0x000fe400078e0209 */
[----:B------:R-:W-:Y:S01]  /*12ba0*/  IMAD R9, R8, c[0x0][0x428], RZ ;  /* 0x00010a0008097a24 */ /* 0x000fe200078e02ff */
[----:B------:R3:W4:Y:S01]  /*12bb0*/  SHFL.IDX PT, R19, R11, 0x1, 0x1c1f ;  /* 0x003c1f000b137f89 */ /* 0x00072200000e0000 */
[----:B------:R-:W-:-:S02]  /*12bc0*/  IADD3 R8, R12, 0x8, RZ ;  /* 0x000000080c087810 */ /* 0x000fc40007ffe0ff */
[-C--:B------:R-:W-:Y:S01]  /*12bd0*/  ISETP.GE.OR P2, PT, R12, R13.reuse, P0 ;  /* 0x0000000d0c00720c */ /* 0x080fe20000746670 */
[----:B------:R-:W-:Y:S01]  /*12be0*/  IMAD R9, R14, c[0x0][0x42c], R9 ;  /* 0x00010b000e097a24 */ /* 0x000fe200078e0209 */
[----:B------:R-:W-:Y:S01]  /*12bf0*/  ISETP.GE.OR P0, PT, R8, R13, P0 ;  /* 0x0000000d0800720c */ /* 0x000fe20000706670 */
[----:B------:R-:W-:-:S05]  /*12c00*/  IMAD.WIDE.U32 R14, R14, c[0x0][0x428], R22 ;  /* 0x00010a000e0e7a25 */ /* 0x000fca00078e0016 */
[----:B------:R-:W-:Y:S02]  /*12c10*/  IADD3 R10, R15, R9, RZ ;  /* 0x000000090f0a7210 */ /* 0x000fe40007ffe0ff */
[----:B------:R-:W-:-:S04]  /*12c20*/  LEA R9, P1, R14, c[0x0][0x400], 0x2 ;  /* 0x000100000e097a11 */ /* 0x000fc800078210ff */
[----:B------:R-:W-:Y:S02]  /*12c30*/  LEA.HI.X R10, R14, c[0x0][0x404], R10, 0x2, P1 ;  /* 0x000101000e0a7a11 */ /* 0x000fe400008f140a */
[----:B------:R-:W-:Y:S01]  /*12c40*/  ISETP.GE.AND P1, PT, R8, R13, PT ;  /* 0x0000000d0800720c */ /* 0x000fe20003f26270 */
[----:B-1----:R1:W-:Y:S01]  /*12c50*/  @!P2 ST.E [R16.64], R5 ;  /* 0x000000051000a985 */ /* 0x0023e2000c101912 */
[----:B---3--:R-:W-:-:S03]  /*12c60*/  LOP3.LUT R11, R4, 0x7ffffffc, RZ, 0xc0, !PT ;  /* 0x7ffffffc040b7812 */ /* 0x008fc600078ec0ff */
[----:B----4-:R3:W-:Y:S01]  /*12c70*/  @!P0 ST.E [R18.64], R7 ;  /* 0x0000000712008985 */ /* 0x0107e2000c101912 */
[----:B------:R-:W-:Y:S01]  /*12c80*/  ISETP.GE.AND P0, PT, R12, R13, PT ;  /* 0x0000000d0c00720c */ /* 0x000fe20003f06270 */
[----:B------:R-:W-:Y:S02]  /*12c90*/  IMAD.IADD R11, R6, 0x1, -R11 ;  /* 0x00000001060b7824 */ /* 0x000fe400078e0a0b */
[----:B------:R3:W4:Y:S04]  /*12ca0*/  SHFL.IDX PT, R14, R9, RZ, 0x1c1f ;  /* 0x001c1fff090e7589 */ /* 0x00072800000e0000 */
[----:B------:R3:W2:Y:S01]  /*12cb0*/  SHFL.IDX PT, R15, R10, RZ, 0x1c1f ;  /* 0x001c1fff0a0f7589 */ /* 0x0006a200000e0000 */
[----:B------:R-:W-:Y:S02]  /*12cc0*/  SHF.L.U32 R11, R11, 0x1, RZ ;  /* 0x000000010b0b7819 */ /* 0x000fe400000006ff */
[----:B-1----:R-:W-:-:S03]  /*12cd0*/  P2R R5, PR, RZ, 0x2 ;  /* 0x00000002ff057803 */ /* 0x002fc60000000000 */
[----:B------:R-:W-:Y:S05]  /*12ce0*/  @P0 BRA `(.L_x_2017) ;  /* 0x00000bd000000947 */ /* 0x000fea0003800000 */
[C---:B------:R-:W-:Y:S02]  /*12cf0*/  IADD3 R4, R11.reuse, 0x8, RZ ;  /* 0x000000080b047810 */ /* 0x040fe40007ffe0ff */
[C---:B------:R-:W-:Y:S02]  /*12d00*/  IADD3 R0, R11.reuse, 0x10, RZ ;  /* 0x000000100b007810 */ /* 0x040fe40007ffe0ff */
[----:B------:R-:W-:Y:S02]  /*12d10*/  ISETP.GE.AND P5, PT, R4, c[0x0][0x3c8], PT ;  /* 0x0000f20004007a0c */ /* 0x000fe40003fa6270 */
[C---:B------:R-:W-:Y:S02]  /*12d20*/  ISETP.GE.AND P0, PT, R11.reuse, c[0x0][0x3c8], PT ;  /* 0x0000f2000b007a0c */ /* 0x040fe40003f06270 */
[----:B------:R-:W-:Y:S02]  /*12d30*/  ISETP.GE.AND P4, PT, R0, c[0x0][0x3c8], PT ;  /* 0x0000f20000007a0c */ /* 0x000fe40003f86270 */
[----:B------:R-:W-:-:S02]  /*12d40*/  IADD3 R8, R11, 0x18, RZ ;  /* 0x000000180b087810 */ /* 0x000fc40007ffe0ff */
[C---:B---3--:R-:W-:Y:S02]  /*12d50*/  IADD3 R7, R11.reuse, 0x20, RZ ;  /* 0x000000200b077810 */ /* 0x048fe40007ffe0ff */
[C---:B------:R-:W-:Y:S02]  /*12d60*/  IADD3 R6, R11.reuse, 0x28, RZ ;  /* 0x000000280b067810 */ /* 0x040fe40007ffe0ff */
[----:B------:R-:W-:Y:S02]  /*12d70*/  ISETP.GE.AND P3, PT, R8, c[0x0][0x3c8], PT ;  /* 0x0000f20008007a0c */ /* 0x000fe40003f66270 */
[----:B------:R-:W-:Y:S01]  /*12d80*/  @!P5 LEA.HI R4, R4, R4, RZ, 0x1 ;  /* 0x000000040404d211 */ /* 0x000fe200078f08ff */
[----:B--2-4-:R-:W-:Y:S01]  /*12d90*/  @!P0 IMAD.WIDE R18, R11, 0x4, R14 ;  /* 0x000000040b128825 */ /* 0x014fe200078e020e */
[----:B------:R-:W-:Y:S02]  /*12da0*/  ISETP.GE.AND P2, PT, R7, c[0x0][0x3c8], PT ;  /* 0x0000f20007007a0c */ /* 0x000fe40003f46270 */
[----:B------:R-:W-:-:S02]  /*12db0*/  @!P4 LEA.HI R12, R0, R0, RZ, 0x1 ;  /* 0x00000000000cc211 */ /* 0x000fc400078f08ff */
[----:B------:R-:W-:Y:S01]  /*12dc0*/  IADD3 R0, R11, 0x30, RZ ;  /* 0x000000300b007810 */ /* 0x000fe20007ffe0ff */
[----:B------:R1:W-:Y:S01]  /*12dd0*/  @!P0 ST.E.64 [R18.64], R160 ;  /* 0x000000a012008985 */ /* 0x0003e2000c101b12 */
[----:B------:R-:W-:Y:S02]  /*12de0*/  @!P5 LOP3.LUT R13, R4, 0xfffffffe, RZ, 0xc0, !PT ;  /* 0xfffffffe040dd812 */ /* 0x000fe400078ec0ff */
[----:B------:R-:W-:Y:S02]  /*12df0*/  ISETP.GE.AND P1, PT, R6, c[0x0][0x3c8], PT ;  /* 0x0000f20006007a0c */ /* 0x000fe40003f26270 */
[----:B------:R-:W-:Y:S01]  /*12e00*/  @!P4 LOP3.LUT R17, R12, 0xfffffffe, RZ, 0xc0, !PT ;  /* 0xfffffffe0c11c812 */ /* 0x000fe200078ec0ff */
[--C-:B------:R-:W-:Y:S01]  /*12e10*/  @!P5 IMAD.WIDE R12, R13, 0x4, R14.reuse ;  /* 0x000000040d0cd825 */ /* 0x100fe200078e020e */
[----:B------:R-:W-:Y:S02]  /*12e20*/  ISETP.GE.AND P0, PT, R0, c[0x0][0x3c8], PT ;  /* 0x0000f20000007a0c */ /* 0x000fe40003f06270 */
[----:B------:R-:W-:Y:S01]  /*12e30*/  IADD3 R4, R11, 0x38, RZ ;  /* 0x000000380b047810 */ /* 0x000fe20007ffe0ff */
[----:B------:R-:W-:Y:S01]  /*12e40*/  @!P4 IMAD.WIDE R16, R17, 0x4, R14 ;  /* 0x000000041110c825 */ /* 0x000fe200078e020e */
[----:B------:R2:W-:Y:S01]  /*12e50*/  @!P5 ST.E.64 [R12.64], R132 ;  /* 0x000000840c00d985 */ /* 0x0005e2000c101b12 */
[----:B------:R-:W-:-:S02]  /*12e60*/  @!P3 LEA.HI R8, R8, R8, RZ, 0x1 ;  /* 0x000000080808b211 */ /* 0x000fc400078f08ff */
[----:B------:R-:W-:Y:S01]  /*12e70*/  ISETP.GE.AND P5, PT, R4, c[0x0][0x3c8], PT ;  /* 0x0000f20004007a0c */ /* 0x000fe20003fa6270 */
[----:B------:R3:W-:Y:S01]  /*12e80*/  @!P4 ST.E.64 [R16.64], R136 ;  /* 0x000000881000c985 */ /* 0x0007e2000c101b12 */
[----:B------:R-:W-:Y:S02]  /*12e90*/  @!P2 LEA.HI R7, R7, R7, RZ, 0x1 ;  /* 0x000000070707a211 */ /* 0x000fe400078f08ff */
[----:B------:R-:W-:Y:S02]  /*12ea0*/  @!P1 LEA.HI R6, R6, R6, RZ, 0x1 ;  /* 0x0000000606069211 */ /* 0x000fe400078f08ff */
[----:B------:R-:W-:Y:S02]  /*12eb0*/  @!P0 LEA.HI R0, R0, R0, RZ, 0x1 ;  /* 0x0000000000008211 */ /* 0x000fe400078f08ff */
[----:B------:R-:W-:Y:S02]  /*12ec0*/  @!P2 LOP3.LUT R7, R7, 0xfffffffe, RZ, 0xc0, !PT ;  /* 0xfffffffe0707a812 */ /* 0x000fe400078ec0ff */
[----:B------:R-:W-:-:S03]  /*12ed0*/  @!P1 LOP3.LUT R21, R6, 0xfffffffe, RZ, 0xc0, !PT ;  /* 0xfffffffe06159812 */ /* 0x000fc600078ec0ff */
[--C-:B------:R-:W-:Y:S01]  /*12ee0*/  @!P2 IMAD.WIDE R6, R7, 0x4, R14.reuse ;  /* 0x000000040706a825 */ /* 0x100fe200078e020e */
[----:B------:R-:W-:Y:S02]  /*12ef0*/  @!P5 LEA.HI R4, R4, R4, RZ, 0x1 ;  /* 0x000000040404d211 */ /* 0x000fe400078f08ff */
[----:B-1----:R-:W-:Y:S01]  /*12f00*/  IADD3 R18, R11, 0x40, RZ ;  /* 0x000000400b127810 */ /* 0x002fe20007ffe0ff */
[----:B------:R-:W-:Y:S01]  /*12f10*/  @!P1 IMAD.WIDE R20, R21, 0x4, R14 ;  /* 0x0000000415149825 */ /* 0x000fe200078e020e */
[----:B------:R-:W-:Y:S02]  /*12f20*/  @!P3 LOP3.LUT R19, R8, 0xfffffffe, RZ, 0xc0, !PT ;  /* 0xfffffffe0813b812 */ /* 0x000fe400078ec0ff */
[----:B------:R-:W-:Y:S02]  /*12f30*/  ISETP.GE.AND P4, PT, R18, c[0x0][0x3c8], PT ;  /* 0x0000f20012007a0c */ /* 0x000fe40003f86270 */
[----:B------:R-:W-:Y:S02]  /*12f40*/  IADD3 R8, R11, 0x50, RZ ;  /* 0x000000500b087810 */ /* 0x000fe40007ffe0ff */
[----:B--2---:R-:W-:-:S02]  /*12f50*/  @!P0 LOP3.LUT R13, R0, 0xfffffffe, RZ, 0xc0, !PT ;  /* 0xfffffffe000d8812 */ /* 0x004fc400078ec0ff */
[----:B------:R-:W-:Y:S01]  /*12f60*/  IADD3 R0, R11, 0x58, RZ ;  /* 0x000000580b007810 */ /* 0x000fe20007ffe0ff */
[----:B---3--:R-:W-:Y:S01]  /*12f70*/  @!P3 IMAD.WIDE R16, R19, 0x4, R14 ;  /* 0x000000041310b825 */ /* 0x008fe200078e020e */
[----:B------:R-:W-:-:S05]  /*12f80*/  IADD3 R19, R11, 0x48, RZ ;  /* 0x000000480b137810 */ /* 0x000fca0007ffe0ff */
[----:B------:R-:W-:Y:S01]  /*12f90*/  @!P4 LEA.HI R22, R18, R18, RZ, 0x1 ;  /* 0x000000121216c211 */ /* 0x000fe200078f08ff */
[----:B------:R-:W-:Y:S01]  /*12fa0*/  @!P0 IMAD.WIDE R12, R13, 0x4, R14 ;  /* 0x000000040d0c8825 */ /* 0x000fe200078e020e */
[----:B------:R1:W-:Y:S01]  /*12fb0*/  @!P3 ST.E.64 [R16.64], R140 ;  /* 0x0000008c1000b985 */ /* 0x0003e2000c101b12 */
[----:B------:R-:W-:Y:S02]  /*12fc0*/  ISETP.GE.AND P3, PT, R19, c[0x0][0x3c8], PT ;  /* 0x0000f20013007a0c */ /* 0x000fe40003f66270 */
[----:B------:R-:W-:Y:S01]  /*12fd0*/  IADD3 R18, R11, 0x60, RZ ;  /* 0x000000600b127810 */ /* 0x000fe20007ffe0ff */
[----:B------:R2:W-:Y:S01]  /*12fe0*/  @!P2 ST.E.64 [R6.64], R144 ;  /* 0x000000900600a985 */ /* 0x0005e2000c101b12 */
[----:B------:R-:W-:-:S03]  /*12ff0*/  ISETP.GE.AND P2, PT, R8, c[0x0][0x3c8], PT ;  /* 0x0000f20008007a0c */ /* 0x000fc60003f46270 */
[----:B------:R3:W-:Y:S01]  /*13000*/  @!P1 ST.E.64 [R20.64], R148 ;  /* 0x0000009414009985 */ /* 0x0007e2000c101b12 */
[----:B------:R-:W-:-:S03]  /*13010*/  ISETP.GE.AND P1, PT, R0, c[0x0][0x3c8], PT ;  /* 0x0000f20000007a0c */ /* 0x000fc60003f26270 */
[----:B------:R4:W-:Y:S01]  /*13020*/  @!P0 ST.E.64 [R12.64], R152 ;  /* 0x000000980c008985 */ /* 0x0009e2000c101b12 */
[----:B------:R-:W-:Y:S02]  /*13030*/  ISETP.GE.AND P0, PT, R18, c[0x0][0x3c8], PT ;  /* 0x0000f20012007a0c */ /* 0x000fe40003f06270 */
[----:B------:R-:W-:-:S03]  /*13040*/  @!P3 LEA.HI R19, R19, R19, RZ, 0x1 ;  /* 0x000000131313b211 */ /* 0x000fc600078f08ff */
[----:B------:R-:W-:Y:S02]  /*13050*/  @!P2 LEA.HI R8, R8, R8, RZ, 0x1 ;  /* 0x000000080808a211 */ /* 0x000fe400078f08ff */
[----:B------:R-:W-:Y:S02]  /*13060*/  @!P3 LOP3.LUT R19, R19, 0xfffffffe, RZ, 0xc0, !PT ;  /* 0xfffffffe1313b812 */ /* 0x000fe400078ec0ff */
[----:B------:R-:W-:-:S04]  /*13070*/  @!P1 LEA.HI R0, R0, R0, RZ, 0x1 ;  /* 0x0000000000009211 */ /* 0x000fc800078f08ff */
[----:B------:R-:W-:Y:S02]  /*13080*/  @!P0 LEA.HI R18, R18, R18, RZ, 0x1 ;  /* 0x0000001212128211 */ /* 0x000fe400078f08ff */
[----:B-1----:R-:W-:Y:S02]  /*13090*/  @!P5 LOP3.LUT R17, R4, 0xfffffffe, RZ, 0xc0, !PT ;  /* 0xfffffffe0411d812 */ /* 0x002fe400078ec0ff */
[C---:B------:R-:W-:Y:S02]  /*130a0*/  IADD3 R4, R11.reuse, 0x68, RZ ;  /* 0x000000680b047810 */ /* 0x040fe40007ffe0ff */
[----:B--2---:R-:W-:Y:S02]  /*130b0*/  @!P4 LOP3.LUT R7, R22, 0xfffffffe, RZ, 0xc0, !PT ;  /* 0xfffffffe1607c812 */ /* 0x004fe400078ec0ff */
[----:B------:R-:W-:Y:S02]  /*130c0*/  IADD3 R16, R11, 0x70, RZ ;  /* 0x000000700b107810 */ /* 0x000fe40007ffe0ff */
[----:B---3--:R-:W-:Y:S01]  /*130d0*/  @!P1 LOP3.LUT R21, R0, 0xfffffffe, RZ, 0xc0, !PT ;  /* 0xfffffffe00159812 */ /* 0x008fe200078ec0ff */
[----:B------:R-:W-:Y:S01]  /*130e0*/  @!P4 IMAD.WIDE R6, R7, 0x4, R14 ;  /* 0x000000040706c825 */ /* 0x000fe200078e020e */
[----:B------:R-:W-:-:S02]  /*130f0*/  IADD3 R22, R11, 0x78, RZ ;  /* 0x000000780b167810 */ /* 0x000fc40007ffe0ff */
[----:B------:R-:W-:Y:S01]  /*13100*/  IADD3 R0, R11, 0x90, RZ ;  /* 0x000000900b007810 */ /* 0x000fe20007ffe0ff */
[--C-:B----4-:R-:W-:Y:S01]  /*13110*/  @!P5 IMAD.WIDE R12, R17, 0x4, R14.reuse ;  /* 0x00000004110cd825 */ /* 0x110fe200078e020e */
[----:B------:R-:W-:Y:S02]  /*13120*/  @!P2 LOP3.LUT R17, R8, 0xfffffffe, RZ, 0xc0, !PT ;  /* 0xfffffffe0811a812 */ /* 0x000fe400078ec0ff */
[----:B------:R-:W-:Y:S01]  /*13130*/  IADD3 R8, R11, 0x88, RZ ;  /* 0x000000880b087810 */ /* 0x000fe20007ffe0ff */
[----:B------:R-:W-:Y:S01]  /*13140*/  @!P1 IMAD.WIDE R20, R21, 0x4, R14 ;  /* 0x0000000415149825 */ /* 0x000fe200078e020e */
[----:B------:R1:W-:Y:S01]  /*13150*/  @!P5 ST.E.64 [R12.64], R156 ;  /* 0x0000009c0c00d985 */ /* 0x0003e2000c101b12 */
[----:B------:R-:W-:-:S03]  /*13160*/  ISETP.GE.AND P5, PT, R4, c[0x0][0x3c8], PT ;  /* 0x0000f20004007a0c */ /* 0x000fc60003fa6270 */
[----:B------:R2:W-:Y:S01]  /*13170*/  @!P4 ST.E.64 [R6.64], R36 ;  /* 0x000000240600c985 */ /* 0x0005e2000c101b12 */
[----:B------:R-:W-:-:S09]  /*13180*/  ISETP.GE.AND P4, PT, R16, c[0x0][0x3c8], PT ;  /* 0x0000f20010007a0c */ /* 0x000fd20003f86270 */
[----:B------:R-:W-:-:S04]  /*13190*/  @!P5 LEA.HI R4, R4, R4, RZ, 0x1 ;  /* 0x000000040404d211 */ /* 0x000fc800078f08ff */
[----:B------:R-:W-:Y:S02]  /*131a0*/  @!P4 LEA.HI R16, R16, R16, RZ, 0x1 ;  /* 0x000000101010c211 */ /* 0x000fe400078f08ff */
[----:B-1----:R-:W-:Y:S01]  /*131b0*/  @!P0 LOP3.LUT R13, R18, 0xfffffffe, RZ, 0xc0, !PT ;  /* 0xfffffffe120d8812 */ /* 0x002fe200078ec0ff */
[----:B--2---:R-:W-:-:S04]  /*131c0*/  @!P3 IMAD.WIDE R6, R19, 0x4, R14 ;  /* 0x000000041306b825 */ /* 0x004fc800078e020e */
[--C-:B------:R-:W-:Y:S01]  /*131d0*/  @!P2 IMAD.WIDE R18, R17, 0x4, R14.reuse ;  /* 0x000000041112a825 */ /* 0x100fe200078e020e */
[----:B------:R1:W-:Y:S01]  /*131e0*/  @!P3 ST.E.64 [R6.64], R40 ;  /* 0x000000280600b985 */ /* 0x0003e2000c101b12 */
[----:B------:R-:W-:Y:S02]  /*131f0*/  IADD3 R17, R11, 0x80, RZ ;  /* 0x000000800b117810 */ /* 0x000fe40007ffe0ff */
[----:B------:R-:W-:Y:S01]  /*13200*/  @!P0 IMAD.WIDE R12, R13, 0x4, R14 ;  /* 0x000000040d0c8825 */ /* 0x000fe200078e020e */
[----:B------:R2:W-:Y:S01]  /*13210*/  @!P2 ST.E.64 [R18.64], R44 ;  /* 0x0000002c1200a985 */ /* 0x0005e2000c101b12 */
[----:B------:R-:W-:Y:S02]  /*13220*/  ISETP.GE.AND P3, PT, R22, c[0x0][0x3c8], PT ;  /* 0x0000f20016007a0c */ /* 0x000fe40003f66270 */
[----:B------:R-:W-:Y:S01]  /*13230*/  ISETP.GE.AND P2, PT, R17, c[0x0][0x3c8], PT ;  /* 0x0000f20011007a0c */ /* 0x000fe20003f46270 */
[----:B------:R3:W-:Y:S01]  /*13240*/  @!P1 ST.E.64 [R20.64], R48 ;  /* 0x0000003014009985 */ /* 0x0007e2000c101b12 */
[----:B------:R-:W-:-:S03]  /*13250*/  ISETP.GE.AND P1, PT, R8, c[0x0][0x3c8], PT ;  /* 0x0000f20008007a0c */ /* 0x000fc60003f26270 */
[----:B------:R4:W-:Y:S01]  /*13260*/  @!P0 ST.E.64 [R12.64], R52 ;  /* 0x000000340c008985 */ /* 0x0009e2000c101b12 */
[----:B------:R-:W-:-:S05]  /*13270*/  ISETP.GE.AND P0, PT, R0, c[0x0][0x3c8], PT ;  /* 0x0000f20000007a0c */ /* 0x000fca0003f06270 */
[----:B------:R-:W-:Y:S02]  /*13280*/  @!P3 LEA.HI R22, R22, R22, RZ, 0x1 ;  /* 0x000000161616b211 */ /* 0x000fe400078f08ff */
[----:B------:R-:W-:Y:S02]  /*13290*/  @!P2 LEA.HI R17, R17, R17, RZ, 0x1 ;  /* 0x000000111111a211 */ /* 0x000fe400078f08ff */
[----:B------:R-:W-:Y:S02]  /*132a0*/  @!P1 LEA.HI R8, R8, R8, RZ, 0x1 ;  /* 0x0000000808089211 */ /* 0x000fe400078f08ff */
[----:B------:R-:W-:Y:S02]  /*132b0*/  @!P2 LOP3.LUT R17, R17, 0xfffffffe, RZ, 0xc0, !PT ;  /* 0xfffffffe1111a812 */ /* 0x000fe400078ec0ff */
[----:B------:R-:W-:Y:S02]  /*132c0*/  @!P0 LEA.HI R0, R0, R0, RZ, 0x1 ;  /* 0x0000000000008211 */ /* 0x000fe400078f08ff */
[----:B-1----:R-:W-:-:S02]  /*132d0*/  @!P5 LOP3.LUT R7, R4, 0xfffffffe, RZ, 0xc0, !PT ;  /* 0xfffffffe0407d812 */ /* 0x002fc400078ec0ff */
[----:B------:R-:W-:Y:S02]  /*132e0*/  IADD3 R4, R11, 0x98, RZ ;  /* 0x000000980b047810 */ /* 0x000fe40007ffe0ff */
[----:B--2---:R-:W-:Y:S01]  /*132f0*/  @!P4 LOP3.LUT R19, R16, 0xfffffffe, RZ, 0xc0, !PT ;  /* 0xfffffffe1013c812 */ /* 0x004fe200078ec0ff */
[----:B------:R-:W-:Y:S01]  /*13300*/  @!P5 IMAD.WIDE R6, R7, 0x4, R14 ;  /* 0x000000040706d825 */ /* 0x000fe200078e020e */
[----:B---3--:R-:W-:-:S03]  /*13310*/  @!P1 LOP3.LUT R21, R8, 0xfffffffe, RZ, 0xc0, !PT ;  /* 0xfffffffe08159812 */ /* 0x008fc600078ec0ff */
[--C-:B------:R-:W-:Y:S01]  /*13320*/  @!P2 IMAD.WIDE R16, R17, 0x4, R14.reuse ;  /* 0x000000041110a825 */ /* 0x100fe200078e020e */
[----:B------:R1:W-:Y:S01]  /*13330*/  @!P5 ST.E.64 [R6.64], R56 ;  /* 0x000000380600d985 */ /* 0x0003e2000c101b12 */
[----:B------:R-:W-:Y:S02]  /*13340*/  ISETP.GE.AND P5, PT, R4, c[0x0][0x3c8], PT ;  /* 0x0000f20004007a0c */ /* 0x000fe40003fa6270 */
[----:B----4-:R-:W-:Y:S01]  /*13350*/  @!P4 IMAD.WIDE R12, R19, 0x4, R14 ;  /* 0x00000004130cc825 */ /* 0x010fe200078e020e */
[----:B------:R-:W-:Y:S02]  /*13360*/  @!P3 LOP3.LUT R19, R22, 0xfffffffe, RZ, 0xc0, !PT ;  /* 0xfffffffe1613b812 */ /* 0x000fe400078ec0ff */
[C---:B------:R-:W-:Y:S02]  /*13370*/  IADD3 R8, R11.reuse, 0xa0, RZ ;  /* 0x000000a00b087810 */ /* 0x040fe40007ffe0ff */
[----:B------:R2:W-:Y:S01]  /*13380*/  @!P4 ST.E.64 [R12.64], R60 ;  /* 0x0000003c0c00c985 */ /* 0x0005e2000c101b12 */
[----:B------:R-:W-:-:S02]  /*13390*/  IADD3 R20, R11, 0xb0, RZ ;  /* 0x000000b00b147810 */ /* 0x000fc40007ffe0ff */
[----:B------:R-:W-:Y:S02]  /*133a0*/  ISETP.GE.AND P6, PT, R8, c[0x0][0x3c8], PT ;  /* 0x0000f20008007a0c */ /* 0x000fe40003fc6270 */
[----:B------:R-:W-:Y:S02]  /*133b0*/  IADD3 R22, R11, 0xc0, RZ ;  /* 0x000000c00b167810 */ /* 0x000fe40007ffe0ff */
[----:B------:R-:W-:-:S04]  /*133c0*/  @!P5 LEA.HI R4, R4, R4, RZ, 0x1 ;  /* 0x000000040404d211 */ /* 0x000fc800078f08ff */
[----:B------:R-:W-:Y:S02]  /*133d0*/  @!P5 LOP3.LUT R23, R4, 0xfffffffe, RZ, 0xc0, !PT ;  /* 0xfffffffe0417d812 */ /* 0x000fe400078ec0ff */
[----:B------:R-:W-:-:S03]  /*133e0*/  IADD3 R4, R11, 0xc8, RZ ;  /* 0x000000c80b047810 */ /* 0x000fc60007ffe0ff */
[----:B------:R-:W-:Y:S02]  /*133f0*/  @!P6 LEA.HI R8, R8, R8, RZ, 0x1 ;  /* 0x000000080808e211 */ /* 0x000fe400078f08ff */
[----:B-1----:R-:W-:Y:S02]  /*13400*/  @!P0 LOP3.LUT R7, R0, 0xfffffffe, RZ, 0xc0, !PT ;  /* 0xfffffffe00078812 */ /* 0x002fe400078ec0ff */
[----:B------:R-:W-:-:S03]  /*13410*/  IADD3 R0, R11, 0xb8, RZ ;  /* 0x000000b80b007810 */ /* 0x000fc60007ffe0ff */
[----:B------:R-:W-:-:S04]  /*13420*/  @!P0 IMAD.WIDE R6, R7, 0x4, R14 ;  /* 0x0000000407068825 */ /* 0x000fc800078e020e */
[----:B--2---:R-:W-:-:S04]  /*13430*/  @!P3 IMAD.WIDE R12, R19, 0x4, R14 ;  /* 0x00000004130cb825 */ /* 0x004fc800078e020e */
[----:B------:R-:W-:Y:S01]  /*13440*/  @!P1 IMAD.WIDE R18, R21, 0x4, R14 ;  /* 0x0000000415129825 */ /* 0x000fe200078e020e */
[----:B------:R-:W-:Y:S01]  /*13450*/  IADD3 R21, R11, 0xa8, RZ ;  /* 0x000000a80b157810 */ /* 0x000fe20007ffe0ff */
[----:B------:R1:W-:Y:S01]  /*13460*/  @!P3 ST.E.64 [R12.64], R64 ;  /* 0x000000400c00b985 */ /* 0x0003e2000c101b12 */
[----:B------:R-:W-:Y:S02]  /*13470*/  ISETP.GE.AND P3, PT, R20, c[0x0][0x3c8], PT ;  /* 0x0000f20014007a0c */ /* 0x000fe40003f66270 */
[----:B------:R-:W-:Y:S01]  /*13480*/  ISETP.GE.AND P4, PT, R21, c[0x0][0x3c8], PT ;  /* 0x0000f20015007a0c */ /* 0x000fe20003f86270 */
[----:B------:R2:W-:Y:S01]  /*13490*/  @!P2 ST.E.64 [R16.64], R68 ;  /* 0x000000441000a985 */ /* 0x0005e2000c101b12 */
[----:B------:R-:W-:-:S03]  /*134a0*/  ISETP.GE.AND P2, PT, R0, c[0x0][0x3c8], PT ;  /* 0x0000f20000007a0c */ /* 0x000fc60003f46270 */
[----:B------:R3:W-:Y:S01]  /*134b0*/  @!P1 ST.E.64 [R18.64], R72 ;  /* 0x0000004812009985 */ /* 0x0007e2000c101b12 */
[----:B------:R-:W-:-:S03]  /*134c0*/  ISETP.GE.AND P1, PT, R22, c[0x0][0x3c8], PT ;  /* 0x0000f20016007a0c */ /* 0x000fc60003f26270 */
[----:B------:R4:W-:Y:S01]  /*134d0*/  @!P0 ST.E.64 [R6.64], R76 ;  /* 0x0000004c06008985 */ /* 0x0009e2000c101b12 */
[----:B------:R-:W-:Y:S02]  /*134e0*/  ISETP.GE.AND P0, PT, R4, c[0x0][0x3c8], PT ;  /* 0x0000f20004007a0c */ /* 0x000fe40003f06270 */
[----:B------:R-:W-:Y:S02]  /*134f0*/  @!P3 LEA.HI R20, R20, R20, RZ, 0x1 ;  /* 0x000000141414b211 */ /* 0x000fe400078f08ff */
[----:B------:R-:W-:Y:S02]  /*13500*/  @!P4 LEA.HI R21, R21, R21, RZ, 0x1 ;  /* 0x000000151515c211 */ /* 0x000fe400078f08ff */
[----:B------:R-:W-:Y:S02]  /*13510*/  @!P2 LEA.HI R0, R0, R0, RZ, 0x1 ;  /* 0x000000000000a211 */ /* 0x000fe400078f08ff */
[----:B------:R-:W-:Y:S02]  /*13520*/  @!P4 LOP3.LUT R21, R21, 0xfffffffe, RZ, 0xc0, !PT ;  /* 0xfffffffe1515c812 */ /* 0x000fe400078ec0ff */
[----:B------:R-:W-:-:S03]  /*13530*/  @!P1 LEA.HI R22, R22, R22, RZ, 0x1 ;  /* 0x0000001616169211 */ /* 0x000fc600078f08ff */
[----:B------:R-:W-:Y:S01]  /*13540*/  @!P0 LEA.HI R4, R4, R4, RZ, 0x1 ;  /* 0x0000000404048211 */ /* 0x000fe200078f08ff */
[--C-:B-1----:R-:W-:Y:S01]  /*13550*/  @!P5 IMAD.WIDE R12, R23, 0x4, R14.reuse ;  /* 0x00000004170cd825 */ /* 0x102fe200078e020e */
[----:B------:R-:W-:Y:S02]  /*13560*/  IADD3 R23, R11, 0xe0, RZ ;  /* 0x000000e00b177810 */ /* 0x000fe40007ffe0ff */
[----:B--2---:R-:W-:Y:S02]  /*13570*/  @!P3 LOP3.LUT R17, R20, 0xfffffffe, RZ, 0xc0, !PT ;  /* 0xfffffffe1411b812 */ /* 0x004fe400078ec0ff */
[----:B------:R1:W-:Y:S01]  /*13580*/  @!P5 ST.E.64 [R12.64], R80 ;  /* 0x000000500c00d985 */ /* 0x0003e2000c101b12 */
[----:B------:R-:W-:Y:S01]  /*13590*/  @!P4 IMAD.WIDE R20, R21, 0x4, R14 ;  /* 0x000000041514c825 */ /* 0x000fe200078e020e */
[----:B---3--:R-:W-:-:S03]  /*135a0*/  @!P1 LOP3.LUT R19, R22, 0xfffffffe, RZ, 0xc0, !PT ;  /* 0xfffffffe16139812 */ /* 0x008fc600078ec0ff */
[--C-:B------:R-:W-:Y:S01]  /*135b0*/  @!P3 IMAD.WIDE R16, R17, 0x4, R14.reuse ;  /* 0x000000041110b825 */ /* 0x100fe200078e020e */
[----:B------:R-:W-:Y:S02]  /*135c0*/  IADD3 R22, R11, 0xe8, RZ ;  /* 0x000000e80b167810 */ /* 0x000fe40007ffe0ff */
[----:B----4-:R-:W-:Y:S01]  /*135d0*/  @!P6 LOP3.LUT R7, R8, 0xfffffffe, RZ, 0xc0, !PT ;  /* 0xfffffffe0807e812 */ /* 0x010fe200078ec0ff */
[----:B------:R-:W-:Y:S01]  /*135e0*/  @!P1 IMAD.WIDE R18, R19, 0x4, R14 ;  /* 0x0000000413129825 */ /* 0x000fe200078e020e */
[----:B------:R-:W-:-:S03]  /*135f0*/  IADD3 R8, R11, 0xf8, RZ ;  /* 0x000000f80b087810 */ /* 0x000fc60007ffe0ff */
[----:B------:R-:W-:-:S05]  /*13600*/  @!P6 IMAD.WIDE R6, R7, 0x4, R14 ;  /* 0x000000040706e825 */ /* 0x000fca00078e020e */
[----:B------:R2:W-:Y:S04]  /*13610*/  @!P6 ST.E.64 [R6.64], R84 ;  /* 0x000000540600e985 */ /* 0x0005e8000c101b12 */
[----:B------:R3:W-:Y:S04]  /*13620*/  @!P4 ST.E.64 [R20.64], R88 ;  /* 0x000000581400c985 */ /* 0x0007e8000c101b12 */
[----:B------:R-:W-:Y:S01]  /*13630*/  @!P3 ST.E.64 [R16.64], R92 ;  /* 0x0000005c1000b985 */ /* 0x000fe2000c101b12 */
[----:B------:R-:W-:Y:S02]  /*13640*/  ISETP.GE.AND P3, PT, R23, c[0x0][0x3c8], PT ;  /* 0x0000f20017007a0c */ /* 0x000fe40003f66270 */
[----:B-1----:R-:W-:-:S02]  /*13650*/  @!P2 LOP3.LUT R13, R0, 0xfffffffe, RZ, 0xc0, !PT ;  /* 0xfffffffe000da812 */ /* 0x002fc400078ec0ff */
[----:B------:R-:W-:-:S03]  /*13660*/  IADD3 R0, R11, 0xd0, RZ ;  /* 0x000000d00b007810 */ /* 0x000fc60007ffe0ff */
[----:B------:R-:W-:Y:S01]  /*13670*/  @!P2 IMAD.WIDE R12, R13, 0x4, R14 ;  /* 0x000000040d0ca825 */ /* 0x000fe200078e020e */
[----:B------:R-:W-:-:S04]  /*13680*/  ISETP.GE.AND P5, PT, R0, c[0x0][0x3c8], PT ;  /* 0x0000f20000007a0c */ /* 0x000fc80003fa6270 */
[----:B------:R1:W-:Y:S01]  /*13690*/  @!P2 ST.E.64 [R12.64], R96 ;  /* 0x000000600c00a985 */ /* 0x0003e2000c101b12 */
[----:B------:R-:W-:Y:S02]  /*136a0*/  ISETP.GE.AND P2, PT, R22, c[0x0][0x3c8], PT ;  /* 0x0000f20016007a0c */ /* 0x000fe40003f46270 */
[----:B------:R-:W-:Y:S01]  /*136b0*/  @!P3 LEA.HI R23, R23, R23, RZ, 0x1 ;  /* 0x000000171717b211 */ /* 0x000fe200078f08ff */
[----:B------:R4:W-:Y:S03]  /*136c0*/  @!P1 ST.E.64 [R18.64], R100 ;  /* 0x0000006412009985 */ /* 0x0009e6000c101b12 */
[----:B------:R-:W-:Y:S02]  /*136d0*/  @!P3 LOP3.LUT R23, R23, 0xfffffffe, RZ, 0xc0, !PT ;  /* 0xfffffffe1717b812 */ /* 0x000fe400078ec0ff */
[----:B--2---:R-:W-:Y:S02]  /*136e0*/  @!P0 LOP3.LUT R7, R4, 0xfffffffe, RZ, 0xc0, !PT ;  /* 0xfffffffe04078812 */ /* 0x004fe400078ec0ff */
[----:B------:R-:W-:-:S02]  /*136f0*/  IADD3 R4, R11, 0xd8, RZ ;  /* 0x000000d80b047810 */ /* 0x000fc40007ffe0ff */
[----:B---3--:R-:W-:Y:S01]  /*13700*/  IADD3 R20, R11, 0xf0, RZ ;  /* 0x000000f00b147810 */ /* 0x008fe20007ffe0ff */
[----:B------:R-:W-:Y:S01]  /*13710*/  @!P0 IMAD.WIDE R6, R7, 0x4, R14 ;  /* 0x0000000407068825 */ /* 0x000fe200078e020e */
[----:B------:R-:W-:Y:S02]  /*13720*/  ISETP.GE.AND P4, PT, R4, c[0x0][0x3c8], PT ;  /* 0x0000f20004007a0c */ /* 0x000fe40003f86270 */
[----:B------:R-:W-:Y:S02]  /*13730*/  ISETP.GE.AND P1, PT, R20, c[0x0][0x3c8], PT ;  /* 0x0000f20014007a0c */ /* 0x000fe40003f26270 */
[----:B------:R2:W-:Y:S01]  /*13740*/  @!P0 ST.E.64 [R6.64], R104 ;  /* 0x0000006806008985 */ /* 0x0005e2000c101b12 */
[----:B------:R-:W-:Y:S02]  /*13750*/  ISETP.GE.AND P0, PT, R8, c[0x0][0x3c8], PT ;  /* 0x0000f20008007a0c */ /* 0x000fe40003f06270 */
[----:B------:R-:W-:Y:S02]  /*13760*/  @!P5 LEA.HI R0, R0, R0, RZ, 0x1 ;  /* 0x000000000000d211 */ /* 0x000fe400078f08ff */
[----:B------:R-:W-:-:S04]  /*13770*/  @!P2 LEA.HI R22, R22, R22, RZ, 0x1 ;  /* 0x000000161616a211 */ /* 0x000fc800078f08ff */
[----:B------:R-:W-:Y:S02]  /*13780*/  @!P4 LEA.HI R4, R4, R4, RZ, 0x1 ;  /* 0x000000040404c211 */ /* 0x000fe400078f08ff */
[----:B------:R-:W-:Y:S02]  /*13790*/  @!P1 LEA.HI R20, R20, R20, RZ, 0x1 ;  /* 0x0000001414149211 */ /* 0x000fe400078f08ff */
[----:B-1----:R-:W-:Y:S02]  /*137a0*/  @!P4 LOP3.LUT R13, R4, 0xfffffffe, RZ, 0xc0, !PT ;  /* 0xfffffffe040dc812 */ /* 0x002fe400078ec0ff */
[----:B------:R-:W-:Y:S02]  /*137b0*/  @!P0 LEA.HI R8, R8, R8, RZ, 0x1 ;  /* 0x0000000808088211 */ /* 0x000fe400078f08ff */
[----:B------:R-:W-:Y:S01]  /*137c0*/  @!P2 LOP3.LUT R17, R22, 0xfffffffe, RZ, 0xc0, !PT ;  /* 0xfffffffe1611a812 */ /* 0x000fe200078ec0ff */
[----:B------:R-:W-:Y:S01]  /*137d0*/  @!P4 IMAD.WIDE R12, R13, 0x4, R14 ;  /* 0x000000040d0cc825 */ /* 0x000fe200078e020e */
[----:B----4-:R-:W-:-:S02]  /*137e0*/  @!P1 LOP3.LUT R19, R20, 0xfffffffe, RZ, 0xc0, !PT ;  /* 0xfffffffe14139812 */ /* 0x010fc400078ec0ff */
[----:B------:R-:W-:Y:S01]  /*137f0*/  @!P0 LOP3.LUT R21, R8, 0xfffffffe, RZ, 0xc0, !PT ;  /* 0xfffffffe08158812 */ /* 0x000fe200078ec0ff */
[----:B------:R-:W-:-:S04]  /*13800*/  @!P3 IMAD.WIDE R22, R23, 0x4, R14 ;  /* 0x000000041716b825 */ /* 0x000fc800078e020e */
[----:B------:R-:W-:Y:S01]  /*13810*/  @!P2 IMAD.WIDE R16, R17, 0x4, R14 ;  /* 0x000000041110a825 */ /* 0x000fe200078e020e */
[----:B--2---:R-:W-:-:S03]  /*13820*/  @!P5 LOP3.LUT R7, R0, 0xfffffffe, RZ, 0xc0, !PT ;  /* 0xfffffffe0007d812 */ /* 0x004fc600078ec0ff */
[----:B------:R-:W-:-:S04]  /*13830*/  @!P1 IMAD.WIDE R18, R19, 0x4, R14 ;  /* 0x0000000413129825 */ /* 0x000fc800078e020e */
[----:B------:R-:W-:-:S04]  /*13840*/  @!P5 IMAD.WIDE R6, R7, 0x4, R14 ;  /* 0x000000040706d825 */ /* 0x000fc800078e020e */
[----:B------:R-:W-:Y:S01]  /*13850*/  @!P0 IMAD.WIDE R14, R21, 0x4, R14 ;  /* 0x00000004150e8825 */ /* 0x000fe200078e020e */
[----:B------:R1:W-:Y:S04]  /*13860*/  @!P5 ST.E.64 [R6.64], R108 ;  /* 0x0000006c0600d985 */ /* 0x0003e8000c101b12 */
[----:B------:R1:W-:Y:S04]  /*13870*/  @!P4 ST.E.64 [R12.64], R112 ;  /* 0x000000700c00c985 */ /* 0x0003e8000c101b12 */
[----:B------:R1:W-:Y:S04]  /*13880*/  @!P3 ST.E.64 [R22.64], R116 ;  /* 0x000000741600b985 */ /* 0x0003e8000c101b12 */
[----:B------:R1:W-:Y:S04]  /*13890*/  @!P2 ST.E.64 [R16.64], R120 ;  /* 0x000000781000a985 */ /* 0x0003e8000c101b12 */
[----:B------:R1:W-:Y:S04]  /*138a0*/  @!P1 ST.E.64 [R18.64], R124 ;  /* 0x0000007c12009985 */ /* 0x0003e8000c101b12 */
[----:B------:R1:W-:Y:S02]  /*138b0*/  @!P0 ST.E.64 [R14.64], R128 ;  /* 0x000000800e008985 */ /* 0x0003e4000c101b12 */
.L_x_2017:
[----:B------:R-:W-:Y:S05]  /*138c0*/  BSYNC B0 ;  /* 0x0000000000007941 */ /* 0x000fea0003800000 */
.L_x_2016:
[----:B------:R-:W-:Y:S01]  /*138d0*/  ISETP.NE.AND P0, PT, R5, RZ, PT ;  /* 0x000000ff0500720c */ /* 0x000fe20003f05270 */
[----:B-1----:R1:W3:Y:S04]  /*138e0*/  SHFL.IDX PT, R13, R10, 0x1, 0x1c1f ;  /* 0x003c1f000a0d7f89 */ /* 0x0022e800000e0000 */
[----:B------:R1:W4:Y:S08]  /*138f0*/  SHFL.IDX PT, R12, R9, 0x1, 0x1c1f ;  /* 0x003c1f00090c7f89 */ /* 0x00033000000e0000 */
        /* <DEDUP_REMOVED lines=12> */
[--C-:B-1-34-:R-:W-:Y:S01]  /*139c0*/  @!P2 IMAD.WIDE R8, R11, 0x4, R12.reuse ;  /* 0x000000040b08a825 */ /* 0x11afe200078e020c */
[----:B------:R-:W-:Y:S02]  /*139d0*/  @!P1 LOP3.LUT R6, R6, 0xfffffffe, RZ, 0xc0, !PT ;  /* 0xfffffffe06069812 */ /* 0x000fe400078ec0ff */
[----:B------:R-:W-:Y:S02]  /*139e0*/  @!P0 LOP3.LUT R5, R5, 0xfffffffe, RZ, 0xc0, !PT ;  /* 0xfffffffe05058812 */ /* 0x000fe400078ec0ff */
[C---:B------:R-:W-:Y:S01]  /*139f0*/  IADD3 R18, R11.reuse, 0x28, RZ ;  /* 0x000000280b127810 */ /* 0x040fe20007ffe0ff */
[--C-:B------:R-:W-:Y:S01]  /*13a00*/  @!P1 IMAD.WIDE R6, R6, 0x4, R12.reuse ;  /* 0x0000000406069825 */ /* 0x100fe200078e020c */
[C---:B------:R-:W-:Y:S01]  /*13a10*/  IADD3 R17, R11.reuse, 0x30, RZ ;  /* 0x000000300b117810 */ /* 0x040fe20007ffe0ff */
[----:B------:R1:W-:Y:S01]  /*13a20*/  @!P2 ST.E.64 [R8.64], R162 ;  /* 0x000000a20800a985 */ /* 0x0003e2000c101b12 */
[----:B------:R-:W-:Y:S01]  /*13a30*/  IADD3 R16, R11, 0x38, RZ ;  /* 0x000000380b107810 */ /* 0x000fe20007ffe0ff */
[----:B--2---:R-:W-:Y:S01]  /*13a40*/  @!P0 IMAD.WIDE R14, R5, 0x4, R12 ;  /* 0x00000004050e8825 */ /* 0x004fe200078e020c */
[C---:B------:R-:W-:Y:S01]  /*13a50*/  IADD3 R10, R11.reuse, 0x40, RZ ;  /* 0x000000400b0a7810 */ /* 0x040fe20007ffe0ff */
[----:B------:R2:W-:Y:S01]  /*13a60*/  @!P1 ST.E.64 [R6.64], R134 ;  /* 0x0000008606009985 */ /* 0x0005e2000c101b12 */
[----:B------:R-:W-:-:S02]  /*13a70*/  IADD3 R5, R11, 0x48, RZ ;  /* 0x000000480b057810 */ /* 0x000fc40007ffe0ff */
[----:B------:R-:W-:Y:S01]  /*13a80*/  ISETP.GE.AND P4, PT, R18, c[0x0][0x3c8], PT ;  /* 0x0000f20012007a0c */ /* 0x000fe20003f86270 */
[----:B------:R3:W-:Y:S01]  /*13a90*/  @!P0 ST.E.64 [R14.64], R138 ;  /* 0x0000008a0e008985 */ /* 0x0007e2000c101b12 */
[----:B------:R-:W-:Y:S02]  /*13aa0*/  ISETP.GE.AND P3, PT, R17, c[0x0][0x3c8], PT ;  /* 0x0000f20011007a0c */ /* 0x000fe40003f66270 */
[----:B------:R-:W-:Y:S02]  /*13ab0*/  ISETP.GE.AND P2, PT, R16, c[0x0][0x3c8], PT ;  /* 0x0000f20010007a0c */ /* 0x000fe40003f46270 */
[----:B------:R-:W-:Y:S02]  /*13ac0*/  ISETP.GE.AND P1, PT, R10, c[0x0][0x3c8], PT ;  /* 0x0000f2000a007a0c */ /* 0x000fe40003f26270 */
[----:B------:R-:W-:Y:S02]  /*13ad0*/  @!P6 LEA.HI R4, R4, R4, RZ, 0x1 ;  /* 0x000000040404e211 */ /* 0x000fe400078f08ff */
[----:B------:R-:W-:-:S02]  /*13ae0*/  ISETP.GE.AND P0, PT, R5, c[0x0][0x3c8], PT ;  /* 0x0000f20005007a0c */ /* 0x000fc40003f06270 */
[----:B------:R-:W-:Y:S02]  /*13af0*/  @!P5 LEA.HI R0, R0, R0, RZ, 0x1 ;  /* 0x000000000000d211 */ /* 0x000fe400078f08ff */
[----:B------:R-:W-:Y:S02]  /*13b00*/  @!P4 LEA.HI R18, R18, R18, RZ, 0x1 ;  /* 0x000000121212c211 */ /* 0x000fe400078f08ff */
[----:B------:R-:W-:Y:S02]  /*13b10*/  @!P3 LEA.HI R17, R17, R17, RZ, 0x1 ;  /* 0x000000111111b211 */ /* 0x000fe400078f08ff */
[----:B------:R-:W-:Y:S02]  /*13b20*/  @!P2 LEA.HI R16, R16, R16, RZ, 0x1 ;  /* 0x000000101010a211 */ /* 0x000fe400078f08ff */
[----:B------:R-:W-:Y:S02]  /*13b30*/  @!P1 LEA.HI R10, R10, R10, RZ, 0x1 ;  /* 0x0000000a0a0a9211 */ /* 0x000fe400078f08ff */
[----:B-1----:R-:W-:-:S02]  /*13b40*/  @!P5 LOP3.LUT R9, R0, 0xfffffffe, RZ, 0xc0, !PT ;  /* 0xfffffffe0009d812 */ /* 0x002fc400078ec0ff */
[----:B------:R-:W-:Y:S02]  /*13b50*/  IADD3 R0, R11, 0x58, RZ ;  /* 0x000000580b007810 */ /* 0x000fe40007ffe0ff */
[----:B--2---:R-:W-:Y:S01]  /*13b60*/  @!P6 LOP3.LUT R7, R4, 0xfffffffe, RZ, 0xc0, !PT ;  /* 0xfffffffe0407e812 */ /* 0x004fe200078ec0ff */
[--C-:B------:R-:W-:Y:S01]  /*13b70*/  @!P5 IMAD.WIDE R8, R9, 0x4, R12.reuse ;  /* 0x000000040908d825 */ /* 0x100fe200078e020c */
[----:B------:R-:W-:Y:S02]  /*13b80*/  IADD3 R4, R11, 0x50, RZ ;  /* 0x000000500b047810 */ /* 0x000fe40007ffe0ff */
[----:B------:R-:W-:Y:S01]  /*13b90*/  @!P0 LEA.HI R5, R5, R5, RZ, 0x1 ;  /* 0x0000000505058211 */ /* 0x000fe200078f08ff */
[----:B------:R-:W-:Y:S01]  /*13ba0*/  @!P6 IMAD.WIDE R6, R7, 0x4, R12 ;  /* 0x000000040706e825 */ /* 0x000fe200078e020c */
[----:B---3--:R-:W-:Y:S02]  /*13bb0*/  @!P4 LOP3.LUT R15, R18, 0xfffffffe, RZ, 0xc0, !PT ;  /* 0xfffffffe120fc812 */ /* 0x008fe400078ec0ff */
[----:B------:R-:W-:-:S02]  /*13bc0*/  @!P3 LOP3.LUT R17, R17, 0xfffffffe, RZ, 0xc0, !PT ;  /* 0xfffffffe1111b812 */ /* 0x000fc400078ec0ff */
[----:B------:R1:W-:Y:S01]  /*13bd0*/  @!P6 ST.E.64 [R6.64], R142 ;  /* 0x0000008e0600e985 */ /* 0x0003e2000c101b12 */
[----:B------:R-:W-:Y:S01]  /*13be0*/  ISETP.GE.AND P6, PT, R4, c[0x0][0x3c8], PT ;  /* 0x0000f20004007a0c */ /* 0x000fe20003fc6270 */
[--C-:B------:R-:W-:Y:S01]  /*13bf0*/  @!P4 IMAD.WIDE R14, R15, 0x4, R12.reuse ;  /* 0x000000040f0ec825 */ /* 0x100fe200078e020c */
[----:B------:R-:W-:Y:S01]  /*13c00*/  @!P0 LOP3.LUT R5, R5, 0xfffffffe, RZ, 0xc0, !PT ;  /* 0xfffffffe05058812 */ /* 0x000fe200078ec0ff */
[----:B------:R2:W-:Y:S01]  /*13c10*/  @!P5 ST.E.64 [R8.64], R146 ;  /* 0x000000920800d985 */ /* 0x0005e2000c101b12 */
[----:B------:R-:W-:Y:S02]  /*13c20*/  ISETP.GE.AND P5, PT, R0, c[0x0][0x3c8], PT ;  /* 0x0000f20000007a0c */ /* 0x000fe40003fa6270 */
[----:B------:R-:W-:Y:S01]  /*13c30*/  IADD3 R22, R11, 0x60, RZ ;  /* 0x000000600b167810 */ /* 0x000fe20007ffe0ff */
[----:B------:R-:W-:Y:S01]  /*13c40*/  @!P0 IMAD.WIDE R18, R5, 0x4, R12 ;  /* 0x0000000405128825 */ /* 0x000fe200078e020c */
[C---:B------:R-:W-:Y:S01]  /*13c50*/  IADD3 R21, R11.reuse, 0x68, RZ ;  /* 0x000000680b157810 */ /* 0x040fe20007ffe0ff */
[----:B------:R3:W-:Y:S01]  /*13c60*/  @!P4 ST.E.64 [R14.64], R150 ;  /* 0x000000960e00c985 */ /* 0x0007e2000c101b12 */
[----:B------:R-:W-:-:S02]  /*13c70*/  IADD3 R20, R11, 0x70, RZ ;  /* 0x000000700b147810 */ /* 0x000fc40007ffe0ff */
[----:B------:R-:W-:Y:S02]  /*13c80*/  IADD3 R5, R11, 0x80, RZ ;  /* 0x000000800b057810 */ /* 0x000fe40007ffe0ff */
[----:B------:R-:W-:Y:S02]  /*13c90*/  ISETP.GE.AND P4, PT, R22, c[0x0][0x3c8], PT ;  /* 0x0000f20016007a0c */ /* 0x000fe40003f86270 */
[----:B------:R-:W-:Y:S02]  /*13ca0*/  @!P6 LEA.HI R4, R4, R4, RZ, 0x1 ;  /* 0x000000040404e211 */ /* 0x000fe400078f08ff */
[----:B------:R-:W-:-:S09]  /*13cb0*/  @!P5 LEA.HI R0, R0, R0, RZ, 0x1 ;  /* 0x000000000000d211 */ /* 0x000fd200078f08ff */
[----:B------:R-:W-:Y:S02]  /*13cc0*/  @!P4 LEA.HI R22, R22, R22, RZ, 0x1 ;  /* 0x000000161616c211 */ /* 0x000fe400078f08ff */
[----:B-1----:R-:W-:Y:S01]  /*13cd0*/  @!P2 LOP3.LUT R7, R16, 0xfffffffe, RZ, 0xc0, !PT ;  /* 0xfffffffe1007a812 */ /* 0x002fe200078ec0ff */
[----:B------:R-:W-:Y:S01]  /*13ce0*/  @!P3 IMAD.WIDE R16, R17, 0x4, R12 ;  /* 0x000000041110b825 */ /* 0x000fe200078e020c */
[----:B--2---:R-:W-:-:S03]  /*13cf0*/  @!P1 LOP3.LUT R9, R10, 0xfffffffe, RZ, 0xc0, !PT ;  /* 0xfffffffe0a099812 */ /* 0x004fc600078ec0ff */
[--C-:B------:R-:W-:Y:S01]  /*13d00*/  @!P2 IMAD.WIDE R6, R7, 0x4, R12.reuse ;  /* 0x000000040706a825 */ /* 0x100fe200078e020c */
[----:B------:R-:W-:Y:S01]  /*13d10*/  IADD3 R10, R11, 0x78, RZ ;  /* 0x000000780b0a7810 */ /* 0x000fe20007ffe0ff */
[----:B------:R1:W-:Y:S01]  /*13d20*/  @!P3 ST.E.64 [R16.64], R154 ;  /* 0x0000009a1000b985 */ /* 0x0003e2000c101b12 */
[----:B------:R-:W-:Y:S01]  /*13d30*/  ISETP.GE.AND P3, PT, R21, c[0x0][0x3c8], PT ;  /* 0x0000f20015007a0c */ /* 0x000fe20003f66270 */
[--C-:B------:R-:W-:Y:S01]  /*13d40*/  @!P1 IMAD.WIDE R8, R9, 0x4, R12.reuse ;  /* 0x0000000409089825 */ /* 0x100fe200078e020c */
[----:B---3--:R-:W-:Y:S01]  /*13d50*/  @!P4 LOP3.LUT R15, R22, 0xfffffffe, RZ, 0xc0, !PT ;  /* 0xfffffffe160fc812 */ /* 0x008fe200078ec0ff */
[----:B------:R2:W-:Y:S01]  /*13d60*/  @!P2 ST.E.64 [R6.64], R158 ;  /* 0x0000009e0600a985 */ /* 0x0005e2000c101b12 */
[----:B------:R-:W-:Y:S02]  /*13d70*/  ISETP.GE.AND P2, PT, R20, c[0x0][0x3c8], PT ;  /* 0x0000f20014007a0c */ /* 0x000fe40003f46270 */
[----:B------:R-:W-:Y:S01]  /*13d80*/  IADD3 R22, R11, 0x98, RZ ;  /* 0x000000980b167810 */ /* 0x000fe20007ffe0ff */
[----:B------:R3:W-:Y:S01]  /*13d90*/  @!P1 ST.E.64 [R8.64], R38 ;  /* 0x0000002608009985 */ /* 0x0007e2000c101b12 */
[----:B------:R-:W-:Y:S01]  /*13da0*/  ISETP.GE.AND P1, PT, R10, c[0x0][0x3c8], PT ;  /* 0x0000f2000a007a0c */ /* 0x000fe20003f26270 */
[----:B------:R-:W-:-:S02]  /*13db0*/  @!P4 IMAD.WIDE R14, R15, 0x4, R12 ;  /* 0x000000040f0ec825 */ /* 0x000fc400078e020c */
[----:B------:R4:W-:Y:S01]  /*13dc0*/  @!P0 ST.E.64 [R18.64], R42 ;  /* 0x0000002a12008985 */ /* 0x0009e2000c101b12 */
[----:B------:R-:W-:Y:S02]  /*13dd0*/  ISETP.GE.AND P0, PT, R5, c[0x0][0x3c8], PT ;  /* 0x0000f20005007a0c */ /* 0x000fe40003f06270 */
[----:B------:R-:W-:-:S03]  /*13de0*/  @!P3 LEA.HI R21, R21, R21, RZ, 0x1 ;  /* 0x000000151515b211 */ /* 0x000fc600078f08ff */
[----:B------:R-:W-:Y:S02]  /*13df0*/  @!P2 LEA.HI R20, R20, R20, RZ, 0x1 ;  /* 0x000000141414a211 */ /* 0x000fe400078f08ff */
[----:B------:R-:W-:Y:S02]  /*13e00*/  @!P3 LOP3.LUT R21, R21, 0xfffffffe, RZ, 0xc0, !PT ;  /* 0xfffffffe1515b812 */ /* 0x000fe400078ec0ff */
[----:B------:R-:W-:-:S04]  /*13e10*/  @!P1 LEA.HI R10, R10, R10, RZ, 0x1 ;  /* 0x0000000a0a0a9211 */ /* 0x000fc800078f08ff */
[----:B------:R-:W-:Y:S01]  /*13e20*/  @!P0 LEA.HI R5, R5, R5, RZ, 0x1 ;  /* 0x0000000505058211 */ /* 0x000fe200078f08ff */
[----:B-1----:R-:W-:-:S03]  /*13e30*/  @!P3 IMAD.WIDE R16, R21, 0x4, R12 ;  /* 0x000000041510b825 */ /* 0x002fc600078e020c */
[----:B------:R-:W-:Y:S02]  /*13e40*/  @!P0 LOP3.LUT R5, R5, 0xfffffffe, RZ, 0xc0, !PT ;  /* 0xfffffffe05058812 */ /* 0x000fe400078ec0ff */
[C---:B------:R-:W-:Y:S02]  /*13e50*/  IADD3 R21, R11.reuse, 0xa0, RZ ;  /* 0x000000a00b157810 */ /* 0x040fe40007ffe0ff */
[----:B--2---:R-:W-:Y:S02]  /*13e60*/  @!P6 LOP3.LUT R7, R4, 0xfffffffe, RZ, 0xc0, !PT ;  /* 0xfffffffe0407e812 */ /* 0x004fe400078ec0ff */
[----:B------:R-:W-:Y:S02]  /*13e70*/  IADD3 R4, R11, 0x88, RZ ;  /* 0x000000880b047810 */ /* 0x000fe40007ffe0ff */
[----:B---3--:R-:W-:Y:S01]  /*13e80*/  @!P5 LOP3.LUT R9, R0, 0xfffffffe, RZ, 0xc0, !PT ;  /* 0xfffffffe0009d812 */ /* 0x008fe200078ec0ff */
[----:B------:R-:W-:Y:S01]  /*13e90*/  @!P6 IMAD.WIDE R6, R7, 0x4, R12 ;  /* 0x000000040706e825 */ /* 0x000fe200078e020c */
[----:B------:R-:W-:-:S03]  /*13ea0*/  IADD3 R0, R11, 0x90, RZ ;  /* 0x000000900b007810 */ /* 0x000fc60007ffe0ff */
[--C-:B------:R-:W-:Y:S01]  /*13eb0*/  @!P5 IMAD.WIDE R8, R9, 0x4, R12.reuse ;  /* 0x000000040908d825 */ /* 0x100fe200078e020c */
[----:B------:R1:W-:Y:S01]  /*13ec0*/  @!P6 ST.E.64 [R6.64], R46 ;  /* 0x0000002e0600e985 */ /* 0x0003e2000c101b12 */
[----:B------:R-:W-:Y:S02]  /*13ed0*/  ISETP.GE.AND P6, PT, R4, c[0x0][0x3c8], PT ;  /* 0x0000f20004007a0c */ /* 0x000fe40003fc6270 */
[----:B----4-:R-:W-:Y:S01]  /*13ee0*/  @!P0 IMAD.WIDE R18, R5, 0x4, R12 ;  /* 0x0000000405128825 */ /* 0x010fe200078e020c */
[----:B------:R2:W-:Y:S01]  /*13ef0*/  @!P5 ST.E.64 [R8.64], R50 ;  /* 0x000000320800d985 */ /* 0x0005e2000c101b12 */
[----:B------:R-:W-:Y:S02]  /*13f00*/  ISETP.GE.AND P5, PT, R0, c[0x0][0x3c8], PT ;  /* 0x0000f20000007a0c */ /* 0x000fe40003fa6270 */
[----:B------:R-:W-:Y:S01]  /*13f10*/  IADD3 R5, R11, 0xb8, RZ ;  /* 0x000000b80b057810 */ /* 0x000fe20007ffe0ff */
[----:B------:R3:W-:Y:S01]  /*13f20*/  @!P4 ST.E.64 [R14.64], R54 ;  /* 0x000000360e00c985 */ /* 0x0007e2000c101b12 */
[----:B------:R-:W-:-:S03]  /*13f30*/  ISETP.GE.AND P4, PT, R22, c[0x0][0x3c8], PT ;  /* 0x0000f20016007a0c */ /* 0x000fc60003f86270 */
[----:B------:R4:W-:Y:S01]  /*13f40*/  @!P3 ST.E.64 [R16.64], R58 ;  /* 0x0000003a1000b985 */ /* 0x0009e2000c101b12 */
[----:B------:R-:W-:Y:S02]  /*13f50*/  ISETP.GE.AND P3, PT, R21, c[0x0][0x3c8], PT ;  /* 0x0000f20015007a0c */ /* 0x000fe40003f66270 */
[----:B------:R-:W-:-:S03]  /*13f60*/  @!P6 LEA.HI R4, R4, R4, RZ, 0x1 ;  /* 0x000000040404e211 */ /* 0x000fc600078f08ff */
[----:B------:R-:W-:-:S04]  /*13f70*/  @!P5 LEA.HI R0, R0, R0, RZ, 0x1 ;  /* 0x000000000000d211 */ /* 0x000fc800078f08ff */
[----:B------:R-:W-:-:S04]  /*13f80*/  @!P4 LEA.HI R22, R22, R22, RZ, 0x1 ;  /* 0x000000161616c211 */ /* 0x000fc800078f08ff */
[----:B------:R-:W-:Y:S02]  /*13f90*/  @!P3 LEA.HI R21, R21, R21, RZ, 0x1 ;  /* 0x000000151515b211 */ /* 0x000fe400078f08ff */
[----:B-1----:R-:W-:Y:S02]  /*13fa0*/  @!P2 LOP3.LUT R7, R20, 0xfffffffe, RZ, 0xc0, !PT ;  /* 0xfffffffe1407a812 */ /* 0x002fe400078ec0ff */
[----:B------:R-:W-:Y:S02]  /*13fb0*/  IADD3 R20, R11, 0xa8, RZ ;  /* 0x000000a80b147810 */ /* 0x000fe40007ffe0ff */
[----:B--2---:R-:W-:Y:S01]  /*13fc0*/  @!P1 LOP3.LUT R9, R10, 0xfffffffe, RZ, 0xc0, !PT ;  /* 0xfffffffe0a099812 */ /* 0x004fe200078ec0ff */
[--C-:B------:R-:W-:Y:S01]  /*13fd0*/  @!P2 IMAD.WIDE R6, R7, 0x4, R12.reuse ;  /* 0x000000040706a825 */ /* 0x100fe200078e020c */
[----:B------:R-:W-:Y:S02]  /*13fe0*/  IADD3 R10, R11, 0xb0, RZ ;  /* 0x000000b00b0a7810 */ /* 0x000fe40007ffe0ff */
[----:B---3--:R-:W-:Y:S01]  /*13ff0*/  @!P4 LOP3.LUT R15, R22, 0xfffffffe, RZ, 0xc0, !PT ;  /* 0xfffffffe160fc812 */ /* 0x008fe200078ec0ff */
[----:B------:R-:W-:Y:S01]  /*14000*/  @!P1 IMAD.WIDE R8, R9, 0x4, R12 ;  /* 0x0000000409089825 */ /* 0x000fe200078e020c */
[----:B------:R1:W-:Y:S01]  /*14010*/  @!P2 ST.E.64 [R6.64], R62 ;  /* 0x0000003e0600a985 */ /* 0x0003e2000c101b12 */
[----:B------:R-:W-:-:S02]  /*14020*/  ISETP.GE.AND P2, PT, R20, c[0x0][0x3c8], PT ;  /* 0x0000f20014007a0c */ /* 0x000fc40003f46270 */
[----:B------:R-:W-:Y:S01]  /*14030*/  @!P3 LOP3.LUT R21, R21, 0xfffffffe, RZ, 0xc0, !PT ;  /* 0xfffffffe1515b812 */ /* 0x000fe200078ec0ff */
[----:B------:R2:W-:Y:S01]  /*14040*/  @!P1 ST.E.64 [R8.64], R66 ;  /* 0x0000004208009985 */ /* 0x0005e2000c101b12 */
[----:B------:R-:W-:Y:S01]  /*14050*/  ISETP.GE.AND P1, PT, R10, c[0x0][0x3c8], PT ;  /* 0x0000f2000a007a0c */ /* 0x000fe20003f26270 */
[--C-:B------:R-:W-:Y:S01]  /*14060*/  @!P4 IMAD.WIDE R14, R15, 0x4, R12.reuse ;  /* 0x000000040f0ec825 */ /* 0x100fe200078e020c */
[----:B------:R-:W-:Y:S01]  /*14070*/  IADD3 R22, R11, 0xd0, RZ ;  /* 0x000000d00b167810 */ /* 0x000fe20007ffe0ff */
[----:B------:R3:W-:Y:S01]  /*14080*/  @!P0 ST.E.64 [R18.64], R70 ;  /* 0x0000004612008985 */ /* 0x0007e2000c101b12 */
[----:B------:R-:W-:Y:S01]  /*14090*/  ISETP.GE.AND P0, PT, R5, c[0x0][0x3c8], PT ;  /* 0x0000f20005007a0c */ /* 0x000fe20003f06270 */
[----:B----4-:R-:W-:Y:S01]  /*140a0*/  @!P3 IMAD.WIDE R16, R21, 0x4, R12 ;  /* 0x000000041510b825 */ /* 0x010fe200078e020c */
[----:B------:R-:W-:-:S03]  /*140b0*/  IADD3 R21, R11, 0xd8, RZ ;  /* 0x000000d80b157810 */ /* 0x000fc60007ffe0ff */
[----:B------:R-:W-:-:S04]  /*140c0*/  @!P2 LEA.HI R20, R20, R20, RZ, 0x1 ;  /* 0x000000141414a211 */ /* 0x000fc800078f08ff */
[----:B------:R-:W-:-:S04]  /*140d0*/  @!P1 LEA.HI R10, R10, R10, RZ, 0x1 ;  /* 0x0000000a0a0a9211 */ /* 0x000fc800078f08ff */
[----:B------:R-:W-:-:S04]  /*140e0*/  @!P0 LEA.HI R5, R5, R5, RZ, 0x1 ;  /* 0x0000000505058211 */ /* 0x000fc800078f08ff */
[----:B------:R-:W-:Y:S02]  /*140f0*/  @!P0 LOP3.LUT R5, R5, 0xfffffffe, RZ, 0xc0, !PT ;  /* 0xfffffffe05058812 */ /* 0x000fe400078ec0ff */
[----:B-1----:R-:W-:Y:S02]  /*14100*/  @!P6 LOP3.LUT R7, R4, 0xfffffffe, RZ, 0xc0, !PT ;  /* 0xfffffffe0407e812 */ /* 0x002fe400078ec0ff */
[----:B------:R-:W-:Y:S02]  /*14110*/  IADD3 R4, R11, 0xc0, RZ ;  /* 0x000000c00b047810 */ /* 0x000fe40007ffe0ff */
[----:B--2---:R-:W-:Y:S01]  /*14120*/  @!P5 LOP3.LUT R9, R0, 0xfffffffe, RZ, 0xc0, !PT ;  /* 0xfffffffe0009d812 */ /* 0x004fe200078ec0ff */
[----:B------:R-:W-:Y:S01]  /*14130*/  @!P6 IMAD.WIDE R6, R7, 0x4, R12 ;  /* 0x000000040706e825 */ /* 0x000fe200078e020c */
[----:B------:R-:W-:-:S03]  /*14140*/  IADD3 R0, R11, 0xc8, RZ ;  /* 0x000000c80b007810 */ /* 0x000fc60007ffe0ff */
[--C-:B------:R-:W-:Y:S01]  /*14150*/  @!P5 IMAD.WIDE R8, R9, 0x4, R12.reuse ;  /* 0x000000040908d825 */ /* 0x100fe200078e020c */
[----:B------:R1:W-:Y:S01]  /*14160*/  @!P6 ST.E.64 [R6.64], R74 ;  /* 0x0000004a0600e985 */ /* 0x0003e2000c101b12 */
[----:B------:R-:W-:Y:S02]  /*14170*/  ISETP.GE.AND P6, PT, R4, c[0x0][0x3c8], PT ;  /* 0x0000f20004007a0c */ /* 0x000fe40003fc6270 */
[----:B---3--:R-:W-:Y:S01]  /*14180*/  @!P0 IMAD.WIDE R18, R5, 0x4, R12 ;  /* 0x0000000405128825 */ /* 0x008fe200078e020c */
        /* <DEDUP_REMOVED lines=20> */
[----:B------:R-:W-:Y:S01]  /*142d0*/  @!P6 IMAD.WIDE R2, R3, 0x4, R12 ;  /* 0x000000040302e825 */ /* 0x000fe200078e020c */
[----:B------:R2:W-:Y:S01]  /*142e0*/  @!P1 ST.E.64 [R8.64], R94 ;  /* 0x0000005e08009985 */ /* 0x0005e2000c101b12 */
[----:B------:R-:W-:Y:S02]  /*142f0*/  ISETP.GE.AND P1, PT, R10, c[0x0][0x3c8], PT ;  /* 0x0000f2000a007a0c */ /* 0x000fe40003f26270 */
[----:B------:R-:W-:Y:S01]  /*14300*/  @!P3 LOP3.LUT R21, R21, 0xfffffffe, RZ, 0xc0, !PT ;  /* 0xfffffffe1515b812 */ /* 0x000fe200078ec0ff */
[----:B------:R-:W-:Y:S01]  /*14310*/  @!P0 ST.E.64 [R18.64], R98 ;  /* 0x0000006212008985 */ /* 0x000fe2000c101b12 */
[----:B------:R-:W-:Y:S02]  /*14320*/  ISETP.GE.AND P0, PT, R5, c[0x0][0x3c8], PT ;  /* 0x0000f20005007a0c */ /* 0x000fe40003f06270 */
[----:B------:R-:W-:Y:S01]  /*14330*/  IADD3 R11, R11, 0xf8, RZ ;  /* 0x000000f80b0b7810 */ /* 0x000fe20007ffe0ff */
[----:B------:R3:W-:Y:S02]  /*14340*/  @!P6 ST.E.64 [R2.64], R102 ;  /* 0x000000660200e985 */ /* 0x0007e4000c101b12 */
[----:B------:R-:W-:-:S04]  /*14350*/  @!P2 LEA.HI R20, R20, R20, RZ, 0x1 ;  /* 0x000000141414a211 */ /* 0x000fc800078f08ff */
[----:B------:R-:W-:Y:S02]  /*14360*/  @!P1 LEA.HI R10, R10, R10, RZ, 0x1 ;  /* 0x0000000a0a0a9211 */ /* 0x000fe400078f08ff */
[----:B------:R-:W-:Y:S02]  /*14370*/  @!P2 LOP3.LUT R15, R20, 0xfffffffe, RZ, 0xc0, !PT ;  /* 0xfffffffe140fa812 */ /* 0x000fe400078ec0ff */
[----:B------:R-:W-:Y:S02]  /*14380*/  @!P0 LEA.HI R5, R5, R5, RZ, 0x1 ;  /* 0x0000000505058211 */ /* 0x000fe400078f08ff */
[----:B----4-:R-:W-:Y:S02]  /*14390*/  @!P1 LOP3.LUT R17, R10, 0xfffffffe, RZ, 0xc0, !PT ;  /* 0xfffffffe0a119812 */ /* 0x010fe400078ec0ff */
[----:B------:R-:W-:Y:S02]  /*143a0*/  @!P0 LOP3.LUT R5, R5, 0xfffffffe, RZ, 0xc0, !PT ;  /* 0xfffffffe05058812 */ /* 0x000fe400078ec0ff */
[----:B-1----:R-:W-:-:S03]  /*143b0*/  @!P5 LOP3.LUT R7, R0, 0xfffffffe, RZ, 0xc0, !PT ;  /* 0xfffffffe0007d812 */ /* 0x002fc600078ec0ff */
[----:B------:R-:W-:Y:S01]  /*143c0*/  @!P0 IMAD.WIDE R4, R5, 0x4, R12 ;  /* 0x0000000405048825 */ /* 0x000fe200078e020c */
[----:B--2---:R-:W-:-:S03]  /*143d0*/  @!P4 LOP3.LUT R9, R22, 0xfffffffe, RZ, 0xc0, !PT ;  /* 0xfffffffe1609c812 */ /* 0x004fc600078ec0ff */
[----:B------:R-:W-:-:S05]  /*143e0*/  @!P5 IMAD.WIDE R6, R7, 0x4, R12 ;  /* 0x000000040706d825 */ /* 0x000fca00078e020c */
[----:B------:R1:W-:Y:S01]  /*143f0*/  @!P5 ST.E.64 [R6.64], R106 ;  /* 0x0000006a0600d985 */ /* 0x0003e2000c101b12 */
[----:B---3--:R-:W-:-:S04]  /*14400*/  @!P4 IMAD.WIDE R2, R9, 0x4, R12 ;  /* 0x000000040902c825 */ /* 0x008fc800078e020c */
[--C-:B------:R-:W-:Y:S01]  /*14410*/  @!P2 IMAD.WIDE R8, R15, 0x4, R12.reuse ;  /* 0x000000040f08a825 */ /* 0x100fe200078e020c */
[----:B------:R2:W-:Y:S03]  /*14420*/  @!P4 ST.E.64 [R2.64], R110 ;  /* 0x0000006e0200c985 */ /* 0x0005e6000c101b12 */
[----:B------:R-:W-:-:S04]  /*14430*/  @!P1 IMAD.WIDE R14, R17, 0x4, R12 ;  /* 0x00000004110e9825 */ /* 0x000fc800078e020c */
[----:B-1----:R-:W-:-:S05]  /*14440*/  @!P3 IMAD.WIDE R6, R21, 0x4, R12 ;  /* 0x000000041506b825 */ /* 0x002fca00078e020c */
[----:B------:R2:W-:Y:S04]  /*14450*/  @!P3 ST.E.64 [R6.64], R114 ;  /* 0x000000720600b985 */ /* 0x0005e8000c101b12 */
[----:B------:R2:W-:Y:S04]  /*14460*/  @!P2 ST.E.64 [R8.64], R118 ;  /* 0x000000760800a985 */ /* 0x0005e8000c101b12 */
[----:B------:R2:W-:Y:S04]  /*14470*/  @!P1 ST.E.64 [R14.64], R122 ;  /* 0x0000007a0e009985 */ /* 0x0005e8000c101b12 */
[----:B------:R2:W-:Y:S01]  /*14480*/  @!P0 ST.E.64 [R4.64], R126 ;  /* 0x0000007e04008985 */ /* 0x0005e2000c101b12 */
[----:B------:R-:W-:-:S13]  /*14490*/  ISETP.GE.AND P0, PT, R11, c[0x0][0x3c8], PT ;  /* 0x0000f2000b007a0c */ /* 0x000fda0003f06270 */
[----:B------:R-:W-:Y:S05]  /*144a0*/  @P0 EXIT ;  /* 0x000000000000094d */ /* 0x000fea0003800000 */
[----:B--2---:R-:W-:-:S04]  /*144b0*/  LEA.HI R3, R11, R11, RZ, 0x1 ;  /* 0x0000000b0b037211 */ /* 0x004fc800078f08ff */
[----:B------:R-:W-:-:S05]  /*144c0*/  LOP3.LUT R3, R3, 0xfffffffe, RZ, 0xc0, !PT ;  /* 0xfffffffe03037812 */ /* 0x000fca00078ec0ff */
[----:B------:R-:W-:-:S05]  /*144d0*/  IMAD.WIDE R12, R3, 0x4, R12 ;  /* 0x00000004030c7825 */ /* 0x000fca00078e020c */
[----:B------:R-:W-:Y:S01]  /*144e0*/  ST.E.64 [R12.64], R130 ;  /* 0x000000820c007985 */ /* 0x000fe2000c101b12 */
[----:B------:R-:W-:Y:S05]  /*144f0*/  EXIT ;  /* 0x000000000000794d */ /* 0x000fea0003800000 */
.L_x_2015:
        /* <DEDUP_REMOVED lines=26> */
[----:B------:R-:W-:Y:S01]  /*146a0*/  IMAD.WIDE.U32 R8, R5, c[0x0][0x4d8], R8 ;  /* 0x0001360005087a25 */ /* 0x000fe200078e0008 */
[----:B------:R-:W-:-:S03]  /*146b0*/  IADD3 R4, -R6, RZ, RZ ;  /* 0x000000ff06047210 */ /* 0x000fc60007ffe1ff */
[----:B------:R-:W-:Y:S02]  /*146c0*/  IMAD R0, R0, c[0x0][0x4d8], RZ ;  /* 0x0001360000007a24 */ /* 0x000fe400078e02ff */
[----:B---3--:R-:W-:Y:S02]  /*146d0*/  IMAD R2, R2, c[0x0][0x550], R3 ;  /* 0x0001540002027a24 */ /* 0x008fe400078e0203 */
[----:B------:R-:W-:Y:S02]  /*146e0*/  IMAD R0, R5, c[0x0][0x4dc], R0 ;  /* 0x0001370005007a24 */ /* 0x000fe400078e0200 */
[----:B------:R-:W-:Y:S01]  /*146f0*/  IMAD R4, R4, c[0x0][0x4e8], R7 ;  /* 0x00013a0004047a24 */ /* 0x000fe200078e0207 */
[----:B------:R-:W-:Y:S01]  /*14700*/  SHF.R.S32.HI R3, RZ, 0x1f, R2 ;  /* 0x0000001fff037819 */ /* 0x000fe20000011402 */
[----:B------:R-:W-:Y:S01]  /*14710*/  IMAD.IADD R9, R0, 0x1, R9 ;  /* 0x0000000100097824 */ /* 0x000fe200078e0209 */
[----:B------:R-:W-:-:S03]  /*14720*/  SHF.R.S32.HI R0, RZ, 0x1f, R6 ;  /* 0x0000001fff007819 */ /* 0x000fc60000011406 */
[----:B------:R-:W-:Y:S02]  /*14730*/  IMAD R3, R3, c[0x0][0x4e0], RZ ;  /* 0x0001380003037a24 */ /* 0x000fe400078e02ff */
        /* <DEDUP_REMOVED lines=14> */
.L_x_2018:
        /* <DEDUP_REMOVED lines=14> */
.L_x_3275:


//--------------------- .text._ZN7cutlass13device_kernelIN5flash19enable_sm80_to_sm89INS1_16FlashAttnFwdSm80INS1_25CollectiveMainloopFwdSm80ILi8ELi1ELb0EN4cute5tupleIJNS5_1CILi128EEENS7_ILi64EEENS7_ILi256EEEEEELi256ENS_10bfloat16_tEfNS_4arch4Sm80ELb0ELb1ELb0ELb1ELb1ELb0ELb1ELb1EEENS1_21CollectiveEpilogueFwdINS6_IJS8_SA_S9_EEENS6_IJNS7_ILi1EEESI_SI_EEESC_SE_Li256ELb1ELb1ELb1ELb0EEENS1_36VarlenDynamicPersistentTileSchedulerILi128ELi64ELi256ELi256ELb1ELb1ELb0ELb1ELb0ELb1EEEEEEEEEvNT_6ParamsE --------------------------
	.section	.text._ZN7cutlass13device_kernelIN5flash19enable_sm80_to_sm89INS1_16FlashAttnFwdSm80INS1_25CollectiveMainloopFwdSm80ILi8ELi1ELb0EN4cute5tupleIJNS5_1CILi128EEENS7_ILi64EEENS7_ILi256EEEEEELi256ENS_10bfloat16_tEfNS_4arch4Sm80ELb0ELb1ELb0ELb1ELb1ELb0ELb1ELb1EEENS1_21CollectiveEpilogueFwdINS6_IJS8_SA_S9_EEENS6_IJNS7_ILi1EEESI_SI_EEESC_SE_Li256ELb1ELb1ELb1ELb0EEENS1_36VarlenDynamicPersistentTileSchedulerILi128ELi64ELi256ELi256ELb1ELb1ELb0ELb1ELb0ELb1EEEEEEEEEvNT_6ParamsE,"ax",@progbits
	.sectioninfo	@"SHI_REGISTERS=255"
	.align	128
.text._ZN7cutlass13device_kernelIN5flash19enable_sm80_to_sm89INS1_16FlashAttnFwdSm80INS1_25CollectiveMainloopFwdSm80ILi8ELi1ELb0EN4cute5tupleIJNS5_1CILi128EEENS7_ILi64EEENS7_ILi256EEEEEELi256ENS_10bfloat16_tEfNS_4arch4Sm80ELb0ELb1ELb0ELb1ELb1ELb0ELb1ELb1EEENS1_21CollectiveEpilogueFwdINS6_IJS8_SA_S9_EEENS6_IJNS7_ILi1EEESI_SI_EEESC_SE_Li256ELb1ELb1ELb1ELb0EEENS1_36VarlenDynamicPersistentTileSchedulerILi128ELi64ELi256ELi256ELb1ELb1ELb0ELb1ELb0ELb1EEEEEEEEEvNT_6ParamsE:
        .type           _ZN7cutlass13device_kernelIN5flash19enable_sm80_to_sm89INS1_16FlashAttnFwdSm80INS1_25CollectiveMainloopFwdSm80ILi8ELi1ELb0EN4cute5tupleIJNS5_1CILi128EEENS7_ILi64EEENS7_ILi256EEEEEELi256ENS_10bfloat16_tEfNS_4arch4Sm80ELb0ELb1ELb0ELb1ELb1ELb0ELb1ELb1EEENS1_21CollectiveEpilogueFwdINS6_IJS8_SA_S9_EEENS6_IJNS7_ILi1EEESI_SI_EEESC_SE_Li256ELb1ELb1ELb1ELb0EEENS1_36VarlenDynamicPersistentTileSchedulerILi128ELi64ELi256ELi256ELb1ELb1ELb0ELb1ELb0ELb1EEEEEEEEEvNT_6ParamsE,@function
        .size           _ZN7cutlass13device_kernelIN5flash19enable_sm80_to_sm89INS1_16FlashAttnFwdSm80INS1_25CollectiveMainloopFwdSm80ILi8ELi1ELb0EN4cute5tupleIJNS5_1CILi128EEENS7_ILi64EEENS7_ILi256EEEEEELi256ENS_10bfloat16_tEfNS_4arch4Sm80ELb0ELb1ELb0ELb1ELb1ELb0ELb1ELb1EEENS1_21CollectiveEpilogueFwdINS6_IJS8_SA_S9_EEENS6_IJNS7_ILi1EEESI_SI_EEESC_SE_Li256ELb1ELb1ELb1ELb0EEENS1_36VarlenDynamicPersistentTileSchedulerILi128ELi64ELi256ELi256ELb1ELb1ELb0ELb1ELb0ELb1EEEEEEEEEvNT_6ParamsE,(.L_x_3276 - _ZN7cutlass13device_kernelIN5flash19enable_sm80_to_sm89INS1_16FlashAttnFwdSm80INS1_25CollectiveMainloopFwdSm80ILi8ELi1ELb0EN4cute5tupleIJNS5_1CILi128EEENS7_ILi64EEENS7_ILi256EEEEEELi256ENS_10bfloat16_tEfNS_4arch4Sm80ELb0ELb1ELb0ELb1ELb1ELb0ELb1ELb1EEENS1_21CollectiveEpilogueFwdINS6_IJS8_SA_S9_EEENS6_IJNS7_ILi1EEESI_SI_EEESC_SE_Li256ELb1ELb1ELb1ELb0EEENS1_36VarlenDynamicPersistentTileSchedulerILi128ELi64ELi256ELi256ELb1ELb1ELb0ELb1ELb0ELb1EEEEEEEEEvNT_6ParamsE)
        .other          _ZN7cutlass13device_kernelIN5flash19enable_sm80_to_sm89INS1_16FlashAttnFwdSm80INS1_25CollectiveMainloopFwdSm80ILi8ELi1ELb0EN4cute5tupleIJNS5_1CILi128EEENS7_ILi64EEENS7_ILi256EEEEEELi256ENS_10bfloat16_tEfNS_4arch4Sm80ELb0ELb1ELb0ELb1ELb1ELb0ELb1ELb1EEENS1_21CollectiveEpilogueFwdINS6_IJS8_SA_S9_EEENS6_IJNS7_ILi1EEESI_SI_EEESC_SE_Li256ELb1ELb1ELb1ELb0EEENS1_36VarlenDynamicPersistentTileSchedulerILi128ELi64ELi256ELi256ELb1ELb1ELb0ELb1ELb0ELb1EEEEEEEEEvNT_6ParamsE,@"STO_CUDA_ENTRY STV_DEFAULT"
_ZN7cutlass13device_kernelIN5flash19enable_sm80_to_sm89INS1_16FlashAttnFwdSm80INS1_25CollectiveMainloopFwdSm80ILi8ELi1ELb0EN4cute5tupleIJNS5_1CILi128EEENS7_ILi64EEENS7_ILi256EEEEEELi256ENS_10bfloat16_tEfNS_4arch4Sm80ELb0ELb1ELb0ELb1ELb1ELb0ELb1ELb1EEENS1_21CollectiveEpilogueFwdINS6_IJS8_SA_S9_EEENS6_IJNS7_ILi1EEESI_SI_EEESC_SE_Li256ELb1ELb1ELb1ELb0EEENS1_36VarlenDynamicPersistentTileSchedulerILi128ELi64ELi256ELi256ELb1ELb1ELb0ELb1ELb0ELb1EEEEEEEEEvNT_6ParamsE:
        /* <DEDUP_REMOVED lines=52> */
.L_x_2024:
        /* <DEDUP_REMOVED lines=16> */
.L_x_2200:
        /* <DEDUP_REMOVED lines=16> */
.L_x_2201:
[----:B---3--:R-:W-:-:S05]  /*0540*/  IMAD R0, R0, c[0x0][0x538], RZ ;  /* 0x00014e0000007a24 */ /* 0x008fca00078e02ff */
[----:B------:R-:W-:-:S04]  /*0550*/  IADD3 R6, R0, R6, RZ ;  /* 0x0000000600067210 */ /* 0x000fc80007ffe0ff */
[----:B------:R-:W-:-:S13]  /*0560*/  ISETP.GT.AND P0, PT, R6, UR4, PT ;  /* 0x0000000406007c0c */ /* 0x000fda000bf04270 */
[----:B-12---:R-:W-:Y:S05]  /*0570*/  @!P0 BRA `(.L_x_2024) ;  /* 0xfffffdc000008947 */ /* 0x006fea000383ffff */
.L_x_2020:
[----:B------:R-:W-:-:S05]  /*0580*/  IADD3 R10, -R0, R6, RZ ;  /* 0x00000006000a7210 */ /* 0x000fca0007ffe1ff */
[----:B------:R-:W-:-:S05]  /*0590*/  IMAD R0, R4, c[0x0][0x538], R10 ;  /* 0x00014e0004007a24 */ /* 0x000fca00078e020a */
[----:B------:R-:W-:Y:S01]  /*05a0*/  ISETP.GT.AND P0, PT, R0, UR4, PT ;  /* 0x0000000400007c0c */ /* 0x000fe2000bf04270 */
[----:B------:R-:W-:-:S12]  /*05b0*/  BRA.DIV ~URZ, `(.L_x_2025) ;  /* 0x00018f727f007947 */ /* 0x000fd8000b800000 */
[----:B------:R-:W-:-:S04]  /*05c0*/  VOTE.ANY R6, PT, !P0 ;  /* 0x0000000000067806 */ /* 0x000fc800040e0100 */
.L_x_2202:
[----:B------:R-:W1:Y:S02]  /*05d0*/  POPC R0, R6 ;  /* 0x0000000600007309 */ /* 0x000e640000000000 */
[----:B-12---:R-:W-:Y:S01]  /*05e0*/  IADD3 R251, R0, R7, RZ ;  /* 0x0000000700fb7210 */ /* 0x006fe20007ffe0ff */
[----:B------:R-:W-:Y:S05]  /*05f0*/  BRA.DIV ~URZ, `(.L_x_2026) ;  /* 0x00018f827f007947 */ /* 0x000fea000b800000 */
[----:B------:R1:W2:Y:S01]  /*0600*/  SHFL.IDX PT, R12, R9, R0, 0x1f ;  /* 0x00001f00090c7589 */ /* 0x0002a200000e0000 */
[----:B------:R-:W-:-:S03]  /*0610*/  MOV R5, RZ ;  /* 0x000000ff00057202 */ /* 0x000fc60000000f00 */
[----:B------:R1:W3:Y:S04]  /*0620*/  SHFL.IDX PT, R9, R8, R0, 0x1f ;  /* 0x00001f0008097589 */ /* 0x0002e800000e0000 */
.L_x_2203:
[----:B------:R-:W-:Y:S01]  /*0630*/  ISETP.NE.AND P0, PT, R6, RZ, PT ;  /* 0x000000ff0600720c */ /* 0x000fe20003f05270 */
[----:B------:R-:W-:-:S12]  /*0640*/  BSSY B0, `(.L_x_2027) ;  /* 0x0000005000007945 */ /* 0x000fd80003800000 */
[----:B------:R-:W-:Y:S05]  /*0650*/  @!P0 BRA `(.L_x_2028) ;  /* 0x0000003000008947 */ /* 0x000fea0003800000 */
[----:B-1----:R-:W-:Y:S01]  /*0660*/  IADD3 R0, R0, -0x1, RZ ;  /* 0xffffffff00007810 */ /* 0x002fe20007ffe0ff */
[----:B------:R-:W-:Y:S05]  /*0670*/  BRA.DIV ~URZ, `(.L_x_2029) ;  /* 0x00018fe27f007947 */ /* 0x000fea000b800000 */
[----:B------:R1:W4:Y:S02]  /*0680*/  SHFL.IDX PT, R5, R4, R0, 0x1f ;  /* 0x00001f0004057589 */ /* 0x00032400000e0000 */
.L_x_2028:
[----:B------:R-:W-:Y:S05]  /*0690*/  BSYNC B0 ;  /* 0x0000000000007941 */ /* 0x000fea0003800000 */
.L_x_2027:
[----:B---3--:R-:W-:Y:S01]  /*06a0*/  ISETP.NE.AND P0, PT, R9, 0x1, PT ;  /* 0x000000010900780c */ /* 0x008fe20003f05270 */
[----:B----4-:R-:W-:Y:S01]  /*06b0*/  IMAD R248, R5, c[0x0][0x538], R10 ;  /* 0x00014e0005f87a24 */ /* 0x010fe200078e020a */
[----:B------:R-:W-:Y:S04]  /*06c0*/  BSSY B0, `(.L_x_2030) ;  /* 0x0000085000007945 */ /* 0x000fe80003800000 */
[----:B------:R-:W-:-:S07]  /*06d0*/  IADD3 R11, -R248, UR4, RZ ;  /* 0x00000004f80b7c10 */ /* 0x000fce000fffe1ff */
[----:B------:R-:W-:Y:S05]  /*06e0*/  @!P0 BRA `(.L_x_2031) ;  /* 0x000003e000008947 */ /* 0x000fea0003800000 */
[-C--:B-12---:R-:W-:Y:S02]  /*06f0*/  IABS R0, R12.reuse ;  /* 0x0000000c00007213 */ /* 0x086fe40000000000 */
        /* <DEDUP_REMOVED lines=61> */
.L_x_2031:
[----:B------:R-:W-:-:S04]  /*0ad0*/  IMAD.MOV.U32 R2, RZ, RZ, 0x4 ;  /* 0x00000004ff027424 */ /* 0x000fc800078e00ff */
[----:B------:R-:W-:-:S05]  /*0ae0*/  IMAD.WIDE R2, R251, R2, c[0x0][0x590] ;  /* 0x00016400fb027625 */ /* 0x000fca00078e0202 */
[----:B------:R-:W3:Y:S02]  /*0af0*/  LDG.E R7, [R2.64] ;  /* 0x0000000602077981 */ /* 0x000ee4000c1e1900 */
[----:B-123--:R-:W-:-:S05]  /*0b00*/  IMAD R9, R7, R12, RZ ;  /* 0x0000000c07097224 */ /* 0x00efca00078e02ff */
        /* <DEDUP_REMOVED lines=64> */
.L_x_2032:
[----:B------:R-:W-:Y:S05]  /*0f10*/  BSYNC B0 ;  /* 0x0000000000007941 */ /* 0x000fea0003800000 */
.L_x_2030:
[----:B------:R-:W-:-:S04]  /*0f20*/  LOP3.LUT R0, RZ, R0, RZ, 0x33, !PT ;  /* 0x00000000ff007212 */ /* 0x000fc800078e33ff */
[----:B------:R-:W-:Y:S01]  /*0f30*/  IADD3 R249, R0, R12, RZ ;  /* 0x0000000c00f97210 */ /* 0x000fe20007ffe0ff */
[----:B------:R-:W-:Y:S05]  /*0f40*/  BRA `(.L_x_2033) ;  /* 0x0000004000007947 */ /* 0x000fea0003800000 */
.L_x_2021:
[----:B--2---:R-:W-:Y:S01]  /*0f50*/  IMAD.MOV.U32 R249, RZ, RZ, RZ ;  /* 0x000000fffff97224 */ /* 0x004fe200078e00ff */
[----:B------:R-:W-:Y:S01]  /*0f60*/  MOV R250, RZ ;  /* 0x000000ff00fa7202 */ /* 0x000fe20000000f00 */
[----:B------:R-:W-:Y:S01]  /*0f70*/  IMAD.U32 R248, RZ, RZ, UR4 ;  /* 0x00000004fff87e24 */ /* 0x000fe2000f8e00ff */
[----:B------:R-:W-:Y:S02]  /*0f80*/  MOV R251, c[0x0][0x53c] ;  /* 0x00014f0000fb7a02 */ /* 0x000fe40000000f00 */
.L_x_2033:
[----:B------:R-:W-:Y:S01]  /*0f90*/  ISETP.NE.AND P0, PT, R13, RZ, PT ;  /* 0x000000ff0d00720c */ /* 0x000fe20003f05270 */
[----:B------:R-:W-:-:S12]  /*0fa0*/  WARPSYNC 0xffffffff ;  /* 0xffffffff00007948 */ /* 0x000fd80003800000 */
[----:B------:R1:W-:Y:S04]  /*0fb0*/  @!P0 STS.128 [0x20100], R248 ;  /* 0x020100f8ff008388 */ /* 0x0003e80000000c00 */
[----:B------:R-:W-:Y:S06]  /*0fc0*/  BAR.ARV 0x5, 0x100 ;  /* 0x0144000000007b1d */ /* 0x000fec0000002000 */
.L_x_2019:
        /* <DEDUP_REMOVED lines=8> */
[CC--:B------:R-:W-:Y:S02]  /*1050*/  LEA.HI R13, R9.reuse, R17.reuse, RZ, 0x2 ;  /* 0x00000011090d7211 */ /* 0x0c0fe400078f10ff */
[----:B------:R-:W-:Y:S02]  /*1060*/  SHF.R.S32.HI R3, RZ, 0x4, R2 ;  /* 0x00000004ff037819 */ /* 0x000fe40000011402 */
[----:B------:R-:W-:Y:S02]  /*1070*/  LEA.HI R15, R9, R17, RZ, 0x3 ;  /* 0x00000011090f7211 */ /* 0x000fe400078f18ff */
[----:B------:R-:W-:Y:S02]  /*1080*/  LEA.HI R0, R2, R3, RZ, 0x1 ;  /* 0x0000000302007211 */ /* 0x000fe400078f08ff */
[----:B------:R-:W-:-:S02]  /*1090*/  SHF.R.S32.HI R7, RZ, 0x2, R13 ;  /* 0x00000002ff077819 */ /* 0x000fc4000001140d */
[----:B------:R-:W-:Y:S02]  /*10a0*/  LOP3.LUT R0, R0, 0xfffffffe, RZ, 0xc0, !PT ;  /* 0xfffffffe00007812 */ /* 0x000fe400078ec0ff */
[----:B------:R-:W-:Y:S02]  /*10b0*/  SHF.R.S32.HI R252, RZ, 0x3, R15 ;  /* 0x00000003fffc7819 */ /* 0x000fe4000001140f */
[----:B------:R-:W-:Y:S01]  /*10c0*/  LEA.HI R8, R9, R17, RZ, 0x5 ;  /* 0x0000001109087211 */ /* 0x000fe200078f28ff */
[----:B------:R-:W-:Y:S01]  /*10d0*/  IMAD.IADD R14, R3, 0x1, -R0 ;  /* 0x00000001030e7824 */ /* 0x000fe200078e0a00 */
[----:B------:R-:W-:Y:S01]  /*10e0*/  LOP3.LUT R0, R2, 0xfffffff0, RZ, 0xc0, !PT ;  /* 0xfffffff002007812 */ /* 0x000fe200078ec0ff */
[----:B------:R-:W-:Y:S01]  /*10f0*/  IMAD.SHL.U32 R4, R252, 0x40, RZ ;  /* 0x00000040fc047824 */ /* 0x000fe200078e00ff */
[----:B------:R-:W-:Y:S02]  /*1100*/  SHF.R.S32.HI R2, RZ, 0x1f, R13 ;  /* 0x0000001fff027819 */ /* 0x000fe4000001140d */
[----:B------:R-:W-:Y:S01]  /*1110*/  LOP3.LUT R3, R15, 0xfffffff8, RZ, 0xc0, !PT ;  /* 0xfffffff80f037812 */ /* 0x000fe200078ec0ff */
[----:B------:R-:W-:Y:S01]  /*1120*/  IMAD.IADD R0, R17, 0x1, -R0 ;  /* 0x0000000111007824 */ /* 0x000fe200078e0a00 */
[----:B------:R-:W-:-:S03]  /*1130*/  LEA.HI R2, R2, R7, RZ, 0x3 ;  /* 0x0000000702027211 */ /* 0x000fc600078f18ff */
[----:B------:R-:W-:Y:S01]  /*1140*/  IMAD.IADD R230, R17, 0x1, -R3 ;  /* 0x0000000111e67824 */ /* 0x000fe200078e0a03 */
[----:B------:R-:W-:Y:S02]  /*1150*/  SHF.R.S32.HI R5, RZ, 0x1f, R0 ;  /* 0x0000001fff057819 */ /* 0x000fe40000011400 */
[----:B------:R-:W-:Y:S01]  /*1160*/  LOP3.LUT R3, R2, 0xfffffff8, RZ, 0xc0, !PT ;  /* 0xfffffff802037812 */ /* 0x000fe200078ec0ff */
[C---:B------:R-:W-:Y:S01]  /*1170*/  IMAD.SHL.U32 R218, R230.reuse, 0x8, RZ ;  /* 0x00000008e6da7824 */ /* 0x040fe200078e00ff */
[----:B------:R-:W-:Y:S01]  /*1180*/  LEA.HI R10, R5, R0, RZ, 0x3 ;  /* 0x00000000050a7211 */ /* 0x000fe200078f18ff */
[----:B------:R-:W-:Y:S01]  /*1190*/  IMAD R229, R230, 0x20, R252 ;  /* 0x00000020e6e57824 */ /* 0x000fe200078e02fc */
        /* <DEDUP_REMOVED lines=8> */
[----:B------:R-:W-:Y:S01]  /*1220*/  SHF.R.S32.HI R4, RZ, 0x5, R8 ;  /* 0x00000005ff047819 */ /* 0x000fe20000011408 */
[----:B------:R-:W-:Y:S01]  /*1230*/  IMAD.IADD R16, R17, 0x1, -R0 ;  /* 0x0000000111107824 */ /* 0x000fe200078e0a00 */
[----:B------:R-:W-:Y:S01]  /*1240*/  SHF.R.S32.HI R2, RZ, 0x1f, R8 ;  /* 0x0000001fff027819 */ /* 0x000fe20000011408 */
[----:B------:R-:W-:Y:S01]  /*1250*/  IMAD.SHL.U32 R0, R230, 0x40, RZ ;  /* 0x00000040e6007824 */ /* 0x000fe200078e00ff */
[----:B------:R-:W-:-:S02]  /*1260*/  LOP3.LUT R6, R7, 0x1, RZ, 0xc0, !PT ;  /* 0x0000000107067812 */ /* 0x000fc400078ec0ff */
[----:B------:R-:W-:Y:S02]  /*1270*/  LEA.HI R2, R2, R4, RZ, 0x3 ;  /* 0x0000000402027211 */ /* 0x000fe400078f18ff */
[----:B------:R-:W-:Y:S02]  /*1280*/  SHF.R.S32.HI R12, RZ, 0x1f, R16 ;  /* 0x0000001fff0c7819 */ /* 0x000fe40000011410 */
[----:B------:R-:W-:Y:S02]  /*1290*/  LEA.HI R3, R9, R17, RZ, 0x6 ;  /* 0x0000001109037211 */ /* 0x000fe400078f30ff */
[----:B------:R-:W-:Y:S02]  /*12a0*/  LOP3.LUT R0, R0, 0x1c0, RZ, 0xc0, !PT ;  /* 0x000001c000007812 */ /* 0x000fe400078ec0ff */
[----:B------:R-:W-:Y:S01]  /*12b0*/  LOP3.LUT R2, R2, 0xffffff8, RZ, 0xc0, !PT ;  /* 0x0ffffff802027812 */ /* 0x000fe200078ec0ff */
[----:B------:R-:W-:Y:S01]  /*12c0*/  IMAD.SHL.U32 R9, R3, 0x8, RZ ;  /* 0x0000000803097824 */ /* 0x000fe200078e00ff */
[----:B------:R-:W-:-:S02]  /*12d0*/  ISETP.NE.U32.AND P0, PT, R6, 0x1, PT ;  /* 0x000000010600780c */ /* 0x000fc40003f05070 */
[----:B------:R-:W-:Y:S01]  /*12e0*/  LEA.HI R12, R12, R16, RZ, 0x2 ;  /* 0x000000100c0c7211 */ /* 0x000fe200078f10ff */
[----:B------:R-:W-:Y:S01]  /*12f0*/  IMAD.IADD R3, R4, 0x1, -R2 ;  /* 0x0000000104037824 */ /* 0x000fe200078e0a02 */
[----:B------:R-:W-:Y:S02]  /*1300*/  LOP3.LUT R8, R0, 0x8, R15, 0xf8, !PT ;  /* 0x0000000800087812 */ /* 0x000fe400078ef80f */
        /* <DEDUP_REMOVED lines=28> */
[----:B------:R-:W-:Y:S01]  /*14d0*/  IMAD.SHL.U32 R215, R11, 0x2, RZ ;  /* 0x000000020bd77824 */ /* 0x000fe200078e00ff */
[----:B------:R-:W-:Y:S01]  /*14e0*/  LOP3.LUT R4, R7, 0xfffffe00, RZ, 0xc0, !PT ;  /* 0xfffffe0007047812 */ /* 0x000fe200078ec0ff */
[----:B------:R-:W-:Y:S01]  /*14f0*/  IMAD.IADD R7, R5, 0x1, R3 ;  /* 0x0000000105077824 */ /* 0x000fe200078e0203 */
[----:B------:R-:W-:Y:S01]  /*1500*/  IADD3 R224, R218, 0x40, RZ ;  /* 0x00000040dae07810 */ /* 0x000fe20007ffe0ff */
[----:B------:R-:W-:Y:S01]  /*1510*/  IMAD.MOV.U32 R10, RZ, RZ, 0x40 ;  /* 0x00000040ff0a7424 */ /* 0x000fe200078e00ff */
[CC--:B------:R-:W-:Y:S01]  /*1520*/  IADD3 R3, R2.reuse, R4.reuse, R8 ;  /* 0x0000000402037210 */ /* 0x0c0fe20007ffe008 */
[----:B------:R-:W-:Y:S01]  /*1530*/  IMAD.MOV.U32 R8, RZ, RZ, 0x20 ;  /* 0x00000020ff087424 */ /* 0x000fe200078e00ff */
[----:B------:R-:W-:-:S02]  /*1540*/  LOP3.LUT R4, R2, R4, RZ, 0xfc, !PT ;  /* 0x0000000402047212 */ /* 0x000fc400078efcff */
[----:B------:R-:W-:Y:S02]  /*1550*/  LOP3.LUT R2, R12, 0x7ffffffc, RZ, 0xc0, !PT ;  /* 0x7ffffffc0c027812 */ /* 0x000fe400078ec0ff */
[----:B------:R-:W-:Y:S02]  /*1560*/  LEA R9, R7, 0x80, 0x1 ;  /* 0x0000008007097811 */ /* 0x000fe400078e08ff */
[----:B------:R-:W-:Y:S01]  /*1570*/  IADD3 R223, R218, 0x80, RZ ;  /* 0x00000080dadf7810 */ /* 0x000fe20007ffe0ff */
[----:B------:R-:W-:Y:S01]  /*1580*/  IMAD.IADD R2, R16, 0x1, -R2 ;  /* 0x0000000110027824 */ /* 0x000fe200078e0a02 */
[----:B------:R-:W-:Y:S01]  /*1590*/  SHF.R.S32.HI R5, RZ, 0x1f, R218 ;  /* 0x0000001fff057819 */ /* 0x000fe200000114da */
[----:B------:R-:W-:Y:S01]  /*15a0*/  STL [R1+0x4], R9 ;  /* 0x0000040901007387 */ /* 0x000fe20000100800 */
[----:B------:R-:W-:Y:S01]  /*15b0*/  SHF.R.S32.HI R12, RZ, 0x1f, R224 ;  /* 0x0000001fff0c7819 */ /* 0x000fe200000114e0 */
[----:B------:R-:W-:Y:S01]  /*15c0*/  IMAD.SHL.U32 R231, R2, 0x2, RZ ;  /* 0x0000000202e77824 */ /* 0x000fe200078e00ff */
[----:B------:R-:W-:-:S02]  /*15d0*/  SHF.R.S32.HI R5, RZ, 0x1f, R223 ;  /* 0x0000001fff057819 */ /* 0x000fc400000114df */
[----:B------:R-:W-:Y:S02]  /*15e0*/  SEL R5, R8, 0xffffffe0, !P1 ;  /* 0xffffffe008057807 */ /* 0x000fe40004800000 */
[C---:B------:R-:W-:Y:S02]  /*15f0*/  IADD3 R38, R231.reuse, 0x10, RZ ;  /* 0x00000010e7267810 */ /* 0x040fe40007ffe0ff */
[C---:B------:R-:W-:Y:S02]  /*1600*/  IADD3 R36, R231.reuse, 0x20, RZ ;  /* 0x00000020e7247810 */ /* 0x040fe40007ffe0ff */
[C---:B------:R-:W-:Y:S02]  /*1610*/  IADD3 R33, R231.reuse, 0x38, RZ ;  /* 0x00000038e7217810 */ /* 0x040fe40007ffe0ff */
[C---:B------:R-:W-:Y:S02]  /*1620*/  IADD3 R30, R231.reuse, 0x50, RZ ;  /* 0x00000050e71e7810 */ /* 0x040fe40007ffe0ff */
[----:B------:R-:W-:-:S02]  /*1630*/  IADD3 R27, R231, 0x68, RZ ;  /* 0x00000068e71b7810 */ /* 0x000fc40007ffe0ff */
[----:B------:R-:W-:Y:S02]  /*1640*/  SHF.R.S32.HI R7, RZ, 0x1f, R38 ;  /* 0x0000001fff077819 */ /* 0x000fe40000011426 */
[C---:B------:R-:W-:Y:S02]  /*1650*/  IADD3 R24, R231.reuse, 0x80, RZ ;  /* 0x00000080e7187810 */ /* 0x040fe40007ffe0ff */
[----:B------:R-:W-:Y:S02]  /*1660*/  SHF.R.S32.HI R7, RZ, 0x1f, R36 ;  /* 0x0000001fff077819 */ /* 0x000fe40000011424 */
[C---:B------:R-:W-:Y:S02]  /*1670*/  IADD3 R21, R231.reuse, 0x98, RZ ;  /* 0x00000098e7157810 */ /* 0x040fe40007ffe0ff */
[----:B------:R-:W-:Y:S02]  /*1680*/  SHF.R.S32.HI R7, RZ, 0x1f, R33 ;  /* 0x0000001fff077819 */ /* 0x000fe40000011421 */
[----:B------:R-:W-:-:S02]  /*1690*/  IADD3 R18, R231, 0xb0, RZ ;  /* 0x000000b0e7127810 */ /* 0x000fc40007ffe0ff */
[----:B------:R-:W-:Y:S02]  /*16a0*/  SHF.R.S32.HI R7, RZ, 0x1f, R30 ;  /* 0x0000001fff077819 */ /* 0x000fe4000001141e */
[C---:B-1----:R-:W-:Y:S02]  /*16b0*/  IADD3 R15, R231.reuse, 0xc8, RZ ;  /* 0x000000c8e70f7810 */ /* 0x042fe40007ffe0ff */
[----:B------:R-:W-:Y:S02]  /*16c0*/  SHF.R.S32.HI R7, RZ, 0x1f, R27 ;  /* 0x0000001fff077819 */ /* 0x000fe4000001141b */
[----:B------:R-:W-:Y:S02]  /*16d0*/  SEL R2, R8, 0xffffffe0, !P4 ;  /* 0xffffffe008027807 */ /* 0x000fe40006000000 */
[----:B------:R-:W-:Y:S02]  /*16e0*/  IADD3 R12, R231, 0xe0, RZ ;  /* 0x000000e0e70c7810 */ /* 0x000fe40007ffe0ff */
[----:B------:R-:W-:-:S02]  /*16f0*/  SHF.R.S32.HI R7, RZ, 0x1f, R24 ;  /* 0x0000001fff077819 */ /* 0x000fc40000011418 */
[----:B------:R-:W-:Y:S02]  /*1700*/  IADD3 R225, R218, 0xc0, RZ ;  /* 0x000000c0dae17810 */ /* 0x000fe40007ffe0ff */
[----:B------:R-:W-:Y:S02]  /*1710*/  SHF.R.S32.HI R8, RZ, 0x1f, R231 ;  /* 0x0000001fff087819 */ /* 0x000fe400000114e7 */
[C---:B------:R-:W-:Y:S02]  /*1720*/  IADD3 R11, R231.reuse, 0xe8, RZ ;  /* 0x000000e8e70b7810 */ /* 0x040fe40007ffe0ff */
[----:B------:R-:W-:Y:S02]  /*1730*/  SHF.R.S32.HI R7, RZ, 0x1f, R21 ;  /* 0x0000001fff077819 */ /* 0x000fe40000011415 */
[----:B------:R-:W-:Y:S02]  /*1740*/  IADD3 R8, R231, 0xf0, RZ ;  /* 0x000000f0e7087810 */ /* 0x000fe40007ffe0ff */
[----:B------:R-:W-:-:S02]  /*1750*/  SHF.R.S32.HI R7, RZ, 0x1f, R18 ;  /* 0x0000001fff077819 */ /* 0x000fc40000011412 */
[----:B------:R-:W-:Y:S02]  /*1760*/  SHF.R.S32.HI R7, RZ, 0x1f, R15 ;  /* 0x0000001fff077819 */ /* 0x000fe4000001140f */
[----:B------:R-:W-:Y:S02]  /*1770*/  SHF.R.S32.HI R7, RZ, 0x1f, R12 ;  /* 0x0000001fff077819 */ /* 0x000fe4000001140c */
[----:B------:R-:W-:Y:S02]  /*1780*/  SHF.R.S32.HI R6, RZ, 0x1f, R225 ;  /* 0x0000001fff067819 */ /* 0x000fe400000114e1 */
[----:B------:R-:W-:Y:S02]  /*1790*/  LEA R201, R0, 0x8100, 0x1 ;  /* 0x0000810000c97811 */ /* 0x000fe400078e08ff */
[----:B------:R-:W-:Y:S02]  /*17a0*/  SHF.R.S32.HI R12, RZ, 0x1f, R11 ;  /* 0x0000001fff0c7819 */ /* 0x000fe4000001140b */
[----:B------:R-:W-:-:S02]  /*17b0*/  SEL R6, R10, 0xffffffc0, !P2 ;  /* 0xffffffc00a067807 */ /* 0x000fc40005000000 */
[----:B------:R-:W-:Y:S02]  /*17c0*/  SEL R0, R10, 0xffffffc0, !P3 ;  /* 0xffffffc00a007807 */ /* 0x000fe40005800000 */
[----:B------:R-:W-:Y:S01]  /*17d0*/  SHF.R.S32.HI R11, RZ, 0x1f, R8 ;  /* 0x0000001fff0b7819 */ /* 0x000fe20000011408 */
[----:B------:R-:W-:Y:S01]  /*17e0*/  IMAD.IADD R8, R9, 0x1, R5 ;  /* 0x0000000109087824 */ /* 0x000fe200078e0205 */
[----:B------:R-:W-:Y:S02]  /*17f0*/  IADD3 R10, R231, 0xf8, RZ ;  /* 0x000000f8e70a7810 */ /* 0x000fe40007ffe0ff */
[C---:B------:R-:W-:Y:S02]  /*1800*/  IADD3 R7, R9.reuse, -0x10, RZ ;  /* 0xfffffff009077810 */ /* 0x040fe40007ffe0ff */
[C---:B------:R-:W-:Y:S01]  /*1810*/  @P0 IADD3 R7, R9.reuse, 0x10, RZ ;  /* 0x0000001009070810 */ /* 0x040fe20007ffe0ff */
[----:B------:R1:W-:Y:S01]  /*1820*/  STL [R1+0x10], R8 ;  /* 0x0000100801007387 */ /* 0x0003e20000100800 */
[----:B------:R-:W-:Y:S01]  /*1830*/  SHF.R.S32.HI R11, RZ, 0x1f, R10 ;  /* 0x0000001fff0b7819 */ /* 0x000fe2000001140a */
[----:B------:R-:W-:Y:S01]  /*1840*/  IMAD.IADD R10, R9, 0x1, R6 ;  /* 0x00000001090a7824 */ /* 0x000fe200078e0206 */
[----:B------:R-:W-:Y:S01]  /*1850*/  LEA R208, R3, 0x10100, 0x1 ;  /* 0x0001010003d07811 */ /* 0x000fe200078e08ff */
[--C-:B------:R-:W-:Y:S01]  /*1860*/  IMAD.IADD R5, R5, 0x1, R7.reuse ;  /* 0x0000000105057824 */ /* 0x100fe200078e0207 */
[----:B------:R-:W-:Y:S01]  /*1870*/  LEA R204, R4, 0x100, 0x1 ;  /* 0x0000010004cc7811 */ /* 0x000fe200078e08ff */
[----:B------:R-:W-:Y:S01]  /*1880*/  IMAD.IADD R3, R6, 0x1, R7 ;  /* 0x0000000106037824 */ /* 0x000fe200078e0207 */
[----:B------:R2:W-:Y:S01]  /*1890*/  STL [R1+0x20], R10 ;  /* 0x0000200a01007387 */ /* 0x0005e20000100800 */
[----:B------:R-:W-:Y:S01]  /*18a0*/  IMAD.IADD R209, R208, 0x1, R2 ;  /* 0x00000001d0d17824 */ /* 0x000fe200078e0202 */
[C---:B------:R-:W-:Y:S01]  /*18b0*/  IADD3 R39, R231.reuse, 0x8, RZ ;  /* 0x00000008e7277810 */ /* 0x040fe20007ffe0ff */
[----:B------:R-:W-:Y:S01]  /*18c0*/  IMAD.IADD R205, R2, 0x1, R204 ;  /* 0x0000000102cd7824 */ /* 0x000fe200078e02cc */
[----:B------:R-:W-:Y:S01]  /*18d0*/  IADD3 R37, R231, 0x18, RZ ;  /* 0x00000018e7257810 */ /* 0x000fe20007ffe0ff */
[----:B------:R-:W-:Y:S01]  /*18e0*/  IMAD.IADD R2, R5, 0x1, R6 ;  /* 0x0000000105027824 */ /* 0x000fe200078e0206 */
[C---:B------:R-:W-:Y:S01]  /*18f0*/  IADD3 R35, R231.reuse, 0x28, RZ ;  /* 0x00000028e7237810 */ /* 0x040fe20007ffe0ff */
[----:B------:R-:W-:Y:S01]  /*1900*/  IMAD.IADD R211, R208, 0x1, R0 ;  /* 0x00000001d0d37824 */ /* 0x000fe200078e0200 */
[C---:B------:R-:W-:Y:S01]  /*1910*/  IADD3 R34, R231.reuse, 0x30, RZ ;  /* 0x00000030e7227810 */ /* 0x040fe20007ffe0ff */
[C---:B------:R-:W-:Y:S01]  /*1920*/  IMAD.IADD R207, R0.reuse, 0x1, R204 ;  /* 0x0000000100cf7824 */ /* 0x040fe200078e02cc */
[----:B------:R-:W-:Y:S01]  /*1930*/  IADD3 R32, R231, 0x40, RZ ;  /* 0x00000040e7207810 */ /* 0x000fe20007ffe0ff */
[----:B------:R-:W-:Y:S01]  /*1940*/  IMAD.IADD R210, R209, 0x1, R0 ;  /* 0x00000001d1d27824 */ /* 0x000fe200078e0200 */
[C---:B------:R-:W-:Y:S01]  /*1950*/  IADD3 R31, R231.reuse, 0x48, RZ ;  /* 0x00000048e71f7810 */ /* 0x040fe20007ffe0ff */
[----:B------:R-:W-:Y:S01]  /*1960*/  IMAD.IADD R206, R0, 0x1, R205 ;  /* 0x0000000100ce7824 */ /* 0x000fe200078e02cd */
[----:B------:R-:W-:-:S02]  /*1970*/  IADD3 R29, R231, 0x58, RZ ;  /* 0x00000058e71d7810 */ /* 0x000fc40007ffe0ff */
[C---:B------:R-:W-:Y:S01]  /*1980*/  IADD3 R28, R231.reuse, 0x60, RZ ;  /* 0x00000060e71c7810 */ /* 0x040fe20007ffe0ff */
[----:B-1----:R-:W-:Y:S01]  /*1990*/  IMAD.IADD R8, R8, 0x1, R6 ;  /* 0x0000000108087824 */ /* 0x002fe200078e0206 */
        /* <DEDUP_REMOVED lines=11> */
[----:B------:R2:W-:Y:S01]  /*1a50*/  STL [R1+0xc], R5 ;  /* 0x00000c0501007387 */ /* 0x0005e20000100800 */
[C---:B------:R-:W-:Y:S02]  /*1a60*/  IADD3 R14, R231.reuse, 0xd0, RZ ;  /* 0x000000d0e70e7810 */ /* 0x040fe40007ffe0ff */
[----:B------:R-:W-:Y:S01]  /*1a70*/  IADD3 R13, R231, 0xd8, RZ ;  /* 0x000000d8e70d7810 */ /* 0x000fe20007ffe0ff */
[----:B------:R2:W-:Y:S01]  /*1a80*/  STL [R1+0x14], R2 ;  /* 0x0000140201007387 */ /* 0x0005e20000100800 */
        /* <DEDUP_REMOVED lines=18> */
.L_x_2199:
[----:B------:R-:W-:Y:S01]  /*1bb0*/  ISETP.NE.U32.AND P0, PT, RZ, c[0x0][0x370], PT ;  /* 0x0000dc00ff007a0c */ /* 0x000fe20003f05070 */
[----:B------:R-:W-:Y:S01]  /*1bc0*/  IMAD.MOV.U32 R13, RZ, RZ, 0x4 ;  /* 0x00000004ff0d7424 */ /* 0x000fe200078e00ff */
[----:B------:R-:W-:Y:S01]  /*1bd0*/  ISETP.NE.U32.AND P2, PT, RZ, c[0x0][0x360], PT ;  /* 0x0000d800ff007a0c */ /* 0x000fe20003f45070 */
[----:B------:R-:W-:Y:S01]  /*1be0*/  IMAD.MOV.U32 R232, RZ, RZ, RZ ;  /* 0x000000ffffe87224 */ /* 0x000fe200078e00ff */
[----:B------:R-:W-:Y:S01]  /*1bf0*/  ISETP.NE.AND.EX P1, PT, RZ, c[0x0][0x374], PT, P0 ;  /* 0x0000dd00ff007a0c */ /* 0x000fe20003f25300 */
[----:B------:R-:W-:Y:S01]  /*1c00*/  IMAD.MOV.U32 R12, RZ, RZ, RZ ;  /* 0x000000ffff0c7224 */ /* 0x000fe200078e00ff */
[----:B------:R-:W-:Y:S01]  /*1c10*/  ISETP.NE.AND.EX P0, PT, RZ, c[0x0][0x364], PT, P2 ;  /* 0x0000d900ff007a0c */ /* 0x000fe20003f05320 */
[----:B------:R-:W-:Y:S01]  /*1c20*/  IMAD.WIDE R2, R251, R13, c[0x0][0x348] ;  /* 0x0000d200fb027625 */ /* 0x000fe200078e020d */
[----:B------:R-:W-:-:S04]  /*1c30*/  ISETP.NE.U32.AND P3, PT, RZ, c[0x0][0x348], PT ;  /* 0x0000d200ff007a0c */ /* 0x000fc80003f65070 */
[----:B------:R-:W-:-:S05]  /*1c40*/  ISETP.NE.AND.EX P3, PT, RZ, c[0x0][0x34c], PT, P3 ;  /* 0x0000d300ff007a0c */ /* 0x000fca0003f65330 */
[----:B------:R-:W-:-:S04]  /*1c50*/  @P1 IMAD.WIDE R6, R251, R13, c[0x0][0x370] ;  /* 0x0000dc00fb061625 */ /* 0x000fc800078e020d */
[----:B------:R-:W-:Y:S01]  /*1c60*/  @P0 IMAD.WIDE R4, R251, R13, c[0x0][0x360] ;  /* 0x0000d800fb040625 */ /* 0x000fe200078e020d */
[----:B------:R1:W5:Y:S04]  /*1c70*/  @P1 LDG.E R232, [R6.64] ;  /* 0x0000000606e81981 */ /* 0x000368000c1e1900 */
[----:B------:R1:W5:Y:S04]  /*1c80*/  @P3 LDG.E R12, [R2.64] ;  /* 0x00000006020c3981 */ /* 0x000368000c1e1900 */
[----:B------:R1:W5:Y:S01]  /*1c90*/  @P0 LDG.E R228, [R4.64] ;  /* 0x0000000604e40981 */ /* 0x000362000c1e1900 */
[----:B------:R-:W-:Y:S01]  /*1ca0*/  YIELD ;  /* 0x0000000000007946 */ /* 0x000fe20003800000 */
[----:B------:R-:W-:Y:S05]  /*1cb0*/  @P0 BRA `(.L_x_2034) ;  /* 0x0000005000000947 */ /* 0x000fea0003800000 */
[----:B-----5:R-:W-:Y:S01]  /*1cc0*/  MOV R228, c[0x0][0x168] ;  /* 0x00005a0000e47a02 */ /* 0x020fe20000000f00 */
[----:B------:R-:W-:Y:S05]  /*1cd0*/  @!P3 BRA `(.L_x_2034) ;  /* 0x000000300000b947 */ /* 0x000fea0003800000 */
[----:B------:R2:W3:Y:S04]  /*1ce0*/  LDG.E R0, [R2.64] ;  /* 0x0000000602007981 */ /* 0x0004e8000c1e1900 */
[----:B-12---:R-:W3:Y:S02]  /*1cf0*/  LDG.E R2, [R2.64+0x4] ;  /* 0x0000040602027981 */ /* 0x006ee4000c1e1900 */
[----:B---3--:R-:W-:-:S02]  /*1d00*/  IADD3 R228, -R0, R2, RZ ;  /* 0x0000000200e47210 */ /* 0x008fc40007ffe1ff */
.L_x_2034:
[----:B------:R-:W-:-:S04]  /*1d10*/  ISETP.NE.U32.AND P0, PT, RZ, c[0x0][0x368], PT ;  /* 0x0000da00ff007a0c */ /* 0x000fc80003f05070 */
[----:B------:R-:W-:-:S13]  /*1d20*/  ISETP.NE.AND.EX P0, PT, RZ, c[0x0][0x36c], PT, P0 ;  /* 0x0000db00ff007a0c */ /* 0x000fda0003f05300 */
[----:B------:R-:W-:Y:S05]  /*1d30*/  @!P0 BRA `(.L_x_2035) ;  /* 0x0000003000008947 */ /* 0x000fea0003800000 */
[----:B-1----:R-:W-:-:S05]  /*1d40*/  IMAD.WIDE R2, R251, R13, c[0x0][0x368] ;  /* 0x0000da00fb027625 */ /* 0x002fca00078e020d */
[----:B------:R1:W5:Y:S01]  /*1d50*/  LDG.E R0, [R2.64] ;  /* 0x0000000602007981 */ /* 0x000362000c1e1900 */
[----:B------:R-:W-:Y:S05]  /*1d60*/  BRA `(.L_x_2036) ;  /* 0x0000008000007947 */ /* 0x000fea0003800000 */
.L_x_2035:
[----:B------:R-:W-:Y:S01]  /*1d70*/  ISETP.NE.U32.AND P0, PT, RZ, c[0x0][0x350], PT ;  /* 0x0000d400ff007a0c */ /* 0x000fe20003f05070 */
[----:B------:R-:W-:-:S03]  /*1d80*/  IMAD.U32 R0, RZ, RZ, UR5 ;  /* 0x00000005ff007e24 */ /* 0x000fc6000f8e00ff */
[----:B------:R-:W-:-:S13]  /*1d90*/  ISETP.NE.AND.EX P0, PT, RZ, c[0x0][0x354], PT, P0 ;  /* 0x0000d500ff007a0c */ /* 0x000fda0003f05300 */
[----:B------:R-:W-:Y:S05]  /*1da0*/  @!P0 BRA `(.L_x_2036) ;  /* 0x0000004000008947 */ /* 0x000fea0003800000 */
[----:B-1----:R-:W-:-:S05]  /*1db0*/  IMAD.WIDE R2, R251, R13, c[0x0][0x350] ;  /* 0x0000d400fb027625 */ /* 0x002fca00078e020d */
[----:B------:R-:W2:Y:S04]  /*1dc0*/  LDG.E R4, [R2.64] ;  /* 0x0000000602047981 */ /* 0x000ea8000c1e1900 */
[----:B------:R-:W2:Y:S02]  /*1dd0*/  LDG.E R0, [R2.64+0x4] ;  /* 0x0000040602007981 */ /* 0x000ea4000c1e1900 */
[----:B--2---:R-:W-:Y:S02]  /*1de0*/  IADD3 R0, -R4, R0, RZ ;  /* 0x0000000004007210 */ /* 0x004fe40007ffe1ff */
.L_x_2036:
[----:B-1----:R-:W2:Y:S01]  /*1df0*/  LDL.LU R4, [R1] ;  /* 0x0000000001047983 */ /* 0x002ea20000300800 */
[----:B------:R-:W-:Y:S02]  /*1e00*/  IMAD.MOV.U32 R2, RZ, RZ, c[0x0][0x2c4] ;  /* 0x0000b100ff027624 */ /* 0x000fe400078e00ff */
[----:B------:R-:W-:Y:S02]  /*1e10*/  IMAD.MOV.U32 R7, RZ, RZ, c[0x0][0x32c] ;  /* 0x0000cb00ff077624 */ /* 0x000fe400078e00ff */
[----:B------:R-:W-:Y:S01]  /*1e20*/  IMAD.SHL.U32 R242, R249, 0x80, RZ ;  /* 0x00000080f9f27824 */ /* 0x000fe200078e00ff */
[----:B------:R-:W-:Y:S01]  /*1e30*/  ISETP.NE.AND P4, PT, R2, 0x1, PT ;  /* 0x000000010200780c */ /* 0x000fe20003f85270 */
[----:B-----5:R-:W-:Y:S01]  /*1e40*/  IMAD.IADD R227, R0, 0x1, -R232 ;  /* 0x0000000100e37824 */ /* 0x020fe200078e0ae8 */
[----:B------:R-:W-:-:S02]  /*1e50*/  ISETP.GE.AND P1, PT, R7, 0x1, PT ;  /* 0x000000010700780c */ /* 0x000fc40003f26270 */
[----:B------:R-:W-:-:S05]  /*1e60*/  IADD3 R2, R242, 0x7f, RZ ;  /* 0x0000007ff2027810 */ /* 0x000fca0007ffe0ff */
[----:B------:R-:W-:-:S04]  /*1e70*/  IMAD.MOV.U32 R0, RZ, RZ, R2 ;  /* 0x000000ffff007224 */ /* 0x000fc800078e0002 */
[----:B------:R-:W-:Y:S01]  /*1e80*/  @P4 IMAD.HI.U32 R3, R2, c[0x0][0x2c8], RZ ;  /* 0x0000b20002034a27 */ /* 0x000fe200078e00ff */
[----:B------:R-:W-:-:S04]  /*1e90*/  IADD3 R2, R227, 0x1, -R228 ;  /* 0x00000001e3027810 */ /* 0x000fc80007ffe8e4 */
[----:B------:R-:W-:-:S05]  /*1ea0*/  @P4 SHF.R.U32.HI R0, RZ, c[0x0][0x2cc], R3 ;  /* 0x0000b300ff004a19 */ /* 0x000fca0000011603 */
[----:B------:R-:W-:-:S05]  /*1eb0*/  IMAD.IADD R0, R2, 0x1, R0 ;  /* 0x0000000102007824 */ /* 0x000fca00078e0200 */
[----:B------:R-:W-:Y:S02]  /*1ec0*/  IADD3 R3, R0, c[0x0][0x328], RZ ;  /* 0x0000ca0000037a10 */ /* 0x000fe40007ffe0ff */
[----:B--2---:R-:W-:-:S04]  /*1ed0*/  LOP3.LUT R4, R4, 0xfffffffd, RZ, 0xc0, !PT ;  /* 0xfffffffd04047812 */ /* 0x004fc800078ec0ff */
[----:B------:R-:W-:-:S04]  /*1ee0*/  @P4 LOP3.LUT R4, R4, 0x2, RZ, 0xfc, !PT ;  /* 0x0000000204044812 */ /* 0x000fc800078efcff */
[----:B------:R-:W-:-:S04]  /*1ef0*/  LOP3.LUT R4, R4, 0xfffffffb, RZ, 0xc0, !PT ;  /* 0xfffffffb04047812 */ /* 0x000fc800078ec0ff */
[----:B------:R-:W-:-:S05]  /*1f00*/  @P1 LOP3.LUT R4, R4, 0x4, RZ, 0xfc, !PT ;  /* 0x0000000404041812 */ /* 0x000fca00078efcff */
[----:B------:R1:W-:Y:S01]  /*1f10*/  STL [R1], R4 ;  /* 0x0000000401007387 */ /* 0x0003e20000100800 */
        /* <DEDUP_REMOVED lines=11> */
.L_x_2039:
[----:B------:R-:W-:-:S13]  /*1fd0*/  ISETP.NE.AND P0, PT, R7, 0x1, PT ;  /* 0x000000010700780c */ /* 0x000fda0003f05270 */
[----:B------:R-:W-:-:S05]  /*1fe0*/  @P0 IMAD.HI.U32 R0, R2, c[0x0][0x330], RZ ;  /* 0x0000cc0002000a27 */ /* 0x000fca00078e00ff */
[----:B------:R-:W-:Y:S02]  /*1ff0*/  @P0 SHF.R.U32.HI R2, RZ, c[0x0][0x334], R0 ;  /* 0x0000cd00ff020a19 */ /* 0x000fe40000011600 */
.L_x_2040:
[----:B------:R-:W-:Y:S05]  /*2000*/  BSYNC B0 ;  /* 0x0000000000007941 */ /* 0x000fea0003800000 */
.L_x_2038:
[----:B------:R-:W-:-:S05]  /*2010*/  IMAD R2, R2, R7, c[0x0][0x32c] ;  /* 0x0000cb0002027624 */ /* 0x000fca00078e0207 */
[----:B------:R-:W-:-:S04]  /*2020*/  IMNMX R3, R3, R2, PT ;  /* 0x0000000203037217 */ /* 0x000fc80003800200 */
.L_x_2037:
[----:B------:R-:W-:Y:S01]  /*2030*/  IADD3 R3, R3, 0x3f, RZ ;  /* 0x0000003f03037810 */ /* 0x000fe20007ffe0ff */
[----:B-1----:R-:W-:Y:S01]  /*2040*/  @P4 IMAD.HI.U32 R4, R242, c[0x0][0x2c8], RZ ;  /* 0x0000b200f2044a27 */ /* 0x002fe200078e00ff */
[C---:B------:R-:W-:Y:S02]  /*2050*/  IADD3 R2, R227.reuse, 0x3f, RZ ;  /* 0x0000003fe3027810 */ /* 0x040fe40007ffe0ff */
[----:B------:R-:W-:Y:S01]  /*2060*/  SHF.R.S32.HI R5, RZ, 0x1f, R3 ;  /* 0x0000001fff057819 */ /* 0x000fe20000011403 */
[----:B------:R-:W-:Y:S01]  /*2070*/  IMAD.MOV.U32 R0, RZ, RZ, R242 ;  /* 0x000000ffff007224 */ /* 0x000fe200078e00f2 */
[----:B------:R-:W-:Y:S01]  /*2080*/  SHF.R.S32.HI R6, RZ, 0x1f, R2 ;  /* 0x0000001fff067819 */ /* 0x000fe20000011402 */
[----:B------:R-:W-:Y:S01]  /*2090*/  IMAD.IADD R213, R227, 0x1, -R228 ;  /* 0x00000001e3d57824 */ /* 0x000fe200078e0ae4 */
[----:B------:R-:W-:Y:S02]  /*20a0*/  @P4 SHF.R.U32.HI R0, RZ, c[0x0][0x2cc], R4 ;  /* 0x0000b300ff004a19 */ /* 0x000fe40000011604 */
[----:B------:R-:W-:-:S02]  /*20b0*/  LEA.HI R3, R5, R3, RZ, 0x6 ;  /* 0x0000000305037211 */ /* 0x000fc400078f30ff */
[----:B------:R-:W-:Y:S01]  /*20c0*/  LEA.HI R2, R6, R2, RZ, 0x6 ;  /* 0x0000000206027211 */ /* 0x000fe200078f30ff */
[----:B------:R-:W-:Y:S01]  /*20d0*/  IMAD.IADD R0, R213, 0x1, R0 ;  /* 0x00000001d5007824 */ /* 0x000fe200078e0200 */
[----:B------:R-:W-:Y:S02]  /*20e0*/  SHF.R.S32.HI R3, RZ, 0x6, R3 ;  /* 0x00000006ff037819 */ /* 0x000fe40000011403 */
[----:B------:R-:W-:Y:S02]  /*20f0*/  SHF.R.S32.HI R4, RZ, 0x6, R2 ;  /* 0x00000006ff047819 */ /* 0x000fe40000011402 */
        /* <DEDUP_REMOVED lines=12> */
.L_x_2043:
[----:B------:R-:W-:-:S13]  /*21c0*/  ISETP.NE.AND P0, PT, R7, 0x1, PT ;  /* 0x000000010700780c */ /* 0x000fda0003f05270 */
[----:B------:R-:W-:-:S05]  /*21d0*/  @P0 IMAD.HI.U32 R3, R0, c[0x0][0x330], RZ ;  /* 0x0000cc0000030a27 */ /* 0x000fca00078e00ff */
[----:B------:R-:W-:Y:S02]  /*21e0*/  @P0 SHF.R.U32.HI R0, RZ, c[0x0][0x334], R3 ;  /* 0x0000cd00ff000a19 */ /* 0x000fe40000011603 */
.L_x_2044:
[----:B------:R-:W-:Y:S05]  /*21f0*/  BSYNC B0 ;  /* 0x0000000000007941 */ /* 0x000fea0003800000 */
.L_x_2042:
[----:B------:R-:W-:-:S05]  /*2200*/  IMAD R0, R0, c[0x0][0x32c], RZ ;  /* 0x0000cb0000007a24 */ /* 0x000fca00078e02ff */
[----:B------:R-:W-:-:S04]  /*2210*/  IMNMX R2, R2, R0, !PT ;  /* 0x0000000002027217 */ /* 0x000fc80007800200 */
.L_x_2041:
[----:B------:R-:W-:Y:S01]  /*2220*/  SHF.R.S32.HI R0, RZ, 0x1f, R2 ;  /* 0x0000001fff007819 */ /* 0x000fe20000011402 */
[----:B------:R-:W-:Y:S01]  /*2230*/  BSSY B0, `(.L_x_2045) ;  /* 0x000002d000007945 */ /* 0x000fe20003800000 */
[----:B------:R-:W-:Y:S02]  /*2240*/  LOP3.LUT R3, R250, 0xff0000, RZ, 0xc0, !PT ;  /* 0x00ff0000fa037812 */ /* 0x000fe400078ec0ff */
[----:B------:R-:W-:Y:S02]  /*2250*/  LEA.HI R0, R0, R2, RZ, 0x6 ;  /* 0x0000000200007211 */ /* 0x000fe400078f30ff */
[----:B------:R-:W-:Y:S02]  /*2260*/  LOP3.LUT R2, R250, 0xff000000, RZ, 0xc0, !PT ;  /* 0xff000000fa027812 */ /* 0x000fe400078ec0ff */
[----:B------:R-:W-:-:S04]  /*2270*/  SHF.R.S32.HI R0, RZ, 0x6, R0 ;  /* 0x00000006ff007819 */ /* 0x000fc80000011400 */
[----:B------:R-:W-:Y:S02]  /*2280*/  IMNMX R7, RZ, R0, !PT ;  /* 0x00000000ff077217 */ /* 0x000fe40007800200 */
[----:B------:R-:W-:Y:S01]  /*2290*/  SHF.R.U32.HI R0, RZ, 0x8, R2 ;  /* 0x00000008ff007819 */ /* 0x000fe20000011602 */
[----:B------:R-:W-:Y:S01]  /*22a0*/  IMAD.MOV.U32 R2, RZ, RZ, RZ ;  /* 0x000000ffff027224 */ /* 0x000fe200078e00ff */
[----:B------:R-:W-:Y:S02]  /*22b0*/  ISETP.GT.AND P0, PT, R11, R7, PT ;  /* 0x000000070b00720c */ /* 0x000fe40003f04270 */
[----:B------:R-:W-:-:S04]  /*22c0*/  LEA.HI R0, R3, R0, RZ, 0x10 ;  /* 0x0000000003007211 */ /* 0x000fc800078f80ff */
[----:B------:R-:W-:Y:S02]  /*22d0*/  LOP3.LUT R14, R0, 0xff, RZ, 0xc0, !PT ;  /* 0x000000ff000e7812 */ /* 0x000fe400078ec0ff */
[----:B------:R-:W-:-:S03]  /*22e0*/  SHF.R.U32.HI R249, RZ, 0x10, R0 ;  /* 0x00000010fff97819 */ /* 0x000fc60000011600 */
[----:B------:R1:W-:Y:S02]  /*22f0*/  STL [R1+0x24], R14 ;  /* 0x0000240e01007387 */ /* 0x0003e40000100800 */
[----:B------:R-:W-:Y:S05]  /*2300*/  @!P0 BRA `(.L_x_2046) ;  /* 0x000001f000008947 */ /* 0x000fea0003800000 */
[----:B------:R-:W-:-:S04]  /*2310*/  ISETP.NE.AND P0, PT, R249, RZ, PT ;  /* 0x000000fff900720c */ /* 0x000fc80003f05270 */
[----:B------:R-:W-:-:S04]  /*2320*/  SEL R0, R249, c[0x0][0x338], P0 ;  /* 0x0000ce00f9007a07 */ /* 0x000fc80000000000 */
[----:B------:R-:W-:Y:S02]  /*2330*/  IABS R3, R0 ;  /* 0x0000000000037213 */ /* 0x000fe40000000000 */
[----:B------:R-:W-:Y:S02]  /*2340*/  IADD3 R6, R0, -0x1, R11 ;  /* 0xffffffff00067810 */ /* 0x000fe40007ffe00b */
[----:B------:R-:W2:Y:S03]  /*2350*/  I2F.RP R2, R3 ;  /* 0x0000000300027306 */ /* 0x000ea60000209400 */
[----:B------:R-:W-:-:S05]  /*2360*/  IMAD.IADD R6, R6, 0x1, -R7 ;  /* 0x0000000106067824 */ /* 0x000fca00078e0a07 */
[----:B------:R-:W-:Y:S01]  /*2370*/  IABS R10, R6 ;  /* 0x00000006000a7213 */ /* 0x000fe20000000000 */
[----:B--2---:R-:W2:Y:S02]  /*2380*/  MUFU.RCP R2, R2 ;  /* 0x0000000200027308 */ /* 0x004ea40000001000 */
[----:B--2---:R-:W-:-:S06]  /*2390*/  IADD3 R2, R2, 0xffffffe, RZ ;  /* 0x0ffffffe02027810 */ /* 0x004fcc0007ffe0ff */
[----:B------:R-:W2:Y:S02]  /*23a0*/  F2I.FTZ.U32.TRUNC.NTZ R5, R2 ;  /* 0x0000000200057305 */ /* 0x000ea4000021f000 */
        /* <DEDUP_REMOVED lines=21> */
.L_x_2046:
[----:B------:R-:W-:Y:S05]  /*2500*/  BSYNC B0 ;  /* 0x0000000000007941 */ /* 0x000fea0003800000 */
.L_x_2045:
[----:B------:R-:W-:Y:S01]  /*2510*/  IMAD R226, R14, R2, R7 ;  /* 0x000000020ee27224 */ /* 0x000fe200078e0207 */
[----:B------:R-:W-:Y:S01]  /*2520*/  PRMT R0, RZ, 0x7610, R0 ;  /* 0x00007610ff007816 */ /* 0x000fe20000000000 */
[----:B------:R-:W-:Y:S01]  /*2530*/  CS2R R18, SRZ ;  /* 0x0000000000127805 */ /* 0x000fe2000001ff00 */
[----:B------:R-:W-:Y:S01]  /*2540*/  CS2R R74, SRZ ;  /* 0x00000000004a7805 */ /* 0x000fe2000001ff00 */
        /* <DEDUP_REMOVED lines=69> */
[----:B------:R-:W-:-:S05]  /*29a0*/  @P1 IMAD.WIDE R2, R251, R13, c[0x0][0x340] ;  /* 0x0000d000fb021625 */ /* 0x000fca00078e020d */
[----:B------:R2:W5:Y:S01]  /*29b0*/  @P1 LDG.E R15, [R2.64] ;  /* 0x00000006020f1981 */ /* 0x000562000c1e1900 */
[----:B------:R-:W-:Y:S01]  /*29c0*/  SHF.R.S32.HI R0, RZ, 0x1f, R12 ;  /* 0x0000001fff007819 */ /* 0x000fe2000001140c */
[----:B------:R-:W-:Y:S01]  /*29d0*/  IMAD.IADD R5, R229, 0x1, R242 ;  /* 0x00000001e5057824 */ /* 0x000fe200078e02f2 */
[----:B------:R-:W-:Y:S02]  /*29e0*/  LOP3.LUT R16, R250, 0xffff, RZ, 0xc0, !PT ;  /* 0x0000fffffa107812 */ /* 0x000fe400078ec0ff */
[----:B------:R-:W-:Y:S01]  /*29f0*/  SEL R4, R251, RZ, !P3 ;  /* 0x000000fffb047207 */ /* 0x000fe20005800000 */
[----:B------:R-:W-:Y:S01]  /*2a00*/  IMAD R0, R0, c[0x0][0x178], RZ ;  /* 0x00005e0000007a24 */ /* 0x000fe200078e02ff */
[----:B------:R-:W-:Y:S01]  /*2a10*/  ISETP.GE.AND P2, PT, R218, c[0x0][0x198], PT ;  /* 0x00006600da007a0c */ /* 0x000fe20003f46270 */
[----:B------:R-:W-:Y:S01]  /*2a20*/  @P4 IMAD.HI.U32 R7, R5, c[0x0][0x2c8], RZ ;  /* 0x0000b20005074a27 */ /* 0x000fe200078e00ff */
[----:B------:R-:W-:Y:S02]  /*2a30*/  ISETP.GE.AND P5, PT, R224, c[0x0][0x198], PT ;  /* 0x00006600e0007a0c */ /* 0x000fe40003fa6270 */
[----:B------:R-:W-:Y:S01]  /*2a40*/  IADD3 R97, R216, -0x1, RZ ;  /* 0xffffffffd8617810 */ /* 0x000fe20007ffe0ff */
[----:B------:R-:W-:-:S02]  /*2a50*/  IMAD R0, R12, c[0x0][0x17c], R0 ;  /* 0x00005f000c007a24 */ /* 0x000fc400078e0200 */
[----:B--2---:R-:W-:-:S04]  /*2a60*/  IMAD.WIDE.U32 R2, R12, c[0x0][0x178], RZ ;  /* 0x00005e000c027a25 */ /* 0x004fc800078e00ff */
[----:B------:R-:W-:Y:S01]  /*2a70*/  IMAD.IADD R3, R3, 0x1, R0 ;  /* 0x0000000103037824 */ /* 0x000fe200078e0200 */
[----:B------:R-:W-:-:S03]  /*2a80*/  SHF.R.S32.HI R0, RZ, 0x1f, R251 ;  /* 0x0000001fff007819 */ /* 0x000fc600000114fb */
[----:B------:R-:W-:Y:S01]  /*2a90*/  IMAD.WIDE.U32 R2, R16, c[0x0][0x1b8], R2 ;  /* 0x00006e0010027a25 */ /* 0x000fe200078e0002 */
[----:B------:R-:W-:Y:S02]  /*2aa0*/  SEL R6, R0, RZ, !P3 ;  /* 0x000000ff00067207 */ /* 0x000fe40005800000 */
[----:B------:R-:W-:Y:S01]  /*2ab0*/  MOV R0, R5 ;  /* 0x0000000500007202 */ /* 0x000fe20000000f00 */
[----:B------:R-:W-:Y:S01]  /*2ac0*/  IMAD R3, R16, c[0x0][0x1bc], R3 ;  /* 0x00006f0010037a24 */ /* 0x000fe200078e0203 */
[----:B------:R-:W-:Y:S01]  /*2ad0*/  @P4 SHF.R.U32.HI R0, RZ, c[0x0][0x2cc], R7 ;  /* 0x0000b300ff004a19 */ /* 0x000fe20000011607 */
[----:B------:R-:W-:Y:S01]  /*2ae0*/  IMAD R6, R6, c[0x0][0x1c0], RZ ;  /* 0x0000700006067a24 */ /* 0x000fe200078e02ff */
[----:B------:R-:W-:Y:S01]  /*2af0*/  ISETP.GE.AND P4, PT, R223, c[0x0][0x198], PT ;  /* 0x00006600df007a0c */ /* 0x000fe20003f86270 */
[C---:B------:R-:W-:Y:S01]  /*2b00*/  IMAD.WIDE.U32 R2, R4.reuse, c[0x0][0x1c0], R2 ;  /* 0x0000700004027a25 */ /* 0x040fe200078e0002 */
[----:B------:R-:W-:Y:S02]  /*2b10*/  SHF.R.S32.HI R7, RZ, 0x1f, R0 ;  /* 0x0000001fff077819 */ /* 0x000fe40000011400 */
[----:B------:R-:W-:Y:S01]  /*2b20*/  ISETP.GE.AND P3, PT, R225, c[0x0][0x198], PT ;  /* 0x00006600e1007a0c */ /* 0x000fe20003f66270 */
[----:B------:R-:W-:-:S02]  /*2b30*/  IMAD R6, R4, c[0x0][0x1c4], R6 ;  /* 0x0000710004067a24 */ /* 0x000fc400078e0206 */
[----:B------:R-:W-:-:S03]  /*2b40*/  IMAD.MOV R4, RZ, RZ, -R0 ;  /* 0x000000ffff047224 */ /* 0x000fc600078e0a00 */
[----:B------:R-:W-:Y:S01]  /*2b50*/  IADD3 R3, R3, R6, RZ ;  /* 0x0000000603037210 */ /* 0x000fe20007ffe0ff */
        /* <DEDUP_REMOVED lines=9> */
[----:B-1----:R-:W-:-:S04]  /*2bf0*/  LEA R14, P0, R2, c[0x0][0x160], 0x1 ;  /* 0x00005800020e7a11 */ /* 0x002fc800078008ff */
[----:B------:R-:W-:-:S04]  /*2c00*/  IADD3 R0, R3, R0, RZ ;  /* 0x0000000003007210 */ /* 0x000fc80007ffe0ff */
[----:B------:R-:W-:Y:S02]  /*2c10*/  LEA.HI.X R5, R2, c[0x0][0x164], R0, 0x1, P0 ;  /* 0x0000590002057a11 */ /* 0x000fe400000f0c00 */
[----:B------:R-:W-:Y:S01]  /*2c20*/  @!P1 MOV R15, R251 ;  /* 0x000000fb000f9202 */ /* 0x000fe20000000f00 */
[----:B------:R-:W-:Y:S05]  /*2c30*/  BRA.DIV ~URZ, `(.L_x_2048) ;  /* 0x00016a927f007947 */ /* 0x000fea000b800000 */
[----:B------:R1:W2:Y:S02]  /*2c40*/  SHFL.IDX PT, R4, R5, RZ, 0x181f ;  /* 0x00181fff05047589 */ /* 0x0002a400000e0000 */
.L_x_2204:
[----:B------:R-:W-:Y:S05]  /*2c50*/  BRA.DIV ~URZ, `(.L_x_2049) ;  /* 0x00016ae27f007947 */ /* 0x000fea000b800000 */
[----:B------:R3:W4:Y:S02]  /*2c60*/  SHFL.IDX PT, R0, R14, RZ, 0x181f ;  /* 0x00181fff0e007589 */ /* 0x00072400000e0000 */
.L_x_2205:
[----:B------:R-:W-:Y:S01]  /*2c70*/  IMAD R13, R228, c[0x0][0x2c4], RZ ;  /* 0x0000b100e40d7a24 */ /* 0x000fe200078e02ff */
[----:B------:R-:W-:Y:S01]  /*2c80*/  IADD3 R12, R252, R242, RZ ;  /* 0x000000f2fc0c7210 */ /* 0x000fe20007ffe0ff */
[----:B------:R-:W-:Y:S03]  /*2c90*/  BSSY B0, `(.L_x_2050) ;  /* 0x0000016000007945 */ /* 0x000fe60003800000 */
[----:B------:R-:W-:-:S13]  /*2ca0*/  ISETP.GE.AND P0, PT, R12, R13, PT ;  /* 0x0000000d0c00720c */ /* 0x000fda0003f06270 */
[----:B------:R-:W-:Y:S05]  /*2cb0*/  @P0 BRA `(.L_x_2051) ;  /* 0x0000013000000947 */ /* 0x000fea0003800000 */
[----:B------:R-:W-:Y:S02]  /*2cc0*/  SHF.R.S32.HI R2, RZ, 0x1f, R218 ;  /* 0x0000001fff027819 */ /* 0x000fe400000114da */
[C---:B----4-:R-:W-:Y:S02]  /*2cd0*/  LEA R10, P0, R218.reuse, R0, 0x1 ;  /* 0x00000000da0a7211 */ /* 0x050fe400078008ff */
[----:B------:R-:W-:Y:S02]  /*2ce0*/  SHF.R.S32.HI R3, RZ, 0x1f, R224 ;  /* 0x0000001fff037819 */ /* 0x000fe400000114e0 */
[----:B--2---:R-:W-:Y:S02]  /*2cf0*/  LEA.HI.X R11, R218, R4, R2, 0x1, P0 ;  /* 0x00000004da0b7211 */ /* 0x004fe400000f0c02 */
[C---:B------:R-:W-:Y:S02]  /*2d00*/  LEA R8, P0, R224.reuse, R0, 0x1 ;  /* 0x00000000e0087211 */ /* 0x040fe400078008ff */
[----:B------:R-:W-:Y:S01]  /*2d10*/  SHF.R.S32.HI R2, RZ, 0x1f, R223 ;  /* 0x0000001fff027819 */ /* 0x000fe200000114df */
[----:B------:R-:W-:Y:S01]  /*2d20*/  @!PT LDS RZ, [RZ] ;  /* 0x00000000fffff984 */ /* 0x000fe20000000800 */
[----:B------:R-:W-:Y:S01]  /*2d30*/  @!PT LDS RZ, [RZ] ;  /* 0x00000000fffff984 */ /* 0x000fe20000000800 */
[----:B------:R-:W-:Y:S01]  /*2d40*/  @!PT LDS RZ, [RZ] ;  /* 0x00000000fffff984 */ /* 0x000fe20000000800 */
[----:B------:R2:W-:Y:S01]  /*2d50*/  LDGSTS.E.BYPASS.LTC128B.128 [R215+0x10100], [R10.64], !P2 ;  /* 0x101000000ad77fae */ /* 0x0005e2000d101d46 */
[----:B------:R-:W-:-:S02]  /*2d60*/  LEA.HI.X R9, R224, R4, R3, 0x1, P0 ;  /* 0x00000004e0097211 */ /* 0x000fc400000f0c03 */
[C---:B------:R-:W-:Y:S02]  /*2d70*/  LEA R6, P0, R223.reuse, R0, 0x1 ;  /* 0x00000000df067211 */ /* 0x040fe400078008ff */
[----:B------:R-:W-:Y:S01]  /*2d80*/  SHF.R.S32.HI R17, RZ, 0x1f, R225 ;  /* 0x0000001fff117819 */ /* 0x000fe200000114e1 */
[----:B------:R2:W-:Y:S01]  /*2d90*/  LDGSTS.E.BYPASS.LTC128B.128 [R215+0x14100], [R8.64], !P5 ;  /* 0x1410000008d77fae */ /* 0x0005e2000e901d46 */
[----:B------:R-:W-:Y:S02]  /*2da0*/  LEA.HI.X R7, R223, R4, R2, 0x1, P0 ;  /* 0x00000004df077211 */ /* 0x000fe400000f0c02 */
[----:B------:R-:W-:-:S03]  /*2db0*/  LEA R2, P0, R225, R0, 0x1 ;  /* 0x00000000e1027211 */ /* 0x000fc600078008ff */
[----:B------:R2:W-:Y:S01]  /*2dc0*/  LDGSTS.E.BYPASS.LTC128B.128 [R215+0x18100], [R6.64], !P4 ;  /* 0x1810000006d77fae */ /* 0x0005e2000e101d46 */
[----:B------:R-:W-:-:S05]  /*2dd0*/  LEA.HI.X R3, R225, R4, R17, 0x1, P0 ;  /* 0x00000004e1037211 */ /* 0x000fca00000f0c11 */
[----:B------:R2:W-:Y:S04]  /*2de0*/  LDGSTS.E.BYPASS.LTC128B.128 [R215+0x1c100], [R2.64], !P3 ;  /* 0x1c10000002d77fae */ /* 0x0005e8000d901d46 */
.L_x_2051:
[----:B------:R-:W-:Y:S05]  /*2df0*/  BSYNC B0 ;  /* 0x0000000000007941 */ /* 0x000fea0003800000 */
.L_x_2050:
[----:B------:R-:W-:Y:S05]  /*2e00*/  BRA.DIV ~URZ, `(.L_x_2052) ;  /* 0x000169a27f007947 */ /* 0x000fea000b800000 */
[----:B--2---:R2:W1:Y:S04]  /*2e10*/  SHFL.IDX PT, R4, R5, 0x1, 0x181f ;  /* 0x00381f0005047f89 */ /* 0x00446800000e0000 */
[----:B----4-:R2:W4:Y:S02]  /*2e20*/  SHFL.IDX PT, R0, R14, 0x1, 0x181f ;  /* 0x00381f000e007f89 */ /* 0x01052400000e0000 */
.L_x_2206:
[----:B------:R-:W-:Y:S01]  /*2e30*/  IADD3 R2, R12, 0x20, RZ ;  /* 0x000000200c027810 */ /* 0x000fe20007ffe0ff */
[----:B------:R-:W-:Y:S03]  /*2e40*/  BSSY B0, `(.L_x_2053) ;  /* 0x0000016000007945 */ /* 0x000fe60003800000 */
[----:B------:R-:W-:-:S13]  /*2e50*/  ISETP.GE.AND P0, PT, R2, R13, PT ;  /* 0x0000000d0200720c */ /* 0x000fda0003f06270 */
[----:B------:R-:W-:Y:S05]  /*2e60*/  @P0 BRA `(.L_x_2054) ;  /* 0x0000013000000947 */ /* 0x000fea0003800000 */
[----:B------:R-:W-:Y:S02]  /*2e70*/  SHF.R.S32.HI R3, RZ, 0x1f, R218 ;  /* 0x0000001fff037819 */ /* 0x000fe400000114da */
[C---:B----4-:R-:W-:Y:S02]  /*2e80*/  LEA R10, P0, R218.reuse, R0, 0x1 ;  /* 0x00000000da0a7211 */ /* 0x050fe400078008ff */
[----:B------:R-:W-:Y:S02]  /*2e90*/  SHF.R.S32.HI R6, RZ, 0x1f, R224 ;  /* 0x0000001fff067819 */ /* 0x000fe400000114e0 */
[----:B-1----:R-:W-:Y:S02]  /*2ea0*/  LEA.HI.X R11, R218, R4, R3, 0x1, P0 ;  /* 0x00000004da0b7211 */ /* 0x002fe400000f0c03 */
        /* <DEDUP_REMOVED lines=15> */
.L_x_2054:
[----:B------:R-:W-:Y:S05]  /*2fa0*/  BSYNC B0 ;  /* 0x0000000000007941 */ /* 0x000fea0003800000 */
.L_x_2053:
[----:B------:R-:W-:Y:S05]  /*2fb0*/  BRA.DIV ~URZ, `(.L_x_2055) ;  /* 0x000168c27f007947 */ /* 0x000fea000b800000 */
[----:B-1----:R1:W2:Y:S02]  /*2fc0*/  SHFL.IDX PT, R4, R5, 0x2, 0x181f ;  /* 0x00581f0005047f89 */ /* 0x0022a400000e0000 */
.L_x_2207:
[----:B------:R-:W-:Y:S05]  /*2fd0*/  BRA.DIV ~URZ, `(.L_x_2056) ;  /* 0x000169127f007947 */ /* 0x000fea000b800000 */
[----:B----4-:R4:W1:Y:S02]  /*2fe0*/  SHFL.IDX PT, R0, R14, 0x2, 0x181f ;  /* 0x00581f000e007f89 */ /* 0x01086400000e0000 */
.L_x_2208:
[----:B------:R-:W-:Y:S01]  /*2ff0*/  IADD3 R2, R12, 0x40, RZ ;  /* 0x000000400c027810 */ /* 0x000fe20007ffe0ff */
[----:B------:R-:W-:Y:S03]  /*3000*/  BSSY B0, `(.L_x_2057) ;  /* 0x0000016000007945 */ /* 0x000fe60003800000 */
[----:B------:R-:W-:-:S13]  /*3010*/  ISETP.GE.AND P0, PT, R2, R13, PT ;  /* 0x0000000d0200720c */ /* 0x000fda0003f06270 */
[----:B------:R-:W-:Y:S05]  /*3020*/  @P0 BRA `(.L_x_2058) ;  /* 0x0000013000000947 */ /* 0x000fea0003800000 */
[----:B------:R-:W-:Y:S02]  /*3030*/  SHF.R.S32.HI R3, RZ, 0x1f, R218 ;  /* 0x0000001fff037819 */ /* 0x000fe400000114da */
[C---:B-1----:R-:W-:Y:S02]  /*3040*/  LEA R10, P0, R218.reuse, R0, 0x1 ;  /* 0x00000000da0a7211 */ /* 0x042fe400078008ff */
        /* <DEDUP_REMOVED lines=17> */
.L_x_2058:
[----:B------:R-:W-:Y:S05]  /*3160*/  BSYNC B0 ;  /* 0x0000000000007941 */ /* 0x000fea0003800000 */
.L_x_2057:
[----:B------:R-:W-:Y:S05]  /*3170*/  BRA.DIV ~URZ, `(.L_x_2059) ;  /* 0x000167e27f007947 */ /* 0x000fea000b800000 */
[----:B--2---:R2:W3:Y:S04]  /*3180*/  SHFL.IDX PT, R4, R5, 0x3, 0x181f ;  /* 0x00781f0005047f89 */ /* 0x0044e800000e0000 */
[----:B-1----:R2:W1:Y:S02]  /*3190*/  SHFL.IDX PT, R0, R14, 0x3, 0x181f ;  /* 0x00781f000e007f89 */ /* 0x00246400000e0000 */
.L_x_2209:
[----:B------:R-:W-:Y:S01]  /*31a0*/  IADD3 R2, R12, 0x60, RZ ;  /* 0x000000600c027810 */ /* 0x000fe20007ffe0ff */
[----:B-----5:R-:W-:Y:S01]  /*31b0*/  IMAD.WIDE.U32 R236, R15, c[0x0][0x2b0], RZ ;  /* 0x0000ac000fec7a25 */ /* 0x020fe200078e00ff */
[----:B------:R-:W-:Y:S02]  /*31c0*/  SHF.R.S32.HI R19, RZ, 0x1f, R218 ;  /* 0x0000001fff137819 */ /* 0x000fe400000114da */
[----:B------:R-:W-:Y:S02]  /*31d0*/  ISETP.GE.AND P0, PT, R2, R13, PT ;  /* 0x0000000d0200720c */ /* 0x000fe40003f06270 */
[----:B------:R-:W-:-:S02]  /*31e0*/  SHF.R.S32.HI R18, RZ, 0x1f, R224 ;  /* 0x0000001fff127819 */ /* 0x000fc400000114e0 */
[----:B------:R-:W-:Y:S02]  /*31f0*/  SHF.R.S32.HI R17, RZ, 0x1f, R223 ;  /* 0x0000001fff117819 */ /* 0x000fe400000114df */
[----:B--234-:R-:W-:-:S07]  /*3200*/  SHF.R.S32.HI R14, RZ, 0x1f, R225 ;  /* 0x0000001fff0e7819 */ /* 0x01cfce00000114e1 */
[----:B-1----:R-:W-:-:S04]  /*3210*/  @!P0 LEA R2, P1, R218, R0, 0x1 ;  /* 0x00000000da028211 */ /* 0x002fc800078208ff */
[----:B------:R-:W-:Y:S02]  /*3220*/  @!P0 LEA.HI.X R3, R218, R4, R19, 0x1, P1 ;  /* 0x00000004da038211 */ /* 0x000fe400008f0c13 */
        /* <DEDUP_REMOVED lines=19> */
[----:B------:R-:W3:Y:S01]  /*3360*/  LDL.LU R5, [R1] ;  /* 0x0000000001057983 */ /* 0x000ee20000300800 */
[----:B------:R-:W-:Y:S02]  /*3370*/  IMAD.MOV.U32 R103, RZ, RZ, c[0x0][0x2b8] ;  /* 0x0000ae00ff677624 */ /* 0x000fe400078e00ff */
[----:B------:R-:W-:-:S02]  /*3380*/  IMAD.SHL.U32 R100, R97, 0x40, RZ ;  /* 0x0000004061647824 */ /* 0x000fc400078e00ff */
[----:B------:R-:W-:Y:S01]  /*3390*/  IMAD.MOV.U32 R217, RZ, RZ, RZ ;  /* 0x000000ffffd97224 */ /* 0x000fe200078e00ff */
[----:B------:R-:W-:Y:S01]  /*33a0*/  ISETP.NE.AND P1, PT, R103, 0x1, PT ;  /* 0x000000016700780c */ /* 0x000fe20003f25270 */
[----:B--2---:R-:W-:-:S05]  /*33b0*/  IMAD.IADD R2, R229, 0x1, R100 ;  /* 0x00000001e5027824 */ /* 0x004fca00078e0264 */
[C---:B------:R-:W-:Y:S01]  /*33c0*/  ISETP.GE.AND P0, PT, R2.reuse, R227, PT ;  /* 0x000000e30200720c */ /* 0x040fe20003f06270 */
[----:B------:R-:W-:-:S03]  /*33d0*/  IMAD.IADD R2, R2, 0x1, R232 ;  /* 0x0000000102027824 */ /* 0x000fc600078e02e8 */
[----:B------:R-:W-:Y:S01]  /*33e0*/  ISETP.GT.OR P0, PT, R229, 0x3f, P0 ;  /* 0x0000003fe500780c */ /* 0x000fe20000704670 */
[----:B------:R-:W-:Y:S02]  /*33f0*/  IMAD.MOV.U32 R0, RZ, RZ, R2 ;  /* 0x000000ffff007224 */ /* 0x000fe400078e0002 */
[----:B------:R-:W-:-:S05]  /*3400*/  @P1 IMAD.HI.U32 R3, R2, c[0x0][0x2bc], RZ ;  /* 0x0000af0002031a27 */ /* 0x000fca00078e00ff */
[----:B------:R-:W-:Y:S01]  /*3410*/  @P1 SHF.R.U32.HI R0, RZ, c[0x0][0x2c0], R3 ;  /* 0x0000b000ff001a19 */ /* 0x000fe20000011603 */
[----:B------:R-:W-:Y:S01]  /*3420*/  BAR.SYNC.DEFER_BLOCKING 0x0 ;  /* 0x0000000000007b1d */ /* 0x000fe20000010000 */
[----:B---3--:R-:W-:-:S04]  /*3430*/  LOP3.LUT R5, R5, 0xfffffffe, RZ, 0xc0, !PT ;  /* 0xfffffffe05057812 */ /* 0x008fc800078ec0ff */
[----:B------:R-:W-:Y:S02]  /*3440*/  @P1 LOP3.LUT R5, R5, 0x1, RZ, 0xfc, !PT ;  /* 0x0000000105051812 */ /* 0x000fe400078efcff */
[----:B------:R-:W-:-:S03]  /*3450*/  @!P0 IADD3 R3, P1, R0, R236, RZ ;  /* 0x000000ec00038210 */ /* 0x000fc60007f3e0ff */
[----:B------:R1:W-:Y:S02]  /*3460*/  STL [R1], R5 ;  /* 0x0000000501007387 */ /* 0x0003e40000100800 */
[----:B-1----:R-:W-:Y:S02]  /*3470*/  @!P0 LEA.HI.X.SX32 R5, R0, R240, 0x1, P1 ;  /* 0x000000f000058211 */ /* 0x002fe400008f0eff */
[----:B------:R-:W-:-:S04]  /*3480*/  @!P0 LEA R4, P1, R3, c[0x0][0x2a0], 0x2 ;  /* 0x0000a80003048a11 */ /* 0x000fc800078210ff */
[----:B------:R-:W-:-:S05]  /*3490*/  @!P0 LEA.HI.X R5, R3, c[0x0][0x2a4], R5, 0x2, P1 ;  /* 0x0000a90003058a11 */ /* 0x000fca00008f1405 */
[----:B------:R-:W2:Y:S01]  /*34a0*/  @!P0 LDG.E R217, [R4.64] ;  /* 0x0000000604d98981 */ /* 0x000ea2000c1e1900 */
[----:B------:R-:W-:Y:S01]  /*34b0*/  IMAD.MOV R0, RZ, RZ, -R0 ;  /* 0x000000ffff007224 */ /* 0x000fe200078e0a00 */
[----:B------:R-:W-:Y:S01]  /*34c0*/  SHF.L.U64.HI R93, R224, 0x1, R18 ;  /* 0x00000001e05d7819 */ /* 0x000fe20000010212 */
[----:B------:R-:W-:Y:S01]  /*34d0*/  IMAD.WIDE.U32 R234, R16, c[0x0][0x1e8], RZ ;  /* 0x00007a0010ea7a25 */ /* 0x000fe200078e00ff */
[----:B------:R-:W-:Y:S01]  /*34e0*/  SHF.L.U64.HI R92, R218, 0x1, R19 ;  /* 0x00000001da5c7819 */ /* 0x000fe20000010213 */
[----:B------:R-:W-:Y:S01]  /*34f0*/  BSSY B0, `(.L_x_2060) ;  /* 0x00001ad000007945 */ /* 0x000fe20003800000 */
[----:B------:R-:W-:Y:S01]  /*3500*/  IADD3 R200, R201, 0x20, RZ ;  /* 0x00000020c9c87810 */ /* 0x000fe20007ffe0ff */
[----:B------:R-:W-:Y:S01]  /*3510*/  IMAD R219, R0, c[0x0][0x2b8], R2 ;  /* 0x0000ae0000db7a24 */ /* 0x000fe200078e0202 */
[----:B------:R-:W-:Y:S01]  /*3520*/  SHF.L.U64.HI R95, R225, 0x1, R14 ;  /* 0x00000001e15f7819 */ /* 0x000fe2000001020e */
[----:B------:R-:W-:Y:S01]  /*3530*/  IMAD R233, R16, c[0x0][0x1ec], R235 ;  /* 0x00007b0010e97a24 */ /* 0x000fe200078e02eb */
[----:B------:R-:W-:Y:S01]  /*3540*/  SHF.L.U64.HI R94, R223, 0x1, R17 ;  /* 0x00000001df5e7819 */ /* 0x000fe20000010211 */
[----:B------:R-:W-:Y:S01]  /*3550*/  IMAD.WIDE.U32 R2, R219, c[0x0][0x1e0], RZ ;  /* 0x00007800db027a25 */ /* 0x000fe200078e00ff */
[----:B------:R-:W-:-:S03]  /*3560*/  SHF.R.S32.HI R9, RZ, 0x1f, R219 ;  /* 0x0000001fff097819 */ /* 0x000fc600000114db */
[----:B------:R-:W-:Y:S02]  /*3570*/  IMAD.IADD R96, R227, 0x1, -R100 ;  /* 0x00000001e3607824 */ /* 0x000fe400078e0a64 */
[----:B------:R-:W-:Y:S02]  /*3580*/  IMAD R0, R9, c[0x0][0x1e0], RZ ;  /* 0x0000780009007a24 */ /* 0x000fe400078e02ff */
[----:B------:R-:W-:Y:S02]  /*3590*/  IMAD.IADD R13, R96, 0x1, -R252 ;  /* 0x00000001600d7824 */ /* 0x000fe400078e0afc */
[----:B------:R-:W-:Y:S02]  /*35a0*/  IMAD R0, R219, c[0x0][0x1e4], R0 ;  /* 0x00007900db007a24 */ /* 0x000fe400078e0200 */
[----:B------:R-:W-:-:S04]  /*35b0*/  IMAD.WIDE.U32 R238, R16, c[0x0][0x210], RZ ;  /* 0x0000840010ee7a25 */ /* 0x000fc800078e00ff */
[----:B------:R-:W-:Y:S02]  /*35c0*/  IMAD.IADD R3, R3, 0x1, R0 ;  /* 0x0000000103037824 */ /* 0x000fe400078e0200 */
[----:B------:R-:W-:Y:S02]  /*35d0*/  IMAD R241, R16, c[0x0][0x214], R239 ;  /* 0x0000850010f17a24 */ /* 0x000fe400078e02ef */
[----:B------:R-:W-:Y:S02]  /*35e0*/  IMAD.SHL.U32 R99, R224, 0x2, RZ ;  /* 0x00000002e0637824 */ /* 0x000fe400078e00ff */
[----:B------:R-:W-:Y:S02]  /*35f0*/  IMAD.SHL.U32 R98, R218, 0x2, RZ ;  /* 0x00000002da627824 */ /* 0x000fe400078e00ff */
[----:B------:R-:W-:Y:S02]  /*3600*/  IMAD.SHL.U32 R102, R225, 0x2, RZ ;  /* 0x00000002e1667824 */ /* 0x000fe400078e00ff */
[----:B------:R-:W-:Y:S01]  /*3610*/  IMAD.SHL.U32 R101, R223, 0x2, RZ ;  /* 0x00000002df657824 */ /* 0x000fe200078e00ff */
[----:B--2---:R-:W-:Y:S01]  /*3620*/  SHF.R.S32.HI R10, RZ, 0x1f, R217 ;  /* 0x0000001fff0a7819 */ /* 0x004fe200000114d9 */
[----:B------:R-:W-:-:S04]  /*3630*/  IMAD.WIDE.U32 R2, R217, c[0x0][0x1f0], R2 ;  /* 0x00007c00d9027a25 */ /* 0x000fc800078e0002 */
[----:B------:R-:W-:-:S04]  /*3640*/  IMAD R0, R10, c[0x0][0x1f0], RZ ;  /* 0x00007c000a007a24 */ /* 0x000fc800078e02ff */
[----:B------:R-:W-:Y:S01]  /*3650*/  IMAD R4, R217, c[0x0][0x1f4], R0 ;  /* 0x00007d00d9047a24 */ /* 0x000fe200078e0200 */
[----:B------:R-:W-:-:S04]  /*3660*/  IADD3 R0, P0, R2, R234, RZ ;  /* 0x000000ea02007210 */ /* 0x000fc80007f1e0ff */
[----:B------:R-:W-:Y:S02]  /*3670*/  IADD3.X R2, R233, R3, R4, P0, !PT ;  /* 0x00000003e9027210 */ /* 0x000fe400007fe404 */
[----:B------:R-:W-:-:S04]  /*3680*/  LEA R3, P0, R0, c[0x0][0x1c8], 0x1 ;  /* 0x0000720000037a11 */ /* 0x000fc800078008ff */
[----:B------:R-:W-:Y:S01]  /*3690*/  LEA.HI.X R11, R0, c[0x0][0x1cc], R2, 0x1, P0 ;  /* 0x00007300000b7a11 */ /* 0x000fe200000f0c02 */
[----:B------:R-:W-:Y:S01]  /*36a0*/  SHFL.IDX PT, R8, R3, 0x1, 0x181f ;  /* 0x00381f0003087f89 */ /* 0x000fe200000e0000 */
[----:B------:R-:W-:-:S03]  /*36b0*/  ISETP.GE.AND P0, PT, R13, 0x1, PT ;  /* 0x000000010d00780c */ /* 0x000fc60003f06270 */
[----:B------:R1:W2:Y:S04]  /*36c0*/  SHFL.IDX PT, R0, R3, RZ, 0x181f ;  /* 0x00181fff03007589 */ /* 0x0002a800000e0000 */
[----:B------:R-:W3:Y:S06]  /*36d0*/  SHFL.IDX PT, R2, R11, RZ, 0x181f ;  /* 0x00181fff0b027589 */ /* 0x000eec00000e0000 */
[----:B------:R-:W-:-:S02]  /*36e0*/  @P0 ISETP.GE.AND P2, PT, R218, c[0x0][0x1d4], PT ;  /* 0x00007500da000a0c */ /* 0x000fc40003f46270 */
[----:B------:R-:W-:Y:S01]  /*36f0*/  @P0 ISETP.GE.AND P3, PT, R224, c[0x0][0x1d4], PT ;  /* 0x00007500e0000a0c */ /* 0x000fe20003f66270 */
[----:B-1----:R-:W-:Y:S01]  /*3700*/  IMAD R3, R9, c[0x0][0x208], RZ ;  /* 0x0000820009037a24 */ /* 0x002fe200078e02ff */
[C---:B--2---:R-:W-:Y:S01]  /*3710*/  @P0 LEA R4, P1, R218.reuse, R0, 0x1 ;  /* 0x00000000da040211 */ /* 0x044fe200078208ff */
[----:B------:R-:W1:Y:S02]  /*3720*/  SHFL.IDX PT, R9, R11, 0x1, 0x181f ;  /* 0x00381f000b097f89 */ /* 0x000e6400000e0000 */
[----:B------:R-:W-:Y:S01]  /*3730*/  IMAD R3, R219, c[0x0][0x20c], R3 ;  /* 0x00008300db037a24 */ /* 0x000fe200078e0203 */
[----:B---3--:R-:W-:Y:S02]  /*3740*/  @P0 LEA.HI.X R5, R218, R2, R19, 0x1, P1 ;  /* 0x00000002da050211 */ /* 0x008fe400008f0c13 */
[----:B------:R-:W-:-:S03]  /*3750*/  @P0 LEA R6, P1, R224, R0, 0x1 ;  /* 0x00000000e0060211 */ /* 0x000fc600078208ff */
[----:B------:R2:W-:Y:S01]  /*3760*/  @P0 LDGSTS.E.BYPASS.LTC128B.128 [R215+0x8100], [R4.64], !P2 ;  /* 0x0810000004d70fae */ /* 0x0005e2000d101d46 */
[----:B------:R-:W-:Y:S02]  /*3770*/  @P0 ISETP.GE.AND P2, PT, R223, c[0x0][0x1d4], PT ;  /* 0x00007500df000a0c */ /* 0x000fe40003f46270 */
[----:B------:R-:W-:-:S05]  /*3780*/  @P0 LEA.HI.X R7, R224, R2, R18, 0x1, P1 ;  /* 0x00000002e0070211 */ /* 0x000fca00008f0c12 */
[----:B------:R3:W-:Y:S01]  /*3790*/  @P0 LDGSTS.E.BYPASS.LTC128B.128 [R215+0xa100], [R6.64], !P3 ;  /* 0x0a10000006d70fae */ /* 0x0007e2000d901d46 */
[----:B------:R-:W-:-:S13]  /*37a0*/  ISETP.GE.AND P3, PT, R13, 0x21, PT ;  /* 0x000000210d00780c */ /* 0x000fda0003f66270 */
[----:B------:R-:W-:Y:S02]  /*37b0*/  @P3 ISETP.GE.AND P4, PT, R225, c[0x0][0x1d4], PT ;  /* 0x00007500e1003a0c */ /* 0x000fe40003f86270 */
[----:B--2---:R-:W-:-:S04]  /*37c0*/  @P0 LEA R4, P1, R223, R0, 0x1 ;  /* 0x00000000df040211 */ /* 0x004fc800078208ff */
[----:B------:R-:W-:Y:S02]  /*37d0*/  @P0 LEA.HI.X R5, R223, R2, R17, 0x1, P1 ;  /* 0x00000002df050211 */ /* 0x000fe400008f0c11 */
[----:B---3--:R-:W-:-:S03]  /*37e0*/  @P0 LEA R6, P1, R225, R0, 0x1 ;  /* 0x00000000e1060211 */ /* 0x008fc600078208ff */
[----:B------:R2:W-:Y:S01]  /*37f0*/  @P0 LDGSTS.E.BYPASS.LTC128B.128 [R215+0xc100], [R4.64], !P2 ;  /* 0x0c10000004d70fae */ /* 0x0005e2000d101d46 */
[C---:B------:R-:W-:Y:S01]  /*3800*/  @P0 ISETP.GE.AND P2, PT, R225.reuse, c[0x0][0x1d4], PT ;  /* 0x00007500e1000a0c */ /* 0x040fe20003f46270 */
[----:B------:R-:W-:Y:S01]  /*3810*/  IMAD R0, R10, c[0x0][0x218], RZ ;  /* 0x000086000a007a24 */ /* 0x000fe200078e02ff */
[----:B------:R-:W-:-:S03]  /*3820*/  @P0 LEA.HI.X R7, R225, R2, R14, 0x1, P1 ;  /* 0x00000002e1070211 */ /* 0x000fc600008f0c0e */
[----:B------:R-:W-:-:S08]  /*3830*/  IMAD R10, R217, c[0x0][0x21c], R0 ;  /* 0x00008700d90a7a24 */ /* 0x000fd000078e0200 */
[----:B------:R3:W-:Y:S01]  /*3840*/  @P0 LDGSTS.E.BYPASS.LTC128B.128 [R215+0xe100], [R6.64], !P2 ;  /* 0x0e10000006d70fae */ /* 0x0007e2000d101d46 */
[----:B------:R-:W-:Y:S01]  /*3850*/  @P3 ISETP.GE.AND P2, PT, R218, c[0x0][0x1d4], PT ;  /* 0x00007500da003a0c */ /* 0x000fe20003f46270 */
[----:B--2---:R-:W-:-:S04]  /*3860*/  IMAD.WIDE.U32 R4, R219, c[0x0][0x208], RZ ;  /* 0x00008200db047a25 */ /* 0x004fc800078e00ff */
[----:B------:R-:W-:Y:S02]  /*3870*/  IMAD.IADD R3, R5, 0x1, R3 ;  /* 0x0000000105037824 */ /* 0x000fe400078e0203 */
[----:B------:R-:W-:Y:S01]  /*3880*/  IMAD.MOV.U32 R2, RZ, RZ, R4 ;  /* 0x000000ffff027224 */ /* 0x000fe200078e0004 */
[----:B------:R-:W-:-:S03]  /*3890*/  @P3 LEA R4, P0, R224, R8, 0x1 ;  /* 0x00000008e0043211 */ /* 0x000fc600078008ff */
[----:B------:R-:W-:Y:S01]  /*38a0*/  IMAD.WIDE.U32 R2, R217, c[0x0][0x218], R2 ;  /* 0x00008600d9027a25 */ /* 0x000fe200078e0002 */
[-C--:B-1----:R-:W-:Y:S02]  /*38b0*/  @P3 LEA.HI.X R5, R224, R9.reuse, R18, 0x1, P0 ;  /* 0x00000009e0053211 */ /* 0x082fe400000f0c12 */
[----:B---3--:R-:W-:Y:S02]  /*38c0*/  @P3 LEA R6, P1, R218, R8, 0x1 ;  /* 0x00000008da063211 */ /* 0x008fe400078208ff */
[----:B------:R-:W-:Y:S02]  /*38d0*/  IADD3 R0, P0, R2, R238, RZ ;  /* 0x000000ee02007210 */ /* 0x000fe40007f1e0ff */
[----:B------:R-:W-:Y:S02]  /*38e0*/  @P3 LEA.HI.X R7, R218, R9, R19, 0x1, P1 ;  /* 0x00000009da073211 */ /* 0x000fe400008f0c13 */
[----:B------:R-:W-:Y:S02]  /*38f0*/  @P3 ISETP.GE.AND P1, PT, R224, c[0x0][0x1d4], PT ;  /* 0x00007500e0003a0c */ /* 0x000fe40003f26270 */
[----:B------:R-:W-:Y:S01]  /*3900*/  IADD3.X R2, R241, R3, R10, P0, !PT ;  /* 0x00000003f1027210 */ /* 0x000fe200007fe40a */
[----:B------:R1:W-:Y:S01]  /*3910*/  @P3 LDGSTS.E.BYPASS.LTC128B.128 [R215+0x9100], [R6.64], !P2 ;  /* 0x0910000006d73fae */ /* 0x0003e2000d101d46 */
[----:B------:R-:W-:-:S02]  /*3920*/  LEA R3, P0, R0, c[0x0][0x1f8], 0x1 ;  /* 0x00007e0000037a11 */ /* 0x000fc400078008ff */
[----:B------:R-:W-:Y:S02]  /*3930*/  @P3 ISETP.GE.AND P2, PT, R223, c[0x0][0x1d4], PT ;  /* 0x00007500df003a0c */ /* 0x000fe40003f46270 */
[----:B------:R-:W-:Y:S01]  /*3940*/  LEA.HI.X R10, R0, c[0x0][0x1fc], R2, 0x1, P0 ;  /* 0x00007f00000a7a11 */ /* 0x000fe200000f0c02 */
[----:B------:R-:W-:Y:S04]  /*3950*/  SHFL.IDX PT, R12, R3, 0x1, 0x181f ;  /* 0x00381f00030c7f89 */ /* 0x000fe800000e0000 */
[----:B------:R2:W-:Y:S04]  /*3960*/  @P3 LDGSTS.E.BYPASS.LTC128B.128 [R215+0xb100], [R4.64], !P1 ;  /* 0x0b10000004d73fae */ /* 0x0005e8000c901d46 */
[----:B------:R-:W3:Y:S04]  /*3970*/  SHFL.IDX PT, R0, R3, RZ, 0x181f ;  /* 0x00181fff03007589 */ /* 0x000ee800000e0000 */
[----:B------:R-:W4:Y:S04]  /*3980*/  SHFL.IDX PT, R2, R10, RZ, 0x181f ;  /* 0x00181fff0a027589 */ /* 0x000f2800000e0000 */
[----:B------:R-:W5:Y:S01]  /*3990*/  SHFL.IDX PT, R3, R10, 0x1, 0x181f ;  /* 0x00381f000a037f89 */ /* 0x000f6200000e0000 */
[----:B-1----:R-:W-:-:S04]  /*39a0*/  @P3 LEA R6, P0, R225, R8, 0x1 ;  /* 0x00000008e1063211 */ /* 0x002fc800078008ff */
[----:B------:R-:W-:Y:S02]  /*39b0*/  @P3 LEA.HI.X R7, R225, R9, R14, 0x1, P0 ;  /* 0x00000009e1073211 */ /* 0x000fe400000f0c0e */
[----:B--2---:R-:W-:-:S04]  /*39c0*/  @P3 LEA R4, P1, R223, R8, 0x1 ;  /* 0x00000008df043211 */ /* 0x004fc800078208ff */
[----:B------:R-:W-:-:S05]  /*39d0*/  @P3 LEA.HI.X R5, R223, R9, R17, 0x1, P1 ;  /* 0x00000009df053211 */ /* 0x000fca00008f0c11 */
[----:B------:R1:W-:Y:S04]  /*39e0*/  @P3 LDGSTS.E.BYPASS.LTC128B.128 [R215+0xd100], [R4.64], !P2 ;  /* 0x0d10000004d73fae */ /* 0x0003e8000d101d46 */
[----:B------:R1:W-:Y:S01]  /*39f0*/  @P3 LDGSTS.E.BYPASS.LTC128B.128 [R215+0xf100], [R6.64], !P4 ;  /* 0x0f10000006d73fae */ /* 0x0003e2000e101d46 */
[----:B------:R-:W-:Y:S02]  /*3a00*/  R2P PR, R230, 0x6 ;  /* 0x00000006e6007804 */ /* 0x000fe40000000000 */
[C---:B---3--:R-:W-:Y:S01]  /*3a10*/  IADD3 R18, P0, R0.reuse, R99, RZ ;  /* 0x0000006300127210 */ /* 0x048fe20007f1e0ff */
[----:B------:R-:W0:Y:S01]  /*3a20*/  LDGDEPBAR ;  /* 0x00000000000079af */ /* 0x000e220000000000 */
[-C--:B------:R-:W-:Y:S02]  /*3a30*/  IADD3 R20, P3, R0, R98.reuse, RZ ;  /* 0x0000006200147210 */ /* 0x080fe40007f7e0ff */
[----:B------:R-:W-:Y:S01]  /*3a40*/  ISETP.GE.AND P5, PT, R224, c[0x0][0x1d4], PT ;  /* 0x00007500e0007a0c */ /* 0x000fe20003fa6270 */
[----:B----4-:R-:W-:Y:S01]  /*3a50*/  IMAD.X R19, R2, 0x1, R93, P0 ;  /* 0x0000000102137824 */ /* 0x010fe200000e065d */
[----:B------:R-:W-:Y:S01]  /*3a60*/  IADD3 R22, P0, R12, R98, RZ ;  /* 0x000000620c167210 */ /* 0x000fe20007f1e0ff */
[----:B------:R-:W-:Y:S01]  /*3a70*/  IMAD.X R21, R2, 0x1, R92, P3 ;  /* 0x0000000102157824 */ /* 0x000fe200018e065c */
[----:B------:R-:W-:-:S02]  /*3a80*/  ISETP.GE.AND P3, PT, R218, c[0x0][0x1d4], PT ;  /* 0x00007500da007a0c */ /* 0x000fc40003f66270 */
[----:B------:R-:W-:Y:S01]  /*3a90*/  IADD3 R16, P4, R0, R101, RZ ;  /* 0x0000006500107210 */ /* 0x000fe20007f9e0ff */
[----:B-----5:R-:W-:Y:S01]  /*3aa0*/  IMAD.X R23, R3, 0x1, R92, P0 ;  /* 0x0000000103177824 */ /* 0x020fe200000e065c */
[----:B------:R-:W-:Y:S02]  /*3ab0*/  ISETP.LT.OR P0, PT, R13, 0x1, P3 ;  /* 0x000000010d00780c */ /* 0x000fe40001f01670 */
[----:B------:R-:W-:Y:S01]  /*3ac0*/  @P1 IADD3 R200, R201, -0x20, RZ ;  /* 0xffffffe0c9c81810 */ /* 0x000fe20007ffe0ff */
[----:B------:R-:W-:Y:S01]  /*3ad0*/  IMAD.X R17, R2, 0x1, R94, P4 ;  /* 0x0000000102117824 */ /* 0x000fe200020e065e */
[----:B------:R-:W-:Y:S01]  /*3ae0*/  IADD3 R14, P1, R0, R102, RZ ;  /* 0x00000066000e7210 */ /* 0x000fe20007f3e0ff */
[----:B------:R-:W-:Y:S01]  /*3af0*/  IMAD.MOV.U32 R0, RZ, RZ, 0x40 ;  /* 0x00000040ff007424 */ /* 0x000fe200078e00ff */
[----:B------:R-:W-:Y:S02]  /*3b00*/  ISETP.GE.AND P4, PT, R225, c[0x0][0x1d4], PT ;  /* 0x00007500e1007a0c */ /* 0x000fe40003f86270 */
[----:B------:R-:W-:Y:S01]  /*3b10*/  ISETP.GT.AND P6, PT, R229, 0x3f, PT ;  /* 0x0000003fe500780c */ /* 0x000fe20003fc4270 */
[----:B------:R-:W-:Y:S01]  /*3b20*/  IMAD.X R15, R2, 0x1, R95, P1 ;  /* 0x00000001020f7824 */ /* 0x000fe200008e065f */
[----:B------:R-:W-:-:S02]  /*3b30*/  ISETP.GE.AND P1, PT, R223, c[0x0][0x1d4], PT ;  /* 0x00007500df007a0c */ /* 0x000fc40003f26270 */
[----:B------:R-:W-:Y:S01]  /*3b40*/  SEL R0, R0, 0xffffffc0, !P2 ;  /* 0xffffffc000007807 */ /* 0x000fe20005000000 */
[----:B------:R-:W-:-:S04]  /*3b50*/  DEPBAR.LE SB0, 0x1 ;  /* 0x000080400000791a */ /* 0x000fc80000000000 */
[----:B------:R-:W-:-:S04]  /*3b60*/  DEPBAR.LE SB0, 0x0 ;  /* 0x000080000000791a */ /* 0x000fc80000000000 */
[----:B------:R-:W-:Y:S01]  /*3b70*/  BAR.SYNC.DEFER_BLOCKING 0x0 ;  /* 0x0000000000007b1d */ /* 0x000fe20000010000 */
[----:B------:R-:W-:-:S05]  /*3b80*/  IMAD.IADD R203, R201, 0x1, R0 ;  /* 0x00000001c9cb7824 */ /* 0x000fca00078e0200 */
[----:B-1----:R-:W-:Y:S04]  /*3b90*/  LDSM.16.M88.4 R4, [R208] ;  /* 0x00000000d004783b */ /* 0x002fe80000000200 */
[----:B------:R-:W1:Y:S04]  /*3ba0*/  LDSM.16.M88.4 R28, [R201] ;  /* 0x00000000c91c783b */ /* 0x000e680000000200 */
[----:B------:R-:W2:Y:S04]  /*3bb0*/  LDSM.16.M88.4 R32, [R201+0x800] ;  /* 0x00080000c920783b */ /* 0x000ea80000000200 */
[----:B------:R-:W-:Y:S04]  /*3bc0*/  LDSM.16.M88.4 R40, [R201+0x1000] ;  /* 0x00100000c928783b */ /* 0x000fe80000000200 */
[----:B------:R-:W3:Y:S04]  /*3bd0*/  LDSM.16.M88.4 R48, [R201+0x1800] ;  /* 0x00180000c930783b */ /* 0x000ee80000000200 */
[----:B------:R-:W-:Y:S04]  /*3be0*/  LDSM.16.M88.4 R8, [R209] ;  /* 0x00000000d108783b */ /* 0x000fe80000000200 */
[----:B------:R-:W-:Y:S04]  /*3bf0*/  LDSM.16.M88.4 R44, [R200] ;  /* 0x00000000c82c783b */ /* 0x000fe80000000200 */
[----:B------:R-:W4:Y:S04]  /*3c00*/  LDSM.16.M88.4 R52, [R200+0x800] ;  /* 0x00080000c834783b */ /* 0x000f280000000200 */
[----:B------:R-:W-:Y:S04]  /*3c10*/  LDSM.16.M88.4 R72, [R200+0x1000] ;  /* 0x00100000c848783b */ /* 0x000fe80000000200 */
[----:B------:R-:W5:Y:S04]  /*3c20*/  LDSM.16.M88.4 R76, [R200+0x1800] ;  /* 0x00180000c84c783b */ /* 0x000f680000000200 */
[----:B------:R-:W-:Y:S01]  /*3c30*/  @!PT LDS RZ, [RZ] ;  /* 0x00000000fffff984 */ /* 0x000fe20000000800 */
[----:B------:R-:W-:Y:S01]  /*3c40*/  @!PT LDS RZ, [RZ] ;  /* 0x00000000fffff984 */ /* 0x000fe20000000800 */
[----:B------:R-:W-:Y:S01]  /*3c50*/  @!PT LDS RZ, [RZ] ;  /* 0x00000000fffff984 */ /* 0x000fe20000000800 */
[----:B------:R3:W-:Y:S01]  /*3c60*/  LDGSTS.E.BYPASS.LTC128B.128 [R215+0x100], [R20.64], !P0 ;  /* 0x0010000014d77fae */ /* 0x0007e2000c101d46 */
[C---:B------:R-:W-:Y:S01]  /*3c70*/  ISETP.LT.OR P0, PT, R13.reuse, 0x1, P5 ;  /* 0x000000010d00780c */ /* 0x040fe20002f01670 */
[C---:B-1----:R-:W-:Y:S08]  /*3c80*/  HMMA.16816.F32.BF16 R36, R4.reuse, R28, RZ ;  /* 0x0000001c0424723c */ /* 0x042ff000000418ff */
[----:B--2---:R-:W-:Y:S04]  /*3c90*/  HMMA.16816.F32.BF16 R24, R4, R32, RZ ;  /* 0x000000200418723c */ /* 0x004fe800000418ff */
[----:B------:R1:W-:Y:S01]  /*3ca0*/  LDGSTS.E.BYPASS.LTC128B.128 [R215+0x2100], [R18.64], !P0 ;  /* 0x0210000012d77fae */ /* 0x0003e2000c101d46 */
[----:B------:R-:W-:-:S02]  /*3cb0*/  ISETP.LT.OR P0, PT, R13, 0x1, P1 ;  /* 0x000000010d00780c */ /* 0x000fc40000f01670 */
[----:B------:R-:W-:Y:S01]  /*3cc0*/  ISETP.LT.OR P1, PT, R13, 0x21, P1 ;  /* 0x000000210d00780c */ /* 0x000fe20000f21670 */
[C---:B------:R-:W-:Y:S10]  /*3cd0*/  HMMA.16816.F32.BF16 R28, R4.reuse, R30, RZ ;  /* 0x0000001e041c723c */ /* 0x040ff400000418ff */
[----:B------:R2:W-:Y:S01]  /*3ce0*/  LDGSTS.E.BYPASS.LTC128B.128 [R215+0x4100], [R16.64], !P0 ;  /* 0x0410000010d77fae */ /* 0x0005e2000c101d46 */
[C---:B---3--:R-:W-:Y:S08]  /*3cf0*/  HMMA.16816.F32.BF16 R64, R4.reuse, R48, RZ ;  /* 0x000000300440723c */ /* 0x048ff000000418ff */
[----:B------:R-:W-:Y:S08]  /*3d00*/  HMMA.16816.F32.BF16 R60, R4, R50, RZ ;  /* 0x00000032043c723c */ /* 0x000ff000000418ff */
[C---:B----4-:R-:W-:Y:S08]  /*3d10*/  HMMA.16816.F32.BF16 R48, R8.reuse, R52, R24 ;  /* 0x000000340830723c */ /* 0x050ff00000041818 */
[----:B------:R-:W-:Y:S01]  /*3d20*/  HMMA.16816.F32.BF16 R68, R8, R44, R36 ;  /* 0x0000002c0844723c */ /* 0x000fe20000041824 */
[----:B--2---:R-:W-:-:S05]  /*3d30*/  IADD3 R16, P0, R12, R99, RZ ;  /* 0x000000630c107210 */ /* 0x004fca0007f1e0ff */
[----:B------:R-:W-:Y:S01]  /*3d40*/  IMAD.X R17, R3, 0x1, R93, P0 ;  /* 0x0000000103117824 */ /* 0x000fe200000e065d */
[----:B------:R-:W-:Y:S01]  /*3d50*/  ISETP.LT.OR P0, PT, R13, 0x1, P4 ;  /* 0x000000010d00780c */ /* 0x000fe20002701670 */
[C---:B------:R-:W-:Y:S08]  /*3d60*/  HMMA.16816.F32.BF16 R56, R8.reuse, R46, R28 ;  /* 0x0000002e0838723c */ /* 0x040ff0000004181c */
[----:B-----5:R-:W-:Y:S04]  /*3d70*/  HMMA.16816.F32.BF16 R28, R8, R78, R60 ;  /* 0x0000004e081c723c */ /* 0x020fe8000004183c */
[----:B------:R2:W-:Y:S02]  /*3d80*/  LDGSTS.E.BYPASS.LTC128B.128 [R215+0x6100], [R14.64], !P0 ;  /* 0x061000000ed77fae */ /* 0x0005e4000c101d46 */
[----:B--2---:R-:W-:-:S05]  /*3d90*/  IADD3 R14, P0, R12, R101, RZ ;  /* 0x000000650c0e7210 */ /* 0x004fca0007f1e0ff */
[----:B------:R-:W-:Y:S01]  /*3da0*/  IMAD.X R15, R3, 0x1, R94, P0 ;  /* 0x00000001030f7824 */ /* 0x000fe200000e065e */
[C---:B------:R-:W-:Y:S02]  /*3db0*/  ISETP.LT.OR P0, PT, R13.reuse, 0x21, P3 ;  /* 0x000000210d00780c */ /* 0x040fe40001f01670 */
[----:B------:R-:W-:-:S11]  /*3dc0*/  ISETP.LT.OR P3, PT, R13, 0x21, P5 ;  /* 0x000000210d00780c */ /* 0x000fd60002f61670 */
[----:B------:R2:W-:Y:S01]  /*3dd0*/  LDGSTS.E.BYPASS.LTC128B.128 [R215+0x1100], [R22.64], !P0 ;  /* 0x0110000016d77fae */ /* 0x0005e2000c101d46 */
[----:B------:R-:W-:-:S03]  /*3de0*/  IADD3 R2, P0, R12, R102, RZ ;  /* 0x000000660c027210 */ /* 0x000fc60007f1e0ff */
[----:B------:R1:W-:Y:S02]  /*3df0*/  LDGSTS.E.BYPASS.LTC128B.128 [R215+0x3100], [R16.64], !P3 ;  /* 0x0310000010d77fae */ /* 0x0003e4000d901d46 */
[----:B------:R-:W-:Y:S01]  /*3e00*/  IMAD.X R3, R3, 0x1, R95, P0 ;  /* 0x0000000103037824 */ /* 0x000fe200000e065f */
[----:B------:R-:W-:Y:S01]  /*3e10*/  ISETP.LT.OR P0, PT, R13, 0x21, P4 ;  /* 0x000000210d00780c */ /* 0x000fe20002701670 */
[----:B------:R3:W-:Y:S11]  /*3e20*/  LDGSTS.E.BYPASS.LTC128B.128 [R215+0x5100], [R14.64], !P1 ;  /* 0x051000000ed77fae */ /* 0x0007f6000c901d46 */
[----:B------:R-:W-:Y:S01]  /*3e30*/  @!UPT UIADD3 URZ, URZ, URZ, URZ ;  /* 0x0000003f3f3ff290 */ /* 0x000fe2000fffe03f */
[----:B------:R4:W-:Y:S01]  /*3e40*/  LDGSTS.E.BYPASS.LTC128B.128 [R215+0x7100], [R2.64], !P0 ;  /* 0x0710000002d77fae */ /* 0x0009e2000c101d46 */
[----:B------:R-:W-:-:S03]  /*3e50*/  ISETP.GT.AND P0, PT, R97, R226, PT ;  /* 0x000000e26100720c */ /* 0x000fc60003f04270 */
[----:B------:R-:W-:Y:S01]  /*3e60*/  LDSM.16.M88.4 R24, [R203] ;  /* 0x00000000cb18783b */ /* 0x000fe20000000200 */
[C---:B--2---:R-:W-:Y:S03]  /*3e70*/  HMMA.16816.F32.BF16 R20, R4.reuse, R34, RZ ;  /* 0x000000220414723c */ /* 0x044fe600000418ff */
[----:B------:R-:W-:Y:S04]  /*3e80*/  LDSM.16.M88.4 R80, [R201+0x3800] ;  /* 0x00380000c950783b */ /* 0x000fe80000000200 */
[----:B-1----:R-:W-:Y:S01]  /*3e90*/  LDSM.16.M88.4 R16, [R203+0x1000] ;  /* 0x00100000cb10783b */ /* 0x002fe20000000200 */
[C---:B------:R-:W-:Y:S03]  /*3ea0*/  HMMA.16816.F32.BF16 R32, R4.reuse, R40, RZ ;  /* 0x000000280420723c */ /* 0x040fe600000418ff */
[----:B------:R-:W-:Y:S04]  /*3eb0*/  LDSM.16.M88.4 R88, [R200+0x7800] ;  /* 0x00780000c858783b */ /* 0x000fe80000000200 */
[----:B------:R-:W0:Y:S01]  /*3ec0*/  LDGDEPBAR ;  /* 0x00000000000079af */ /* 0x000e220000000000 */
[----:B------:R-:W-:Y:S03]  /*3ed0*/  HMMA.16816.F32.BF16 R40, R4, R42, RZ ;  /* 0x0000002a0428723c */ /* 0x000fe600000418ff */
[----:B------:R-:W1:Y:S01]  /*3ee0*/  LDSM.16.M88.4 R4, [R211] ;  /* 0x00000000d304783b */ /* 0x000e620000000200 */
[----:B----4-:R-:W-:-:S04]  /*3ef0*/  IADD3 R2, R200, 0x6000, RZ ;  /* 0x00006000c8027810 */ /* 0x010fc80007ffe0ff */
[----:B------:R-:W-:Y:S01]  /*3f00*/  HMMA.16816.F32.BF16 R44, R8, R54, R20 ;  /* 0x00000036082c723c */ /* 0x000fe20000041814 */
[----:B------:R-:W2:Y:S01]  /*3f10*/  LDSM.16.M88.4 R20, [R203+0x800] ;  /* 0x00080000cb14783b */ /* 0x000ea20000000200 */
[----:B------:R-:W-:-:S05]  /*3f20*/  IMAD.IADD R202, R2, 0x1, R0 ;  /* 0x0000000102ca7824 */ /* 0x000fca00078e0200 */
[----:B------:R-:W-:Y:S01]  /*3f30*/  LDSM.16.M88.4 R84, [R202+-0x4800] ;  /* 0xffb80000ca54783b */ /* 0x000fe20000000200 */
[C---:B------:R-:W-:Y:S08]  /*3f40*/  HMMA.16816.F32.BF16 R36, R8.reuse, R72, R32 ;  /* 0x000000480824723c */ /* 0x040ff00000041820 */
[C---:B---3--:R-:W-:Y:S01]  /*3f50*/  HMMA.16816.F32.BF16 R12, R8.reuse, R74, R40 ;  /* 0x0000004a080c723c */ /* 0x048fe20000041828 */
[----:B------:R-:W3:Y:S04]  /*3f60*/  LDSM.16.M88.4 R40, [R203+0x1800] ;  /* 0x00180000cb28783b */ /* 0x000ee80000000200 */
[----:B------:R-:W-:Y:S03]  /*3f70*/  LDSM.16.M88.4 R72, [R202+-0x5800] ;  /* 0xffa80000ca48783b */ /* 0x000fe60000000200 */
[----:B------:R-:W-:Y:S01]  /*3f80*/  HMMA.16816.F32.BF16 R32, R8, R76, R64 ;  /* 0x0000004c0820723c */ /* 0x000fe20000041840 */
[----:B------:R-:W-:Y:S04]  /*3f90*/  LDSM.16.M88.4 R8, [R210] ;  /* 0x00000000d208783b */ /* 0x000fe80000000200 */
[----:B------:R-:W4:Y:S04]  /*3fa0*/  LDSM.16.M88.4 R64, [R202+-0x6000] ;  /* 0xffa00000ca40783b */ /* 0x000f280000000200 */
[----:B------:R-:W5:Y:S01]  /*3fb0*/  LDSM.16.M88.4 R76, [R202+-0x5000] ;  /* 0xffb00000ca4c783b */ /* 0x000f620000000200 */
[C---:B-1----:R-:W-:Y:S03]  /*3fc0*/  HMMA.16816.F32.BF16 R60, R4.reuse, R24, R68 ;  /* 0x00000018043c723c */ /* 0x042fe60000041844 */
[----:B------:R-:W-:Y:S05]  /*3fd0*/  LDSM.16.M88.4 R68, [R201+0x3000] ;  /* 0x00300000c944783b */ /* 0x000fea0000000200 */
[C---:B------:R-:W-:Y:S01]  /*3fe0*/  HMMA.16816.F32.BF16 R52, R4.reuse, R26, R56 ;  /* 0x0000001a0434723c */ /* 0x040fe20000041838 */
[----:B------:R-:W-:Y:S07]  /*3ff0*/  LDSM.16.M88.4 R56, [R201+0x2800] ;  /* 0x00280000c938783b */ /* 0x000fee0000000200 */
[C---:B--2---:R-:W-:Y:S08]  /*4000*/  HMMA.16816.F32.BF16 R48, R4.reuse, R20, R48 ;  /* 0x000000140430723c */ /* 0x044ff00000041830 */
[C---:B------:R-:W-:Y:S08]  /*4010*/  HMMA.16816.F32.BF16 R44, R4.reuse, R22, R44 ;  /* 0x00000016042c723c */ /* 0x040ff0000004182c */
[C---:B------:R-:W-:Y:S08]  /*4020*/  HMMA.16816.F32.BF16 R36, R4.reuse, R16, R36 ;  /* 0x000000100424723c */ /* 0x040ff00000041824 */
[C---:B------:R-:W-:Y:S08]  /*4030*/  HMMA.16816.F32.BF16 R20, R4.reuse, R18, R12 ;  /* 0x000000120414723c */ /* 0x040ff0000004180c */
[C---:B---3--:R-:W-:Y:S08]  /*4040*/  HMMA.16816.F32.BF16 R16, R4.reuse, R40, R32 ;  /* 0x000000280410723c */ /* 0x048ff00000041820 */
[----:B------:R-:W-:Y:S01]  /*4050*/  HMMA.16816.F32.BF16 R12, R4, R42, R28 ;  /* 0x0000002a040c723c */ /* 0x000fe2000004181c */
[----:B------:R-:W-:Y:S04]  /*4060*/  LDSM.16.M88.4 R4, [R208+0x4000] ;  /* 0x00400000d004783b */ /* 0x000fe80000000200 */
[----:B------:R-:W1:Y:S03]  /*4070*/  LDSM.16.M88.4 R28, [R201+0x2000] ;  /* 0x00200000c91c783b */ /* 0x000e660000000200 */
[C---:B----4-:R-:W-:Y:S01]  /*4080*/  HMMA.16816.F32.BF16 R24, R8.reuse, R64, R60 ;  /* 0x000000400818723c */ /* 0x050fe2000004183c */
[----:B------:R-:W-:Y:S07]  /*4090*/  LDSM.16.M88.4 R60, [R200+0x2800] ;  /* 0x00280000c83c783b */ /* 0x000fee0000000200 */
[C---:B------:R-:W-:Y:S01]  /*40a0*/  HMMA.16816.F32.BF16 R32, R8.reuse, R66, R52 ;  /* 0x000000420820723c */ /* 0x040fe20000041834 */
[----:B------:R-:W-:Y:S04]  /*40b0*/  LDSM.16.M88.4 R52, [R203+0x2800] ;  /* 0x00280000cb34783b */ /* 0x000fe80000000200 */
[----:B------:R-:W-:Y:S03]  /*40c0*/  LDSM.16.M88.4 R64, [R203+0x3000] ;  /* 0x00300000cb40783b */ /* 0x000fe60000000200 */
[C---:B------:R-:W-:Y:S01]  /*40d0*/  HMMA.16816.F32.BF16 R40, R8.reuse, R72, R48 ;  /* 0x000000480828723c */ /* 0x040fe20000041830 */
[----:B------:R-:W-:Y:S07]  /*40e0*/  LDSM.16.M88.4 R48, [R200+0x2000] ;  /* 0x00200000c830783b */ /* 0x000fee0000000200 */
[C---:B------:R-:W-:Y:S01]  /*40f0*/  HMMA.16816.F32.BF16 R44, R8.reuse, R74, R44 ;  /* 0x0000004a082c723c */ /* 0x040fe2000004182c */
[----:B------:R-:W-:Y:S07]  /*4100*/  LDSM.16.M88.4 R72, [R200+0x3000] ;  /* 0x00300000c848783b */ /* 0x000fee0000000200 */
[C---:B-----5:R-:W-:Y:S08]  /*4110*/  HMMA.16816.F32.BF16 R36, R8.reuse, R76, R36 ;  /* 0x0000004c0824723c */ /* 0x060ff00000041824 */
[C---:B------:R-:W-:Y:S01]  /*4120*/  HMMA.16816.F32.BF16 R20, R8.reuse, R78, R20 ;  /* 0x0000004e0814723c */ /* 0x040fe20000041814 */
[----:B------:R-:W-:Y:S07]  /*4130*/  LDSM.16.M88.4 R76, [R200+0x3800] ;  /* 0x00380000c84c783b */ /* 0x000fee0000000200 */
[C---:B------:R-:W-:Y:S08]  /*4140*/  HMMA.16816.F32.BF16 R16, R8.reuse, R84, R16 ;  /* 0x000000540810723c */ /* 0x040ff00000041810 */
[----:B------:R-:W-:Y:S01]  /*4150*/  HMMA.16816.F32.BF16 R12, R8, R86, R12 ;  /* 0x00000056080c723c */ /* 0x000fe2000004180c */
[----:B------:R-:W2:Y:S04]  /*4160*/  LDSM.16.M88.4 R8, [R209+0x4000] ;  /* 0x00400000d108783b */ /* 0x000ea80000000200 */
[----:B------:R-:W-:Y:S03]  /*4170*/  LDSM.16.M88.4 R84, [R201+0x7800] ;  /* 0x00780000c954783b */ /* 0x000fe60000000200 */
[C---:B-1----:R-:W-:Y:S08]  /*4180*/  HMMA.16816.F32.BF16 R24, R4.reuse, R28, R24 ;  /* 0x0000001c0418723c */ /* 0x042ff00000041818 */
[C---:B------:R-:W-:Y:S08]  /*4190*/  HMMA.16816.F32.BF16 R28, R4.reuse, R30, R32 ;  /* 0x0000001e041c723c */ /* 0x040ff00000041820 */
[C---:B------:R-:W-:Y:S08]  /*41a0*/  HMMA.16816.F32.BF16 R32, R4.reuse, R56, R40 ;  /* 0x000000380420723c */ /* 0x040ff00000041828 */
[C---:B------:R-:W-:Y:S01]  /*41b0*/  HMMA.16816.F32.BF16 R56, R4.reuse, R58, R44 ;  /* 0x0000003a0438723c */ /* 0x040fe2000004182c */
[----:B------:R-:W-:Y:S07]  /*41c0*/  LDSM.16.M88.4 R44, [R202+-0x4000] ;  /* 0xffc00000ca2c783b */ /* 0x000fee0000000200 */
[C---:B------:R-:W-:Y:S08]  /*41d0*/  HMMA.16816.F32.BF16 R40, R4.reuse, R68, R36 ;  /* 0x000000440428723c */ /* 0x040ff00000041824 */
[C---:B------:R-:W-:Y:S01]  /*41e0*/  HMMA.16816.F32.BF16 R36, R4.reuse, R70, R20 ;  /* 0x000000460424723c */ /* 0x040fe20000041814 */
[----:B------:R-:W-:Y:S04]  /*41f0*/  LDSM.16.M88.4 R20, [R203+0x2000] ;  /* 0x00200000cb14783b */ /* 0x000fe80000000200 */
[----:B------:R-:W-:Y:S03]  /*4200*/  LDSM.16.M88.4 R68, [R203+0x3800] ;  /* 0x00380000cb44783b */ /* 0x000fe60000000200 */
[C---:B------:R-:W-:Y:S08]  /*4210*/  HMMA.16816.F32.BF16 R16, R4.reuse, R80, R16 ;  /* 0x000000500410723c */ /* 0x040ff00000041810 */
[----:B------:R-:W-:Y:S01]  /*4220*/  HMMA.16816.F32.BF16 R12, R4, R82, R12 ;  /* 0x00000052040c723c */ /* 0x000fe2000004180c */
[----:B------:R-:W1:Y:S04]  /*4230*/  LDSM.16.M88.4 R4, [R211+0x4000] ;  /* 0x00400000d304783b */ /* 0x000e680000000200 */
[----:B------:R-:W-:Y:S03]  /*4240*/  LDSM.16.M88.4 R80, [R201+0x7000] ;  /* 0x00700000c950783b */ /* 0x000fe60000000200 */
[C---:B--2---:R-:W-:Y:S08]  /*4250*/  HMMA.16816.F32.BF16 R24, R8.reuse, R48, R24 ;  /* 0x000000300818723c */ /* 0x044ff00000041818 */
[C---:B------:R-:W-:Y:S08]  /*4260*/  HMMA.16816.F32.BF16 R32, R8.reuse, R60, R32 ;  /* 0x0000003c0820723c */ /* 0x040ff00000041820 */
[C---:B------:R-:W-:Y:S01]  /*4270*/  HMMA.16816.F32.BF16 R56, R8.reuse, R62, R56 ;  /* 0x0000003e0838723c */ /* 0x040fe20000041838 */
[----:B------:R-:W-:Y:S07]  /*4280*/  LDSM.16.M88.4 R60, [R202+-0x3000] ;  /* 0xffd00000ca3c783b */ /* 0x000fee0000000200 */
[C---:B------:R-:W-:Y:S01]  /*4290*/  HMMA.16816.F32.BF16 R28, R8.reuse, R50, R28 ;  /* 0x00000032081c723c */ /* 0x040fe2000004181c */
[----:B------:R-:W-:Y:S07]  /*42a0*/  LDSM.16.M88.4 R48, [R202+-0x3800] ;  /* 0xffc80000ca30783b */ /* 0x000fee0000000200 */
[C---:B------:R-:W-:Y:S08]  /*42b0*/  HMMA.16816.F32.BF16 R40, R8.reuse, R72, R40 ;  /* 0x000000480828723c */ /* 0x040ff00000041828 */
[C---:B------:R-:W-:Y:S01]  /*42c0*/  HMMA.16816.F32.BF16 R36, R8.reuse, R74, R36 ;  /* 0x0000004a0824723c */ /* 0x040fe20000041824 */
[----:B------:R-:W-:Y:S07]  /*42d0*/  LDSM.16.M88.4 R72, [R201+0x5800] ;  /* 0x00580000c948783b */ /* 0x000fee0000000200 */
[C---:B------:R-:W-:Y:S08]  /*42e0*/  HMMA.16816.F32.BF16 R16, R8.reuse, R76, R16 ;  /* 0x0000004c0810723c */ /* 0x040ff00000041810 */
[----:B------:R-:W-:Y:S01]  /*42f0*/  HMMA.16816.F32.BF16 R12, R8, R78, R12 ;  /* 0x0000004e080c723c */ /* 0x000fe2000004180c */
[----:B------:R-:W2:Y:S04]  /*4300*/  LDSM.16.M88.4 R8, [R210+0x4000] ;  /* 0x00400000d208783b */ /* 0x000ea80000000200 */
[----:B------:R-:W3:Y:S03]  /*4310*/  LDSM.16.M88.4 R76, [R202+-0x2800] ;  /* 0xffd80000ca4c783b */ /* 0x000ee60000000200 */
[C---:B-1----:R-:W-:Y:S08]  /*4320*/  HMMA.16816.F32.BF16 R24, R4.reuse, R20, R24 ;  /* 0x000000140418723c */ /* 0x042ff00000041818 */
[C---:B------:R-:W-:Y:S08]  /*4330*/  HMMA.16816.F32.BF16 R32, R4.reuse, R52, R32 ;  /* 0x000000340420723c */ /* 0x040ff00000041820 */
[C---:B------:R-:W-:Y:S01]  /*4340*/  HMMA.16816.F32.BF16 R56, R4.reuse, R54, R56 ;  /* 0x000000360438723c */ /* 0x040fe20000041838 */
        /* <DEDUP_REMOVED lines=25> */
[C---:B------:R-:W-:Y:S01]  /*44e0*/  HMMA.16816.F32.BF16 R56, R4.reuse, R54, R56 ;  /* 0x000000360438723c */ /* 0x040fe20000041838 */
[----:B------:R-:W-:Y:S07]  /*44f0*/  LDSM.16.M88.4 R52, [R203+0x4800] ;  /* 0x00480000cb34783b */ /* 0x000fee0000000200 */
[C---:B------:R-:W-:Y:S08]  /*4500*/  HMMA.16816.F32.BF16 R28, R4.reuse, R22, R28 ;  /* 0x00000016041c723c */ /* 0x040ff0000004181c */
        /* <DEDUP_REMOVED lines=15> */
[----:B------:R-:W-:Y:S07]  /*4600*/  LDSM.16.M88.4 R68, [R202+-0x1000] ;  /* 0xfff00000ca44783b */ /* 0x000fee0000000200 */
[C---:B---3--:R-:W-:Y:S08]  /*4610*/  HMMA.16816.F32.BF16 R24, R8.reuse, R76, R20 ;  /* 0x0000004c0818723c */ /* 0x048ff00000041814 */
[----:B------:R-:W-:Y:S01]  /*4620*/  HMMA.16816.F32.BF16 R12, R8, R78, R12 ;  /* 0x0000004e080c723c */ /* 0x000fe2000004180c */
[----:B------:R-:W2:Y:S04]  /*4630*/  LDSM.16.M88.4 R8, [R210+0x8000] ;  /* 0x00800000d208783b */ /* 0x000ea80000000200 */
[----:B------:R-:W3:Y:S03]  /*4640*/  LDSM.16.M88.4 R76, [R202+-0x800] ;  /* 0xfff80000ca4c783b */ /* 0x000ee60000000200 */
[C---:B-1----:R-:W-:Y:S08]  /*4650*/  HMMA.16816.F32.BF16 R16, R4.reuse, R44, R16 ;  /* 0x0000002c0410723c */ /* 0x042ff00000041810 */
[C---:B------:R-:W-:Y:S08]  /*4660*/  HMMA.16816.F32.BF16 R32, R4.reuse, R52, R32 ;  /* 0x000000340420723c */ /* 0x040ff00000041820 */
[C---:B------:R-:W-:Y:S08]  /*4670*/  HMMA.16816.F32.BF16 R56, R4.reuse, R54, R56 ;  /* 0x000000360438723c */ /* 0x040ff00000041838 */
[C---:B------:R-:W-:Y:S08]  /*4680*/  HMMA.16816.F32.BF16 R20, R4.reuse, R46, R28 ;  /* 0x0000002e0414723c */ /* 0x040ff0000004181c */
[C---:B------:R-:W-:Y:S08]  /*4690*/  HMMA.16816.F32.BF16 R40, R4.reuse, R64, R40 ;  /* 0x000000400428723c */ /* 0x040ff00000041828 */
[C---:B------:R-:W-:Y:S01]  /*46a0*/  HMMA.16816.F32.BF16 R36, R4.reuse, R66, R36 ;  /* 0x000000420424723c */ /* 0x040fe20000041824 */
[----:B------:R-:W-:Y:S07]  /*46b0*/  LDSM.16.M88.4 R64, [R201+0x6000] ;  /* 0x00600000c940783b */ /* 0x000fee0000000200 */
[C---:B----4-:R-:W-:Y:S08]  /*46c0*/  HMMA.16816.F32.BF16 R28, R4.reuse, R72, R24 ;  /* 0x00000048041c723c */ /* 0x050ff00000041818 */
[----:B------:R-:W-:Y:S01]  /*46d0*/  HMMA.16816.F32.BF16 R12, R4, R74, R12 ;  /* 0x0000004a040c723c */ /* 0x000fe2000004180c */
[----:B------:R-:W-:Y:S04]  /*46e0*/  LDSM.16.M88.4 R4, [R208+0xc000] ;  /* 0x00c00000d004783b */ /* 0x000fe80000000200 */
[----:B------:R-:W1:Y:S03]  /*46f0*/  LDSM.16.M88.4 R72, [R201+0x6800] ;  /* 0x00680000c948783b */ /* 0x000e660000000200 */
[C---:B--2---:R-:W-:Y:S08]  /*4700*/  HMMA.16816.F32.BF16 R24, R8.reuse, R48, R16 ;  /* 0x000000300818723c */ /* 0x044ff00000041810 */
[C---:B------:R-:W-:Y:S08]  /*4710*/  HMMA.16816.F32.BF16 R16, R8.reuse, R60, R32 ;  /* 0x0000003c0810723c */ /* 0x040ff00000041820 */
[C---:B------:R-:W-:Y:S01]  /*4720*/  HMMA.16816.F32.BF16 R56, R8.reuse, R62, R56 ;  /* 0x0000003e0838723c */ /* 0x040fe20000041838 */
[----:B------:R-:W-:Y:S07]  /*4730*/  LDSM.16.M88.4 R60, [R200+0x6000] ;  /* 0x00600000c83c783b */ /* 0x000fee0000000200 */
        /* <DEDUP_REMOVED lines=11> */
[----:B------:R-:W-:Y:S04]  /*47f0*/  LDSM.16.M88.4 R72, [R203+0x6800] ;  /* 0x00680000cb48783b */ /* 0x000fe80000000200 */
[----:B------:R-:W-:Y:S03]  /*4800*/  LDSM.16.M88.4 R56, [R202] ;  /* 0x00000000ca38783b */ /* 0x000fe60000000200 */
[C---:B------:R-:W-:Y:S01]  /*4810*/  HMMA.16816.F32.BF16 R36, R4.reuse, R66, R20 ;  /* 0x000000420424723c */ /* 0x040fe20000041814 */
[----:B------:R-:W-:Y:S07]  /*4820*/  LDSM.16.M88.4 R64, [R203+0x6000] ;  /* 0x00600000cb40783b */ /* 0x000fee0000000200 */
[C---:B------:R-:W-:Y:S01]  /*4830*/  HMMA.16816.F32.BF16 R24, R4.reuse, R80, R52 ;  /* 0x000000500418723c */ /* 0x040fe20000041834 */
[----:B------:R-:W-:Y:S07]  /*4840*/  LDSM.16.M88.4 R52, [R202+0x800] ;  /* 0x00080000ca34783b */ /* 0x000fee0000000200 */
[C---:B------:R-:W-:Y:S01]  /*4850*/  HMMA.16816.F32.BF16 R20, R4.reuse, R82, R48 ;  /* 0x000000520414723c */ /* 0x040fe20000041830 */
[----:B------:R-:W-:Y:S04]  /*4860*/  LDSM.16.M88.4 R80, [R203+0x7000] ;  /* 0x00700000cb50783b */ /* 0x000fe80000000200 */
[----:B------:R-:W-:Y:S03]  /*4870*/  LDSM.16.M88.4 R48, [R202+0x1000] ;  /* 0x00100000ca30783b */ /* 0x000fe60000000200 */
[C---:B------:R-:W-:Y:S01]  /*4880*/  HMMA.16816.F32.BF16 R16, R4.reuse, R84, R44 ;  /* 0x000000540410723c */ /* 0x040fe2000004182c */
[----:B------:R-:W-:Y:S07]  /*4890*/  LDSM.16.M88.4 R44, [R202+0x1800] ;  /* 0x00180000ca2c783b */ /* 0x000fee0000000200 */
[----:B------:R-:W-:Y:S01]  /*48a0*/  HMMA.16816.F32.BF16 R4, R4, R86, R8 ;  /* 0x000000560404723c */ /* 0x000fe20000041808 */
[----:B------:R-:W1:Y:S04]  /*48b0*/  LDSM.16.M88.4 R8, [R211+0xc000] ;  /* 0x00c00000d308783b */ /* 0x000e680000000200 */
[----:B------:R-:W4:Y:S03]  /*48c0*/  LDSM.16.M88.4 R84, [R203+0x7800] ;  /* 0x00780000cb54783b */ /* 0x000f260000000200 */
[C---:B--2---:R-:W-:Y:S08]  /*48d0*/  HMMA.16816.F32.BF16 R32, R12.reuse, R68, R32 ;  /* 0x000000440c20723c */ /* 0x044ff00000041820 */
[C---:B------:R-:W-:Y:S08]  /*48e0*/  HMMA.16816.F32.BF16 R28, R12.reuse, R70, R28 ;  /* 0x000000460c1c723c */ /* 0x040ff0000004181c */
[C---:B---3--:R-:W-:Y:S08]  /*48f0*/  HMMA.16816.F32.BF16 R24, R12.reuse, R76, R24 ;  /* 0x0000004c0c18723c */ /* 0x048ff00000041818 */
[C---:B------:R-:W-:Y:S08]  /*4900*/  HMMA.16816.F32.BF16 R40, R12.reuse, R60, R40 ;  /* 0x0000003c0c28723c */ /* 0x040ff00000041828 */
[C---:B------:R-:W-:Y:S08]  /*4910*/  HMMA.16816.F32.BF16 R36, R12.reuse, R62, R36 ;  /* 0x0000003e0c24723c */ /* 0x040ff00000041824 */
[C---:B------:R-:W-:Y:S08]  /*4920*/  HMMA.16816.F32.BF16 R20, R12.reuse, R78, R20 ;  /* 0x0000004e0c14723c */ /* 0x040ff00000041814 */
[C---:B------:R-:W-:Y:S08]  /*4930*/  HMMA.16816.F32.BF16 R16, R12.reuse, R88, R16 ;  /* 0x000000580c10723c */ /* 0x040ff00000041810 */
[----:B------:R-:W-:Y:S01]  /*4940*/  HMMA.16816.F32.BF16 R12, R12, R90, R4 ;  /* 0x0000005a0c0c723c */ /* 0x000fe20000041804 */
[----:B------:R-:W2:Y:S01]  /*4950*/  LDSM.16.M88.4 R4, [R210+0xc000] ;  /* 0x00c00000d204783b */ /* 0x000ea20000000200 */
[----:B------:R-:W-:-:S06]  /*4960*/  DEPBAR.LE SB0, 0x0 ;  /* 0x000080000000791a */ /* 0x000fcc0000000000 */
[C---:B-1----:R-:W-:Y:S08]  /*4970*/  HMMA.16816.F32.BF16 R32, R8.reuse, R72, R32 ;  /* 0x000000480820723c */ /* 0x042ff00000041820 */
[C---:B------:R-:W-:Y:S08]  /*4980*/  HMMA.16816.F32.BF16 R28, R8.reuse, R74, R28 ;  /* 0x0000004a081c723c */ /* 0x040ff0000004181c */
[C---:B------:R-:W-:Y:S08]  /*4990*/  HMMA.16816.F32.BF16 R24, R8.reuse, R80, R24 ;  /* 0x000000500818723c */ /* 0x040ff00000041818 */
        /* <DEDUP_REMOVED lines=45> */
.L_x_2210:
[----:B------:R-:W-:Y:S05]  /*4c70*/  BRA.DIV ~URZ, `(.L_x_2063) ;  /* 0x00014e227f007947 */ /* 0x000fea000b800000 */
[----:B------:R-:W3:Y:S01]  /*4c80*/  SHFL.IDX PT, R0, R10, RZ, 0x181f ;  /* 0x00181fff0a007589 */ /* 0x000ee200000e0000 */
[----:B------:R-:W-:Y:S02]  /*4c90*/  ISETP.GE.AND P0, PT, R218, c[0x0][0x1d4], PT ;  /* 0x00007500da007a0c */ /* 0x000fe40003f06270 */
[----:B------:R-:W-:Y:S02]  /*4ca0*/  ISETP.GE.AND P2, PT, R224, c[0x0][0x1d4], PT ;  /* 0x00007500e0007a0c */ /* 0x000fe40003f46270 */
[----:B------:R-:W-:Y:S02]  /*4cb0*/  SEL R14, RZ, 0x10, P0 ;  /* 0x00000010ff0e7807 */ /* 0x000fe40000000000 */
[----:B------:R-:W-:Y:S02]  /*4cc0*/  SEL R13, RZ, 0x10, P2 ;  /* 0x00000010ff0d7807 */ /* 0x000fe40001000000 */
[----:B---3--:R-:W-:-:S05]  /*4cd0*/  IADD3 R2, P1, R0, R98, RZ ;  /* 0x0000006200027210 */ /* 0x008fca0007f3e0ff */
[----:B--2---:R-:W-:Y:S01]  /*4ce0*/  IMAD.X R3, R4, 0x1, R92, P1 ;  /* 0x0000000104037824 */ /* 0x004fe200008e065c */
[----:B------:R-:W-:-:S04]  /*4cf0*/  IADD3 R8, P1, R0, R99, RZ ;  /* 0x0000006300087210 */ /* 0x000fc80007f3e0ff */
[----:B------:R-:W-:Y:S01]  /*4d00*/  @!PT LDS RZ, [RZ] ;  /* 0x00000000fffff984 */ /* 0x000fe20000000800 */
[----:B------:R-:W-:Y:S01]  /*4d10*/  @!PT LDS RZ, [RZ] ;  /* 0x00000000fffff984 */ /* 0x000fe20000000800 */
[----:B------:R2:W-:Y:S01]  /*4d20*/  LDGSTS.E.BYPASS.LTC128B.128 [R215+0x8100], [R2.64], !P0 ;  /* 0x0810000002d77fae */ /* 0x0005e2000c101d46 */
[----:B------:R-:W-:Y:S01]  /*4d30*/  IADD3 R6, P0, R0, R101, RZ ;  /* 0x0000006500067210 */ /* 0x000fe20007f1e0ff */
[----:B------:R-:W-:Y:S01]  /*4d40*/  IMAD.X R9, R4, 0x1, R93, P1 ;  /* 0x0000000104097824 */ /* 0x000fe200008e065d */
[----:B------:R-:W-:-:S03]  /*4d50*/  ISETP.GE.AND P1, PT, R223, c[0x0][0x1d4], PT ;  /* 0x00007500df007a0c */ /* 0x000fc60003f26270 */
[----:B------:R-:W-:Y:S01]  /*4d60*/  IMAD.X R7, R4, 0x1, R94, P0 ;  /* 0x0000000104077824 */ /* 0x000fe200000e065e */
[----:B------:R-:W-:Y:S01]  /*4d70*/  ISETP.GE.AND P0, PT, R225, c[0x0][0x1d4], PT ;  /* 0x00007500e1007a0c */ /* 0x000fe20003f06270 */
[----:B------:R3:W-:Y:S01]  /*4d80*/  LDGSTS.E.BYPASS.LTC128B.128 [R215+0xa100], [R8.64], !P2 ;  /* 0x0a10000008d77fae */ /* 0x0007e2000d101d46 */
[----:B------:R-:W-:-:S07]  /*4d90*/  SEL R12, RZ, 0x10, P1 ;  /* 0x00000010ff0c7807 */ /* 0x000fce0000800000 */
[----:B------:R3:W-:Y:S01]  /*4da0*/  LDGSTS.E.BYPASS.LTC128B.128 [R215+0xc100], [R6.64], !P1 ;  /* 0x0c10000006d77fae */ /* 0x0007e2000c901d46 */
[----:B--2---:R-:W-:-:S03]  /*4db0*/  IADD3 R2, P3, R0, R102, RZ ;  /* 0x0000006600027210 */ /* 0x004fc60007f7e0ff */
[----:B------:R-:W2:Y:S02]  /*4dc0*/  SHFL.IDX PT, R0, R10, 0x1, 0x181f ;  /* 0x00381f000a007f89 */ /* 0x000ea400000e0000 */
[----:B------:R-:W-:Y:S02]  /*4dd0*/  IMAD.X R3, R4, 0x1, R95, P3 ;  /* 0x0000000104037824 */ /* 0x000fe400018e065f */
[----:B------:R4:W1:Y:S04]  /*4de0*/  SHFL.IDX PT, R4, R5, 0x1, 0x181f ;  /* 0x00381f0005047f89 */ /* 0x00086800000e0000 */
[----:B------:R3:W-:Y:S01]  /*4df0*/  LDGSTS.E.BYPASS.LTC128B.128 [R215+0xe100], [R2.64], !P0 ;  /* 0x0e10000002d77fae */ /* 0x0007e2000c101d46 */
[----:B-1--4-:R-:W-:-:S03]  /*4e00*/  SEL R5, RZ, 0x10, P0 ;  /* 0x00000010ff057807 */ /* 0x012fc60000000000 */
.L_x_2211:
[----:B--23--:R-:W-:Y:S02]  /*4e10*/  IADD3 R2, -R14, 0x10, RZ ;  /* 0x000000100e027810 */ /* 0x00cfe40007ffe1ff */
[----:B------:R-:W-:-:S02]  /*4e20*/  IADD3 R3, -R13, 0x10, RZ ;  /* 0x000000100d037810 */ /* 0x000fc40007ffe1ff */
[----:B------:R-:W-:Y:S02]  /*4e30*/  LOP3.LUT R2, R2, 0xf, RZ, 0xc0, !PT ;  /* 0x0000000f02027812 */ /* 0x000fe400078ec0ff */
[----:B------:R-:W-:Y:S02]  /*4e40*/  ISETP.NE.U32.AND P3, PT, R14, RZ, PT ;  /* 0x000000ff0e00720c */ /* 0x000fe40003f65070 */
[----:B------:R-:W-:Y:S02]  /*4e50*/  IADD3 R10, P1, P0, R2, R0, R98 ;  /* 0x00000000020a7210 */ /* 0x000fe4000783e062 */
[----:B------:R-:W-:Y:S02]  /*4e60*/  LOP3.LUT R2, R3, 0xf, RZ, 0xc0, !PT ;  /* 0x0000000f03027812 */ /* 0x000fe400078ec0ff */
[----:B------:R-:W-:Y:S02]  /*4e70*/  IADD3 R3, -R12, 0x10, RZ ;  /* 0x000000100c037810 */ /* 0x000fe40007ffe1ff */
[----:B------:R-:W-:-:S02]  /*4e80*/  IADD3.X R11, RZ, R4, R92, P1, P0 ;  /* 0x00000004ff0b7210 */ /* 0x000fc40000fe045c */
[----:B------:R-:W-:Y:S02]  /*4e90*/  IADD3 R8, P1, P0, R2, R0, R99 ;  /* 0x0000000002087210 */ /* 0x000fe4000783e063 */
[----:B------:R-:W-:Y:S01]  /*4ea0*/  LOP3.LUT R2, R3, 0xf, RZ, 0xc0, !PT ;  /* 0x0000000f03027812 */ /* 0x000fe200078ec0ff */
[----:B------:R-:W-:Y:S01]  /*4eb0*/  @!PT LDS RZ, [RZ] ;  /* 0x00000000fffff984 */ /* 0x000fe20000000800 */
[----:B------:R-:W-:Y:S01]  /*4ec0*/  @!PT LDS RZ, [RZ] ;  /* 0x00000000fffff984 */ /* 0x000fe20000000800 */
[----:B------:R-:W-:Y:S01]  /*4ed0*/  @!PT LDS RZ, [RZ] ;  /* 0x00000000fffff984 */ /* 0x000fe20000000800 */
[----:B------:R1:W-:Y:S01]  /*4ee0*/  LDGSTS.E.BYPASS.LTC128B.128.ZFILL [R215+0x9100], [R10.64], P3 ;  /* 0x091000000ad77fae */ /* 0x0003e20009941d46 */
[----:B------:R-:W-:Y:S02]  /*4ef0*/  IADD3 R3, -R5, 0x10, RZ ;  /* 0x0000001005037810 */ /* 0x000fe40007ffe1ff */
[----:B------:R-:W-:Y:S02]  /*4f00*/  IADD3.X R9, RZ, R4, R93, P1, P0 ;  /* 0x00000004ff097210 */ /* 0x000fe40000fe045d */
[----:B------:R-:W-:Y:S02]  /*4f10*/  IADD3 R6, P1, P0, R2, R0, R101 ;  /* 0x0000000002067210 */ /* 0x000fe4000783e065 */
[----:B------:R-:W-:-:S02]  /*4f20*/  LOP3.LUT R2, R3, 0xf, RZ, 0xc0, !PT ;  /* 0x0000000f03027812 */ /* 0x000fc400078ec0ff */
[----:B------:R-:W-:Y:S02]  /*4f30*/  IADD3.X R7, RZ, R4, R94, P1, P0 ;  /* 0x00000004ff077210 */ /* 0x000fe40000fe045e */
[----:B------:R-:W-:Y:S02]  /*4f40*/  IADD3 R2, P1, P0, R2, R0, R102 ;  /* 0x0000000002027210 */ /* 0x000fe4000783e066 */
[----:B------:R-:W-:Y:S02]  /*4f50*/  ISETP.NE.U32.AND P2, PT, R13, RZ, PT ;  /* 0x000000ff0d00720c */ /* 0x000fe40003f45070 */
[----:B------:R-:W-:Y:S02]  /*4f60*/  IADD3.X R3, RZ, R4, R95, P1, P0 ;  /* 0x00000004ff037210 */ /* 0x000fe40000fe045f */
[----:B------:R-:W-:Y:S02]  /*4f70*/  ISETP.NE.U32.AND P1, PT, R12, RZ, PT ;  /* 0x000000ff0c00720c */ /* 0x000fe40003f25070 */
[----:B------:R-:W-:-:S07]  /*4f80*/  ISETP.NE.U32.AND P0, PT, R5, RZ, PT ;  /* 0x000000ff0500720c */ /* 0x000fce0003f05070 */
[----:B------:R1:W-:Y:S04]  /*4f90*/  LDGSTS.E.BYPASS.LTC128B.128.ZFILL [R215+0xb100], [R8.64], P2 ;  /* 0x0b10000008d77fae */ /* 0x0003e80009141d46 */
[----:B------:R1:W-:Y:S04]  /*4fa0*/  LDGSTS.E.BYPASS.LTC128B.128.ZFILL [R215+0xd100], [R6.64], P1 ;  /* 0x0d10000006d77fae */ /* 0x0003e80008941d46 */
[----:B------:R1:W-:Y:S02]  /*4fb0*/  LDGSTS.E.BYPASS.LTC128B.128.ZFILL [R215+0xf100], [R2.64], P0 ;  /* 0x0f10000002d77fae */ /* 0x0003e40008141d46 */
.L_x_2061:
[----:B------:R-:W-:Y:S05]  /*4fc0*/  BSYNC B0 ;  /* 0x0000000000007941 */ /* 0x000fea0003800000 */
.L_x_2060:
[----:B------:R-:W-:Y:S01]  /*4fd0*/  IMAD.MOV.U32 R0, RZ, RZ, c[0x0][0x2c4] ;  /* 0x0000b100ff007624 */ /* 0x000fe200078e00ff */
[----:B------:R-:W-:Y:S01]  /*4fe0*/  ULDC UR4, c[0x0][0x324] ;  /* 0x0000c90000047ab9 */ /* 0x000fe20000000800 */
[----:B-1----:R-:W-:Y:S01]  /*4ff0*/  IADD3 R2, R227, 0x1, -R100 ;  /* 0x00000001e3027810 */ /* 0x002fe20007ffe864 */
[----:B------:R-:W-:Y:S01]  /*5000*/  ULOP3.LUT UR4, URZ, UR4, URZ, 0x33, !UPT ;  /* 0x000000043f047292 */ /* 0x000fe2000f8e333f */
[----:B------:R-:W0:Y:S01]  /*5010*/  LDGDEPBAR ;  /* 0x00000000000079af */ /* 0x000e220000000000 */
[----:B------:R-:W-:Y:S01]  /*5020*/  ISETP.NE.AND P0, PT, R0, 0x1, PT ;  /* 0x000000010000780c */ /* 0x000fe20003f05270 */
[----:B------:R-:W-:-:S02]  /*5030*/  IMAD.IADD R0, R243, 0x1, R242 ;  /* 0x00000001f3007824 */ /* 0x000fc400078e02f2 */
[----:B------:R-:W-:Y:S02]  /*5040*/  IMAD.IADD R8, R96, 0x1, -R231 ;  /* 0x0000000160087824 */ /* 0x000fe400078e0ae7 */
[----:B------:R-:W-:-:S08]  /*5050*/  IMAD.MOV.U32 R4, RZ, RZ, R0 ;  /* 0x000000ffff047224 */ /* 0x000fd000078e0000 */
[----:B------:R-:W-:Y:S01]  /*5060*/  @P0 IMAD.HI.U32 R3, R0, c[0x0][0x2c8], RZ ;  /* 0x0000b20000030a27 */ /* 0x000fe200078e00ff */
[----:B------:R-:W-:-:S04]  /*5070*/  IADD3 R0, -R228, R2, -R231 ;  /* 0x00000002e4007210 */ /* 0x000fc80007ffe9e7 */
[C---:B------:R-:W-:Y:S02]  /*5080*/  IADD3 R7, R0.reuse, UR4, RZ ;  /* 0x0000000400077c10 */ /* 0x040fe4000fffe0ff */
[----:B------:R-:W-:Y:S02]  /*5090*/  @P0 SHF.R.U32.HI R4, RZ, c[0x0][0x2cc], R3 ;  /* 0x0000b300ff040a19 */ /* 0x000fe40000011603 */
[----:B------:R-:W-:Y:S01]  /*50a0*/  IADD3 R6, R0, c[0x0][0x328], RZ ;  /* 0x0000ca0000067a10 */ /* 0x000fe20007ffe0ff */
[----:B------:R-:W-:Y:S05]  /*50b0*/  BRA.DIV ~URZ, `(.L_x_2064) ;  /* 0x00014c727f007947 */ /* 0x000fea000b800000 */
[----:B------:R1:W2:Y:S02]  /*50c0*/  SHFL.IDX PT, R3, R4, RZ, 0x1c1f ;  /* 0x001c1fff04037589 */ /* 0x0002a400000e0000 */
.L_x_2212:
        /* <DEDUP_REMOVED lines=17> */
.L_x_2067:
[----:B------:R-:W-:-:S04]  /*51e0*/  MOV R5, 0x1 ;  /* 0x0000000100057802 */ /* 0x000fc80000000f00 */
[----:B------:R-:W-:-:S13]  /*51f0*/  ISETP.NE.AND P0, PT, R5, c[0x0][0x32c], PT ;  /* 0x0000cb0005007a0c */ /* 0x000fda0003f05270 */
[----:B------:R-:W-:-:S05]  /*5200*/  @P0 IMAD.HI.U32 R5, R3, c[0x0][0x330], RZ ;  /* 0x0000cc0003050a27 */ /* 0x000fca00078e00ff */
[----:B------:R-:W-:Y:S02]  /*5210*/  @P0 SHF.R.U32.HI R3, RZ, c[0x0][0x334], R5 ;  /* 0x0000cd00ff030a19 */ /* 0x000fe40000011605 */
.L_x_2068:
[----:B------:R-:W-:Y:S05]  /*5220*/  BSYNC B0 ;  /* 0x0000000000007941 */ /* 0x000fea0003800000 */
.L_x_2066:
[----:B------:R-:W-:-:S04]  /*5230*/  IMAD R3, R3, c[0x0][0x32c], -R100 ;  /* 0x0000cb0003037a24 */ /* 0x000fc800078e0a64 */
[----:B------:R-:W-:-:S05]  /*5240*/  IMAD.IADD R3, R3, 0x1, -R231 ;  /* 0x0000000103037824 */ /* 0x000fca00078e0ae7 */
[----:B------:R-:W-:Y:S02]  /*5250*/  IADD3 R5, R3, c[0x0][0x32c], RZ ;  /* 0x0000cb0003057a10 */ /* 0x000fe40007ffe0ff */
[----:B------:R-:W-:Y:S02]  /*5260*/  IMNMX R0, R0, R3, !PT ;  /* 0x0000000300007217 */ /* 0x000fe40007800200 */
[----:B------:R-:W-:Y:S02]  /*5270*/  IMNMX R2, R2, R5, PT ;  /* 0x0000000502027217 */ /* 0x000fe40003800200 */
.L_x_2065:
[----:B------:R-:W-:-:S04]  /*5280*/  ISETP.GT.AND P1, PT, R216, RZ, PT ;  /* 0x000000ffd800720c */ /* 0x000fc80003f24270 */
[C---:B------:R-:W-:Y:S02]  /*5290*/  ISETP.GT.AND P2, PT, R0.reuse, RZ, P1 ;  /* 0x000000ff0000720c */ /* 0x040fe40000f44270 */
[----:B------:R-:W-:Y:S02]  /*52a0*/  ISETP.GT.AND P0, PT, R0, 0x1, P1 ;  /* 0x000000010000780c */ /* 0x000fe40000f04270 */
[C---:B------:R-:W-:Y:S02]  /*52b0*/  ISETP.LT.OR P2, PT, R2.reuse, 0x1, P2 ;  /* 0x000000010200780c */ /* 0x040fe40001741670 */
[----:B------:R-:W-:Y:S02]  /*52c0*/  ISETP.LT.OR P0, PT, R2, 0x2, P0 ;  /* 0x000000020200780c */ /* 0x000fe40000701670 */
[----:B------:R-:W-:Y:S02]  /*52d0*/  FSEL R9, R40, -INF , !P2 ;  /* 0xff80000028097808 */ /* 0x000fe40005000000 */
[----:B------:R-:W-:-:S02]  /*52e0*/  FSEL R10, R41, -INF , !P0 ;  /* 0xff800000290a7808 */ /* 0x000fc40004000000 */
[C---:B------:R-:W-:Y:S02]  /*52f0*/  ISETP.GT.AND P2, PT, R0.reuse, 0x8, P1 ;  /* 0x000000080000780c */ /* 0x040fe40000f44270 */
        /* <DEDUP_REMOVED lines=40> */
[----:B------:R-:W-:Y:S01]  /*5580*/  FSEL R92, R45, -INF , !P0 ;  /* 0xff8000002d5c7808 */ /* 0x000fe20004000000 */
[----:B------:R-:W-:Y:S06]  /*5590*/  BRA.DIV ~URZ, `(.L_x_2069) ;  /* 0x000148027f007947 */ /* 0x000fec000b800000 */
[----:B------:R2:W3:Y:S02]  /*55a0*/  SHFL.IDX PT, R3, R4, 0x1, 0x1c1f ;  /* 0x003c1f0004037f89 */ /* 0x0004e400000e0000 */
.L_x_2213:
        /* <DEDUP_REMOVED lines=10> */
[----:B-12---:R-:W-:Y:S01]  /*5650*/  IMAD.MOV.U32 R4, RZ, RZ, 0x1 ;  /* 0x00000001ff047424 */ /* 0x006fe200078e00ff */
[----:B------:R-:W-:-:S04]  /*5660*/  LOP3.LUT R3, RZ, R3, RZ, 0x33, !PT ;  /* 0x00000003ff037212 */ /* 0x000fc800078e33ff */
[----:B------:R-:W-:-:S13]  /*5670*/  ISETP.NE.AND P0, PT, R4, c[0x0][0x32c], PT ;  /* 0x0000cb0004007a0c */ /* 0x000fda0003f05270 */
[----:B------:R-:W-:-:S05]  /*5680*/  @P0 IMAD.HI.U32 R4, R3, c[0x0][0x330], RZ ;  /* 0x0000cc0003040a27 */ /* 0x000fca00078e00ff */
[----:B------:R-:W-:-:S04]  /*5690*/  @P0 SHF.R.U32.HI R3, RZ, c[0x0][0x334], R4 ;  /* 0x0000cd00ff030a19 */ /* 0x000fc80000011604 */
[----:B------:R-:W-:Y:S01]  /*56a0*/  LOP3.LUT R3, RZ, R3, RZ, 0x33, !PT ;  /* 0x00000003ff037212 */ /* 0x000fe200078e33ff */
[----:B------:R-:W-:Y:S05]  /*56b0*/  BRA `(.L_x_2073) ;  /* 0x0000004000007947 */ /* 0x000fea0003800000 */
.L_x_2072:
[----:B-12---:R-:W-:-:S04]  /*56c0*/  MOV R4, 0x1 ;  /* 0x0000000100047802 */ /* 0x006fc80000000f00 */
[----:B------:R-:W-:-:S13]  /*56d0*/  ISETP.NE.AND P0, PT, R4, c[0x0][0x32c], PT ;  /* 0x0000cb0004007a0c */ /* 0x000fda0003f05270 */
[----:B------:R-:W-:-:S05]  /*56e0*/  @P0 IMAD.HI.U32 R4, R3, c[0x0][0x330], RZ ;  /* 0x0000cc0003040a27 */ /* 0x000fca00078e00ff */
[----:B------:R-:W-:Y:S02]  /*56f0*/  @P0 SHF.R.U32.HI R3, RZ, c[0x0][0x334], R4 ;  /* 0x0000cd00ff030a19 */ /* 0x000fe40000011604 */
.L_x_2073:
[----:B------:R-:W-:Y:S05]  /*5700*/  BSYNC B0 ;  /* 0x0000000000007941 */ /* 0x000fea0003800000 */
.L_x_2071:
[----:B------:R-:W-:-:S04]  /*5710*/  IMAD R3, R3, c[0x0][0x32c], -R100 ;  /* 0x0000cb0003037a24 */ /* 0x000fc800078e0a64 */
[----:B------:R-:W-:-:S05]  /*5720*/  IMAD.IADD R3, R3, 0x1, -R231 ;  /* 0x0000000103037824 */ /* 0x000fca00078e0ae7 */
[----:B------:R-:W-:Y:S02]  /*5730*/  IADD3 R4, R3, c[0x0][0x32c], RZ ;  /* 0x0000cb0003047a10 */ /* 0x000fe40007ffe0ff */
[----:B------:R-:W-:Y:S02]  /*5740*/  IMNMX R0, R0, R3, !PT ;  /* 0x0000000300007217 */ /* 0x000fe40007800200 */
[----:B------:R-:W-:Y:S02]  /*5750*/  IMNMX R2, R2, R4, PT ;  /* 0x0000000402027217 */ /* 0x000fe40003800200 */
.L_x_2070:
[C---:B------:R-:W-:Y:S02]  /*5760*/  ISETP.GT.AND P0, PT, R0.reuse, 0x1, P1 ;  /* 0x000000010000780c */ /* 0x040fe40000f04270 */
[----:B------:R-:W-:Y:S02]  /*5770*/  ISETP.GT.AND P2, PT, R0, 0x8, P1 ;  /* 0x000000080000780c */ /* 0x000fe40000f44270 */
[C---:B------:R-:W-:Y:S02]  /*5780*/  ISETP.LT.OR P0, PT, R2.reuse, 0x2, P0 ;  /* 0x000000020200780c */ /* 0x040fe40000701670 */
[----:B------:R-:W-:-:S02]  /*5790*/  ISETP.LT.OR P2, PT, R2, 0x9, P2 ;  /* 0x000000090200780c */ /* 0x000fc40001741670 */
[----:B------:R-:W-:Y:S02]  /*57a0*/  FSEL R7, R43, -INF , !P0 ;  /* 0xff8000002b077808 */ /* 0x000fe40004000000 */
[----:B------:R-:W-:Y:S02]  /*57b0*/  ISETP.GT.AND P0, PT, R0, 0x9, P1 ;  /* 0x000000090000780c */ /* 0x000fe40000f04270 */
[----:B------:R-:W-:Y:S02]  /*57c0*/  FSEL R12, R38, -INF , !P2 ;  /* 0xff800000260c7808 */ /* 0x000fe40005000000 */
[----:B------:R-:W-:Y:S02]  /*57d0*/  ISETP.LT.OR P0, PT, R2, 0xa, P0 ;  /* 0x0000000a0200780c */ /* 0x000fe40000701670 */
[----:B------:R-:W-:Y:S02]  /*57e0*/  FMNMX.FTZ R3, R9, R10, !PT ;  /* 0x0000000a09037209 */ /* 0x000fe40007810000 */
[----:B------:R-:W-:-:S02]  /*57f0*/  FSEL R13, R39, -INF , !P0 ;  /* 0xff800000270d7808 */ /* 0x000fc40004000000 */
[C---:B------:R-:W-:Y:S02]  /*5800*/  ISETP.GT.AND P0, PT, R0.reuse, 0x11, P1 ;  /* 0x000000110000780c */ /* 0x040fe40000f04270 */
[----:B------:R-:W-:Y:S02]  /*5810*/  ISETP.GT.AND P3, PT, R0, 0x10, P1 ;  /* 0x000000100000780c */ /* 0x000fe40000f64270 */
[----:B------:R-:W-:Y:S02]  /*5820*/  ISETP.LT.OR P2, PT, R2, 0x12, P0 ;  /* 0x000000120200780c */ /* 0x000fe40000741670 */
[C---:B------:R-:W-:Y:S02]  /*5830*/  ISETP.GT.AND P0, PT, R0.reuse, 0x18, P1 ;  /* 0x000000180000780c */ /* 0x040fe40000f04270 */
[----:B------:R-:W-:Y:S02]  /*5840*/  FSEL R17, R35, -INF , !P2 ;  /* 0xff80000023117808 */ /* 0x000fe40005000000 */
[----:B------:R-:W-:-:S02]  /*5850*/  ISETP.GT.AND P2, PT, R0, RZ, P1 ;  /* 0x000000ff0000720c */ /* 0x000fc40000f44270 */
[C---:B------:R-:W-:Y:S02]  /*5860*/  ISETP.LT.OR P0, PT, R2.reuse, 0x19, P0 ;  /* 0x000000190200780c */ /* 0x040fe40000701670 */
[----:B------:R-:W-:Y:S02]  /*5870*/  ISETP.LT.OR P2, PT, R2, 0x1, P2 ;  /* 0x000000010200780c */ /* 0x000fe40001741670 */
[----:B------:R-:W-:Y:S02]  /*5880*/  FMNMX.FTZ R3, R11, R3, !PT ;  /* 0x000000030b037209 */ /* 0x000fe40007810000 */
[----:B------:R-:W-:Y:S02]  /*5890*/  FSEL R6, R42, -INF , !P2 ;  /* 0xff8000002a067808 */ /* 0x000fe40005000000 */
[----:B------:R-:W-:Y:S02]  /*58a0*/  ISETP.LT.OR P3, PT, R2, 0x11, P3 ;  /* 0x000000110200780c */ /* 0x000fe40001f61670 */
[----:B-12---:R-:W-:-:S02]  /*58b0*/  FMNMX.FTZ R4, R6, R7, !PT ;  /* 0x0000000706047209 */ /* 0x006fc40007810000 */
[----:B------:R-:W-:Y:S02]  /*58c0*/  FSEL R24, R54, -INF , !P0 ;  /* 0xff80000036187808 */ /* 0x000fe40004000000 */
[----:B------:R-:W-:Y:S02]  /*58d0*/  FMNMX.FTZ R4, R12, R4, !PT ;  /* 0x000000040c047209 */ /* 0x000fe40007810000 */
[----:B------:R-:W-:Y:S02]  /*58e0*/  ISETP.GT.AND P0, PT, R0, 0x19, P1 ;  /* 0x000000190000780c */ /* 0x000fe40000f04270 */
[----:B------:R-:W-:Y:S02]  /*58f0*/  FMNMX.FTZ R3, R15, R3, !PT ;  /* 0x000000030f037209 */ /* 0x000fe40007810000 */
[----:B------:R-:W-:Y:S02]  /*5900*/  FSEL R14, R34, -INF , !P3 ;  /* 0xff800000220e7808 */ /* 0x000fe40005800000 */
[----:B------:R-:W-:-:S02]  /*5910*/  FMNMX.FTZ R4, R13, R4, !PT ;  /* 0x000000040d047209 */ /* 0x000fc40007810000 */
[----:B------:R-:W-:Y:S02]  /*5920*/  ISETP.LT.OR P0, PT, R2, 0x1a, P0 ;  /* 0x0000001a0200780c */ /* 0x000fe40000701670 */
[----:B------:R-:W-:Y:S02]  /*5930*/  FMNMX.FTZ R3, R16, R3, !PT ;  /* 0x0000000310037209 */ /* 0x000fe40007810000 */
[----:B------:R-:W-:Y:S02]  /*5940*/  FMNMX.FTZ R4, R14, R4, !PT ;  /* 0x000000040e047209 */ /* 0x000fe40007810000 */
[----:B------:R-:W-:Y:S02]  /*5950*/  FSEL R25, R55, -INF , !P0 ;  /* 0xff80000037197808 */ /* 0x000fe40004000000 */
[C---:B------:R-:W-:Y:S02]  /*5960*/  ISETP.GT.AND P2, PT, R0.reuse, 0x20, P1 ;  /* 0x000000200000780c */ /* 0x040fe40000f44270 */
[----:B------:R-:W-:-:S02]  /*5970*/  ISETP.GT.AND P0, PT, R0, 0x21, P1 ;  /* 0x000000210000780c */ /* 0x000fc40000f04270 */
[----:B------:R-:W-:Y:S02]  /*5980*/  FMNMX.FTZ R3, R18, R3, !PT ;  /* 0x0000000312037209 */ /* 0x000fe40007810000 */
[----:B------:R-:W-:Y:S02]  /*5990*/  FMNMX.FTZ R4, R17, R4, !PT ;  /* 0x0000000411047209 */ /* 0x000fe40007810000 */
[C---:B------:R-:W-:Y:S02]  /*59a0*/  ISETP.LT.OR P2, PT, R2.reuse, 0x21, P2 ;  /* 0x000000210200780c */ /* 0x040fe40001741670 */
[----:B------:R-:W-:Y:S02]  /*59b0*/  ISETP.LT.OR P0, PT, R2, 0x22, P0 ;  /* 0x000000220200780c */ /* 0x000fe40000701670 */
[----:B------:R-:W-:Y:S02]  /*59c0*/  FMNMX.FTZ R3, R19, R3, !PT ;  /* 0x0000000313037209 */ /* 0x000fe40007810000 */
[----:B------:R-:W-:-:S02]  /*59d0*/  FMNMX.FTZ R4, R24, R4, !PT ;  /* 0x0000000418047209 */ /* 0x000fc40007810000 */
[----:B------:R-:W-:Y:S02]  /*59e0*/  FSEL R91, R30, -INF , !P2 ;  /* 0xff8000001e5b7808 */ /* 0x000fe40005000000 */
[----:B------:R-:W-:Y:S02]  /*59f0*/  FSEL R90, R31, -INF , !P0 ;  /* 0xff8000001f5a7808 */ /* 0x000fe40004000000 */
[C---:B------:R-:W-:Y:S02]  /*5a00*/  ISETP.GT.AND P2, PT, R0.reuse, 0x28, P1 ;  /* 0x000000280000780c */ /* 0x040fe40000f44270 */
[----:B------:R-:W-:Y:S02]  /*5a10*/  ISETP.GT.AND P0, PT, R0, 0x29, P1 ;  /* 0x000000290000780c */ /* 0x000fe40000f04270 */
[----:B------:R-:W-:Y:S02]  /*5a20*/  FMNMX.FTZ R3, R20, R3, !PT ;  /* 0x0000000314037209 */ /* 0x000fe40007810000 */
[----:B------:R-:W-:-:S02]  /*5a30*/  FMNMX.FTZ R4, R25, R4, !PT ;  /* 0x0000000419047209 */ /* 0x000fc40007810000 */
[C---:B------:R-:W-:Y:S02]  /*5a40*/  ISETP.LT.OR P3, PT, R2.reuse, 0x29, P2 ;  /* 0x000000290200780c */ /* 0x040fe40001761670 */
[----:B------:R-:W-:Y:S02]  /*5a50*/  ISETP.LT.OR P2, PT, R2, 0x2a, P0 ;  /* 0x0000002a0200780c */ /* 0x000fe40000741670 */
[----:B------:R-:W-:Y:S02]  /*5a60*/  FMNMX.FTZ R3, R99, R3, !PT ;  /* 0x0000000363037209 */ /* 0x000fe40007810000 */
[----:B------:R-:W-:Y:S02]  /*5a70*/  ISETP.GT.AND P0, PT, R0, 0x30, P1 ;  /* 0x000000300000780c */ /* 0x000fe40000f04270 */
[----:B------:R-:W-:Y:S02]  /*5a80*/  FMNMX.FTZ R4, R91, R4, !PT ;  /* 0x000000045b047209 */ /* 0x000fe40007810000 */
[----:B------:R-:W-:-:S02]  /*5a90*/  FSEL R88, R51, -INF , !P2 ;  /* 0xff80000033587808 */ /* 0x000fc40005000000 */
[----:B------:R-:W-:Y:S02]  /*5aa0*/  FMNMX.FTZ R3, R98, R3, !PT ;  /* 0x0000000362037209 */ /* 0x000fe40007810000 */
[----:B------:R-:W-:Y:S02]  /*5ab0*/  FSEL R89, R50, -INF , !P3 ;  /* 0xff80000032597808 */ /* 0x000fe40005800000 */
[----:B------:R-:W-:Y:S02]  /*5ac0*/  ISETP.LT.OR P2, PT, R2, 0x31, P0 ;  /* 0x000000310200780c */ /* 0x000fe40000741670 */
[----:B------:R-:W-:Y:S02]  /*5ad0*/  FMNMX.FTZ R4, R90, R4, !PT ;  /* 0x000000045a047209 */ /* 0x000fe40007810000 */
[----:B------:R-:W-:Y:S02]  /*5ae0*/  ISETP.GT.AND P0, PT, R0, 0x31, P1 ;  /* 0x000000310000780c */ /* 0x000fe40000f04270 */
[----:B------:R-:W-:-:S02]  /*5af0*/  FMNMX.FTZ R3, R97, R3, !PT ;  /* 0x0000000361037209 */ /* 0x000fc40007810000 */
[----:B------:R-:W-:Y:S02]  /*5b00*/  FSEL R87, R26, -INF , !P2 ;  /* 0xff8000001a577808 */ /* 0x000fe40005000000 */
[----:B------:R-:W-:Y:S02]  /*5b10*/  FMNMX.FTZ R4, R89, R4, !PT ;  /* 0x0000000459047209 */ /* 0x000fe40007810000 */
[----:B------:R-:W-:Y:S02]  /*5b20*/  ISETP.LT.OR P2, PT, R2, 0x32, P0 ;  /* 0x000000320200780c */ /* 0x000fe40000741670 */
[C---:B------:R-:W-:Y:S02]  /*5b30*/  ISETP.GT.AND P3, PT, R0.reuse, 0x38, P1 ;  /* 0x000000380000780c */ /* 0x040fe40000f64270 */
[----:B------:R-:W-:Y:S02]  /*5b40*/  ISETP.GT.AND P0, PT, R0, 0x39, P1 ;  /* 0x000000390000780c */ /* 0x000fe40000f04270 */
[----:B------:R-:W-:-:S02]  /*5b50*/  FMNMX.FTZ R0, R96, R3, !PT ;  /* 0x0000000360007209 */ /* 0x000fc40007810000 */
[----:B------:R-:W-:Y:S02]  /*5b60*/  FMNMX.FTZ R3, R88, R4, !PT ;  /* 0x0000000458037209 */ /* 0x000fe40007810000 */
[----:B------:R-:W-:Y:S02]  /*5b70*/  FSEL R86, R27, -INF , !P2 ;  /* 0xff8000001b567808 */ /* 0x000fe40005000000 */
[C---:B------:R-:W-:Y:S02]  /*5b80*/  ISETP.LT.OR P1, PT, R2.reuse, 0x39, P3 ;  /* 0x000000390200780c */ /* 0x040fe40001f21670 */
[----:B------:R-:W-:Y:S02]  /*5b90*/  FMNMX.FTZ R0, R95, R0, !PT ;  /* 0x000000005f007209 */ /* 0x000fe40007810000 */
[----:B------:R-:W-:Y:S02]  /*5ba0*/  FMNMX.FTZ R3, R87, R3, !PT ;  /* 0x0000000357037209 */ /* 0x000fe40007810000 */
[----:B------:R-:W-:-:S02]  /*5bb0*/  ISETP.LT.OR P0, PT, R2, 0x3a, P0 ;  /* 0x0000003a0200780c */ /* 0x000fc40000701670 */
[----:B------:R-:W-:Y:S02]  /*5bc0*/  FSEL R85, R46, -INF , !P1 ;  /* 0xff8000002e557808 */ /* 0x000fe40004800000 */
[----:B------:R-:W-:Y:S02]  /*5bd0*/  FMNMX.FTZ R0, R94, R0, !PT ;  /* 0x000000005e007209 */ /* 0x000fe40007810000 */
[----:B------:R-:W-:Y:S02]  /*5be0*/  FMNMX.FTZ R2, R86, R3, !PT ;  /* 0x0000000356027209 */ /* 0x000fe40007810000 */
[----:B------:R-:W-:Y:S02]  /*5bf0*/  FSEL R84, R47, -INF , !P0 ;  /* 0xff8000002f547808 */ /* 0x000fe40004000000 */
[----:B------:R-:W-:Y:S02]  /*5c00*/  FMNMX.FTZ R0, R93, R0, !PT ;  /* 0x000000005d007209 */ /* 0x000fe40007810000 */
[----:B------:R-:W-:-:S02]  /*5c10*/  FMNMX.FTZ R2, R85, R2, !PT ;  /* 0x0000000255027209 */ /* 0x000fc40007810000 */
[----:B------:R-:W-:Y:S02]  /*5c20*/  FMNMX.FTZ R4, R92, R0, !PT ;  /* 0x000000005c047209 */ /* 0x000fe40007810000 */
[----:B------:R-:W-:Y:S01]  /*5c30*/  FMNMX.FTZ R5, R84, R2, !PT ;  /* 0x0000000254057209 */ /* 0x000fe20007810000 */
[----:B------:R-:W-:Y:S05]  /*5c40*/  BRA.DIV ~URZ, `(.L_x_2074) ;  /* 0x000141c27f007947 */ /* 0x000fea000b800000 */
[----:B------:R1:W2:Y:S02]  /*5c50*/  SHFL.BFLY PT, R0, R4, 0x2, 0x1f ;  /* 0x0c401f0004007f89 */ /* 0x0002a400000e0000 */
.L_x_2214:
[----:B-12---:R-:W-:Y:S01]  /*5c60*/  FMNMX.FTZ R4, R4, R0, !PT ;  /* 0x0000000004047209 */ /* 0x006fe20007810000 */
[----:B------:R-:W-:Y:S05]  /*5c70*/  BRA.DIV ~URZ, `(.L_x_2075) ;  /* 0x000141e27f007947 */ /* 0x000fea000b800000 */
[----:B------:R-:W1:Y:S04]  /*5c80*/  SHFL.BFLY PT, R0, R5, 0x2, 0x1f ;  /* 0x0c401f0005007f89 */ /* 0x000e6800000e0000 */
[----:B------:R-:W2:Y:S01]  /*5c90*/  SHFL.BFLY PT, R2, R4, 0x1, 0x1f ;  /* 0x0c201f0004027f89 */ /* 0x000ea200000e0000 */
[----:B-1----:R-:W-:Y:S02]  /*5ca0*/  FMNMX.FTZ R5, R5, R0, !PT ;  /* 0x0000000005057209 */ /* 0x002fe40007810000 */
[----:B--2---:R-:W-:-:S03]  /*5cb0*/  FMNMX.FTZ R133, R4, R2, !PT ;  /* 0x0000000204857209 */ /* 0x004fc60007810000 */
[----:B------:R1:W2:Y:S04]  /*5cc0*/  SHFL.BFLY PT, R3, R5, 0x1, 0x1f ;  /* 0x0c201f0005037f89 */ /* 0x0002a800000e0000 */
.L_x_2215:
[C---:B------:R-:W-:Y:S01]  /*5cd0*/  FMUL.FTZ R2, R133.reuse, c[0x0][0x2d0] ;  /* 0x0000b40085027a20 */ /* 0x040fe20000410000 */
[----:B------:R-:W-:Y:S01]  /*5ce0*/  FSETP.NEU.FTZ.AND P0, PT, R133, -INF , PT ;  /* 0xff8000008500780b */ /* 0x000fe20003f1d000 */
[----:B------:R-:W-:Y:S01]  /*5cf0*/  WARPSYNC 0xffffffff ;  /* 0xffffffff00007948 */ /* 0x000fe20003800000 */
[----:B------:R-:W-:Y:S01]  /*5d00*/  LDSM.16.MT88.4 R36, [R204+0x800] ;  /* 0x00080000cc24783b */ /* 0x000fe20000004200 */
[----:B------:R-:W-:Y:S02]  /*5d10*/  MOV R214, c[0x0][0x2c4] ;  /* 0x0000b10000d67a02 */ /* 0x000fe40000000f00 */
[----:B------:R-:W-:Y:S01]  /*5d20*/  FSEL R2, R2, RZ, P0 ;  /* 0x000000ff02027208 */ /* 0x000fe20000000000 */
[----:B------:R-:W-:Y:S01]  /*5d30*/  LDSM.16.MT88.4 R44, [R207] ;  /* 0x00000000cf2c783b */ /* 0x000fe20000004200 */
[----:B------:R-:W-:Y:S02]  /*5d40*/  ISETP.NE.AND P1, PT, R214, 0x1, PT ;  /* 0x00000001d600780c */ /* 0x000fe40003f25270 */
[----:B------:R-:W-:Y:S01]  /*5d50*/  MOV R214, c[0x0][0x32c] ;  /* 0x0000cb0000d67a02 */ /* 0x000fe20000000f00 */
[----:B------:R-:W-:Y:S01]  /*5d60*/  FFMA.FTZ R0, R9, c[0x0][0x2d0], -R2 ;  /* 0x0000b40009007a23 */ /* 0x000fe20000010802 */
[----:B------:R-:W-:Y:S01]  /*5d70*/  LDSM.16.MT88.4 R40, [R205+0x800] ;  /* 0x00080000cd28783b */ /* 0x000fe20000004200 */
[----:B------:R-:W-:-:S02]  /*5d80*/  IADD3 R216, R216, -0x2, RZ ;  /* 0xfffffffed8d87810 */ /* 0x000fc40007ffe0ff */
[----:B------:R3:W-:Y:S01]  /*5d90*/  MUFU.EX2 R113, R0 ;  /* 0x0000000000717308 */ /* 0x0007e20000000800 */
[----:B------:R-:W-:Y:S04]  /*5da0*/  LDSM.16.MT88.4 R28, [R206] ;  /* 0x00000000ce1c783b */ /* 0x000fe80000004200 */
[----:B------:R-:W-:Y:S04]  /*5db0*/  LDSM.16.MT88.4 R68, [R205+0x2000] ;  /* 0x00200000cd44783b */ /* 0x000fe80000004200 */
[----:B------:R-:W-:Y:S04]  /*5dc0*/  LDSM.16.MT88.4 R60, [R207+0x800] ;  /* 0x00080000cf3c783b */ /* 0x000fe80000004200 */
[----:B------:R-:W-:Y:S01]  /*5dd0*/  LDSM.16.MT88.4 R64, [R206+0x800] ;  /* 0x00080000ce40783b */ /* 0x000fe20000004200 */
[----:B---3--:R-:W-:-:S03]  /*5de0*/  FFMA.FTZ R0, R10, c[0x0][0x2d0], -R2 ;  /* 0x0000b4000a007a23 */ /* 0x008fc60000010802 */
[----:B------:R-:W-:Y:S01]  /*5df0*/  LDSM.16.MT88.4 R72, [R207+0x2000] ;  /* 0x00200000cf48783b */ /* 0x000fe20000004200 */
[----:B------:R3:W4:Y:S03]  /*5e00*/  MUFU.EX2 R112, R0 ;  /* 0x0000000000707308 */ /* 0x0007260000000800 */
[----:B------:R-:W-:Y:S04]  /*5e10*/  LDSM.16.MT88.4 R48, [R204+0x2800] ;  /* 0x00280000cc30783b */ /* 0x000fe80000004200 */
[----:B------:R-:W-:Y:S04]  /*5e20*/  LDSM.16.MT88.4 R56, [R206+0x2000] ;  /* 0x00200000ce38783b */ /* 0x000fe80000004200 */
[----:B------:R-:W-:Y:S04]  /*5e30*/  LDSM.16.MT88.4 R76, [R207+0x2800] ;  /* 0x00280000cf4c783b */ /* 0x000fe80000004200 */
[----:B------:R-:W-:Y:S01]  /*5e40*/  LDSM.16.MT88.4 R80, [R204+0x4000] ;  /* 0x00400000cc50783b */ /* 0x000fe20000004200 */
[----:B---3--:R-:W-:-:S03]  /*5e50*/  FFMA.FTZ R0, R11, c[0x0][0x2d0], -R2 ;  /* 0x0000b4000b007a23 */ /* 0x008fc60000010802 */
[----:B------:R-:W3:Y:S01]  /*5e60*/  LDSM.16.MT88.4 R8, [R204] ;  /* 0x00000000cc08783b */ /* 0x000ee20000004200 */
[----:B------:R5:W-:Y:S02]  /*5e70*/  MUFU.EX2 R117, R0 ;  /* 0x0000000000757308 */ /* 0x000be40000000800 */
[----:B-----5:R-:W-:-:S06]  /*5e80*/  FFMA.FTZ R0, R15, c[0x0][0x2d0], -R2 ;  /* 0x0000b4000f007a23 */ /* 0x020fcc0000010802 */
[----:B------:R5:W-:Y:S02]  /*5e90*/  MUFU.EX2 R119, R0 ;  /* 0x0000000000777308 */ /* 0x000be40000000800 */
[--C-:B-----5:R-:W-:Y:S01]  /*5ea0*/  FFMA.FTZ R0, R16, c[0x0][0x2d0], -R2.reuse ;  /* 0x0000b40010007a23 */ /* 0x120fe20000010802 */
[----:B--2---:R-:W-:Y:S01]  /*5eb0*/  FMNMX.FTZ R16, R3, R5, !PT ;  /* 0x0000000503107209 */ /* 0x004fe20007810000 */
[----:B------:R-:W-:-:S04]  /*5ec0*/  FFMA.FTZ R3, R19, c[0x0][0x2d0], -R2 ;  /* 0x0000b40013037a23 */ /* 0x000fc80000010802 */
[----:B------:R2:W-:Y:S01]  /*5ed0*/  MUFU.EX2 R129, R0 ;  /* 0x0000000000817308 */ /* 0x0005e20000000800 */
[----:B------:R-:W-:-:S07]  /*5ee0*/  FSETP.NEU.FTZ.AND P0, PT, R16, -INF , PT ;  /* 0xff8000001000780b */ /* 0x000fce0003f1d000 */
[----:B------:R5:W-:Y:S01]  /*5ef0*/  MUFU.EX2 R131, R3 ;  /* 0x0000000300837308 */ /* 0x000be20000000800 */
[----:B--2---:R-:W-:-:S07]  /*5f00*/  FFMA.FTZ R0, R18, c[0x0][0x2d0], -R2 ;  /* 0x0000b40012007a23 */ /* 0x004fce0000010802 */
[----:B------:R2:W-:Y:S01]  /*5f10*/  MUFU.EX2 R130, R0 ;  /* 0x0000000000827308 */ /* 0x0005e20000000800 */
[----:B-----5:R-:W-:Y:S02]  /*5f20*/  FFMA.FTZ R3, R20, c[0x0][0x2d0], -R2 ;  /* 0x0000b40014037a23 */ /* 0x020fe40000010802 */
[----:B------:R-:W5:Y:S05]  /*5f30*/  LDSM.16.MT88.4 R20, [R205] ;  /* 0x00000000cd14783b */ /* 0x000f6a0000004200 */
[----:B------:R1:W-:Y:S01]  /*5f40*/  MUFU.EX2 R135, R3 ;  /* 0x0000000300877308 */ /* 0x0003e20000000800 */
[----:B--2---:R-:W-:-:S05]  /*5f50*/  FMUL.FTZ R0, R16, c[0x0][0x2d0] ;  /* 0x0000b40010007a20 */ /* 0x004fca0000410000 */
[----:B------:R-:W-:-:S05]  /*5f60*/  FSEL R0, R0, RZ, P0 ;  /* 0x000000ff00007208 */ /* 0x000fca0000000000 */
[----:B-1----:R-:W-:-:S04]  /*5f70*/  FFMA.FTZ R3, R6, c[0x0][0x2d0], -R0 ;  /* 0x0000b40006037a23 */ /* 0x002fc80000010800 */
[----:B------:R1:W-:Y:S02]  /*5f80*/  MUFU.EX2 R19, R3 ;  /* 0x0000000300137308 */ /* 0x0003e40000000800 */
[----:B-1----:R-:W-:-:S06]  /*5f90*/  FFMA.FTZ R3, R7, c[0x0][0x2d0], -R0 ;  /* 0x0000b40007037a23 */ /* 0x002fcc0000010800 */
[----:B------:R1:W2:Y:S02]  /*5fa0*/  MUFU.EX2 R18, R3 ;  /* 0x0000000300127308 */ /* 0x0002a40000000800 */
[----:B-1----:R-:W-:Y:S01]  /*5fb0*/  FFMA.FTZ R3, R12, c[0x0][0x2d0], -R0 ;  /* 0x0000b4000c037a23 */ /* 0x002fe20000010800 */
[----:B----4-:R-:W-:-:S05]  /*5fc0*/  F2FP.BF16.PACK_AB R12, R112, R113 ;  /* 0x00000071700c723e */ /* 0x010fca00000010ff */
[----:B------:R1:W-:Y:S02]  /*5fd0*/  MUFU.EX2 R116, R3 ;  /* 0x0000000300747308 */ /* 0x0003e40000000800 */
[----:B-1----:R-:W-:Y:S01]  /*5fe0*/  FFMA.FTZ R3, R13, c[0x0][0x2d0], -R0 ;  /* 0x0000b4000d037a23 */ /* 0x002fe20000010800 */
[----:B--2---:R-:W-:-:S05]  /*5ff0*/  F2FP.BF16.PACK_AB R13, R18, R19 ;  /* 0x00000013120d723e */ /* 0x004fca00000010ff */
[----:B------:R1:W2:Y:S02]  /*6000*/  MUFU.EX2 R118, R3 ;  /* 0x0000000300767308 */ /* 0x0002a40000000800 */
[----:B-1----:R-:W-:Y:S01]  /*6010*/  FFMA.FTZ R3, R14, c[0x0][0x2d0], -R0 ;  /* 0x0000b4000e037a23 */ /* 0x002fe20000010800 */
[----:B------:R-:W-:Y:S02]  /*6020*/  F2FP.BF16.PACK_AB R14, R119, R117 ;  /* 0x00000075770e723e */ /* 0x000fe400000010ff */
[----:B--2---:R-:W-:-:S03]  /*6030*/  F2FP.BF16.PACK_AB R15, R118, R116 ;  /* 0x00000074760f723e */ /* 0x004fc600000010ff */
[----:B------:R1:W-:Y:S04]  /*6040*/  MUFU.EX2 R128, R3 ;  /* 0x0000000300807308 */ /* 0x0003e80000000800 */
[C---:B---3--:R-:W-:Y:S07]  /*6050*/  HMMA.16816.F32.BF16 R4, R12.reuse, R8, RZ ;  /* 0x000000080c04723c */ /* 0x048fee00000418ff */
[----:B------:R-:W-:Y:S01]  /*6060*/  F2FP.BF16.PACK_AB R8, R130, R129 ;  /* 0x000000818208723e */ /* 0x000fe200000010ff */
[----:B-----5:R-:W-:Y:S01]  /*6070*/  HMMA.16816.F32.BF16 R32, R12, R20, RZ ;  /* 0x000000140c20723c */ /* 0x020fe200000418ff */
[----:B-1----:R-:W-:-:S02]  /*6080*/  FFMA.FTZ R3, R17, c[0x0][0x2d0], -R0 ;  /* 0x0000b40011037a23 */ /* 0x002fc40000010800 */
[----:B------:R-:W-:Y:S02]  /*6090*/  FADD.FTZ R17, R19, R18 ;  /* 0x0000001213117221 */ /* 0x000fe40000010000 */
[----:B------:R1:W2:Y:S01]  /*60a0*/  MUFU.EX2 R132, R3 ;  /* 0x0000000300847308 */ /* 0x0002a20000000800 */
[--C-:B------:R-:W-:Y:S02]  /*60b0*/  FFMA.FTZ R19, R97, c[0x0][0x2d0], -R2.reuse ;  /* 0x0000b40061137a23 */ /* 0x100fe40000010802 */
[----:B------:R-:W-:Y:S01]  /*60c0*/  HMMA.16816.F32.BF16 R20, R12, R22, RZ ;  /* 0x000000160c14723c */ /* 0x000fe200000418ff */
[----:B------:R-:W-:Y:S02]  /*60d0*/  FADD.FTZ R17, R116, R17 ;  /* 0x0000001174117221 */ /* 0x000fe40000010000 */
[----:B------:R-:W-:-:S05]  /*60e0*/  FFMA.FTZ R18, R96, c[0x0][0x2d0], -R2 ;  /* 0x0000b40060127a23 */ /* 0x000fca0000010802 */
[----:B------:R-:W-:Y:S01]  /*60f0*/  HMMA.16816.F32.BF16 R52, R12, R46, RZ ;  /* 0x0000002e0c34723c */ /* 0x000fe200000418ff */
[----:B-1----:R-:W-:Y:S01]  /*6100*/  FFMA.FTZ R3, R24, c[0x0][0x2d0], -R0 ;  /* 0x0000b40018037a23 */ /* 0x002fe20000010800 */
[----:B--2---:R-:W-:-:S03]  /*6110*/  F2FP.BF16.PACK_AB R9, R132, R128 ;  /* 0x000000808409723e */ /* 0x004fc600000010ff */
[----:B------:R1:W-:Y:S02]  /*6120*/  MUFU.EX2 R134, R3 ;  /* 0x0000000300867308 */ /* 0x0003e40000000800 */
[----:B-1----:R-:W-:Y:S02]  /*6130*/  FFMA.FTZ R3, R25, c[0x0][0x2d0], -R0 ;  /* 0x0000b40019037a23 */ /* 0x002fe40000010800 */
[----:B------:R-:W-:Y:S04]  /*6140*/  HMMA.16816.F32.BF16 R24, R12, R10, RZ ;  /* 0x0000000a0c18723c */ /* 0x000fe800000418ff */
[----:B------:R-:W1:Y:S03]  /*6150*/  MUFU.EX2 R212, R3 ;  /* 0x0000000300d47308 */ /* 0x000e660000000800 */
[----:B------:R-:W-:-:S02]  /*6160*/  F2FP.BF16.PACK_AB R10, R135, R131 ;  /* 0x00000083870a723e */ /* 0x000fc400000010ff */
        /* <DEDUP_REMOVED lines=61> */
[----:B--2---:R-:W-:Y:S08]  /*6540*/  HMMA.16816.F32.BF16 R108, R8, R24, R4 ;  /* 0x00000018086c723c */ /* 0x004ff00000041804 */
[----:B------:R-:W-:Y:S08]  /*6550*/  HMMA.16816.F32.BF16 R4, R12, R42, RZ ;  /* 0x0000002a0c04723c */ /* 0x000ff000000418ff */
[C---:B------:R-:W-:Y:S01]  /*6560*/  HMMA.16816.F32.BF16 R104, R8.reuse, R38, R20 ;  /* 0x000000260868723c */ /* 0x040fe20000041814 */
[----:B------:R-:W2:Y:S11]  /*6570*/  LDSM.16.MT88.4 R20, [R204+0x6800] ;  /* 0x00680000cc14783b */ /* 0x000eb60000004200 */
[----:B------:R-:W-:Y:S04]  /*6580*/  @!UPT UIADD3 URZ, URZ, URZ, URZ ;  /* 0x0000003f3f3ff290 */ /* 0x000fe8000fffe03f */
[----:B------:R-:W-:Y:S01]  /*6590*/  HMMA.16816.F32.BF16 R112, R8, R26, R4 ;  /* 0x0000001a0870723c */ /* 0x000fe20000041804 */
[----:B------:R-:W3:Y:S07]  /*65a0*/  LDSM.16.MT88.4 R24, [R205+0x6000] ;  /* 0x00600000cd18783b */ /* 0x000eee0000004200 */
[----:B-1----:R-:W-:Y:S07]  /*65b0*/  HMMA.16816.F32.BF16 R4, R12, R28, RZ ;  /* 0x0000001c0c04723c */ /* 0x002fee00000418ff */
[----:B------:R-:W-:-:S02]  /*65c0*/  FFMA.FTZ R29, R99, c[0x0][0x2d0], -R2 ;  /* 0x0000b400631d7a23 */ /* 0x000fc40000010802 */
[--C-:B------:R-:W-:Y:S11]  /*65d0*/  FFMA.FTZ R28, R98, c[0x0][0x2d0], -R2.reuse ;  /* 0x0000b400621c7a23 */ /* 0x100ff60000010802 */
[----:B------:R-:W-:Y:S04]  /*65e0*/  @!UPT UIADD3 URZ, URZ, URZ, URZ ;  /* 0x0000003f3f3ff290 */ /* 0x000fe8000fffe03f */
[----:B--2---:R-:W-:Y:S08]  /*65f0*/  HMMA.16816.F32.BF16 R124, R8, R20, R4 ;  /* 0x00000014087c723c */ /* 0x004ff00000041804 */
[----:B------:R-:W-:Y:S07]  /*6600*/  HMMA.16816.F32.BF16 R4, R12, R30, RZ ;  /* 0x0000001e0c04723c */ /* 0x000fee00000418ff */
[----:B------:R-:W-:-:S02]  /*6610*/  FFMA.FTZ R30, R95, c[0x0][0x2d0], -R2 ;  /* 0x0000b4005f1e7a23 */ /* 0x000fc40000010802 */
[----:B------:R-:W-:Y:S02]  /*6620*/  FFMA.FTZ R31, R94, c[0x0][0x2d0], -R2 ;  /* 0x0000b4005e1f7a23 */ /* 0x000fe40000010802 */
[----:B------:R-:W-:-:S04]  /*6630*/  FADD.FTZ R2, R131, R3 ;  /* 0x0000000383027221 */ /* 0x000fc80000010000 */
[----:B------:R-:W-:-:S09]  /*6640*/  FADD.FTZ R2, R135, R2 ;  /* 0x0000000287027221 */ /* 0x000fd20000010000 */
[----:B------:R-:W-:Y:S01]  /*6650*/  HMMA.16816.F32.BF16 R120, R8, R22, R4 ;  /* 0x000000160878723c */ /* 0x000fe20000041804 */
[----:B------:R-:W1:Y:S06]  /*6660*/  LDSM.16.MT88.4 R20, [R205+0x6800] ;  /* 0x00680000cd14783b */ /* 0x000e6c0000004200 */
[----:B------:R-:W-:-:S04]  /*6670*/  FADD.FTZ R4, R118, R17 ;  /* 0x0000001176047221 */ /* 0x000fc80000010000 */
[----:B------:R-:W-:Y:S02]  /*6680*/  FADD.FTZ R17, R128, R4 ;  /* 0x0000000480117221 */ /* 0x000fe40000010000 */
[----:B---3--:R-:W-:Y:S01]  /*6690*/  HMMA.16816.F32.BF16 R4, R12, R24, RZ ;  /* 0x000000180c04723c */ /* 0x008fe200000418ff */
[----:B------:R-:W-:Y:S01]  /*66a0*/  MUFU.EX2 R25, R28 ;  /* 0x0000001c00197308 */ /* 0x000fe20000000800 */
[----:B------:R-:W-:Y:S02]  /*66b0*/  FADD.FTZ R3, R132, R17 ;  /* 0x0000001184037221 */ /* 0x000fe40000010000 */
[----:B------:R-:W-:Y:S02]  /*66c0*/  FFMA.FTZ R17, R89, c[0x0][0x2d0], -R0 ;  /* 0x0000b40059117a23 */ /* 0x000fe40000010800 */
[----:B------:R-:W-:-:S03]  /*66d0*/  FADD.FTZ R3, R134, R3 ;  /* 0x0000000386037221 */ /* 0x000fc60000010000 */
[----:B------:R2:W-:Y:S02]  /*66e0*/  MUFU.EX2 R24, R18 ;  /* 0x0000001200187308 */ /* 0x0005e40000000800 */
[--C-:B--2---:R-:W-:Y:S11]  /*66f0*/  FFMA.FTZ R18, R90, c[0x0][0x2d0], -R0.reuse ;  /* 0x0000b4005a127a23 */ /* 0x104ff60000010800 */
[----:B------:R-:W-:Y:S02]  /*6700*/  @!UPT UIADD3 URZ, URZ, URZ, URZ ;  /* 0x0000003f3f3ff290 */ /* 0x000fe4000fffe03f */
[----:B-1----:R-:W-:Y:S01]  /*6710*/  HMMA.16816.F32.BF16 R116, R8, R20, R4 ;  /* 0x000000140874723c */ /* 0x002fe20000041804 */
[----:B------:R-:W-:Y:S07]  /*6720*/  MUFU.EX2 R21, R30 ;  /* 0x0000001e00157308 */ /* 0x000fee0000000800 */
[----:B------:R-:W-:Y:S01]  /*6730*/  HMMA.16816.F32.BF16 R4, R12, R26, RZ ;  /* 0x0000001a0c04723c */ /* 0x000fe200000418ff */
[----:B------:R-:W-:Y:S08]  /*6740*/  MUFU.EX2 R27, R29 ;  /* 0x0000001d001b7308 */ /* 0x000ff00000000800 */
[----:B------:R1:W2:Y:S08]  /*6750*/  MUFU.EX2 R20, R31 ;  /* 0x0000001f00147308 */ /* 0x0002b00000000800 */
[----:B------:R3:W4:Y:S07]  /*6760*/  MUFU.EX2 R26, R19 ;  /* 0x00000013001a7308 */ /* 0x00072e0000000800 */
[----:B------:R-:W-:Y:S01]  /*6770*/  HMMA.16816.F32.BF16 R64, R8, R22, R4 ;  /* 0x000000160840723c */ /* 0x000fe20000041804 */
[----:B-1----:R-:W1:Y:S01]  /*6780*/  LDSM.16.MT88.4 R28, [R207+0x6000] ;  /* 0x00600000cf1c783b */ /* 0x002e620000004200 */
[----:B--2---:R-:W-:Y:S01]  /*6790*/  F2FP.BF16.PACK_AB R128, R20, R21 ;  /* 0x000000151480723e */ /* 0x004fe200000010ff */
[----:B------:R-:W-:Y:S04]  /*67a0*/  MUFU.EX2 R18, R18 ;  /* 0x0000001200127308 */ /* 0x000fe80000000800 */
[--C-:B------:R-:W-:Y:S01]  /*67b0*/  FFMA.FTZ R7, R88, c[0x0][0x2d0], -R0.reuse ;  /* 0x0000b40058077a23 */ /* 0x100fe20000010800 */
[----:B------:R-:W-:Y:S01]  /*67c0*/  F2FP.BF16.PACK_AB R4, R25, R27 ;  /* 0x0000001b1904723e */ /* 0x000fe200000010ff */
[--C-:B---3--:R-:W-:Y:S01]  /*67d0*/  FFMA.FTZ R19, R91, c[0x0][0x2d0], -R0.reuse ;  /* 0x0000b4005b137a23 */ /* 0x108fe20000010800 */
[----:B----4-:R-:W-:Y:S01]  /*67e0*/  F2FP.BF16.PACK_AB R6, R24, R26 ;  /* 0x0000001a1806723e */ /* 0x010fe200000010ff */
[----:B------:R-:W-:-:S02]  /*67f0*/  FFMA.FTZ R5, R87, c[0x0][0x2d0], -R0 ;  /* 0x0000b40057057a23 */ /* 0x000fc40000010800 */
[----:B------:R-:W-:Y:S01]  /*6800*/  FADD.FTZ R0, R27, R2 ;  /* 0x000000021b007221 */ /* 0x000fe20000010000 */
[----:B------:R-:W-:Y:S01]  /*6810*/  MUFU.EX2 R7, R7 ;  /* 0x0000000700077308 */ /* 0x000fe20000000800 */
[----:B------:R-:W-:Y:S02]  /*6820*/  FADD.FTZ R2, R212, R3 ;  /* 0x00000003d4027221 */ /* 0x000fe40000010000 */
[----:B------:R-:W-:-:S04]  /*6830*/  FADD.FTZ R0, R25, R0 ;  /* 0x0000000019007221 */ /* 0x000fc80000010000 */
[----:B------:R-:W-:-:S04]  /*6840*/  FADD.FTZ R0, R26, R0 ;  /* 0x000000001a007221 */ /* 0x000fc80000010000 */
[----:B------:R-:W-:Y:S02]  /*6850*/  FADD.FTZ R0, R24, R0 ;  /* 0x0000000018007221 */ /* 0x000fe40000010000 */
[----:B------:R-:W2:Y:S02]  /*6860*/  LDSM.16.MT88.4 R24, [R207+0x6800] ;  /* 0x00680000cf18783b */ /* 0x000ea40000004200 */
[----:B------:R-:W-:-:S04]  /*6870*/  FADD.FTZ R0, R21, R0 ;  /* 0x0000000015007221 */ /* 0x000fc80000010000 */
[----:B------:R-:W-:Y:S02]  /*6880*/  FADD.FTZ R3, R20, R0 ;  /* 0x0000000014037221 */ /* 0x000fe40000010000 */
[----:B-1----:R-:W-:Y:S01]  /*6890*/  HMMA.16816.F32.BF16 R20, R12, R28, RZ ;  /* 0x0000001c0c14723c */ /* 0x002fe200000418ff */
[----:B------:R-:W-:Y:S08]  /*68a0*/  MUFU.EX2 R29, R36 ;  /* 0x00000024001d7308 */ /* 0x000ff00000000800 */
[----:B------:R-:W1:Y:S02]  /*68b0*/  MUFU.EX2 R28, R35 ;  /* 0x00000023001c7308 */ /* 0x000e640000000800 */
[----:B-1----:R-:W-:Y:S11]  /*68c0*/  F2FP.BF16.PACK_AB R130, R28, R29 ;  /* 0x0000001d1c82723e */ /* 0x002ff600000010ff */
[----:B------:R-:W-:Y:S02]  /*68d0*/  @!UPT UIADD3 URZ, URZ, URZ, URZ ;  /* 0x0000003f3f3ff290 */ /* 0x000fe4000fffe03f */
[----:B--2---:R-:W-:Y:S01]  /*68e0*/  HMMA.16816.F32.BF16 R48, R8, R24, R20 ;  /* 0x000000180830723c */ /* 0x004fe20000041814 */
[----:B------:R-:W1:Y:S07]  /*68f0*/  MUFU.EX2 R25, R19 ;  /* 0x0000001300197308 */ /* 0x000e6e0000000800 */
[----:B------:R-:W-:Y:S01]  /*6900*/  HMMA.16816.F32.BF16 R20, R12, R30, RZ ;  /* 0x0000001e0c14723c */ /* 0x000fe200000418ff */
[----:B------:R-:W2:Y:S01]  /*6910*/  MUFU.EX2 R24, R17 ;  /* 0x0000001100187308 */ /* 0x000ea20000000800 */
[----:B-1----:R-:W-:-:S07]  /*6920*/  FADD.FTZ R0, R25, R2 ;  /* 0x0000000219007221 */ /* 0x002fce0000010000 */
[----:B------:R1:W3:Y:S01]  /*6930*/  MUFU.EX2 R19, R5 ;  /* 0x0000000500137308 */ /* 0x0002e20000000800 */
[----:B------:R-:W-:Y:S02]  /*6940*/  FADD.FTZ R2, R18, R0 ;  /* 0x0000000012027221 */ /* 0x000fe40000010000 */
[----:B------:R-:W-:Y:S02]  /*6950*/  FADD.FTZ R0, R29, R3 ;  /* 0x000000031d007221 */ /* 0x000fe40000010000 */
[----:B--2---:R-:W-:-:S03]  /*6960*/  FADD.FTZ R2, R24, R2 ;  /* 0x0000000218027221 */ /* 0x004fc60000010000 */
[----:B------:R-:W2:Y:S01]  /*6970*/  MUFU.EX2 R17, R32 ;  /* 0x0000002000117308 */ /* 0x000ea20000000800 */
[----:B------:R-:W-:Y:S02]  /*6980*/  FADD.FTZ R222, R28, R0 ;  /* 0x000000001cde7221 */ /* 0x000fe40000010000 */
[C---:B------:R-:W-:Y:S01]  /*6990*/  FADD.FTZ R0, R7.reuse, R2 ;  /* 0x0000000207007221 */ /* 0x040fe20000010000 */
[----:B------:R-:W-:-:S03]  /*69a0*/  F2FP.BF16.PACK_AB R7, R7, R24 ;  /* 0x000000180707723e */ /* 0x000fc600000010ff */
[----:B------:R-:W-:Y:S01]  /*69b0*/  HMMA.16816.F32.BF16 R40, R8, R26, R20 ;  /* 0x0000001a0828723c */ /* 0x000fe20000041814 */
[----:B------:R-:W4:Y:S01]  /*69c0*/  LDSM.16.MT88.4 R20, [R206+0x6000] ;  /* 0x00600000ce14783b */ /* 0x000f220000004200 */
[----:B-1----:R-:W-:Y:S01]  /*69d0*/  F2FP.BF16.PACK_AB R5, R18, R25 ;  /* 0x000000191205723e */ /* 0x002fe200000010ff */
[----:B------:R-:W1:Y:S01]  /*69e0*/  MUFU.EX2 R3, R34 ;  /* 0x0000002200037308 */ /* 0x000e620000000800 */
[----:B---3--:R-:W-:Y:S01]  /*69f0*/  FADD.FTZ R0, R19, R0 ;  /* 0x0000000013007221 */ /* 0x008fe20000010000 */
[----:B--2---:R-:W-:-:S06]  /*6a00*/  F2FP.BF16.PACK_AB R129, R17, R19 ;  /* 0x000000131181723e */ /* 0x004fcc00000010ff */
[----:B------:R-:W2:Y:S01]  /*6a10*/  MUFU.EX2 R2, R33 ;  /* 0x0000002100027308 */ /* 0x000ea20000000800 */
[----:B------:R-:W-:-:S04]  /*6a20*/  FADD.FTZ R0, R17, R0 ;  /* 0x0000000011007221 */ /* 0x000fc80000010000 */
[----:B-1----:R-:W-:Y:S01]  /*6a30*/  FADD.FTZ R0, R3, R0 ;  /* 0x0000000003007221 */ /* 0x002fe20000010000 */
[----:B--2---:R-:W-:-:S03]  /*6a40*/  F2FP.BF16.PACK_AB R131, R2, R3 ;  /* 0x000000030283723e */ /* 0x004fc600000010ff */
[----:B------:R-:W-:Y:S01]  /*6a50*/  FADD.FTZ R220, R2, R0 ;  /* 0x0000000002dc7221 */ /* 0x000fe20000010000 */
[----:B------:R-:W-:Y:S01]  /*6a60*/  MOV R0, R242 ;  /* 0x000000f200007202 */ /* 0x000fe20000000f00 */
[----:B------:R-:W-:-:S05]  /*6a70*/  @P1 IMAD.HI.U32 R2, R242, c[0x0][0x2c8], RZ ;  /* 0x0000b200f2021a27 */ /* 0x000fca00078e00ff */
[----:B------:R-:W-:Y:S02]  /*6a80*/  @P1 SHF.R.U32.HI R0, RZ, c[0x0][0x2cc], R2 ;  /* 0x0000b300ff001a19 */ /* 0x000fe40000011602 */
[----:B------:R-:W-:Y:S02]  /*6a90*/  ISETP.GE.AND P1, PT, R214, 0x1, PT ;  /* 0x00000001d600780c */ /* 0x000fe40003f26270 */
[----:B------:R-:W-:Y:S01]  /*6aa0*/  IADD3 R2, R213, R0, RZ ;  /* 0x00000000d5027210 */ /* 0x000fe20007ffe0ff */
[----:B----4-:R-:W-:Y:S03]  /*6ab0*/  HMMA.16816.F32.BF16 R24, R12, R20, RZ ;  /* 0x000000140c18723c */ /* 0x010fe600000418ff */
[----:B------:R-:W-:-:S05]  /*6ac0*/  IADD3 R0, R2, c[0x0][0x328], RZ ;  /* 0x0000ca0002007a10 */ /* 0x000fca0007ffe0ff */
        /* <DEDUP_REMOVED lines=113> */
.L_x_2078:
[----:B------:R-:W-:-:S04]  /*71e0*/  MOV R2, 0x1 ;  /* 0x0000000100027802 */ /* 0x000fc80000000f00 */
[----:B------:R-:W-:-:S13]  /*71f0*/  ISETP.NE.AND P0, PT, R2, c[0x0][0x32c], PT ;  /* 0x0000cb0002007a0c */ /* 0x000fda0003f05270 */
[----:B------:R-:W-:-:S05]  /*7200*/  @P0 IMAD.HI.U32 R2, R3, c[0x0][0x330], RZ ;  /* 0x0000cc0003020a27 */ /* 0x000fca00078e00ff */
[----:B------:R-:W-:Y:S02]  /*7210*/  @P0 SHF.R.U32.HI R3, RZ, c[0x0][0x334], R2 ;  /* 0x0000cd00ff030a19 */ /* 0x000fe40000011602 */
.L_x_2079:
[----:B------:R-:W-:Y:S05]  /*7220*/  BSYNC B0 ;  /* 0x0000000000007941 */ /* 0x000fea0003800000 */
.L_x_2077:
[----:B------:R-:W-:-:S05]  /*7230*/  MOV R2, c[0x0][0x32c] ;  /* 0x0000cb0000027a02 */ /* 0x000fca0000000f00 */
[----:B------:R-:W-:-:S05]  /*7240*/  IMAD R3, R3, R2, c[0x0][0x32c] ;  /* 0x0000cb0003037624 */ /* 0x000fca00078e0202 */
[----:B------:R-:W-:-:S04]  /*7250*/  IMNMX R0, R0, R3, PT ;  /* 0x0000000300007217 */ /* 0x000fc80003800200 */
.L_x_2076:
        /* <DEDUP_REMOVED lines=8> */
.L_x_2101:
        /* <DEDUP_REMOVED lines=8> */
[----:B------:R1:W1:Y:S04]  /*7360*/  LDSM.16.M88.4 R24, [R201+0x1000] ;  /* 0x00100000c918783b */ /* 0x0002680000000200 */
[----:B------:R1:W1:Y:S04]  /*7370*/  LDSM.16.M88.4 R168, [R201+0x1800] ;  /* 0x00180000c9a8783b */ /* 0x0002680000000200 */
[----:B------:R1:W1:Y:S04]  /*7380*/  LDSM.16.M88.4 R172, [R209] ;  /* 0x00000000d1ac783b */ /* 0x0002680000000200 */
[----:B------:R1:W1:Y:S04]  /*7390*/  LDSM.16.M88.4 R176, [R200] ;  /* 0x00000000c8b0783b */ /* 0x0002680000000200 */
[----:B------:R1:W1:Y:S04]  /*73a0*/  LDSM.16.M88.4 R180, [R200+0x800] ;  /* 0x00080000c8b4783b */ /* 0x0002680000000200 */
[----:B------:R1:W1:Y:S04]  /*73b0*/  LDSM.16.M88.4 R184, [R200+0x1000] ;  /* 0x00100000c8b8783b */ /* 0x0002680000000200 */
[----:B------:R1:W1:Y:S01]  /*73c0*/  LDSM.16.M88.4 R188, [R200+0x1800] ;  /* 0x00180000c8bc783b */ /* 0x0002620000000200 */
[----:B------:R-:W-:-:S05]  /*73d0*/  @P0 BRA `(.L_x_2082) ;  /* 0x0000050000000947 */ /* 0x000fca0003800000 */
[----:B------:R-:W-:Y:S01]  /*73e0*/  SHF.R.S32.HI R0, RZ, 0x1f, R219 ;  /* 0x0000001fff007819 */ /* 0x000fe200000114db */
[C---:B------:R-:W-:Y:S01]  /*73f0*/  IMAD.WIDE.U32 R2, R219.reuse, c[0x0][0x208], RZ ;  /* 0x00008200db027a25 */ /* 0x040fe200078e00ff */
[----:B------:R-:W-:Y:S02]  /*7400*/  SHF.R.S32.HI R4, RZ, 0x1f, R217 ;  /* 0x0000001fff047819 */ /* 0x000fe400000114d9 */
[----:B------:R-:W-:Y:S01]  /*7410*/  SHF.R.S32.HI R6, RZ, 0x1f, R223 ;  /* 0x0000001fff067819 */ /* 0x000fe200000114df */
[----:B------:R-:W-:Y:S01]  /*7420*/  IMAD R0, R0, c[0x0][0x208], RZ ;  /* 0x0000820000007a24 */ /* 0x000fe200078e02ff */
[----:B------:R-:W-:Y:S01]  /*7430*/  SHF.R.S32.HI R5, RZ, 0x1f, R225 ;  /* 0x0000001fff057819 */ /* 0x000fe200000114e1 */
[----:B------:R-:W-:Y:S01]  /*7440*/  IMAD R4, R4, c[0x0][0x218], RZ ;  /* 0x0000860004047a24 */ /* 0x000fe200078e02ff */
[----:B------:R-:W-:Y:S01]  /*7450*/  SHF.R.S32.HI R7, RZ, 0x1f, R224 ;  /* 0x0000001fff077819 */ /* 0x000fe200000114e0 */
[----:B------:R-:W-:Y:S01]  /*7460*/  IMAD R0, R219, c[0x0][0x20c], R0 ;  /* 0x00008300db007a24 */ /* 0x000fe200078e0200 */
[----:B------:R-:W-:Y:S01]  /*7470*/  SHF.L.U64.HI R23, R223, 0x1, R6 ;  /* 0x00000001df177819 */ /* 0x000fe20000010206 */
[----:B------:R-:W-:Y:S01]  /*7480*/  IMAD R4, R217, c[0x0][0x21c], R4 ;  /* 0x00008700d9047a24 */ /* 0x000fe200078e0204 */
[----:B------:R-:W-:Y:S01]  /*7490*/  SHF.R.S32.HI R6, RZ, 0x1f, R218 ;  /* 0x0000001fff067819 */ /* 0x000fe200000114da */
[----:B------:R-:W-:Y:S01]  /*74a0*/  IMAD.IADD R3, R3, 0x1, R0 ;  /* 0x0000000103037824 */ /* 0x000fe200078e0200 */
[C---:B------:R-:W-:Y:S01]  /*74b0*/  SHF.L.U64.HI R28, R225.reuse, 0x1, R5 ;  /* 0x00000001e11c7819 */ /* 0x040fe20000010205 */
[----:B------:R-:W-:Y:S01]  /*74c0*/  IMAD.SHL.U32 R132, R225, 0x2, RZ ;  /* 0x00000002e1847824 */ /* 0x000fe200078e00ff */
[----:B------:R-:W-:Y:S01]  /*74d0*/  SHF.L.U64.HI R22, R224, 0x1, R7 ;  /* 0x00000001e0167819 */ /* 0x000fe20000010207 */
[----:B------:R-:W-:Y:S01]  /*74e0*/  IMAD.WIDE.U32 R2, R217, c[0x0][0x218], R2 ;  /* 0x00008600d9027a25 */ /* 0x000fe200078e0002 */
[----:B------:R-:W-:Y:S03]  /*74f0*/  SHF.L.U64.HI R21, R218, 0x1, R6 ;  /* 0x00000001da157819 */ /* 0x000fe60000010206 */
[----:B------:R-:W-:Y:S01]  /*7500*/  IMAD.SHL.U32 R31, R223, 0x2, RZ ;  /* 0x00000002df1f7824 */ /* 0x000fe200078e00ff */
[----:B------:R-:W-:Y:S01]  /*7510*/  IADD3 R0, P0, R238, R2, RZ ;  /* 0x00000002ee007210 */ /* 0x000fe20007f1e0ff */
[----:B------:R-:W-:Y:S02]  /*7520*/  IMAD.SHL.U32 R30, R224, 0x2, RZ ;  /* 0x00000002e01e7824 */ /* 0x000fe400078e00ff */
[----:B------:R-:W-:Y:S01]  /*7530*/  IMAD.SHL.U32 R29, R218, 0x2, RZ ;  /* 0x00000002da1d7824 */ /* 0x000fe200078e00ff */
[----:B------:R-:W-:Y:S02]  /*7540*/  IADD3.X R2, R241, R3, R4, P0, !PT ;  /* 0x00000003f1027210 */ /* 0x000fe400007fe404 */
[C---:B------:R-:W-:Y:S04]  /*7550*/  LEA R20, P0, R0.reuse, c[0x0][0x1f8], 0x1 ;  /* 0x00007e0000147a11 */ /* 0x040fe800078008ff */
[----:B------:R-:W-:Y:S01]  /*7560*/  LEA.HI.X R5, R0, c[0x0][0x1fc], R2, 0x1, P0 ;  /* 0x00007f0000057a11 */ /* 0x000fe200000f0c02 */
[----:B------:R-:W-:-:S06]  /*7570*/  BRA.DIV ~URZ, `(.L_x_2083) ;  /* 0x000129e27f007947 */ /* 0x000fcc000b800000 */
[----:B------:R4:W3:Y:S02]  /*7580*/  SHFL.IDX PT, R4, R5, RZ, 0x181f ;  /* 0x00181fff05047589 */ /* 0x0008e400000e0000 */
.L_x_2216:
[----:B------:R-:W-:-:S05]  /*7590*/  BRA.DIV ~URZ, `(.L_x_2084) ;  /* 0x00012a327f007947 */ /* 0x000fca000b800000 */
[----:B------:R-:W5:Y:S01]  /*75a0*/  SHFL.IDX PT, R0, R20, RZ, 0x181f ;  /* 0x00181fff14007589 */ /* 0x000f6200000e0000 */
[----:B------:R-:W-:Y:S02]  /*75b0*/  ISETP.GE.AND P1, PT, R218, c[0x0][0x1d4], PT ;  /* 0x00007500da007a0c */ /* 0x000fe40003f26270 */
[----:B------:R-:W-:Y:S04]  /*75c0*/  ISETP.GE.AND P3, PT, R224, c[0x0][0x1d4], PT ;  /* 0x00007500e0007a0c */ /* 0x000fe80003f66270 */
[----:B------:R-:W-:Y:S02]  /*75d0*/  SEL R15, RZ, 0x10, P3 ;  /* 0x00000010ff0f7807 */ /* 0x000fe40001800000 */
[C---:B-----5:R-:W-:Y:S02]  /*75e0*/  IADD3 R2, P0, R0.reuse, R29, RZ ;  /* 0x0000001d00027210 */ /* 0x060fe40007f1e0ff */
[----:B------:R-:W-:Y:S03]  /*75f0*/  IADD3 R6, P2, R0, R31, RZ ;  /* 0x0000001f00067210 */ /* 0x000fe60007f5e0ff */
[----:B---3--:R-:W-:Y:S01]  /*7600*/  IMAD.X R3, R4, 0x1, R21, P0 ;  /* 0x0000000104037824 */ /* 0x008fe200000e0615 */
[----:B------:R-:W-:Y:S01]  /*7610*/  IADD3 R12, P0, R0, R30, RZ ;  /* 0x0000001e000c7210 */ /* 0x000fe20007f1e0ff */
[C---:B------:R-:W-:Y:S03]  /*7620*/  IMAD.X R7, R4.reuse, 0x1, R23, P2 ;  /* 0x0000000104077824 */ /* 0x040fe600010e0617 */
[----:B------:R-:W-:Y:S01]  /*7630*/  @!PT LDS RZ, [RZ] ;  /* 0x00000000fffff984 */ /* 0x000fe20000000800 */
[----:B------:R-:W-:Y:S01]  /*7640*/  @!PT LDS RZ, [RZ] ;  /* 0x00000000fffff984 */ /* 0x000fe20000000800 */
[----:B------:R3:W-:Y:S01]  /*7650*/  LDGSTS.E.BYPASS.LTC128B.128 [R215+0x100], [R2.64], !P1 ;  /* 0x0010000002d77fae */ /* 0x0007e2000c901d46 */
[----:B------:R-:W-:Y:S05]  /*7660*/  IMAD.X R13, R4, 0x1, R22, P0 ;  /* 0x00000001040d7824 */ /* 0x000fea00000e0616 */
[----:B------:R5:W-:Y:S01]  /*7670*/  LDGSTS.E.BYPASS.LTC128B.128 [R215+0x2100], [R12.64], !P3 ;  /* 0x021000000cd77fae */ /* 0x000be2000d901d46 */
[----:B---3--:R-:W-:Y:S03]  /*7680*/  IADD3 R2, P0, R0, R132, RZ ;  /* 0x0000008400027210 */ /* 0x008fe60007f1e0ff */
[----:B------:R-:W3:Y:S02]  /*7690*/  SHFL.IDX PT, R0, R20, 0x1, 0x181f ;  /* 0x00381f0014007f89 */ /* 0x000ee400000e0000 */
[----:B------:R-:W-:Y:S01]  /*76a0*/  IMAD.X R3, R4, 0x1, R28, P0 ;  /* 0x0000000104037824 */ /* 0x000fe200000e061c */
[----:B-----5:R-:W-:Y:S01]  /*76b0*/  SEL R12, RZ, 0x10, P1 ;  /* 0x00000010ff0c7807 */ /* 0x020fe20000800000 */
[----:B------:R5:W4:Y:S01]  /*76c0*/  SHFL.IDX PT, R4, R5, 0x1, 0x181f ;  /* 0x00381f0005047f89 */ /* 0x000b2200000e0000 */
[----:B------:R-:W-:Y:S02]  /*76d0*/  ISETP.GE.AND P1, PT, R223, c[0x0][0x1d4], PT ;  /* 0x00007500df007a0c */ /* 0x000fe40003f26270 */
[----:B------:R-:W-:Y:S02]  /*76e0*/  ISETP.GE.AND P0, PT, R225, c[0x0][0x1d4], PT ;  /* 0x00007500e1007a0c */ /* 0x000fe40003f06270 */
[----:B------:R-:W-:Y:S09]  /*76f0*/  SEL R14, RZ, 0x10, P1 ;  /* 0x00000010ff0e7807 */ /* 0x000ff20000800000 */
[----:B------:R2:W-:Y:S04]  /*7700*/  LDGSTS.E.BYPASS.LTC128B.128 [R215+0x4100], [R6.64], !P1 ;  /* 0x0410000006d77fae */ /* 0x0005e8000c901d46 */
[----:B------:R2:W-:Y:S01]  /*7710*/  LDGSTS.E.BYPASS.LTC128B.128 [R215+0x6100], [R2.64], !P0 ;  /* 0x0610000002d77fae */ /* 0x0005e2000c101d46 */
[----:B----45:R-:W-:Y:S03]  /*7720*/  SEL R5, RZ, 0x10, P0 ;  /* 0x00000010ff057807 */ /* 0x030fe60000000000 */
.L_x_2217:
[C---:B--23--:R-:W-:Y:S02]  /*7730*/  IADD3 R2, -R12.reuse, 0x10, RZ ;  /* 0x000000100c027810 */ /* 0x04cfe40007ffe1ff */
[----:B------:R-:W-:Y:S02]  /*7740*/  ISETP.NE.U32.AND P2, PT, R12, RZ, PT ;  /* 0x000000ff0c00720c */ /* 0x000fe40003f45070 */
[----:B------:R-:W-:Y:S04]  /*7750*/  LOP3.LUT R2, R2, 0xf, RZ, 0xc0, !PT ;  /* 0x0000000f02027812 */ /* 0x000fe800078ec0ff */
[----:B------:R-:W-:Y:S04]  /*7760*/  IADD3 R2, P1, P0, R2, R0, R29 ;  /* 0x0000000002027210 */ /* 0x000fe8000783e01d */
[----:B------:R-:W-:Y:S05]  /*7770*/  IADD3.X R3, RZ, R4, R21, P1, P0 ;  /* 0x00000004ff037210 */ /* 0x000fea0000fe0415 */
[----:B------:R-:W-:Y:S01]  /*7780*/  @!PT LDS RZ, [RZ] ;  /* 0x00000000fffff984 */ /* 0x000fe20000000800 */
[----:B------:R-:W-:Y:S01]  /*7790*/  @!PT LDS RZ, [RZ] ;  /* 0x00000000fffff984 */ /* 0x000fe20000000800 */
[----:B------:R-:W-:Y:S01]  /*77a0*/  @!PT LDS RZ, [RZ] ;  /* 0x00000000fffff984 */ /* 0x000fe20000000800 */
[----:B------:R2:W-:Y:S01]  /*77b0*/  LDGSTS.E.BYPASS.LTC128B.128.ZFILL [R215+0x1100], [R2.64], P2 ;  /* 0x0110000002d77fae */ /* 0x0005e20009141d46 */
[C---:B------:R-:W-:Y:S02]  /*77c0*/  ISETP.NE.U32.AND P2, PT, R15.reuse, RZ, PT ;  /* 0x000000ff0f00720c */ /* 0x040fe40003f45070 */
[----:B--2---:R-:W-:Y:S04]  /*77d0*/  IADD3 R2, -R15, 0x10, RZ ;  /* 0x000000100f027810 */ /* 0x004fe80007ffe1ff */
[----:B------:R-:W-:Y:S04]  /*77e0*/  LOP3.LUT R2, R2, 0xf, RZ, 0xc0, !PT ;  /* 0x0000000f02027812 */ /* 0x000fe800078ec0ff */
[----:B------:R-:W-:Y:S02]  /*77f0*/  IADD3 R12, P1, P0, R2, R0, R30 ;  /* 0x00000000020c7210 */ /* 0x000fe4000783e01e */
[----:B------:R-:W-:Y:S02]  /*7800*/  IADD3 R2, -R14, 0x10, RZ ;  /* 0x000000100e027810 */ /* 0x000fe40007ffe1ff */
[----:B------:R-:W-:Y:S02]  /*7810*/  IADD3.X R13, RZ, R4, R22, P1, P0 ;  /* 0x00000004ff0d7210 */ /* 0x000fe40000fe0416 */
[----:B------:R-:W-:Y:S03]  /*7820*/  LOP3.LUT R2, R2, 0xf, RZ, 0xc0, !PT ;  /* 0x0000000f02027812 */ /* 0x000fe600078ec0ff */
[----:B------:R2:W-:Y:S01]  /*7830*/  LDGSTS.E.BYPASS.LTC128B.128.ZFILL [R215+0x3100], [R12.64], P2 ;  /* 0x031000000cd77fae */ /* 0x0005e20009141d46 */
[----:B------:R-:W-:Y:S02]  /*7840*/  IADD3 R6, P1, P0, R2, R0, R31 ;  /* 0x0000000002067210 */ /* 0x000fe4000783e01f */
[C---:B------:R-:W-:Y:S02]  /*7850*/  IADD3 R2, -R5.reuse, 0x10, RZ ;  /* 0x0000001005027810 */ /* 0x040fe40007ffe1ff */
[----:B------:R-:W-:Y:S02]  /*7860*/  IADD3.X R7, RZ, R4, R23, P1, P0 ;  /* 0x00000004ff077210 */ /* 0x000fe40000fe0417 */
[----:B------:R-:W-:Y:S04]  /*7870*/  LOP3.LUT R2, R2, 0xf, RZ, 0xc0, !PT ;  /* 0x0000000f02027812 */ /* 0x000fe800078ec0ff */
[----:B------:R-:W-:Y:S04]  /*7880*/  IADD3 R2, P1, P0, R2, R0, R132 ;  /* 0x0000000002027210 */ /* 0x000fe8000783e084 */
[----:B------:R-:W-:Y:S02]  /*7890*/  IADD3.X R3, RZ, R4, R28, P1, P0 ;  /* 0x00000004ff037210 */ /* 0x000fe40000fe041c */
[----:B------:R-:W-:Y:S02]  /*78a0*/  ISETP.NE.U32.AND P1, PT, R14, RZ, PT ;  /* 0x000000ff0e00720c */ /* 0x000fe40003f25070 */
[----:B------:R-:W-:Y:S11]  /*78b0*/  ISETP.NE.U32.AND P0, PT, R5, RZ, PT ;  /* 0x000000ff0500720c */ /* 0x000ff60003f05070 */
[----:B------:R2:W-:Y:S04]  /*78c0*/  LDGSTS.E.BYPASS.LTC128B.128.ZFILL [R215+0x5100], [R6.64], P1 ;  /* 0x0510000006d77fae */ /* 0x0005e80008941d46 */
[----:B------:R2:W-:Y:S02]  /*78d0*/  LDGSTS.E.BYPASS.LTC128B.128.ZFILL [R215+0x7100], [R2.64], P0 ;  /* 0x0710000002d77fae */ /* 0x0005e40008141d46 */
.L_x_2082:
[----:B------:R-:W-:Y:S05]  /*78e0*/  BSYNC B0 ;  /* 0x0000000000007941 */ /* 0x000fea0003800000 */
.L_x_2081:
[----:B------:R-:W0:Y:S01]  /*78f0*/  LDGDEPBAR ;  /* 0x00000000000079af */ /* 0x000e220000000000 */
[----:B------:R-:W-:Y:S01]  /*7900*/  WARPSYNC 0xffffffff ;  /* 0xffffffff00007948 */ /* 0x000fe20003800000 */
[C---:B--23--:R-:W-:Y:S01]  /*7910*/  HMMA.16816.F32.BF16 R4, R32.reuse, R8, RZ ;  /* 0x000000082004723c */ /* 0x04cfe200000418ff */
[----:B------:R-:W-:Y:S02]  /*7920*/  BSSY B0, `(.L_x_2085) ;  /* 0x000012a000007945 */ /* 0x000fe40003800000 */
[----:B------:R-:W-:Y:S05]  /*7930*/  ISETP.GT.AND P0, PT, R216, R226, PT ;  /* 0x000000e2d800720c */ /* 0x000fea0003f04270 */
[C---:B------:R-:W-:Y:S08]  /*7940*/  HMMA.16816.F32.BF16 R8, R32.reuse, R10, RZ ;  /* 0x0000000a2008723c */ /* 0x040ff000000418ff */
[C---:B----4-:R-:W-:Y:S08]  /*7950*/  HMMA.16816.F32.BF16 R12, R32.reuse, R16, RZ ;  /* 0x00000010200c723c */ /* 0x050ff000000418ff */
[C---:B------:R-:W-:Y:S08]  /*7960*/  HMMA.16816.F32.BF16 R16, R32.reuse, R18, RZ ;  /* 0x000000122010723c */ /* 0x040ff000000418ff */
[C---:B-1----:R-:W-:Y:S08]  /*7970*/  HMMA.16816.F32.BF16 R20, R32.reuse, R24, RZ ;  /* 0x000000182014723c */ /* 0x042ff000000418ff */
        /* <DEDUP_REMOVED lines=15> */
[----:B------:R-:W3:Y:S07]  /*7a70*/  LDSM.16.M88.4 R172, [R203+0x1000] ;  /* 0x00100000cbac783b */ /* 0x000eee0000000200 */
[C---:B-1----:R-:W-:Y:S08]  /*7a80*/  HMMA.16816.F32.BF16 R4, R168.reuse, R176, R4 ;  /* 0x000000b0a804723c */ /* 0x042ff00000041804 */
[C---:B------:R-:W-:Y:S01]  /*7a90*/  HMMA.16816.F32.BF16 R8, R168.reuse, R178, R8 ;  /* 0x000000b2a808723c */ /* 0x040fe20000041808 */
[----:B------:R-:W-:Y:S07]  /*7aa0*/  LDSM.16.M88.4 R176, [R202+-0x6000] ;  /* 0xffa00000cab0783b */ /* 0x000fee0000000200 */
[C---:B--2---:R-:W-:Y:S08]  /*7ab0*/  HMMA.16816.F32.BF16 R12, R168.reuse, R180, R12 ;  /* 0x000000b4a80c723c */ /* 0x044ff0000004180c */
[C---:B------:R-:W-:Y:S01]  /*7ac0*/  HMMA.16816.F32.BF16 R16, R168.reuse, R182, R16 ;  /* 0x000000b6a810723c */ /* 0x040fe20000041810 */
[----:B------:R-:W-:Y:S07]  /*7ad0*/  LDSM.16.M88.4 R180, [R202+-0x5800] ;  /* 0xffa80000cab4783b */ /* 0x000fee0000000200 */
[C---:B---3--:R-:W-:Y:S08]  /*7ae0*/  HMMA.16816.F32.BF16 R20, R168.reuse, R172, R20 ;  /* 0x000000aca814723c */ /* 0x048ff00000041814 */
[C---:B------:R-:W-:Y:S01]  /*7af0*/  HMMA.16816.F32.BF16 R24, R168.reuse, R174, R24 ;  /* 0x000000aea818723c */ /* 0x040fe20000041818 */
[----:B------:R-:W1:Y:S07]  /*7b00*/  LDSM.16.M88.4 R172, [R210] ;  /* 0x00000000d2ac783b */ /* 0x000e6e0000000200 */
[C---:B------:R-:W-:Y:S08]  /*7b10*/  HMMA.16816.F32.BF16 R28, R168.reuse, R184, R28 ;  /* 0x000000b8a81c723c */ /* 0x040ff0000004181c */
[----:B------:R-:W-:Y:S01]  /*7b20*/  HMMA.16816.F32.BF16 R32, R168, R186, R32 ;  /* 0x000000baa820723c */ /* 0x000fe20000041820 */
[----:B------:R-:W2:Y:S06]  /*7b30*/  LDSM.16.M88.4 R168, [R202+-0x5000] ;  /* 0xffb00000caa8783b */ /* 0x000eac0000000200 */
[----:B------:R-:W3:Y:S01]  /*7b40*/  LDSM.16.M88.4 R184, [R202+-0x4800] ;  /* 0xffb80000cab8783b */ /* 0x000ee20000000200 */
[C---:B-1----:R-:W-:Y:S08]  /*7b50*/  HMMA.16816.F32.BF16 R4, R172.reuse, R176, R4 ;  /* 0x000000b0ac04723c */ /* 0x042ff00000041804 */
        /* <DEDUP_REMOVED lines=10> */
[----:B------:R-:W2:Y:S06]  /*7c00*/  LDSM.16.M88.4 R172, [R201+0x3000] ;  /* 0x00300000c9ac783b */ /* 0x000eac0000000200 */
[----:B------:R-:W3:Y:S01]  /*7c10*/  LDSM.16.M88.4 R184, [R201+0x3800] ;  /* 0x00380000c9b8783b */ /* 0x000ee20000000200 */
        /* <DEDUP_REMOVED lines=28> */
[----:B------:R-:W-:Y:S07]  /*7de0*/  LDSM.16.M88.4 R176, [R202+-0x4000] ;  /* 0xffc00000cab0783b */ /* 0x000fee0000000200 */
[C---:B------:R-:W-:Y:S08]  /*7df0*/  HMMA.16816.F32.BF16 R12, R168.reuse, R180, R12 ;  /* 0x000000b4a80c723c */ /* 0x040ff0000004180c */
[C---:B------:R-:W-:Y:S01]  /*7e00*/  HMMA.16816.F32.BF16 R16, R168.reuse, R182, R16 ;  /* 0x000000b6a810723c */ /* 0x040fe20000041810 */
[----:B------:R-:W-:Y:S07]  /*7e10*/  LDSM.16.M88.4 R180, [R202+-0x3800] ;  /* 0xffc80000cab4783b */ /* 0x000fee0000000200 */
[C---:B--2---:R-:W-:Y:S08]  /*7e20*/  HMMA.16816.F32.BF16 R20, R168.reuse, R172, R20 ;  /* 0x000000aca814723c */ /* 0x044ff00000041814 */
[C---:B------:R-:W-:Y:S01]  /*7e30*/  HMMA.16816.F32.BF16 R24, R168.reuse, R174, R24 ;  /* 0x000000aea818723c */ /* 0x040fe20000041818 */
[----:B------:R-:W1:Y:S07]  /*7e40*/  LDSM.16.M88.4 R172, [R210+0x4000] ;  /* 0x00400000d2ac783b */ /* 0x000e6e0000000200 */
[C---:B---3--:R-:W-:Y:S08]  /*7e50*/  HMMA.16816.F32.BF16 R28, R168.reuse, R184, R28 ;  /* 0x000000b8a81c723c */ /* 0x048ff0000004181c */
        /* <DEDUP_REMOVED lines=96> */
[----:B------:R-:W-:Y:S07]  /*8460*/  LDSM.16.M88.4 R176, [R202] ;  /* 0x00000000cab0783b */ /* 0x000fee0000000200 */
        /* <DEDUP_REMOVED lines=10> */
[----:B------:R-:W-:Y:S05]  /*8510*/  DEPBAR.LE SB0, 0x0 ;  /* 0x000080000000791a */ /* 0x000fea0000000000 */
[----:B------:R-:W-:Y:S01]  /*8520*/  BAR.SYNC.DEFER_BLOCKING 0x0 ;  /* 0x0000000000007b1d */ /* 0x000fe20000010000 */
[C---:B-1----:R-:W-:Y:S08]  /*8530*/  HMMA.16816.F32.BF16 R4, R172.reuse, R176, R4 ;  /* 0x000000b0ac04723c */ /* 0x042ff00000041804 */
[C---:B------:R-:W-:Y:S08]  /*8540*/  HMMA.16816.F32.BF16 R8, R172.reuse, R178, R8 ;  /* 0x000000b2ac08723c */ /* 0x040ff00000041808 */
[C---:B------:R-:W-:Y:S08]  /*8550*/  HMMA.16816.F32.BF16 R12, R172.reuse, R180, R12 ;  /* 0x000000b4ac0c723c */ /* 0x040ff0000004180c */
[C---:B------:R-:W-:Y:S08]  /*8560*/  HMMA.16816.F32.BF16 R16, R172.reuse, R182, R16 ;  /* 0x000000b6ac10723c */ /* 0x040ff00000041810 */
[C---:B--2---:R-:W-:Y:S08]  /*8570*/  HMMA.16816.F32.BF16 R20, R172.reuse, R168, R20 ;  /* 0x000000a8ac14723c */ /* 0x044ff00000041814 */
[C---:B------:R-:W-:Y:S08]  /*8580*/  HMMA.16816.F32.BF16 R24, R172.reuse, R170, R24 ;  /* 0x000000aaac18723c */ /* 0x040ff00000041818 */
[C---:B---3--:R-:W-:Y:S08]  /*8590*/  HMMA.16816.F32.BF16 R28, R172.reuse, R184, R28 ;  /* 0x000000b8ac1c723c */ /* 0x048ff0000004181c */
[----:B------:R-:W-:Y:S01]  /*85a0*/  HMMA.16816.F32.BF16 R32, R172, R186, R32 ;  /* 0x000000baac20723c */ /* 0x000fe20000041820 */
[----:B------:R-:W-:Y:S07]  /*85b0*/  @!UPT UIADD3 URZ, URZ, URZ, URZ ;  /* 0x0000003f3f3ff290 */ /* 0x000fee000fffe03f */
[----:B------:R-:W-:-:S11]  /*85c0*/  @!P0 BRA `(.L_x_2086) ;  /* 0x000005f000008947 */ /* 0x000fd60003800000 */
[----:B------:R-:W-:Y:S01]  /*85d0*/  SHF.R.S32.HI R168, RZ, 0x1f, R223 ;  /* 0x0000001fffa87819 */ /* 0x000fe200000114df */
[----:B------:R-:W-:Y:S01]  /*85e0*/  IMAD.MOV.U32 R0, RZ, RZ, c[0x0][0x2b8] ;  /* 0x0000ae00ff007624 */ /* 0x000fe200078e00ff */
[----:B------:R-:W-:Y:S01]  /*85f0*/  SHF.R.S32.HI R192, RZ, 0x1f, R225 ;  /* 0x0000001fffc07819 */ /* 0x000fe200000114e1 */
[----:B------:R-:W-:Y:S01]  /*8600*/  IMAD R2, R216, 0x40, R232 ;  /* 0x00000040d8027824 */ /* 0x000fe200078e02e8 */
[----:B------:R-:W-:Y:S01]  /*8610*/  SHF.R.S32.HI R169, RZ, 0x1f, R224 ;  /* 0x0000001fffa97819 */ /* 0x000fe200000114e0 */
[----:B------:R-:W-:Y:S01]  /*8620*/  IMAD.MOV.U32 R217, RZ, RZ, RZ ;  /* 0x000000ffffd97224 */ /* 0x000fe200078e00ff */
[----:B------:R-:W-:Y:S01]  /*8630*/  ISETP.NE.AND P1, PT, R0, 0x1, PT ;  /* 0x000000010000780c */ /* 0x000fe20003f25270 */
[----:B------:R-:W-:Y:S01]  /*8640*/  IMAD.SHL.U32 R180, R225, 0x2, RZ ;  /* 0x00000002e1b47824 */ /* 0x000fe200078e00ff */
[----:B------:R-:W-:Y:S01]  /*8650*/  IADD3 R2, R2, -0x40, R229 ;  /* 0xffffffc002027810 */ /* 0x000fe20007ffe0e5 */
[C---:B------:R-:W-:Y:S01]  /*8660*/  IMAD.SHL.U32 R179, R223.reuse, 0x2, RZ ;  /* 0x00000002dfb37824 */ /* 0x040fe200078e00ff */
[----:B------:R-:W-:Y:S01]  /*8670*/  SHF.L.U64.HI R175, R223, 0x1, R168 ;  /* 0x00000001dfaf7819 */ /* 0x000fe200000102a8 */
[----:B------:R-:W-:Y:S01]  /*8680*/  IMAD.SHL.U32 R178, R224, 0x2, RZ ;  /* 0x00000002e0b27824 */ /* 0x000fe200078e00ff */
[----:B------:R-:W-:Y:S01]  /*8690*/  SHF.R.S32.HI R168, RZ, 0x1f, R218 ;  /* 0x0000001fffa87819 */ /* 0x000fe200000114da */
[----:B------:R-:W-:Y:S01]  /*86a0*/  IMAD.MOV.U32 R0, RZ, RZ, R2 ;  /* 0x000000ffff007224 */ /* 0x000fe200078e0002 */
[----:B------:R-:W-:Y:S01]  /*86b0*/  SHF.L.U64.HI R176, R225, 0x1, R192 ;  /* 0x00000001e1b07819 */ /* 0x000fe200000102c0 */
[----:B------:R-:W-:Y:S01]  /*86c0*/  IMAD.SHL.U32 R177, R218, 0x2, RZ ;  /* 0x00000002dab17824 */ /* 0x000fe200078e00ff */
[----:B------:R-:W-:Y:S02]  /*86d0*/  SHF.L.U64.HI R174, R224, 0x1, R169 ;  /* 0x00000001e0ae7819 */ /* 0x000fe400000102a9 */
[----:B------:R-:W-:Y:S01]  /*86e0*/  SHF.L.U64.HI R171, R218, 0x1, R168 ;  /* 0x00000001daab7819 */ /* 0x000fe200000102a8 */
[----:B------:R-:W-:Y:S05]  /*86f0*/  @P1 IMAD.HI.U32 R3, R2, c[0x0][0x2bc], RZ ;  /* 0x0000af0002031a27 */ /* 0x000fea00078e00ff */
[----:B------:R-:W-:Y:S04]  /*8700*/  @P1 SHF.R.U32.HI R0, RZ, c[0x0][0x2c0], R3 ;  /* 0x0000b000ff001a19 */ /* 0x000fe80000011603 */
[C---:B------:R-:W-:Y:S04]  /*8710*/  @!P6 IADD3 R3, P0, R0.reuse, R236, RZ ;  /* 0x000000ec0003e210 */ /* 0x040fe80007f1e0ff */
[----:B------:R-:W-:Y:S01]  /*8720*/  @!P6 LEA.HI.X.SX32 R133, R0, R240, 0x1, P0 ;  /* 0x000000f00085e211 */ /* 0x000fe200000f0eff */
[----:B------:R-:W-:Y:S01]  /*8730*/  IMAD.MOV R0, RZ, RZ, -R0 ;  /* 0x000000ffff007224 */ /* 0x000fe200078e0a00 */
[C---:B------:R-:W-:Y:S03]  /*8740*/  @!P6 LEA R132, P0, R3.reuse, c[0x0][0x2a0], 0x2 ;  /* 0x0000a8000384ea11 */ /* 0x040fe600078010ff */
[----:B------:R-:W-:Y:S01]  /*8750*/  IMAD R219, R0, c[0x0][0x2b8], R2 ;  /* 0x0000ae0000db7a24 */ /* 0x000fe200078e0202 */
[----:B------:R-:W-:Y:S03]  /*8760*/  @!P6 LEA.HI.X R133, R3, c[0x0][0x2a4], R133, 0x2, P0 ;  /* 0x0000a9000385ea11 */ /* 0x000fe600000f1485 */
[C---:B------:R-:W-:Y:S01]  /*8770*/  IMAD.WIDE.U32 R2, R219.reuse, c[0x0][0x1e0], RZ ;  /* 0x00007800db027a25 */ /* 0x040fe200078e00ff */
[----:B------:R-:W-:Y:S01]  /*8780*/  SHF.R.S32.HI R0, RZ, 0x1f, R219 ;  /* 0x0000001fff007819 */ /* 0x000fe200000114db */
[----:B------:R-:W2:Y:S04]  /*8790*/  @!P6 LDG.E R217, [R132.64] ;  /* 0x0000000684d9e981 */ /* 0x000ea8000c1e1900 */
        /* <DEDUP_REMOVED lines=13> */
.L_x_2218:
[----:B------:R-:W-:-:S05]  /*8870*/  BRA.DIV ~URZ, `(.L_x_2088) ;  /* 0x00011a527f007947 */ /* 0x000fca000b800000 */
[----:B------:R-:W3:Y:S01]  /*8880*/  SHFL.IDX PT, R0, R170, RZ, 0x181f ;  /* 0x00181fffaa007589 */ /* 0x000ee200000e0000 */
[----:B------:R-:W-:Y:S02]  /*8890*/  ISETP.GE.AND P2, PT, R218, c[0x0][0x1d4], PT ;  /* 0x00007500da007a0c */ /* 0x000fe40003f46270 */
[----:B------:R-:W-:Y:S02]  /*88a0*/  ISETP.GE.AND P3, PT, R224, c[0x0][0x1d4], PT ;  /* 0x00007500e0007a0c */ /* 0x000fe40003f66270 */
[----:B------:R-:W-:Y:S04]  /*88b0*/  ISETP.GE.AND P1, PT, R223, c[0x0][0x1d4], PT ;  /* 0x00007500df007a0c */ /* 0x000fe80003f26270 */
[----:B------:R-:W-:Y:S02]  /*88c0*/  SEL R173, RZ, 0x10, P1 ;  /* 0x00000010ffad7807 */ /* 0x000fe40000800000 */
[----:B---3--:R-:W-:Y:S05]  /*88d0*/  IADD3 R168, P0, R0, R177, RZ ;  /* 0x000000b100a87210 */ /* 0x008fea0007f1e0ff */
[----:B--2---:R-:W-:Y:S01]  /*88e0*/  IMAD.X R169, R132, 0x1, R171, P0 ;  /* 0x0000000184a97824 */ /* 0x004fe200000e06ab */
[----:B------:R-:W-:Y:S04]  /*88f0*/  IADD3 R2, P0, R0, R178, RZ ;  /* 0x000000b200027210 */ /* 0x000fe80007f1e0ff */
[----:B------:R-:W-:Y:S01]  /*8900*/  @!PT LDS RZ, [RZ] ;  /* 0x00000000fffff984 */ /* 0x000fe20000000800 */
[----:B------:R-:W-:Y:S01]  /*8910*/  @!PT LDS RZ, [RZ] ;  /* 0x00000000fffff984 */ /* 0x000fe20000000800 */
[----:B------:R2:W-:Y:S01]  /*8920*/  LDGSTS.E.BYPASS.LTC128B.128 [R215+0x8100], [R168.64], !P2 ;  /* 0x08100000a8d77fae */ /* 0x0005e2000d101d46 */
[----:B------:R-:W-:Y:S05]  /*8930*/  IMAD.X R3, R132, 0x1, R174, P0 ;  /* 0x0000000184037824 */ /* 0x000fea00000e06ae */
[----:B------:R3:W-:Y:S01]  /*8940*/  LDGSTS.E.BYPASS.LTC128B.128 [R215+0xa100], [R2.64], !P3 ;  /* 0x0a10000002d77fae */ /* 0x0007e2000d901d46 */
[----:B--2---:R-:W-:Y:S02]  /*8950*/  SEL R168, RZ, 0x10, P2 ;  /* 0x00000010ffa87807 */ /* 0x004fe40001000000 */
[----:B---3--:R-:W-:Y:S05]  /*8960*/  IADD3 R2, P0, R0, R179, RZ ;  /* 0x000000b300027210 */ /* 0x008fea0007f1e0ff */
[----:B------:R-:W-:Y:S05]  /*8970*/  IMAD.X R3, R132, 0x1, R175, P0 ;  /* 0x0000000184037824 */ /* 0x000fea00000e06af */
[----:B------:R2:W-:Y:S02]  /*8980*/  LDGSTS.E.BYPASS.LTC128B.128 [R215+0xc100], [R2.64], !P1 ;  /* 0x0c10000002d77fae */ /* 0x0005e4000c901d46 */
[----:B--2---:R-:W-:Y:S02]  /*8990*/  IADD3 R2, P0, R0, R180, RZ ;  /* 0x000000b400027210 */ /* 0x004fe40007f1e0ff */
[----:B------:R-:W2:Y:S03]  /*89a0*/  SHFL.IDX PT, R0, R170, 0x1, 0x181f ;  /* 0x00381f00aa007f89 */ /* 0x000ea600000e0000 */
[----:B------:R-:W-:Y:S01]  /*89b0*/  IMAD.X R3, R132, 0x1, R176, P0 ;  /* 0x0000000184037824 */ /* 0x000fe200000e06b0 */
[----:B------:R-:W-:Y:S01]  /*89c0*/  ISETP.GE.AND P0, PT, R225, c[0x0][0x1d4], PT ;  /* 0x00007500e1007a0c */ /* 0x000fe20003f06270 */
[----:B------:R3:W4:Y:S03]  /*89d0*/  SHFL.IDX PT, R132, R133, 0x1, 0x181f ;  /* 0x00381f0085847f89 */ /* 0x00072600000e0000 */
[----:B------:R-:W-:Y:S09]  /*89e0*/  SEL R172, RZ, 0x10, P0 ;  /* 0x00000010ffac7807 */ /* 0x000ff20000000000 */
[----:B------:R1:W-:Y:S02]  /*89f0*/  LDGSTS.E.BYPASS.LTC128B.128 [R215+0xe100], [R2.64], !P0 ;  /* 0x0e10000002d77fae */ /* 0x0003e4000c101d46 */
[----:B-1-3--:R-:W-:Y:S02]  /*8a00*/  SEL R133, RZ, 0x10, P3 ;  /* 0x00000010ff857807 */ /* 0x00afe40001800000 */
.L_x_2219:
[C---:B--2---:R-:W-:Y:S02]  /*8a10*/  IADD3 R2, -R168.reuse, 0x10, RZ ;  /* 0x00000010a8027810 */ /* 0x044fe40007ffe1ff */
[----:B------:R-:W-:Y:S02]  /*8a20*/  ISETP.NE.U32.AND P2, PT, R168, RZ, PT ;  /* 0x000000ffa800720c */ /* 0x000fe40003f45070 */
[----:B------:R-:W-:Y:S04]  /*8a30*/  LOP3.LUT R2, R2, 0xf, RZ, 0xc0, !PT ;  /* 0x0000000f02027812 */ /* 0x000fe800078ec0ff */
[----:B------:R-:W-:Y:S04]  /*8a40*/  IADD3 R2, P1, P0, R2, R0, R177 ;  /* 0x0000000002027210 */ /* 0x000fe8000783e0b1 */
[----:B----4-:R-:W-:Y:S05]  /*8a50*/  IADD3.X R3, RZ, R132, R171, P1, P0 ;  /* 0x00000084ff037210 */ /* 0x010fea0000fe04ab */
[----:B------:R-:W-:Y:S01]  /*8a60*/  @!PT LDS RZ, [RZ] ;  /* 0x00000000fffff984 */ /* 0x000fe20000000800 */
[----:B------:R-:W-:Y:S01]  /*8a70*/  @!PT LDS RZ, [RZ] ;  /* 0x00000000fffff984 */ /* 0x000fe20000000800 */
[----:B------:R-:W-:Y:S01]  /*8a80*/  @!PT LDS RZ, [RZ] ;  /* 0x00000000fffff984 */ /* 0x000fe20000000800 */
[----:B------:R1:W-:Y:S01]  /*8a90*/  LDGSTS.E.BYPASS.LTC128B.128.ZFILL [R215+0x9100], [R2.64], P2 ;  /* 0x0910000002d77fae */ /* 0x0003e20009141d46 */
[C---:B------:R-:W-:Y:S02]  /*8aa0*/  ISETP.NE.U32.AND P2, PT, R133.reuse, RZ, PT ;  /* 0x000000ff8500720c */ /* 0x040fe40003f45070 */
[----:B-1----:R-:W-:Y:S04]  /*8ab0*/  IADD3 R2, -R133, 0x10, RZ ;  /* 0x0000001085027810 */ /* 0x002fe80007ffe1ff */
[----:B------:R-:W-:Y:S04]  /*8ac0*/  LOP3.LUT R2, R2, 0xf, RZ, 0xc0, !PT ;  /* 0x0000000f02027812 */ /* 0x000fe800078ec0ff */
[----:B------:R-:W-:Y:S02]  /*8ad0*/  IADD3 R170, P1, P0, R2, R0, R178 ;  /* 0x0000000002aa7210 */ /* 0x000fe4000783e0b2 */
[C---:B------:R-:W-:Y:S02]  /*8ae0*/  IADD3 R2, -R173.reuse, 0x10, RZ ;  /* 0x00000010ad027810 */ /* 0x040fe40007ffe1ff */
[----:B------:R-:W-:Y:S02]  /*8af0*/  IADD3.X R171, RZ, R132, R174, P1, P0 ;  /* 0x00000084ffab7210 */ /* 0x000fe40000fe04ae */
[----:B------:R-:W-:Y:S03]  /*8b00*/  LOP3.LUT R2, R2, 0xf, RZ, 0xc0, !PT ;  /* 0x0000000f02027812 */ /* 0x000fe600078ec0ff */
[----:B------:R1:W-:Y:S01]  /*8b10*/  LDGSTS.E.BYPASS.LTC128B.128.ZFILL [R215+0xb100], [R170.64], P2 ;  /* 0x0b100000aad77fae */ /* 0x0003e20009141d46 */
[----:B------:R-:W-:Y:S02]  /*8b20*/  IADD3 R168, P1, P0, R2, R0, R179 ;  /* 0x0000000002a87210 */ /* 0x000fe4000783e0b3 */
[----:B------:R-:W-:Y:S02]  /*8b30*/  IADD3 R2, -R172, 0x10, RZ ;  /* 0x00000010ac027810 */ /* 0x000fe40007ffe1ff */
        /* <DEDUP_REMOVED lines=8> */
.L_x_2086:
[----:B------:R-:W-:Y:S05]  /*8bc0*/  BSYNC B0 ;  /* 0x0000000000007941 */ /* 0x000fea0003800000 */
.L_x_2085:
[----:B------:R-:W-:Y:S01]  /*8bd0*/  IMAD.MOV.U32 R0, RZ, RZ, c[0x0][0x2c4] ;  /* 0x0000b100ff007624 */ /* 0x000fe200078e00ff */
[----:B------:R-:W0:Y:S01]  /*8be0*/  LDGDEPBAR ;  /* 0x00000000000079af */ /* 0x000e220000000000 */
[----:B------:R-:W-:Y:S01]  /*8bf0*/  IMAD.IADD R132, R243, 0x1, R242 ;  /* 0x00000001f3847824 */ /* 0x000fe200078e02f2 */
[----:B------:R-:W-:Y:S01]  /*8c00*/  ULDC UR4, c[0x0][0x324] ;  /* 0x0000c90000047ab9 */ /* 0x000fe20000000800 */
[----:B------:R-:W-:Y:S01]  /*8c10*/  IMAD.SHL.U32 R133, R216, 0x40, RZ ;  /* 0x00000040d8857824 */ /* 0x000fe200078e00ff */
[----:B------:R-:W-:Y:S01]  /*8c20*/  ISETP.NE.AND P0, PT, R0, 0x1, PT ;  /* 0x000000010000780c */ /* 0x000fe20003f05270 */
[----:B------:R-:W-:Y:S11]  /*8c30*/  ULOP3.LUT UR4, URZ, UR4, URZ, 0x33, !UPT ;  /* 0x000000043f047292 */ /* 0x000ff6000f8e333f */
[----:B------:R-:W-:Y:S01]  /*8c40*/  @!UPT UIADD3 URZ, URZ, URZ, URZ ;  /* 0x0000003f3f3ff290 */ /* 0x000fe2000fffe03f */
[----:B------:R-:W-:Y:S05]  /*8c50*/  @P0 IMAD.HI.U32 R0, R132, c[0x0][0x2c8], RZ ;  /* 0x0000b20084000a27 */ /* 0x000fea00078e00ff */
[----:B------:R-:W-:Y:S02]  /*8c60*/  @P0 SHF.R.U32.HI R132, RZ, c[0x0][0x2cc], R0 ;  /* 0x0000b300ff840a19 */ /* 0x000fe40000011600 */
[----:B------:R-:W-:Y:S04]  /*8c70*/  IADD3 R0, -R231, 0x1, -R133 ;  /* 0x00000001e7007810 */ /* 0x000fe80007ffe985 */
[----:B------:R-:W-:Y:S04]  /*8c80*/  IADD3 R0, -R228, R0, R227 ;  /* 0x00000000e4007210 */ /* 0x000fe80007ffe1e3 */
[C---:B-1----:R-:W-:Y:S02]  /*8c90*/  IADD3 R168, R0.reuse, UR4, RZ ;  /* 0x0000000400a87c10 */ /* 0x042fe4000fffe0ff */
[----:B------:R-:W-:Y:S01]  /*8ca0*/  IADD3 R169, R0, c[0x0][0x328], RZ ;  /* 0x0000ca0000a97a10 */ /* 0x000fe20007ffe0ff */
[----:B------:R-:W-:-:S05]  /*8cb0*/  BRA.DIV ~URZ, `(.L_x_2089) ;  /* 0x000118a27f007947 */ /* 0x000fca000b800000 */
[----:B------:R1:W2:Y:S02]  /*8cc0*/  SHFL.IDX PT, R3, R132, RZ, 0x1c1f ;  /* 0x001c1fff84037589 */ /* 0x0002a400000e0000 */
.L_x_2220:
        /* <DEDUP_REMOVED lines=19> */
.L_x_2092:
[----:B------:R-:W-:Y:S04]  /*8e00*/  MOV R170, 0x1 ;  /* 0x0000000100aa7802 */ /* 0x000fe80000000f00 */
[----:B------:R-:W-:Y:S11]  /*8e10*/  ISETP.NE.AND P0, PT, R170, c[0x0][0x32c], PT ;  /* 0x0000cb00aa007a0c */ /* 0x000ff60003f05270 */
[----:B------:R-:W-:Y:S02]  /*8e20*/  @!UPT UIADD3 URZ, URZ, URZ, URZ ;  /* 0x0000003f3f3ff290 */ /* 0x000fe4000fffe03f */
[----:B------:R-:W-:Y:S05]  /*8e30*/  @P0 IMAD.HI.U32 R170, R3, c[0x0][0x330], RZ ;  /* 0x0000cc0003aa0a27 */ /* 0x000fea00078e00ff */
[----:B------:R-:W-:Y:S02]  /*8e40*/  @P0 SHF.R.U32.HI R3, RZ, c[0x0][0x334], R170 ;  /* 0x0000cd00ff030a19 */ /* 0x000fe400000116aa */
.L_x_2093:
[----:B------:R-:W-:Y:S05]  /*8e50*/  BSYNC B0 ;  /* 0x0000000000007941 */ /* 0x000fea0003800000 */
.L_x_2091:
[----:B------:R-:W-:Y:S04]  /*8e60*/  IMAD R3, R3, c[0x0][0x32c], -R133 ;  /* 0x0000cb0003037a24 */ /* 0x000fe800078e0a85 */
[----:B------:R-:W-:Y:S05]  /*8e70*/  IMAD.IADD R3, R3, 0x1, -R231 ;  /* 0x0000000103037824 */ /* 0x000fea00078e0ae7 */
[----:B------:R-:W-:Y:S02]  /*8e80*/  IMNMX R0, R0, R3, !PT ;  /* 0x0000000300007217 */ /* 0x000fe40007800200 */
[----:B------:R-:W-:Y:S04]  /*8e90*/  IADD3 R3, R3, c[0x0][0x32c], RZ ;  /* 0x0000cb0003037a10 */ /* 0x000fe80007ffe0ff */
[----:B------:R-:W-:Y:S02]  /*8ea0*/  IMNMX R2, R2, R3, PT ;  /* 0x0000000302027217 */ /* 0x000fe40003800200 */
.L_x_2090:
        /* <DEDUP_REMOVED lines=51> */
.L_x_2221:
        /* <DEDUP_REMOVED lines=19> */
.L_x_2097:
[----:B------:R-:W-:Y:S04]  /*9310*/  MOV R4, 0x1 ;  /* 0x0000000100047802 */ /* 0x000fe80000000f00 */
[----:B------:R-:W-:Y:S11]  /*9320*/  ISETP.NE.AND P0, PT, R4, c[0x0][0x32c], PT ;  /* 0x0000cb0004007a0c */ /* 0x000ff60003f05270 */
[----:B------:R-:W-:Y:S02]  /*9330*/  @!UPT UIADD3 URZ, URZ, URZ, URZ ;  /* 0x0000003f3f3ff290 */ /* 0x000fe4000fffe03f */
[----:B------:R-:W-:Y:S05]  /*9340*/  @P0 IMAD.HI.U32 R4, R3, c[0x0][0x330], RZ ;  /* 0x0000cc0003040a27 */ /* 0x000fea00078e00ff */
[----:B------:R-:W-:Y:S02]  /*9350*/  @P0 SHF.R.U32.HI R3, RZ, c[0x0][0x334], R4 ;  /* 0x0000cd00ff030a19 */ /* 0x000fe40000011604 */
.L_x_2098:
[----:B------:R-:W-:Y:S05]  /*9360*/  BSYNC B0 ;  /* 0x0000000000007941 */ /* 0x000fea0003800000 */
.L_x_2096:
[----:B------:R-:W-:Y:S04]  /*9370*/  IMAD R133, R3, c[0x0][0x32c], -R133 ;  /* 0x0000cb0003857a24 */ /* 0x000fe800078e0a85 */
[----:B------:R-:W-:Y:S05]  /*9380*/  IMAD.IADD R3, R133, 0x1, -R231 ;  /* 0x0000000185037824 */ /* 0x000fea00078e0ae7 */
[----:B------:R-:W-:Y:S02]  /*9390*/  IMNMX R0, R0, R3, !PT ;  /* 0x0000000300007217 */ /* 0x000fe40007800200 */
[----:B------:R-:W-:Y:S04]  /*93a0*/  IADD3 R3, R3, c[0x0][0x32c], RZ ;  /* 0x0000cb0003037a10 */ /* 0x000fe80007ffe0ff */
[----:B------:R-:W-:Y:S02]  /*93b0*/  IMNMX R2, R2, R3, PT ;  /* 0x0000000302027217 */ /* 0x000fe40003800200 */
.L_x_2095:
        /* <DEDUP_REMOVED lines=82> */
.L_x_2222:
[----:B-12---:R-:W-:Y:S01]  /*98e0*/  FMNMX.FTZ R132, R132, R0, !PT ;  /* 0x0000000084847209 */ /* 0x006fe20007810000 */
[----:B------:R-:W-:-:S05]  /*98f0*/  BRA.DIV ~URZ, `(.L_x_2100) ;  /* 0x00010d827f007947 */ /* 0x000fca000b800000 */
[----:B------:R-:W1:Y:S02]  /*9900*/  SHFL.BFLY PT, R0, R132, 0x1, 0x1f ;  /* 0x0c201f0084007f89 */ /* 0x000e6400000e0000 */
[----:B-1----:R-:W-:Y:S02]  /*9910*/  FMNMX.FTZ R133, R132, R0, !PT ;  /* 0x0000000084857209 */ /* 0x002fe40007810000 */
[----:B------:R-:W1:Y:S02]  /*9920*/  SHFL.BFLY PT, R0, R4, 0x2, 0x1f ;  /* 0x0c401f0004007f89 */ /* 0x000e6400000e0000 */
[----:B-1----:R-:W-:Y:S05]  /*9930*/  FMNMX.FTZ R132, R4, R0, !PT ;  /* 0x0000000004847209 */ /* 0x002fea0007810000 */
[----:B------:R1:W2:Y:S02]  /*9940*/  SHFL.BFLY PT, R0, R132, 0x1, 0x1f ;  /* 0x0c201f0084007f89 */ /* 0x0002a400000e0000 */
.L_x_2223:
        /* <DEDUP_REMOVED lines=41> */
[----:B------:R-:W-:Y:S01]  /*9be0*/  MUFU.EX2 R135, R178 ;  /* 0x000000b200877308 */ /* 0x000fe20000000800 */
[----:B------:R-:W-:Y:S01]  /*9bf0*/  FMUL.FTZ R2, R2, c[0x0][0x2d0] ;  /* 0x0000b40002027a20 */ /* 0x000fe20000410000 */
[----:B------:R-:W-:Y:S01]  /*9c00*/  ISETP.GT.AND P0, PT, R216, R212, PT ;  /* 0x000000d4d800720c */ /* 0x000fe20003f04270 */
[--C-:B------:R-:W-:Y:S01]  /*9c10*/  FFMA.FTZ R16, R16, c[0x0][0x2d0], -R4.reuse ;  /* 0x0000b40010107a23 */ /* 0x100fe20000010804 */
[----:B------:R-:W-:Y:S01]  /*9c20*/  IADD3 R216, R216, -0x1, RZ ;  /* 0xffffffffd8d87810 */ /* 0x000fe20007ffe0ff */
[--C-:B------:R-:W-:Y:S02]  /*9c30*/  FFMA.FTZ R190, R7, c[0x0][0x2d0], -R4.reuse ;  /* 0x0000b40007be7a23 */ /* 0x100fe40000010804 */
[--C-:B------:R-:W-:Y:S02]  /*9c40*/  FFMA.FTZ R18, R24, c[0x0][0x2d0], -R4.reuse ;  /* 0x0000b40018127a23 */ /* 0x100fe40000010804 */
[--C-:B-1----:R-:W-:Y:S01]  /*9c50*/  FFMA.FTZ R132, R21, c[0x0][0x2d0], -R4.reuse ;  /* 0x0000b40015847a23 */ /* 0x102fe20000010804 */
[----:B------:R-:W1:Y:S01]  /*9c60*/  MUFU.EX2 R2, R2 ;  /* 0x0000000200027308 */ /* 0x000e620000000800 */
[--C-:B------:R-:W-:Y:S02]  /*9c70*/  FFMA.FTZ R134, R20, c[0x0][0x2d0], -R4.reuse ;  /* 0x0000b40014867a23 */ /* 0x100fe40000010804 */
[--C-:B------:R-:W-:Y:S02]  /*9c80*/  FFMA.FTZ R182, R12, c[0x0][0x2d0], -R4.reuse ;  /* 0x0000b4000cb67a23 */ /* 0x100fe40000010804 */
[----:B------:R-:W-:Y:S02]  /*9c90*/  FMUL.FTZ R12, R0, R156 ;  /* 0x0000009c000c7220 */ /* 0x000fe40000410000 */
[--C-:B------:R-:W-:Y:S02]  /*9ca0*/  FFMA.FTZ R191, R6, c[0x0][0x2d0], -R4.reuse ;  /* 0x0000b40006bf7a23 */ /* 0x100fe40000010804 */
[--C-:B------:R-:W-:Y:S01]  /*9cb0*/  FFMA.FTZ R174, R17, c[0x0][0x2d0], -R4.reuse ;  /* 0x0000b40011ae7a23 */ /* 0x100fe20000010804 */
[----:B------:R2:W3:Y:S01]  /*9cc0*/  MUFU.EX2 R7, R16 ;  /* 0x0000001000077308 */ /* 0x0004e20000000800 */
[--C-:B------:R-:W-:Y:S02]  /*9cd0*/  FFMA.FTZ R181, R11, c[0x0][0x2d0], -R4.reuse ;  /* 0x0000b4000bb57a23 */ /* 0x100fe40000010804 */
[--C-:B------:R-:W-:Y:S02]  /*9ce0*/  FFMA.FTZ R183, R10, c[0x0][0x2d0], -R4.reuse ;  /* 0x0000b4000ab77a23 */ /* 0x100fe40000010804 */
[--C-:B------:R-:W-:Y:S02]  /*9cf0*/  FFMA.FTZ R184, R9, c[0x0][0x2d0], -R4.reuse ;  /* 0x0000b40009b87a23 */ /* 0x100fe40000010804 */
[--C-:B------:R-:W-:Y:S02]  /*9d00*/  FFMA.FTZ R189, R8, c[0x0][0x2d0], -R4.reuse ;  /* 0x0000b40008bd7a23 */ /* 0x100fe40000010804 */
[--C-:B------:R-:W-:Y:S01]  /*9d10*/  FFMA.FTZ R173, R15, c[0x0][0x2d0], -R4.reuse ;  /* 0x0000b4000fad7a23 */ /* 0x100fe20000010804 */
[----:B------:R-:W4:Y:S01]  /*9d20*/  MUFU.EX2 R6, R18 ;  /* 0x0000001200067308 */ /* 0x000f220000000800 */
[--C-:B------:R-:W-:Y:S02]  /*9d30*/  FFMA.FTZ R175, R14, c[0x0][0x2d0], -R4.reuse ;  /* 0x0000b4000eaf7a23 */ /* 0x100fe40000010804 */
[--C-:B------:R-:W-:Y:S02]  /*9d40*/  FFMA.FTZ R176, R13, c[0x0][0x2d0], -R4.reuse ;  /* 0x0000b4000db07a23 */ /* 0x100fe40000010804 */
[C---:B-1----:R-:W-:Y:S02]  /*9d50*/  FMUL.FTZ R34, R2.reuse, R138 ;  /* 0x0000008a02227220 */ /* 0x042fe40000410000 */
[----:B------:R-:W-:Y:S02]  /*9d60*/  FMUL.FTZ R35, R2, R139 ;  /* 0x0000008b02237220 */ /* 0x000fe40000410000 */
[----:B------:R-:W1:Y:S01]  /*9d70*/  LDSM.16.MT88.4 R136, [R204] ;  /* 0x00000000cc88783b */ /* 0x000e620000004200 */
[----:B------:R-:W-:Y:S01]  /*9d80*/  MUFU.EX2 R156, R134 ;  /* 0x00000086009c7308 */ /* 0x000fe20000000800 */
[----:B------:R-:W-:Y:S02]  /*9d90*/  FFMA.FTZ R195, R5, c[0x0][0x2d0], -R4 ;  /* 0x0000b40005c37a23 */ /* 0x000fe40000010804 */
[----:B------:R-:W-:Y:S02]  /*9da0*/  FADD.FTZ R4, R22, R19 ;  /* 0x0000001316047221 */ /* 0x000fe40000010000 */
[----:B--2---:R-:W-:Y:S02]  /*9db0*/  FMUL.FTZ R16, R0, R152 ;  /* 0x0000009800107220 */ /* 0x004fe40000410000 */
[----:B---3--:R-:W-:Y:S02]  /*9dc0*/  FFMA.FTZ R5, R2, R220, R7 ;  /* 0x000000dc02057223 */ /* 0x008fe40000010007 */
[----:B------:R-:W-:Y:S01]  /*9dd0*/  FADD.FTZ R172, R23, R4 ;  /* 0x0000000417ac7221 */ /* 0x000fe20000010000 */
[----:B------:R-:W2:Y:S01]  /*9de0*/  MUFU.EX2 R152, R132 ;  /* 0x0000008400987308 */ /* 0x000ea20000000800 */
[C---:B------:R-:W-:Y:S02]  /*9df0*/  FMUL.FTZ R4, R0.reuse, R164 ;  /* 0x000000a400047220 */ /* 0x040fe40000410000 */
[----:B------:R-:W-:Y:S01]  /*9e00*/  FMUL.FTZ R8, R0, R160 ;  /* 0x000000a000087220 */ /* 0x000fe20000410000 */
[C---:B----4-:R-:W-:Y:S01]  /*9e10*/  F2FP.BF16.PACK_AB R169, R6.reuse, R7 ;  /* 0x0000000706a9723e */ /* 0x050fe200000010ff */
[----:B------:R-:W-:Y:S02]  /*9e20*/  FADD.FTZ R197, R6, R5 ;  /* 0x0000000506c57221 */ /* 0x000fe40000010000 */
[----:B------:R-:W-:Y:S02]  /*9e30*/  FMUL.FTZ R5, R0, R165 ;  /* 0x000000a500057220 */ /* 0x000fe40000410000 */
[C---:B------:R-:W-:Y:S01]  /*9e40*/  FMUL.FTZ R6, R2.reuse, R166 ;  /* 0x000000a602067220 */ /* 0x040fe20000410000 */
[----:B------:R-:W-:Y:S01]  /*9e50*/  MUFU.EX2 R178, R182 ;  /* 0x000000b600b27308 */ /* 0x000fe20000000800 */
[----:B------:R-:W-:Y:S02]  /*9e60*/  FMUL.FTZ R7, R2, R167 ;  /* 0x000000a702077220 */ /* 0x000fe40000410000 */
[----:B------:R-:W-:Y:S02]  /*9e70*/  FMUL.FTZ R9, R0, R161 ;  /* 0x000000a100097220 */ /* 0x000fe40000410000 */
[C---:B------:R-:W-:Y:S02]  /*9e80*/  FMUL.FTZ R10, R2.reuse, R162 ;  /* 0x000000a2020a7220 */ /* 0x040fe40000410000 */
[----:B------:R-:W-:Y:S02]  /*9e90*/  FMUL.FTZ R11, R2, R163 ;  /* 0x000000a3020b7220 */ /* 0x000fe40000410000 */
[----:B------:R-:W-:Y:S01]  /*9ea0*/  FMUL.FTZ R13, R0, R157 ;  /* 0x0000009d000d7220 */ /* 0x000fe20000410000 */
[----:B------:R-:W-:Y:S01]  /*9eb0*/  LDSM.16.MT88.4 R160, [R204+0x1800] ;  /* 0x00180000cca0783b */ /* 0x000fe20000004200 */
[C---:B------:R-:W-:Y:S01]  /*9ec0*/  FMUL.FTZ R14, R2.reuse, R158 ;  /* 0x0000009e020e7220 */ /* 0x040fe20000410000 */
[----:B------:R-:W3:Y:S01]  /*9ed0*/  MUFU.EX2 R132, R180 ;  /* 0x000000b400847308 */ /* 0x000ee20000000800 */
[----:B------:R-:W-:Y:S01]  /*9ee0*/  FMUL.FTZ R15, R2, R159 ;  /* 0x0000009f020f7220 */ /* 0x000fe20000410000 */
[----:B--2---:R-:W-:Y:S01]  /*9ef0*/  F2FP.BF16.PACK_AB R171, R156, R152 ;  /* 0x000000989cab723e */ /* 0x004fe200000010ff */
[----:B------:R-:W-:Y:S02]  /*9f00*/  FMUL.FTZ R17, R0, R153 ;  /* 0x0000009900117220 */ /* 0x000fe40000410000 */
[C---:B------:R-:W-:Y:S02]  /*9f10*/  FMUL.FTZ R18, R2.reuse, R154 ;  /* 0x0000009a02127220 */ /* 0x040fe40000410000 */
[----:B------:R-:W-:Y:S02]  /*9f20*/  FMUL.FTZ R19, R2, R155 ;  /* 0x0000009b02137220 */ /* 0x000fe40000410000 */
[C---:B-1----:R-:W-:Y:S01]  /*9f30*/  HMMA.16816.F32.BF16 R4, R168.reuse, R136, R4 ;  /* 0x00000088a804723c */ /* 0x042fe20000041804 */
[----:B------:R-:W-:Y:S04]  /*9f40*/  MUFU.EX2 R134, R177 ;  /* 0x000000b100867308 */ /* 0x000fe80000000800 */
[C---:B------:R-:W-:Y:S02]  /*9f50*/  FMUL.FTZ R20, R0.reuse, R148 ;  /* 0x0000009400147220 */ /* 0x040fe40000410000 */
[----:B------:R-:W-:Y:S01]  /*9f60*/  FMUL.FTZ R21, R0, R149 ;  /* 0x0000009500157220 */ /* 0x000fe20000410000 */
[C---:B------:R-:W-:Y:S01]  /*9f70*/  HMMA.16816.F32.BF16 R8, R168.reuse, R138, R8 ;  /* 0x0000008aa808723c */ /* 0x040fe20000041808 */
[----:B------:R-:W1:Y:S02]  /*9f80*/  LDSM.16.MT88.4 R136, [R205] ;  /* 0x00000000cd88783b */ /* 0x000e640000004200 */
[----:B------:R-:W-:Y:S01]  /*9f90*/  MUFU.EX2 R177, R181 ;  /* 0x000000b500b17308 */ /* 0x000fe20000000800 */
[C---:B------:R-:W-:Y:S02]  /*9fa0*/  FMUL.FTZ R22, R2.reuse, R150 ;  /* 0x0000009602167220 */ /* 0x040fe40000410000 */
[----:B------:R-:W-:Y:S02]  /*9fb0*/  FMUL.FTZ R23, R2, R151 ;  /* 0x0000009702177220 */ /* 0x000fe40000410000 */
[----:B------:R-:W-:Y:S01]  /*9fc0*/  FMUL.FTZ R24, R0, R144 ;  /* 0x0000009000187220 */ /* 0x000fe20000410000 */
[----:B------:R-:W-:Y:S03]  /*9fd0*/  LDSM.16.MT88.4 R148, [R207+0x1000] ;  /* 0x00100000cf94783b */ /* 0x000fe60000004200 */
[C---:B------:R-:W-:Y:S01]  /*9fe0*/  FMUL.FTZ R26, R2.reuse, R146 ;  /* 0x00000092021a7220 */ /* 0x040fe20000410000 */
[----:B------:R-:W-:Y:S01]  /*9ff0*/  MUFU.EX2 R199, R174 ;  /* 0x000000ae00c77308 */ /* 0x000fe20000000800 */
[----:B------:R-:W-:Y:S02]  /*a000*/  FMUL.FTZ R27, R2, R147 ;  /* 0x00000093021b7220 */ /* 0x000fe40000410000 */
[C---:B------:R-:W-:Y:S01]  /*a010*/  FMUL.FTZ R28, R0.reuse, R140 ;  /* 0x0000008c001c7220 */ /* 0x040fe20000410000 */
[----:B------:R-:W-:Y:S01]  /*a020*/  LDSM.16.MT88.4 R144, [R205+0x800] ;  /* 0x00080000cd90783b */ /* 0x000fe20000004200 */
[----:B------:R-:W-:Y:S02]  /*a030*/  FMUL.FTZ R29, R0, R141 ;  /* 0x0000008d001d7220 */ /* 0x000fe40000410000 */
[C---:B------:R-:W-:Y:S02]  /*a040*/  FMUL.FTZ R30, R2.reuse, R142 ;  /* 0x0000008e021e7220 */ /* 0x040fe40000410000 */
[----:B------:R-:W-:Y:S01]  /*a050*/  FMUL.FTZ R31, R2, R143 ;  /* 0x0000008f021f7220 */ /* 0x000fe20000410000 */
[----:B------:R-:W-:Y:S01]  /*a060*/  MUFU.EX2 R198, R173 ;  /* 0x000000ad00c67308 */ /* 0x000fe20000000800 */
[C---:B------:R-:W-:Y:S01]  /*a070*/  FMUL.FTZ R36, R0.reuse, R36 ;  /* 0x0000002400247220 */ /* 0x040fe20000410000 */
[----:B------:R-:W-:Y:S01]  /*a080*/  LDSM.16.MT88.4 R140, [R204+0x800] ;  /* 0x00080000cc8c783b */ /* 0x000fe20000004200 */
        /* <DEDUP_REMOVED lines=8> */
[C---:B------:R-:W-:Y:S01]  /*a110*/  FMUL.FTZ R44, R0.reuse, R44 ;  /* 0x0000002c002c7220 */ /* 0x040fe20000410000 */
[C---:B-1----:R-:W-:Y:S02]  /*a120*/  HMMA.16816.F32.BF16 R12, R168.reuse, R136, R12 ;  /* 0x00000088a80c723c */ /* 0x042fe4000004180c */
[----:B------:R-:W-:Y:S01]  /*a130*/  MUFU.EX2 R175, R184 ;  /* 0x000000b800af7308 */ /* 0x000fe20000000800 */
[----:B------:R-:W-:Y:S02]  /*a140*/  FMUL.FTZ R45, R0, R45 ;  /* 0x0000002d002d7220 */ /* 0x000fe40000410000 */
        /* <DEDUP_REMOVED lines=92> */
[C---:B------:R-:W-:Y:S02]  /*a710*/  FMUL.FTZ R127, R2.reuse, R127 ;  /* 0x0000007f027f7220 */ /* 0x040fe40000410000 */
[C---:B------:R-:W-:Y:S02]  /*a720*/  FMUL.FTZ R130, R2.reuse, R130 ;  /* 0x0000008202827220 */ /* 0x040fe40000410000 */
[----:B------:R-:W-:Y:S02]  /*a730*/  FMUL.FTZ R131, R2, R131 ;  /* 0x0000008302837220 */ /* 0x000fe40000410000 */
[----:B------:R-:W2:Y:S01]  /*a740*/  MUFU.EX2 R2, R179 ;  /* 0x000000b300027308 */ /* 0x000ea20000000800 */
[C---:B-1----:R-:W-:Y:S03]  /*a750*/  HMMA.16816.F32.BF16 R44, R168.reuse, R136, R44 ;  /* 0x00000088a82c723c */ /* 0x042fe6000004182c */
[C---:B------:R-:W-:Y:S02]  /*a760*/  FMUL.FTZ R124, R0.reuse, R124 ;  /* 0x0000007c007c7220 */ /* 0x040fe40000410000 */
[C---:B------:R-:W-:Y:S02]  /*a770*/  FMUL.FTZ R125, R0.reuse, R125 ;  /* 0x0000007d007d7220 */ /* 0x040fe40000410000 */
[C---:B------:R-:W-:Y:S01]  /*a780*/  FMUL.FTZ R128, R0.reuse, R128 ;  /* 0x0000008000807220 */ /* 0x040fe20000410000 */
[C---:B------:R-:W-:Y:S01]  /*a790*/  HMMA.16816.F32.BF16 R48, R168.reuse, R138, R48 ;  /* 0x0000008aa830723c */ /* 0x040fe20000041830 */
[----:B------:R-:W1:Y:S01]  /*a7a0*/  LDSM.16.MT88.4 R136, [R207+0x2000] ;  /* 0x00200000cf88783b */ /* 0x000e620000004200 */
[----:B------:R-:W4:Y:S02]  /*a7b0*/  MUFU.EX2 R179, R176 ;  /* 0x000000b000b37308 */ /* 0x000f240000000800 */
[----:B------:R-:W-:Y:S02]  /*a7c0*/  FMUL.FTZ R129, R0, R129 ;  /* 0x0000008100817220 */ /* 0x000fe40000410000 */
[----:B---3--:R-:W-:Y:S06]  /*a7d0*/  FADD.FTZ R0, R132, R172 ;  /* 0x000000ac84007221 */ /* 0x008fec0000010000 */
[----:B------:R-:W-:Y:S01]  /*a7e0*/  MUFU.EX2 R176, R183 ;  /* 0x000000b700b07308 */ /* 0x000fe20000000800 */
[----:B--2---:R-:W-:Y:S04]  /*a7f0*/  FADD.FTZ R0, R2, R0 ;  /* 0x0000000002007221 */ /* 0x004fe80000010000 */
[----:B------:R-:W-:Y:S05]  /*a800*/  FADD.FTZ R0, R135, R0 ;  /* 0x0000000087007221 */ /* 0x000fea0000010000 */
[----:B------:R-:W-:Y:S01]  /*a810*/  MUFU.EX2 R172, R191 ;  /* 0x000000bf00ac7308 */ /* 0x000fe20000000800 */
        /* <DEDUP_REMOVED lines=34> */
[----:B----4-:R-:W-:Y:S02]  /*aa40*/  F2FP.BF16.PACK_AB R139, R179, R180 ;  /* 0x000000b4b38b723e */ /* 0x010fe400000010ff */
[----:B------:R-:W2:Y:S01]  /*aa50*/  MUFU.EX2 R2, R187 ;  /* 0x000000bb00027308 */ /* 0x000ea20000000800 */
[----:B------:R-:W-:Y:S04]  /*aa60*/  F2FP.BF16.PACK_AB R169, R173, R174 ;  /* 0x000000aeada9723e */ /* 0x000fe800000010ff */
[C---:B------:R-:W-:Y:S05]  /*aa70*/  HMMA.16816.F32.BF16 R4, R136.reuse, R140, R4 ;  /* 0x0000008c8804723c */ /* 0x040fea0000041804 */
[----:B------:R-:W3:Y:S03]  /*aa80*/  MUFU.EX2 R135, R186 ;  /* 0x000000ba00877308 */ /* 0x000ee60000000800 */
[C---:B------:R-:W-:Y:S01]  /*aa90*/  HMMA.16816.F32.BF16 R8, R136.reuse, R142, R8 ;  /* 0x0000008e8808723c */ /* 0x040fe20000041808 */
[----:B------:R-:W4:Y:S03]  /*aaa0*/  LDSM.16.MT88.4 R140, [R207+0x800] ;  /* 0x00080000cf8c783b */ /* 0x000f260000004200 */
[----:B-1----:R-:W-:Y:S03]  /*aab0*/  FADD.FTZ R0, R132, R0 ;  /* 0x0000000084007221 */ /* 0x002fe60000010000 */
[----:B------:R-:W1:Y:S01]  /*aac0*/  MUFU.EX2 R134, R185 ;  /* 0x000000b900867308 */ /* 0x000e620000000800 */
[C---:B------:R-:W-:Y:S04]  /*aad0*/  HMMA.16816.F32.BF16 R12, R136.reuse, R144, R12 ;  /* 0x00000090880c723c */ /* 0x040fe8000004180c */
[----:B--2---:R-:W-:Y:S04]  /*aae0*/  FADD.FTZ R0, R2, R0 ;  /* 0x0000000002007221 */ /* 0x004fe80000010000 */
[C---:B------:R-:W-:Y:S01]  /*aaf0*/  HMMA.16816.F32.BF16 R16, R136.reuse, R146, R16 ;  /* 0x000000928810723c */ /* 0x040fe20000041810 */
[----:B------:R-:W2:Y:S03]  /*ab00*/  LDSM.16.MT88.4 R144, [R206+0x800] ;  /* 0x00080000ce90783b */ /* 0x000ea60000004200 */
[----:B---3--:R-:W-:Y:S04]  /*ab10*/  FADD.FTZ R0, R135, R0 ;  /* 0x0000000087007221 */ /* 0x008fe80000010000 */
[----:B-1----:R-:W-:Y:S01]  /*ab20*/  FADD.FTZ R0, R134, R0 ;  /* 0x0000000086007221 */ /* 0x002fe20000010000 */
[C---:B----4-:R-:W-:Y:S08]  /*ab30*/  HMMA.16816.F32.BF16 R20, R136.reuse, R140, R20 ;  /* 0x0000008c8814723c */ /* 0x050ff00000041814 */
        /* <DEDUP_REMOVED lines=46> */
[----:B------:R-:W3:Y:S01]  /*ae20*/  MUFU.EX2 R132, R192 ;  /* 0x000000c000847308 */ /* 0x000ee20000000800 */
[C---:B-1----:R-:W-:Y:S09]  /*ae30*/  HMMA.16816.F32.BF16 R4, R136.reuse, R140, R4 ;  /* 0x0000008c8804723c */ /* 0x042ff20000041804 */
[----:B------:R-:W1:Y:S01]  /*ae40*/  MUFU.EX2 R135, R196 ;  /* 0x000000c400877308 */ /* 0x000e620000000800 */
[C---:B------:R-:W-:Y:S01]  /*ae50*/  HMMA.16816.F32.BF16 R8, R136.reuse, R142, R8 ;  /* 0x0000008e8808723c */ /* 0x040fe20000041808 */
[----:B------:R-:W4:Y:S08]  /*ae60*/  LDSM.16.MT88.4 R140, [R206+0x1000] ;  /* 0x00100000ce8c783b */ /* 0x000f300000004200 */
[----:B------:R-:W5:Y:S01]  /*ae70*/  MUFU.EX2 R134, R194 ;  /* 0x000000c200867308 */ /* 0x000f620000000800 */
[C---:B--2---:R-:W-:Y:S03]  /*ae80*/  HMMA.16816.F32.BF16 R12, R136.reuse, R144, R12 ;  /* 0x00000090880c723c */ /* 0x044fe6000004180c */
[----:B---3--:R-:W-:Y:S01]  /*ae90*/  F2FP.BF16.PACK_AB R168, R2, R132 ;  /* 0x0000008402a8723e */ /* 0x008fe200000010ff */
[----:B------:R-:W-:Y:S04]  /*aea0*/  FADD.FTZ R0, R132, R0 ;  /* 0x0000000084007221 */ /* 0x000fe80000010000 */
[C---:B------:R-:W-:Y:S01]  /*aeb0*/  HMMA.16816.F32.BF16 R16, R136.reuse, R146, R16 ;  /* 0x000000928810723c */ /* 0x040fe20000041810 */
[----:B------:R-:W2:Y:S01]  /*aec0*/  LDSM.16.MT88.4 R144, [R204+0x3000] ;  /* 0x00300000cc90783b */ /* 0x000ea20000004200 */
[----:B------:R-:W3:Y:S02]  /*aed0*/  MUFU.EX2 R132, R195 ;  /* 0x000000c300847308 */ /* 0x000ee40000000800 */
[----:B------:R-:W-:Y:S02]  /*aee0*/  FADD.FTZ R0, R2, R0 ;  /* 0x0000000002007221 */ /* 0x000fe40000010000 */
[----:B------:R-:W-:Y:S02]  /*aef0*/  FADD.FTZ R2, R152, R197 ;  /* 0x000000c598027221 */ /* 0x000fe40000010000 */
[C---:B------:R-:W-:Y:S01]  /*af00*/  HMMA.16816.F32.BF16 R20, R136.reuse, R148, R20 ;  /* 0x000000948814723c */ /* 0x040fe20000041814 */
[----:B------:R-:W-:Y:S03]  /*af10*/  LDSM.16.MT88.4 R152, [R205+0x1800] ;  /* 0x00180000cd98783b */ /* 0x000fe60000004200 */
[----:B-1----:R-:W-:Y:S01]  /*af20*/  FADD.FTZ R0, R135, R0 ;  /* 0x0000000087007221 */ /* 0x002fe20000010000 */
[C---:B-----5:R-:W-:Y:S03]  /*af30*/  F2FP.BF16.PACK_AB R170, R134.reuse, R135 ;  /* 0x0000008786aa723e */ /* 0x060fe600000010ff */
[C---:B------:R-:W-:Y:S01]  /*af40*/  HMMA.16816.F32.BF16 R24, R136.reuse, R150, R24 ;  /* 0x000000968818723c */ /* 0x040fe20000041818 */
[----:B------:R-:W1:Y:S03]  /*af50*/  LDSM.16.MT88.4 R148, [R205+0x3000] ;  /* 0x00300000cd94783b */ /* 0x000e660000004200 */
[----:B------:R-:W-:Y:S01]  /*af60*/  FADD.FTZ R222, R134, R0 ;  /* 0x0000000086de7221 */ /* 0x000fe20000010000 */
[----:B------:R-:W-:Y:S01]  /*af70*/  MOV R134, R133 ;  /* 0x0000008500867202 */ /* 0x000fe20000000f00 */
[----:B------:R-:W-:Y:S01]  /*af80*/  FADD.FTZ R0, R156, R2 ;  /* 0x000000029c007221 */ /* 0x000fe20000010000 */
[-C--:B------:R-:W-:Y:S01]  /*af90*/  MOV R135, R3.reuse ;  /* 0x0000000300877202 */ /* 0x080fe20000000f00 */
[C---:B----4-:R-:W-:Y:S04]  /*afa0*/  HMMA.16816.F32.BF16 R28, R136.reuse, R140, R28 ;  /* 0x0000008c881c723c */ /* 0x050fe8000004181c */
[----:B---3--:R-:W-:Y:S01]  /*afb0*/  F2FP.BF16.PACK_AB R171, R132, R172 ;  /* 0x000000ac84ab723e */ /* 0x008fe200000010ff */
[----:B------:R-:W-:Y:S03]  /*afc0*/  FADD.FTZ R0, R199, R0 ;  /* 0x00000000c7007221 */ /* 0x000fe60000010000 */
[C---:B------:R-:W-:Y:S01]  /*afd0*/  HMMA.16816.F32.BF16 R32, R136.reuse, R142, R32 ;  /* 0x0000008e8820723c */ /* 0x040fe20000041820 */
[----:B------:R-:W3:Y:S03]  /*afe0*/  LDSM.16.MT88.4 R140, [R207+0x3000] ;  /* 0x00300000cf8c783b */ /* 0x000ee60000004200 */
[----:B------:R-:W-:Y:S04]  /*aff0*/  FADD.FTZ R0, R198, R0 ;  /* 0x00000000c6007221 */ /* 0x000fe80000010000 */
[C---:B--2---:R-:W-:Y:S04]  /*b000*/  HMMA.16816.F32.BF16 R36, R136.reuse, R144, R36 ;  /* 0x000000908824723c */ /* 0x044fe80000041824 */
[----:B------:R-:W-:Y:S04]  /*b010*/  FADD.FTZ R0, R180, R0 ;  /* 0x00000000b4007221 */ /* 0x000fe80000010000 */
        /* <DEDUP_REMOVED lines=85> */
[C---:B----4-:R-:W-:Y:S07]  /*b570*/  HMMA.16816.F32.BF16 R124, R168.reuse, R16, R124 ;  /* 0x00000010a87c723c */ /* 0x050fee000004187c */
[----:B------:R-:W-:Y:S01]  /*b580*/  MOV R16, R3 ;  /* 0x0000000300107202 */ /* 0x000fe20000000f00 */
[----:B------:R-:W-:Y:S01]  /*b590*/  HMMA.16816.F32.BF16 R128, R168, R18, R128 ;  /* 0x00000012a880723c */ /* 0x000fe20000041880 */
[----:B------:R-:W-:-:S07]  /*b5a0*/  @P0 BRA `(.L_x_2101) ;  /* 0xffffbd3000000947 */ /* 0x000fce000383ffff */
.L_x_2080:
        /* <DEDUP_REMOVED lines=21> */
.L_x_2104:
[----:B------:R-:W-:-:S04]  /*b700*/  MOV R3, 0x1 ;  /* 0x0000000100037802 */ /* 0x000fc80000000f00 */
[----:B------:R-:W-:-:S13]  /*b710*/  ISETP.NE.AND P0, PT, R3, c[0x0][0x32c], PT ;  /* 0x0000cb0003007a0c */ /* 0x000fda0003f05270 */
[----:B------:R-:W-:-:S05]  /*b720*/  @P0 IMAD.HI.U32 R3, R0, c[0x0][0x330], RZ ;  /* 0x0000cc0000030a27 */ /* 0x000fca00078e00ff */
[----:B------:R-:W-:Y:S02]  /*b730*/  @P0 SHF.R.U32.HI R0, RZ, c[0x0][0x334], R3 ;  /* 0x0000cd00ff000a19 */ /* 0x000fe40000011603 */
.L_x_2105:
[----:B------:R-:W-:Y:S05]  /*b740*/  BSYNC B0 ;  /* 0x0000000000007941 */ /* 0x000fea0003800000 */
.L_x_2103:
[----:B------:R-:W-:-:S05]  /*b750*/  IMAD R0, R0, c[0x0][0x32c], RZ ;  /* 0x0000cb0000007a24 */ /* 0x000fca00078e02ff */
[----:B------:R-:W-:-:S04]  /*b760*/  IMNMX R2, R2, R0, !PT ;  /* 0x0000000002027217 */ /* 0x000fc80007800200 */
.L_x_2102:
        /* <DEDUP_REMOVED lines=9> */
.L_x_2117:
        /* <DEDUP_REMOVED lines=43> */
.L_x_2224:
        /* <DEDUP_REMOVED lines=26> */
.L_x_2225:
        /* <DEDUP_REMOVED lines=27> */
.L_x_2108:
[----:B------:R-:W-:Y:S05]  /*be00*/  BSYNC B0 ;  /* 0x0000000000007941 */ /* 0x000fea0003800000 */
.L_x_2107:
        /* <DEDUP_REMOVED lines=248> */
.L_x_2226:
        /* <DEDUP_REMOVED lines=26> */
.L_x_2227:
        /* <DEDUP_REMOVED lines=27> */
.L_x_2112:
[----:B------:R-:W-:Y:S05]  /*d0e0*/  BSYNC B0 ;  /* 0x0000000000007941 */ /* 0x000fea0003800000 */
.L_x_2111:
        /* <DEDUP_REMOVED lines=35> */
.L_x_2228:
[----:B-12---:R-:W-:Y:S01]  /*d320*/  FMNMX.FTZ R132, R132, R0, !PT ;  /* 0x0000000084847209 */ /* 0x006fe20007810000 */
[----:B------:R-:W-:-:S05]  /*d330*/  BRA.DIV ~URZ, `(.L_x_2116) ;  /* 0x0000da527f007947 */ /* 0x000fca000b800000 */
[----:B------:R-:W1:Y:S02]  /*d340*/  SHFL.BFLY PT, R0, R132, 0x1, 0x1f ;  /* 0x0c201f0084007f89 */ /* 0x000e6400000e0000 */
[----:B-1----:R-:W-:Y:S02]  /*d350*/  FMNMX.FTZ R133, R132, R0, !PT ;  /* 0x0000000084857209 */ /* 0x002fe40007810000 */
[----:B------:R-:W1:Y:S02]  /*d360*/  SHFL.BFLY PT, R0, R168, 0x2, 0x1f ;  /* 0x0c401f00a8007f89 */ /* 0x000e6400000e0000 */
[----:B-1----:R-:W-:Y:S05]  /*d370*/  FMNMX.FTZ R132, R168, R0, !PT ;  /* 0x00000000a8847209 */ /* 0x002fea0007810000 */
[----:B------:R1:W2:Y:S02]  /*d380*/  SHFL.BFLY PT, R0, R132, 0x1, 0x1f ;  /* 0x0c201f0084007f89 */ /* 0x0002a400000e0000 */
.L_x_2229:
[----:B--2---:R-:W-:Y:S01]  /*d390*/  FMNMX.FTZ R3, R0, R132, !PT ;  /* 0x0000008400037209 */ /* 0x004fe20007810000 */
[C---:B-1----:R-:W-:Y:S01]  /*d3a0*/  FMUL.FTZ R132, R133.reuse, c[0x0][0x2d0] ;  /* 0x0000b40085847a20 */ /* 0x042fe20000410000 */
[----:B------:R-:W-:Y:S01]  /*d3b0*/  WARPSYNC 0xffffffff ;  /* 0xffffffff00007948 */ /* 0x000fe20003800000 */
[----:B------:R-:W-:Y:S01]  /*d3c0*/  FADD.FTZ R0, -R133, R134 ;  /* 0x0000008685007221 */ /* 0x000fe20000010100 */
[----:B------:R-:W-:Y:S01]  /*d3d0*/  ISETP.GT.AND P0, PT, R216, R198, PT ;  /* 0x000000c6d800720c */ /* 0x000fe20003f04270 */
[--C-:B------:R-:W-:Y:S01]  /*d3e0*/  FFMA.FTZ R134, R4, c[0x0][0x2d0], -R132.reuse ;  /* 0x0000b40004867a23 */ /* 0x100fe20000010884 */
[----:B------:R-:W-:Y:S01]  /*d3f0*/  IADD3 R216, R216, -0x1, RZ ;  /* 0xffffffffd8d87810 */ /* 0x000fe20007ffe0ff */
        /* <DEDUP_REMOVED lines=441> */
.L_x_2106:
[----:B------:R-:W-:-:S13]  /*ef90*/  ISETP.GE.AND P0, PT, R216, R226, PT ;  /* 0x000000e2d800720c */ /* 0x000fda0003f06270 */
[----:B------:R-:W-:Y:S05]  /*efa0*/  @!P0 BRA `(.L_x_2118) ;  /* 0x0000426000008947 */ /* 0x000fea0003800000 */
[----:B------:R-:W-:Y:S02]  /*efb0*/  MOV R135, R16 ;  /* 0x0000001000877202 */ /* 0x000fe40000000f00 */
[----:B------:R-:W-:Y:S02]  /*efc0*/  MOV R134, R133 ;  /* 0x0000008500867202 */ /* 0x000fe40000000f00 */
.L_x_2136:
[----:B------:R-:W-:Y:S01]  /*efd0*/  SHF.R.S32.HI R0, RZ, 0x1f, R219 ;  /* 0x0000001fff007819 */ /* 0x000fe200000114db */
[----:B------:R-:W-:Y:S04]  /*efe0*/  DEPBAR.LE SB0, 0x0 ;  /* 0x000080000000791a */ /* 0x000fe80000000000 */
[----:B------:R-:W-:Y:S01]  /*eff0*/  SHF.R.S32.HI R4, RZ, 0x1f, R217 ;  /* 0x0000001fff047819 */ /* 0x000fe200000114d9 */
[----:B------:R-:W-:Y:S01]  /*f000*/  WARPSYNC 0xffffffff ;  /* 0xffffffff00007948 */ /* 0x000fe20003800000 */
[----:B------:R-:W-:Y:S01]  /*f010*/  SHF.R.S32.HI R6, RZ, 0x1f, R225 ;  /* 0x0000001fff067819 */ /* 0x000fe200000114e1 */
[----:B------:R-:W-:Y:S01]  /*f020*/  BAR.SYNC.DEFER_BLOCKING 0x0 ;  /* 0x0000000000007b1d */ /* 0x000fe20000010000 */
[----:B------:R-:W-:Y:S01]  /*f030*/  SHF.R.S32.HI R5, RZ, 0x1f, R223 ;  /* 0x0000001fff057819 */ /* 0x000fe200000114df */
[----:B------:R-:W-:Y:S01]  /*f040*/  IMAD R0, R0, c[0x0][0x208], RZ ;  /* 0x0000820000007a24 */ /* 0x000fe200078e02ff */
[----:B------:R-:W-:Y:S01]  /*f050*/  SHF.L.U64.HI R29, R225, 0x1, R6 ;  /* 0x00000001e11d7819 */ /* 0x000fe20000010206 */
[----:B------:R-:W-:Y:S01]  /*f060*/  IMAD.WIDE.U32 R2, R219, c[0x0][0x208], RZ ;  /* 0x00008200db027a25 */ /* 0x000fe200078e00ff */
[----:B------:R-:W-:Y:S02]  /*f070*/  SHF.R.S32.HI R6, RZ, 0x1f, R224 ;  /* 0x0000001fff067819 */ /* 0x000fe400000114e0 */
[----:B------:R-:W-:Y:S01]  /*f080*/  SHF.L.U64.HI R28, R223, 0x1, R5 ;  /* 0x00000001df1c7819 */ /* 0x000fe20000010205 */
[----:B------:R-:W-:Y:S01]  /*f090*/  IMAD R0, R219, c[0x0][0x20c], R0 ;  /* 0x00008300db007a24 */ /* 0x000fe200078e0200 */
[----:B------:R-:W-:Y:S01]  /*f0a0*/  SHF.R.S32.HI R5, RZ, 0x1f, R218 ;  /* 0x0000001fff057819 */ /* 0x000fe200000114da */
[----:B------:R-:W-:Y:S01]  /*f0b0*/  IMAD R4, R4, c[0x0][0x218], RZ ;  /* 0x0000860004047a24 */ /* 0x000fe200078e02ff */
[C---:B------:R-:W-:Y:S01]  /*f0c0*/  IADD3 R213, R200.reuse, 0x7800, RZ ;  /* 0x00007800c8d57810 */ /* 0x040fe20007ffe0ff */
[----:B------:R-:W-:Y:S01]  /*f0d0*/  IMAD.IADD R3, R3, 0x1, R0 ;  /* 0x0000000103037824 */ /* 0x000fe200078e0200 */
[C---:B------:R-:W-:Y:S01]  /*f0e0*/  IADD3 R212, R200.reuse, 0x7000, RZ ;  /* 0x00007000c8d47810 */ /* 0x040fe20007ffe0ff */
[C---:B------:R-:W-:Y:S01]  /*f0f0*/  IMAD R4, R217.reuse, c[0x0][0x21c], R4 ;  /* 0x00008700d9047a24 */ /* 0x040fe200078e0204 */
[C---:B------:R-:W-:Y:S01]  /*f100*/  IADD3 R199, R200.reuse, 0x6800, RZ ;  /* 0x00006800c8c77810 */ /* 0x040fe20007ffe0ff */
[----:B------:R-:W-:Y:S01]  /*f110*/  IMAD.WIDE.U32 R2, R217, c[0x0][0x218], R2 ;  /* 0x00008600d9027a25 */ /* 0x000fe200078e0002 */
[C---:B------:R-:W-:Y:S02]  /*f120*/  IADD3 R198, R200.reuse, 0x6000, RZ ;  /* 0x00006000c8c67810 */ /* 0x040fe40007ffe0ff */
[----:B------:R-:W-:Y:S01]  /*f130*/  IADD3 R197, R200, 0x5800, RZ ;  /* 0x00005800c8c57810 */ /* 0x000fe20007ffe0ff */
[----:B------:R-:W-:Y:S01]  /*f140*/  IMAD.SHL.U32 R31, R225, 0x2, RZ ;  /* 0x00000002e11f7824 */ /* 0x000fe200078e00ff */
[----:B------:R-:W-:Y:S01]  /*f150*/  IADD3 R0, P0, R238, R2, RZ ;  /* 0x00000002ee007210 */ /* 0x000fe20007f1e0ff */
[----:B------:R-:W-:Y:S01]  /*f160*/  IMAD.SHL.U32 R30, R223, 0x2, RZ ;  /* 0x00000002df1e7824 */ /* 0x000fe200078e00ff */
[----:B------:R-:W-:Y:S01]  /*f170*/  IADD3 R196, R200, 0x5000, RZ ;  /* 0x00005000c8c47810 */ /* 0x000fe20007ffe0ff */
[----:B------:R1:W2:Y:S01]  /*f180*/  LDSM.16.M88.4 R32, [R208] ;  /* 0x00000000d020783b */ /* 0x0002a20000000200 */
[----:B------:R-:W-:Y:S01]  /*f190*/  IADD3.X R2, R241, R3, R4, P0, !PT ;  /* 0x00000003f1027210 */ /* 0x000fe200007fe404 */
[----:B------:R-:W-:Y:S01]  /*f1a0*/  IMAD.SHL.U32 R20, R224, 0x2, RZ ;  /* 0x00000002e0147824 */ /* 0x000fe200078e00ff */
[----:B------:R-:W-:Y:S01]  /*f1b0*/  LEA R13, P0, R0, c[0x0][0x1f8], 0x1 ;  /* 0x00007e00000d7a11 */ /* 0x000fe200078008ff */
[----:B------:R1:W3:Y:S01]  /*f1c0*/  LDSM.16.M88.4 R8, [R201] ;  /* 0x00000000c908783b */ /* 0x0002e20000000200 */
[----:B------:R-:W-:Y:S01]  /*f1d0*/  IADD3 R194, R200, 0x4800, RZ ;  /* 0x00004800c8c27810 */ /* 0x000fe20007ffe0ff */
[----:B------:R-:W-:Y:S01]  /*f1e0*/  IMAD.SHL.U32 R22, R218, 0x2, RZ ;  /* 0x00000002da167824 */ /* 0x000fe200078e00ff */
[----:B------:R-:W-:Y:S01]  /*f1f0*/  LEA.HI.X R4, R0, c[0x0][0x1fc], R2, 0x1, P0 ;  /* 0x00007f0000047a11 */ /* 0x000fe200000f0c02 */
[----:B------:R1:W4:Y:S01]  /*f200*/  LDSM.16.M88.4 R16, [R201+0x800] ;  /* 0x00080000c910783b */ /* 0x0003220000000200 */
[C---:B------:R-:W-:Y:S02]  /*f210*/  IADD3 R193, R200.reuse, 0x4000, RZ ;  /* 0x00004000c8c17810 */ /* 0x040fe40007ffe0ff */
[C---:B------:R-:W-:Y:S01]  /*f220*/  IADD3 R192, R200.reuse, 0x3800, RZ ;  /* 0x00003800c8c07810 */ /* 0x040fe20007ffe0ff */
[----:B------:R1:W1:Y:S01]  /*f230*/  LDSM.16.M88.4 R24, [R201+0x1000] ;  /* 0x00100000c918783b */ /* 0x0002620000000200 */
[C---:B------:R-:W-:Y:S02]  /*f240*/  IADD3 R133, R200.reuse, 0x3000, RZ ;  /* 0x00003000c8857810 */ /* 0x040fe40007ffe0ff */
[C---:B------:R-:W-:Y:S01]  /*f250*/  IADD3 R132, R200.reuse, 0x2800, RZ ;  /* 0x00002800c8847810 */ /* 0x040fe20007ffe0ff */
[----:B------:R1:W1:Y:S01]  /*f260*/  LDSM.16.M88.4 R168, [R201+0x1800] ;  /* 0x00180000c9a8783b */ /* 0x0002620000000200 */
[----:B------:R-:W-:Y:S02]  /*f270*/  IADD3 R0, R200, 0x2000, RZ ;  /* 0x00002000c8007810 */ /* 0x000fe40007ffe0ff */
[----:B------:R-:W-:Y:S01]  /*f280*/  SHF.L.U64.HI R15, R224, 0x1, R6 ;  /* 0x00000001e00f7819 */ /* 0x000fe20000010206 */
[----:B------:R1:W1:Y:S01]  /*f290*/  LDSM.16.M88.4 R172, [R209] ;  /* 0x00000000d1ac783b */ /* 0x0002620000000200 */
[----:B------:R-:W-:Y:S03]  /*f2a0*/  SHF.L.U64.HI R14, R218, 0x1, R5 ;  /* 0x00000001da0e7819 */ /* 0x000fe60000010205 */
[----:B------:R1:W1:Y:S04]  /*f2b0*/  LDSM.16.M88.4 R176, [R200] ;  /* 0x00000000c8b0783b */ /* 0x0002680000000200 */
[----:B------:R1:W1:Y:S04]  /*f2c0*/  LDSM.16.M88.4 R180, [R200+0x800] ;  /* 0x00080000c8b4783b */ /* 0x0002680000000200 */
[----:B------:R1:W1:Y:S04]  /*f2d0*/  LDSM.16.M88.4 R184, [R200+0x1000] ;  /* 0x00100000c8b8783b */ /* 0x0002680000000200 */
[----:B------:R1:W1:Y:S01]  /*f2e0*/  LDSM.16.M88.4 R188, [R200+0x1800] ;  /* 0x00180000c8bc783b */ /* 0x0002620000000200 */
[----:B------:R-:W-:-:S05]  /*f2f0*/  BRA.DIV ~URZ, `(.L_x_2119) ;  /* 0x0000bb627f007947 */ /* 0x000fca000b800000 */
[----:B------:R4:W3:Y:S02]  /*f300*/  SHFL.IDX PT, R2, R4, RZ, 0x181f ;  /* 0x00181fff04027589 */ /* 0x0008e400000e0000 */
.L_x_2230:
[----:B------:R-:W5:Y:S01]  /*f310*/  SHFL.IDX PT, R5, R13, RZ, 0x181f ;  /* 0x00181fff0d057589 */ /* 0x000f6200000e0000 */
[----:B------:R-:W-:Y:S01]  /*f320*/  ISETP.GE.AND P1, PT, R218, c[0x0][0x1d4], PT ;  /* 0x00007500da007a0c */ /* 0x000fe20003f26270 */
[----:B------:R-:W-:Y:S01]  /*f330*/  BSSY B0, `(.L_x_2120) ;  /* 0x000014f000007945 */ /* 0x000fe20003800000 */
[----:B------:R-:W-:Y:S02]  /*f340*/  ISETP.GE.AND P5, PT, R224, c[0x0][0x1d4], PT ;  /* 0x00007500e0007a0c */ /* 0x000fe40003fa6270 */
[----:B------:R4:W3:Y:S01]  /*f350*/  SHFL.IDX PT, R3, R13, 0x1, 0x181f ;  /* 0x00381f000d037f89 */ /* 0x0008e200000e0000 */
[----:B------:R-:W-:Y:S02]  /*f360*/  SEL R214, RZ, 0x10, P1 ;  /* 0x00000010ffd67807 */ /* 0x000fe40000800000 */
[----:B------:R-:W-:Y:S02]  /*f370*/  ISETP.GE.AND P4, PT, R223, c[0x0][0x1d4], PT ;  /* 0x00007500df007a0c */ /* 0x000fe40003f86270 */
[----:B----4-:R-:W4:Y:S01]  /*f380*/  SHFL.IDX PT, R4, R4, 0x1, 0x181f ;  /* 0x00381f0004047f89 */ /* 0x010f2200000e0000 */
[----:B------:R-:W-:Y:S02]  /*f390*/  ISETP.GE.AND P3, PT, R225, c[0x0][0x1d4], PT ;  /* 0x00007500e1007a0c */ /* 0x000fe40003f66270 */
[C---:B-----5:R-:W-:Y:S05]  /*f3a0*/  IADD3 R6, P0, R5.reuse, R22, RZ ;  /* 0x0000001605067210 */ /* 0x060fea0007f1e0ff */
[C---:B---3--:R-:W-:Y:S05]  /*f3b0*/  IMAD.X R7, R2.reuse, 0x1, R14, P0 ;  /* 0x0000000102077824 */ /* 0x048fea00000e060e */
[----:B------:R3:W-:Y:S02]  /*f3c0*/  LDGSTS.E.BYPASS.LTC128B.128 [R215+0x100], [R6.64], !P1 ;  /* 0x0010000006d77fae */ /* 0x0007e4000c901d46 */
[C---:B---3--:R-:W-:Y:S05]  /*f3d0*/  IADD3 R6, P0, R5.reuse, R20, RZ ;  /* 0x0000001405067210 */ /* 0x048fea0007f1e0ff */
[C---:B------:R-:W-:Y:S01]  /*f3e0*/  IMAD.X R7, R2.reuse, 0x1, R15, P0 ;  /* 0x0000000102077824 */ /* 0x040fe200000e060f */
[C---:B------:R-:W-:Y:S04]  /*f3f0*/  IADD3 R12, P0, R5.reuse, R30, RZ ;  /* 0x0000001e050c7210 */ /* 0x040fe80007f1e0ff */
[----:B------:R3:W-:Y:S01]  /*f400*/  LDGSTS.E.BYPASS.LTC128B.128 [R215+0x2100], [R6.64], !P5 ;  /* 0x0210000006d77fae */ /* 0x0007e2000e901d46 */
[----:B------:R-:W-:Y:S05]  /*f410*/  IMAD.X R13, R2, 0x1, R28, P0 ;  /* 0x00000001020d7824 */ /* 0x000fea00000e061c */
[----:B------:R5:W-:Y:S01]  /*f420*/  LDGSTS.E.BYPASS.LTC128B.128 [R215+0x4100], [R12.64], !P4 ;  /* 0x041000000cd77fae */ /* 0x000be2000e101d46 */
[----:B---3--:R-:W-:Y:S04]  /*f430*/  IADD3 R6, -R214, 0x10, RZ ;  /* 0x00000010d6067810 */ /* 0x008fe80007ffe1ff */
[----:B------:R-:W-:Y:S04]  /*f440*/  LOP3.LUT R6, R6, 0xf, RZ, 0xc0, !PT ;  /* 0x0000000f06067812 */ /* 0x000fe800078ec0ff */
[----:B------:R-:W-:Y:S04]  /*f450*/  IADD3 R22, P1, P0, R6, R3, R22 ;  /* 0x0000000306167210 */ /* 0x000fe8000783e016 */
[-C--:B----4-:R-:W-:Y:S02]  /*f460*/  IADD3.X R23, RZ, R4.reuse, R14, P1, P0 ;  /* 0x00000004ff177210 */ /* 0x090fe40000fe040e */
[----:B------:R-:W-:Y:S02]  /*f470*/  IADD3 R6, P0, R5, R31, RZ ;  /* 0x0000001f05067210 */ /* 0x000fe40007f1e0ff */
[----:B------:R-:W-:Y:S03]  /*f480*/  SEL R5, RZ, 0x10, P4 ;  /* 0x00000010ff057807 */ /* 0x000fe60002000000 */
[----:B------:R-:W-:Y:S05]  /*f490*/  IMAD.X R7, R2, 0x1, R29, P0 ;  /* 0x0000000102077824 */ /* 0x000fea00000e061d */
[----:B------:R3:W-:Y:S02]  /*f4a0*/  LDGSTS.E.BYPASS.LTC128B.128 [R215+0x6100], [R6.64], !P3 ;  /* 0x0610000006d77fae */ /* 0x0007e4000d901d46 */
[----:B---3--:R-:W-:Y:S04]  /*f4b0*/  SEL R6, RZ, 0x10, P5 ;  /* 0x00000010ff067807 */ /* 0x008fe80002800000 */
[----:B------:R-:W-:Y:S04]  /*f4c0*/  IADD3 R2, -R6, 0x10, RZ ;  /* 0x0000001006027810 */ /* 0x000fe80007ffe1ff */
[----:B------:R-:W-:Y:S04]  /*f4d0*/  LOP3.LUT R2, R2, 0xf, RZ, 0xc0, !PT ;  /* 0x0000000f02027812 */ /* 0x000fe800078ec0ff */
[-C--:B------:R-:W-:Y:S02]  /*f4e0*/  IADD3 R20, P1, P0, R2, R3.reuse, R20 ;  /* 0x0000000302147210 */ /* 0x080fe4000783e014 */
[----:B------:R-:W-:Y:S02]  /*f4f0*/  IADD3 R2, -R5, 0x10, RZ ;  /* 0x0000001005027810 */ /* 0x000fe40007ffe1ff */
[-C--:B------:R-:W-:Y:S02]  /*f500*/  IADD3.X R21, RZ, R4.reuse, R15, P1, P0 ;  /* 0x00000004ff157210 */ /* 0x080fe40000fe040f */
[----:B------:R-:W-:Y:S04]  /*f510*/  LOP3.LUT R2, R2, 0xf, RZ, 0xc0, !PT ;  /* 0x0000000f02027812 */ /* 0x000fe800078ec0ff */
[-C--:B------:R-:W-:Y:S02]  /*f520*/  IADD3 R14, P1, P0, R2, R3.reuse, R30 ;  /* 0x00000003020e7210 */ /* 0x080fe4000783e01e */
[----:B------:R-:W-:Y:S02]  /*f530*/  SEL R2, RZ, 0x10, P3 ;  /* 0x00000010ff027807 */ /* 0x000fe40001800000 */
[-C--:B------:R-:W-:Y:S02]  /*f540*/  IADD3.X R15, RZ, R4.reuse, R28, P1, P0 ;  /* 0x00000004ff0f7210 */ /* 0x080fe40000fe041c */
[----:B------:R-:W-:Y:S04]  /*f550*/  IADD3 R7, -R2, 0x10, RZ ;  /* 0x0000001002077810 */ /* 0x000fe80007ffe1ff */
[----:B------:R-:W-:Y:S04]  /*f560*/  LOP3.LUT R7, R7, 0xf, RZ, 0xc0, !PT ;  /* 0x0000000f07077812 */ /* 0x000fe800078ec0ff */
[----:B-----5:R-:W-:Y:S04]  /*f570*/  IADD3 R12, P1, P0, R7, R3, R31 ;  /* 0x00000003070c7210 */ /* 0x020fe8000783e01f */
[----:B------:R-:W-:Y:S02]  /*f580*/  IADD3.X R13, RZ, R4, R29, P1, P0 ;  /* 0x00000004ff0d7210 */ /* 0x000fe40000fe041d */
[----:B------:R-:W-:Y:S11]  /*f590*/  ISETP.NE.U32.AND P0, PT, R214, RZ, PT ;  /* 0x000000ffd600720c */ /* 0x000ff60003f05070 */
[----:B------:R-:W-:Y:S02]  /*f5a0*/  @!UPT UIADD3 URZ, URZ, URZ, URZ ;  /* 0x0000003f3f3ff290 */ /* 0x000fe4000fffe03f */
[----:B------:R3:W-:Y:S01]  /*f5b0*/  LDGSTS.E.BYPASS.LTC128B.128.ZFILL [R215+0x1100], [R22.64], P0 ;  /* 0x0110000016d77fae */ /* 0x0007e20008141d46 */
[----:B------:R-:W-:Y:S11]  /*f5c0*/  ISETP.NE.U32.AND P0, PT, R6, RZ, PT ;  /* 0x000000ff0600720c */ /* 0x000ff60003f05070 */
[----:B------:R-:W-:Y:S02]  /*f5d0*/  @!UPT UIADD3 URZ, URZ, URZ, URZ ;  /* 0x0000003f3f3ff290 */ /* 0x000fe4000fffe03f */
[----:B------:R3:W-:Y:S01]  /*f5e0*/  LDGSTS.E.BYPASS.LTC128B.128.ZFILL [R215+0x3100], [R20.64], P0 ;  /* 0x0310000014d77fae */ /* 0x0007e20008141d46 */
[----:B------:R-:W-:Y:S02]  /*f5f0*/  ISETP.NE.U32.AND P0, PT, R5, RZ, PT ;  /* 0x000000ff0500720c */ /* 0x000fe40003f05070 */
[C---:B--2---:R-:W-:Y:S08]  /*f600*/  HMMA.16816.F32.BF16 R4, R32.reuse, R8, RZ ;  /* 0x000000082004723c */ /* 0x044ff000000418ff */
[C---:B------:R-:W-:Y:S03]  /*f610*/  HMMA.16816.F32.BF16 R8, R32.reuse, R10, RZ ;  /* 0x0000000a2008723c */ /* 0x040fe600000418ff */
[----:B------:R2:W-:Y:S01]  /*f620*/  LDGSTS.E.BYPASS.LTC128B.128.ZFILL [R215+0x5100], [R14.64], P0 ;  /* 0x051000000ed77fae */ /* 0x0005e20008141d46 */
[----:B------:R-:W-:Y:S11]  /*f630*/  ISETP.NE.U32.AND P0, PT, R2, RZ, PT ;  /* 0x000000ff0200720c */ /* 0x000ff60003f05070 */
[----:B------:R-:W-:Y:S02]  /*f640*/  @!UPT UIADD3 URZ, URZ, URZ, URZ ;  /* 0x0000003f3f3ff290 */ /* 0x000fe4000fffe03f */
[----:B------:R2:W-:Y:S01]  /*f650*/  LDGSTS.E.BYPASS.LTC128B.128.ZFILL [R215+0x7100], [R12.64], P0 ;  /* 0x071000000cd77fae */ /* 0x0005e20008141d46 */
[----:B------:R-:W-:Y:S04]  /*f660*/  ISETP.GT.AND P0, PT, R216, R226, PT ;  /* 0x000000e2d800720c */ /* 0x000fe80003f04270 */
[----:B------:R-:W0:Y:S01]  /*f670*/  LDGDEPBAR ;  /* 0x00000000000079af */ /* 0x000e220000000000 */
[C---:B--2---:R-:W-:Y:S08]  /*f680*/  HMMA.16816.F32.BF16 R12, R32.reuse, R16, RZ ;  /* 0x00000010200c723c */ /* 0x044ff000000418ff */
[C---:B------:R-:W-:Y:S08]  /*f690*/  HMMA.16816.F32.BF16 R16, R32.reuse, R18, RZ ;  /* 0x000000122010723c */ /* 0x040ff000000418ff */
[C---:B-1-3--:R-:W-:Y:S08]  /*f6a0*/  HMMA.16816.F32.BF16 R20, R32.reuse, R24, RZ ;  /* 0x000000182014723c */ /* 0x04aff000000418ff */
        /* <DEDUP_REMOVED lines=15> */
[----:B------:R-:W3:Y:S05]  /*f7a0*/  LDSM.16.M88.4 R172, [R203+0x1000] ;  /* 0x00100000cbac783b */ /* 0x000eea0000000200 */
[----:B------:R-:W-:Y:S02]  /*f7b0*/  LDSM.16.M88.4 R188, [R133] ;  /* 0x0000000085bc783b */ /* 0x000fe40000000200 */
[C---:B-1----:R-:W-:Y:S08]  /*f7c0*/  HMMA.16816.F32.BF16 R4, R168.reuse, R176, R4 ;  /* 0x000000b0a804723c */ /* 0x042ff00000041804 */
[C---:B------:R-:W-:Y:S01]  /*f7d0*/  HMMA.16816.F32.BF16 R8, R168.reuse, R178, R8 ;  /* 0x000000b2a808723c */ /* 0x040fe20000041808 */
[----:B------:R-:W-:Y:S07]  /*f7e0*/  LDSM.16.M88.4 R176, [R210] ;  /* 0x00000000d2b0783b */ /* 0x000fee0000000200 */
[C---:B--2---:R-:W-:Y:S08]  /*f7f0*/  HMMA.16816.F32.BF16 R12, R168.reuse, R180, R12 ;  /* 0x000000b4a80c723c */ /* 0x044ff0000004180c */
[C---:B------:R-:W-:Y:S01]  /*f800*/  HMMA.16816.F32.BF16 R16, R168.reuse, R182, R16 ;  /* 0x000000b6a810723c */ /* 0x040fe20000041810 */
[----:B------:R-:W1:Y:S07]  /*f810*/  LDSM.16.M88.4 R180, [R202+-0x6000] ;  /* 0xffa00000cab4783b */ /* 0x000e6e0000000200 */
[C---:B---3--:R-:W-:Y:S08]  /*f820*/  HMMA.16816.F32.BF16 R20, R168.reuse, R172, R20 ;  /* 0x000000aca814723c */ /* 0x048ff00000041814 */
[C---:B------:R-:W-:Y:S01]  /*f830*/  HMMA.16816.F32.BF16 R24, R168.reuse, R174, R24 ;  /* 0x000000aea818723c */ /* 0x040fe20000041818 */
[----:B------:R-:W2:Y:S07]  /*f840*/  LDSM.16.M88.4 R172, [R202+-0x5800] ;  /* 0xffa80000caac783b */ /* 0x000eae0000000200 */
[C---:B------:R-:W-:Y:S08]  /*f850*/  HMMA.16816.F32.BF16 R28, R168.reuse, R184, R28 ;  /* 0x000000b8a81c723c */ /* 0x040ff0000004181c */
[----:B------:R-:W-:Y:S01]  /*f860*/  HMMA.16816.F32.BF16 R32, R168, R186, R32 ;  /* 0x000000baa820723c */ /* 0x000fe20000041820 */
[----:B------:R-:W3:Y:S05]  /*f870*/  LDSM.16.M88.4 R168, [R202+-0x5000] ;  /* 0xffb00000caa8783b */ /* 0x000eea0000000200 */
[----:B------:R-:W-:Y:S02]  /*f880*/  LDSM.16.M88.4 R184, [R201+0x2000] ;  /* 0x00200000c9b8783b */ /* 0x000fe40000000200 */
[C---:B-1----:R-:W-:Y:S08]  /*f890*/  HMMA.16816.F32.BF16 R4, R176.reuse, R180, R4 ;  /* 0x000000b4b004723c */ /* 0x042ff00000041804 */
[C---:B------:R-:W-:Y:S01]  /*f8a0*/  HMMA.16816.F32.BF16 R8, R176.reuse, R182, R8 ;  /* 0x000000b6b008723c */ /* 0x040fe20000041808 */
[----:B------:R-:W1:Y:S07]  /*f8b0*/  LDSM.16.M88.4 R180, [R202+-0x4800] ;  /* 0xffb80000cab4783b */ /* 0x000e6e0000000200 */
[C---:B--2---:R-:W-:Y:S08]  /*f8c0*/  HMMA.16816.F32.BF16 R12, R176.reuse, R172, R12 ;  /* 0x000000acb00c723c */ /* 0x044ff0000004180c */
[C---:B------:R-:W-:Y:S01]  /*f8d0*/  HMMA.16816.F32.BF16 R16, R176.reuse, R174, R16 ;  /* 0x000000aeb010723c */ /* 0x040fe20000041810 */
[----:B------:R-:W2:Y:S07]  /*f8e0*/  LDSM.16.M88.4 R172, [R208+0x4000] ;  /* 0x00400000d0ac783b */ /* 0x000eae0000000200 */
[C---:B---3--:R-:W-:Y:S08]  /*f8f0*/  HMMA.16816.F32.BF16 R20, R176.reuse, R168, R20 ;  /* 0x000000a8b014723c */ /* 0x048ff00000041814 */
[C---:B------:R-:W-:Y:S01]  /*f900*/  HMMA.16816.F32.BF16 R24, R176.reuse, R170, R24 ;  /* 0x000000aab018723c */ /* 0x040fe20000041818 */
[----:B------:R-:W3:Y:S07]  /*f910*/  LDSM.16.M88.4 R168, [R201+0x2800] ;  /* 0x00280000c9a8783b */ /* 0x000eee0000000200 */
[C---:B-1----:R-:W-:Y:S08]  /*f920*/  HMMA.16816.F32.BF16 R28, R176.reuse, R180, R28 ;  /* 0x000000b4b01c723c */ /* 0x042ff0000004181c */
[----:B------:R-:W-:Y:S01]  /*f930*/  HMMA.16816.F32.BF16 R32, R176, R182, R32 ;  /* 0x000000b6b020723c */ /* 0x000fe20000041820 */
[----:B------:R-:W1:Y:S05]  /*f940*/  LDSM.16.M88.4 R176, [R201+0x3000] ;  /* 0x00300000c9b0783b */ /* 0x000e6a0000000200 */
[----:B------:R-:W4:Y:S02]  /*f950*/  LDSM.16.M88.4 R180, [R201+0x3800] ;  /* 0x00380000c9b4783b */ /* 0x000f240000000200 */
[C---:B--2---:R-:W-:Y:S08]  /*f960*/  HMMA.16816.F32.BF16 R4, R172.reuse, R184, R4 ;  /* 0x000000b8ac04723c */ /* 0x044ff00000041804 */
[C---:B------:R-:W-:Y:S01]  /*f970*/  HMMA.16816.F32.BF16 R8, R172.reuse, R186, R8 ;  /* 0x000000baac08723c */ /* 0x040fe20000041808 */
[----:B------:R-:W-:Y:S07]  /*f980*/  LDSM.16.M88.4 R184, [R0] ;  /* 0x0000000000b8783b */ /* 0x000fee0000000200 */
[C---:B---3--:R-:W-:Y:S08]  /*f990*/  HMMA.16816.F32.BF16 R12, R172.reuse, R168, R12 ;  /* 0x000000a8ac0c723c */ /* 0x048ff0000004180c */
[C---:B------:R-:W-:Y:S01]  /*f9a0*/  HMMA.16816.F32.BF16 R16, R172.reuse, R170, R16 ;  /* 0x000000aaac10723c */ /* 0x040fe20000041810 */
[----:B------:R-:W2:Y:S07]  /*f9b0*/  LDSM.16.M88.4 R168, [R209+0x4000] ;  /* 0x00400000d1a8783b */ /* 0x000eae0000000200 */
[C---:B-1----:R-:W-:Y:S08]  /*f9c0*/  HMMA.16816.F32.BF16 R20, R172.reuse, R176, R20 ;  /* 0x000000b0ac14723c */ /* 0x042ff00000041814 */
[C---:B------:R-:W-:Y:S01]  /*f9d0*/  HMMA.16816.F32.BF16 R24, R172.reuse, R178, R24 ;  /* 0x000000b2ac18723c */ /* 0x040fe20000041818 */
[----:B------:R-:W1:Y:S07]  /*f9e0*/  LDSM.16.M88.4 R176, [R132] ;  /* 0x0000000084b0783b */ /* 0x000e6e0000000200 */
[C---:B----4-:R-:W-:Y:S08]  /*f9f0*/  HMMA.16816.F32.BF16 R28, R172.reuse, R180, R28 ;  /* 0x000000b4ac1c723c */ /* 0x050ff0000004181c */
[----:B------:R-:W-:Y:S01]  /*fa00*/  HMMA.16816.F32.BF16 R32, R172, R182, R32 ;  /* 0x000000b6ac20723c */ /* 0x000fe20000041820 */
[----:B------:R-:W3:Y:S05]  /*fa10*/  LDSM.16.M88.4 R172, [R192] ;  /* 0x00000000c0ac783b */ /* 0x000eea0000000200 */
[----:B------:R-:W-:Y:S02]  /*fa20*/  LDSM.16.M88.4 R180, [R211+0x4000] ;  /* 0x00400000d3b4783b */ /* 0x000fe40000000200 */
[C---:B--2---:R-:W-:Y:S08]  /*fa30*/  HMMA.16816.F32.BF16 R4, R168.reuse, R184, R4 ;  /* 0x000000b8a804723c */ /* 0x044ff00000041804 */
[C---:B------:R-:W-:Y:S01]  /*fa40*/  HMMA.16816.F32.BF16 R8, R168.reuse, R186, R8 ;  /* 0x000000baa808723c */ /* 0x040fe20000041808 */
[----:B------:R-:W2:Y:S07]  /*fa50*/  LDSM.16.M88.4 R184, [R203+0x2000] ;  /* 0x00200000cbb8783b */ /* 0x000eae0000000200 */
[C---:B-1----:R-:W-:Y:S08]  /*fa60*/  HMMA.16816.F32.BF16 R12, R168.reuse, R176, R12 ;  /* 0x000000b0a80c723c */ /* 0x042ff0000004180c */
[C---:B------:R-:W-:Y:S01]  /*fa70*/  HMMA.16816.F32.BF16 R16, R168.reuse, R178, R16 ;  /* 0x000000b2a810723c */ /* 0x040fe20000041810 */
[----:B------:R-:W1:Y:S07]  /*fa80*/  LDSM.16.M88.4 R176, [R203+0x2800] ;  /* 0x00280000cbb0783b */ /* 0x000e6e0000000200 */
[C---:B------:R-:W-:Y:S08]  /*fa90*/  HMMA.16816.F32.BF16 R20, R168.reuse, R188, R20 ;  /* 0x000000bca814723c */ /* 0x040ff00000041814 */
[C---:B------:R-:W-:Y:S01]  /*faa0*/  HMMA.16816.F32.BF16 R24, R168.reuse, R190, R24 ;  /* 0x000000bea818723c */ /* 0x040fe20000041818 */
[----:B------:R-:W-:Y:S07]  /*fab0*/  LDSM.16.M88.4 R188, [R202+-0x4000] ;  /* 0xffc00000cabc783b */ /* 0x000fee0000000200 */
[C---:B---3--:R-:W-:Y:S08]  /*fac0*/  HMMA.16816.F32.BF16 R28, R168.reuse, R172, R28 ;  /* 0x000000aca81c723c */ /* 0x048ff0000004181c */
[----:B------:R-:W-:Y:S01]  /*fad0*/  HMMA.16816.F32.BF16 R32, R168, R174, R32 ;  /* 0x000000aea820723c */ /* 0x000fe20000041820 */
[----:B------:R-:W3:Y:S05]  /*fae0*/  LDSM.16.M88.4 R168, [R203+0x3000] ;  /* 0x00300000cba8783b */ /* 0x000eea0000000200 */
[----:B------:R-:W4:Y:S02]  /*faf0*/  LDSM.16.M88.4 R172, [R203+0x3800] ;  /* 0x00380000cbac783b */ /* 0x000f240000000200 */
[C---:B--2---:R-:W-:Y:S08]  /*fb00*/  HMMA.16816.F32.BF16 R4, R180.reuse, R184, R4 ;  /* 0x000000b8b404723c */ /* 0x044ff00000041804 */
[C---:B------:R-:W-:Y:S01]  /*fb10*/  HMMA.16816.F32.BF16 R8, R180.reuse, R186, R8 ;  /* 0x000000bab408723c */ /* 0x040fe20000041808 */
[----:B------:R-:W2:Y:S07]  /*fb20*/  LDSM.16.M88.4 R184, [R210+0x4000] ;  /* 0x00400000d2b8783b */ /* 0x000eae0000000200 */
[C---:B-1----:R-:W-:Y:S08]  /*fb30*/  HMMA.16816.F32.BF16 R12, R180.reuse, R176, R12 ;  /* 0x000000b0b40c723c */ /* 0x042ff0000004180c */
[C---:B------:R-:W-:Y:S01]  /*fb40*/  HMMA.16816.F32.BF16 R16, R180.reuse, R178, R16 ;  /* 0x000000b2b410723c */ /* 0x040fe20000041810 */
[----:B------:R-:W-:Y:S07]  /*fb50*/  LDSM.16.M88.4 R176, [R202+-0x2800] ;  /* 0xffd80000cab0783b */ /* 0x000fee0000000200 */
[C---:B---3--:R-:W-:Y:S08]  /*fb60*/  HMMA.16816.F32.BF16 R20, R180.reuse, R168, R20 ;  /* 0x000000a8b414723c */ /* 0x048ff00000041814 */
[C---:B------:R-:W-:Y:S01]  /*fb70*/  HMMA.16816.F32.BF16 R24, R180.reuse, R170, R24 ;  /* 0x000000aab418723c */ /* 0x040fe20000041818 */
[----:B------:R-:W1:Y:S07]  /*fb80*/  LDSM.16.M88.4 R168, [R202+-0x3800] ;  /* 0xffc80000caa8783b */ /* 0x000e6e0000000200 */
[C---:B----4-:R-:W-:Y:S08]  /*fb90*/  HMMA.16816.F32.BF16 R28, R180.reuse, R172, R28 ;  /* 0x000000acb41c723c */ /* 0x050ff0000004181c */
[----:B------:R-:W-:Y:S01]  /*fba0*/  HMMA.16816.F32.BF16 R32, R180, R174, R32 ;  /* 0x000000aeb420723c */ /* 0x000fe20000041820 */
[----:B------:R-:W3:Y:S05]  /*fbb0*/  LDSM.16.M88.4 R172, [R202+-0x3000] ;  /* 0xffd00000caac783b */ /* 0x000eea0000000200 */
[----:B------:R-:W-:Y:S02]  /*fbc0*/  LDSM.16.M88.4 R180, [R208+0x8000] ;  /* 0x00800000d0b4783b */ /* 0x000fe40000000200 */
        /* <DEDUP_REMOVED lines=11> */
[----:B------:R-:W4:Y:S05]  /*fc80*/  LDSM.16.M88.4 R176, [R201+0x5800] ;  /* 0x00580000c9b0783b */ /* 0x000f2a0000000200 */
[----:B------:R-:W-:Y:S02]  /*fc90*/  LDSM.16.M88.4 R184, [R209+0x8000] ;  /* 0x00800000d1b8783b */ /* 0x000fe40000000200 */
[C---:B--2---:R-:W-:Y:S08]  /*fca0*/  HMMA.16816.F32.BF16 R4, R180.reuse, R188, R4 ;  /* 0x000000bcb404723c */ /* 0x044ff00000041804 */
[C---:B------:R-:W-:Y:S01]  /*fcb0*/  HMMA.16816.F32.BF16 R8, R180.reuse, R190, R8 ;  /* 0x000000beb408723c */ /* 0x040fe20000041808 */
[----:B------:R-:W2:Y:S05]  /*fcc0*/  LDSM.16.M88.4 R188, [R193] ;  /* 0x00000000c1bc783b */ /* 0x000eaa0000000200 */
[----:B------:R-:W5:Y:S02]  /*fcd0*/  LDSM.16.M88.4 R192, [R194] ;  /* 0x00000000c2c0783b */ /* 0x000f640000000200 */
[C---:B-1----:R-:W-:Y:S08]  /*fce0*/  HMMA.16816.F32.BF16 R12, R180.reuse, R168, R12 ;  /* 0x000000a8b40c723c */ /* 0x042ff0000004180c */
[C---:B------:R-:W-:Y:S01]  /*fcf0*/  HMMA.16816.F32.BF16 R16, R180.reuse, R170, R16 ;  /* 0x000000aab410723c */ /* 0x040fe20000041810 */
[----:B------:R-:W1:Y:S07]  /*fd00*/  LDSM.16.M88.4 R168, [R196] ;  /* 0x00000000c4a8783b */ /* 0x000e6e0000000200 */
[C---:B---3--:R-:W-:Y:S08]  /*fd10*/  HMMA.16816.F32.BF16 R20, R180.reuse, R172, R20 ;  /* 0x000000acb414723c */ /* 0x048ff00000041814 */
[C---:B------:R-:W-:Y:S01]  /*fd20*/  HMMA.16816.F32.BF16 R24, R180.reuse, R174, R24 ;  /* 0x000000aeb418723c */ /* 0x040fe20000041818 */
[----:B------:R-:W3:Y:S07]  /*fd30*/  LDSM.16.M88.4 R172, [R197] ;  /* 0x00000000c5ac783b */ /* 0x000eee0000000200 */
[C---:B----4-:R-:W-:Y:S08]  /*fd40*/  HMMA.16816.F32.BF16 R28, R180.reuse, R176, R28 ;  /* 0x000000b0b41c723c */ /* 0x050ff0000004181c */
[----:B------:R-:W-:Y:S01]  /*fd50*/  HMMA.16816.F32.BF16 R32, R180, R178, R32 ;  /* 0x000000b2b420723c */ /* 0x000fe20000041820 */
[----:B------:R-:W-:Y:S05]  /*fd60*/  LDSM.16.M88.4 R176, [R211+0x8000] ;  /* 0x00800000d3b0783b */ /* 0x000fea0000000200 */
[----:B------:R-:W4:Y:S02]  /*fd70*/  LDSM.16.M88.4 R180, [R203+0x4000] ;  /* 0x00400000cbb4783b */ /* 0x000f240000000200 */
[C---:B--2---:R-:W-:Y:S08]  /*fd80*/  HMMA.16816.F32.BF16 R4, R184.reuse, R188, R4 ;  /* 0x000000bcb804723c */ /* 0x044ff00000041804 */
[C---:B------:R-:W-:Y:S01]  /*fd90*/  HMMA.16816.F32.BF16 R8, R184.reuse, R190, R8 ;  /* 0x000000beb808723c */ /* 0x040fe20000041808 */
[----:B------:R-:W2:Y:S07]  /*fda0*/  LDSM.16.M88.4 R188, [R203+0x4800] ;  /* 0x00480000cbbc783b */ /* 0x000eae0000000200 */
[C---:B-----5:R-:W-:Y:S08]  /*fdb0*/  HMMA.16816.F32.BF16 R12, R184.reuse, R192, R12 ;  /* 0x000000c0b80c723c */ /* 0x060ff0000004180c */
[C---:B------:R-:W-:Y:S01]  /*fdc0*/  HMMA.16816.F32.BF16 R16, R184.reuse, R194, R16 ;  /* 0x000000c2b810723c */ /* 0x040fe20000041810 */
[----:B------:R-:W5:Y:S07]  /*fdd0*/  LDSM.16.M88.4 R192, [R203+0x5000] ;  /* 0x00500000cbc0783b */ /* 0x000f6e0000000200 */
[C---:B-1----:R-:W-:Y:S08]  /*fde0*/  HMMA.16816.F32.BF16 R20, R184.reuse, R168, R20 ;  /* 0x000000a8b814723c */ /* 0x042ff00000041814 */
[C---:B------:R-:W-:Y:S01]  /*fdf0*/  HMMA.16816.F32.BF16 R24, R184.reuse, R170, R24 ;  /* 0x000000aab818723c */ /* 0x040fe20000041818 */
[----:B------:R-:W1:Y:S07]  /*fe00*/  LDSM.16.M88.4 R168, [R203+0x5800] ;  /* 0x00580000cba8783b */ /* 0x000e6e0000000200 */
[C---:B---3--:R-:W-:Y:S08]  /*fe10*/  HMMA.16816.F32.BF16 R28, R184.reuse, R172, R28 ;  /* 0x000000acb81c723c */ /* 0x048ff0000004181c */
[----:B------:R-:W-:Y:S01]  /*fe20*/  HMMA.16816.F32.BF16 R32, R184, R174, R32 ;  /* 0x000000aeb820723c */ /* 0x000fe20000041820 */
[----:B------:R-:W-:Y:S05]  /*fe30*/  LDSM.16.M88.4 R172, [R210+0x8000] ;  /* 0x00800000d2ac783b */ /* 0x000fea0000000200 */
[----:B------:R-:W-:Y:S02]  /*fe40*/  LDSM.16.M88.4 R184, [R202+-0x1800] ;  /* 0xffe80000cab8783b */ /* 0x000fe40000000200 */
[C---:B----4-:R-:W-:Y:S08]  /*fe50*/  HMMA.16816.F32.BF16 R4, R176.reuse, R180, R4 ;  /* 0x000000b4b004723c */ /* 0x050ff00000041804 */
[C---:B------:R-:W-:Y:S01]  /*fe60*/  HMMA.16816.F32.BF16 R8, R176.reuse, R182, R8 ;  /* 0x000000b6b008723c */ /* 0x040fe20000041808 */
[----:B------:R-:W3:Y:S07]  /*fe70*/  LDSM.16.M88.4 R180, [R202+-0x2000] ;  /* 0xffe00000cab4783b */ /* 0x000eee0000000200 */
[C---:B--2---:R-:W-:Y:S08]  /*fe80*/  HMMA.16816.F32.BF16 R12, R176.reuse, R188, R12 ;  /* 0x000000bcb00c723c */ /* 0x044ff0000004180c */
[C---:B------:R-:W-:Y:S01]  /*fe90*/  HMMA.16816.F32.BF16 R16, R176.reuse, R190, R16 ;  /* 0x000000beb010723c */ /* 0x040fe20000041810 */
[----:B------:R-:W2:Y:S07]  /*fea0*/  LDSM.16.M88.4 R188, [R202+-0x1000] ;  /* 0xfff00000cabc783b */ /* 0x000eae0000000200 */
[C---:B-----5:R-:W-:Y:S08]  /*feb0*/  HMMA.16816.F32.BF16 R20, R176.reuse, R192, R20 ;  /* 0x000000c0b014723c */ /* 0x060ff00000041814 */
[C---:B------:R-:W-:Y:S01]  /*fec0*/  HMMA.16816.F32.BF16 R24, R176.reuse, R194, R24 ;  /* 0x000000c2b018723c */ /* 0x040fe20000041818 */
[----:B------:R-:W4:Y:S07]  /*fed0*/  LDSM.16.M88.4 R192, [R202+-0x800] ;  /* 0xfff80000cac0783b */ /* 0x000f2e0000000200 */
[C---:B-1----:R-:W-:Y:S08]  /*fee0*/  HMMA.16816.F32.BF16 R28, R176.reuse, R168, R28 ;  /* 0x000000a8b01c723c */ /* 0x042ff0000004181c */
[----:B------:R-:W-:Y:S01]  /*fef0*/  HMMA.16816.F32.BF16 R32, R176, R170, R32 ;  /* 0x000000aab020723c */ /* 0x000fe20000041820 */
[----:B------:R-:W-:Y:S05]  /*ff00*/  LDSM.16.M88.4 R168, [R208+0xc000] ;  /* 0x00c00000d0a8783b */ /* 0x000fea0000000200 */
[----:B------:R-:W1:Y:S02]  /*ff10*/  LDSM.16.M88.4 R176, [R201+0x6000] ;  /* 0x00600000c9b0783b */ /* 0x000e640000000200 */
[C---:B---3--:R-:W-:Y:S08]  /*ff20*/  HMMA.16816.F32.BF16 R4, R172.reuse, R180, R4 ;  /* 0x000000b4ac04723c */ /* 0x048ff00000041804 */
[C---:B------:R-:W-:Y:S01]  /*ff30*/  HMMA.16816.F32.BF16 R8, R172.reuse, R182, R8 ;  /* 0x000000b6ac08723c */ /* 0x040fe20000041808 */
[----:B------:R-:W3:Y:S07]  /*ff40*/  LDSM.16.M88.4 R180, [R201+0x6800] ;  /* 0x00680000c9b4783b */ /* 0x000eee0000000200 */
[C---:B------:R-:W-:Y:S08]  /*ff50*/  HMMA.16816.F32.BF16 R12, R172.reuse, R184, R12 ;  /* 0x000000b8ac0c723c */ /* 0x040ff0000004180c */
[C---:B------:R-:W-:Y:S01]  /*ff60*/  HMMA.16816.F32.BF16 R16, R172.reuse, R186, R16 ;  /* 0x000000baac10723c */ /* 0x040fe20000041810 */
[----:B------:R-:W5:Y:S07]  /*ff70*/  LDSM.16.M88.4 R184, [R201+0x7000] ;  /* 0x00700000c9b8783b */ /* 0x000f6e0000000200 */
[C---:B--2---:R-:W-:Y:S08]  /*ff80*/  HMMA.16816.F32.BF16 R20, R172.reuse, R188, R20 ;  /* 0x000000bcac14723c */ /* 0x044ff00000041814 */
[C---:B------:R-:W-:Y:S01]  /*ff90*/  HMMA.16816.F32.BF16 R24, R172.reuse, R190, R24 ;  /* 0x000000beac18723c */ /* 0x040fe20000041818 */
[----:B------:R-:W2:Y:S07]  /*ffa0*/  LDSM.16.M88.4 R188, [R201+0x7800] ;  /* 0x00780000c9bc783b */ /* 0x000eae0000000200 */
[C---:B----4-:R-:W-:Y:S08]  /*ffb0*/  HMMA.16816.F32.BF16 R28, R172.reuse, R192, R28 ;  /* 0x000000c0ac1c723c */ /* 0x050ff0000004181c */
[----:B------:R-:W-:Y:S01]  /*ffc0*/  HMMA.16816.F32.BF16 R32, R172, R194, R32 ;  /* 0x000000c2ac20723c */ /* 0x000fe20000041820 */
[----:B------:R-:W-:Y:S05]  /*ffd0*/  LDSM.16.M88.4 R192, [R198] ;  /* 0x00000000c6c0783b */ /* 0x000fea0000000200 */
[----:B------:R-:W4:Y:S02]  /*ffe0*/  LDSM.16.M88.4 R172, [R209+0xc000] ;  /* 0x00c00000d1ac783b */ /* 0x000f240000000200 */
[C---:B-1----:R-:W-:Y:S03]  /*fff0*/  HMMA.16816.F32.BF16 R4, R168.reuse, R176, R4 ;  /* 0x000000b0a804723c */ /* 0x042fe60000041804 */
[----:B------:R-:W1:Y:S05]  /*10000*/  LDSM.16.M88.4 R196, [R199] ;  /* 0x00000000c7c4783b */ /* 0x000e6a0000000200 */
[C---:B------:R-:W-:Y:S01]  /*10010*/  HMMA.16816.F32.BF16 R8, R168.reuse, R178, R8 ;  /* 0x000000b2a808723c */ /* 0x040fe20000041808 */
[----:B------:R-:W1:Y:S07]  /*10020*/  LDSM.16.M88.4 R176, [R212] ;  /* 0x00000000d4b0783b */ /* 0x000e6e0000000200 */
[C---:B---3--:R-:W-:Y:S08]  /*10030*/  HMMA.16816.F32.BF16 R12, R168.reuse, R180, R12 ;  /* 0x000000b4a80c723c */ /* 0x048ff0000004180c */
[C---:B------:R-:W-:Y:S01]  /*10040*/  HMMA.16816.F32.BF16 R16, R168.reuse, R182, R16 ;  /* 0x000000b6a810723c */ /* 0x040fe20000041810 */
[----:B------:R-:W-:Y:S07]  /*10050*/  LDSM.16.M88.4 R180, [R211+0xc000] ;  /* 0x00c00000d3b4783b */ /* 0x000fee0000000200 */
[C---:B-----5:R-:W-:Y:S08]  /*10060*/  HMMA.16816.F32.BF16 R20, R168.reuse, R184, R20 ;  /* 0x000000b8a814723c */ /* 0x060ff00000041814 */
[C---:B------:R-:W-:Y:S01]  /*10070*/  HMMA.16816.F32.BF16 R24, R168.reuse, R186, R24 ;  /* 0x000000baa818723c */ /* 0x040fe20000041818 */
[----:B------:R-:W-:Y:S07]  /*10080*/  LDSM.16.M88.4 R184, [R203+0x6000] ;  /* 0x00600000cbb8783b */ /* 0x000fee0000000200 */
[C---:B--2---:R-:W-:Y:S08]  /*10090*/  HMMA.16816.F32.BF16 R28, R168.reuse, R188, R28 ;  /* 0x000000bca81c723c */ /* 0x044ff0000004181c */
[----:B------:R-:W-:Y:S01]  /*100a0*/  HMMA.16816.F32.BF16 R32, R168, R190, R32 ;  /* 0x000000bea820723c */ /* 0x000fe20000041820 */
[----:B------:R-:W2:Y:S05]  /*100b0*/  LDSM.16.M88.4 R168, [R213] ;  /* 0x00000000d5a8783b */ /* 0x000eaa0000000200 */
[----:B------:R-:W3:Y:S02]  /*100c0*/  LDSM.16.M88.4 R188, [R203+0x6800] ;  /* 0x00680000cbbc783b */ /* 0x000ee40000000200 */
[C---:B----4-:R-:W-:Y:S08]  /*100d0*/  HMMA.16816.F32.BF16 R4, R172.reuse, R192, R4 ;  /* 0x000000c0ac04723c */ /* 0x050ff00000041804 */
[C---:B------:R-:W-:Y:S01]  /*100e0*/  HMMA.16816.F32.BF16 R8, R172.reuse, R194, R8 ;  /* 0x000000c2ac08723c */ /* 0x040fe20000041808 */
[----:B------:R-:W4:Y:S07]  /*100f0*/  LDSM.16.M88.4 R192, [R203+0x7000] ;  /* 0x00700000cbc0783b */ /* 0x000f2e0000000200 */
[C---:B-1----:R-:W-:Y:S08]  /*10100*/  HMMA.16816.F32.BF16 R12, R172.reuse, R196, R12 ;  /* 0x000000c4ac0c723c */ /* 0x042ff0000004180c */
[C---:B------:R-:W-:Y:S01]  /*10110*/  HMMA.16816.F32.BF16 R16, R172.reuse, R198, R16 ;  /* 0x000000c6ac10723c */ /* 0x040fe20000041810 */
[----:B------:R-:W1:Y:S07]  /*10120*/  LDSM.16.M88.4 R196, [R203+0x7800] ;  /* 0x00780000cbc4783b */ /* 0x000e6e0000000200 */
[C---:B------:R-:W-:Y:S08]  /*10130*/  HMMA.16816.F32.BF16 R20, R172.reuse, R176, R20 ;  /* 0x000000b0ac14723c */ /* 0x040ff00000041814 */
[C---:B------:R-:W-:Y:S01]  /*10140*/  HMMA.16816.F32.BF16 R24, R172.reuse, R178, R24 ;  /* 0x000000b2ac18723c */ /* 0x040fe20000041818 */
[----:B------:R-:W-:Y:S07]  /*10150*/  LDSM.16.M88.4 R176, [R202+0x800] ;  /* 0x00080000cab0783b */ /* 0x000fee0000000200 */
[C---:B--2---:R-:W-:Y:S08]  /*10160*/  HMMA.16816.F32.BF16 R28, R172.reuse, R168, R28 ;  /* 0x000000a8ac1c723c */ /* 0x044ff0000004181c */
[----:B------:R-:W-:Y:S01]  /*10170*/  HMMA.16816.F32.BF16 R32, R172, R170, R32 ;  /* 0x000000aaac20723c */ /* 0x000fe20000041820 */
[----:B------:R-:W-:Y:S05]  /*10180*/  LDSM.16.M88.4 R168, [R210+0xc000] ;  /* 0x00c00000d2a8783b */ /* 0x000fea0000000200 */
[----:B------:R-:W2:Y:S02]  /*10190*/  LDSM.16.M88.4 R172, [R202] ;  /* 0x00000000caac783b */ /* 0x000ea40000000200 */
[C---:B------:R-:W-:Y:S08]  /*101a0*/  HMMA.16816.F32.BF16 R4, R180.reuse, R184, R4 ;  /* 0x000000b8b404723c */ /* 0x040ff00000041804 */
[C---:B------:R-:W-:Y:S01]  /*101b0*/  HMMA.16816.F32.BF16 R8, R180.reuse, R186, R8 ;  /* 0x000000bab408723c */ /* 0x040fe20000041808 */
[----:B------:R-:W5:Y:S07]  /*101c0*/  LDSM.16.M88.4 R184, [R202+0x1000] ;  /* 0x00100000cab8783b */ /* 0x000f6e0000000200 */
[C---:B---3--:R-:W-:Y:S08]  /*101d0*/  HMMA.16816.F32.BF16 R12, R180.reuse, R188, R12 ;  /* 0x000000bcb40c723c */ /* 0x048ff0000004180c */
[C---:B------:R-:W-:Y:S01]  /*101e0*/  HMMA.16816.F32.BF16 R16, R180.reuse, R190, R16 ;  /* 0x000000beb410723c */ /* 0x040fe20000041810 */
[----:B------:R-:W3:Y:S01]  /*101f0*/  LDSM.16.M88.4 R188, [R202+0x1800] ;  /* 0x00180000cabc783b */ /* 0x000ee20000000200 */
[----:B------:R-:W-:Y:S04]  /*10200*/  DEPBAR.LE SB0, 0x0 ;  /* 0x000080000000791a */ /* 0x000fe80000000000 */
[----:B------:R-:W-:Y:S02]  /*10210*/  BAR.SYNC.DEFER_BLOCKING 0x0 ;  /* 0x0000000000007b1d */ /* 0x000fe40000010000 */
[C---:B----4-:R-:W-:Y:S08]  /*10220*/  HMMA.16816.F32.BF16 R20, R180.reuse, R192, R20 ;  /* 0x000000c0b414723c */ /* 0x050ff00000041814 */
[C---:B------:R-:W-:Y:S08]  /*10230*/  HMMA.16816.F32.BF16 R24, R180.reuse, R194, R24 ;  /* 0x000000c2b418723c */ /* 0x040ff00000041818 */
[C---:B-1----:R-:W-:Y:S08]  /*10240*/  HMMA.16816.F32.BF16 R28, R180.reuse, R196, R28 ;  /* 0x000000c4b41c723c */ /* 0x042ff0000004181c */
[----:B------:R-:W-:Y:S08]  /*10250*/  HMMA.16816.F32.BF16 R32, R180, R198, R32 ;  /* 0x000000c6b420723c */ /* 0x000ff00000041820 */
[C---:B--2---:R-:W-:Y:S08]  /*10260*/  HMMA.16816.F32.BF16 R4, R168.reuse, R172, R4 ;  /* 0x000000aca804723c */ /* 0x044ff00000041804 */
[C---:B------:R-:W-:Y:S08]  /*10270*/  HMMA.16816.F32.BF16 R8, R168.reuse, R174, R8 ;  /* 0x000000aea808723c */ /* 0x040ff00000041808 */
[C---:B------:R-:W-:Y:S08]  /*10280*/  HMMA.16816.F32.BF16 R12, R168.reuse, R176, R12 ;  /* 0x000000b0a80c723c */ /* 0x040ff0000004180c */
[C---:B------:R-:W-:Y:S08]  /*10290*/  HMMA.16816.F32.BF16 R16, R168.reuse, R178, R16 ;  /* 0x000000b2a810723c */ /* 0x040ff00000041810 */
[C---:B-----5:R-:W-:Y:S08]  /*102a0*/  HMMA.16816.F32.BF16 R20, R168.reuse, R184, R20 ;  /* 0x000000b8a814723c */ /* 0x060ff00000041814 */
        /* <DEDUP_REMOVED lines=9> */
[----:B------:R-:W-:Y:S01]  /*10340*/  SHF.L.U64.HI R173, R223, 0x1, R168 ;  /* 0x00000001dfad7819 */ /* 0x000fe200000102a8 */
[----:B------:R-:W-:Y:S01]  /*10350*/  IMAD.MOV.U32 R217, RZ, RZ, RZ ;  /* 0x000000ffffd97224 */ /* 0x000fe200078e00ff */
[----:B------:R-:W-:Y:S01]  /*10360*/  ISETP.NE.AND P2, PT, R221, 0x1, PT ;  /* 0x00000001dd00780c */ /* 0x000fe20003f45270 */
[----:B------:R-:W-:Y:S01]  /*10370*/  IMAD.SHL.U32 R178, R225, 0x2, RZ ;  /* 0x00000002e1b27824 */ /* 0x000fe200078e00ff */
[----:B------:R-:W-:Y:S01]  /*10380*/  IADD3 R2, R2, -0x40, R229 ;  /* 0xffffffc002027810 */ /* 0x000fe20007ffe0e5 */
[----:B------:R-:W-:Y:S01]  /*10390*/  IMAD.SHL.U32 R177, R223, 0x2, RZ ;  /* 0x00000002dfb17824 */ /* 0x000fe200078e00ff */
[----:B------:R-:W-:Y:S01]  /*103a0*/  SHF.R.S32.HI R221, RZ, 0x1f, R225 ;  /* 0x0000001fffdd7819 */ /* 0x000fe200000114e1 */
        /* <DEDUP_REMOVED lines=31> */
.L_x_2231:
[----:B------:R-:W-:-:S05]  /*105a0*/  BRA.DIV ~URZ, `(.L_x_2123) ;  /* 0x0000a9927f007947 */ /* 0x000fca000b800000 */
[----:B------:R-:W3:Y:S01]  /*105b0*/  SHFL.IDX PT, R0, R170, RZ, 0x181f ;  /* 0x00181fffaa007589 */ /* 0x000ee200000e0000 */
[----:B------:R-:W-:Y:S04]  /*105c0*/  IADD3 R2, -R214, 0x10, RZ ;  /* 0x00000010d6027810 */ /* 0x000fe80007ffe1ff */
[----:B------:R-:W-:Y:S04]  /*105d0*/  LOP3.LUT R2, R2, 0xf, RZ, 0xc0, !PT ;  /* 0x0000000f02027812 */ /* 0x000fe800078ec0ff */
[----:B---3--:R-:W-:Y:S04]  /*105e0*/  IADD3 R168, P1, P0, R2, R0, R175 ;  /* 0x0000000002a87210 */ /* 0x008fe8000783e0af */
[----:B--2---:R-:W-:Y:S02]  /*105f0*/  IADD3.X R169, RZ, R132, R171, P1, P0 ;  /* 0x00000084ffa97210 */ /* 0x004fe40000fe04ab */
[----:B------:R-:W-:Y:S11]  /*10600*/  ISETP.NE.U32.AND P0, PT, R214, RZ, PT ;  /* 0x000000ffd600720c */ /* 0x000ff60003f05070 */
[----:B------:R-:W-:Y:S02]  /*10610*/  @!UPT UIADD3 URZ, URZ, URZ, URZ ;  /* 0x0000003f3f3ff290 */ /* 0x000fe4000fffe03f */
[----:B------:R-:W-:Y:S01]  /*10620*/  @!PT LDS RZ, [RZ] ;  /* 0x00000000fffff984 */ /* 0x000fe20000000800 */
[----:B------:R-:W-:Y:S01]  /*10630*/  @!PT LDS RZ, [RZ] ;  /* 0x00000000fffff984 */ /* 0x000fe20000000800 */
[----:B------:R2:W-:Y:S01]  /*10640*/  LDGSTS.E.BYPASS.LTC128B.128.ZFILL [R215+0x8100], [R168.64], P0 ;  /* 0x08100000a8d77fae */ /* 0x0005e20008141d46 */
[----:B------:R-:W-:Y:S05]  /*10650*/  IADD3 R2, P0, R0, R176, RZ ;  /* 0x000000b000027210 */ /* 0x000fea0007f1e0ff */
[----:B------:R-:W-:Y:S05]  /*10660*/  IMAD.X R3, R132, 0x1, R172, P0 ;  /* 0x0000000184037824 */ /* 0x000fea00000e06ac */
[----:B------:R3:W-:Y:S02]  /*10670*/  LDGSTS.E.BYPASS.LTC128B.128 [R215+0xa100], [R2.64], !P5 ;  /* 0x0a10000002d77fae */ /* 0x0007e4000e901d46 */
[----:B---3--:R-:W-:Y:S05]  /*10680*/  IADD3 R2, P0, R0, R177, RZ ;  /* 0x000000b100027210 */ /* 0x008fea0007f1e0ff */
[----:B------:R-:W-:Y:S05]  /*10690*/  IMAD.X R3, R132, 0x1, R173, P0 ;  /* 0x0000000184037824 */ /* 0x000fea00000e06ad */
[----:B------:R3:W-:Y:S02]  /*106a0*/  LDGSTS.E.BYPASS.LTC128B.128 [R215+0xc100], [R2.64], !P4 ;  /* 0x0c10000002d77fae */ /* 0x0007e4000e101d46 */
[----:B---3--:R-:W-:Y:S02]  /*106b0*/  IADD3 R2, P0, R0, R178, RZ ;  /* 0x000000b200027210 */ /* 0x008fe40007f1e0ff */
[----:B------:R2:W3:Y:S03]  /*106c0*/  SHFL.IDX PT, R0, R170, 0x1, 0x181f ;  /* 0x00381f00aa007f89 */ /* 0x0004e600000e0000 */
[----:B------:R-:W-:Y:S02]  /*106d0*/  IMAD.X R3, R132, 0x1, R174, P0 ;  /* 0x0000000184037824 */ /* 0x000fe400000e06ae */
[----:B------:R2:W4:Y:S04]  /*106e0*/  SHFL.IDX PT, R132, R133, 0x1, 0x181f ;  /* 0x00381f0085847f89 */ /* 0x00052800000e0000 */
[----:B------:R2:W-:Y:S02]  /*106f0*/  LDGSTS.E.BYPASS.LTC128B.128 [R215+0xe100], [R2.64], !P3 ;  /* 0x0e10000002d77fae */ /* 0x0005e4000d901d46 */
.L_x_2232:
[C---:B--2---:R-:W-:Y:S02]  /*10700*/  IADD3 R2, -R214.reuse, 0x10, RZ ;  /* 0x00000010d6027810 */ /* 0x044fe40007ffe1ff */
[----:B------:R-:W-:Y:S02]  /*10710*/  ISETP.NE.U32.AND P0, PT, R214, RZ, PT ;  /* 0x000000ffd600720c */ /* 0x000fe40003f05070 */
[----:B------:R-:W-:Y:S04]  /*10720*/  LOP3.LUT R2, R2, 0xf, RZ, 0xc0, !PT ;  /* 0x0000000f02027812 */ /* 0x000fe800078ec0ff */
[----:B---3--:R-:W-:Y:S04]  /*10730*/  IADD3 R2, P2, P1, R2, R0, R175 ;  /* 0x0000000002027210 */ /* 0x008fe8000795e0af */
[----:B----4-:R-:W-:Y:S05]  /*10740*/  IADD3.X R3, RZ, R132, R171, P2, P1 ;  /* 0x00000084ff037210 */ /* 0x010fea00017e24ab */
[----:B------:R-:W-:Y:S01]  /*10750*/  @!PT LDS RZ, [RZ] ;  /* 0x00000000fffff984 */ /* 0x000fe20000000800 */
[----:B------:R-:W-:Y:S01]  /*10760*/  @!PT LDS RZ, [RZ] ;  /* 0x00000000fffff984 */ /* 0x000fe20000000800 */
[----:B------:R-:W-:Y:S01]  /*10770*/  @!PT LDS RZ, [RZ] ;  /* 0x00000000fffff984 */ /* 0x000fe20000000800 */
[----:B------:R2:W-:Y:S01]  /*10780*/  LDGSTS.E.BYPASS.LTC128B.128.ZFILL [R215+0x9100], [R2.64], P0 ;  /* 0x0910000002d77fae */ /* 0x0005e20008141d46 */
[----:B------:R-:W-:Y:S05]  /*10790*/  IADD3 R170, P0, R0, R176, RZ ;  /* 0x000000b000aa7210 */ /* 0x000fea0007f1e0ff */
        /* <DEDUP_REMOVED lines=8> */
.L_x_2121:
[----:B------:R-:W-:Y:S05]  /*10820*/  BSYNC B0 ;  /* 0x0000000000007941 */ /* 0x000fea0003800000 */
.L_x_2120:
[----:B---3--:R-:W-:Y:S01]  /*10830*/  LOP3.LUT R168, RZ, c[0x0][0x324], RZ, 0x33, !PT ;  /* 0x0000c900ffa87a12 */ /* 0x008fe200078e33ff */
[----:B------:R-:W-:Y:S01]  /*10840*/  IMAD.MOV.U32 R0, RZ, RZ, c[0x0][0x2c4] ;  /* 0x0000b100ff007624 */ /* 0x000fe200078e00ff */
[----:B------:R-:W0:Y:S01]  /*10850*/  LDGDEPBAR ;  /* 0x00000000000079af */ /* 0x000e220000000000 */
[----:B------:R-:W-:Y:S02]  /*10860*/  IMAD.IADD R132, R243, 0x1, R242 ;  /* 0x00000001f3847824 */ /* 0x000fe400078e02f2 */
[----:B-1----:R-:W-:Y:S01]  /*10870*/  IMAD.SHL.U32 R133, R216, 0x40, RZ ;  /* 0x00000040d8857824 */ /* 0x002fe200078e00ff */
[----:B------:R-:W-:Y:S11]  /*10880*/  ISETP.NE.AND P0, PT, R0, 0x1, PT ;  /* 0x000000010000780c */ /* 0x000ff60003f05270 */
[----:B------:R-:W-:Y:S02]  /*10890*/  @!UPT UIADD3 URZ, URZ, URZ, URZ ;  /* 0x0000003f3f3ff290 */ /* 0x000fe4000fffe03f */
[----:B------:R-:W-:Y:S05]  /*108a0*/  @P0 IMAD.HI.U32 R0, R132, c[0x0][0x2c8], RZ ;  /* 0x0000b20084000a27 */ /* 0x000fea00078e00ff */
[----:B------:R-:W-:Y:S02]  /*108b0*/  @P0 SHF.R.U32.HI R132, RZ, c[0x0][0x2cc], R0 ;  /* 0x0000b300ff840a19 */ /* 0x000fe40000011600 */
[----:B------:R-:W-:Y:S04]  /*108c0*/  IADD3 R0, -R231, 0x1, -R133 ;  /* 0x00000001e7007810 */ /* 0x000fe80007ffe985 */
[----:B------:R-:W-:Y:S04]  /*108d0*/  IADD3 R0, -R228, R0, R227 ;  /* 0x00000000e4007210 */ /* 0x000fe80007ffe1e3 */
[----:B------:R-:W-:Y:S01]  /*108e0*/  IADD3 R169, R0, c[0x0][0x328], RZ ;  /* 0x0000ca0000a97a10 */ /* 0x000fe20007ffe0ff */
[----:B------:R-:W-:-:S05]  /*108f0*/  BRA.DIV ~URZ, `(.L_x_2124) ;  /* 0x0000a8927f007947 */ /* 0x000fca000b800000 */
[----:B------:R1:W2:Y:S02]  /*10900*/  SHFL.IDX PT, R3, R132, RZ, 0x1c1f ;  /* 0x001c1fff84037589 */ /* 0x0002a400000e0000 */
.L_x_2233:
[----:B------:R-:W-:Y:S02]  /*10910*/  IMAD.MOV.U32 R2, RZ, RZ, c[0x0][0x32c] ;  /* 0x0000cb00ff027624 */ /* 0x000fe400078e00ff */
[----:B------:R-:W-:Y:S03]  /*10920*/  IMAD.IADD R168, R168, 0x1, R0 ;  /* 0x00000001a8a87824 */ /* 0x000fe600078e0200 */
[----:B------:R-:W-:Y:S02]  /*10930*/  ISETP.GE.AND P0, PT, R2, 0x1, PT ;  /* 0x000000010200780c */ /* 0x000fe40003f06270 */
[-C--:B--2---:R-:W-:Y:S02]  /*10940*/  IADD3 R2, R169, R3.reuse, RZ ;  /* 0x00000003a9027210 */ /* 0x084fe40007ffe0ff */
[----:B------:R-:W-:Y:S09]  /*10950*/  IADD3 R0, R168, R3, RZ ;  /* 0x00000003a8007210 */ /* 0x000ff20007ffe0ff */
        /* <DEDUP_REMOVED lines=14> */
.L_x_2127:
[----:B------:R-:W-:Y:S04]  /*10a40*/  MOV R170, 0x1 ;  /* 0x0000000100aa7802 */ /* 0x000fe80000000f00 */
[----:B------:R-:W-:Y:S11]  /*10a50*/  ISETP.NE.AND P0, PT, R170, c[0x0][0x32c], PT ;  /* 0x0000cb00aa007a0c */ /* 0x000ff60003f05270 */
[----:B------:R-:W-:Y:S02]  /*10a60*/  @!UPT UIADD3 URZ, URZ, URZ, URZ ;  /* 0x0000003f3f3ff290 */ /* 0x000fe4000fffe03f */
[----:B------:R-:W-:Y:S05]  /*10a70*/  @P0 IMAD.HI.U32 R170, R3, c[0x0][0x330], RZ ;  /* 0x0000cc0003aa0a27 */ /* 0x000fea00078e00ff */
[----:B------:R-:W-:Y:S02]  /*10a80*/  @P0 SHF.R.U32.HI R3, RZ, c[0x0][0x334], R170 ;  /* 0x0000cd00ff030a19 */ /* 0x000fe400000116aa */
.L_x_2128:
[----:B------:R-:W-:Y:S05]  /*10a90*/  BSYNC B0 ;  /* 0x0000000000007941 */ /* 0x000fea0003800000 */
.L_x_2126:
[----:B------:R-:W-:Y:S04]  /*10aa0*/  IMAD R3, R3, c[0x0][0x32c], -R133 ;  /* 0x0000cb0003037a24 */ /* 0x000fe800078e0a85 */
[----:B------:R-:W-:Y:S05]  /*10ab0*/  IMAD.IADD R3, R3, 0x1, -R231 ;  /* 0x0000000103037824 */ /* 0x000fea00078e0ae7 */
[----:B------:R-:W-:Y:S02]  /*10ac0*/  IMNMX R0, R0, R3, !PT ;  /* 0x0000000300007217 */ /* 0x000fe40007800200 */
[----:B------:R-:W-:Y:S04]  /*10ad0*/  IADD3 R3, R3, c[0x0][0x32c], RZ ;  /* 0x0000cb0003037a10 */ /* 0x000fe80007ffe0ff */
[----:B------:R-:W-:Y:S02]  /*10ae0*/  IMNMX R2, R2, R3, PT ;  /* 0x0000000302027217 */ /* 0x000fe40003800200 */
.L_x_2125:
        /* <DEDUP_REMOVED lines=51> */
.L_x_2234:
        /* <DEDUP_REMOVED lines=19> */
.L_x_2132:
[----:B------:R-:W-:Y:S04]  /*10f50*/  MOV R4, 0x1 ;  /* 0x0000000100047802 */ /* 0x000fe80000000f00 */
[----:B------:R-:W-:Y:S11]  /*10f60*/  ISETP.NE.AND P0, PT, R4, c[0x0][0x32c], PT ;  /* 0x0000cb0004007a0c */ /* 0x000ff60003f05270 */
[----:B------:R-:W-:Y:S02]  /*10f70*/  @!UPT UIADD3 URZ, URZ, URZ, URZ ;  /* 0x0000003f3f3ff290 */ /* 0x000fe4000fffe03f */
[----:B------:R-:W-:Y:S05]  /*10f80*/  @P0 IMAD.HI.U32 R4, R3, c[0x0][0x330], RZ ;  /* 0x0000cc0003040a27 */ /* 0x000fea00078e00ff */
[----:B------:R-:W-:Y:S02]  /*10f90*/  @P0 SHF.R.U32.HI R3, RZ, c[0x0][0x334], R4 ;  /* 0x0000cd00ff030a19 */ /* 0x000fe40000011604 */
.L_x_2133:
[----:B------:R-:W-:Y:S05]  /*10fa0*/  BSYNC B0 ;  /* 0x0000000000007941 */ /* 0x000fea0003800000 */
.L_x_2131:
[----:B------:R-:W-:Y:S04]  /*10fb0*/  IMAD R133, R3, c[0x0][0x32c], -R133 ;  /* 0x0000cb0003857a24 */ /* 0x000fe800078e0a85 */
[----:B------:R-:W-:Y:S05]  /*10fc0*/  IMAD.IADD R3, R133, 0x1, -R231 ;  /* 0x0000000185037824 */ /* 0x000fea00078e0ae7 */
[----:B------:R-:W-:Y:S02]  /*10fd0*/  IMNMX R0, R0, R3, !PT ;  /* 0x0000000300007217 */ /* 0x000fe40007800200 */
[----:B------:R-:W-:Y:S04]  /*10fe0*/  IADD3 R3, R3, c[0x0][0x32c], RZ ;  /* 0x0000cb0003037a10 */ /* 0x000fe80007ffe0ff */
[----:B------:R-:W-:Y:S02]  /*10ff0*/  IMNMX R2, R2, R3, PT ;  /* 0x0000000302027217 */ /* 0x000fe40003800200 */
.L_x_2130:
        /* <DEDUP_REMOVED lines=82> */
.L_x_2235:
[----:B-12---:R-:W-:Y:S01]  /*11520*/  FMNMX.FTZ R132, R132, R0, !PT ;  /* 0x0000000084847209 */ /* 0x006fe20007810000 */
[----:B------:R-:W-:-:S05]  /*11530*/  BRA.DIV ~URZ, `(.L_x_2135) ;  /* 0x00009d727f007947 */ /* 0x000fca000b800000 */
[----:B------:R-:W1:Y:S02]  /*11540*/  SHFL.BFLY PT, R0, R132, 0x1, 0x1f ;  /* 0x0c201f0084007f89 */ /* 0x000e6400000e0000 */
[----:B-1----:R-:W-:Y:S02]  /*11550*/  FMNMX.FTZ R133, R132, R0, !PT ;  /* 0x0000000084857209 */ /* 0x002fe40007810000 */
[----:B------:R-:W1:Y:S02]  /*11560*/  SHFL.BFLY PT, R0, R4, 0x2, 0x1f ;  /* 0x0c401f0004007f89 */ /* 0x000e6400000e0000 */
[----:B-1----:R-:W-:Y:S05]  /*11570*/  FMNMX.FTZ R4, R4, R0, !PT ;  /* 0x0000000004047209 */ /* 0x002fea0007810000 */
[----:B------:R1:W2:Y:S02]  /*11580*/  SHFL.BFLY PT, R0, R4, 0x1, 0x1f ;  /* 0x0c201f0004007f89 */ /* 0x0002a400000e0000 */
.L_x_2236:
        /* <DEDUP_REMOVED lines=29> */
[----:B------:R-:W1:Y:S02]  /*11760*/  MUFU.EX2 R23, R23 ;  /* 0x0000001700177308 */ /* 0x000e640000000800 */
[----:B-1----:R-:W-:Y:S01]  /*11770*/  F2FP.BF16.PACK_AB R170, R23, R22 ;  /* 0x0000001617aa723e */ /* 0x002fe200000010ff */
        /* <DEDUP_REMOVED lines=13> */
[--C-:B------:R-:W-:Y:S02]  /*11850*/  FFMA.FTZ R16, R16, c[0x0][0x2d0], -R4.reuse ;  /* 0x0000b40010107a23 */ /* 0x100fe40000010804 */
[--C-:B------:R-:W-:Y:S02]  /*11860*/  FFMA.FTZ R190, R7, c[0x0][0x2d0], -R4.reuse ;  /* 0x0000b40007be7a23 */ /* 0x100fe40000010804 */
[--C-:B------:R-:W-:Y:S02]  /*11870*/  FFMA.FTZ R18, R24, c[0x0][0x2d0], -R4.reuse ;  /* 0x0000b40018127a23 */ /* 0x100fe40000010804 */
[--C-:B------:R-:W-:Y:S01]  /*11880*/  FFMA.FTZ R132, R21, c[0x0][0x2d0], -R4.reuse ;  /* 0x0000b40015847a23 */ /* 0x100fe20000010804 */
        /* <DEDUP_REMOVED lines=332> */
[----:B------:R-:W-:Y:S01]  /*12d50*/  FADD.FTZ R2, R172, R0 ;  /* 0x00000000ac027221 */ /* 0x000fe20000010000 */
[----:B------:R-:W-:Y:S03]  /*12d60*/  IADD3 R0, R216, -0x1, RZ ;  /* 0xffffffffd8007810 */ /* 0x000fe60007ffe0ff */
[C---:B------:R-:W-:Y:S01]  /*12d70*/  HMMA.16816.F32.BF16 R64, R136.reuse, R146, R64 ;  /* 0x000000928840723c */ /* 0x040fe20000041840 */
[----:B------:R-:W2:Y:S03]  /*12d80*/  LDSM.16.MT88.4 R144, [R207+0x5000] ;  /* 0x00500000cf90783b */ /* 0x000ea60000004200 */
[----:B------:R-:W-:Y:S01]  /*12d90*/  FADD.FTZ R220, R132, R2 ;  /* 0x0000000284dc7221 */ /* 0x000fe20000010000 */
[----:B------:R-:W-:Y:S03]  /*12da0*/  MOV R216, R0 ;  /* 0x0000000000d87202 */ /* 0x000fe60000000f00 */
        /* <DEDUP_REMOVED lines=68> */
[----:B------:R-:W-:Y:S07]  /*131f0*/  @!UPT UIADD3 URZ, URZ, URZ, URZ ;  /* 0x0000003f3f3ff290 */ /* 0x000fee000fffe03f */
[----:B------:R-:W-:-:S11]  /*13200*/  @P0 BRA `(.L_x_2136) ;  /* 0xffffbdc000000947 */ /* 0x000fd6000383ffff */
.L_x_2118:
[----:B------:R-:W-:Y:S05]  /*13210*/  BRA.DIV ~URZ, `(.L_x_2137) ;  /* 0x000081727f007947 */ /* 0x000fea000b800000 */
[----:B------:R1:W2:Y:S02]  /*13220*/  SHFL.BFLY PT, R0, R222, 0x2, 0x1f ;  /* 0x0c401f00de007f89 */ /* 0x0002a400000e0000 */
.L_x_2237:
[----:B--2---:R-:W-:Y:S01]  /*13230*/  FADD.FTZ R4, R0, R222 ;  /* 0x000000de00047221 */ /* 0x004fe20000010000 */
[----:B------:R-:W-:Y:S05]  /*13240*/  BRA.DIV ~URZ, `(.L_x_2138) ;  /* 0x000081927f007947 */ /* 0x000fea000b800000 */
[----:B------:R-:W2:Y:S02]  /*13250*/  SHFL.BFLY PT, R0, R220, 0x2, 0x1f ;  /* 0x0c401f00dc007f89 */ /* 0x000ea400000e0000 */
[----:B--2---:R-:W-:-:S02]  /*13260*/  FADD.FTZ R5, R0, R220 ;  /* 0x000000dc00057221 */ /* 0x004fc40000010000 */
[----:B------:R-:W2:Y:S04]  /*13270*/  SHFL.BFLY PT, R0, R4, 0x1, 0x1f ;  /* 0x0c201f0004007f89 */ /* 0x000ea800000e0000 */
[----:B------:R3:W4:Y:S01]  /*13280*/  SHFL.BFLY PT, R3, R5, 0x1, 0x1f ;  /* 0x0c201f0005037f89 */ /* 0x00072200000e0000 */
[----:B--2---:R-:W-:-:S05]  /*13290*/  FADD.FTZ R4, R4, R0 ;  /* 0x0000000004047221 */ /* 0x004fca0000010000 */
.L_x_2238:
        /* <DEDUP_REMOVED lines=148> */
.L_x_2047:
        /* <DEDUP_REMOVED lines=16> */
[----:B---3--:R-:W-:-:S06]  /*13ce0*/  IADD3 R248, R3, c[0x0][0xc], R2 ;  /* 0x0000030003f87a10 */ /* 0x008fcc0007ffe002 */
.L_x_2140:
[----:B------:R-:W-:Y:S05]  /*13cf0*/  BSYNC B0 ;  /* 0x0000000000007941 */ /* 0x000fea0003800000 */
.L_x_2139:
[----:B------:R-:W-:Y:S01]  /*13d00*/  PRMT R0, R0, 0x9910, RZ ;  /* 0x0000991000007816 */ /* 0x000fe200000000ff */
[----:B------:R-:W-:Y:S01]  /*13d10*/  BSSY B1, `(.L_x_2141) ;  /* 0x000045e000017945 */ /* 0x000fe20003800000 */
[----:B------:R-:W-:Y:S02]  /*13d20*/  IMAD.MOV.U32 R110, RZ, RZ, R248 ;  /* 0x000000ffff6e7224 */ /* 0x000fe400078e00f8 */
[----:B------:R-:W-:-:S13]  /*13d30*/  ISETP.NE.AND P0, PT, R0, RZ, PT ;  /* 0x000000ff0000720c */ /* 0x000fda0003f05270 */
[----:B------:R-:W-:Y:S05]  /*13d40*/  @!P0 BRA `(.L_x_2142) ;  /* 0x000037d000008947 */ /* 0x000fea0003800000 */
[----:B------:R-:W2:Y:S04]  /*13d50*/  LDL R10, [R1+0x4] ;  /* 0x00000400010a7983 */ /* 0x000ea80000100800 */
[----:B------:R-:W4:Y:S04]  /*13d60*/  LDL R9, [R1+0x8] ;  /* 0x0000080001097983 */ /* 0x000f280000100800 */
[----:B---3--:R-:W3:Y:S04]  /*13d70*/  LDL R8, [R1+0x10] ;  /* 0x0000100001087983 */ /* 0x008ee80000100800 */
[----:B------:R-:W3:Y:S04]  /*13d80*/  LDL R7, [R1+0xc] ;  /* 0x00000c0001077983 */ /* 0x000ee80000100800 */
[----:B------:R-:W3:Y:S04]  /*13d90*/  LDL R6, [R1+0x20] ;  /* 0x0000200001067983 */ /* 0x000ee80000100800 */
[----:B------:R-:W3:Y:S04]  /*13da0*/  LDL R5, [R1+0x18] ;  /* 0x0000180001057983 */ /* 0x000ee80000100800 */
[----:B------:R-:W3:Y:S04]  /*13db0*/  LDL R4, [R1+0x1c] ;  /* 0x00001c0001047983 */ /* 0x000ee80000100800 */
[----:B------:R-:W3:Y:S01]  /*13dc0*/  LDL R3, [R1+0x14] ;  /* 0x0000140001037983 */ /* 0x000ee20000100800 */
[----:B------:R-:W-:Y:S01]  /*13dd0*/  WARPSYNC 0xffffffff ;  /* 0xffffffff00007948 */ /* 0x000fe20003800000 */
[----:B------:R-:W-:Y:S01]  /*13de0*/  F2FP.BF16.PACK_AB R2, R23, R22 ;  /* 0x000000161702723e */ /* 0x000fe200000010ff */
[----:B-1----:R-:W-:Y:S01]  /*13df0*/  IMAD.MOV.U32 R14, RZ, RZ, c[0x0][0x388] ;  /* 0x0000e200ff0e7624 */ /* 0x002fe200078e00ff */
[----:B------:R-:W-:Y:S01]  /*13e00*/  BAR.SYNC.DEFER_BLOCKING 0x1, 0x100 ;  /* 0x0044000000007b1d */ /* 0x000fe20000010000 */
[----:B------:R-:W-:-:S02]  /*13e10*/  F2FP.BF16.PACK_AB R0, R29, R28 ;  /* 0x0000001c1d00723e */ /* 0x000fc400000010ff */
[----:B------:R-:W-:Y:S02]  /*13e20*/  ISETP.NE.U32.AND P0, PT, RZ, c[0x0][0x508], PT ;  /* 0x00014200ff007a0c */ /* 0x000fe40003f05070 */
[----:B------:R-:W-:Y:S02]  /*13e30*/  ISETP.NE.U32.AND P2, PT, RZ, c[0x0][0x500], PT ;  /* 0x00014000ff007a0c */ /* 0x000fe40003f45070 */
[----:B------:R-:W-:Y:S02]  /*13e40*/  ISETP.NE.AND.EX P1, PT, RZ, c[0x0][0x50c], PT, P0 ;  /* 0x00014300ff007a0c */ /* 0x000fe40003f25300 */
[----:B------:R-:W-:Y:S01]  /*13e50*/  ISETP.NE.AND.EX P2, PT, RZ, c[0x0][0x504], PT, P2 ;  /* 0x00014100ff007a0c */ /* 0x000fe20003f45320 */
[----:B--2---:R1:W-:Y:S04]  /*13e60*/  STS [R10], R2 ;  /* 0x000000020a007388 */ /* 0x0043e80000000800 */
[----:B------:R2:W-:Y:S01]  /*13e70*/  STS [R10+0x400], R0 ;  /* 0x000400000a007388 */ /* 0x0005e20000000800 */
[----:B-1----:R-:W-:-:S02]  /*13e80*/  F2FP.BF16.PACK_AB R2, R25, R24 ;  /* 0x000000181902723e */ /* 0x002fc400000010ff */
[----:B--2---:R-:W-:-:S03]  /*13e90*/  F2FP.BF16.PACK_AB R0, R129, R128 ;  /* 0x000000808100723e */ /* 0x004fc600000010ff */
[----:B----4-:R1:W-:Y:S04]  /*13ea0*/  STS [R9], R2 ;  /* 0x0000000209007388 */ /* 0x0103e80000000800 */
[----:B------:R2:W-:Y:S01]  /*13eb0*/  STS [R9+0x400], R0 ;  /* 0x0004000009007388 */ /* 0x0005e20000000800 */
[----:B-1----:R-:W-:Y:S02]  /*13ec0*/  F2FP.BF16.PACK_AB R2, R27, R26 ;  /* 0x0000001a1b02723e */ /* 0x002fe400000010ff */
[----:B--2---:R-:W-:-:S03]  /*13ed0*/  F2FP.BF16.PACK_AB R0, R117, R116 ;  /* 0x000000747500723e */ /* 0x004fc600000010ff */
[----:B---3--:R1:W-:Y:S04]  /*13ee0*/  STS [R8], R2 ;  /* 0x0000000208007388 */ /* 0x0083e80000000800 */
        /* <DEDUP_REMOVED lines=115> */
[----:B------:R-:W-:Y:S01]  /*14620*/  STS [R3+0xc000], R2 ;  /* 0x00c0000203007388 */ /* 0x000fe20000000800 */
[----:B------:R-:W-:-:S03]  /*14630*/  IMAD.MOV.U32 R4, RZ, RZ, 0x4 ;  /* 0x00000004ff047424 */ /* 0x000fc600078e00ff */
[----:B------:R1:W-:Y:S02]  /*14640*/  STS [R3+0xc400], R0 ;  /* 0x00c4000003007388 */ /* 0x0003e40000000800 */
[----:B-1----:R-:W-:Y:S02]  /*14650*/  @P1 IMAD.WIDE R2, R251, R4, c[0x0][0x508] ;  /* 0x00014200fb021625 */ /* 0x002fe400078e0204 */
[----:B------:R-:W-:Y:S02]  /*14660*/  BAR.SYNC.DEFER_BLOCKING 0x1, 0x100 ;  /* 0x0044000000007b1d */ /* 0x000fe40000010000 */
[----:B------:R-:W-:-:S04]  /*14670*/  IMAD.MOV.U32 R0, RZ, RZ, RZ ;  /* 0x000000ffff007224 */ /* 0x000fc800078e00ff */
[----:B------:R1:W5:Y:S02]  /*14680*/  @P1 LDG.E R14, [R2.64] ;  /* 0x00000006020e1981 */ /* 0x000364000c1e1900 */
[----:B-1----:R-:W-:-:S05]  /*14690*/  IMAD.WIDE R2, R251, R4, c[0x0][0x500] ;  /* 0x00014000fb027625 */ /* 0x002fca00078e0204 */
        /* <DEDUP_REMOVED lines=8> */
.L_x_2143:
[----:B------:R-:W2:Y:S01]  /*14720*/  LDL R9, [R1+0x24] ;  /* 0x0000240001097983 */ /* 0x000ea20000100800 */
[----:B------:R-:W-:Y:S01]  /*14730*/  IMAD.MOV.U32 R15, RZ, RZ, 0x368 ;  /* 0x00000368ff0f7424 */ /* 0x000fe200078e00ff */
[----:B------:R-:W-:Y:S02]  /*14740*/  ISETP.GT.AND P2, PT, R5, 0x1, PT ;  /* 0x000000010500780c */ /* 0x000fe40003f44270 */
[----:B------:R-:W3:Y:S01]  /*14750*/  LDL R114, [R1+0x2c] ;  /* 0x00002c0001727983 */ /* 0x000ee20000100800 */
[----:B------:R-:W-:-:S02]  /*14760*/  ISETP.NE.U32.AND P0, PT, RZ, c[0x0][0x500], PT ;  /* 0x00014000ff007a0c */ /* 0x000fc40003f05070 */
[----:B------:R-:W-:Y:S02]  /*14770*/  SEL R15, R15, 0x328, P2 ;  /* 0x000003280f0f7807 */ /* 0x000fe40001000000 */
[----:B------:R-:W-:Y:S02]  /*14780*/  ISETP.NE.AND.EX P0, PT, RZ, c[0x0][0x504], PT, P0 ;  /* 0x00014100ff007a0c */ /* 0x000fe40003f05300 */
[----:B------:R-:W4:Y:S01]  /*14790*/  LDC.64 R4, c[0x0][R15+0x170] ;  /* 0x00005c000f047b82 */ /* 0x000f220000000a00 */
[----:B-1----:R-:W-:Y:S02]  /*147a0*/  SHF.R.S32.HI R2, RZ, 0x1f, R251 ;  /* 0x0000001fff027819 */ /* 0x002fe400000114fb */
[----:B------:R-:W-:Y:S02]  /*147b0*/  SEL R8, R251, RZ, !P0 ;  /* 0x000000fffb087207 */ /* 0x000fe40004000000 */
[----:B------:R-:W-:Y:S02]  /*147c0*/  SEL R3, R2, RZ, !P0 ;  /* 0x000000ff02037207 */ /* 0x000fe40004000000 */
[----:B------:R-:W-:Y:S01]  /*147d0*/  LOP3.LUT R11, R250, 0xffff, RZ, 0xc0, !PT ;  /* 0x0000fffffa0b7812 */ /* 0x000fe200078ec0ff */
[----:B------:R-:W1:Y:S01]  /*147e0*/  LDC.64 R12, c[0x0][R15+0x168] ;  /* 0x00005a000f0c7b82 */ /* 0x000e620000000a00 */
[----:B-----5:R-:W-:-:S07]  /*147f0*/  SHF.R.S32.HI R10, RZ, 0x1f, R0 ;  /* 0x0000001fff0a7819 */ /* 0x020fce0000011400 */
[----:B------:R-:W2:Y:S01]  /*14800*/  LDC.64 R16, c[0x0][R15+0x178] ;  /* 0x00005e000f107b82 */ /* 0x000ea20000000a00 */
[----:B----4-:R-:W-:-:S04]  /*14810*/  IMAD R2, R5, R8, RZ ;  /* 0x0000000805027224 */ /* 0x010fc800078e02ff */
[C---:B------:R-:W-:Y:S02]  /*14820*/  IMAD R7, R4.reuse, R3, R2 ;  /* 0x0000000304077224 */ /* 0x040fe400078e0202 */
[----:B------:R-:W-:-:S04]  /*14830*/  IMAD.WIDE.U32 R2, R4, R8, RZ ;  /* 0x0000000804027225 */ /* 0x000fc800078e00ff */
[----:B-1----:R-:W-:-:S04]  /*14840*/  IMAD.WIDE.U32 R4, R12, R11, RZ ;  /* 0x0000000b0c047225 */ /* 0x002fc800078e00ff */
[----:B------:R-:W-:Y:S01]  /*14850*/  IMAD R6, R13, R11, RZ ;  /* 0x0000000b0d067224 */ /* 0x000fe200078e02ff */
[----:B------:R-:W-:Y:S01]  /*14860*/  IADD3 R12, P1, P0, R2, R4, R0 ;  /* 0x00000004020c7210 */ /* 0x000fe2000783e000 */
[----:B------:R-:W-:Y:S02]  /*14870*/  IMAD.MOV.U32 R2, RZ, RZ, c[0x0][0x4e8] ;  /* 0x00013a00ff027624 */ /* 0x000fe400078e00ff */
[----:B------:R-:W-:Y:S02]  /*14880*/  IMAD.IADD R7, R3, 0x1, R7 ;  /* 0x0000000103077824 */ /* 0x000fe400078e0207 */
[----:B------:R-:W-:Y:S01]  /*14890*/  IMAD.IADD R4, R5, 0x1, R6 ;  /* 0x0000000105047824 */ /* 0x000fe200078e0206 */
[----:B------:R-:W-:-:S04]  /*148a0*/  ISETP.NE.AND P3, PT, R2, 0x1, PT ;  /* 0x000000010200780c */ /* 0x000fc80003f65270 */
[----:B------:R-:W-:Y:S01]  /*148b0*/  IADD3.X R7, R7, R4, R10, P1, P0 ;  /* 0x0000000407077210 */ /* 0x000fe20000fe040a */
[----:B------:R-:W1:Y:S02]  /*148c0*/  S2R R115, SR_TID.X ;  /* 0x0000000000737919 */ /* 0x000e640000002100 */
[----:B-1----:R-:W-:-:S04]  /*148d0*/  SHF.R.S32.HI R111, RZ, 0x1f, R115 ;  /* 0x0000001fff6f7819 */ /* 0x002fc80000011473 */
[----:B------:R-:W-:-:S04]  /*148e0*/  LEA.HI R111, R111, R115, RZ, 0x5 ;  /* 0x000000736f6f7211 */ /* 0x000fc800078f28ff */
[----:B------:R-:W-:-:S05]  /*148f0*/  LOP3.LUT R111, R111, 0xffffffe0, RZ, 0xc0, !PT ;  /* 0xffffffe06f6f7812 */ /* 0x000fca00078ec0ff */
[----:B------:R-:W-:Y:S01]  /*14900*/  IMAD.IADD R111, R115, 0x1, -R111 ;  /* 0x00000001736f7824 */ /* 0x000fe200078e0a6f */
[----:B--2---:R-:W-:Y:S01]  /*14910*/  SEL R2, R9, RZ, P2 ;  /* 0x000000ff09027207 */ /* 0x004fe20001000000 */
[----:B------:R-:W-:-:S04]  /*14920*/  IMAD.IADD R9, R243, 0x1, R242 ;  /* 0x00000001f3097824 */ /* 0x000fc800078e02f2 */
[----:B------:R-:W-:-:S04]  /*14930*/  @P3 IMAD.HI.U32 R3, R9, c[0x0][0x4ec], RZ ;  /* 0x00013b0009033a27 */ /* 0x000fc800078e00ff */
[-C--:B------:R-:W-:Y:S02]  /*14940*/  IMAD R6, R17, R2.reuse, RZ ;  /* 0x0000000211067224 */ /* 0x080fe400078e02ff */
[----:B------:R-:W-:-:S04]  /*14950*/  IMAD.WIDE.U32 R4, R16, R2, RZ ;  /* 0x0000000210047225 */ /* 0x000fc800078e00ff */
[----:B------:R-:W-:Y:S01]  /*14960*/  IMAD.MOV.U32 R2, RZ, RZ, R9 ;  /* 0x000000ffff027224 */ /* 0x000fe200078e0009 */
[----:B------:R-:W-:-:S04]  /*14970*/  @P3 SHF.R.U32.HI R2, RZ, c[0x0][0x4f0], R3 ;  /* 0x00013c00ff023a19 */ /* 0x000fc80000011603 */
[----:B------:R-:W-:Y:S02]  /*14980*/  IADD3 R4, P1, P0, R2, R12, R4 ;  /* 0x0000000c02047210 */ /* 0x000fe4000783e004 */
[----:B------:R-:W1:Y:S01]  /*14990*/  LDC.64 R12, c[0x0][R15+0x160] ;  /* 0x000058000f0c7b82 */ /* 0x000e620000000a00 */
[--C-:B------:R-:W-:Y:S01]  /*149a0*/  SHF.R.S32.HI R3, RZ, 0x1f, R2.reuse ;  /* 0x0000001fff037819 */ /* 0x100fe20000011402 */
[----:B------:R-:W-:Y:S02]  /*149b0*/  IMAD.MOV R2, RZ, RZ, -R2 ;  /* 0x000000ffff027224 */ /* 0x000fe400078e0a02 */
[----:B------:R-:W-:Y:S02]  /*149c0*/  IMAD.IADD R6, R5, 0x1, R6 ;  /* 0x0000000105067824 */ /* 0x000fe400078e0206 */
[----:B------:R-:W-:-:S03]  /*149d0*/  IMAD R2, R2, c[0x0][0x4e8], R9 ;  /* 0x00013a0002027a24 */ /* 0x000fc600078e0209 */
[----:B------:R-:W-:Y:S02]  /*149e0*/  IADD3.X R5, R3, R7, R6, P1, P0 ;  /* 0x0000000703057210 */ /* 0x000fe40000fe0406 */
[----:B------:R-:W-:Y:S01]  /*149f0*/  SHF.R.S32.HI R6, RZ, 0x1f, R2 ;  /* 0x0000001fff067819 */ /* 0x000fe20000011402 */
        /* <DEDUP_REMOVED lines=8> */
[----:B------:R-:W-:-:S04]  /*14a80*/  LEA R4, P0, R2, R4, 0x2 ;  /* 0x0000000402047211 */ /* 0x000fc800078010ff */
[----:B------:R-:W-:Y:S01]  /*14a90*/  LEA.HI.X R2, R2, R5, R3, 0x2, P0 ;  /* 0x0000000502027211 */ /* 0x000fe200000f1403 */
[----:B------:R-:W-:Y:S04]  /*14aa0*/  SHFL.IDX PT, R6, R4, RZ, 0x1c1f ;  /* 0x001c1fff04067589 */ /* 0x000fe800000e0000 */
[----:B------:R-:W1:Y:S01]  /*14ab0*/  SHFL.IDX PT, R7, R2, RZ, 0x1c1f ;  /* 0x001c1fff02077589 */ /* 0x000e6200000e0000 */
[----:B------:R-:W-:-:S03]  /*14ac0*/  IMAD R13, R14, c[0x0][0x4e8], RZ ;  /* 0x00013a000e0d7a24 */ /* 0x000fc600078e02ff */
[----:B------:R-:W-:Y:S01]  /*14ad0*/  SHFL.IDX PT, R4, R4, 0x1, 0x1c1f ;  /* 0x003c1f0004047f89 */ /* 0x000fe200000e0000 */
[----:B------:R-:W-:-:S03]  /*14ae0*/  LOP3.LUT P0, RZ, R111, 0x3, RZ, 0xc0, !PT ;  /* 0x000000036fff7812 */ /* 0x000fc6000780c0ff */
[----:B------:R3:W2:Y:S02]  /*14af0*/  SHFL.IDX PT, R5, R2, 0x1, 0x1c1f ;  /* 0x003c1f0002057f89 */ /* 0x0006a400000e0000 */
[----:B---3--:R-:W-:-:S05]  /*14b00*/  IMAD.IADD R2, R114, 0x1, R242 ;  /* 0x0000000172027824 */ /* 0x008fca00078e02f2 */
        /* <DEDUP_REMOVED lines=9> */
[----:B-1----:R-:W-:Y:S01]  /*14ba0*/  IMAD R4, R10, c[0x0][0x3a0], RZ ;  /* 0x0000e8000a047a24 */ /* 0x002fe200078e02ff */
[----:B------:R-:W-:Y:S01]  /*14bb0*/  SHF.R.S32.HI R5, RZ, 0x1f, R8 ;  /* 0x0000001fff057819 */ /* 0x000fe20000011408 */
[C---:B------:R-:W-:Y:S01]  /*14bc0*/  IMAD.WIDE.U32 R2, R0.reuse, c[0x0][0x3a0], RZ ;  /* 0x0000e80000027a25 */ /* 0x040fe200078e00ff */
[----:B------:R1:W2:Y:S03]  /*14bd0*/  LDS.128 R28, [R215+0x80] ;  /* 0x00008000d71c7984 */ /* 0x0002a60000000c00 */
[----:B------:R-:W-:Y:S01]  /*14be0*/  IMAD R0, R0, c[0x0][0x3a4], R4 ;  /* 0x0000e90000007a24 */ /* 0x000fe200078e0204 */
[----:B------:R-:W-:Y:S01]  /*14bf0*/  IADD3 R4, R229, R242, RZ ;  /* 0x000000f2e5047210 */ /* 0x000fe20007ffe0ff */
        /* <DEDUP_REMOVED lines=41> */
.L_x_2239:
[----:B------:R-:W-:Y:S05]  /*14e90*/  BRA.DIV ~URZ, `(.L_x_2146) ;  /* 0x000066b27f007947 */ /* 0x000fea000b800000 */
[----:B------:R4:W2:Y:S02]  /*14ea0*/  SHFL.IDX PT, R0, R14, RZ, 0x181f ;  /* 0x00181fff0e007589 */ /* 0x0008a400000e0000 */
.L_x_2240:
[----:B------:R-:W-:Y:S01]  /*14eb0*/  IADD3 R12, R252, R242, RZ ;  /* 0x000000f2fc0c7210 */ /* 0x000fe20007ffe0ff */
        /* <DEDUP_REMOVED lines=23> */
.L_x_2148:
[----:B------:R-:W-:Y:S05]  /*15030*/  BSYNC B0 ;  /* 0x0000000000007941 */ /* 0x000fea0003800000 */
.L_x_2147:
[----:B------:R-:W-:Y:S05]  /*15040*/  BRA.DIV ~URZ, `(.L_x_2149) ;  /* 0x000065727f007947 */ /* 0x000fea000b800000 */
[----:B---3--:R3:W4:Y:S04]  /*15050*/  SHFL.IDX PT, R4, R5, 0x1, 0x181f ;  /* 0x00381f0005047f89 */ /* 0x00872800000e0000 */
[----:B--2---:R3:W2:Y:S02]  /*15060*/  SHFL.IDX PT, R0, R14, 0x1, 0x181f ;  /* 0x00381f000e007f89 */ /* 0x0046a400000e0000 */
.L_x_2241:
        /* <DEDUP_REMOVED lines=24> */
.L_x_2151:
[----:B------:R-:W-:Y:S05]  /*151f0*/  BSYNC B0 ;  /* 0x0000000000007941 */ /* 0x000fea0003800000 */
.L_x_2150:
[----:B------:R-:W-:Y:S05]  /*15200*/  BRA.DIV ~URZ, `(.L_x_2152) ;  /* 0x000064827f007947 */ /* 0x000fea000b800000 */
[----:B----4-:R4:W3:Y:S02]  /*15210*/  SHFL.IDX PT, R4, R5, 0x2, 0x181f ;  /* 0x00581f0005047f89 */ /* 0x0108e400000e0000 */
.L_x_2242:
[----:B------:R-:W-:Y:S05]  /*15220*/  BRA.DIV ~URZ, `(.L_x_2153) ;  /* 0x000064d27f007947 */ /* 0x000fea000b800000 */
[----:B--2---:R2:W4:Y:S02]  /*15230*/  SHFL.IDX PT, R0, R14, 0x2, 0x181f ;  /* 0x00581f000e007f89 */ /* 0x00452400000e0000 */
.L_x_2243:
        /* <DEDUP_REMOVED lines=24> */
.L_x_2155:
[----:B------:R-:W-:Y:S05]  /*153c0*/  BSYNC B0 ;  /* 0x0000000000007941 */ /* 0x000fea0003800000 */
.L_x_2154:
[----:B------:R-:W-:Y:S05]  /*153d0*/  BRA.DIV ~URZ, `(.L_x_2156) ;  /* 0x000063927f007947 */ /* 0x000fea000b800000 */
[----:B---3--:R3:W1:Y:S04]  /*153e0*/  SHFL.IDX PT, R4, R5, 0x3, 0x181f ;  /* 0x00781f0005047f89 */ /* 0x00866800000e0000 */
[----:B----4-:R3:W4:Y:S02]  /*153f0*/  SHFL.IDX PT, R0, R14, 0x3, 0x181f ;  /* 0x00781f000e007f89 */ /* 0x01072400000e0000 */
.L_x_2244:
        /* <DEDUP_REMOVED lines=10> */
[-C--:B------:R-:W-:Y:S02]  /*154a0*/  @!P1 LEA R6, P4, R224, R0.reuse, 0x1 ;  /* 0x00000000e0069211 */ /* 0x080fe400078808ff */
[C---:B------:R-:W-:Y:S02]  /*154b0*/  @!P0 LEA R2, P3, R223.reuse, R0, 0x1 ;  /* 0x00000000df028211 */ /* 0x040fe400078608ff */
        /* <DEDUP_REMOVED lines=13> */
.L_x_2144:
        /* <DEDUP_REMOVED lines=33> */
.L_x_2245:
[----:B------:R-:W-:Y:S05]  /*157a0*/  BRA.DIV ~URZ, `(.L_x_2159) ;  /* 0x000061027f007947 */ /* 0x000fea000b800000 */
[----:B------:R3:W4:Y:S02]  /*157b0*/  SHFL.IDX PT, R0, R12, RZ, 0x1c1f ;  /* 0x001c1fff0c007589 */ /* 0x00072400000e0000 */
.L_x_2246:
[----:B------:R-:W-:Y:S01]  /*157c0*/  BSSY B0, `(.L_x_2160) ;  /* 0x00000e0000007945 */ /* 0x000fe20003800000 */
[----:B------:R-:W-:Y:S05]  /*157d0*/  @P0 BRA `(.L_x_2161) ;  /* 0x00000de000000947 */ /* 0x000fea0003800000 */
[C---:B------:R-:W-:Y:S02]  /*157e0*/  ISETP.GE.AND P0, PT, R231.reuse, c[0x0][0x3c8], PT ;  /* 0x0000f200e7007a0c */ /* 0x040fe40003f06270 */
[C---:B------:R-:W-:Y:S02]  /*157f0*/  IADD3 R8, R231.reuse, 0x8, RZ ;  /* 0x00000008e7087810 */ /* 0x040fe40007ffe0ff */
[----:B------:R-:W-:Y:S02]  /*15800*/  SHF.R.S32.HI R6, RZ, 0x1f, R231 ;  /* 0x0000001fff067819 */ /* 0x000fe400000114e7 */
[----:B------:R-:W-:Y:S02]  /*15810*/  ISETP.GE.AND P2, PT, R8, c[0x0][0x3c8], PT ;  /* 0x0000f20008007a0c */ /* 0x000fe40003f46270 */
[----:B------:R-:W-:-:S02]  /*15820*/  IADD3 R7, R231, 0x10, RZ ;  /* 0x00000010e7077810 */ /* 0x000fc40007ffe0ff */
[C---:B------:R-:W-:Y:S02]  /*15830*/  IADD3 R9, R231.reuse, 0x8, RZ ;  /* 0x00000008e7097810 */ /* 0x040fe40007ffe0ff */
[C---:B------:R-:W-:Y:S02]  /*15840*/  IADD3 R13, R231.reuse, 0x20, RZ ;  /* 0x00000020e70d7810 */ /* 0x040fe40007ffe0ff */
[C---:B----4-:R-:W-:Y:S02]  /*15850*/  @!P0 LEA R2, P1, R231.reuse, R0, 0x2 ;  /* 0x00000000e7028211 */ /* 0x050fe400078210ff */
[----:B------:R-:W-:Y:S02]  /*15860*/  SHF.R.S32.HI R9, RZ, 0x1f, R9 ;  /* 0x0000001fff097819 */ /* 0x000fe40000011409 */
[----:B--2---:R-:W-:Y:S02]  /*15870*/  @!P0 LEA.HI.X R3, R231, R4, R6, 0x2, P1 ;  /* 0x00000004e7038211 */ /* 0x004fe400008f1406 */
[----:B------:R-:W-:-:S02]  /*15880*/  ISETP.GE.AND P1, PT, R7, c[0x0][0x3c8], PT ;  /* 0x0000f20007007a0c */ /* 0x000fc40003f26270 */
[----:B------:R-:W-:Y:S01]  /*15890*/  IADD3 R6, R231, 0x18, RZ ;  /* 0x00000018e7067810 */ /* 0x000fe20007ffe0ff */
[----:B------:R2:W-:Y:S01]  /*158a0*/  @!P0 ST.E.64 [R2.64], R22 ;  /* 0x0000001602008985 */ /* 0x0005e2000c101b06 */
[----:B------:R-:W-:Y:S02]  /*158b0*/  ISETP.GE.AND P3, PT, R13, c[0x0][0x3c8], PT ;  /* 0x0000f2000d007a0c */ /* 0x000fe40003f66270 */
[C---:B------:R-:W-:Y:S02]  /*158c0*/  IADD3 R10, R231.reuse, 0x30, RZ ;  /* 0x00000030e70a7810 */ /* 0x040fe40007ffe0ff */
[C---:B------:R-:W-:Y:S02]  /*158d0*/  IADD3 R15, R231.reuse, 0x20, RZ ;  /* 0x00000020e70f7810 */ /* 0x040fe40007ffe0ff */
[----:B------:R-:W-:Y:S02]  /*158e0*/  IADD3 R11, R231, 0x28, RZ ;  /* 0x00000028e70b7810 */ /* 0x000fe40007ffe0ff */
[----:B------:R-:W-:-:S02]  /*158f0*/  ISETP.GE.AND P4, PT, R10, c[0x0][0x3c8], PT ;  /* 0x0000f2000a007a0c */ /* 0x000fc40003f86270 */
[----:B------:R-:W-:Y:S02]  /*15900*/  SHF.R.S32.HI R15, RZ, 0x1f, R15 ;  /* 0x0000001fff0f7819 */ /* 0x000fe4000001140f */
[----:B------:R-:W-:Y:S02]  /*15910*/  SHF.R.S32.HI R11, RZ, 0x1f, R11 ;  /* 0x0000001fff0b7819 */ /* 0x000fe4000001140b */
[C---:B------:R-:W-:Y:S02]  /*15920*/  IADD3 R16, R231.reuse, 0xa0, RZ ;  /* 0x000000a0e7107810 */ /* 0x040fe40007ffe0ff */
[----:B------:R-:W-:Y:S02]  /*15930*/  IADD3 R17, R231, 0xc0, RZ ;  /* 0x000000c0e7117810 */ /* 0x000fe40007ffe0ff */
[----:B------:R-:W-:Y:S02]  /*15940*/  SHF.R.S32.HI R16, RZ, 0x1f, R16 ;  /* 0x0000001fff107819 */ /* 0x000fe40000011410 */
[----:B------:R-:W-:-:S02]  /*15950*/  SHF.R.S32.HI R17, RZ, 0x1f, R17 ;  /* 0x0000001fff117819 */ /* 0x000fc40000011411 */
[C---:B------:R-:W-:Y:S02]  /*15960*/  IADD3 R18, R231.reuse, 0xe8, RZ ;  /* 0x000000e8e7127810 */ /* 0x040fe40007ffe0ff */
[C---:B------:R-:W-:Y:S02]  /*15970*/  IADD3 R19, R231.reuse, 0xe8, RZ ;  /* 0x000000e8e7137810 */ /* 0x040fe40007ffe0ff */
[C---:B--2---:R-:W-:Y:S02]  /*15980*/  @!P2 LEA R2, P0, R8.reuse, R0, 0x2 ;  /* 0x000000000802a211 */ /* 0x044fe400078010ff */
[----:B------:R-:W-:Y:S02]  /*15990*/  SHF.R.S32.HI R19, RZ, 0x1f, R19 ;  /* 0x0000001fff137819 */ /* 0x000fe40000011413 */
[----:B------:R-:W-:Y:S02]  /*159a0*/  @!P2 LEA.HI.X R3, R8, R4, R9, 0x2, P0 ;  /* 0x000000040803a211 */ /* 0x000fe400000f1409 */
[----:B------:R-:W-:-:S02]  /*159b0*/  IADD3 R8, R231, 0x10, RZ ;  /* 0x00000010e7087810 */ /* 0x000fc40007ffe0ff */
        /* <DEDUP_REMOVED lines=15> */
[----:B------:R-:W-:Y:S02]  /*15ab0*/  ISETP.GE.AND P2, PT, R8, c[0x0][0x3c8], PT ;  /* 0x0000f20008007a0c */ /* 0x000fe40003f46270 */
[----:B------:R-:W-:Y:S02]  /*15ac0*/  @!P3 LEA.HI.X R7, R13, R4, R15, 0x2, P5 ;  /* 0x000000040d07b211 */ /* 0x000fe400028f140f */
[C---:B------:R-:W-:Y:S02]  /*15ad0*/  IADD3 R13, R231.reuse, 0x40, RZ ;  /* 0x00000040e70d7810 */ /* 0x040fe40007ffe0ff */
[----:B------:R-:W-:Y:S01]  /*15ae0*/  IADD3 R15, R231, 0x30, RZ ;  /* 0x00000030e70f7810 */ /* 0x000fe20007ffe0ff */
[----:B------:R4:W-:Y:S01]  /*15af0*/  @!P3 ST.E.64 [R6.64], R132 ;  /* 0x000000840600b985 */ /* 0x0009e2000c101b06 */
[----:B------:R-:W-:Y:S02]  /*15b00*/  ISETP.GE.AND P3, PT, R13, c[0x0][0x3c8], PT ;  /* 0x0000f2000d007a0c */ /* 0x000fe40003f66270 */
[----:B------:R-:W-:-:S02]  /*15b10*/  SHF.R.S32.HI R15, RZ, 0x1f, R15 ;  /* 0x0000001fff0f7819 */ /* 0x000fc4000001140f */
[----:B--2---:R-:W-:-:S04]  /*15b20*/  @!P1 LEA R2, P0, R9, R0, 0x2 ;  /* 0x0000000009029211 */ /* 0x004fc800078010ff */
[----:B------:R-:W-:Y:S02]  /*15b30*/  @!P1 LEA.HI.X R3, R9, R4, R11, 0x2, P0 ;  /* 0x0000000409039211 */ /* 0x000fe400000f140b */
[C---:B------:R-:W-:Y:S02]  /*15b40*/  IADD3 R9, R231.reuse, 0x48, RZ ;  /* 0x00000048e7097810 */ /* 0x040fe40007ffe0ff */
[----:B------:R-:W-:Y:S01]  /*15b50*/  IADD3 R11, R231, 0x38, RZ ;  /* 0x00000038e70b7810 */ /* 0x000fe20007ffe0ff */
[----:B------:R2:W-:Y:S01]  /*15b60*/  @!P1 ST.E.64 [R2.64], R134 ;  /* 0x0000008602009985 */ /* 0x0005e2000c101b06 */
[----:B------:R-:W-:Y:S02]  /*15b70*/  ISETP.GE.AND P1, PT, R9, c[0x0][0x3c8], PT ;  /* 0x0000f20009007a0c */ /* 0x000fe40003f26270 */
[----:B----4-:R-:W-:Y:S02]  /*15b80*/  @!P4 LEA R6, P5, R10, R0, 0x2 ;  /* 0x000000000a06c211 */ /* 0x010fe400078a10ff */
[----:B------:R-:W-:-:S02]  /*15b90*/  SHF.R.S32.HI R11, RZ, 0x1f, R11 ;  /* 0x0000001fff0b7819 */ /* 0x000fc4000001140b */
        /* <DEDUP_REMOVED lines=123> */
[----:B------:R-:W-:Y:S02]  /*16350*/  IADD3 R15, R231, 0xe0, RZ ;  /* 0x000000e0e70f7810 */ /* 0x000fe40007ffe0ff */
[----:B----4-:R-:W-:Y:S01]  /*16360*/  @!P6 LEA R6, P0, R11, R0, 0x2 ;  /* 0x000000000b06e211 */ /* 0x010fe200078010ff */
        /* <DEDUP_REMOVED lines=12> */
[C---:B------:R-:W-:Y:S02]  /*16430*/  IADD3 R11, R231.reuse, 0xd8, RZ ;  /* 0x000000d8e70b7810 */ /* 0x040fe40007ffe0ff */
[----:B------:R-:W-:Y:S01]  /*16440*/  IADD3 R13, R231, 0xf8, RZ ;  /* 0x000000f8e70d7810 */ /* 0x000fe20007ffe0ff */
[----:B------:R4:W-:Y:S01]  /*16450*/  @!P6 ST.E.64 [R6.64], R104 ;  /* 0x000000680600e985 */ /* 0x0009e2000c101b06 */
[----:B------:R-:W-:Y:S02]  /*16460*/  SHF.R.S32.HI R11, RZ, 0x1f, R11 ;  /* 0x0000001fff0b7819 */ /* 0x000fe4000001140b */
[----:B------:R-:W-:Y:S02]  /*16470*/  ISETP.GE.AND P1, PT, R16, c[0x0][0x3c8], PT ;  /* 0x0000f20010007a0c */ /* 0x000fe40003f26270 */
[----:B------:R-:W-:Y:S02]  /*16480*/  ISETP.GE.AND P0, PT, R13, c[0x0][0x3c8], PT ;  /* 0x0000f2000d007a0c */ /* 0x000fe40003f06270 */
[----:B--2---:R-:W-:-:S04]  /*16490*/  @!P5 LEA R2, P3, R10, R0, 0x2 ;  /* 0x000000000a02d211 */ /* 0x004fc800078610ff */
[----:B------:R-:W-:Y:S02]  /*164a0*/  @!P5 LEA.HI.X R3, R10, R4, R11, 0x2, P3 ;  /* 0x000000040a03d211 */ /* 0x000fe400018f140b */
[CC--:B------:R-:W-:Y:S02]  /*164b0*/  @!P4 LEA R10, P6, R15.reuse, R0.reuse, 0x2 ;  /* 0x000000000f0ac211 */ /* 0x0c0fe400078c10ff */
[----:B------:R-:W-:Y:S01]  /*164c0*/  @!P2 LEA R8, P3, R18, R0, 0x2 ;  /* 0x000000001208a211 */ /* 0x000fe200078610ff */
[----:B------:R2:W-:Y:S01]  /*164d0*/  @!P5 ST.E.64 [R2.64], R108 ;  /* 0x0000006c0200d985 */ /* 0x0005e2000c101b06 */
[----:B------:R-:W-:Y:S02]  /*164e0*/  @!P4 LEA.HI.X R11, R15, R4, R17, 0x2, P6 ;  /* 0x000000040f0bc211 */ /* 0x000fe400030f1411 */
[C---:B------:R-:W-:Y:S02]  /*164f0*/  IADD3 R17, R231.reuse, 0xf0, RZ ;  /* 0x000000f0e7117810 */ /* 0x040fe40007ffe0ff */
[----:B------:R-:W-:Y:S01]  /*16500*/  IADD3 R15, R231, 0xf8, RZ ;  /* 0x000000f8e70f7810 */ /* 0x000fe20007ffe0ff */
[----:B------:R1:W-:Y:S01]  /*16510*/  @!P4 ST.E.64 [R10.64], R152 ;  /* 0x000000980a00c985 */ /* 0x0003e2000c101b06 */
[----:B----4-:R-:W-:-:S02]  /*16520*/  @!P1 LEA R6, P5, R16, R0, 0x2 ;  /* 0x0000000010069211 */ /* 0x010fc400078a10ff */
[----:B------:R-:W-:Y:S02]  /*16530*/  SHF.R.S32.HI R17, RZ, 0x1f, R17 ;  /* 0x0000001fff117819 */ /* 0x000fe40000011411 */
[-C--:B------:R-:W-:Y:S02]  /*16540*/  @!P2 LEA.HI.X R9, R18, R4.reuse, R19, 0x2, P3 ;  /* 0x000000041209a211 */ /* 0x080fe400018f1413 */
[----:B------:R-:W-:Y:S02]  /*16550*/  SHF.R.S32.HI R15, RZ, 0x1f, R15 ;  /* 0x0000001fff0f7819 */ /* 0x000fe4000001140f */
[----:B------:R-:W-:Y:S01]  /*16560*/  @!P1 LEA.HI.X R7, R16, R4, R17, 0x2, P5 ;  /* 0x0000000410079211 */ /* 0x000fe200028f1411 */
[----:B------:R1:W-:Y:S04]  /*16570*/  @!P2 ST.E.64 [R8.64], R148 ;  /* 0x000000940800a985 */ /* 0x0003e8000c101b06 */
[----:B------:R1:W-:Y:S01]  /*16580*/  @!P1 ST.E.64 [R6.64], R112 ;  /* 0x0000007006009985 */ /* 0x0003e2000c101b06 */
[----:B--2---:R-:W-:-:S04]  /*16590*/  @!P0 LEA R2, P3, R13, R0, 0x2 ;  /* 0x000000000d028211 */ /* 0x004fc800078610ff */
[----:B------:R-:W-:-:S05]  /*165a0*/  @!P0 LEA.HI.X R3, R13, R4, R15, 0x2, P3 ;  /* 0x000000040d038211 */ /* 0x000fca00018f140f */
[----:B------:R1:W-:Y:S04]  /*165b0*/  @!P0 ST.E.64 [R2.64], R20 ;  /* 0x0000001402008985 */ /* 0x0003e8000c101b06 */
.L_x_2161:
[----:B------:R-:W-:Y:S05]  /*165c0*/  BSYNC B0 ;  /* 0x0000000000007941 */ /* 0x000fea0003800000 */
.L_x_2160:
[----:B------:R-:W-:Y:S05]  /*165d0*/  BRA.DIV ~URZ, `(.L_x_2162) ;  /* 0x000053427f007947 */ /* 0x000fea000b800000 */
[----:B--2---:R2:W1:Y:S04]  /*165e0*/  SHFL.IDX PT, R4, R5, 0x1, 0x1c1f ;  /* 0x003c1f0005047f89 */ /* 0x00446800000e0000 */
[----:B----4-:R2:W4:Y:S02]  /*165f0*/  SHFL.IDX PT, R0, R12, 0x1, 0x1c1f ;  /* 0x003c1f000c007f89 */ /* 0x01052400000e0000 */
.L_x_2247:
[----:B------:R-:W-:-:S13]  /*16600*/  ISETP.NE.AND P0, PT, R14, RZ, PT ;  /* 0x000000ff0e00720c */ /* 0x000fda0003f05270 */
[----:B------:R-:W-:Y:S05]  /*16610*/  @P0 BRA `(.L_x_2157) ;  /* 0x00001cd000000947 */ /* 0x000fea0003800000 */
[C---:B------:R-:W-:Y:S02]  /*16620*/  ISETP.GE.AND P3, PT, R231.reuse, c[0x0][0x3c8], PT ;  /* 0x0000f200e7007a0c */ /* 0x040fe40003f66270 */
[C---:B-1----:R-:W-:Y:S02]  /*16630*/  IADD3 R11, R231.reuse, 0x8, RZ ;  /* 0x00000008e70b7810 */ /* 0x042fe40007ffe0ff */
[----:B--23--:R-:W-:Y:S02]  /*16640*/  IADD3 R12, R231, 0x10, RZ ;  /* 0x00000010e70c7810 */ /* 0x00cfe40007ffe0ff */
[----:B------:R-:W-:Y:S02]  /*16650*/  ISETP.GE.AND P2, PT, R11, c[0x0][0x3c8], PT ;  /* 0x0000f2000b007a0c */ /* 0x000fe40003f46270 */
[----:B------:R-:W-:Y:S02]  /*16660*/  SHF.R.S32.HI R5, RZ, 0x1f, R231 ;  /* 0x0000001fff057819 */ /* 0x000fe400000114e7 */
[----:B------:R-:W-:-:S02]  /*16670*/  ISETP.GE.AND P1, PT, R12, c[0x0][0x3c8], PT ;  /* 0x0000f2000c007a0c */ /* 0x000fc40003f26270 */
[C---:B------:R-:W-:Y:S02]  /*16680*/  IADD3 R10, R231.reuse, 0x18, RZ ;  /* 0x00000018e70a7810 */ /* 0x040fe40007ffe0ff */
[C---:B----4-:R-:W-:Y:S02]  /*16690*/  @!P3 LEA R2, P4, R231.reuse, R0, 0x2 ;  /* 0x00000000e702b211 */ /* 0x050fe400078810ff */
[----:B------:R-:W-:Y:S02]  /*166a0*/  ISETP.GE.AND P0, PT, R10, c[0x0][0x3c8], PT ;  /* 0x0000f2000a007a0c */ /* 0x000fe40003f06270 */
[C---:B------:R-:W-:Y:S02]  /*166b0*/  @!P3 LEA.HI.X R3, R231.reuse, R4, R5, 0x2, P4 ;  /* 0x00000004e703b211 */ /* 0x040fe400020f1405 */
[C---:B------:R-:W-:Y:S02]  /*166c0*/  IADD3 R13, R231.reuse, 0x8, RZ ;  /* 0x00000008e70d7810 */ /* 0x040fe40007ffe0ff */
[----:B------:R-:W-:Y:S01]  /*166d0*/  IADD3 R15, R231, 0x10, RZ ;  /* 0x00000010e70f7810 */ /* 0x000fe20007ffe0ff */
[----:B------:R1:W-:Y:S01]  /*166e0*/  @!P3 ST.E.64 [R2.64], R28 ;  /* 0x0000001c0200b985 */ /* 0x0003e2000c101b06 */
[----:B------:R-:W-:-:S02]  /*166f0*/  SHF.R.S32.HI R13, RZ, 0x1f, R13 ;  /* 0x0000001fff0d7819 */ /* 0x000fc4000001140d */
[CC--:B------:R-:W-:Y:S02]  /*16700*/  @!P2 LEA R8, P3, R11.reuse, R0.reuse, 0x2 ;  /* 0x000000000b08a211 */ /* 0x0c0fe400078610ff */
[----:B------:R-:W-:Y:S02]  /*16710*/  @!P1 LEA R6, P4, R12, R0, 0x2 ;  /* 0x000000000c069211 */ /* 0x000fe400078810ff */
[----:B------:R-:W-:Y:S02]  /*16720*/  @!P2 LEA.HI.X R9, R11, R4, R13, 0x2, P3 ;  /* 0x000000040b09a211 */ /* 0x000fe400018f140d */
[----:B------:R-:W-:Y:S02]  /*16730*/  SHF.R.S32.HI R15, RZ, 0x1f, R15 ;  /* 0x0000001fff0f7819 */ /* 0x000fe4000001140f */
[C---:B------:R-:W-:Y:S01]  /*16740*/  IADD3 R11, R231.reuse, 0x18, RZ ;  /* 0x00000018e70b7810 */ /* 0x040fe20007ffe0ff */
[----:B------:R2:W-:Y:S01]  /*16750*/  @!P2 ST.E.64 [R8.64], R128 ;  /* 0x000000800800a985 */ /* 0x0005e2000c101b06 */
[----:B------:R-:W-:-:S02]  /*16760*/  IADD3 R13, R231, 0x20, RZ ;  /* 0x00000020e70d7810 */ /* 0x000fc40007ffe0ff */
[----:B------:R-:W-:Y:S02]  /*16770*/  @!P1 LEA.HI.X R7, R12, R4, R15, 0x2, P4 ;  /* 0x000000040c079211 */ /* 0x000fe400020f140f */
[----:B------:R-:W-:Y:S02]  /*16780*/  SHF.R.S32.HI R11, RZ, 0x1f, R11 ;  /* 0x0000001fff0b7819 */ /* 0x000fe4000001140b */
[----:B------:R-:W-:Y:S01]  /*16790*/  ISETP.GE.AND P4, PT, R13, c[0x0][0x3c8], PT ;  /* 0x0000f2000d007a0c */ /* 0x000fe20003f86270 */
[----:B------:R3:W-:Y:S01]  /*167a0*/  @!P1 ST.E.64 [R6.64], R116 ;  /* 0x0000007406009985 */ /* 0x0007e2000c101b06 */
[C---:B------:R-:W-:Y:S02]  /*167b0*/  IADD3 R16, R231.reuse, 0x28, RZ ;  /* 0x00000028e7107810 */ /* 0x040fe40007ffe0ff */
[C---:B------:R-:W-:Y:S02]  /*167c0*/  IADD3 R5, R231.reuse, 0x30, RZ ;  /* 0x00000030e7057810 */ /* 0x040fe40007ffe0ff */
[----:B------:R-:W-:-:S02]  /*167d0*/  IADD3 R17, R231, 0x28, RZ ;  /* 0x00000028e7117810 */ /* 0x000fc40007ffe0ff */
[----:B------:R-:W-:Y:S02]  /*167e0*/  ISETP.GE.AND P6, PT, R5, c[0x0][0x3c8], PT ;  /* 0x0000f20005007a0c */ /* 0x000fe40003fc6270 */
[C---:B-1----:R-:W-:Y:S02]  /*167f0*/  @!P0 LEA R2, P3, R10.reuse, R0, 0x2 ;  /* 0x000000000a028211 */ /* 0x042fe400078610ff */
[----:B------:R-:W-:Y:S02]  /*16800*/  SHF.R.S32.HI R17, RZ, 0x1f, R17 ;  /* 0x0000001fff117819 */ /* 0x000fe40000011411 */
[----:B------:R-:W-:Y:S02]  /*16810*/  @!P0 LEA.HI.X R3, R10, R4, R11, 0x2, P3 ;  /* 0x000000040a038211 */ /* 0x000fe400018f140b */
[----:B------:R-:W-:Y:S02]  /*16820*/  ISETP.GE.AND P3, PT, R16, c[0x0][0x3c8], PT ;  /* 0x0000f20010007a0c */ /* 0x000fe40003f66270 */
[C---:B------:R-:W-:Y:S01]  /*16830*/  IADD3 R11, R231.reuse, 0x20, RZ ;  /* 0x00000020e70b7810 */ /* 0x040fe20007ffe0ff */
[----:B------:R1:W-:Y:S01]  /*16840*/  @!P0 ST.E.64 [R2.64], R30 ;  /* 0x0000001e02008985 */ /* 0x0003e2000c101b06 */
[----:B------:R-:W-:-:S02]  /*16850*/  IADD3 R15, R231, 0x40, RZ ;  /* 0x00000040e70f7810 */ /* 0x000fc40007ffe0ff */
[----:B--2---:R-:W-:Y:S02]  /*16860*/  @!P4 LEA R8, P0, R13, R0, 0x2 ;  /* 0x000000000d08c211 */ /* 0x004fe400078010ff */
[----:B------:R-:W-:Y:S02]  /*16870*/  SHF.R.S32.HI R11, RZ, 0x1f, R11 ;  /* 0x0000001fff0b7819 */ /* 0x000fe4000001140b */
[----:B------:R-:W-:Y:S02]  /*16880*/  IADD3 R12, R231, 0x30, RZ ;  /* 0x00000030e70c7810 */ /* 0x000fe40007ffe0ff */
[----:B------:R-:W-:Y:S02]  /*16890*/  @!P4 LEA.HI.X R9, R13, R4, R11, 0x2, P0 ;  /* 0x000000040d09c211 */ /* 0x000fe400000f140b */
[C---:B---3--:R-:W-:Y:S02]  /*168a0*/  @!P3 LEA R6, P1, R16.reuse, R0, 0x2 ;  /* 0x000000001006b211 */ /* 0x048fe400078210ff */
[----:B------:R-:W-:-:S02]  /*168b0*/  ISETP.GE.AND P0, PT, R16, c[0x0][0x3c8], PT ;  /* 0x0000f20010007a0c */ /* 0x000fc40003f06270 */
[----:B------:R-:W-:Y:S02]  /*168c0*/  ISETP.GE.AND P4, PT, R15, c[0x0][0x3c8], PT ;  /* 0x0000f2000f007a0c */ /* 0x000fe40003f86270 */
[----:B------:R-:W-:Y:S02]  /*168d0*/  SHF.R.S32.HI R12, RZ, 0x1f, R12 ;  /* 0x0000001fff0c7819 */ /* 0x000fe4000001140c */
[C---:B------:R-:W-:Y:S02]  /*168e0*/  IADD3 R10, R231.reuse, 0x38, RZ ;  /* 0x00000038e70a7810 */ /* 0x040fe40007ffe0ff */
[----:B------:R-:W-:Y:S02]  /*168f0*/  IADD3 R11, R231, 0x48, RZ ;  /* 0x00000048e70b7810 */ /* 0x000fe40007ffe0ff */
[----:B------:R-:W-:Y:S02]  /*16900*/  ISETP.GE.AND P5, PT, R10, c[0x0][0x3c8], PT ;  /* 0x0000f2000a007a0c */ /* 0x000fe40003fa6270 */
[----:B------:R-:W-:-:S02]  /*16910*/  ISETP.GE.AND P3, PT, R11, c[0x0][0x3c8], PT ;  /* 0x0000f2000b007a0c */ /* 0x000fc40003f66270 */
[----:B------:R-:W-:Y:S02]  /*16920*/  @!P0 LEA.HI.X R7, R16, R4, R17, 0x2, P1 ;  /* 0x0000000410078211 */ /* 0x000fe400008f1411 */
[----:B------:R-:W-:Y:S02]  /*16930*/  ISETP.GE.AND P1, PT, R13, c[0x0][0x3c8], PT ;  /* 0x0000f2000d007a0c */ /* 0x000fe40003f26270 */
[----:B-1----:R-:W-:Y:S02]  /*16940*/  @!P6 LEA R2, P2, R5, R0, 0x2 ;  /* 0x000000000502e211 */ /* 0x002fe400078410ff */
[----:B------:R-:W-:Y:S02]  /*16950*/  IADD3 R13, R231, 0x58, RZ ;  /* 0x00000058e70d7810 */ /* 0x000fe40007ffe0ff */
[----:B------:R-:W-:Y:S02]  /*16960*/  @!P6 LEA.HI.X R3, R5, R4, R12, 0x2, P2 ;  /* 0x000000040503e211 */ /* 0x000fe400010f140c */
[----:B------:R-:W-:-:S02]  /*16970*/  IADD3 R12, R231, 0x38, RZ ;  /* 0x00000038e70c7810 */ /* 0x000fc40007ffe0ff */
[----:B------:R-:W-:Y:S02]  /*16980*/  IADD3 R14, R231, 0x40, RZ ;  /* 0x00000040e70e7810 */ /* 0x000fe40007ffe0ff */
[----:B------:R-:W-:Y:S01]  /*16990*/  SHF.R.S32.HI R12, RZ, 0x1f, R12 ;  /* 0x0000001fff0c7819 */ /* 0x000fe2000001140c */
[----:B------:R1:W-:Y:S01]  /*169a0*/  @!P1 ST.E.64 [R8.64], R150 ;  /* 0x0000009608009985 */ /* 0x0003e2000c101b06 */
[----:B------:R-:W-:Y:S02]  /*169b0*/  ISETP.GE.AND P1, PT, R13, c[0x0][0x3c8], PT ;  /* 0x0000f2000d007a0c */ /* 0x000fe40003f26270 */
[----:B------:R-:W-:Y:S01]  /*169c0*/  SHF.R.S32.HI R14, RZ, 0x1f, R14 ;  /* 0x0000001fff0e7819 */ /* 0x000fe2000001140e */
[----:B------:R2:W-:Y:S01]  /*169d0*/  @!P0 ST.E.64 [R6.64], R120 ;  /* 0x0000007806008985 */ /* 0x0005e2000c101b06 */
[C---:B------:R-:W-:Y:S02]  /*169e0*/  IADD3 R5, R231.reuse, 0x50, RZ ;  /* 0x00000050e7057810 */ /* 0x040fe40007ffe0ff */
[----:B------:R-:W-:Y:S01]  /*169f0*/  IADD3 R16, R231, 0xc8, RZ ;  /* 0x000000c8e7107810 */ /* 0x000fe20007ffe0ff */
[----:B------:R3:W-:Y:S01]  /*16a00*/  @!P6 ST.E.64 [R2.64], R32 ;  /* 0x000000200200e985 */ /* 0x0007e2000c101b06 */
[----:B------:R-:W-:-:S02]  /*16a10*/  ISETP.GE.AND P2, PT, R5, c[0x0][0x3c8], PT ;  /* 0x0000f20005007a0c */ /* 0x000fc40003f46270 */
[----:B------:R-:W-:Y:S02]  /*16a20*/  SHF.R.S32.HI R16, RZ, 0x1f, R16 ;  /* 0x0000001fff107819 */ /* 0x000fe40000011410 */
        /* <DEDUP_REMOVED lines=9> */
[----:B------:R-:W-:Y:S02]  /*16ac0*/  @!P3 LEA R2, P6, R11, R0, 0x2 ;  /* 0x000000000b02b211 */ /* 0x000fe400078c10ff */
        /* <DEDUP_REMOVED lines=106> */
[C---:B------:R-:W-:Y:S02]  /*17170*/  IADD3 R10, R231.reuse, 0xd0, RZ ;  /* 0x000000d0e70a7810 */ /* 0x040fe40007ffe0ff */
[----:B------:R-:W-:Y:S02]  /*17180*/  SHF.R.S32.HI R13, RZ, 0x1f, R13 ;  /* 0x0000001fff0d7819 */ /* 0x000fe4000001140d */
[----:B------:R-:W-:Y:S02]  /*17190*/  SHF.R.S32.HI R11, RZ, 0x1f, R11 ;  /* 0x0000001fff0b7819 */ /* 0x000fe4000001140b */
[----:B------:R-:W-:-:S04]  /*171a0*/  IADD3 R15, R231, 0xe0, RZ ;  /* 0x000000e0e70f7810 */ /* 0x000fc80007ffe0ff */
        /* <DEDUP_REMOVED lines=17> */
[----:B-1----:R-:W-:-:S04]  /*172c0*/  @!P5 LEA R6, P0, R14, R0, 0x2 ;  /* 0x000000000e06d211 */ /* 0x002fc800078010ff */
[----:B------:R-:W-:Y:S02]  /*172d0*/  @!P5 LEA.HI.X R7, R14, R4, R16, 0x2, P0 ;  /* 0x000000040e07d211 */ /* 0x000fe400000f1410 */
[C---:B--2---:R-:W-:Y:S02]  /*172e0*/  @!P4 LEA R2, P6, R10.reuse, R0, 0x2 ;  /* 0x000000000a02c211 */ /* 0x044fe400078c10ff */
        /* <DEDUP_REMOVED lines=15> */
[C---:B------:R-:W-:Y:S02]  /*173e0*/  IADD3 R14, R231.reuse, 0xe8, RZ ;  /* 0x000000e8e70e7810 */ /* 0x040fe40007ffe0ff */
[----:B------:R-:W-:Y:S01]  /*173f0*/  IADD3 R12, R231, 0xf0, RZ ;  /* 0x000000f0e70c7810 */ /* 0x000fe20007ffe0ff */
[----:B------:R1:W-:Y:S01]  /*17400*/  @!P3 ST.E.64 [R10.64], R106 ;  /* 0x0000006a0a00b985 */ /* 0x0003e2000c101b06 */
[----:B------:R-:W-:Y:S02]  /*17410*/  SHF.R.S32.HI R14, RZ, 0x1f, R14 ;  /* 0x0000001fff0e7819 */ /* 0x000fe4000001140e */
[----:B------:R-:W-:Y:S01]  /*17420*/  SHF.R.S32.HI R12, RZ, 0x1f, R12 ;  /* 0x0000001fff0c7819 */ /* 0x000fe2000001140c */
[----:B------:R1:W-:Y:S01]  /*17430*/  @!P2 ST.E.64 [R8.64], R102 ;  /* 0x000000660800a985 */ /* 0x0003e2000c101b06 */
[----:B------:R-:W-:-:S02]  /*17440*/  @!P0 LEA R2, P4, R5, R0, 0x2 ;  /* 0x0000000005028211 */ /* 0x000fc400078810ff */
[-C--:B------:R-:W-:Y:S02]  /*17450*/  @!P1 LEA.HI.X R7, R13, R4.reuse, R14, 0x2, P5 ;  /* 0x000000040d079211 */ /* 0x080fe400028f140e */
[----:B------:R-:W-:Y:S02]  /*17460*/  @!P0 LEA.HI.X R3, R5, R4, R12, 0x2, P4 ;  /* 0x0000000405038211 */ /* 0x000fe400020f140c */
[----:B------:R-:W-:Y:S01]  /*17470*/  IADD3 R5, R231, 0xf8, RZ ;  /* 0x000000f8e7057810 */ /* 0x000fe20007ffe0ff */
[----:B------:R1:W-:Y:S04]  /*17480*/  @!P1 ST.E.64 [R6.64], R98 ;  /* 0x0000006206009985 */ /* 0x0003e8000c101b06 */
[----:B------:R1:W-:Y:S01]  /*17490*/  @!P0 ST.E.64 [R2.64], R82 ;  /* 0x0000005202008985 */ /* 0x0003e2000c101b06 */
[----:B------:R-:W-:-:S13]  /*174a0*/  ISETP.GE.AND P0, PT, R5, c[0x0][0x3c8], PT ;  /* 0x0000f20005007a0c */ /* 0x000fda0003f06270 */
[----:B------:R-:W-:Y:S05]  /*174b0*/  @P0 BRA `(.L_x_2157) ;  /* 0x00000e3000000947 */ /* 0x000fea0003800000 */
[----:B------:R-:W-:Y:S02]  /*174c0*/  IADD3 R12, R231, 0xf8, RZ ;  /* 0x000000f8e70c7810 */ /* 0x000fe40007ffe0ff */
[----:B-1----:R-:W-:Y:S02]  /*174d0*/  LEA R2, P0, R5, R0, 0x2 ;  /* 0x0000000005027211 */ /* 0x002fe400078010ff */
[----:B------:R-:W-:-:S04]  /*174e0*/  SHF.R.S32.HI R12, RZ, 0x1f, R12 ;  /* 0x0000001fff0c7819 */ /* 0x000fc8000001140c */
[----:B------:R-:W-:-:S05]  /*174f0*/  LEA.HI.X R3, R5, R4, R12, 0x2, P0 ;  /* 0x0000000405037211 */ /* 0x000fca00000f140c */
[----:B------:R1:W-:Y:S01]  /*17500*/  ST.E.64 [R2.64], R74 ;  /* 0x0000004a02007985 */ /* 0x0003e2000c101b06 */
[----:B------:R-:W-:Y:S05]  /*17510*/  BRA `(.L_x_2157) ;  /* 0x00000dd000007947 */ /* 0x000fea0003800000 */
.L_x_2142:
        /* <DEDUP_REMOVED lines=8> */
[----:B---3--:R-:W-:Y:S02]  /*175a0*/  @P0 IMAD.WIDE R4, R251, R4, c[0x0][0x508] ;  /* 0x00014200fb040625 */ /* 0x008fe400078e0204 */
[----:B------:R2:W5:Y:S04]  /*175b0*/  @P2 LDG.E R10, [R2.64] ;  /* 0x00000006020a2981 */ /* 0x000568000c1e1900 */
        /* <DEDUP_REMOVED lines=8> */
.L_x_2163:
[----:B--2---:R-:W2:Y:S01]  /*17640*/  S2R R2, SR_TID.X ;  /* 0x0000000000027919 */ /* 0x004ea20000002100 */
[----:B------:R-:W-:Y:S01]  /*17650*/  SHF.R.S32.HI R0, RZ, 0x1f, R251 ;  /* 0x0000001fff007819 */ /* 0x000fe200000114fb */
[----:B------:R-:W-:Y:S01]  /*17660*/  BSSY B0, `(.L_x_2164) ;  /* 0x0000037000007945 */ /* 0x000fe20003800000 */
[----:B-1----:R-:W-:-:S02]  /*17670*/  LOP3.LUT R14, R250, 0xffff, RZ, 0xc0, !PT ;  /* 0x0000fffffa0e7812 */ /* 0x002fc400078ec0ff */
        /* <DEDUP_REMOVED lines=53> */
.L_x_2165:
[----:B------:R-:W-:Y:S05]  /*179d0*/  BSYNC B0 ;  /* 0x0000000000007941 */ /* 0x000fea0003800000 */
.L_x_2164:
        /* <DEDUP_REMOVED lines=8> */
[----:B------:R-:W-:Y:S02]  /*17a60*/  IMAD R0, R10, c[0x0][0x3a4], R0 ;  /* 0x0000e9000a007a24 */ /* 0x000fe400078e0200 */
        /* <DEDUP_REMOVED lines=9> */
[----:B------:R-:W-:-:S04]  /*17b00*/  IMAD.WIDE.U32 R2, R15, c[0x0][0x3f0], R2 ;  /* 0x0000fc000f027a25 */ /* 0x000fc800078e0002 */
        /* <DEDUP_REMOVED lines=15> */
.L_x_2248:
[----:B------:R-:W-:Y:S05]  /*17c00*/  BRA.DIV ~URZ, `(.L_x_2167) ;  /* 0x00003e527f007947 */ /* 0x000fea000b800000 */
[----:B------:R3:W4:Y:S02]  /*17c10*/  SHFL.IDX PT, R0, R14, RZ, 0x181f ;  /* 0x00181fff0e007589 */ /* 0x00072400000e0000 */
.L_x_2249:
[----:B------:R-:W-:Y:S01]  /*17c20*/  IMAD R13, R20, c[0x0][0x4e8], RZ ;  /* 0x00013a00140d7a24 */ /* 0x000fe200078e02ff */
        /* <DEDUP_REMOVED lines=24> */
.L_x_2169:
[----:B------:R-:W-:Y:S05]  /*17db0*/  BSYNC B0 ;  /* 0x0000000000007941 */ /* 0x000fea0003800000 */
.L_x_2168:
[----:B------:R-:W-:Y:S05]  /*17dc0*/  BRA.DIV ~URZ, `(.L_x_2170) ;  /* 0x00003d027f007947 */ /* 0x000fea000b800000 */
[----:B--2---:R2:W1:Y:S04]  /*17dd0*/  SHFL.IDX PT, R4, R5, 0x1, 0x181f ;  /* 0x00381f0005047f89 */ /* 0x00446800000e0000 */
[----:B----4-:R2:W4:Y:S02]  /*17de0*/  SHFL.IDX PT, R0, R14, 0x1, 0x181f ;  /* 0x00381f000e007f89 */ /* 0x01052400000e0000 */
.L_x_2250:
        /* <DEDUP_REMOVED lines=24> */
.L_x_2172:
[----:B------:R-:W-:Y:S05]  /*17f70*/  BSYNC B0 ;  /* 0x0000000000007941 */ /* 0x000fea0003800000 */
.L_x_2171:
[----:B------:R-:W-:Y:S05]  /*17f80*/  BRA.DIV ~URZ, `(.L_x_2173) ;  /* 0x00003c127f007947 */ /* 0x000fea000b800000 */
[----:B-1----:R1:W2:Y:S02]  /*17f90*/  SHFL.IDX PT, R4, R5, 0x2, 0x181f ;  /* 0x00581f0005047f89 */ /* 0x0022a400000e0000 */
.L_x_2251:
[----:B------:R-:W-:Y:S05]  /*17fa0*/  BRA.DIV ~URZ, `(.L_x_2174) ;  /* 0x00003c627f007947 */ /* 0x000fea000b800000 */
[----:B----4-:R4:W1:Y:S02]  /*17fb0*/  SHFL.IDX PT, R0, R14, 0x2, 0x181f ;  /* 0x00581f000e007f89 */ /* 0x01086400000e0000 */
.L_x_2252:
        /* <DEDUP_REMOVED lines=24> */
.L_x_2176:
[----:B------:R-:W-:Y:S05]  /*18140*/  BSYNC B0 ;  /* 0x0000000000007941 */ /* 0x000fea0003800000 */
.L_x_2175:
[----:B------:R-:W-:Y:S05]  /*18150*/  BRA.DIV ~URZ, `(.L_x_2177) ;  /* 0x00003b227f007947 */ /* 0x000fea000b800000 */
[----:B--2---:R2:W3:Y:S04]  /*18160*/  SHFL.IDX PT, R4, R5, 0x3, 0x181f ;  /* 0x00781f0005047f89 */ /* 0x0044e800000e0000 */
[----:B-1----:R2:W1:Y:S02]  /*18170*/  SHFL.IDX PT, R0, R14, 0x3, 0x181f ;  /* 0x00781f000e007f89 */ /* 0x00246400000e0000 */
.L_x_2253:
        /* <DEDUP_REMOVED lines=23> */
.L_x_2157:
[----:B------:R-:W-:Y:S05]  /*182f0*/  BSYNC B1 ;  /* 0x0000000000017941 */ /* 0x000fea0003800000 */
.L_x_2141:
        /* <DEDUP_REMOVED lines=9> */
[----:B--234-:R-:W-:-:S04]  /*18390*/  LOP3.LUT R12, R0, 0x1f, RZ, 0xc0, !PT ;  /* 0x0000001f000c7812 */ /* 0x01cfc800078ec0ff */
[----:B------:R-:W-:Y:S01]  /*183a0*/  ISETP.NE.AND P6, PT, R12, 0x1f, PT ;  /* 0x0000001f0c00780c */ /* 0x000fe20003fc5270 */
[----:B------:R-:W-:Y:S10]  /*183b0*/  BRA.DIV ~URZ, `(.L_x_2179) ;  /* 0x000039927f007947 */ /* 0x000ff4000b800000 */
[----:B------:R2:W3:Y:S02]  /*183c0*/  SHFL.IDX PT, R9, R110, RZ, 0x1f ;  /* 0x00001fff6e097589 */ /* 0x0004e400000e0000 */
.L_x_2254:
[----:B------:R-:W-:Y:S05]  /*183d0*/  BRA.DIV ~URZ, `(.L_x_2180) ;  /* 0x000039e27f007947 */ /* 0x000fea000b800000 */
[----:B------:R4:W2:Y:S02]  /*183e0*/  SHFL.IDX PT, R8, R110, 0x1, 0x1f ;  /* 0x00201f006e087f89 */ /* 0x0008a400000e0000 */
.L_x_2255:
[----:B-1----:R-:W-:Y:S02]  /*183f0*/  IMAD.IADD R0, R251, 0x1, R12 ;  /* 0x00000001fb007824 */ /* 0x002fe400078e020c */
[----:B------:R-:W-:-:S03]  /*18400*/  IMAD.MOV.U32 R6, RZ, RZ, RZ ;  /* 0x000000ffff067224 */ /* 0x000fc600078e00ff */
        /* <DEDUP_REMOVED lines=15> */
[----:B------:R1:W4:Y:S02]  /*18500*/  SHFL.UP PT, R4, R0, 0x1, RZ ;  /* 0x0420000000047989 */ /* 0x00032400000e00ff */
.L_x_2256:
[----:B----4-:R-:W-:-:S04]  /*18510*/  SEL R4, R4, RZ, P5 ;  /* 0x000000ff04047207 */ /* 0x010fc80002800000 */
        /* <DEDUP_REMOVED lines=14> */
[----:B------:R1:W4:Y:S02]  /*18600*/  SHFL.IDX PT, R0, R4, 0x1f, 0x1f ;  /* 0x03e01f0004007f89 */ /* 0x00032400000e0000 */
.L_x_2257:
[----:B----4-:R-:W-:Y:S01]  /*18610*/  IMAD R0, R0, c[0x0][0x538], RZ ;  /* 0x00014e0000007a24 */ /* 0x010fe200078e02ff */
[----:B------:R-:W-:Y:S04]  /*18620*/  BSSY B1, `(.L_x_2183) ;  /* 0x00000c5000017945 */ /* 0x000fe80003800000 */
[----:B--2---:R-:W-:-:S04]  /*18630*/  IADD3 R8, R0, R8, RZ ;  /* 0x0000000800087210 */ /* 0x004fc80007ffe0ff */
[----:B---3--:R-:W-:-:S13]  /*18640*/  ISETP.GT.AND P0, PT, R8, R9, PT ;  /* 0x000000090800720c */ /* 0x008fda0003f04270 */
[----:B------:R-:W-:Y:S05]  /*18650*/  @P0 BRA `(.L_x_2184) ;  /* 0x0000024000000947 */ /* 0x000fea0003800000 */
.L_x_2188:
        /* <DEDUP_REMOVED lines=16> */
.L_x_2258:
        /* <DEDUP_REMOVED lines=16> */
.L_x_2259:
[----:B--2---:R-:W-:-:S05]  /*18860*/  IMAD R0, R0, c[0x0][0x538], RZ ;  /* 0x00014e0000007a24 */ /* 0x004fca00078e02ff */
[----:B------:R-:W-:-:S04]  /*18870*/  IADD3 R8, R0, R8, RZ ;  /* 0x0000000800087210 */ /* 0x000fc80007ffe0ff */
[----:B------:R-:W-:-:S13]  /*18880*/  ISETP.GT.AND P0, PT, R8, R9, PT ;  /* 0x000000090800720c */ /* 0x000fda0003f04270 */
[----:B-1----:R-:W-:Y:S05]  /*18890*/  @!P0 BRA `(.L_x_2188) ;  /* 0xfffffdc000008947 */ /* 0x002fea000383ffff */
.L_x_2184:
[----:B------:R-:W-:-:S05]  /*188a0*/  IADD3 R8, -R0, R8, RZ ;  /* 0x0000000800087210 */ /* 0x000fca0007ffe1ff */
[----:B------:R-:W-:-:S05]  /*188b0*/  IMAD R0, R4, c[0x0][0x538], R8 ;  /* 0x00014e0004007a24 */ /* 0x000fca00078e0208 */
[----:B------:R-:W-:Y:S01]  /*188c0*/  ISETP.GT.AND P0, PT, R0, R9, PT ;  /* 0x000000090000720c */ /* 0x000fe20003f04270 */
[----:B------:R-:W-:-:S12]  /*188d0*/  BRA.DIV ~URZ, `(.L_x_2189) ;  /* 0x000039427f007947 */ /* 0x000fd8000b800000 */
[----:B------:R-:W-:-:S04]  /*188e0*/  VOTE.ANY R5, PT, !P0 ;  /* 0x0000000000057806 */ /* 0x000fc800040e0100 */
.L_x_2260:
[----:B------:R-:W2:Y:S02]  /*188f0*/  POPC R0, R5 ;  /* 0x0000000500007309 */ /* 0x000ea40000000000 */
[----:B--2---:R-:W-:Y:S01]  /*18900*/  IADD3 R251, R0, R251, RZ ;  /* 0x000000fb00fb7210 */ /* 0x004fe20007ffe0ff */
[----:B------:R-:W-:Y:S05]  /*18910*/  BRA.DIV ~URZ, `(.L_x_2190) ;  /* 0x000039527f007947 */ /* 0x000fea000b800000 */
[----:B------:R2:W3:Y:S04]  /*18920*/  SHFL.IDX PT, R10, R6, R0, 0x1f ;  /* 0x00001f00060a7589 */ /* 0x0004e800000e0000 */
[----:B------:R2:W4:Y:S02]  /*18930*/  SHFL.IDX PT, R7, R7, R0, 0x1f ;  /* 0x00001f0007077589 */ /* 0x00052400000e0000 */
.L_x_2261:
[----:B------:R-:W-:Y:S01]  /*18940*/  ISETP.NE.AND P0, PT, R5, RZ, PT ;  /* 0x000000ff0500720c */ /* 0x000fe20003f05270 */
[----:B------:R-:W-:-:S12]  /*18950*/  BSSY B0, `(.L_x_2191) ;  /* 0x0000005000007945 */ /* 0x000fd80003800000 */
[----:B------:R-:W-:Y:S05]  /*18960*/  @!P0 BRA `(.L_x_2192) ;  /* 0x0000003000008947 */ /* 0x000fea0003800000 */
[----:B--2---:R-:W-:Y:S01]  /*18970*/  IADD3 R0, R0, -0x1, RZ ;  /* 0xffffffff00007810 */ /* 0x004fe20007ffe0ff */
[----:B------:R-:W-:Y:S05]  /*18980*/  BRA.DIV ~URZ, `(.L_x_2193) ;  /* 0x000039b27f007947 */ /* 0x000fea000b800000 */
[----:B------:R2:W1:Y:S02]  /*18990*/  SHFL.IDX PT, R11, R4, R0, 0x1f ;  /* 0x00001f00040b7589 */ /* 0x00046400000e0000 */
.L_x_2192:
[----:B------:R-:W-:Y:S05]  /*189a0*/  BSYNC B0 ;  /* 0x0000000000007941 */ /* 0x000fea0003800000 */
.L_x_2191:
[----:B----4-:R-:W-:Y:S01]  /*189b0*/  ISETP.NE.AND P0, PT, R7, 0x1, PT ;  /* 0x000000010700780c */ /* 0x010fe20003f05270 */
[----:B-1----:R-:W-:Y:S01]  /*189c0*/  IMAD R248, R11, c[0x0][0x538], R8 ;  /* 0x00014e000bf87a24 */ /* 0x002fe200078e0208 */
[----:B------:R-:W-:Y:S04]  /*189d0*/  BSSY B0, `(.L_x_2194) ;  /* 0x0000082000007945 */ /* 0x000fe80003800000 */
[----:B------:R-:W-:-:S07]  /*189e0*/  IADD3 R9, -R248, R9, RZ ;  /* 0x00000009f8097210 */ /* 0x000fce0007ffe1ff */
[----:B------:R-:W-:Y:S05]  /*189f0*/  @!P0 BRA `(.L_x_2195) ;  /* 0x000003d000008947 */ /* 0x000fea0003800000 */
[-C--:B---3--:R-:W-:Y:S02]  /*18a00*/  IABS R2, R10.reuse ;  /* 0x0000000a00027213 */ /* 0x088fe40000000000 */
[----:B------:R-:W-:Y:S02]  /*18a10*/  IABS R8, R10 ;  /* 0x0000000a00087213 */ /* 0x000fe40000000000 */
[----:B--2---:R-:W1:Y:S08]  /*18a20*/  I2F.RP R0, R2 ;  /* 0x0000000200007306 */ /* 0x004e700000209400 */
        /* <DEDUP_REMOVED lines=52> */
[--C-:B------:R-:W-:Y:S02]  /*18d70*/  IMAD.MOV R3, RZ, RZ, -R2.reuse ;  /* 0x000000ffff037224 */ /* 0x100fe400078e0a02 */
[C---:B------:R-:W-:Y:S02]  /*18d80*/  IMAD R2, R7.reuse, 0x1000000, R2 ;  /* 0x0100000007027824 */ /* 0x040fe400078e0202 */
[----:B------:R-:W-:Y:S02]  /*18d90*/  IMAD R3, R7, R3, R0 ;  /* 0x0000000307037224 */ /* 0x000fe400078e0200 */
[----:B------:R-:W-:Y:S02]  /*18da0*/  IMAD R0, R10, R4, R9 ;  /* 0x000000040a007224 */ /* 0x000fe400078e0209 */
[----:B------:R-:W-:Y:S01]  /*18db0*/  IMAD R250, R3, 0x10000, R2 ;  /* 0x0001000003fa7824 */ /* 0x000fe200078e0202 */
[----:B------:R-:W-:Y:S05]  /*18dc0*/  BRA `(.L_x_2196) ;  /* 0x0000042000007947 */ /* 0x000fea0003800000 */
.L_x_2195:
[----:B------:R-:W-:-:S04]  /*18dd0*/  IMAD.MOV.U32 R2, RZ, RZ, 0x4 ;  /* 0x00000004ff027424 */ /* 0x000fc800078e00ff */
[----:B------:R-:W-:-:S05]  /*18de0*/  IMAD.WIDE R2, R251, R2, c[0x0][0x590] ;  /* 0x00016400fb027625 */ /* 0x000fca00078e0202 */
[----:B--2---:R-:W2:Y:S02]  /*18df0*/  LDG.E R4, [R2.64] ;  /* 0x0000000602047981 */ /* 0x004ea4000c1e1900 */
        /* <DEDUP_REMOVED lines=28> */
[----:B------:R-:W-:Y:S02]  /*18fc0*/  IMAD R11, R4, R0, RZ ;  /* 0x00000000040b7224 */ /* 0x000fe400078e02ff */
[----:B------:R-:W-:-:S03]  /*18fd0*/  IMAD.MOV R0, RZ, RZ, -R0 ;  /* 0x000000ffff007224 */ /* 0x000fc600078e0a00 */
[----:B------:R-:W-:Y:S01]  /*18fe0*/  IADD3 R2, -R11, c[0x0][0x538], RZ ;  /* 0x00014e000b027a10 */ /* 0x000fe20007ffe1ff */
[----:B------:R-:W-:-:S03]  /*18ff0*/  IMAD R7, R8, R0, R9 ;  /* 0x0000000008077224 */ /* 0x000fc600078e0209 */
[----:B------:R-:W-:Y:S01]  /*19000*/  IMNMX R2, R4, R2, PT ;  /* 0x0000000204027217 */ /* 0x000fe20003800200 */
[----:B------:R-:W-:-:S03]  /*19010*/  IMAD.MOV.U32 R4, RZ, RZ, RZ ;  /* 0x000000ffff047224 */ /* 0x000fc600078e00ff */
[-C--:B------:R-:W-:Y:S02]  /*19020*/  IABS R3, R2.reuse ;  /* 0x0000000200037213 */ /* 0x080fe40000000000 */
[----:B------:R-:W-:-:S03]  /*19030*/  IABS R8, R2 ;  /* 0x0000000200087213 */ /* 0x000fc60000000000 */
[----:B------:R-:W-:-:S04]  /*19040*/  IMAD.MOV.U32 R6, RZ, RZ, R3 ;  /* 0x000000ffff067224 */ /* 0x000fc800078e0003 */
[----:B------:R-:W1:Y:S08]  /*19050*/  I2F.RP R3, R6 ;  /* 0x0000000600037306 */ /* 0x000e700000209400 */
[----:B-1----:R-:W1:Y:S02]  /*19060*/  MUFU.RCP R3, R3 ;  /* 0x0000000300037308 */ /* 0x002e640000001000 */
[----:B-1----:R-:W-:-:S06]  /*19070*/  IADD3 R3, R3, 0xffffffe, RZ ;  /* 0x0ffffffe03037810 */ /* 0x002fcc0007ffe0ff */
[----:B------:R-:W1:Y:S02]  /*19080*/  F2I.FTZ.U32.TRUNC.NTZ R5, R3 ;  /* 0x0000000300057305 */ /* 0x000e64000021f000 */
[----:B-1----:R-:W-:-:S05]  /*19090*/  IMAD.MOV R3, RZ, RZ, -R5 ;  /* 0x000000ffff037224 */ /* 0x002fca00078e0a05 */
[----:B------:R-:W-:Y:S02]  /*190a0*/  MOV R0, R3 ;  /* 0x0000000300007202 */ /* 0x000fe40000000f00 */
[----:B------:R-:W-:-:S03]  /*190b0*/  IABS R3, R7 ;  /* 0x0000000700037213 */ /* 0x000fc60000000000 */
[----:B------:R-:W-:-:S04]  /*190c0*/  IMAD R0, R0, R6, RZ ;  /* 0x0000000600007224 */ /* 0x000fc800078e02ff */
        /* <DEDUP_REMOVED lines=18> */
.L_x_2196:
[----:B------:R-:W-:Y:S05]  /*191f0*/  BSYNC B0 ;  /* 0x0000000000007941 */ /* 0x000fea0003800000 */
.L_x_2194:
[----:B------:R-:W-:-:S04]  /*19200*/  LOP3.LUT R0, RZ, R0, RZ, 0x33, !PT ;  /* 0x00000000ff007212 */ /* 0x000fc800078e33ff */
[----:B------:R-:W-:Y:S01]  /*19210*/  IADD3 R249, R0, R10, RZ ;  /* 0x0000000a00f97210 */ /* 0x000fe20007ffe0ff */
[----:B------:R-:W-:Y:S05]  /*19220*/  BRA `(.L_x_2197) ;  /* 0x0000004000007947 */ /* 0x000fea0003800000 */
.L_x_2185:
[----:B------:R-:W-:Y:S01]  /*19230*/  IMAD.MOV.U32 R248, RZ, RZ, R9 ;  /* 0x000000fffff87224 */ /* 0x000fe200078e0009 */
[----:B------:R-:W-:Y:S01]  /*19240*/  MOV R250, RZ ;  /* 0x000000ff00fa7202 */ /* 0x000fe20000000f00 */
[----:B------:R-:W-:Y:S01]  /*19250*/  IMAD.MOV.U32 R249, RZ, RZ, RZ ;  /* 0x000000fffff97224 */ /* 0x000fe200078e00ff */
[----:B------:R-:W-:Y:S02]  /*19260*/  MOV R251, c[0x0][0x53c] ;  /* 0x00014f0000fb7a02 */ /* 0x000fe40000000f00 */
.L_x_2197:
[----:B------:R-:W-:Y:S05]  /*19270*/  BSYNC B1 ;  /* 0x0000000000017941 */ /* 0x000fea0003800000 */
.L_x_2183:
[----:B------:R-:W-:Y:S01]  /*19280*/  WARPSYNC 0xffffffff ;  /* 0xffffffff00007948 */ /* 0x000fe20003800000 */
[----:B------:R-:W-:Y:S01]  /*19290*/  BAR.SYNC.DEFER_BLOCKING 0x4, 0x100 ;  /* 0x0104000000007b1d */ /* 0x000fe20000010000 */
[----:B------:R-:W-:-:S13]  /*192a0*/  ISETP.NE.AND P0, PT, R12, RZ, PT ;  /* 0x000000ff0c00720c */ /* 0x000fda0003f05270 */
[----:B------:R2:W-:Y:S04]  /*192b0*/  @!P0 STS.128 [0x20100], R248 ;  /* 0x020100f8ff008388 */ /* 0x0005e80000000c00 */
[----:B------:R-:W-:Y:S06]  /*192c0*/  BAR.ARV 0x5, 0x100 ;  /* 0x0144000000007b1d */ /* 0x000fec0000002000 */
.L_x_2178:
[----:B-1----:R-:W-:-:S13]  /*192d0*/  ISETP.GE.AND P0, PT, R251, c[0x0][0x53c], PT ;  /* 0x00014f00fb007a0c */ /* 0x002fda0003f06270 */
[----:B--23--:R-:W-:Y:S01]  /*192e0*/  @P0 CALL.REL.NOINC `(.L_x_2198) ;  /* 0x0000001000000944 */ /* 0x00cfe20003c00000 */
[----:B------:R-:W-:Y:S05]  /*192f0*/  BRA `(.L_x_2199) ;  /* 0xfffe88b000007947 */ /* 0x000fea000383ffff */
.L_x_2198:
[----:B------:R-:W-:Y:S05]  /*19300*/  EXIT ;  /* 0x000000000000794d */ /* 0x000fea0003800000 */
.L_x_2022:
[----:B------:R-:W-:Y:S01]  /*19310*/  IMAD.MOV.U32 R0, RZ, RZ, R5 ;  /* 0x000000ffff007224 */ /* 0x000fe200078e0005 */
[----:B------:R-:W-:Y:S02]  /*19320*/  MOV R3, 0x1 ;  /* 0x0000000100037802 */ /* 0x000fe40000000f00 */
[----:B------:R-:W-:Y:S02]  /*19330*/  MOV R2, 0x19350 ;  /* 0x0001935000027802 */ /* 0x000fe40000000f00 */
[----:B--2---:R-:W-:Y:S05]  /*19340*/  CALL.REL.NOINC `($__internal_37_$__cuda_sm70_shflsync_up_p) ;  /* 0x0000312000007944 */ /* 0x004fea0003c00000 */
[----:B------:R-:W-:Y:S01]  /*19350*/  MOV R0, R4 ;  /* 0x0000000400007202 */ /* 0x000fe20000000f00 */
[----:B------:R-:W-:Y:S05]  /*19360*/  BRA `(.L_x_2200) ;  /* 0xfffe70d000007947 */ /* 0x000fea000383ffff */
.L_x_2023:
[----:B------:R-:W-:Y:S01]  /*19370*/  IMAD.MOV.U32 R0, RZ, RZ, R5 ;  /* 0x000000ffff007224 */ /* 0x000fe200078e0005 */
[----:B------:R-:W-:Y:S02]  /*19380*/  MOV R3, 0x2 ;  /* 0x0000000200037802 */ /* 0x000fe40000000f00 */
[----:B------:R-:W-:Y:S02]  /*19390*/  MOV R2, 0x193b0 ;  /* 0x000193b000027802 */ /* 0x000fe40000000f00 */
[----:B--2---:R-:W-:Y:S05]  /*193a0*/  CALL.REL.NOINC `($__internal_37_$__cuda_sm70_shflsync_up_p) ;  /* 0x000030c000007944 */ /* 0x004fea0003c00000 */
[----:B------:R-:W-:Y:S01]  /*193b0*/  SEL R4, R4, RZ, P4 ;  /* 0x000000ff04047207 */ /* 0x000fe20002000000 */
[----:B------:R-:W-:Y:S01]  /*193c0*/  IMAD.MOV.U32 R3, RZ, RZ, 0x4 ;  /* 0x00000004ff037424 */ /* 0x000fe200078e00ff */
[----:B------:R-:W-:-:S03]  /*193d0*/  MOV R2, 0x19400 ;  /* 0x0001940000027802 */ /* 0x000fc60000000f00 */
[----:B------:R-:W-:Y:S02]  /*193e0*/  IMAD.IADD R0, R5, 0x1, R4 ;  /* 0x0000000105007824 */ /* 0x000fe400078e0204 */
[----:B------:R-:W-:Y:S05]  /*193f0*/  CALL.REL.NOINC `($__internal_37_$__cuda_sm70_shflsync_up_p) ;  /* 0x0000307000007944 */ /* 0x000fea0003c00000 */
        /* <DEDUP_REMOVED lines=12> */
[----:B------:R-:W-:Y:S02]  /*194c0*/  MOV R221, 0x1f ;  /* 0x0000001f00dd7802 */ /* 0x000fe40000000f00 */
[----:B------:R-:W-:Y:S01]  /*194d0*/  MOV R3, 0x19510 ;  /* 0x0001951000037802 */ /* 0x000fe20000000f00 */
[----:B------:R-:W-:-:S04]  /*194e0*/  IMAD.IADD R4, R0, 0x1, R4 ;  /* 0x0000000100047824 */ /* 0x000fc800078e0204 */
[----:B------:R-:W-:Y:S02]  /*194f0*/  IMAD.MOV.U32 R195, RZ, RZ, R4 ;  /* 0x000000ffffc37224 */ /* 0x000fe400078e0004 */
[----:B------:R-:W-:Y:S05]  /*19500*/  CALL.REL.NOINC `($__internal_36_$__cuda_sm70_shflsync_idx_p) ;  /* 0x00002f0000007944 */ /* 0x000fea0003c00000 */
[----:B------:R-:W-:Y:S01]  /*19510*/  MOV R0, R195 ;  /* 0x000000c300007202 */ /* 0x000fe20000000f00 */
[----:B------:R-:W-:Y:S05]  /*19520*/  BRA `(.L_x_2201) ;  /* 0xfffe701000007947 */ /* 0x000fea000383ffff */
.L_x_2025:
[----:B------:R-:W-:Y:S02]  /*19530*/  SEL R0, RZ, 0x1, P0 ;  /* 0x00000001ff007807 */ /* 0x000fe40000000000 */
[----:B------:R-:W-:Y:S02]  /*19540*/  MOV R2, 0x19560 ;  /* 0x0001956000027802 */ /* 0x000fe40000000f00 */
[----:B--2---:R-:W-:Y:S05]  /*19550*/  CALL.REL.NOINC `($__internal_38_$__cuda_sm70_votesync_ballot) ;  /* 0x00002f7000007944 */ /* 0x004fea0003c00000 */
[----:B------:R-:W-:Y:S01]  /*19560*/  MOV R6, R0 ;  /* 0x0000000000067202 */ /* 0x000fe20000000f00 */
[----:B------:R-:W-:Y:S05]  /*19570*/  BRA `(.L_x_2202) ;  /* 0xfffe705000007947 */ /* 0x000fea000383ffff */
.L_x_2026:
[----:B------:R-:W-:Y:S01]  /*19580*/  IMAD.MOV.U32 R195, RZ, RZ, R9 ;  /* 0x000000ffffc37224 */ /* 0x000fe200078e0009 */
[----:B------:R-:W-:Y:S01]  /*19590*/  MOV R2, R0 ;  /* 0x0000000000027202 */ /* 0x000fe20000000f00 */
[----:B------:R-:W-:Y:S01]  /*195a0*/  IMAD.MOV.U32 R221, RZ, RZ, 0x1f ;  /* 0x0000001fffdd7424 */ /* 0x000fe200078e00ff */
[----:B------:R-:W-:Y:S02]  /*195b0*/  MOV R3, 0x195d0 ;  /* 0x000195d000037802 */ /* 0x000fe40000000f00 */
[----:B------:R-:W-:Y:S05]  /*195c0*/  CALL.REL.NOINC `($__internal_36_$__cuda_sm70_shflsync_idx_p) ;  /* 0x00002e4000007944 */ /* 0x000fea0003c00000 */
[----:B------:R-:W-:Y:S01]  /*195d0*/  IMAD.MOV.U32 R12, RZ, RZ, R195 ;  /* 0x000000ffff0c7224 */ /* 0x000fe200078e00c3 */
[----:B------:R-:W-:Y:S01]  /*195e0*/  MOV R195, R8 ;  /* 0x0000000800c37202 */ /* 0x000fe20000000f00 */
[----:B------:R-:W-:Y:S01]  /*195f0*/  IMAD.MOV.U32 R5, RZ, RZ, RZ ;  /* 0x000000ffff057224 */ /* 0x000fe200078e00ff */
[----:B------:R-:W-:Y:S01]  /*19600*/  MOV R2, R0 ;  /* 0x0000000000027202 */ /* 0x000fe20000000f00 */
[----:B------:R-:W-:Y:S01]  /*19610*/  IMAD.MOV.U32 R221, RZ, RZ, 0x1f ;  /* 0x0000001fffdd7424 */ /* 0x000fe200078e00ff */
[----:B------:R-:W-:-:S02]  /*19620*/  MOV R3, 0x19640 ;  /* 0x0001964000037802 */ /* 0x000fc40000000f00 */
[----:B------:R-:W-:Y:S05]  /*19630*/  CALL.REL.NOINC `($__internal_36_$__cuda_sm70_shflsync_idx_p) ;  /* 0x00002dd000007944 */ /* 0x000fea0003c00000 */
[----:B------:R-:W-:Y:S01]  /*19640*/  MOV R9, R195 ;  /* 0x000000c300097202 */ /* 0x000fe20000000f00 */
[----:B------:R-:W-:Y:S05]  /*19650*/  BRA `(.L_x_2203) ;  /* 0xfffe6fd000007947 */ /* 0x000fea000383ffff */
.L_x_2029:
[----:B------:R-:W-:Y:S01]  /*19660*/  IMAD.MOV.U32 R195, RZ, RZ, R4 ;  /* 0x000000ffffc37224 */ /* 0x000fe200078e0004 */
[----:B------:R-:W-:Y:S01]  /*19670*/  MOV R2, R0 ;  /* 0x0000000000027202 */ /* 0x000fe20000000f00 */
[----:B------:R-:W-:Y:S01]  /*19680*/  IMAD.MOV.U32 R221, RZ, RZ, 0x1f ;  /* 0x0000001fffdd7424 */ /* 0x000fe200078e00ff */
[----:B------:R-:W-:-:S02]  /*19690*/  MOV R3, 0x196b0 ;  /* 0x000196b000037802 */ /* 0x000fc40000000f00 */
[----:B--23--:R-:W-:Y:S05]  /*196a0*/  CALL.REL.NOINC `($__internal_36_$__cuda_sm70_shflsync_idx_p) ;  /* 0x00002d6000007944 */ /* 0x00cfea0003c00000 */
[----:B------:R-:W-:Y:S01]  /*196b0*/  MOV R5, R195 ;  /* 0x000000c300057202 */ /* 0x000fe20000000f00 */
[----:B------:R-:W-:Y:S05]  /*196c0*/  BRA `(.L_x_2028) ;  /* 0xfffe6fc000007947 */ /* 0x000fea000383ffff */
.L_x_2048:
[----:B------:R-:W-:Y:S01]  /*196d0*/  IMAD.MOV.U32 R195, RZ, RZ, R5 ;  /* 0x000000ffffc37224 */ /* 0x000fe200078e0005 */
[----:B------:R-:W-:Y:S01]  /*196e0*/  MOV R2, RZ ;  /* 0x000000ff00027202 */ /* 0x000fe20000000f00 */
[----:B------:R-:W-:Y:S01]  /*196f0*/  IMAD.MOV.U32 R221, RZ, RZ, 0x181f ;  /* 0x0000181fffdd7424 */ /* 0x000fe200078e00ff */
[----:B------:R-:W-:-:S02]  /*19700*/  MOV R3, 0x19720 ;  /* 0x0001972000037802 */ /* 0x000fc40000000f00 */
[----:B-----5:R-:W-:Y:S05]  /*19710*/  CALL.REL.NOINC `($__internal_36_$__cuda_sm70_shflsync_idx_p) ;  /* 0x00002cf000007944 */ /* 0x020fea0003c00000 */
[----:B------:R-:W-:Y:S01]  /*19720*/  MOV R4, R195 ;  /* 0x000000c300047202 */ /* 0x000fe20000000f00 */
[----:B------:R-:W-:Y:S05]  /*19730*/  BRA `(.L_x_2204) ;  /* 0xfffe951000007947 */ /* 0x000fea000383ffff */
.L_x_2049:
[----:B------:R-:W-:Y:S01]  /*19740*/  IMAD.MOV.U32 R195, RZ, RZ, R14 ;  /* 0x000000ffffc37224 */ /* 0x000fe200078e000e */
[----:B------:R-:W-:Y:S01]  /*19750*/  MOV R2, RZ ;  /* 0x000000ff00027202 */ /* 0x000fe20000000f00 */
[----:B------:R-:W-:Y:S01]  /*19760*/  IMAD.MOV.U32 R221, RZ, RZ, 0x181f ;  /* 0x0000181fffdd7424 */ /* 0x000fe200078e00ff */
[----:B------:R-:W-:-:S02]  /*19770*/  MOV R3, 0x19790 ;  /* 0x0001979000037802 */ /* 0x000fc40000000f00 */
[----:B-12--5:R-:W-:Y:S05]  /*19780*/  CALL.REL.NOINC `($__internal_36_$__cuda_sm70_shflsync_idx_p) ;  /* 0x00002c8000007944 */ /* 0x026fea0003c00000 */
[----:B------:R-:W-:Y:S01]  /*19790*/  MOV R0, R195 ;  /* 0x000000c300007202 */ /* 0x000fe20000000f00 */
[----:B------:R-:W-:Y:S05]  /*197a0*/  BRA `(.L_x_2205) ;  /* 0xfffe94c000007947 */ /* 0x000fea000383ffff */
.L_x_2052:
[----:B------:R-:W-:Y:S01]  /*197b0*/  IMAD.MOV.U32 R195, RZ, RZ, R5 ;  /* 0x000000ffffc37224 */ /* 0x000fe200078e0005 */
[----:B--2---:R-:W-:Y:S01]  /*197c0*/  MOV R2, 0x1 ;  /* 0x0000000100027802 */ /* 0x004fe20000000f00 */
[----:B------:R-:W-:Y:S01]  /*197d0*/  IMAD.MOV.U32 R221, RZ, RZ, 0x181f ;  /* 0x0000181fffdd7424 */ /* 0x000fe200078e00ff */
[----:B------:R-:W-:-:S02]  /*197e0*/  MOV R3, 0x19800 ;  /* 0x0001980000037802 */ /* 0x000fc40000000f00 */
[----:B-1-345:R-:W-:Y:S05]  /*197f0*/  CALL.REL.NOINC `($__internal_36_$__cuda_sm70_shflsync_idx_p) ;  /* 0x00002c1000007944 */ /* 0x03afea0003c00000 */
[----:B------:R-:W-:Y:S01]  /*19800*/  IMAD.MOV.U32 R4, RZ, RZ, R195 ;  /* 0x000000ffff047224 */ /* 0x000fe200078e00c3 */
[----:B------:R-:W-:Y:S01]  /*19810*/  MOV R2, 0x1 ;  /* 0x0000000100027802 */ /* 0x000fe20000000f00 */
[----:B------:R-:W-:Y:S01]  /*19820*/  IMAD.MOV.U32 R195, RZ, RZ, R14 ;  /* 0x000000ffffc37224 */ /* 0x000fe200078e000e */
[----:B------:R-:W-:-:S02]  /*19830*/  MOV R221, 0x181f ;  /* 0x0000181f00dd7802 */ /* 0x000fc40000000f00 */
[----:B------:R-:W-:Y:S02]  /*19840*/  MOV R3, 0x19860 ;  /* 0x0001986000037802 */ /* 0x000fe40000000f00 */
[----:B------:R-:W-:Y:S05]  /*19850*/  CALL.REL.NOINC `($__internal_36_$__cuda_sm70_shflsync_idx_p) ;  /* 0x00002bb000007944 */ /* 0x000fea0003c00000 */
[----:B------:R-:W-:Y:S01]  /*19860*/  MOV R0, R195 ;  /* 0x000000c300007202 */ /* 0x000fe20000000f00 */
[----:B------:R-:W-:Y:S05]  /*19870*/  BRA `(.L_x_2206) ;  /* 0xfffe95b000007947 */ /* 0x000fea000383ffff */
.L_x_2055:
[----:B------:R-:W-:Y:S01]  /*19880*/  IMAD.MOV.U32 R195, RZ, RZ, R5 ;  /* 0x000000ffffc37224 */ /* 0x000fe200078e0005 */
[----:B-1----:R-:W-:Y:S01]  /*19890*/  MOV R2, 0x2 ;  /* 0x0000000200027802 */ /* 0x002fe20000000f00 */
[----:B------:R-:W-:Y:S01]  /*198a0*/  IMAD.MOV.U32 R221, RZ, RZ, 0x181f ;  /* 0x0000181fffdd7424 */ /* 0x000fe200078e00ff */
[----:B------:R-:W-:Y:S02]  /*198b0*/  MOV R3, 0x198d0 ;  /* 0x000198d000037802 */ /* 0x000fe40000000f00 */
[----:B--2345:R-:W-:Y:S05]  /*198c0*/  CALL.REL.NOINC `($__internal_36_$__cuda_sm70_shflsync_idx_p) ;  /* 0x00002b4000007944 */ /* 0x03cfea0003c00000 */
[----:B------:R-:W-:Y:S01]  /*198d0*/  MOV R4, R195 ;  /* 0x000000c300047202 */ /* 0x000fe20000000f00 */
[----:B------:R-:W-:Y:S05]  /*198e0*/  BRA `(.L_x_2207) ;  /* 0xfffe96e000007947 */ /* 0x000fea000383ffff */
.L_x_2056:
[----:B------:R-:W-:Y:S01]  /*198f0*/  IMAD.MOV.U32 R195, RZ, RZ, R14 ;  /* 0x000000ffffc37224 */ /* 0x000fe200078e000e */
[----:B------:R-:W-:Y:S01]  /*19900*/  MOV R2, 0x2 ;  /* 0x0000000200027802 */ /* 0x000fe20000000f00 */
[----:B------:R-:W-:Y:S01]  /*19910*/  IMAD.MOV.U32 R221, RZ, RZ, 0x181f ;  /* 0x0000181fffdd7424 */ /* 0x000fe200078e00ff */
[----:B------:R-:W-:Y:S02]  /*19920*/  MOV R3, 0x19940 ;  /* 0x0001994000037802 */ /* 0x000fe40000000f00 */
[----:B-12345:R-:W-:Y:S05]  /*19930*/  CALL.REL.NOINC `($__internal_36_$__cuda_sm70_shflsync_idx_p) ;  /* 0x00002ad000007944 */ /* 0x03efea0003c00000 */
[----:B------:R-:W-:Y:S01]  /*19940*/  MOV R0, R195 ;  /* 0x000000c300007202 */ /* 0x000fe20000000f00 */
[----:B------:R-:W-:Y:S05]  /*19950*/  BRA `(.L_x_2208) ;  /* 0xfffe969000007947 */ /* 0x000fea000383ffff */
.L_x_2059:
[----:B------:R-:W-:Y:S01]  /*19960*/  IMAD.MOV.U32 R195, RZ, RZ, R5 ;  /* 0x000000ffffc37224 */ /* 0x000fe200078e0005 */
[----:B-1----:R-:W-:Y:S01]  /*19970*/  MOV R2, 0x3 ;  /* 0x0000000300027802 */ /* 0x002fe20000000f00 */
[----:B------:R-:W-:Y:S01]  /*19980*/  IMAD.MOV.U32 R221, RZ, RZ, 0x181f ;  /* 0x0000181fffdd7424 */ /* 0x000fe200078e00ff */
[----:B------:R-:W-:-:S02]  /*19990*/  MOV R3, 0x199b0 ;  /* 0x000199b000037802 */ /* 0x000fc40000000f00 */
[----:B--2345:R-:W-:Y:S05]  /*199a0*/  CALL.REL.NOINC `($__internal_36_$__cuda_sm70_shflsync_idx_p) ;  /* 0x00002a6000007944 */ /* 0x03cfea0003c00000 */
        /* <DEDUP_REMOVED lines=8> */
.L_x_2062:
[----:B------:R-:W-:Y:S01]  /*19a30*/  IMAD.MOV.U32 R195, RZ, RZ, R5 ;  /* 0x000000ffffc37224 */ /* 0x000fe200078e0005 */
[----:B------:R-:W-:Y:S01]  /*19a40*/  MOV R2, RZ ;  /* 0x000000ff00027202 */ /* 0x000fe20000000f00 */
[----:B------:R-:W-:Y:S01]  /*19a50*/  IMAD.MOV.U32 R221, RZ, RZ, 0x181f ;  /* 0x0000181fffdd7424 */ /* 0x000fe200078e00ff */
[----:B------:R-:W-:Y:S02]  /*19a60*/  MOV R3, 0x19a80 ;  /* 0x00019a8000037802 */ /* 0x000fe40000000f00 */
[----:B------:R-:W-:Y:S05]  /*19a70*/  CALL.REL.NOINC `($__internal_36_$__cuda_sm70_shflsync_idx_p) ;  /* 0x0000299000007944 */ /* 0x000fea0003c00000 */
[----:B------:R-:W-:Y:S01]  /*19a80*/  MOV R4, R195 ;  /* 0x000000c300047202 */ /* 0x000fe20000000f00 */
[----:B------:R-:W-:Y:S05]  /*19a90*/  BRA `(.L_x_2210) ;  /* 0xfffeb1d000007947 */ /* 0x000fea000383ffff */
.L_x_2063:
[----:B------:R-:W-:Y:S01]  /*19aa0*/  IMAD.MOV.U32 R195, RZ, RZ, R10 ;  /* 0x000000ffffc37224 */ /* 0x000fe200078e000a */
[----:B------:R-:W-:Y:S01]  /*19ab0*/  MOV R2, RZ ;  /* 0x000000ff00027202 */ /* 0x000fe20000000f00 */
[----:B------:R-:W-:Y:S01]  /*19ac0*/  IMAD.MOV.U32 R221, RZ, RZ, 0x181f ;  /* 0x0000181fffdd7424 */ /* 0x000fe200078e00ff */
[----:B------:R-:W-:Y:S02]  /*19ad0*/  MOV R3, 0x19af0 ;  /* 0x00019af000037802 */ /* 0x000fe40000000f00 */
[----:B-12---:R-:W-:Y:S05]  /*19ae0*/  CALL.REL.NOINC `($__internal_36_$__cuda_sm70_shflsync_idx_p) ;  /* 0x0000292000007944 */ /* 0x006fea0003c00000 */
[----:B------:R-:W-:Y:S01]  /*19af0*/  ISETP.GE.AND P0, PT, R218, c[0x0][0x1d4], PT ;  /* 0x00007500da007a0c */ /* 0x000fe20003f06270 */
[----:B------:R-:W-:Y:S01]  /*19b00*/  IMAD.MOV.U32 R221, RZ, RZ, 0x181f ;  /* 0x0000181fffdd7424 */ /* 0x000fe200078e00ff */
[----:B------:R-:W-:-:S02]  /*19b10*/  IADD3 R2, P1, R195, R98, RZ ;  /* 0x00000062c3027210 */ /* 0x000fc40007f3e0ff */
[----:B------:R-:W-:Y:S02]  /*19b20*/  SEL R14, RZ, 0x10, P0 ;  /* 0x00000010ff0e7807 */ /* 0x000fe40000000000 */
[----:B------:R-:W-:Y:S01]  /*19b30*/  ISETP.GE.AND P2, PT, R224, c[0x0][0x1d4], PT ;  /* 0x00007500e0007a0c */ /* 0x000fe20003f46270 */
[----:B------:R-:W-:Y:S01]  /*19b40*/  IMAD.X R3, R4, 0x1, R92, P1 ;  /* 0x0000000104037824 */ /* 0x000fe200008e065c */
[----:B------:R-:W-:Y:S02]  /*19b50*/  IADD3 R8, P1, R195, R99, RZ ;  /* 0x00000063c3087210 */ /* 0x000fe40007f3e0ff */
[----:B------:R-:W-:-:S03]  /*19b60*/  SEL R13, RZ, 0x10, P2 ;  /* 0x00000010ff0d7807 */ /* 0x000fc60001000000 */
[----:B------:R-:W-:Y:S01]  /*19b70*/  @!PT LDS RZ, [RZ] ;  /* 0x00000000fffff984 */ /* 0x000fe20000000800 */
        /* <DEDUP_REMOVED lines=11> */
[----:B-1----:R-:W-:Y:S01]  /*19c30*/  IADD3 R2, P3, R195, R102, RZ ;  /* 0x00000066c3027210 */ /* 0x002fe20007f7e0ff */
[----:B------:R-:W-:Y:S01]  /*19c40*/  IMAD.MOV.U32 R195, RZ, RZ, R5 ;  /* 0x000000ffffc37224 */ /* 0x000fe200078e0005 */
[----:B------:R-:W-:-:S03]  /*19c50*/  SEL R5, RZ, 0x10, P0 ;  /* 0x00000010ff057807 */ /* 0x000fc60000000000 */
[----:B------:R-:W-:-:S05]  /*19c60*/  IMAD.X R3, R4, 0x1, R95, P3 ;  /* 0x0000000104037824 */ /* 0x000fca00018e065f */
[----:B------:R1:W-:Y:S02]  /*19c70*/  LDGSTS.E.BYPASS.LTC128B.128 [R215+0xe100], [R2.64], !P0 ;  /* 0x0e10000002d77fae */ /* 0x0003e4000c101d46 */
[----:B-1----:R-:W-:Y:S01]  /*19c80*/  IMAD.MOV.U32 R2, RZ, RZ, 0x1 ;  /* 0x00000001ff027424 */ /* 0x002fe200078e00ff */
[----:B------:R-:W-:Y:S02]  /*19c90*/  MOV R3, 0x19cb0 ;  /* 0x00019cb000037802 */ /* 0x000fe40000000f00 */
[----:B--2---:R-:W-:Y:S05]  /*19ca0*/  CALL.REL.NOINC `($__internal_36_$__cuda_sm70_shflsync_idx_p) ;  /* 0x0000276000007944 */ /* 0x004fea0003c00000 */
[----:B------:R-:W-:Y:S01]  /*19cb0*/  IMAD.MOV.U32 R4, RZ, RZ, R195 ;  /* 0x000000ffff047224 */ /* 0x000fe200078e00c3 */
[----:B------:R-:W-:Y:S01]  /*19cc0*/  MOV R2, 0x1 ;  /* 0x0000000100027802 */ /* 0x000fe20000000f00 */
[----:B------:R-:W-:Y:S01]  /*19cd0*/  IMAD.MOV.U32 R195, RZ, RZ, R10 ;  /* 0x000000ffffc37224 */ /* 0x000fe200078e000a */
[----:B------:R-:W-:Y:S02]  /*19ce0*/  MOV R221, 0x181f ;  /* 0x0000181f00dd7802 */ /* 0x000fe40000000f00 */
[----:B------:R-:W-:Y:S02]  /*19cf0*/  MOV R3, 0x19d10 ;  /* 0x00019d1000037802 */ /* 0x000fe40000000f00 */
[----:B------:R-:W-:Y:S05]  /*19d00*/  CALL.REL.NOINC `($__internal_36_$__cuda_sm70_shflsync_idx_p) ;  /* 0x0000270000007944 */ /* 0x000fea0003c00000 */
[----:B------:R-:W-:Y:S01]  /*19d10*/  MOV R0, R195 ;  /* 0x000000c300007202 */ /* 0x000fe20000000f00 */
[----:B------:R-:W-:Y:S05]  /*19d20*/  BRA `(.L_x_2211) ;  /* 0xfffeb0e000007947 */ /* 0x000fea000383ffff */
.L_x_2064:
[----:B------:R-:W-:Y:S01]  /*19d30*/  IMAD.MOV.U32 R195, RZ, RZ, R4 ;  /* 0x000000ffffc37224 */ /* 0x000fe200078e0004 */
[----:B------:R-:W-:Y:S01]  /*19d40*/  MOV R2, RZ ;  /* 0x000000ff00027202 */ /* 0x000fe20000000f00 */
[----:B------:R-:W-:Y:S01]  /*19d50*/  IMAD.MOV.U32 R221, RZ, RZ, 0x1c1f ;  /* 0x00001c1fffdd7424 */ /* 0x000fe200078e00ff */
[----:B------:R-:W-:-:S02]  /*19d60*/  MOV R3, 0x19d80 ;  /* 0x00019d8000037802 */ /* 0x000fc40000000f00 */
[----:B------:R-:W-:Y:S05]  /*19d70*/  CALL.REL.NOINC `($__internal_36_$__cuda_sm70_shflsync_idx_p) ;  /* 0x0000269000007944 */ /* 0x000fea0003c00000 */
[----:B------:R-:W-:Y:S01]  /*19d80*/  MOV R3, R195 ;  /* 0x000000c300037202 */ /* 0x000fe20000000f00 */
[----:B------:R-:W-:Y:S05]  /*19d90*/  BRA `(.L_x_2212) ;  /* 0xfffeb33000007947 */ /* 0x000fea000383ffff */
.L_x_2069:
[----:B------:R-:W-:Y:S01]  /*19da0*/  IMAD.MOV.U32 R195, RZ, RZ, R4 ;  /* 0x000000ffffc37224 */ /* 0x000fe200078e0004 */
[----:B------:R-:W-:Y:S01]  /*19db0*/  MOV R2, 0x1 ;  /* 0x0000000100027802 */ /* 0x000fe20000000f00 */
[----:B------:R-:W-:Y:S01]  /*19dc0*/  IMAD.MOV.U32 R221, RZ, RZ, 0x1c1f ;  /* 0x00001c1fffdd7424 */ /* 0x000fe200078e00ff */
[----:B------:R-:W-:-:S02]  /*19dd0*/  MOV R3, 0x19df0 ;  /* 0x00019df000037802 */ /* 0x000fc40000000f00 */
[----:B-1----:R-:W-:Y:S05]  /*19de0*/  CALL.REL.NOINC `($__internal_36_$__cuda_sm70_shflsync_idx_p) ;  /* 0x0000262000007944 */ /* 0x002fea0003c00000 */
[----:B------:R-:W-:Y:S01]  /*19df0*/  MOV R3, R195 ;  /* 0x000000c300037202 */ /* 0x000fe20000000f00 */
[----:B------:R-:W-:Y:S05]  /*19e00*/  BRA `(.L_x_2213) ;  /* 0xfffeb7a000007947 */ /* 0x000fea000383ffff */
.L_x_2074:
[----:B------:R-:W-:Y:S01]  /*19e10*/  IMAD.MOV.U32 R132, RZ, RZ, R4 ;  /* 0x000000ffff847224 */ /* 0x000fe200078e0004 */
[----:B------:R-:W-:-:S02]  /*19e20*/  MOV R0, 0x2 ;  /* 0x0000000200007802 */ /* 0x000fc40000000f00 */
[----:B------:R-:W-:Y:S02]  /*19e30*/  MOV R2, 0x19e50 ;  /* 0x00019e5000027802 */ /* 0x000fe40000000f00 */
[----:B------:R-:W-:Y:S05]  /*19e40*/  CALL.REL.NOINC `($__internal_35_$__cuda_sm70_shflsync_bfly_p) ;  /* 0x0000256000007944 */ /* 0x000fea0003c00000 */
[----:B------:R-:W-:Y:S05]  /*19e50*/  BRA `(.L_x_2214) ;  /* 0xfffebe0000007947 */ /* 0x000fea000383ffff */
.L_x_2075:
[----:B------:R-:W-:Y:S01]  /*19e60*/  IMAD.MOV.U32 R132, RZ, RZ, R4 ;  /* 0x000000ffff847224 */ /* 0x000fe200078e0004 */
[----:B------:R-:W-:Y:S02]  /*19e70*/  MOV R0, 0x1 ;  /* 0x0000000100007802 */ /* 0x000fe40000000f00 */
[----:B------:R-:W-:Y:S02]  /*19e80*/  MOV R2, 0x19ea0 ;  /* 0x00019ea000027802 */ /* 0x000fe40000000f00 */
[----:B------:R-:W-:Y:S05]  /*19e90*/  CALL.REL.NOINC `($__internal_35_$__cuda_sm70_shflsync_bfly_p) ;  /* 0x0000251000007944 */ /* 0x000fea0003c00000 */
[----:B------:R-:W-:Y:S01]  /*19ea0*/  FMNMX.FTZ R133, R4, R0, !PT ;  /* 0x0000000004857209 */ /* 0x000fe20007810000 */
[----:B------:R-:W-:Y:S01]  /*19eb0*/  IMAD.MOV.U32 R132, RZ, RZ, R5 ;  /* 0x000000ffff847224 */ /* 0x000fe200078e0005 */
[----:B------:R-:W-:Y:S01]  /*19ec0*/  MOV R2, 0x19ef0 ;  /* 0x00019ef000027802 */ /* 0x000fe20000000f00 */
[----:B------:R-:W-:Y:S02]  /*19ed0*/  IMAD.MOV.U32 R0, RZ, RZ, 0x2 ;  /* 0x00000002ff007424 */ /* 0x000fe400078e00ff */
[----:B------:R-:W-:Y:S05]  /*19ee0*/  CALL.REL.NOINC `($__internal_35_$__cuda_sm70_shflsync_bfly_p) ;  /* 0x000024c000007944 */ /* 0x000fea0003c00000 */
[----:B------:R-:W-:Y:S01]  /*19ef0*/  FMNMX.FTZ R5, R5, R0, !PT ;  /* 0x0000000005057209 */ /* 0x000fe20007810000 */
[----:B------:R-:W-:Y:S01]  /*19f00*/  IMAD.MOV.U32 R0, RZ, RZ, 0x1 ;  /* 0x00000001ff007424 */ /* 0x000fe200078e00ff */
[----:B------:R-:W-:-:S03]  /*19f10*/  MOV R2, 0x19f40 ;  /* 0x00019f4000027802 */ /* 0x000fc60000000f00 */
[----:B------:R-:W-:Y:S02]  /*19f20*/  IMAD.MOV.U32 R132, RZ, RZ, R5 ;  /* 0x000000ffff847224 */ /* 0x000fe400078e0005 */
[----:B------:R-:W-:Y:S05]  /*19f30*/  CALL.REL.NOINC `($__internal_35_$__cuda_sm70_shflsync_bfly_p) ;  /* 0x0000247000007944 */ /* 0x000fea0003c00000 */
[----:B------:R-:W-:Y:S01]  /*19f40*/  MOV R3, R0 ;  /* 0x0000000000037202 */ /* 0x000fe20000000f00 */
[----:B------:R-:W-:Y:S05]  /*19f50*/  BRA `(.L_x_2215) ;  /* 0xfffebd7000007947 */ /* 0x000fea000383ffff */
.L_x_2083:
[----:B------:R-:W-:Y:S01]  /*19f60*/  MOV R2, RZ ;  /* 0x000000ff00027202 */ /* 0x000fe20000000f00 */
[----:B------:R-:W-:Y:S01]  /*19f70*/  IMAD.MOV.U32 R195, RZ, RZ, R5 ;  /* 0x000000ffffc37224 */ /* 0x000fe200078e0005 */
[----:B------:R-:W-:Y:S01]  /*19f80*/  MOV R3, 0x19fb0 ;  /* 0x00019fb000037802 */ /* 0x000fe20000000f00 */
[----:B------:R-:W-:Y:S02]  /*19f90*/  IMAD.MOV.U32 R221, RZ, RZ, 0x181f ;  /* 0x0000181fffdd7424 */ /* 0x000fe400078e00ff */
[----:B-1234-:R-:W-:Y:S05]  /*19fa0*/  CALL.REL.NOINC `($__internal_36_$__cuda_sm70_shflsync_idx_p) ;  /* 0x0000246000007944 */ /* 0x01efea0003c00000 */
[----:B------:R-:W-:Y:S01]  /*19fb0*/  MOV R4, R195 ;  /* 0x000000c300047202 */ /* 0x000fe20000000f00 */
[----:B------:R-:W-:-:S05]  /*19fc0*/  BRA `(.L_x_2216) ;  /* 0xfffed5c000007947 */ /* 0x000fca000383ffff */
.L_x_2084:
[----:B------:R-:W-:Y:S01]  /*19fd0*/  MOV R2, RZ ;  /* 0x000000ff00027202 */ /* 0x000fe20000000f00 */
[----:B------:R-:W-:Y:S01]  /*19fe0*/  IMAD.MOV.U32 R195, RZ, RZ, R20 ;  /* 0x000000ffffc37224 */ /* 0x000fe200078e0014 */
[----:B------:R-:W-:Y:S01]  /*19ff0*/  MOV R3, 0x1a020 ;  /* 0x0001a02000037802 */ /* 0x000fe20000000f00 */
[----:B------:R-:W-:Y:S02]  /*1a000*/  IMAD.MOV.U32 R221, RZ, RZ, 0x181f ;  /* 0x0000181fffdd7424 */ /* 0x000fe400078e00ff */
[----:B-1234-:R-:W-:Y:S05]  /*1a010*/  CALL.REL.NOINC `($__internal_36_$__cuda_sm70_shflsync_idx_p) ;  /* 0x000023f000007944 */ /* 0x01efea0003c00000 */
[----:B------:R-:W-:Y:S01]  /*1a020*/  ISETP.GE.AND P3, PT, R218, c[0x0][0x1d4], PT ;  /* 0x00007500da007a0c */ /* 0x000fe20003f66270 */
[----:B------:R-:W-:Y:S01]  /*1a030*/  IMAD.MOV.U32 R221, RZ, RZ, 0x181f ;  /* 0x0000181fffdd7424 */ /* 0x000fe200078e00ff */
[----:B------:R-:W-:Y:S02]  /*1a040*/  IADD3 R6, P0, R195, R29, RZ ;  /* 0x0000001dc3067210 */ /* 0x000fe40007f1e0ff */
[----:B------:R-:W-:Y:S02]  /*1a050*/  ISETP.GE.AND P2, PT, R224, c[0x0][0x1d4], PT ;  /* 0x00007500e0007a0c */ /* 0x000fe40003f46270 */
[----:B------:R-:W-:Y:S01]  /*1a060*/  ISETP.GE.AND P1, PT, R223, c[0x0][0x1d4], PT ;  /* 0x00007500df007a0c */ /* 0x000fe20003f26270 */
[C---:B------:R-:W-:Y:S01]  /*1a070*/  IMAD.X R7, R4.reuse, 0x1, R21, P0 ;  /* 0x0000000104077824 */ /* 0x040fe200000e0615 */
[C---:B------:R-:W-:Y:S02]  /*1a080*/  IADD3 R2, P0, R195.reuse, R30, RZ ;  /* 0x0000001ec3027210 */ /* 0x040fe40007f1e0ff */
[----:B------:R-:W-:Y:S02]  /*1a090*/  SEL R12, RZ, 0x10, P3 ;  /* 0x00000010ff0c7807 */ /* 0x000fe40001800000 */
[----:B------:R-:W-:Y:S01]  /*1a0a0*/  SEL R15, RZ, 0x10, P2 ;  /* 0x00000010ff0f7807 */ /* 0x000fe20001000000 */
[----:B------:R-:W-:Y:S01]  /*1a0b0*/  @!PT LDS RZ, [RZ] ;  /* 0x00000000fffff984 */ /* 0x000fe20000000800 */
[----:B------:R-:W-:Y:S01]  /*1a0c0*/  @!PT LDS RZ, [RZ] ;  /* 0x00000000fffff984 */ /* 0x000fe20000000800 */
[----:B------:R-:W-:Y:S01]  /*1a0d0*/  @!PT LDS RZ, [RZ] ;  /* 0x00000000fffff984 */ /* 0x000fe20000000800 */
[----:B------:R1:W-:Y:S01]  /*1a0e0*/  LDGSTS.E.BYPASS.LTC128B.128 [R215+0x100], [R6.64], !P3 ;  /* 0x0010000006d77fae */ /* 0x0003e2000d901d46 */
[C---:B------:R-:W-:Y:S01]  /*1a0f0*/  IMAD.X R3, R4.reuse, 0x1, R22, P0 ;  /* 0x0000000104037824 */ /* 0x040fe200000e0616 */
[----:B------:R-:W-:Y:S04]  /*1a100*/  SEL R14, RZ, 0x10, P1 ;  /* 0x00000010ff0e7807 */ /* 0x000fe80000800000 */
[----:B------:R2:W-:Y:S02]  /*1a110*/  LDGSTS.E.BYPASS.LTC128B.128 [R215+0x2100], [R2.64], !P2 ;  /* 0x0210000002d77fae */ /* 0x0005e4000d101d46 */
[C---:B--2---:R-:W-:Y:S05]  /*1a120*/  IADD3 R2, P0, R195.reuse, R31, RZ ;  /* 0x0000001fc3027210 */ /* 0x044fea0007f1e0ff */
[C---:B------:R-:W-:Y:S05]  /*1a130*/  IMAD.X R3, R4.reuse, 0x1, R23, P0 ;  /* 0x0000000104037824 */ /* 0x040fea00000e0617 */
[----:B------:R2:W-:Y:S02]  /*1a140*/  LDGSTS.E.BYPASS.LTC128B.128 [R215+0x4100], [R2.64], !P1 ;  /* 0x0410000002d77fae */ /* 0x0005e4000c901d46 */
[----:B--2---:R-:W-:Y:S01]  /*1a150*/  IADD3 R2, P0, R195, R132, RZ ;  /* 0x00000084c3027210 */ /* 0x004fe20007f1e0ff */
[----:B------:R-:W-:Y:S04]  /*1a160*/  IMAD.MOV.U32 R195, RZ, RZ, R5 ;  /* 0x000000ffffc37224 */ /* 0x000fe800078e0005 */
[----:B------:R-:W-:Y:S01]  /*1a170*/  IMAD.X R3, R4, 0x1, R28, P0 ;  /* 0x0000000104037824 */ /* 0x000fe200000e061c */
[----:B------:R-:W-:Y:S04]  /*1a180*/  ISETP.GE.AND P0, PT, R225, c[0x0][0x1d4], PT ;  /* 0x00007500e1007a0c */ /* 0x000fe80003f06270 */
[----:B------:R-:W-:Y:S09]  /*1a190*/  SEL R5, RZ, 0x10, P0 ;  /* 0x00000010ff057807 */ /* 0x000ff20000000000 */
[----:B------:R2:W-:Y:S02]  /*1a1a0*/  LDGSTS.E.BYPASS.LTC128B.128 [R215+0x6100], [R2.64], !P0 ;  /* 0x0610000002d77fae */ /* 0x0005e4000c101d46 */
[----:B--2---:R-:W-:Y:S01]  /*1a1b0*/  MOV R3, 0x1a1e0 ;  /* 0x0001a1e000037802 */ /* 0x004fe20000000f00 */
[----:B------:R-:W-:Y:S02]  /*1a1c0*/  IMAD.MOV.U32 R2, RZ, RZ, 0x1 ;  /* 0x00000001ff027424 */ /* 0x000fe400078e00ff */
[----:B-1----:R-:W-:Y:S05]  /*1a1d0*/  CALL.REL.NOINC `($__internal_36_$__cuda_sm70_shflsync_idx_p) ;  /* 0x0000223000007944 */ /* 0x002fea0003c00000 */
[----:B------:R-:W-:Y:S01]  /*1a1e0*/  MOV R2, 0x1 ;  /* 0x0000000100027802 */ /* 0x000fe20000000f00 */
[----:B------:R-:W-:Y:S01]  /*1a1f0*/  IMAD.MOV.U32 R4, RZ, RZ, R195 ;  /* 0x000000ffff047224 */ /* 0x000fe200078e00c3 */
[----:B------:R-:W-:Y:S01]  /*1a200*/  MOV R221, 0x181f ;  /* 0x0000181f00dd7802 */ /* 0x000fe20000000f00 */
[----:B------:R-:W-:Y:S01]  /*1a210*/  IMAD.MOV.U32 R195, RZ, RZ, R20 ;  /* 0x000000ffffc37224 */ /* 0x000fe200078e0014 */
[----:B------:R-:W-:Y:S02]  /*1a220*/  MOV R3, 0x1a240 ;  /* 0x0001a24000037802 */ /* 0x000fe40000000f00 */
[----:B------:R-:W-:Y:S05]  /*1a230*/  CALL.REL.NOINC `($__internal_36_$__cuda_sm70_shflsync_idx_p) ;  /* 0x000021d000007944 */ /* 0x000fea0003c00000 */
[----:B------:R-:W-:Y:S01]  /*1a240*/  MOV R0, R195 ;  /* 0x000000c300007202 */ /* 0x000fe20000000f00 */
[----:B------:R-:W-:-:S05]  /*1a250*/  BRA `(.L_x_2217) ;  /* 0xfffed4d000007947 */ /* 0x000fca000383ffff */
.L_x_2087:
[----:B------:R-:W-:Y:S01]  /*1a260*/  MOV R2, RZ ;  /* 0x000000ff00027202 */ /* 0x000fe20000000f00 */
[----:B------:R-:W-:Y:S01]  /*1a270*/  IMAD.MOV.U32 R195, RZ, RZ, R133 ;  /* 0x000000ffffc37224 */ /* 0x000fe200078e0085 */
[----:B------:R-:W-:Y:S01]  /*1a280*/  MOV R3, 0x1a2b0 ;  /* 0x0001a2b000037802 */ /* 0x000fe20000000f00 */
[----:B------:R-:W-:Y:S02]  /*1a290*/  IMAD.MOV.U32 R221, RZ, RZ, 0x181f ;  /* 0x0000181fffdd7424 */ /* 0x000fe400078e00ff */
[----:B------:R-:W-:Y:S05]  /*1a2a0*/  CALL.REL.NOINC `($__internal_36_$__cuda_sm70_shflsync_idx_p) ;  /* 0x0000216000007944 */ /* 0x000fea0003c00000 */
[----:B------:R-:W-:Y:S01]  /*1a2b0*/  MOV R132, R195 ;  /* 0x000000c300847202 */ /* 0x000fe20000000f00 */
[----:B------:R-:W-:-:S05]  /*1a2c0*/  BRA `(.L_x_2218) ;  /* 0xfffee5a000007947 */ /* 0x000fca000383ffff */
.L_x_2088:
[----:B------:R-:W-:Y:S01]  /*1a2d0*/  MOV R2, RZ ;  /* 0x000000ff00027202 */ /* 0x000fe20000000f00 */
[----:B------:R-:W-:Y:S01]  /*1a2e0*/  IMAD.MOV.U32 R195, RZ, RZ, R170 ;  /* 0x000000ffffc37224 */ /* 0x000fe200078e00aa */
[----:B------:R-:W-:Y:S01]  /*1a2f0*/  MOV R3, 0x1a320 ;  /* 0x0001a32000037802 */ /* 0x000fe20000000f00 */
[----:B------:R-:W-:Y:S02]  /*1a300*/  IMAD.MOV.U32 R221, RZ, RZ, 0x181f ;  /* 0x0000181fffdd7424 */ /* 0x000fe400078e00ff */
[----:B-12---:R-:W-:Y:S05]  /*1a310*/  CALL.REL.NOINC `($__internal_36_$__cuda_sm70_shflsync_idx_p) ;  /* 0x000020f000007944 */ /* 0x006fea0003c00000 */
[----:B------:R-:W-:Y:S01]  /*1a320*/  ISETP.GE.AND P3, PT, R218, c[0x0][0x1d4], PT ;  /* 0x00007500da007a0c */ /* 0x000fe20003f66270 */
[----:B------:R-:W-:Y:S01]  /*1a330*/  IMAD.MOV.U32 R221, RZ, RZ, 0x181f ;  /* 0x0000181fffdd7424 */ /* 0x000fe200078e00ff */
[----:B------:R-:W-:Y:S02]  /*1a340*/  IADD3 R168, P0, R195, R177, RZ ;  /* 0x000000b1c3a87210 */ /* 0x000fe40007f1e0ff */
[----:B------:R-:W-:Y:S02]  /*1a350*/  ISETP.GE.AND P2, PT, R224, c[0x0][0x1d4], PT ;  /* 0x00007500e0007a0c */ /* 0x000fe40003f46270 */
[----:B------:R-:W-:Y:S01]  /*1a360*/  ISETP.GE.AND P1, PT, R223, c[0x0][0x1d4], PT ;  /* 0x00007500df007a0c */ /* 0x000fe20003f26270 */
[C---:B------:R-:W-:Y:S01]  /*1a370*/  IMAD.X R169, R132.reuse, 0x1, R171, P0 ;  /* 0x0000000184a97824 */ /* 0x040fe200000e06ab */
[C---:B------:R-:W-:Y:S02]  /*1a380*/  IADD3 R2, P0, R195.reuse, R178, RZ ;  /* 0x000000b2c3027210 */ /* 0x040fe40007f1e0ff */
[----:B------:R-:W-:Y:S03]  /*1a390*/  SEL R173, RZ, 0x10, P1 ;  /* 0x00000010ffad7807 */ /* 0x000fe60000800000 */
[----:B------:R-:W-:Y:S01]  /*1a3a0*/  @!PT LDS RZ, [RZ] ;  /* 0x00000000fffff984 */ /* 0x000fe20000000800 */
[----:B------:R-:W-:Y:S01]  /*1a3b0*/  @!PT LDS RZ, [RZ] ;  /* 0x00000000fffff984 */ /* 0x000fe20000000800 */
[----:B------:R-:W-:Y:S01]  /*1a3c0*/  @!PT LDS RZ, [RZ] ;  /* 0x00000000fffff984 */ /* 0x000fe20000000800 */
[----:B------:R1:W-:Y:S01]  /*1a3d0*/  LDGSTS.E.BYPASS.LTC128B.128 [R215+0x8100], [R168.64], !P3 ;  /* 0x08100000a8d77fae */ /* 0x0003e2000d901d46 */
[C---:B------:R-:W-:Y:S05]  /*1a3e0*/  IMAD.X R3, R132.reuse, 0x1, R174, P0 ;  /* 0x0000000184037824 */ /* 0x040fea00000e06ae */
[----:B------:R2:W-:Y:S01]  /*1a3f0*/  LDGSTS.E.BYPASS.LTC128B.128 [R215+0xa100], [R2.64], !P2 ;  /* 0x0a10000002d77fae */ /* 0x0005e2000d101d46 */
[----:B-1----:R-:W-:Y:S02]  /*1a400*/  SEL R168, RZ, 0x10, P3 ;  /* 0x00000010ffa87807 */ /* 0x002fe40001800000 */
[C---:B--2---:R-:W-:Y:S05]  /*1a410*/  IADD3 R2, P0, R195.reuse, R179, RZ ;  /* 0x000000b3c3027210 */ /* 0x044fea0007f1e0ff */
[C---:B------:R-:W-:Y:S05]  /*1a420*/  IMAD.X R3, R132.reuse, 0x1, R175, P0 ;  /* 0x0000000184037824 */ /* 0x040fea00000e06af */
[----:B------:R1:W-:Y:S02]  /*1a430*/  LDGSTS.E.BYPASS.LTC128B.128 [R215+0xc100], [R2.64], !P1 ;  /* 0x0c10000002d77fae */ /* 0x0003e4000c901d46 */
[----:B-1----:R-:W-:Y:S01]  /*1a440*/  IADD3 R2, P0, R195, R180, RZ ;  /* 0x000000b4c3027210 */ /* 0x002fe20007f1e0ff */
[----:B------:R-:W-:Y:S01]  /*1a450*/  IMAD.MOV.U32 R195, RZ, RZ, R133 ;  /* 0x000000ffffc37224 */ /* 0x000fe200078e0085 */
[----:B------:R-:W-:Y:S03]  /*1a460*/  SEL R133, RZ, 0x10, P2 ;  /* 0x00000010ff857807 */ /* 0x000fe60001000000 */
[----:B------:R-:W-:Y:S01]  /*1a470*/  IMAD.X R3, R132, 0x1, R176, P0 ;  /* 0x0000000184037824 */ /* 0x000fe200000e06b0 */
[----:B------:R-:W-:Y:S04]  /*1a480*/  ISETP.GE.AND P0, PT, R225, c[0x0][0x1d4], PT ;  /* 0x00007500e1007a0c */ /* 0x000fe80003f06270 */
[----:B------:R-:W-:Y:S09]  /*1a490*/  SEL R172, RZ, 0x10, P0 ;  /* 0x00000010ffac7807 */ /* 0x000ff20000000000 */
[----:B------:R1:W-:Y:S02]  /*1a4a0*/  LDGSTS.E.BYPASS.LTC128B.128 [R215+0xe100], [R2.64], !P0 ;  /* 0x0e10000002d77fae */ /* 0x0003e4000c101d46 */
[----:B-1----:R-:W-:Y:S01]  /*1a4b0*/  MOV R3, 0x1a4e0 ;  /* 0x0001a4e000037802 */ /* 0x002fe20000000f00 */
[----:B------:R-:W-:Y:S02]  /*1a4c0*/  IMAD.MOV.U32 R2, RZ, RZ, 0x1 ;  /* 0x00000001ff027424 */ /* 0x000fe400078e00ff */
[----:B------:R-:W-:Y:S05]  /*1a4d0*/  CALL.REL.NOINC `($__internal_36_$__cuda_sm70_shflsync_idx_p) ;  /* 0x00001f3000007944 */ /* 0x000fea0003c00000 */
        /* <DEDUP_REMOVED lines=8> */
.L_x_2089:
[----:B------:R-:W-:Y:S01]  /*1a560*/  MOV R2, RZ ;  /* 0x000000ff00027202 */ /* 0x000fe20000000f00 */
[----:B------:R-:W-:Y:S01]  /*1a570*/  IMAD.MOV.U32 R195, RZ, RZ, R132 ;  /* 0x000000ffffc37224 */ /* 0x000fe200078e0084 */
[----:B------:R-:W-:Y:S01]  /*1a580*/  MOV R3, 0x1a5b0 ;  /* 0x0001a5b000037802 */ /* 0x000fe20000000f00 */
[----:B------:R-:W-:Y:S02]  /*1a590*/  IMAD.MOV.U32 R221, RZ, RZ, 0x1c1f ;  /* 0x00001c1fffdd7424 */ /* 0x000fe400078e00ff */
[----:B------:R-:W-:Y:S05]  /*1a5a0*/  CALL.REL.NOINC `($__internal_36_$__cuda_sm70_shflsync_idx_p) ;  /* 0x00001e6000007944 */ /* 0x000fea0003c00000 */
[----:B------:R-:W-:Y:S01]  /*1a5b0*/  MOV R3, R195 ;  /* 0x000000c300037202 */ /* 0x000fe20000000f00 */
[----:B------:R-:W-:-:S05]  /*1a5c0*/  BRA `(.L_x_2220) ;  /* 0xfffee70000007947 */ /* 0x000fca000383ffff */
.L_x_2094:
[----:B------:R-:W-:Y:S01]  /*1a5d0*/  MOV R2, 0x1 ;  /* 0x0000000100027802 */ /* 0x000fe20000000f00 */
[----:B------:R-:W-:Y:S01]  /*1a5e0*/  IMAD.MOV.U32 R195, RZ, RZ, R132 ;  /* 0x000000ffffc37224 */ /* 0x000fe200078e0084 */
[----:B------:R-:W-:Y:S01]  /*1a5f0*/  MOV R3, 0x1a620 ;  /* 0x0001a62000037802 */ /* 0x000fe20000000f00 */
[----:B------:R-:W-:Y:S02]  /*1a600*/  IMAD.MOV.U32 R221, RZ, RZ, 0x1c1f ;  /* 0x00001c1fffdd7424 */ /* 0x000fe400078e00ff */
[----:B-1----:R-:W-:Y:S05]  /*1a610*/  CALL.REL.NOINC `($__internal_36_$__cuda_sm70_shflsync_idx_p) ;  /* 0x00001df000007944 */ /* 0x002fea0003c00000 */
[----:B------:R-:W-:Y:S01]  /*1a620*/  MOV R3, R195 ;  /* 0x000000c300037202 */ /* 0x000fe20000000f00 */
[----:B------:R-:W-:-:S05]  /*1a630*/  BRA `(.L_x_2221) ;  /* 0xfffeeba000007947 */ /* 0x000fca000383ffff */
.L_x_2099:
[----:B------:R-:W-:Y:S02]  /*1a640*/  MOV R0, 0x2 ;  /* 0x0000000200007802 */ /* 0x000fe40000000f00 */
[----:B------:R-:W-:Y:S02]  /*1a650*/  MOV R2, 0x1a670 ;  /* 0x0001a67000027802 */ /* 0x000fe40000000f00 */
[----:B------:R-:W-:Y:S05]  /*1a660*/  CALL.REL.NOINC `($__internal_35_$__cuda_sm70_shflsync_bfly_p) ;  /* 0x00001d4000007944 */ /* 0x000fea0003c00000 */
[----:B------:R-:W-:-:S05]  /*1a670*/  BRA `(.L_x_2222) ;  /* 0xfffef26000007947 */ /* 0x000fca000383ffff */
.L_x_2100:
        /* <DEDUP_REMOVED lines=10> */
[----:B------:R-:W-:Y:S02]  /*1a720*/  MOV R2, 0x1a740 ;  /* 0x0001a74000027802 */ /* 0x000fe40000000f00 */
[----:B------:R-:W-:Y:S05]  /*1a730*/  CALL.REL.NOINC `($__internal_35_$__cuda_sm70_shflsync_bfly_p) ;  /* 0x00001c7000007944 */ /* 0x000fea0003c00000 */
[----:B------:R-:W-:-:S05]  /*1a740*/  BRA `(.L_x_2223) ;  /* 0xfffef20000007947 */ /* 0x000fca000383ffff */
.L_x_2109:
[----:B------:R-:W-:Y:S01]  /*1a750*/  MOV R2, RZ ;  /* 0x000000ff00027202 */ /* 0x000fe20000000f00 */
[----:B------:R-:W-:Y:S01]  /*1a760*/  IMAD.MOV.U32 R195, RZ, RZ, R5 ;  /* 0x000000ffffc37224 */ /* 0x000fe200078e0005 */
[----:B------:R-:W-:Y:S01]  /*1a770*/  MOV R3, 0x1a7a0 ;  /* 0x0001a7a000037802 */ /* 0x000fe20000000f00 */
[----:B------:R-:W-:Y:S02]  /*1a780*/  IMAD.MOV.U32 R221, RZ, RZ, 0x181f ;  /* 0x0000181fffdd7424 */ /* 0x000fe400078e00ff */
[----:B-1234-:R-:W-:Y:S05]  /*1a790*/  CALL.REL.NOINC `($__internal_36_$__cuda_sm70_shflsync_idx_p) ;  /* 0x00001c7000007944 */ /* 0x01efea0003c00000 */
[----:B------:R-:W-:Y:S01]  /*1a7a0*/  MOV R4, R195 ;  /* 0x000000c300047202 */ /* 0x000fe20000000f00 */
[----:B------:R-:W-:-:S05]  /*1a7b0*/  BRA `(.L_x_2224) ;  /* 0xffff12f000007947 */ /* 0x000fca000383ffff */
.L_x_2110:
        /* <DEDUP_REMOVED lines=41> */
.L_x_2113:
[----:B------:R-:W-:Y:S01]  /*1aa50*/  MOV R2, RZ ;  /* 0x000000ff00027202 */ /* 0x000fe20000000f00 */
[----:B------:R-:W-:Y:S01]  /*1aa60*/  IMAD.MOV.U32 R195, RZ, RZ, R133 ;  /* 0x000000ffffc37224 */ /* 0x000fe200078e0085 */
[----:B------:R-:W-:Y:S01]  /*1aa70*/  MOV R3, 0x1aaa0 ;  /* 0x0001aaa000037802 */ /* 0x000fe20000000f00 */
[----:B------:R-:W-:Y:S02]  /*1aa80*/  IMAD.MOV.U32 R221, RZ, RZ, 0x181f ;  /* 0x0000181fffdd7424 */ /* 0x000fe400078e00ff */
[----:B------:R-:W-:Y:S05]  /*1aa90*/  CALL.REL.NOINC `($__internal_36_$__cuda_sm70_shflsync_idx_p) ;  /* 0x0000197000007944 */ /* 0x000fea0003c00000 */
[----:B------:R-:W-:Y:S01]  /*1aaa0*/  MOV R132, R195 ;  /* 0x000000c300847202 */ /* 0x000fe20000000f00 */
[----:B------:R-:W-:-:S05]  /*1aab0*/  BRA `(.L_x_2226) ;  /* 0xffff22d000007947 */ /* 0x000fca000383ffff */
.L_x_2114:
        /* <DEDUP_REMOVED lines=41> */
.L_x_2115:
[----:B------:R-:W-:Y:S02]  /*1ad50*/  MOV R0, 0x2 ;  /* 0x0000000200007802 */ /* 0x000fe40000000f00 */
[----:B------:R-:W-:Y:S02]  /*1ad60*/  MOV R2, 0x1ad80 ;  /* 0x0001ad8000027802 */ /* 0x000fe40000000f00 */
[----:B------:R-:W-:Y:S05]  /*1ad70*/  CALL.REL.NOINC `($__internal_35_$__cuda_sm70_shflsync_bfly_p) ;  /* 0x0000163000007944 */ /* 0x000fea0003c00000 */
[----:B------:R-:W-:-:S05]  /*1ad80*/  BRA `(.L_x_2228) ;  /* 0xffff259000007947 */ /* 0x000fca000383ffff */
.L_x_2116:
        /* <DEDUP_REMOVED lines=13> */
.L_x_2119:
[----:B------:R-:W-:Y:S01]  /*1ae60*/  MOV R2, RZ ;  /* 0x000000ff00027202 */ /* 0x000fe20000000f00 */
[----:B------:R-:W-:Y:S01]  /*1ae70*/  IMAD.MOV.U32 R195, RZ, RZ, R4 ;  /* 0x000000ffffc37224 */ /* 0x000fe200078e0004 */
[----:B------:R-:W-:Y:S01]  /*1ae80*/  MOV R3, 0x1aeb0 ;  /* 0x0001aeb000037802 */ /* 0x000fe20000000f00 */
[----:B------:R-:W-:Y:S02]  /*1ae90*/  IMAD.MOV.U32 R221, RZ, RZ, 0x181f ;  /* 0x0000181fffdd7424 */ /* 0x000fe400078e00ff */
[----:B-1234-:R-:W-:Y:S05]  /*1aea0*/  CALL.REL.NOINC `($__internal_36_$__cuda_sm70_shflsync_idx_p) ;  /* 0x0000156000007944 */ /* 0x01efea0003c00000 */
[----:B------:R-:W-:Y:S01]  /*1aeb0*/  MOV R2, R195 ;  /* 0x000000c300027202 */ /* 0x000fe20000000f00 */
[----:B------:R-:W-:-:S05]  /*1aec0*/  BRA `(.L_x_2230) ;  /* 0xffff444000007947 */ /* 0x000fca000383ffff */
.L_x_2122:
[----:B------:R-:W-:Y:S01]  /*1aed0*/  MOV R2, RZ ;  /* 0x000000ff00027202 */ /* 0x000fe20000000f00 */
[----:B------:R-:W-:Y:S01]  /*1aee0*/  IMAD.MOV.U32 R195, RZ, RZ, R133 ;  /* 0x000000ffffc37224 */ /* 0x000fe200078e0085 */
[----:B------:R-:W-:Y:S01]  /*1aef0*/  MOV R3, 0x1af20 ;  /* 0x0001af2000037802 */ /* 0x000fe20000000f00 */
[----:B------:R-:W-:Y:S02]  /*1af00*/  IMAD.MOV.U32 R221, RZ, RZ, 0x181f ;  /* 0x0000181fffdd7424 */ /* 0x000fe400078e00ff */
[----:B------:R-:W-:Y:S05]  /*1af10*/  CALL.REL.NOINC `($__internal_36_$__cuda_sm70_shflsync_idx_p) ;  /* 0x000014f000007944 */ /* 0x000fea0003c00000 */
[----:B------:R-:W-:Y:S01]  /*1af20*/  MOV R132, R195 ;  /* 0x000000c300847202 */ /* 0x000fe20000000f00 */
[----:B------:R-:W-:-:S05]  /*1af30*/  BRA `(.L_x_2231) ;  /* 0xffff566000007947 */ /* 0x000fca000383ffff */
.L_x_2123:
[----:B------:R-:W-:Y:S01]  /*1af40*/  MOV R2, RZ ;  /* 0x000000ff00027202 */ /* 0x000fe20000000f00 */
[----:B------:R-:W-:Y:S01]  /*1af50*/  IMAD.MOV.U32 R195, RZ, RZ, R170 ;  /* 0x000000ffffc37224 */ /* 0x000fe200078e00aa */
[----:B------:R-:W-:Y:S01]  /*1af60*/  MOV R3, 0x1af90 ;  /* 0x0001af9000037802 */ /* 0x000fe20000000f00 */
[----:B------:R-:W-:Y:S02]  /*1af70*/  IMAD.MOV.U32 R221, RZ, RZ, 0x181f ;  /* 0x0000181fffdd7424 */ /* 0x000fe400078e00ff */
[----:B-12---:R-:W-:Y:S05]  /*1af80*/  CALL.REL.NOINC `($__internal_36_$__cuda_sm70_shflsync_idx_p) ;  /* 0x0000148000007944 */ /* 0x006fea0003c00000 */
[----:B------:R-:W-:Y:S01]  /*1af90*/  IADD3 R2, -R214, 0x10, RZ ;  /* 0x00000010d6027810 */ /* 0x000fe20007ffe1ff */
[----:B------:R-:W-:Y:S03]  /*1afa0*/  IMAD.MOV.U32 R221, RZ, RZ, 0x181f ;  /* 0x0000181fffdd7424 */ /* 0x000fe600078e00ff */
        /* <DEDUP_REMOVED lines=8> */
[----:B------:R1:W-:Y:S01]  /*1b030*/  LDGSTS.E.BYPASS.LTC128B.128.ZFILL [R215+0x8100], [R2.64], P0 ;  /* 0x0810000002d77fae */ /* 0x0003e20008141d46 */
[C---:B------:R-:W-:Y:S05]  /*1b040*/  IADD3 R168, P0, R195.reuse, R176, RZ ;  /* 0x000000b0c3a87210 */ /* 0x040fea0007f1e0ff */
[C---:B------:R-:W-:Y:S05]  /*1b050*/  IMAD.X R169, R132.reuse, 0x1, R172, P0 ;  /* 0x0000000184a97824 */ /* 0x040fea00000e06ac */
[----:B------:R2:W-:Y:S01]  /*1b060*/  LDGSTS.E.BYPASS.LTC128B.128 [R215+0xa100], [R168.64], !P5 ;  /* 0x0a100000a8d77fae */ /* 0x0005e2000e901d46 */
[C---:B-1----:R-:W-:Y:S05]  /*1b070*/  IADD3 R2, P0, R195.reuse, R177, RZ ;  /* 0x000000b1c3027210 */ /* 0x042fea0007f1e0ff */
[C---:B------:R-:W-:Y:S05]  /*1b080*/  IMAD.X R3, R132.reuse, 0x1, R173, P0 ;  /* 0x0000000184037824 */ /* 0x040fea00000e06ad */
[----:B------:R1:W-:Y:S02]  /*1b090*/  LDGSTS.E.BYPASS.LTC128B.128 [R215+0xc100], [R2.64], !P4 ;  /* 0x0c10000002d77fae */ /* 0x0003e4000e101d46 */
[----:B-1----:R-:W-:Y:S01]  /*1b0a0*/  IADD3 R2, P0, R195, R178, RZ ;  /* 0x000000b2c3027210 */ /* 0x002fe20007f1e0ff */
[----:B------:R-:W-:Y:S04]  /*1b0b0*/  IMAD.MOV.U32 R195, RZ, RZ, R133 ;  /* 0x000000ffffc37224 */ /* 0x000fe800078e0085 */
[----:B------:R-:W-:Y:S05]  /*1b0c0*/  IMAD.X R3, R132, 0x1, R174, P0 ;  /* 0x0000000184037824 */ /* 0x000fea00000e06ae */
[----:B------:R1:W-:Y:S02]  /*1b0d0*/  LDGSTS.E.BYPASS.LTC128B.128 [R215+0xe100], [R2.64], !P3 ;  /* 0x0e10000002d77fae */ /* 0x0003e4000d901d46 */
[----:B-1----:R-:W-:Y:S01]  /*1b0e0*/  MOV R3, 0x1b110 ;  /* 0x0001b11000037802 */ /* 0x002fe20000000f00 */
[----:B------:R-:W-:Y:S02]  /*1b0f0*/  IMAD.MOV.U32 R2, RZ, RZ, 0x1 ;  /* 0x00000001ff027424 */ /* 0x000fe400078e00ff */
[----:B--2---:R-:W-:Y:S05]  /*1b100*/  CALL.REL.NOINC `($__internal_36_$__cuda_sm70_shflsync_idx_p) ;  /* 0x0000130000007944 */ /* 0x004fea0003c00000 */
        /* <DEDUP_REMOVED lines=8> */
.L_x_2124:
[----:B------:R-:W-:Y:S01]  /*1b190*/  MOV R2, RZ ;  /* 0x000000ff00027202 */ /* 0x000fe20000000f00 */
[----:B------:R-:W-:Y:S01]  /*1b1a0*/  IMAD.MOV.U32 R195, RZ, RZ, R132 ;  /* 0x000000ffffc37224 */ /* 0x000fe200078e0084 */
[----:B------:R-:W-:Y:S01]  /*1b1b0*/  MOV R3, 0x1b1e0 ;  /* 0x0001b1e000037802 */ /* 0x000fe20000000f00 */
[----:B------:R-:W-:Y:S02]  /*1b1c0*/  IMAD.MOV.U32 R221, RZ, RZ, 0x1c1f ;  /* 0x00001c1fffdd7424 */ /* 0x000fe400078e00ff */
[----:B------:R-:W-:Y:S05]  /*1b1d0*/  CALL.REL.NOINC `($__internal_36_$__cuda_sm70_shflsync_idx_p) ;  /* 0x0000123000007944 */ /* 0x000fea0003c00000 */
[----:B------:R-:W-:Y:S01]  /*1b1e0*/  MOV R3, R195 ;  /* 0x000000c300037202 */ /* 0x000fe20000000f00 */
[----:B------:R-:W-:-:S05]  /*1b1f0*/  BRA `(.L_x_2233) ;  /* 0xffff571000007947 */ /* 0x000fca000383ffff */
.L_x_2129:
[----:B------:R-:W-:Y:S01]  /*1b200*/  MOV R2, 0x1 ;  /* 0x0000000100027802 */ /* 0x000fe20000000f00 */
[----:B------:R-:W-:Y:S01]  /*1b210*/  IMAD.MOV.U32 R195, RZ, RZ, R132 ;  /* 0x000000ffffc37224 */ /* 0x000fe200078e0084 */
[----:B------:R-:W-:Y:S01]  /*1b220*/  MOV R3, 0x1b250 ;  /* 0x0001b25000037802 */ /* 0x000fe20000000f00 */
[----:B------:R-:W-:Y:S02]  /*1b230*/  IMAD.MOV.U32 R221, RZ, RZ, 0x1c1f ;  /* 0x00001c1fffdd7424 */ /* 0x000fe400078e00ff */
[----:B-1----:R-:W-:Y:S05]  /*1b240*/  CALL.REL.NOINC `($__internal_36_$__cuda_sm70_shflsync_idx_p) ;  /* 0x000011c000007944 */ /* 0x002fea0003c00000 */
[----:B------:R-:W-:Y:S01]  /*1b250*/  MOV R3, R195 ;  /* 0x000000c300037202 */ /* 0x000fe20000000f00 */
[----:B------:R-:W-:-:S05]  /*1b260*/  BRA `(.L_x_2234) ;  /* 0xffff5bb000007947 */ /* 0x000fca000383ffff */
.L_x_2134:
[----:B------:R-:W-:Y:S02]  /*1b270*/  MOV R0, 0x2 ;  /* 0x0000000200007802 */ /* 0x000fe40000000f00 */
[----:B------:R-:W-:Y:S02]  /*1b280*/  MOV R2, 0x1b2a0 ;  /* 0x0001b2a000027802 */ /* 0x000fe40000000f00 */
[----:B------:R-:W-:Y:S05]  /*1b290*/  CALL.REL.NOINC `($__internal_35_$__cuda_sm70_shflsync_bfly_p) ;  /* 0x0000111000007944 */ /* 0x000fea0003c00000 */
[----:B------:R-:W-:-:S05]  /*1b2a0*/  BRA `(.L_x_2235) ;  /* 0xffff627000007947 */ /* 0x000fca000383ffff */
.L_x_2135:
        /* <DEDUP_REMOVED lines=10> */
[----:B------:R-:W-:Y:S03]  /*1b350*/  MOV R2, 0x1b380 ;  /* 0x0001b38000027802 */ /* 0x000fe60000000f00 */
[----:B------:R-:W-:Y:S02]  /*1b360*/  IMAD.MOV.U32 R132, RZ, RZ, R4 ;  /* 0x000000ffff847224 */ /* 0x000fe400078e0004 */
[----:B------:R-:W-:Y:S05]  /*1b370*/  CALL.REL.NOINC `($__internal_35_$__cuda_sm70_shflsync_bfly_p) ;  /* 0x0000103000007944 */ /* 0x000fea0003c00000 */
[----:B------:R-:W-:-:S05]  /*1b380*/  BRA `(.L_x_2236) ;  /* 0xffff620000007947 */ /* 0x000fca000383ffff */
.L_x_2137:
[----:B------:R-:W-:Y:S01]  /*1b390*/  IMAD.MOV.U32 R132, RZ, RZ, R222 ;  /* 0x000000ffff847224 */ /* 0x000fe200078e00de */
[----:B------:R-:W-:-:S02]  /*1b3a0*/  MOV R0, 0x2 ;  /* 0x0000000200007802 */ /* 0x000fc40000000f00 */
[----:B------:R-:W-:Y:S02]  /*1b3b0*/  MOV R2, 0x1b3d0 ;  /* 0x0001b3d000027802 */ /* 0x000fe40000000f00 */
[----:B------:R-:W-:Y:S05]  /*1b3c0*/  CALL.REL.NOINC `($__internal_35_$__cuda_sm70_shflsync_bfly_p) ;  /* 0x00000fe000007944 */ /* 0x000fea0003c00000 */
[----:B------:R-:W-:Y:S05]  /*1b3d0*/  BRA `(.L_x_2237) ;  /* 0xffff7e5000007947 */ /* 0x000fea000383ffff */
.L_x_2138:
[----:B------:R-:W-:Y:S01]  /*1b3e0*/  IMAD.MOV.U32 R132, RZ, RZ, R4 ;  /* 0x000000ffff847224 */ /* 0x000fe200078e0004 */
[----:B------:R-:W-:Y:S02]  /*1b3f0*/  MOV R0, 0x1 ;  /* 0x0000000100007802 */ /* 0x000fe40000000f00 */
[----:B------:R-:W-:Y:S02]  /*1b400*/  MOV R2, 0x1b420 ;  /* 0x0001b42000027802 */ /* 0x000fe40000000f00 */
[----:B-1----:R-:W-:Y:S05]  /*1b410*/  CALL.REL.NOINC `($__internal_35_$__cuda_sm70_shflsync_bfly_p) ;  /* 0x00000f9000007944 */ /* 0x002fea0003c00000 */
[----:B------:R-:W-:Y:S01]  /*1b420*/  FADD.FTZ R4, R4, R0 ;  /* 0x0000000004047221 */ /* 0x000fe20000010000 */
[----:B------:R-:W-:Y:S02]  /*1b430*/  MOV R132, R220 ;  /* 0x000000dc00847202 */ /* 0x000fe40000000f00 */
[----:B------:R-:W-:Y:S02]  /*1b440*/  MOV R0, 0x2 ;  /* 0x0000000200007802 */ /* 0x000fe40000000f00 */
[----:B------:R-:W-:Y:S02]  /*1b450*/  MOV R2, 0x1b470 ;  /* 0x0001b47000027802 */ /* 0x000fe40000000f00 */
[----:B------:R-:W-:Y:S05]  /*1b460*/  CALL.REL.NOINC `($__internal_35_$__cuda_sm70_shflsync_bfly_p) ;  /* 0x00000f4000007944 */ /* 0x000fea0003c00000 */
[----:B------:R-:W-:Y:S01]  /*1b470*/  FADD.FTZ R5, R220, R0 ;  /* 0x00000000dc057221 */ /* 0x000fe20000010000 */
[----:B------:R-:W-:Y:S02]  /*1b480*/  MOV R0, 0x1 ;  /* 0x0000000100007802 */ /* 0x000fe40000000f00 */
[----:B------:R-:W-:-:S02]  /*1b490*/  MOV R2, 0x1b4c0 ;  /* 0x0001b4c000027802 */ /* 0x000fc40000000f00 */
[----:B------:R-:W-:Y:S02]  /*1b4a0*/  MOV R132, R5 ;  /* 0x0000000500847202 */ /* 0x000fe40000000f00 */
[----:B------:R-:W-:Y:S05]  /*1b4b0*/  CALL.REL.NOINC `($__internal_35_$__cuda_sm70_shflsync_bfly_p) ;  /* 0x00000ef000007944 */ /* 0x000fea0003c00000 */
[----:B------:R-:W-:Y:S01]  /*1b4c0*/  MOV R3, R0 ;  /* 0x0000000000037202 */ /* 0x000fe20000000f00 */
[----:B------:R-:W-:Y:S05]  /*1b4d0*/  BRA `(.L_x_2238) ;  /* 0xffff7dc000007947 */ /* 0x000fea000383ffff */
.L_x_2145:
[----:B--234-:R-:W-:Y:S01]  /*1b4e0*/  IMAD.MOV.U32 R195, RZ, RZ, R5 ;  /* 0x000000ffffc37224 */ /* 0x01cfe200078e0005 */
[----:B------:R-:W-:Y:S01]  /*1b4f0*/  MOV R2, RZ ;  /* 0x000000ff00027202 */ /* 0x000fe20000000f00 */
[----:B------:R-:W-:Y:S01]  /*1b500*/  IMAD.MOV.U32 R221, RZ, RZ, 0x181f ;  /* 0x0000181fffdd7424 */ /* 0x000fe200078e00ff */
[----:B------:R-:W-:Y:S02]  /*1b510*/  MOV R3, 0x1b530 ;  /* 0x0001b53000037802 */ /* 0x000fe40000000f00 */
[----:B-1----:R-:W-:Y:S05]  /*1b520*/  CALL.REL.NOINC `($__internal_36_$__cuda_sm70_shflsync_idx_p) ;  /* 0x00000ee000007944 */ /* 0x002fea0003c00000 */
[----:B------:R-:W-:Y:S01]  /*1b530*/  MOV R4, R195 ;  /* 0x000000c300047202 */ /* 0x000fe20000000f00 */
[----:B------:R-:W-:Y:S05]  /*1b540*/  BRA `(.L_x_2239) ;  /* 0xffff994000007947 */ /* 0x000fea000383ffff */
.L_x_2146:
[----:B------:R-:W-:Y:S01]  /*1b550*/  IMAD.MOV.U32 R195, RZ, RZ, R14 ;  /* 0x000000ffffc37224 */ /* 0x000fe200078e000e */
[----:B------:R-:W-:Y:S01]  /*1b560*/  MOV R2, RZ ;  /* 0x000000ff00027202 */ /* 0x000fe20000000f00 */
[----:B------:R-:W-:Y:S01]  /*1b570*/  IMAD.MOV.U32 R221, RZ, RZ, 0x181f ;  /* 0x0000181fffdd7424 */ /* 0x000fe200078e00ff */
[----:B------:R-:W-:Y:S02]  /*1b580*/  MOV R3, 0x1b5a0 ;  /* 0x0001b5a000037802 */ /* 0x000fe40000000f00 */
[----:B-123--:R-:W-:Y:S05]  /*1b590*/  CALL.REL.NOINC `($__internal_36_$__cuda_sm70_shflsync_idx_p) ;  /* 0x00000e7000007944 */ /* 0x00efea0003c00000 */
[----:B------:R-:W-:Y:S01]  /*1b5a0*/  MOV R0, R195 ;  /* 0x000000c300007202 */ /* 0x000fe20000000f00 */
[----:B------:R-:W-:Y:S05]  /*1b5b0*/  BRA `(.L_x_2240) ;  /* 0xffff98f000007947 */ /* 0x000fea000383ffff */
.L_x_2149:
[----:B------:R-:W-:Y:S01]  /*1b5c0*/  IMAD.MOV.U32 R195, RZ, RZ, R5 ;  /* 0x000000ffffc37224 */ /* 0x000fe200078e0005 */
[----:B--2---:R-:W-:Y:S01]  /*1b5d0*/  MOV R2, 0x1 ;  /* 0x0000000100027802 */ /* 0x004fe20000000f00 */
[----:B------:R-:W-:Y:S01]  /*1b5e0*/  IMAD.MOV.U32 R221, RZ, RZ, 0x181f ;  /* 0x0000181fffdd7424 */ /* 0x000fe200078e00ff */
[----:B------:R-:W-:-:S02]  /*1b5f0*/  MOV R3, 0x1b610 ;  /* 0x0001b61000037802 */ /* 0x000fc40000000f00 */
[----:B-1-34-:R-:W-:Y:S05]  /*1b600*/  CALL.REL.NOINC `($__internal_36_$__cuda_sm70_shflsync_idx_p) ;  /* 0x00000e0000007944 */ /* 0x01afea0003c00000 */
        /* <DEDUP_REMOVED lines=8> */
.L_x_2152:
[----:B------:R-:W-:Y:S01]  /*1b690*/  IMAD.MOV.U32 R195, RZ, RZ, R5 ;  /* 0x000000ffffc37224 */ /* 0x000fe200078e0005 */
[----:B-1----:R-:W-:Y:S01]  /*1b6a0*/  MOV R2, 0x2 ;  /* 0x0000000200027802 */ /* 0x002fe20000000f00 */
[----:B------:R-:W-:Y:S01]  /*1b6b0*/  IMAD.MOV.U32 R221, RZ, RZ, 0x181f ;  /* 0x0000181fffdd7424 */ /* 0x000fe200078e00ff */
[----:B------:R-:W-:Y:S02]  /*1b6c0*/  MOV R3, 0x1b6e0 ;  /* 0x0001b6e000037802 */ /* 0x000fe40000000f00 */
[----:B--234-:R-:W-:Y:S05]  /*1b6d0*/  CALL.REL.NOINC `($__internal_36_$__cuda_sm70_shflsync_idx_p) ;  /* 0x00000d3000007944 */ /* 0x01cfea0003c00000 */
[----:B------:R-:W-:Y:S01]  /*1b6e0*/  MOV R4, R195 ;  /* 0x000000c300047202 */ /* 0x000fe20000000f00 */
[----:B------:R-:W-:Y:S05]  /*1b6f0*/  BRA `(.L_x_2242) ;  /* 0xffff9b2000007947 */ /* 0x000fea000383ffff */
.L_x_2153:
[----:B------:R-:W-:Y:S01]  /*1b700*/  IMAD.MOV.U32 R195, RZ, RZ, R14 ;  /* 0x000000ffffc37224 */ /* 0x000fe200078e000e */
[----:B-1----:R-:W-:Y:S01]  /*1b710*/  MOV R2, 0x2 ;  /* 0x0000000200027802 */ /* 0x002fe20000000f00 */
[----:B------:R-:W-:Y:S01]  /*1b720*/  IMAD.MOV.U32 R221, RZ, RZ, 0x181f ;  /* 0x0000181fffdd7424 */ /* 0x000fe200078e00ff */
[----:B------:R-:W-:Y:S02]  /*1b730*/  MOV R3, 0x1b750 ;  /* 0x0001b75000037802 */ /* 0x000fe40000000f00 */
[----:B--234-:R-:W-:Y:S05]  /*1b740*/  CALL.REL.NOINC `($__internal_36_$__cuda_sm70_shflsync_idx_p) ;  /* 0x00000cc000007944 */ /* 0x01cfea0003c00000 */
[----:B------:R-:W-:Y:S01]  /*1b750*/  MOV R0, R195 ;  /* 0x000000c300007202 */ /* 0x000fe20000000f00 */
[----:B------:R-:W-:Y:S05]  /*1b760*/  BRA `(.L_x_2243) ;  /* 0xffff9ad000007947 */ /* 0x000fea000383ffff */
.L_x_2156:
[----:B------:R-:W-:Y:S01]  /*1b770*/  IMAD.MOV.U32 R195, RZ, RZ, R5 ;  /* 0x000000ffffc37224 */ /* 0x000fe200078e0005 */
[----:B-1----:R-:W-:Y:S01]  /*1b780*/  MOV R2, 0x3 ;  /* 0x0000000300027802 */ /* 0x002fe20000000f00 */
[----:B------:R-:W-:Y:S01]  /*1b790*/  IMAD.MOV.U32 R221, RZ, RZ, 0x181f ;  /* 0x0000181fffdd7424 */ /* 0x000fe200078e00ff */
[----:B------:R-:W-:-:S02]  /*1b7a0*/  MOV R3, 0x1b7c0 ;  /* 0x0001b7c000037802 */ /* 0x000fc40000000f00 */
[----:B--234-:R-:W-:Y:S05]  /*1b7b0*/  CALL.REL.NOINC `($__internal_36_$__cuda_sm70_shflsync_idx_p) ;  /* 0x00000c5000007944 */ /* 0x01cfea0003c00000 */
        /* <DEDUP_REMOVED lines=8> */
.L_x_2158:
[----:B------:R-:W-:Y:S01]  /*1b840*/  IMAD.MOV.U32 R195, RZ, RZ, R5 ;  /* 0x000000ffffc37224 */ /* 0x000fe200078e0005 */
[----:B------:R-:W-:Y:S01]  /*1b850*/  MOV R2, RZ ;  /* 0x000000ff00027202 */ /* 0x000fe20000000f00 */
[----:B------:R-:W-:Y:S01]  /*1b860*/  IMAD.MOV.U32 R221, RZ, RZ, 0x1c1f ;  /* 0x00001c1fffdd7424 */ /* 0x000fe200078e00ff */
[----:B------:R-:W-:Y:S02]  /*1b870*/  MOV R3, 0x1b890 ;  /* 0x0001b89000037802 */ /* 0x000fe40000000f00 */
[----:B------:R-:W-:Y:S05]  /*1b880*/  CALL.REL.NOINC `($__internal_36_$__cuda_sm70_shflsync_idx_p) ;  /* 0x00000b8000007944 */ /* 0x000fea0003c00000 */
[----:B------:R-:W-:Y:S01]  /*1b890*/  MOV R4, R195 ;  /* 0x000000c300047202 */ /* 0x000fe20000000f00 */
[----:B------:R-:W-:Y:S05]  /*1b8a0*/  BRA `(.L_x_2245) ;  /* 0xffff9ef000007947 */ /* 0x000fea000383ffff */
.L_x_2159:
[----:B------:R-:W-:Y:S01]  /*1b8b0*/  IMAD.MOV.U32 R195, RZ, RZ, R12 ;  /* 0x000000ffffc37224 */ /* 0x000fe200078e000c */
[----:B------:R-:W-:Y:S01]  /*1b8c0*/  MOV R2, RZ ;  /* 0x000000ff00027202 */ /* 0x000fe20000000f00 */
[----:B------:R-:W-:Y:S01]  /*1b8d0*/  IMAD.MOV.U32 R221, RZ, RZ, 0x1c1f ;  /* 0x00001c1fffdd7424 */ /* 0x000fe200078e00ff */
[----:B------:R-:W-:Y:S02]  /*1b8e0*/  MOV R3, 0x1b900 ;  /* 0x0001b90000037802 */ /* 0x000fe40000000f00 */
[----:B-12---:R-:W-:Y:S05]  /*1b8f0*/  CALL.REL.NOINC `($__internal_36_$__cuda_sm70_shflsync_idx_p) ;  /* 0x00000b1000007944 */ /* 0x006fea0003c00000 */
[----:B------:R-:W-:Y:S01]  /*1b900*/  MOV R0, R195 ;  /* 0x000000c300007202 */ /* 0x000fe20000000f00 */
[----:B------:R-:W-:Y:S05]  /*1b910*/  BRA `(.L_x_2246) ;  /* 0xffff9ea000007947 */ /* 0x000fea000383ffff */
.L_x_2162:
        /* <DEDUP_REMOVED lines=13> */
.L_x_2166:
[----:B------:R-:W-:Y:S01]  /*1b9f0*/  IMAD.MOV.U32 R195, RZ, RZ, R5 ;  /* 0x000000ffffc37224 */ /* 0x000fe200078e0005 */
[----:B------:R-:W-:Y:S01]  /*1ba00*/  MOV R2, RZ ;  /* 0x000000ff00027202 */ /* 0x000fe20000000f00 */
[----:B------:R-:W-:Y:S01]  /*1ba10*/  IMAD.MOV.U32 R221, RZ, RZ, 0x181f ;  /* 0x0000181fffdd7424 */ /* 0x000fe200078e00ff */
[----:B------:R-:W-:Y:S02]  /*1ba20*/  MOV R3, 0x1ba40 ;  /* 0x0001ba4000037802 */ /* 0x000fe40000000f00 */
[----:B------:R-:W-:Y:S05]  /*1ba30*/  CALL.REL.NOINC `($__internal_36_$__cuda_sm70_shflsync_idx_p) ;  /* 0x000009d000007944 */ /* 0x000fea0003c00000 */
[----:B------:R-:W-:Y:S01]  /*1ba40*/  MOV R4, R195 ;  /* 0x000000c300047202 */ /* 0x000fe20000000f00 */
[----:B------:R-:W-:Y:S05]  /*1ba50*/  BRA `(.L_x_2248) ;  /* 0xffffc1a000007947 */ /* 0x000fea000383ffff */
.L_x_2167:
[----:B------:R-:W-:Y:S01]  /*1ba60*/  IMAD.MOV.U32 R195, RZ, RZ, R14 ;  /* 0x000000ffffc37224 */ /* 0x000fe200078e000e */
[----:B------:R-:W-:Y:S01]  /*1ba70*/  MOV R2, RZ ;  /* 0x000000ff00027202 */ /* 0x000fe20000000f00 */
[----:B------:R-:W-:Y:S01]  /*1ba80*/  IMAD.MOV.U32 R221, RZ, RZ, 0x181f ;  /* 0x0000181fffdd7424 */ /* 0x000fe200078e00ff */
[----:B------:R-:W-:Y:S02]  /*1ba90*/  MOV R3, 0x1bab0 ;  /* 0x0001bab000037802 */ /* 0x000fe40000000f00 */
[----:B-12---:R-:W-:Y:S05]  /*1baa0*/  CALL.REL.NOINC `($__internal_36_$__cuda_sm70_shflsync_idx_p) ;  /* 0x0000096000007944 */ /* 0x006fea0003c00000 */
[----:B------:R-:W-:Y:S01]  /*1bab0*/  MOV R0, R195 ;  /* 0x000000c300007202 */ /* 0x000fe20000000f00 */
[----:B------:R-:W-:Y:S05]  /*1bac0*/  BRA `(.L_x_2249) ;  /* 0xffffc15000007947 */ /* 0x000fea000383ffff */
.L_x_2170:
        /* <DEDUP_REMOVED lines=13> */
.L_x_2173:
[----:B------:R-:W-:Y:S01]  /*1bba0*/  IMAD.MOV.U32 R195, RZ, RZ, R5 ;  /* 0x000000ffffc37224 */ /* 0x000fe200078e0005 */
[----:B-1----:R-:W-:Y:S01]  /*1bbb0*/  MOV R2, 0x2 ;  /* 0x0000000200027802 */ /* 0x002fe20000000f00 */
[----:B------:R-:W-:Y:S01]  /*1bbc0*/  IMAD.MOV.U32 R221, RZ, RZ, 0x181f ;  /* 0x0000181fffdd7424 */ /* 0x000fe200078e00ff */
[----:B------:R-:W-:Y:S02]  /*1bbd0*/  MOV R3, 0x1bbf0 ;  /* 0x0001bbf000037802 */ /* 0x000fe40000000f00 */
[----:B--234-:R-:W-:Y:S05]  /*1bbe0*/  CALL.REL.NOINC `($__internal_36_$__cuda_sm70_shflsync_idx_p) ;  /* 0x0000082000007944 */ /* 0x01cfea0003c00000 */
[----:B------:R-:W-:Y:S01]  /*1bbf0*/  MOV R4, R195 ;  /* 0x000000c300047202 */ /* 0x000fe20000000f00 */
[----:B------:R-:W-:Y:S05]  /*1bc00*/  BRA `(.L_x_2251) ;  /* 0xffffc39000007947 */ /* 0x000fea000383ffff */
.L_x_2174:
[----:B------:R-:W-:Y:S01]  /*1bc10*/  IMAD.MOV.U32 R195, RZ, RZ, R14 ;  /* 0x000000ffffc37224 */ /* 0x000fe200078e000e */
[----:B------:R-:W-:Y:S01]  /*1bc20*/  MOV R2, 0x2 ;  /* 0x0000000200027802 */ /* 0x000fe20000000f00 */
[----:B------:R-:W-:Y:S01]  /*1bc30*/  IMAD.MOV.U32 R221, RZ, RZ, 0x181f ;  /* 0x0000181fffdd7424 */ /* 0x000fe200078e00ff */
[----:B------:R-:W-:Y:S02]  /*1bc40*/  MOV R3, 0x1bc60 ;  /* 0x0001bc6000037802 */ /* 0x000fe40000000f00 */
[----:B-1234-:R-:W-:Y:S05]  /*1bc50*/  CALL.REL.NOINC `($__internal_36_$__cuda_sm70_shflsync_idx_p) ;  /* 0x000007b000007944 */ /* 0x01efea0003c00000 */
[----:B------:R-:W-:Y:S01]  /*1bc60*/  MOV R0, R195 ;  /* 0x000000c300007202 */ /* 0x000fe20000000f00 */
[----:B------:R-:W-:Y:S05]  /*1bc70*/  BRA `(.L_x_2252) ;  /* 0xffffc34000007947 */ /* 0x000fea000383ffff */
.L_x_2177:
        /* <DEDUP_REMOVED lines=13> */
.L_x_2179:
[----:B------:R-:W-:Y:S01]  /*1bd50*/  IMAD.MOV.U32 R195, RZ, RZ, R110 ;  /* 0x000000ffffc37224 */ /* 0x000fe200078e006e */
[----:B------:R-:W-:Y:S01]  /*1bd60*/  MOV R2, RZ ;  /* 0x000000ff00027202 */ /* 0x000fe20000000f00 */
[----:B------:R-:W-:Y:S01]  /*1bd70*/  IMAD.MOV.U32 R221, RZ, RZ, 0x1f ;  /* 0x0000001fffdd7424 */ /* 0x000fe200078e00ff */
[----:B------:R-:W-:Y:S02]  /*1bd80*/  MOV R3, 0x1bda0 ;  /* 0x0001bda000037802 */ /* 0x000fe40000000f00 */
[----:B-1----:R-:W-:Y:S05]  /*1bd90*/  CALL.REL.NOINC `($__internal_36_$__cuda_sm70_shflsync_idx_p) ;  /* 0x0000067000007944 */ /* 0x002fea0003c00000 */
[----:B------:R-:W-:Y:S01]  /*1bda0*/  MOV R9, R195 ;  /* 0x000000c300097202 */ /* 0x000fe20000000f00 */
[----:B------:R-:W-:Y:S05]  /*1bdb0*/  BRA `(.L_x_2254) ;  /* 0xffffc61000007947 */ /* 0x000fea000383ffff */
.L_x_2180:
[----:B------:R-:W-:Y:S01]  /*1bdc0*/  IMAD.MOV.U32 R195, RZ, RZ, R110 ;  /* 0x000000ffffc37224 */ /* 0x000fe200078e006e */
[----:B------:R-:W-:Y:S01]  /*1bdd0*/  MOV R2, 0x1 ;  /* 0x0000000100027802 */ /* 0x000fe20000000f00 */
[----:B------:R-:W-:Y:S01]  /*1bde0*/  IMAD.MOV.U32 R221, RZ, RZ, 0x1f ;  /* 0x0000001fffdd7424 */ /* 0x000fe200078e00ff */
[----:B------:R-:W-:Y:S02]  /*1bdf0*/  MOV R3, 0x1be10 ;  /* 0x0001be1000037802 */ /* 0x000fe40000000f00 */
[----:B-123--:R-:W-:Y:S05]  /*1be00*/  CALL.REL.NOINC `($__internal_36_$__cuda_sm70_shflsync_idx_p) ;  /* 0x0000060000007944 */ /* 0x00efea0003c00000 */
[----:B------:R-:W-:Y:S01]  /*1be10*/  MOV R8, R195 ;  /* 0x000000c300087202 */ /* 0x000fe20000000f00 */
[----:B------:R-:W-:Y:S05]  /*1be20*/  BRA `(.L_x_2255) ;  /* 0xffffc5c000007947 */ /* 0x000fea000383ffff */
.L_x_2181:
[----:B------:R-:W-:Y:S02]  /*1be30*/  MOV R3, 0x1 ;  /* 0x0000000100037802 */ /* 0x000fe40000000f00 */
[----:B------:R-:W-:-:S02]  /*1be40*/  MOV R2, 0x1be60 ;  /* 0x0001be6000027802 */ /* 0x000fc40000000f00 */
[----:B--234-:R-:W-:Y:S05]  /*1be50*/  CALL.REL.NOINC `($__internal_37_$__cuda_sm70_shflsync_up_p) ;  /* 0x0000061000007944 */ /* 0x01cfea0003c00000 */
[----:B------:R-:W-:Y:S05]  /*1be60*/  BRA `(.L_x_2256) ;  /* 0xffffc6a000007947 */ /* 0x000fea000383ffff */
.L_x_2182:
[----:B------:R-:W-:Y:S02]  /*1be70*/  MOV R3, 0x2 ;  /* 0x0000000200037802 */ /* 0x000fe40000000f00 */
[----:B------:R-:W-:-:S02]  /*1be80*/  MOV R2, 0x1bea0 ;  /* 0x0001bea000027802 */ /* 0x000fc40000000f00 */
[----:B--23--:R-:W-:Y:S05]  /*1be90*/  CALL.REL.NOINC `($__internal_37_$__cuda_sm70_shflsync_up_p) ;  /* 0x000005d000007944 */ /* 0x00cfea0003c00000 */
        /* <DEDUP_REMOVED lines=24> */
.L_x_2186:
[----:B------:R-:W-:Y:S02]  /*1c020*/  MOV R3, 0x1 ;  /* 0x0000000100037802 */ /* 0x000fe40000000f00 */
[----:B------:R-:W-:Y:S02]  /*1c030*/  MOV R2, 0x1c050 ;  /* 0x0001c05000027802 */ /* 0x000fe40000000f00 */
[----:B------:R-:W-:Y:S05]  /*1c040*/  CALL.REL.NOINC `($__internal_37_$__cuda_sm70_shflsync_up_p) ;  /* 0x0000042000007944 */ /* 0x000fea0003c00000 */
[----:B------:R-:W-:Y:S01]  /*1c050*/  MOV R2, R4 ;  /* 0x0000000400027202 */ /* 0x000fe20000000f00 */
[----:B------:R-:W-:Y:S05]  /*1c060*/  BRA `(.L_x_2258) ;  /* 0xffffc6f000007947 */ /* 0x000fea000383ffff */
.L_x_2187:
[----:B------:R-:W-:Y:S02]  /*1c070*/  MOV R3, 0x2 ;  /* 0x0000000200037802 */ /* 0x000fe40000000f00 */
[----:B------:R-:W-:Y:S02]  /*1c080*/  MOV R2, 0x1c0a0 ;  /* 0x0001c0a000027802 */ /* 0x000fe40000000f00 */
        /* <DEDUP_REMOVED lines=25> */
.L_x_2189:
[----:B------:R-:W-:Y:S02]  /*1c220*/  SEL R0, RZ, 0x1, P0 ;  /* 0x00000001ff007807 */ /* 0x000fe40000000000 */
[----:B------:R-:W-:Y:S02]  /*1c230*/  MOV R2, 0x1c250 ;  /* 0x0001c25000027802 */ /* 0x000fe40000000f00 */
[----:B-1----:R-:W-:Y:S05]  /*1c240*/  CALL.REL.NOINC `($__internal_38_$__cuda_sm70_votesync_ballot) ;  /* 0x0000028000007944 */ /* 0x002fea0003c00000 */
[----:B------:R-:W-:Y:S01]  /*1c250*/  MOV R5, R0 ;  /* 0x0000000000057202 */ /* 0x000fe20000000f00 */
[----:B------:R-:W-:Y:S05]  /*1c260*/  BRA `(.L_x_2260) ;  /* 0xffffc68000007947 */ /* 0x000fea000383ffff */
.L_x_2190:
[----:B------:R-:W-:Y:S01]  /*1c270*/  IMAD.MOV.U32 R195, RZ, RZ, R6 ;  /* 0x000000ffffc37224 */ /* 0x000fe200078e0006 */
[----:B------:R-:W-:Y:S01]  /*1c280*/  MOV R2, R0 ;  /* 0x0000000000027202 */ /* 0x000fe20000000f00 */
[----:B------:R-:W-:Y:S01]  /*1c290*/  IMAD.MOV.U32 R221, RZ, RZ, 0x1f ;  /* 0x0000001fffdd7424 */ /* 0x000fe200078e00ff */
[----:B------:R-:W-:Y:S02]  /*1c2a0*/  MOV R3, 0x1c2c0 ;  /* 0x0001c2c000037802 */ /* 0x000fe40000000f00 */
[----:B-1----:R-:W-:Y:S05]  /*1c2b0*/  CALL.REL.NOINC `($__internal_36_$__cuda_sm70_shflsync_idx_p) ;  /* 0x0000015000007944 */ /* 0x002fea0003c00000 */
[----:B------:R-:W-:Y:S01]  /*1c2c0*/  IMAD.MOV.U32 R10, RZ, RZ, R195 ;  /* 0x000000ffff0a7224 */ /* 0x000fe200078e00c3 */
[----:B------:R-:W-:Y:S01]  /*1c2d0*/  MOV R2, R0 ;  /* 0x0000000000027202 */ /* 0x000fe20000000f00 */
[----:B------:R-:W-:Y:S01]  /*1c2e0*/  IMAD.MOV.U32 R195, RZ, RZ, R7 ;  /* 0x000000ffffc37224 */ /* 0x000fe200078e0007 */
[----:B------:R-:W-:-:S02]  /*1c2f0*/  MOV R221, 0x1f ;  /* 0x0000001f00dd7802 */ /* 0x000fc40000000f00 */
[----:B------:R-:W-:Y:S02]  /*1c300*/  MOV R3, 0x1c320 ;  /* 0x0001c32000037802 */ /* 0x000fe40000000f00 */
[----:B------:R-:W-:Y:S05]  /*1c310*/  CALL.REL.NOINC `($__internal_36_$__cuda_sm70_shflsync_idx_p) ;  /* 0x000000f000007944 */ /* 0x000fea0003c00000 */
[----:B------:R-:W-:Y:S01]  /*1c320*/  MOV R7, R195 ;  /* 0x000000c300077202 */ /* 0x000fe20000000f00 */
[----:B------:R-:W-:Y:S05]  /*1c330*/  BRA `(.L_x_2261) ;  /* 0xffffc60000007947 */ /* 0x000fea000383ffff */
.L_x_2193:
[----:B------:R-:W-:Y:S01]  /*1c340*/  IMAD.MOV.U32 R195, RZ, RZ, R4 ;  /* 0x000000ffffc37224 */ /* 0x000fe200078e0004 */
[----:B------:R-:W-:Y:S01]  /*1c350*/  MOV R2, R0 ;  /* 0x0000000000027202 */ /* 0x000fe20000000f00 */
[----:B------:R-:W-:Y:S01]  /*1c360*/  IMAD.MOV.U32 R221, RZ, RZ, 0x1f ;  /* 0x0000001fffdd7424 */ /* 0x000fe200078e00ff */
[----:B------:R-:W-:Y:S02]  /*1c370*/  MOV R3, 0x1c390 ;  /* 0x0001c39000037802 */ /* 0x000fe40000000f00 */
[----:B-1-34-:R-:W-:Y:S05]  /*1c380*/  CALL.REL.NOINC `($__internal_36_$__cuda_sm70_shflsync_idx_p) ;  /* 0x0000008000007944 */ /* 0x01afea0003c00000 */
[----:B------:R-:W-:Y:S01]  /*1c390*/  MOV R11, R195 ;  /* 0x000000c3000b7202 */ /* 0x000fe20000000f00 */
[----:B------:R-:W-:Y:S05]  /*1c3a0*/  BRA `(.L_x_2192) ;  /* 0xffffc5f000007947 */ /* 0x000fea000383ffff */
        .weak           $__internal_35_$__cuda_sm70_shflsync_bfly_p
        .type           $__internal_35_$__cuda_sm70_shflsync_bfly_p,@function
        .size           $__internal_35_$__cuda_sm70_shflsync_bfly_p,($__internal_36_$__cuda_sm70_shflsync_idx_p - $__internal_35_$__cuda_sm70_shflsync_bfly_p)
$__internal_35_$__cuda_sm70_shflsync_bfly_p:
[----:B------:R-:W-:Y:S02]  /*1c3b0*/  MOV R169, 0xffffffff ;  /* 0xffffffff00a97802 */ /* 0x000fe40000000f00 */
[----:B------:R-:W-:Y:S02]  /*1c3c0*/  MOV R3, 0x1f ;  /* 0x0000001f00037802 */ /* 0x000fe40000000f00 */
[----:B------:R-:W-:Y:S04]  /*1c3d0*/  WARPSYNC R169 ;  /* 0x000000a900007348 */ /* 0x000fe80003800000 */
[----:B------:R1:W2:Y:S02]  /*1c3e0*/  SHFL.BFLY PT, R0, R132, R0, R3 ;  /* 0x0c00000084007389 */ /* 0x0002a400000e0003 */
[----:B-1----:R-:W-:-:S04]  /*1c3f0*/  MOV R3, 0x0 ;  /* 0x0000000000037802 */ /* 0x002fc80000000f00 */
[----:B--2---:R-:W-:Y:S05]  /*1c400*/  RET.REL.NODEC R2 `(_ZN7cutlass13device_kernelIN5flash19enable_sm80_to_sm89INS1_16FlashAttnFwdSm80INS1_25CollectiveMainloopFwdSm80ILi8ELi1ELb0EN4cute5tupleIJNS5_1CILi128EEENS7_ILi64EEENS7_ILi256EEEEEELi256ENS_10bfloat16_tEfNS_4arch4Sm80ELb0ELb1ELb0ELb1ELb1ELb0ELb1ELb1EEENS1_21CollectiveEpilogueFwdINS6_IJS8_SA_S9_EEENS6_IJNS7_ILi1EEESI_SI_EEESC_SE_Li256ELb1ELb1ELb1ELb0EEENS1_36VarlenDynamicPersistentTileSchedulerILi128ELi64ELi256ELi256ELb1ELb1ELb0ELb1ELb0ELb1EEEEEEEEEvNT_6ParamsE) ;  /* 0xfffe3bf002007950 */ /* 0x004fea0003c3ffff */
        .weak           $__internal_36_$__cuda_sm70_shflsync_idx_p
        .type           $__internal_36_$__cuda_sm70_shflsync_idx_p,@function
        .size           $__internal_36_$__cuda_sm70_shflsync_idx_p,($__internal_37_$__cuda_sm70_shflsync_up_p - $__internal_36_$__cuda_sm70_shflsync_idx_p)
$__internal_36_$__cuda_sm70_shflsync_idx_p:
[----:B------:R-:W-:-:S04]  /*1c410*/  MOV R244, 0xffffffff ;  /* 0xffffffff00f47802 */ /* 0x000fc80000000f00 */
[----:B------:R-:W-:Y:S04]  /*1c420*/  WARPSYNC R244 ;  /* 0x000000f400007348 */ /* 0x000fe80003800000 */
[----:B------:R1:W2:Y:S02]  /*1c430*/  SHFL.IDX PT, R195, R195, R2, R221 ;  /* 0x00000002c3c37389 */ /* 0x0002a400000e00dd */
[----:B-1----:R-:W-:Y:S02]  /*1c440*/  MOV R2, R3 ;  /* 0x0000000300027202 */ /* 0x002fe40000000f00 */
[----:B------:R-:W-:-:S04]  /*1c450*/  MOV R3, 0x0 ;  /* 0x0000000000037802 */ /* 0x000fc80000000f00 */
[----:B--2---:R-:W-:Y:S05]  /*1c460*/  RET.REL.NODEC R2 `(_ZN7cutlass13device_kernelIN5flash19enable_sm80_to_sm89INS1_16FlashAttnFwdSm80INS1_25CollectiveMainloopFwdSm80ILi8ELi1ELb0EN4cute5tupleIJNS5_1CILi128EEENS7_ILi64EEENS7_ILi256EEEEEELi256ENS_10bfloat16_tEfNS_4arch4Sm80ELb0ELb1ELb0ELb1ELb1ELb0ELb1ELb1EEENS1_21CollectiveEpilogueFwdINS6_IJS8_SA_S9_EEENS6_IJNS7_ILi1EEESI_SI_EEESC_SE_Li256ELb1ELb1ELb1ELb0EEENS1_36VarlenDynamicPersistentTileSchedulerILi128ELi64ELi256ELi256ELb1ELb1ELb0ELb1ELb0ELb1EEEEEEEEEvNT_6ParamsE) ;  /* 0xfffe3b9002007950 */ /* 0x004fea0003c3ffff */
        .weak           $__internal_37_$__cuda_sm70_shflsync_up_p
        .type           $__internal_37_$__cuda_sm70_shflsync_up_p,@function
        .size           $__internal_37_$__cuda_sm70_shflsync_up_p,($__internal_38_$__cuda_sm70_votesync_ballot - $__internal_37_$__cuda_sm70_shflsync_up_p)
$__internal_37_$__cuda_sm70_shflsync_up_p:
[----:B------:R-:W-:Y:S02]  /*1c470*/  MOV R4, RZ ;  /* 0x000000ff00047202 */ /* 0x000fe40000000f00 */
[----:B------:R-:W-:-:S04]  /*1c480*/  MOV R10, 0xffffffff ;  /* 0xffffffff000a7802 */ /* 0x000fc80000000f00 */
[----:B------:R-:W-:Y:S04]  /*1c490*/  WARPSYNC R10 ;  /* 0x0000000a00007348 */ /* 0x000fe80003800000 */
[----:B------:R1:W2:Y:S02]  /*1c4a0*/  SHFL.UP PT, R4, R0, R3, R4 ;  /* 0x0400000300047389 */ /* 0x0002a400000e0004 */
[----:B-1----:R-:W-:-:S04]  /*1c4b0*/  MOV R3, 0x0 ;  /* 0x0000000000037802 */ /* 0x002fc80000000f00 */
[----:B--2---:R-:W-:Y:S05]  /*1c4c0*/  RET.REL.NODEC R2 `(_ZN7cutlass13device_kernelIN5flash19enable_sm80_to_sm89INS1_16FlashAttnFwdSm80INS1_25CollectiveMainloopFwdSm80ILi8ELi1ELb0EN4cute5tupleIJNS5_1CILi128EEENS7_ILi64EEENS7_ILi256EEEEEELi256ENS_10bfloat16_tEfNS_4arch4Sm80ELb0ELb1ELb0ELb1ELb1ELb0ELb1ELb1EEENS1_21CollectiveEpilogueFwdINS6_IJS8_SA_S9_EEENS6_IJNS7_ILi1EEESI_SI_EEESC_SE_Li256ELb1ELb1ELb1ELb0EEENS1_36VarlenDynamicPersistentTileSchedulerILi128ELi64ELi256ELi256ELb1ELb1ELb0ELb1ELb0ELb1EEEEEEEEEvNT_6ParamsE) ;  /* 0xfffe3b3002007950 */ /* 0x004fea0003c3ffff */
        .weak           $__internal_38_$__cuda_sm70_votesync_ballot
        .type           $__internal_38_$__cuda_sm70_votesync_ballot,@function
        .size           $__internal_38_$__cuda_sm70_votesync_ballot,(.L_x_3276 - $__internal_38_$__cuda_sm70_votesync_ballot)
$__internal_38_$__cuda_sm70_votesync_ballot:
[----:B------:R-:W-:Y:S01]  /*1c4d0*/  ISETP.NE.U32.AND P0, PT, R0, 0x1, PT ;  /* 0x000000010000780c */ /* 0x000fe20003f05070 */
[----:B------:R-:W-:-:S04]  /*1c4e0*/  IMAD.MOV.U32 R3, RZ, RZ, -0x1 ;  /* 0xffffffffff037424 */ /* 0x000fc800078e00ff */
[----:B------:R-:W-:Y:S08]  /*1c4f0*/  WARPSYNC R3 ;  /* 0x0000000300007348 */ /* 0x000ff00003800000 */
[----:B------:R-:W-:-:S04]  /*1c500*/  VOTE.ANY R0, PT, !P0 ;  /* 0x0000000000007806 */ /* 0x000fc800040e0100 */
[----:B------:R-:W-:Y:S01]  /*1c510*/  LOP3.LUT R0, R0, R3, RZ, 0xc0, !PT ;  /* 0x0000000300007212 */ /* 0x000fe200078ec0ff */
[----:B------:R-:W-:-:S04]  /*1c520*/  IMAD.MOV.U32 R3, RZ, RZ, 0x0 ;  /* 0x00000000ff037424 */ /* 0x000fc800078e00ff */
[----:B------:R-:W-:Y:S05]  /*1c530*/  RET.REL.NODEC R2 `(_ZN7cutlass13device_kernelIN5flash19enable_sm80_to_sm89INS1_16FlashAttnFwdSm80INS1_25CollectiveMainloopFwdSm80ILi8ELi1ELb0EN4cute5tupleIJNS5_1CILi128EEENS7_ILi64EEENS7_ILi256EEEEEELi256ENS_10bfloat16_tEfNS_4arch4Sm80ELb0ELb1ELb0ELb1ELb1ELb0ELb1ELb1EEENS1_21CollectiveEpilogueFwdINS6_IJS8_SA_S9_EEENS6_IJNS7_ILi1EEESI_SI_EEESC_SE_Li256ELb1ELb1ELb1ELb0EEENS1_36VarlenDynamicPersistentTileSchedulerILi128ELi64ELi256ELi256ELb1ELb1ELb0ELb1ELb0ELb1EEEEEEEEEvNT_6ParamsE) ;  /* 0xfffe3ac002007950 */ /* 0x000fea0003c3ffff */
.L_x_2262:
        /* <DEDUP_REMOVED lines=12> */
.L_x_3276:


//--------------------- .text._ZN7cutlass13device_kernelIN5flash19enable_sm80_to_sm89INS1_16FlashAttnFwdSm80INS1_25CollectiveMainloopFwdSm80ILi8ELi1ELb0EN4cute5tupleIJNS5_1CILi128EEENS7_ILi48EEENS7_ILi256EEEEEELi256ENS_10bfloat16_tEfNS_4arch4Sm80ELb0ELb1ELb0ELb1ELb1ELb1ELb1ELb1EEENS1_21CollectiveEpilogueFwdINS6_IJS8_SA_S9_EEENS6_IJNS7_ILi1EEESI_SI_EEESC_SE_Li256ELb1ELb1ELb1ELb0EEENS1_36VarlenDynamicPersistentTileSchedulerILi128ELi48ELi256ELi256ELb1ELb1ELb0ELb1ELb0ELb1EEEEEEEEEvNT_6ParamsE --------------------------
	.section	.text._ZN7cutlass13device_kernelIN5flash19enable_sm80_to_sm89INS1_16FlashAttnFwdSm80INS1_25CollectiveMainloopFwdSm80ILi8ELi1ELb0EN4cute5tupleIJNS5_1CILi128EEENS7_ILi48EEENS7_ILi256EEEEEELi256ENS_10bfloat16_tEfNS_4arch4Sm80ELb0ELb1ELb0ELb1ELb1ELb1ELb1ELb1EEENS1_21CollectiveEpilogueFwdINS6_IJS8_SA_S9_EEENS6_IJNS7_ILi1EEESI_SI_EEESC_SE_Li256ELb1ELb1ELb1ELb0EEENS1_36VarlenDynamicPersistentTileSchedulerILi128ELi48ELi256ELi256ELb1ELb1ELb0ELb1ELb0ELb1EEEEEEEEEvNT_6ParamsE,"ax",@progbits
	.sectioninfo	@"SHI_REGISTERS=255"
	.align	128
.text._ZN7cutlass13device_kernelIN5flash19enable_sm80_to_sm89INS1_16FlashAttnFwdSm80INS1_25CollectiveMainloopFwdSm80ILi8ELi1ELb0EN4cute5tupleIJNS5_1CILi128EEENS7_ILi48EEENS7_ILi256EEEEEELi256ENS_10bfloat16_tEfNS_4arch4Sm80ELb0ELb1ELb0ELb1ELb1ELb1ELb1ELb1EEENS1_21CollectiveEpilogueFwdINS6_IJS8_SA_S9_EEENS6_IJNS7_ILi1EEESI_SI_EEESC_SE_Li256ELb1ELb1ELb1ELb0EEENS1_36VarlenDynamicPersistentTileSchedulerILi128ELi48ELi256ELi256ELb1ELb1ELb0ELb1ELb0ELb1EEEEEEEEEvNT_6ParamsE:
        .type           _ZN7cutlass13device_kernelIN5flash19enable_sm80_to_sm89INS1_16FlashAttnFwdSm80INS1_25CollectiveMainloopFwdSm80ILi8ELi1ELb0EN4cute5tupleIJNS5_1CILi128EEENS7_ILi48EEENS7_ILi256EEEEEELi256ENS_10bfloat16_tEfNS_4arch4Sm80ELb0ELb1ELb0ELb1ELb1ELb1ELb1ELb1EEENS1_21CollectiveEpilogueFwdINS6_IJS8_SA_S9_EEENS6_IJNS7_ILi1EEESI_SI_EEESC_SE_Li256ELb1ELb1ELb1ELb0EEENS1_36VarlenDynamicPersistentTileSchedulerILi128ELi48ELi256ELi256ELb1ELb1ELb0ELb1ELb0ELb1EEEEEEEEEvNT_6ParamsE,@function
        .size           _ZN7cutlass13device_kernelIN5flash19enable_sm80_to_sm89INS1_16FlashAttnFwdSm80INS1_25CollectiveMainloopFwdSm80ILi8ELi1ELb0EN4cute5tupleIJNS5_1CILi128EEENS7_ILi48EEENS7_ILi256EEEEEELi256ENS_10bfloat16_tEfNS_4arch4Sm80ELb0ELb1ELb0ELb1ELb1ELb1ELb1ELb1EEENS1_21CollectiveEpilogueFwdINS6_IJS8_SA_S9_EEENS6_IJNS7_ILi1EEESI_SI_EEESC_SE_Li256ELb1ELb1ELb1ELb0EEENS1_36VarlenDynamicPersistentTileSchedulerILi128ELi48ELi256ELi256ELb1ELb1ELb0ELb1ELb0ELb1EEEEEEEEEvNT_6ParamsE,(.L_x_3281 - _ZN7cutlass13device_kernelIN5flash19enable_sm80_to_sm89INS1_16FlashAttnFwdSm80INS1_25CollectiveMainloopFwdSm80ILi8ELi1ELb0EN4cute5tupleIJNS5_1CILi128EEENS7_ILi48EEENS7_ILi256EEEEEELi256ENS_10bfloat16_tEfNS_4arch4Sm80ELb0ELb1ELb0ELb1ELb1ELb1ELb1ELb1EEENS1_21CollectiveEpilogueFwdINS6_IJS8_SA_S9_EEENS6_IJNS7_ILi1EEESI_SI_EEESC_SE_Li256ELb1ELb1ELb1ELb0EEENS1_36VarlenDynamicPersistentTileSchedulerILi128ELi48ELi256ELi256ELb1ELb1ELb0ELb1ELb0ELb1EEEEEEEEEvNT_6ParamsE)
        .other          _ZN7cutlass13device_kernelIN5flash19enable_sm80_to_sm89INS1_16FlashAttnFwdSm80INS1_25CollectiveMainloopFwdSm80ILi8ELi1ELb0EN4cute5tupleIJNS5_1CILi128EEENS7_ILi48EEENS7_ILi256EEEEEELi256ENS_10bfloat16_tEfNS_4arch4Sm80ELb0ELb1ELb0ELb1ELb1ELb1ELb1ELb1EEENS1_21CollectiveEpilogueFwdINS6_IJS8_SA_S9_EEENS6_IJNS7_ILi1EEESI_SI_EEESC_SE_Li256ELb1ELb1ELb1ELb0EEENS1_36VarlenDynamicPersistentTileSchedulerILi128ELi48ELi256ELi256ELb1ELb1ELb0ELb1ELb0ELb1EEEEEEEEEvNT_6ParamsE,@"STO_CUDA_ENTRY STV_DEFAULT"
_ZN7cutlass13device_kernelIN5flash19enable_sm80_to_sm89INS1_16FlashAttnFwdSm80INS1_25CollectiveMainloopFwdSm80ILi8ELi1ELb0EN4cute5tupleIJNS5_1CILi128EEENS7_ILi48EEENS7_ILi256EEEEEELi256ENS_10bfloat16_tEfNS_4arch4Sm80ELb0ELb1ELb0ELb1ELb1ELb1ELb1ELb1EEENS1_21CollectiveEpilogueFwdINS6_IJS8_SA_S9_EEENS6_IJNS7_ILi1EEESI_SI_EEESC_SE_Li256ELb1ELb1ELb1ELb0EEENS1_36VarlenDynamicPersistentTileSchedulerILi128ELi48ELi256ELi256ELb1ELb1ELb0ELb1ELb0ELb1EEEEEEEEEvNT_6ParamsE:
[----:B------:R-:W-:-:S03]  /*0000*/  MOV R1, c[0x0][0x28] ;  /* 0x00000a0000017a02 */ /* 0x000fc60000000f00 */
[----:B------:R-:W1:Y:S01]  /*0010*/  S2R R2, SR_TID.X ;  /* 0x0000000000027919 */ /* 0x000e620000002100 */
[----:B------:R-:W-:Y:S01]  /*0020*/  IADD3 R1, R1, -0x1e8, RZ ;  /* 0xfffffe1801017810 */ /* 0x000fe20007ffe0ff */
[----:B------:R-:W-:-:S03]  /*0030*/  ULDC.64 UR10, c[0x0][0x118] ;  /* 0x00004600000a7ab9 */ /* 0x000fc60000000a00 */
[----:B------:R2:W3:Y:S01]  /*0040*/  R2UR UR4, R1 ;  /* 0x00000000010473c2 */ /* 0x0004e200000e0000 */
[----:B-1----:R-:W-:-:S06]  /*0050*/  SHF.R.U32.HI R0, RZ, 0x5, R2 ;  /* 0x00000005ff007819 */ /* 0x002fcc0000011602 */
[----:B------:R-:W1:Y:S02]  /*0060*/  SHFL.IDX PT, R0, R0, RZ, 0x1f ;  /* 0x00001fff00007589 */ /* 0x000e6400000e0000 */
[----:B-1----:R-:W1:Y:S02]  /*0070*/  R2UR UR8, R0 ;  /* 0x00000000000873c2 */ /* 0x002e6400000e0000 */
[----:B-1----:R-:W-:-:S13]  /*0080*/  ISETP.NE.AND P0, PT, RZ, UR8, PT ;  /* 0x00000008ff007c0c */ /* 0x002fda000bf05270 */
[----:B------:R-:W-:Y:S06]  /*0090*/  @P0 BAR.SYNC.DEFER_BLOCKING 0x5, 0x100 ;  /* 0x0144000000000b1d */ /* 0x000fec0000010000 */
[----:B------:R-:W1:Y:S02]  /*00a0*/  @P0 LDS.128 R4, [0x20080] ;  /* 0x02008000ff040984 */ /* 0x000e640000000c00 */
[----:B-1----:R-:W-:Y:S02]  /*00b0*/  @P0 IMAD.MOV.U32 R0, RZ, RZ, R4 ;  /* 0x000000ffff000224 */ /* 0x002fe400078e0004 */
[----:B------:R2:W-:Y:S01]  /*00c0*/  @P0 STL [R1+0x15c], R5 ;  /* 0x00015c0501000387 */ /* 0x0005e20000100800 */
[----:B------:R-:W-:-:S02]  /*00d0*/  @P0 IMAD.MOV.U32 R4, RZ, RZ, R7 ;  /* 0x000000ffff040224 */ /* 0x000fc400078e0007 */
[----:B------:R-:W-:Y:S01]  /*00e0*/  @P0 IMAD.MOV.U32 R3, RZ, RZ, R6 ;  /* 0x000000ffff030224 */ /* 0x000fe200078e0006 */
[----:B------:R2:W-:Y:S04]  /*00f0*/  @P0 STL [R1+0xd4], R0 ;  /* 0x0000d40001000387 */ /* 0x0005e80000100800 */
[----:B------:R2:W-:Y:S04]  /*0100*/  @P0 STL [R1+0xac], R4 ;  /* 0x0000ac0401000387 */ /* 0x0005e80000100800 */
[----:B------:R2:W-:Y:S04]  /*0110*/  @P0 STL [R1+0xa8], R3 ;  /* 0x0000a80301000387 */ /* 0x0005e80000100800 */
[----:B------:R-:W-:Y:S06]  /*0120*/  @P0 BAR.ARV 0x4, 0x100 ;  /* 0x0104000000000b1d */ /* 0x000fec0000002000 */
[----:B------:R-:W-:Y:S05]  /*0130*/  @P0 BRA `(.L_x_2263) ;  /* 0x0000101000000947 */ /* 0x000fea0003800000 */
[----:B---3--:R-:W-:Y:S01]  /*0140*/  LOP3.LUT R13, R2, 0x1f, RZ, 0xc0, !PT ;  /* 0x0000001f020d7812 */ /* 0x008fe200078ec0ff */
[----:B------:R-:W-:-:S03]  /*0150*/  CS2R R8, SRZ ;  /* 0x0000000000087805 */ /* 0x000fc6000001ff00 */
[----:B------:R-:W-:-:S04]  /*0160*/  ISETP.NE.AND P6, PT, R13, 0x1f, PT ;  /* 0x0000001f0d00780c */ /* 0x000fc80003fc5270 */
[----:B------:R-:W-:-:S13]  /*0170*/  ISETP.GE.OR P0, PT, R13, c[0x0][0x53c], !P6 ;  /* 0x00014f000d007a0c */ /* 0x000fda0007706670 */
[----:B--2---:R-:W-:Y:S02]  /*0180*/  @!P0 IMAD.MOV.U32 R4, RZ, RZ, 0x4 ;  /* 0x00000004ff048424 */ /* 0x004fe400078e00ff */
        /* <DEDUP_REMOVED lines=34> */
[----:B------:R-:W-:-:S03]  /*03b0*/  MOV R6, RZ ;  /* 0x000000ff00067202 */ /* 0x000fc60000000f00 */
.L_x_2268:
[----:B------:R-:W-:Y:S01]  /*03c0*/  IMAD.MOV.U32 R2, RZ, RZ, c[0x0][0x53c] ;  /* 0x00014f00ff027624 */ /* 0x000fe200078e00ff */
[----:B------:R-:W-:-:S04]  /*03d0*/  IADD3 R0, R6, 0x1f, RZ ;  /* 0x0000001f06007810 */ /* 0x000fc80007ffe0ff */
[----:B------:R1:W-:Y:S01]  /*03e0*/  STL [R1+0xac], R2 ;  /* 0x0000ac0201007387 */ /* 0x0003e20000100800 */
[----:B------:R-:W-:-:S13]  /*03f0*/  ISETP.GE.AND P0, PT, R0, c[0x0][0x53c], PT ;  /* 0x00014f0000007a0c */ /* 0x000fda0003f06270 */
[----:B------:R-:W-:Y:S05]  /*0400*/  @P0 BRA `(.L_x_2265) ;  /* 0x00000c4000000947 */ /* 0x000fea0003800000 */
[----:B------:R-:W-:Y:S01]  /*0410*/  MOV R6, R0 ;  /* 0x0000000000067202 */ /* 0x000fe20000000f00 */
[----:B------:R-:W-:-:S03]  /*0420*/  CS2R R8, SRZ ;  /* 0x0000000000087805 */ /* 0x000fc6000001ff00 */
[----:B------:R-:W-:-:S04]  /*0430*/  IADD3 R0, R13, R6, RZ ;  /* 0x000000060d007210 */ /* 0x000fc80007ffe0ff */
        /* <DEDUP_REMOVED lines=10> */
.L_x_2512:
        /* <DEDUP_REMOVED lines=16> */
.L_x_2513:
[----:B--2---:R-:W-:-:S05]  /*05e0*/  IMAD R0, R0, c[0x0][0x538], RZ ;  /* 0x00014e0000007a24 */ /* 0x004fca00078e02ff */
[----:B------:R-:W-:-:S04]  /*05f0*/  IADD3 R7, R0, R7, RZ ;  /* 0x0000000700077210 */ /* 0x000fc80007ffe0ff */
[----:B------:R-:W-:-:S13]  /*0600*/  ISETP.GT.AND P0, PT, R7, UR5, PT ;  /* 0x0000000507007c0c */ /* 0x000fda000bf04270 */
[----:B-1----:R-:W-:Y:S05]  /*0610*/  @!P0 BRA `(.L_x_2268) ;  /* 0xfffffda000008947 */ /* 0x002fea000383ffff */
.L_x_2264:
[----:B------:R-:W-:-:S05]  /*0620*/  IADD3 R10, -R0, R7, RZ ;  /* 0x00000007000a7210 */ /* 0x000fca0007ffe1ff */
[----:B------:R-:W-:-:S05]  /*0630*/  IMAD R0, R4, c[0x0][0x538], R10 ;  /* 0x00014e0004007a24 */ /* 0x000fca00078e020a */
[----:B------:R-:W-:Y:S01]  /*0640*/  ISETP.GT.AND P0, PT, R0, UR5, PT ;  /* 0x0000000500007c0c */ /* 0x000fe2000bf04270 */
[----:B------:R-:W-:-:S12]  /*0650*/  BRA.DIV ~URZ, `(.L_x_2269) ;  /* 0x0001f0427f007947 */ /* 0x000fd8000b800000 */
[----:B------:R-:W-:-:S04]  /*0660*/  VOTE.ANY R7, PT, !P0 ;  /* 0x0000000000077806 */ /* 0x000fc800040e0100 */
.L_x_2514:
[----:B------:R-:W1:Y:S02]  /*0670*/  POPC R0, R7 ;  /* 0x0000000700007309 */ /* 0x000e640000000000 */
[----:B-1----:R-:W-:-:S05]  /*0680*/  IADD3 R2, R0, R6, RZ ;  /* 0x0000000600027210 */ /* 0x002fca0007ffe0ff */
[----:B------:R1:W-:Y:S01]  /*0690*/  STL [R1+0xac], R2 ;  /* 0x0000ac0201007387 */ /* 0x0003e20000100800 */
[----:B------:R-:W-:Y:S05]  /*06a0*/  BRA.DIV ~URZ, `(.L_x_2270) ;  /* 0x0001f0427f007947 */ /* 0x000fea000b800000 */
[----:B------:R2:W3:Y:S01]  /*06b0*/  SHFL.IDX PT, R12, R9, R0, 0x1f ;  /* 0x00001f00090c7589 */ /* 0x0004e200000e0000 */
[----:B------:R-:W-:-:S03]  /*06c0*/  MOV R5, RZ ;  /* 0x000000ff00057202 */ /* 0x000fc60000000f00 */
[----:B------:R2:W4:Y:S04]  /*06d0*/  SHFL.IDX PT, R9, R8, R0, 0x1f ;  /* 0x00001f0008097589 */ /* 0x00052800000e0000 */
.L_x_2515:
[----:B------:R-:W-:Y:S01]  /*06e0*/  ISETP.NE.AND P0, PT, R7, RZ, PT ;  /* 0x000000ff0700720c */ /* 0x000fe20003f05270 */
[----:B------:R-:W-:-:S12]  /*06f0*/  BSSY B0, `(.L_x_2271) ;  /* 0x0000005000007945 */ /* 0x000fd80003800000 */
[----:B------:R-:W-:Y:S05]  /*0700*/  @!P0 BRA `(.L_x_2272) ;  /* 0x0000003000008947 */ /* 0x000fea0003800000 */
[----:B--2---:R-:W-:Y:S01]  /*0710*/  IADD3 R0, R0, -0x1, RZ ;  /* 0xffffffff00007810 */ /* 0x004fe20007ffe0ff */
[----:B------:R-:W-:Y:S05]  /*0720*/  BRA.DIV ~URZ, `(.L_x_2273) ;  /* 0x0001f0a27f007947 */ /* 0x000fea000b800000 */
[----:B------:R2:W1:Y:S02]  /*0730*/  SHFL.IDX PT, R5, R4, R0, 0x1f ;  /* 0x00001f0004057589 */ /* 0x00046400000e0000 */
.L_x_2272:
[----:B------:R-:W-:Y:S05]  /*0740*/  BSYNC B0 ;  /* 0x0000000000007941 */ /* 0x000fea0003800000 */
.L_x_2271:
        /* <DEDUP_REMOVED lines=35> */
[----:B------:R-:W-:Y:S02]  /*0980*/  @P2 IADD3 R2, R2, 0x1, RZ ;  /* 0x0000000102022810 */ /* 0x000fe40007ffe0ff */
[----:B-1----:R-:W-:-:S03]  /*0990*/  IADD3 R0, RZ, -R3, RZ ;  /* 0x80000003ff007210 */ /* 0x002fc60007ffe0ff */
[----:B------:R-:W-:Y:S01]  /*09a0*/  IMAD.MOV.U32 R4, RZ, RZ, R2 ;  /* 0x000000ffff047224 */ /* 0x000fe200078e0002 */
[----:B------:R-:W-:-:S03]  /*09b0*/  MOV R2, RZ ;  /* 0x000000ff00027202 */ /* 0x000fc60000000f00 */
[----:B------:R-:W-:Y:S01]  /*09c0*/  @!P1 IMAD.MOV R4, RZ, RZ, -R4 ;  /* 0x000000ffff049224 */ /* 0x000fe200078e0a04 */
[----:B------:R-:W-:Y:S01]  /*09d0*/  @!P0 LOP3.LUT R4, RZ, R12, RZ, 0x33, !PT ;  /* 0x0000000cff048212 */ /* 0x000fe200078e33ff */
[----:B------:R-:W-:Y:S01]  /*09e0*/  IMAD.MOV.U32 R5, RZ, RZ, R0 ;  /* 0x000000ffff057224 */ /* 0x000fe200078e0000 */
[----:B------:R-:W-:Y:S02]  /*09f0*/  IABS R0, R9 ;  /* 0x0000000900007213 */ /* 0x000fe40000000000 */
[----:B------:R-:W-:Y:S01]  /*0a00*/  IABS R7, R4 ;  /* 0x0000000400077213 */ /* 0x000fe20000000000 */
[----:B------:R-:W-:Y:S02]  /*0a10*/  IMAD R5, R5, R8, RZ ;  /* 0x0000000805057224 */ /* 0x000fe400078e02ff */
[----:B------:R-:W-:Y:S02]  /*0a20*/  IMAD.MOV R6, RZ, RZ, -R0 ;  /* 0x000000ffff067224 */ /* 0x000fe400078e0a00 */
        /* <DEDUP_REMOVED lines=23> */
.L_x_2275:
        /* <DEDUP_REMOVED lines=12> */
[----:B-1----:R-:W-:Y:S02]  /*0c60*/  IMAD.MOV R0, RZ, RZ, -R3 ;  /* 0x000000ffff007224 */ /* 0x002fe400078e0a03 */
[----:B------:R-:W-:Y:S02]  /*0c70*/  IMAD.MOV.U32 R2, RZ, RZ, RZ ;  /* 0x000000ffff027224 */ /* 0x000fe400078e00ff */
[----:B------:R-:W-:Y:S01]  /*0c80*/  IMAD.MOV.U32 R4, RZ, RZ, R0 ;  /* 0x000000ffff047224 */ /* 0x000fe200078e0000 */
[----:B------:R-:W-:-:S03]  /*0c90*/  IABS R0, R11 ;  /* 0x0000000b00007213 */ /* 0x000fc60000000000 */
[----:B------:R-:W-:Y:S01]  /*0ca0*/  IMAD R4, R4, R6, RZ ;  /* 0x0000000604047224 */ /* 0x000fe200078e02ff */
[----:B------:R-:W-:-:S03]  /*0cb0*/  MOV R5, R0 ;  /* 0x0000000000057202 */ /* 0x000fc60000000f00 */
        /* <DEDUP_REMOVED lines=15> */
[----:B------:R-:W-:Y:S02]  /*0db0*/  IMAD R10, R7, R4, RZ ;  /* 0x00000004070a7224 */ /* 0x000fe400078e02ff */
[----:B------:R-:W-:-:S03]  /*0dc0*/  IMAD.MOV R4, RZ, RZ, -R4 ;  /* 0x000000ffff047224 */ /* 0x000fc600078e0a04 */
[----:B------:R-:W-:Y:S01]  /*0dd0*/  IADD3 R0, -R10, c[0x0][0x538], RZ ;  /* 0x00014e000a007a10 */ /* 0x000fe20007ffe1ff */
[----:B------:R-:W-:-:S03]  /*0de0*/  IMAD R8, R9, R4, R11 ;  /* 0x0000000409087224 */ /* 0x000fc600078e020b */
[----:B------:R-:W-:-:S04]  /*0df0*/  IMNMX R6, R7, R0, PT ;  /* 0x0000000007067217 */ /* 0x000fc80003800200 */
[-C--:B------:R-:W-:Y:S02]  /*0e00*/  IABS R0, R6.reuse ;  /* 0x0000000600007213 */ /* 0x080fe40000000000 */
[----:B------:R-:W-:-:S03]  /*0e10*/  IABS R9, R6 ;  /* 0x0000000600097213 */ /* 0x000fc60000000000 */
[----:B------:R-:W-:-:S04]  /*0e20*/  IMAD.MOV.U32 R5, RZ, RZ, R0 ;  /* 0x000000ffff057224 */ /* 0x000fc800078e0000 */
[----:B------:R-:W1:Y:S08]  /*0e30*/  I2F.RP R2, R5 ;  /* 0x0000000500027306 */ /* 0x000e700000209400 */
[----:B-1----:R-:W1:Y:S02]  /*0e40*/  MUFU.RCP R2, R2 ;  /* 0x0000000200027308 */ /* 0x002e640000001000 */
[----:B-1----:R-:W-:-:S06]  /*0e50*/  IADD3 R2, R2, 0xffffffe, RZ ;  /* 0x0ffffffe02027810 */ /* 0x002fcc0007ffe0ff */
[----:B------:R-:W1:Y:S02]  /*0e60*/  F2I.FTZ.U32.TRUNC.NTZ R3, R2 ;  /* 0x0000000200037305 */ /* 0x000e64000021f000 */
[----:B-1----:R-:W-:Y:S01]  /*0e70*/  IADD3 R0, RZ, -R3, RZ ;  /* 0x80000003ff007210 */ /* 0x002fe20007ffe0ff */
[----:B------:R-:W-:-:S04]  /*0e80*/  IMAD.MOV.U32 R2, RZ, RZ, RZ ;  /* 0x000000ffff027224 */ /* 0x000fc800078e00ff */
[----:B------:R-:W-:Y:S01]  /*0e90*/  IMAD.MOV.U32 R7, RZ, RZ, R0 ;  /* 0x000000ffff077224 */ /* 0x000fe200078e0000 */
[----:B------:R-:W-:-:S03]  /*0ea0*/  IABS R0, R8 ;  /* 0x0000000800007213 */ /* 0x000fc60000000000 */
[----:B------:R-:W-:Y:S02]  /*0eb0*/  IMAD R7, R7, R5, RZ ;  /* 0x0000000507077224 */ /* 0x000fe400078e02ff */
        /* <DEDUP_REMOVED lines=20> */
.L_x_2276:
[----:B------:R-:W-:Y:S05]  /*1000*/  BSYNC B0 ;  /* 0x0000000000007941 */ /* 0x000fea0003800000 */
.L_x_2274:
[----:B------:R-:W-:-:S04]  /*1010*/  LOP3.LUT R0, RZ, R0, RZ, 0x33, !PT ;  /* 0x00000000ff007212 */ /* 0x000fc800078e33ff */
[----:B------:R-:W-:-:S05]  /*1020*/  IADD3 R0, R0, R12, RZ ;  /* 0x0000000c00007210 */ /* 0x000fca0007ffe0ff */
[----:B------:R2:W-:Y:S01]  /*1030*/  STL [R1+0x15c], R0 ;  /* 0x00015c0001007387 */ /* 0x0005e20000100800 */
[----:B------:R-:W-:Y:S05]  /*1040*/  BRA `(.L_x_2277) ;  /* 0x0000004000007947 */ /* 0x000fea0003800000 */
.L_x_2265:
[----:B------:R-:W-:Y:S01]  /*1050*/  MOV R0, UR5 ;  /* 0x0000000500007c02 */ /* 0x000fe20008000f00 */
[----:B------:R2:W-:Y:S04]  /*1060*/  STL [R1+0x15c], RZ ;  /* 0x00015cff01007387 */ /* 0x0005e80000100800 */
[----:B------:R2:W-:Y:S04]  /*1070*/  STL [R1+0xd4], R0 ;  /* 0x0000d40001007387 */ /* 0x0005e80000100800 */
[----:B------:R2:W-:Y:S02]  /*1080*/  STL [R1+0xa8], RZ ;  /* 0x0000a8ff01007387 */ /* 0x0005e40000100800 */
.L_x_2277:
[----:B------:R-:W3:Y:S04]  /*1090*/  LDL R4, [R1+0x15c] ;  /* 0x00015c0001047983 */ /* 0x000ee80000100800 */
[----:B--2---:R-:W2:Y:S04]  /*10a0*/  LDL R0, [R1+0xd4] ;  /* 0x0000d40001007983 */ /* 0x004ea80000100800 */
[----:B------:R-:W4:Y:S04]  /*10b0*/  LDL R3, [R1+0xa8] ;  /* 0x0000a80001037983 */ /* 0x000f280000100800 */
[----:B-1----:R-:W5:Y:S01]  /*10c0*/  LDL R2, [R1+0xac] ;  /* 0x0000ac0001027983 */ /* 0x002f620000100800 */
[----:B------:R-:W-:Y:S01]  /*10d0*/  ISETP.NE.AND P0, PT, R13, RZ, PT ;  /* 0x000000ff0d00720c */ /* 0x000fe20003f05270 */
[----:B------:R-:W-:Y:S01]  /*10e0*/  WARPSYNC 0xffffffff ;  /* 0xffffffff00007948 */ /* 0x000fe20003800000 */
[----:B---3--:R-:W-:Y:S01]  /*10f0*/  IMAD.MOV.U32 R5, RZ, RZ, R4 ;  /* 0x000000ffff057224 */ /* 0x008fe200078e0004 */
[----:B--2---:R-:W-:Y:S01]  /*1100*/  MOV R4, R0 ;  /* 0x0000000000047202 */ /* 0x004fe20000000f00 */
[----:B----4-:R-:W-:Y:S01]  /*1110*/  IMAD.MOV.U32 R6, RZ, RZ, R3 ;  /* 0x000000ffff067224 */ /* 0x010fe200078e0003 */
[----:B-----5:R-:W-:-:S08]  /*1120*/  MOV R7, R2 ;  /* 0x0000000200077202 */ /* 0x020fd00000000f00 */
[----:B------:R1:W-:Y:S04]  /*1130*/  @!P0 STS.128 [0x20080], R4 ;  /* 0x02008004ff008388 */ /* 0x0003e80000000c00 */
[----:B------:R-:W-:Y:S06]  /*1140*/  BAR.ARV 0x5, 0x100 ;  /* 0x0144000000007b1d */ /* 0x000fec0000002000 */
.L_x_2263:
[----:B--23--:R-:W2:Y:S02]  /*1150*/  LDL R0, [R1+0xac] ;  /* 0x0000ac0001007983 */ /* 0x00cea40000100800 */
[----:B--2---:R-:W-:-:S13]  /*1160*/  ISETP.GE.AND P0, PT, R0, c[0x0][0x53c], PT ;  /* 0x00014f0000007a0c */ /* 0x004fda0003f06270 */
[----:B------:R-:W-:Y:S05]  /*1170*/  @P0 EXIT ;  /* 0x000000000000094d */ /* 0x000fea0003800000 */
[----:B------:R-:W2:Y:S01]  /*1180*/  S2R R18, SR_TID.X ;  /* 0x0000000000127919 */ /* 0x000ea20000002100 */
[----:B------:R-:W-:Y:S01]  /*1190*/  IMAD.MOV.U32 R194, RZ, RZ, 0x20 ;  /* 0x00000020ffc27424 */ /* 0x000fe200078e00ff */
[----:B------:R-:W-:Y:S01]  /*11a0*/  ULDC UR7, c[0x0][0x20] ;  /* 0x0000080000077ab9 */ /* 0x000fe20000000800 */
[----:B------:R-:W-:Y:S01]  /*11b0*/  IMAD.MOV.U32 R195, RZ, RZ, 0x40 ;  /* 0x00000040ffc37424 */ /* 0x000fe200078e00ff */
[----:B------:R-:W-:Y:S02]  /*11c0*/  UIADD3 UR7, UP0, UR4, UR7, URZ ;  /* 0x0000000704077290 */ /* 0x000fe4000ff1e03f */
[----:B------:R-:W-:Y:S02]  /*11d0*/  ULDC UR6, c[0x0][0x24] ;  /* 0x0000090000067ab9 */ /* 0x000fe40000000800 */
[----:B------:R-:W-:Y:S01]  /*11e0*/  UIADD3.X UR6, URZ, UR6, URZ, UP0, !UPT ;  /* 0x000000063f067290 */ /* 0x000fe200087fe43f */
[----:B--2---:R-:W-:-:S04]  /*11f0*/  SHF.R.S32.HI R12, RZ, 0x1f, R18 ;  /* 0x0000001fff0c7819 */ /* 0x004fc80000011412 */
[CC--:B------:R-:W-:Y:S02]  /*1200*/  LEA.HI R3, R12.reuse, R18.reuse, RZ, 0x4 ;  /* 0x000000120c037211 */ /* 0x0c0fe400078f20ff */
[----:B-1----:R-:W-:Y:S02]  /*1210*/  LEA.HI R6, R12, R18, RZ, 0x2 ;  /* 0x000000120c067211 */ /* 0x002fe400078f10ff */
        /* <DEDUP_REMOVED lines=12> */
[C---:B------:R-:W-:Y:S01]  /*12e0*/  LOP3.LUT R3, R193.reuse, 0xfffffff8, RZ, 0xc0, !PT ;  /* 0xfffffff8c1037812 */ /* 0x040fe200078ec0ff */
[----:B------:R-:W-:Y:S01]  /*12f0*/  IMAD.SHL.U32 R193, R193, 0x40, RZ ;  /* 0x00000040c1c17824 */ /* 0x000fe200078e00ff */
[CC--:B------:R-:W-:Y:S01]  /*1300*/  LEA.HI R5, R12.reuse, R18.reuse, RZ, 0x5 ;  /* 0x000000120c057211 */ /* 0x0c0fe200078f28ff */
[----:B------:R-:W-:Y:S01]  /*1310*/  IMAD.IADD R0, R7, 0x1, -R4 ;  /* 0x0000000107007824 */ /* 0x000fe200078e0a04 */
[----:B------:R-:W-:Y:S01]  /*1320*/  LEA.HI R145, R12, R18, RZ, 0x3 ;  /* 0x000000120c917211 */ /* 0x000fe200078f18ff */
[----:B------:R-:W-:Y:S01]  /*1330*/  IMAD.IADD R8, R2, 0x1, -R3 ;  /* 0x0000000102087824 */ /* 0x000fe200078e0a03 */
[--C-:B------:R-:W-:Y:S02]  /*1340*/  SHF.R.S32.HI R7, RZ, 0x5, R5.reuse ;  /* 0x00000005ff077819 */ /* 0x100fe40000011405 */
[----:B------:R-:W-:Y:S02]  /*1350*/  SHF.R.S32.HI R4, RZ, 0x1f, R5 ;  /* 0x0000001fff047819 */ /* 0x000fe40000011405 */
[----:B------:R-:W-:-:S02]  /*1360*/  LOP3.LUT R2, R6, 0xfffffffc, RZ, 0xc0, !PT ;  /* 0xfffffffc06027812 */ /* 0x000fc400078ec0ff */
[----:B------:R-:W-:Y:S02]  /*1370*/  LOP3.LUT R146, R145, 0xfffffff8, RZ, 0xc0, !PT ;  /* 0xfffffff891927812 */ /* 0x000fe400078ec0ff */
[----:B------:R-:W-:Y:S01]  /*1380*/  LEA.HI R4, R4, R7, RZ, 0x3 ;  /* 0x0000000704047211 */ /* 0x000fe200078f18ff */
[C---:B------:R-:W-:Y:S01]  /*1390*/  IMAD.IADD R2, R18.reuse, 0x1, -R2 ;  /* 0x0000000112027824 */ /* 0x040fe200078e0a02 */
[----:B------:R-:W-:Y:S01]  /*13a0*/  LOP3.LUT R5, R5, 0xffffffe0, RZ, 0xc0, !PT ;  /* 0xffffffe005057812 */ /* 0x000fe200078ec0ff */
[----:B------:R-:W-:Y:S01]  /*13b0*/  IMAD.IADD R146, R18, 0x1, -R146 ;  /* 0x0000000112927824 */ /* 0x000fe200078e0a92 */
[----:B------:R-:W-:Y:S02]  /*13c0*/  LOP3.LUT R4, R4, 0xffffff8, RZ, 0xc0, !PT ;  /* 0x0ffffff804047812 */ /* 0x000fe400078ec0ff */
[----:B------:R-:W-:Y:S01]  /*13d0*/  LEA.HI R6, R2, R2, RZ, 0x1 ;  /* 0x0000000202067211 */ /* 0x000fe200078f08ff */
[----:B------:R-:W-:Y:S01]  /*13e0*/  IMAD.SHL.U32 R3, R146, 0x40, RZ ;  /* 0x0000004092037824 */ /* 0x000fe200078e00ff */
[----:B------:R-:W-:Y:S01]  /*13f0*/  LOP3.LUT P3, RZ, R0, 0x2, RZ, 0xc0, !PT ;  /* 0x0000000200ff7812 */ /* 0x000fe2000786c0ff */
[----:B------:R-:W-:Y:S01]  /*1400*/  IMAD.IADD R9, R7, 0x1, -R4 ;  /* 0x0000000107097824 */ /* 0x000fe200078e0a04 */
[----:B------:R-:W-:Y:S01]  /*1410*/  LOP3.LUT R4, R6, 0x1ffffffe, RZ, 0xc0, !PT ;  /* 0x1ffffffe06047812 */ /* 0x000fe200078ec0ff */
[----:B------:R-:W-:Y:S01]  /*1420*/  IMAD.IADD R17, R18, 0x1, -R5 ;  /* 0x0000000112117824 */ /* 0x000fe200078e0a05 */
[----:B------:R-:W-:Y:S01]  /*1430*/  LOP3.LUT R3, R3, 0x1c0, RZ, 0xc0, !PT ;  /* 0x000001c003037812 */ /* 0x000fe200078ec0ff */
[----:B------:R-:W-:Y:S01]  /*1440*/  IMAD.SHL.U32 R7, R7, 0x400, RZ ;  /* 0x0000040007077824 */ /* 0x000fe200078e00ff */
[----:B------:R-:W-:Y:S01]  /*1450*/  LOP3.LUT P0, RZ, R0, 0x4, RZ, 0xc0, !PT ;  /* 0x0000000400ff7812 */ /* 0x000fe2000780c0ff */
[C---:B------:R-:W-:Y:S01]  /*1460*/  IMAD.IADD R13, R2.reuse, 0x1, -R4 ;  /* 0x00000001020d7824 */ /* 0x040fe200078e0a04 */
[----:B------:R-:W-:Y:S01]  /*1470*/  LOP3.LUT R5, R3, 0x8, R145, 0xf8, !PT ;  /* 0x0000000803057812 */ /* 0x000fe200078ef891 */
[----:B------:R-:W-:Y:S01]  /*1480*/  IMAD R6, R2, 0x2, R7 ;  /* 0x0000000202067824 */ /* 0x000fe200078e0207 */
[----:B------:R-:W-:Y:S01]  /*1490*/  SHF.R.U32.HI R3, RZ, 0x3, R3 ;  /* 0x00000003ff037819 */ /* 0x000fe20000011603 */
[----:B------:R-:W-:Y:S01]  /*14a0*/  IMAD.SHL.U32 R2, R0, 0x40, RZ ;  /* 0x0000004000027824 */ /* 0x000fe200078e00ff */
[----:B------:R-:W-:Y:S01]  /*14b0*/  SHF.R.S32.HI R10, RZ, 0x1f, R17 ;  /* 0x0000001fff0a7819 */ /* 0x000fe20000011411 */
[----:B------:R-:W-:Y:S01]  /*14c0*/  IMAD.SHL.U32 R4, R11, 0x8, RZ ;  /* 0x000000080b047824 */ /* 0x000fe200078e00ff */
[----:B------:R-:W-:Y:S01]  /*14d0*/  LOP3.LUT R192, R5, R3, RZ, 0x3c, !PT ;  /* 0x0000000305c07212 */ /* 0x000fe200078e3cff */
[----:B------:R-:W-:Y:S01]  /*14e0*/  IMAD.SHL.U32 R140, R146, 0x8, RZ ;  /* 0x00000008928c7824 */ /* 0x000fe200078e00ff */
[----:B------:R-:W-:Y:S01]  /*14f0*/  LEA.HI R10, R10, R17, RZ, 0x2 ;  /* 0x000000110a0a7211 */ /* 0x000fe200078f10ff */
[----:B------:R-:W-:Y:S01]  /*1500*/  IMAD.SHL.U32 R142, R146, 0x4, RZ ;  /* 0x00000004928e7824 */ /* 0x000fe200078e00ff */
[----:B------:R-:W-:Y:S01]  /*1510*/  LOP3.LUT R5, R0, 0x1, RZ, 0xc0, !PT ;  /* 0x0000000100057812 */ /* 0x000fe200078ec0ff */
[----:B------:R-:W-:Y:S01]  /*1520*/  IMAD.SHL.U32 R0, R8, 0x40, RZ ;  /* 0x0000004008007824 */ /* 0x000fe200078e00ff */
[----:B------:R-:W-:Y:S01]  /*1530*/  LOP3.LUT R2, R2, 0x1c0, RZ, 0xc0, !PT ;  /* 0x000001c002027812 */ /* 0x000fe200078ec0ff */
[----:B------:R-:W-:Y:S01]  /*1540*/  IMAD R192, R11, 0x200, R192 ;  /* 0x000002000bc07824 */ /* 0x000fe200078e02c0 */
[----:B------:R-:W-:-:S02]  /*1550*/  SHF.R.S32.HI R3, RZ, 0x2, R10 ;  /* 0x00000002ff037819 */ /* 0x000fc4000001140a */
[----:B------:R-:W-:Y:S02]  /*1560*/  LEA.HI R2, R2, R2, RZ, 0x1d ;  /* 0x0000000202027211 */ /* 0x000fe400078fe8ff */
[----:B------:R-:W-:Y:S01]  /*1570*/  LOP3.LUT R0, R0, 0x1c0, RZ, 0xc0, !PT ;  /* 0x000001c000007812 */ /* 0x000fe200078ec0ff */
[----:B------:R-:W-:Y:S01]  /*1580*/  IMAD R16, R9, 0x10, R3 ;  /* 0x0000001009107824 */ /* 0x000fe200078e0203 */
[----:B------:R-:W-:Y:S01]  /*1590*/  ISETP.NE.U32.AND P4, PT, R5, 0x1, PT ;  /* 0x000000010500780c */ /* 0x000fe20003f85070 */
[----:B------:R-:W-:Y:S01]  /*15a0*/  IMAD.IADD R3, R6, 0x1, R2 ;  /* 0x0000000106037824 */ /* 0x000fe200078e0202 */
[----:B------:R-:W-:Y:S02]  /*15b0*/  LOP3.LUT R2, R0, 0x8, R4, 0xf8, !PT ;  /* 0x0000000800027812 */ /* 0x000fe400078ef804 */
[----:B------:R-:W-:Y:S01]  /*15c0*/  SHF.R.U32.HI R0, RZ, 0x3, R0 ;  /* 0x00000003ff007819 */ /* 0x000fe20000011600 */
[----:B------:R-:W-:Y:S01]  /*15d0*/  IMAD.SHL.U32 R15, R3, 0x2, RZ ;  /* 0x00000002030f7824 */ /* 0x000fe200078e00ff */
[----:B------:R-:W-:Y:S01]  /*15e0*/  LOP3.LUT R193, R193, 0xfffffe00, RZ, 0xc0, !PT ;  /* 0xfffffe00c1c17812 */ /* 0x000fe200078ec0ff */
[----:B------:R-:W-:Y:S01]  /*15f0*/  STL [R1+0x1e0], R16 ;  /* 0x0001e01001007387 */ /* 0x000fe20000100800 */
[----:B------:R-:W-:-:S02]  /*1600*/  LOP3.LUT R0, R2, R0, RZ, 0x3c, !PT ;  /* 0x0000000002007212 */ /* 0x000fc400078e3cff */
[----:B------:R-:W-:Y:S01]  /*1610*/  SHF.R.S32.HI R145, RZ, 0x3, R145 ;  /* 0x00000003ff917819 */ /* 0x000fe20000011491 */
[----:B------:R-:W-:Y:S01]  /*1620*/  STL [R1+0xb4], R15 ;  /* 0x0000b40f01007387 */ /* 0x000fe20000100800 */
[CC--:B------:R-:W-:Y:S02]  /*1630*/  IADD3 R197, R0.reuse, R193.reuse, R7 ;  /* 0x000000c100c57210 */ /* 0x0c0fe40007ffe007 */
[----:B------:R-:W-:Y:S01]  /*1640*/  LOP3.LUT R193, R0, R193, RZ, 0xfc, !PT ;  /* 0x000000c100c17212 */ /* 0x000fe200078efcff */
[----:B------:R-:W-:Y:S01]  /*1650*/  IMAD.SHL.U32 R0, R145, 0x40, RZ ;  /* 0x0000004091007824 */ /* 0x000fe200078e00ff */
[----:B------:R-:W-:Y:S02]  /*1660*/  IADD3 R2, R15, 0x80, RZ ;  /* 0x000000800f027810 */ /* 0x000fe40007ffe0ff */
[----:B------:R-:W-:Y:S02]  /*1670*/  IADD3 R3, R145, 0x20, RZ ;  /* 0x0000002091037810 */ /* 0x000fe40007ffe0ff */
[----:B------:R-:W-:-:S02]  /*1680*/  IADD3 R14, R15, 0x70, RZ ;  /* 0x000000700f0e7810 */ /* 0x000fc40007ffe0ff */
[----:B------:R-:W-:Y:S02]  /*1690*/  @P4 IADD3 R14, R2, 0x10, RZ ;  /* 0x00000010020e4810 */ /* 0x000fe40007ffe0ff */
[----:B------:R-:W-:Y:S02]  /*16a0*/  LEA.HI R7, R12, R18, RZ, 0x6 ;  /* 0x000000120c077211 */ /* 0x000fe400078f30ff */
[----:B------:R-:W-:Y:S01]  /*16b0*/  LOP3.LUT R2, R0, 0x1c0, RZ, 0xc0, !PT ;  /* 0x000001c000027812 */ /* 0x000fe200078ec0ff */
[----:B------:R-:W-:Y:S01]  /*16c0*/  IMAD.SHL.U32 R0, R3, 0x40, RZ ;  /* 0x0000004003007824 */ /* 0x000fe200078e00ff */
[----:B------:R-:W-:Y:S01]  /*16d0*/  SHF.R.S32.HI R12, RZ, 0x1f, R3 ;  /* 0x0000001fff0c7819 */ /* 0x000fe20000011403 */
[----:B------:R-:W-:Y:S01]  /*16e0*/  IMAD.SHL.U32 R7, R7, 0x8, RZ ;  /* 0x0000000807077824 */ /* 0x000fe200078e00ff */
[----:B------:R-:W-:Y:S01]  /*16f0*/  R2P PR, R8, 0x6 ;  /* 0x0000000608007804 */ /* 0x000fe20000000000 */
[----:B------:R-:W-:Y:S01]  /*1700*/  STL [R1+0xb8], R14 ;  /* 0x0000b80e01007387 */ /* 0x000fe20000100800 */
[----:B------:R-:W-:-:S02]  /*1710*/  LEA.HI R12, R12, R3, RZ, 0x3 ;  /* 0x000000030c0c7211 */ /* 0x000fc400078f18ff */
[----:B------:R-:W-:Y:S02]  /*1720*/  LOP3.LUT R3, R0, 0x1c0, RZ, 0xc0, !PT ;  /* 0x000001c000037812 */ /* 0x000fe400078ec0ff */
[----:B------:R-:W-:Y:S01]  /*1730*/  LOP3.LUT R0, R2, 0x38, R140, 0xf8, !PT ;  /* 0x0000003802007812 */ /* 0x000fe200078ef88c */
[----:B------:R-:W-:Y:S01]  /*1740*/  IMAD.SHL.U32 R12, R12, 0x40, RZ ;  /* 0x000000400c0c7824 */ /* 0x000fe200078e00ff */
[----:B------:R-:W-:Y:S02]  /*1750*/  SHF.R.U32.HI R3, RZ, 0x3, R2 ;  /* 0x00000003ff037819 */ /* 0x000fe40000011602 */
[----:B------:R-:W-:Y:S02]  /*1760*/  LOP3.LUT R2, R10, 0x7ffffffc, RZ, 0xc0, !PT ;  /* 0x7ffffffc0a027812 */ /* 0x000fe400078ec0ff */
[----:B------:R-:W-:Y:S02]  /*1770*/  LOP3.LUT R4, R0, R3, RZ, 0x3c, !PT ;  /* 0x0000000300047212 */ /* 0x000fe400078e3cff */
[----:B------:R-:W-:Y:S01]  /*1780*/  LOP3.LUT R7, R7, 0xfffffe00, RZ, 0xc0, !PT ;  /* 0xfffffe0007077812 */ /* 0x000fe200078ec0ff */
[----:B------:R-:W-:Y:S01]  /*1790*/  IMAD.IADD R3, R17, 0x1, -R2 ;  /* 0x0000000111037824 */ /* 0x000fe200078e0a02 */
[----:B------:R-:W-:Y:S01]  /*17a0*/  IADD3 R144, R140, 0x40, RZ ;  /* 0x000000408c907810 */ /* 0x000fe20007ffe0ff */
[----:B------:R1:W-:Y:S01]  /*17b0*/  STL [R1+0x1dc], R4 ;  /* 0x0001dc0401007387 */ /* 0x0003e20000100800 */
[----:B------:R-:W-:-:S02]  /*17c0*/  LOP3.LUT R245, R4, R7, RZ, 0xfc, !PT ;  /* 0x0000000704f57212 */ /* 0x000fc400078efcff */
[C---:B------:R-:W-:Y:S02]  /*17d0*/  SEL R2, R194.reuse, 0xffffffe0, !P3 ;  /* 0xffffffe0c2027807 */ /* 0x040fe40005800000 */
[----:B------:R-:W-:Y:S01]  /*17e0*/  SHF.R.S32.HI R0, RZ, 0x1f, R144 ;  /* 0x0000001fff007819 */ /* 0x000fe20000011490 */
[----:B------:R-:W-:Y:S01]  /*17f0*/  IMAD.SHL.U32 R245, R245, 0x2, RZ ;  /* 0x00000002f5f57824 */ /* 0x000fe200078e00ff */
[----:B------:R-:W-:Y:S02]  /*1800*/  SEL R194, R194, 0xffffffe0, !P1 ;  /* 0xffffffe0c2c27807 */ /* 0x000fe40004800000 */
[----:B------:R-:W-:Y:S02]  /*1810*/  LEA.HI R238, R0, R144, RZ, 0x3 ;  /* 0x0000009000ee7211 */ /* 0x000fe400078f18ff */
[----:B------:R-:W-:Y:S02]  /*1820*/  SEL R0, R195, 0xffffffc0, !P0 ;  /* 0xffffffc0c3007807 */ /* 0x000fe40004000000 */
[----:B------:R-:W-:-:S02]  /*1830*/  LEA R197, R197, 0x10080, 0x1 ;  /* 0x00010080c5c57811 */ /* 0x000fc400078e08ff */
[----:B------:R-:W-:Y:S02]  /*1840*/  LEA R193, R193, 0x4080, 0x1 ;  /* 0x00004080c1c17811 */ /* 0x000fe400078e08ff */
[----:B------:R-:W-:Y:S01]  /*1850*/  SEL R195, R195, 0xffffffc0, !P2 ;  /* 0xffffffc0c3c37807 */ /* 0x000fe20005000000 */
[C---:B------:R-:W-:Y:S01]  /*1860*/  IMAD.IADD R198, R197.reuse, 0x1, R194 ;  /* 0x00000001c5c67824 */ /* 0x040fe200078e02c2 */
[----:B------:R-:W-:Y:S01]  /*1870*/  IADD3 R228, R140, 0x80, RZ ;  /* 0x000000808ce47810 */ /* 0x000fe20007ffe0ff */
[----:B------:R-:W-:Y:S01]  /*1880*/  IMAD.IADD R194, R194, 0x1, R193 ;  /* 0x00000001c2c27824 */ /* 0x000fe200078e02c1 */
[----:B------:R-:W-:Y:S01]  /*1890*/  IADD3 R229, R140, 0xc0, RZ ;  /* 0x000000c08ce57810 */ /* 0x000fe20007ffe0ff */
[----:B------:R-:W-:Y:S01]  /*18a0*/  IMAD.IADD R200, R197, 0x1, R195 ;  /* 0x00000001c5c87824 */ /* 0x000fe200078e02c3 */
[----:B------:R-:W-:Y:S01]  /*18b0*/  LOP3.LUT R238, R238, 0xfffffff8, RZ, 0xc0, !PT ;  /* 0xfffffff8eeee7812 */ /* 0x000fe200078ec0ff */
[----:B------:R-:W-:Y:S01]  /*18c0*/  IMAD.IADD R196, R195, 0x1, R193 ;  /* 0x00000001c3c47824 */ /* 0x000fe200078e02c1 */
[----:B------:R-:W-:Y:S01]  /*18d0*/  SHF.R.S32.HI R141, RZ, 0x1f, R140 ;  /* 0x0000001fff8d7819 */ /* 0x000fe2000001148c */
[----:B-1----:R-:W-:Y:S01]  /*18e0*/  IMAD.SHL.U32 R4, R3, 0x2, RZ ;  /* 0x0000000203047824 */ /* 0x002fe200078e00ff */
[----:B------:R-:W-:Y:S01]  /*18f0*/  SHF.R.S32.HI R250, RZ, 0x1f, R228 ;  /* 0x0000001ffffa7819 */ /* 0x000fe200000114e4 */
[----:B------:R-:W-:Y:S01]  /*1900*/  IMAD R3, R13, 0x8, R16 ;  /* 0x000000080d037824 */ /* 0x000fe200078e0210 */
[----:B------:R-:W-:Y:S01]  /*1910*/  SHF.R.S32.HI R249, RZ, 0x1f, R229 ;  /* 0x0000001ffff97819 */ /* 0x000fe200000114e5 */
[----:B------:R-:W-:Y:S01]  /*1920*/  IMAD.IADD R199, R198, 0x1, R195 ;  /* 0x00000001c6c77824 */ /* 0x000fe200078e02c3 */
[C---:B------:R-:W-:Y:S01]  /*1930*/  IADD3 R38, R4.reuse, 0x8, RZ ;  /* 0x0000000804267810 */ /* 0x040fe20007ffe0ff */
[----:B------:R-:W-:Y:S01]  /*1940*/  STL [R1+0x158], R4 ;  /* 0x0001580401007387 */ /* 0x000fe20000100800 */
[C---:B------:R-:W-:Y:S01]  /*1950*/  IADD3 R36, R4.reuse, 0x18, RZ ;  /* 0x0000001804247810 */ /* 0x040fe20007ffe0ff */
[----:B------:R-:W-:Y:S01]  /*1960*/  IMAD.IADD R195, R195, 0x1, R194 ;  /* 0x00000001c3c37824 */ /* 0x000fe200078e02c2 */
[----:B------:R-:W-:Y:S01]  /*1970*/  SHF.R.S32.HI R13, RZ, 0x1f, R38 ;  /* 0x0000001fff0d7819 */ /* 0x000fe20000011426 */
        /* <DEDUP_REMOVED lines=19> */
[----:B-1----:R-:W-:-:S02]  /*1ab0*/  IADD3 R3, R4, 0xe8, RZ ;  /* 0x000000e804037810 */ /* 0x002fc40007ffe0ff */
[C---:B------:R-:W-:Y:S01]  /*1ac0*/  IADD3 R35, R4.reuse, 0x20, RZ ;  /* 0x0000002004237810 */ /* 0x040fe20007ffe0ff */
[----:B------:R-:W-:Y:S01]  /*1ad0*/  STL [R1+0x100], R9 ;  /* 0x0001000901007387 */ /* 0x000fe20000100800 */
[----:B--2---:R-:W-:Y:S02]  /*1ae0*/  SHF.R.S32.HI R13, RZ, 0x1f, R36 ;  /* 0x0000001fff0d7819 */ /* 0x004fe40000011424 */
        /* <DEDUP_REMOVED lines=23> */
[----:B-1----:R-:W-:-:S02]  /*1c60*/  SHF.R.S32.HI R13, RZ, 0x1f, R33 ;  /* 0x0000001fff0d7819 */ /* 0x002fc40000011421 */
[----:B------:R-:W-:Y:S01]  /*1c70*/  LOP3.LUT R12, R12, 0xfffffe00, RZ, 0xc0, !PT ;  /* 0xfffffe000c0c7812 */ /* 0x000fe200078ec0ff */
[----:B------:R-:W-:Y:S01]  /*1c80*/  STL [R1+0xf0], R5 ;  /* 0x0000f00501007387 */ /* 0x000fe20000100800 */
[----:B------:R-:W-:Y:S02]  /*1c90*/  LEA R192, R192, 0xa080, 0x1 ;  /* 0x0000a080c0c07811 */ /* 0x000fe400078e08ff */
[----:B------:R-:W-:Y:S01]  /*1ca0*/  SHF.R.S32.HI R248, RZ, 0x1f, R238 ;  /* 0x0000001ffff87819 */ /* 0x000fe200000114ee */
[----:B------:R1:W-:Y:S01]  /*1cb0*/  STL [R1+0x1c4], R13 ;  /* 0x0001c40d01007387 */ /* 0x0003e20000100800 */
[----:B--2---:R-:W-:-:S03]  /*1cc0*/  SHF.R.S32.HI R6, RZ, 0x1f, R6 ;  /* 0x0000001fff067819 */ /* 0x004fc60000011406 */
[----:B------:R-:W-:Y:S01]  /*1cd0*/  STL [R1+0xec], R4 ;  /* 0x0000ec0401007387 */ /* 0x000fe20000100800 */
[----:B---3--:R-:W-:-:S03]  /*1ce0*/  SHF.R.S32.HI R37, RZ, 0x1f, R37 ;  /* 0x0000001fff257819 */ /* 0x008fc60000011425 */
[----:B------:R2:W-:Y:S01]  /*1cf0*/  STL [R1+0x16c], R6 ;  /* 0x00016c0601007387 */ /* 0x0005e20000100800 */
[----:B----4-:R-:W-:-:S03]  /*1d00*/  SHF.R.S32.HI R35, RZ, 0x1f, R35 ;  /* 0x0000001fff237819 */ /* 0x010fc60000011423 */
[----:B------:R3:W-:Y:S01]  /*1d10*/  STL [R1+0x140], R31 ;  /* 0x0001401f01007387 */ /* 0x0007e20000100800 */
[----:B-----5:R-:W-:-:S03]  /*1d20*/  SHF.R.S32.HI R34, RZ, 0x1f, R34 ;  /* 0x0000001fff227819 */ /* 0x020fc60000011422 */
[----:B------:R4:W-:Y:S01]  /*1d30*/  STL [R1+0x138], R29 ;  /* 0x0001381d01007387 */ /* 0x0009e20000100800 */
[----:B------:R-:W-:-:S03]  /*1d40*/  SHF.R.S32.HI R32, RZ, 0x1f, R32 ;  /* 0x0000001fff207819 */ /* 0x000fc60000011420 */
[----:B------:R5:W-:Y:S04]  /*1d50*/  STL [R1+0xe0], R28 ;  /* 0x0000e01c01007387 */ /* 0x000be80000100800 */
[----:B------:R5:W-:Y:S01]  /*1d60*/  STL [R1+0x130], R26 ;  /* 0x0001301a01007387 */ /* 0x000be20000100800 */
[----:B-1----:R-:W-:-:S03]  /*1d70*/  SHF.R.S32.HI R13, RZ, 0x1f, R30 ;  /* 0x0000001fff0d7819 */ /* 0x002fc6000001141e */
[----:B------:R1:W-:Y:S04]  /*1d80*/  STL [R1+0x12c], R25 ;  /* 0x00012c1901007387 */ /* 0x0003e80000100800 */
[----:B------:R1:W-:Y:S01]  /*1d90*/  STL [R1+0x1b8], R13 ;  /* 0x0001b80d01007387 */ /* 0x0003e20000100800 */
[----:B--2---:R-:W-:Y:S02]  /*1da0*/  SHF.R.S32.HI R6, RZ, 0x1f, R5 ;  /* 0x0000001fff067819 */ /* 0x004fe40000011405 */
[----:B------:R-:W-:Y:S01]  /*1db0*/  SHF.R.S32.HI R5, RZ, 0x1f, R4 ;  /* 0x0000001fff057819 */ /* 0x000fe20000011404 */
[----:B------:R2:W-:Y:S01]  /*1dc0*/  STL [R1+0x124], R23 ;  /* 0x0001241701007387 */ /* 0x0005e20000100800 */
[----:B------:R-:W-:Y:S01]  /*1dd0*/  IMAD.IADD R4, R15, 0x1, R0 ;  /* 0x000000010f047824 */ /* 0x000fe200078e0200 */
[----:B---3--:R-:W-:-:S02]  /*1de0*/  SHF.R.S32.HI R31, RZ, 0x1f, R31 ;  /* 0x0000001fff1f7819 */ /* 0x008fc4000001141f */
[----:B------:R3:W-:Y:S01]  /*1df0*/  STL [R1+0x120], R22 ;  /* 0x0001201601007387 */ /* 0x0007e20000100800 */
[----:B----4-:R-:W-:-:S03]  /*1e00*/  SHF.R.S32.HI R29, RZ, 0x1f, R29 ;  /* 0x0000001fff1d7819 */ /* 0x010fc6000001141d */
[----:B------:R4:W-:Y:S01]  /*1e10*/  STL [R1+0x118], R20 ;  /* 0x0001181401007387 */ /* 0x0009e20000100800 */
[----:B-----5:R-:W-:-:S03]  /*1e20*/  SHF.R.S32.HI R28, RZ, 0x1f, R28 ;  /* 0x0000001fff1c7819 */ /* 0x020fc6000001141c */
[----:B------:R5:W-:Y:S01]  /*1e30*/  STL [R1+0xdc], R19 ;  /* 0x0000dc1301007387 */ /* 0x000be20000100800 */
[----:B------:R-:W-:-:S03]  /*1e40*/  SHF.R.S32.HI R26, RZ, 0x1f, R26 ;  /* 0x0000001fff1a7819 */ /* 0x000fc6000001141a */
[----:B------:R5:W-:Y:S01]  /*1e50*/  STL [R1+0x110], R17 ;  /* 0x0001101101007387 */ /* 0x000be20000100800 */
[----:B-1----:R-:W-:-:S03]  /*1e60*/  SHF.R.S32.HI R25, RZ, 0x1f, R25 ;  /* 0x0000001fff197819 */ /* 0x002fc60000011419 */
[----:B------:R1:W-:Y:S01]  /*1e70*/  STL [R1+0x10c], R16 ;  /* 0x00010c1001007387 */ /* 0x0003e20000100800 */
[----:B------:R-:W-:-:S03]  /*1e80*/  SHF.R.S32.HI R13, RZ, 0x1f, R27 ;  /* 0x0000001fff0d7819 */ /* 0x000fc6000001141b */
[----:B------:R-:W-:Y:S01]  /*1e90*/  STL [R1+0x13c], R30 ;  /* 0x00013c1e01007387 */ /* 0x000fe20000100800 */
[----:B--2---:R-:W-:-:S03]  /*1ea0*/  SHF.R.S32.HI R23, RZ, 0x1f, R23 ;  /* 0x0000001fff177819 */ /* 0x004fc60000011417 */
[----:B------:R2:W-:Y:S01]  /*1eb0*/  STL [R1+0x1ac], R13 ;  /* 0x0001ac0d01007387 */ /* 0x0005e20000100800 */
[----:B---3--:R-:W-:-:S03]  /*1ec0*/  SHF.R.S32.HI R22, RZ, 0x1f, R22 ;  /* 0x0000001fff167819 */ /* 0x008fc60000011416 */
[----:B------:R-:W-:Y:S01]  /*1ed0*/  STL [R1+0x134], R27 ;  /* 0x0001341b01007387 */ /* 0x000fe20000100800 */
[----:B----4-:R-:W-:-:S03]  /*1ee0*/  SHF.R.S32.HI R20, RZ, 0x1f, R20 ;  /* 0x0000001fff147819 */ /* 0x010fc60000011414 */
[----:B------:R-:W-:Y:S01]  /*1ef0*/  STL [R1+0x128], R24 ;  /* 0x0001281801007387 */ /* 0x000fe20000100800 */
[----:B-----5:R-:W-:-:S03]  /*1f00*/  SHF.R.S32.HI R19, RZ, 0x1f, R19 ;  /* 0x0000001fff137819 */ /* 0x020fc60000011413 */
[----:B------:R-:W-:Y:S01]  /*1f10*/  STL [R1+0x11c], R21 ;  /* 0x00011c1501007387 */ /* 0x000fe20000100800 */
[----:B------:R-:W-:-:S03]  /*1f20*/  SHF.R.S32.HI R17, RZ, 0x1f, R17 ;  /* 0x0000001fff117819 */ /* 0x000fc60000011411 */
[----:B------:R-:W-:Y:S01]  /*1f30*/  STL [R1+0x114], R18 ;  /* 0x0001141201007387 */ /* 0x000fe20000100800 */
[----:B-1----:R-:W-:-:S03]  /*1f40*/  SHF.R.S32.HI R16, RZ, 0x1f, R16 ;  /* 0x0000001fff107819 */ /* 0x002fc60000011410 */
[----:B------:R-:W-:Y:S04]  /*1f50*/  STL [R1+0x1d4], R37 ;  /* 0x0001d42501007387 */ /* 0x000fe80000100800 */
[----:B------:R-:W-:Y:S01]  /*1f60*/  STL [R1+0x1cc], R35 ;  /* 0x0001cc2301007387 */ /* 0x000fe20000100800 */
[----:B--2---:R-:W-:-:S03]  /*1f70*/  SHF.R.S32.HI R13, RZ, 0x1f, R24 ;  /* 0x0000001fff0d7819 */ /* 0x004fc60000011418 */
[----:B------:R-:W-:Y:S04]  /*1f80*/  STL [R1+0x1c8], R34 ;  /* 0x0001c82201007387 */ /* 0x000fe80000100800 */
[----:B------:R1:W-:Y:S04]  /*1f90*/  STL [R1+0x1a0], R13 ;  /* 0x0001a00d01007387 */ /* 0x0003e80000100800 */
[----:B------:R-:W-:Y:S04]  /*1fa0*/  STL [R1+0x1c0], R32 ;  /* 0x0001c02001007387 */ /* 0x000fe80000100800 */
[----:B------:R-:W-:Y:S04]  /*1fb0*/  STL [R1+0x1bc], R31 ;  /* 0x0001bc1f01007387 */ /* 0x000fe80000100800 */
[----:B------:R-:W-:Y:S04]  /*1fc0*/  STL [R1+0x1b4], R29 ;  /* 0x0001b41d01007387 */ /* 0x000fe80000100800 */
[----:B------:R-:W-:Y:S04]  /*1fd0*/  STL [R1+0x1b0], R28 ;  /* 0x0001b01c01007387 */ /* 0x000fe80000100800 */
[----:B------:R-:W-:Y:S04]  /*1fe0*/  STL [R1+0x1a8], R26 ;  /* 0x0001a81a01007387 */ /* 0x000fe80000100800 */
[----:B------:R-:W-:Y:S01]  /*1ff0*/  STL [R1+0x1a4], R25 ;  /* 0x0001a41901007387 */ /* 0x000fe20000100800 */
[----:B-1----:R-:W-:-:S03]  /*2000*/  SHF.R.S32.HI R13, RZ, 0x1f, R21 ;  /* 0x0000001fff0d7819 */ /* 0x002fc60000011415 */
        /* <DEDUP_REMOVED lines=11> */
[----:B------:R-:W-:Y:S01]  /*20c0*/  STL [R1+0xd0], R4 ;  /* 0x0000d00401007387 */ /* 0x000fe20000100800 */
[----:B-1----:R-:W-:Y:S02]  /*20d0*/  SHF.R.S32.HI R13, RZ, 0x1f, R11 ;  /* 0x0000001fff0d7819 */ /* 0x002fe4000001140b */
[----:B------:R-:W-:-:S02]  /*20e0*/  SHF.R.S32.HI R11, RZ, 0x1f, R10 ;  /* 0x0000001fff0b7819 */ /* 0x000fc4000001140a */
[----:B------:R-:W-:Y:S01]  /*20f0*/  SHF.R.S32.HI R10, RZ, 0x1f, R9 ;  /* 0x0000001fff0a7819 */ /* 0x000fe20000011409 */
[----:B------:R-:W-:Y:S01]  /*2100*/  STL [R1+0x17c], R13 ;  /* 0x00017c0d01007387 */ /* 0x000fe20000100800 */
[----:B------:R-:W-:Y:S02]  /*2110*/  SHF.R.S32.HI R9, RZ, 0x1f, R8 ;  /* 0x0000001fff097819 */ /* 0x000fe40000011408 */
[----:B------:R-:W-:Y:S01]  /*2120*/  SHF.R.S32.HI R8, RZ, 0x1f, R3 ;  /* 0x0000001fff087819 */ /* 0x000fe20000011403 */
[----:B------:R-:W-:Y:S01]  /*2130*/  IMAD.IADD R3, R15, 0x1, R2 ;  /* 0x000000010f037824 */ /* 0x000fe200078e0202 */
[----:B------:R-:W-:Y:S01]  /*2140*/  STL [R1+0x178], R11 ;  /* 0x0001780b01007387 */ /* 0x000fe20000100800 */
[----:B------:R-:W-:-:S03]  /*2150*/  IMAD.IADD R2, R2, 0x1, R14 ;  /* 0x0000000102027824 */ /* 0x000fc600078e020e */
[----:B------:R1:W-:Y:S04]  /*2160*/  STL [R1+0xc0], R3 ;  /* 0x0000c00301007387 */ /* 0x0003e80000100800 */
[----:B------:R-:W-:Y:S04]  /*2170*/  STL [R1+0x174], R10 ;  /* 0x0001740a01007387 */ /* 0x000fe80000100800 */
[----:B------:R-:W-:Y:S04]  /*2180*/  STL [R1+0x170], R9 ;  /* 0x0001700901007387 */ /* 0x000fe80000100800 */
[----:B------:R-:W-:Y:S04]  /*2190*/  STL [R1+0x168], R8 ;  /* 0x0001680801007387 */ /* 0x000fe80000100800 */
[----:B------:R-:W-:Y:S01]  /*21a0*/  STL [R1+0xbc], R2 ;  /* 0x0000bc0201007387 */ /* 0x000fe20000100800 */
[----:B-1----:R-:W-:-:S05]  /*21b0*/  IMAD.IADD R3, R0, 0x1, R3 ;  /* 0x0000000100037824 */ /* 0x002fca00078e0203 */
[----:B------:R1:W-:Y:S02]  /*21c0*/  STL [R1+0xcc], R3 ;  /* 0x0000cc0301007387 */ /* 0x0003e40000100800 */
[----:B-1----:R-:W-:Y:S02]  /*21d0*/  IMAD.IADD R3, R0, 0x1, R14 ;  /* 0x0000000100037824 */ /* 0x002fe400078e020e */
[----:B------:R-:W-:-:S03]  /*21e0*/  IMAD.IADD R0, R2, 0x1, R0 ;  /* 0x0000000102007824 */ /* 0x000fc600078e0200 */
[----:B------:R1:W-:Y:S04]  /*21f0*/  STL [R1+0xc8], R3 ;  /* 0x0000c80301007387 */ /* 0x0003e80000100800 */
[----:B------:R1:W-:Y:S02]  /*2200*/  STL [R1+0xc4], R0 ;  /* 0x0000c40001007387 */ /* 0x0003e40000100800 */
.L_x_2511:
[----:B------:R-:W2:Y:S01]  /*2210*/  LDL R24, [R1+0xac] ;  /* 0x0000ac0001187983 */ /* 0x000ea20000100800 */
[----:B------:R-:W-:-:S03]  /*2220*/  ISETP.NE.U32.AND P0, PT, RZ, c[0x0][0x370], PT ;  /* 0x0000dc00ff007a0c */ /* 0x000fc60003f05070 */
[----:B------:R-:W3:Y:S01]  /*2230*/  LDL R25, [R1+0xa8] ;  /* 0x0000a80001197983 */ /* 0x000ee20000100800 */
[----:B------:R-:W-:Y:S02]  /*2240*/  ISETP.NE.AND.EX P0, PT, RZ, c[0x0][0x374], PT, P0 ;  /* 0x0000dd00ff007a0c */ /* 0x000fe40003f05300 */
[----:B------:R-:W-:Y:S01]  /*2250*/  ISETP.NE.U32.AND P4, PT, RZ, c[0x0][0x358], PT ;  /* 0x0000d600ff007a0c */ /* 0x000fe20003f85070 */
[----:B------:R-:W-:Y:S02]  /*2260*/  IMAD.MOV.U32 R23, RZ, RZ, 0x4 ;  /* 0x00000004ff177424 */ /* 0x000fe400078e00ff */
[----:B-1----:R-:W-:Y:S01]  /*2270*/  IMAD.MOV.U32 R0, RZ, RZ, RZ ;  /* 0x000000ffff007224 */ /* 0x002fe200078e00ff */
[----:B------:R-:W-:Y:S02]  /*2280*/  ISETP.NE.AND.EX P4, PT, RZ, c[0x0][0x35c], PT, P4 ;  /* 0x0000d700ff007a0c */ /* 0x000fe40003f85340 */
[----:B------:R-:W-:Y:S01]  /*2290*/  ISETP.NE.U32.AND P3, PT, RZ, c[0x0][0x350], PT ;  /* 0x0000d400ff007a0c */ /* 0x000fe20003f65070 */
[----:B------:R-:W-:Y:S01]  /*22a0*/  IMAD.MOV.U32 R20, RZ, RZ, RZ ;  /* 0x000000ffff147224 */ /* 0x000fe200078e00ff */
[----:B------:R-:W-:-:S02]  /*22b0*/  ISETP.NE.U32.AND P2, PT, RZ, c[0x0][0x348], PT ;  /* 0x0000d200ff007a0c */ /* 0x000fc40003f45070 */
[----:B------:R-:W-:Y:S02]  /*22c0*/  ISETP.NE.AND.EX P3, PT, RZ, c[0x0][0x354], PT, P3 ;  /* 0x0000d500ff007a0c */ /* 0x000fe40003f65330 */
[----:B------:R-:W-:Y:S01]  /*22d0*/  ISETP.NE.AND.EX P2, PT, RZ, c[0x0][0x34c], PT, P2 ;  /* 0x0000d300ff007a0c */ /* 0x000fe20003f45320 */
[----:B------:R-:W-:Y:S02]  /*22e0*/  IMAD.MOV.U32 R22, RZ, RZ, RZ ;  /* 0x000000ffff167224 */ /* 0x000fe400078e00ff */
[----:B------:R-:W-:Y:S02]  /*22f0*/  IMAD.MOV.U32 R4, RZ, RZ, RZ ;  /* 0x000000ffff047224 */ /* 0x000fe400078e00ff */
[----:B--2---:R-:W-:-:S05]  /*2300*/  @P0 IMAD.WIDE R2, R24, R23, c[0x0][0x370] ;  /* 0x0000dc0018020625 */ /* 0x004fca00078e0217 */
[----:B------:R1:W2:Y:S01]  /*2310*/  @P0 LDG.E R0, [R2.64] ;  /* 0x0000000a02000981 */ /* 0x0002a2000c1e1900 */
[----:B------:R-:W-:-:S04]  /*2320*/  IMAD.WIDE R8, R24, R23, c[0x0][0x350] ;  /* 0x0000d40018087625 */ /* 0x000fc800078e0217 */
[CC--:B------:R-:W-:Y:S01]  /*2330*/  IMAD.WIDE R10, R24.reuse, R23.reuse, c[0x0][0x348] ;  /* 0x0000d200180a7625 */ /* 0x0c0fe200078e0217 */
[----:B------:R-:W4:Y:S04]  /*2340*/  @P3 LDG.E R22, [R8.64] ;  /* 0x0000000a08163981 */ /* 0x000f28000c1e1900 */
[----:B------:R-:W3:Y:S01]  /*2350*/  @P2 LDG.E R4, [R10.64] ;  /* 0x0000000a0a042981 */ /* 0x000ee2000c1e1900 */
[----:B-1----:R-:W-:-:S05]  /*2360*/  IMAD.WIDE R2, R24, R23, c[0x0][0x358] ;  /* 0x0000d60018027625 */ /* 0x002fca00078e0217 */
[----:B------:R-:W3:Y:S01]  /*2370*/  @P4 LDG.E R20, [R2.64] ;  /* 0x0000000a02144981 */ /* 0x000ee2000c1e1900 */
[----:B------:R-:W-:-:S04]  /*2380*/  ISETP.NE.U32.AND P1, PT, RZ, c[0x0][0x360], PT ;  /* 0x0000d800ff007a0c */ /* 0x000fc80003f25070 */
[----:B------:R-:W-:Y:S01]  /*2390*/  ISETP.NE.AND.EX P1, PT, RZ, c[0x0][0x364], PT, P1 ;  /* 0x0000d900ff007a0c */ /* 0x000fe20003f25310 */
[----:B------:R-:W-:Y:S01]  /*23a0*/  YIELD ;  /* 0x0000000000007946 */ /* 0x000fe20003800000 */
[----:B------:R-:W-:Y:S02]  /*23b0*/  ULDC UR5, c[0x0][0x2ac] ;  /* 0x0000ab0000057ab9 */ /* 0x000fe40000000800 */
[----:B------:R-:W-:Y:S01]  /*23c0*/  ULDC UR4, c[0x0][0x1d0] ;  /* 0x0000740000047ab9 */ /* 0x000fe20000000800 */
[----:B------:R-:W-:Y:S01]  /*23d0*/  IMAD.U32 R6, RZ, RZ, UR7 ;  /* 0x00000007ff067e24 */ /* 0x000fe2000f8e00ff */
[----:B------:R-:W-:Y:S01]  /*23e0*/  UIMAD UR4, UR5, UR4, URZ ;  /* 0x00000004050472a4 */ /* 0x000fe2000f8e023f */
[----:B------:R-:W-:-:S03]  /*23f0*/  MOV R19, c[0x0][0x168] ;  /* 0x00005a0000137a02 */ /* 0x000fc60000000f00 */
[----:B------:R-:W-:-:S03]  /*2400*/  IADD3 R172, P0, R6, 0x48, RZ ;  /* 0x0000004806ac7810 */ /* 0x000fc60007f1e0ff */
[----:B------:R-:W-:Y:S01]  /*2410*/  @P1 IMAD.WIDE R14, R24, R23, c[0x0][0x360] ;  /* 0x0000d800180e1625 */ /* 0x000fe200078e0217 */
[----:B------:R-:W-:-:S03]  /*2420*/  IADD3.X R173, RZ, UR6, RZ, P0, !PT ;  /* 0x00000006ffad7c10 */ /* 0x000fc600087fe4ff */
[----:B------:R-:W-:Y:S01]  /*2430*/  IMAD.U32 R18, RZ, RZ, UR4 ;  /* 0x00000004ff127e24 */ /* 0x000fe2000f8e00ff */
[----:B------:R1:W5:Y:S04]  /*2440*/  @P1 LDG.E R19, [R14.64] ;  /* 0x0000000a0e131981 */ /* 0x000368000c1e1900 */
[----:B--2---:R-:W-:Y:S01]  /*2450*/  STL [R1+0x48], R0 ;  /* 0x0000480001007387 */ /* 0x004fe20000100800 */
[----:B----4-:R-:W-:-:S03]  /*2460*/  IMAD.IADD R5, R22, 0x1, R0 ;  /* 0x0000000116057824 */ /* 0x010fc600078e0200 */
[----:B---3--:R2:W-:Y:S04]  /*2470*/  STL [R1+0x4c], R4 ;  /* 0x00004c0401007387 */ /* 0x0085e80000100800 */
[----:B------:R3:W-:Y:S04]  /*2480*/  STL [R1+0x50], R5 ;  /* 0x0000500501007387 */ /* 0x0007e80000100800 */
[----:B------:R4:W-:Y:S01]  /*2490*/  STL [R1+0x54], R20 ;  /* 0x0000541401007387 */ /* 0x0009e20000100800 */
[C---:B--2---:R-:W-:Y:S02]  /*24a0*/  LOP3.LUT R4, R25.reuse, 0xff000000, RZ, 0xc0, !PT ;  /* 0xff00000019047812 */ /* 0x044fe400078ec0ff */
[----:B---3--:R-:W-:-:S02]  /*24b0*/  LOP3.LUT R5, R25, 0xff0000, RZ, 0xc0, !PT ;  /* 0x00ff000019057812 */ /* 0x008fc400078ec0ff */
[----:B------:R-:W-:-:S04]  /*24c0*/  SHF.R.U32.HI R4, RZ, 0x8, R4 ;  /* 0x00000008ff047819 */ /* 0x000fc80000011604 */
[----:B-1----:R-:W-:Y:S01]  /*24d0*/  LEA.HI R14, R5, R4, RZ, 0x10 ;  /* 0x00000004050e7211 */ /* 0x002fe200078f80ff */
[----:B------:R-:W-:Y:S01]  /*24e0*/  IMAD.MOV.U32 R4, RZ, RZ, c[0x0][0x228] ;  /* 0x00008a00ff047624 */ /* 0x000fe200078e00ff */
[----:B------:R-:W-:Y:S05]  /*24f0*/  @P1 BRA `(.L_x_2278) ;  /* 0x0000004000001947 */ /* 0x000fea0003800000 */
[----:B------:R-:W-:Y:S05]  /*2500*/  @!P2 BRA `(.L_x_2278) ;  /* 0x000000300000a947 */ /* 0x000fea0003800000 */
[----:B------:R1:W2:Y:S04]  /*2510*/  LDG.E R5, [R10.64] ;  /* 0x0000000a0a057981 */ /* 0x0002a8000c1e1900 */
[----:B-1----:R-:W2:Y:S02]  /*2520*/  LDG.E R10, [R10.64+0x4] ;  /* 0x0000040a0a0a7981 */ /* 0x002ea4000c1e1900 */
[----:B--2--5:R-:W-:-:S05]  /*2530*/  IADD3 R19, -R5, R10, RZ ;  /* 0x0000000a05137210 */ /* 0x024fca0007ffe1ff */
.L_x_2278:
[----:B-----5:R1:W-:Y:S01]  /*2540*/  STL [R1+0x58], R19 ;  /* 0x0000581301007387 */ /* 0x0203e20000100800 */
[----:B------:R-:W-:-:S04]  /*2550*/  ISETP.NE.U32.AND P0, PT, RZ, c[0x0][0x368], PT ;  /* 0x0000da00ff007a0c */ /* 0x000fc80003f05070 */
[----:B------:R-:W-:-:S13]  /*2560*/  ISETP.NE.AND.EX P0, PT, RZ, c[0x0][0x36c], PT, P0 ;  /* 0x0000db00ff007a0c */ /* 0x000fda0003f05300 */
[----:B------:R-:W-:Y:S05]  /*2570*/  @!P0 BRA `(.L_x_2279) ;  /* 0x0000003000008947 */ /* 0x000fea0003800000 */
[----:B------:R-:W-:-:S05]  /*2580*/  IMAD.WIDE R8, R24, R23, c[0x0][0x368] ;  /* 0x0000da0018087625 */ /* 0x000fca00078e0217 */
[----:B------:R2:W5:Y:S01]  /*2590*/  LDG.E R18, [R8.64] ;  /* 0x0000000a08127981 */ /* 0x000562000c1e1900 */
[----:B------:R-:W-:Y:S05]  /*25a0*/  BRA `(.L_x_2280) ;  /* 0x0000004000007947 */ /* 0x000fea0003800000 */
.L_x_2279:
[----:B------:R-:W-:Y:S05]  /*25b0*/  @!P3 BRA `(.L_x_2280) ;  /* 0x000000300000b947 */ /* 0x000fea0003800000 */
[----:B------:R2:W3:Y:S04]  /*25c0*/  LDG.E R5, [R8.64] ;  /* 0x0000000a08057981 */ /* 0x0004e8000c1e1900 */
[----:B--2---:R-:W3:Y:S02]  /*25d0*/  LDG.E R8, [R8.64+0x4] ;  /* 0x0000040a08087981 */ /* 0x004ee4000c1e1900 */
[----:B---3--:R-:W-:Y:S02]  /*25e0*/  IADD3 R18, -R5, R8, RZ ;  /* 0x0000000805127210 */ /* 0x008fe40007ffe1ff */
.L_x_2280:
[----:B------:R-:W-:Y:S01]  /*25f0*/  ISETP.NE.U32.AND P0, PT, RZ, c[0x0][0x378], PT ;  /* 0x0000de00ff007a0c */ /* 0x000fe20003f05070 */
[----:B--2---:R-:W2:Y:S03]  /*2600*/  LDL R8, [R1+0x15c] ;  /* 0x00015c0001087983 */ /* 0x004ea60000100800 */
[----:B------:R-:W-:Y:S01]  /*2610*/  ISETP.NE.AND.EX P0, PT, RZ, c[0x0][0x37c], PT, P0 ;  /* 0x0000df00ff007a0c */ /* 0x000fe20003f05300 */
[----:B----4-:R3:W4:Y:S01]  /*2620*/  @P4 LDG.E R6, [R2.64] ;  /* 0x0000000a02064981 */ /* 0x010722000c1e1900 */
[----:B-----5:R-:W-:-:S03]  /*2630*/  IMAD.MOV.U32 R13, RZ, RZ, R18 ;  /* 0x000000ffff0d7224 */ /* 0x020fc600078e0012 */
[----:B------:R3:W4:Y:S08]  /*2640*/  @P4 LDG.E R5, [R2.64+0x4] ;  /* 0x0000040a02054981 */ /* 0x000730000c1e1900 */
[----:B---3--:R-:W-:-:S05]  /*2650*/  @P0 IMAD.WIDE R2, R24, R23, c[0x0][0x378] ;  /* 0x0000de0018020625 */ /* 0x008fca00078e0217 */
[----:B------:R3:W4:Y:S01]  /*2660*/  @P0 LDG.E R13, [R2.64] ;  /* 0x0000000a020d0981 */ /* 0x000722000c1e1900 */
[----:B------:R-:W-:-:S05]  /*2670*/  IMAD.IADD R15, R18, 0x1, -R0 ;  /* 0x00000001120f7824 */ /* 0x000fca00078e0a00 */
[----:B------:R1:W-:Y:S01]  /*2680*/  STL [R1+0x5c], R15 ;  /* 0x00005c0f01007387 */ /* 0x0003e20000100800 */
[----:B---3--:R-:W-:-:S05]  /*2690*/  IMAD.MOV.U32 R2, RZ, RZ, c[0x0][0x2c4] ;  /* 0x0000b100ff027624 */ /* 0x008fca00078e00ff */
[----:B------:R-:W-:Y:S01]  /*26a0*/  ISETP.NE.AND P1, PT, R2, 0x1, PT ;  /* 0x000000010200780c */ /* 0x000fe20003f25270 */
[----:B--2---:R-:W-:Y:S02]  /*26b0*/  IMAD.SHL.U32 R9, R8, 0x80, RZ ;  /* 0x0000008008097824 */ /* 0x004fe400078e00ff */
[----:B------:R-:W-:-:S03]  /*26c0*/  IMAD.MOV.U32 R8, RZ, RZ, c[0x0][0x32c] ;  /* 0x0000cb00ff087624 */ /* 0x000fc600078e00ff */
[----:B------:R-:W-:Y:S01]  /*26d0*/  IADD3 R0, R9, 0x7f, RZ ;  /* 0x0000007f09007810 */ /* 0x000fe20007ffe0ff */
[----:B------:R1:W-:Y:S01]  /*26e0*/  STL [R1+0xa0], R9 ;  /* 0x0000a00901007387 */ /* 0x0003e20000100800 */
[----:B------:R-:W-:Y:S01]  /*26f0*/  ISETP.GE.AND P2, PT, R8, 0x1, PT ;  /* 0x000000010800780c */ /* 0x000fe20003f46270 */
[----:B----4-:R-:W-:-:S04]  /*2700*/  @P4 IMAD.IADD R4, R5, 0x1, -R6 ;  /* 0x0000000105044824 */ /* 0x010fc800078e0a06 */
[----:B------:R-:W-:-:S04]  /*2710*/  @P1 IMAD.HI.U32 R3, R0, c[0x0][0x2c8], RZ ;  /* 0x0000b20000031a27 */ /* 0x000fc800078e00ff */
[----:B------:R-:W-:Y:S01]  /*2720*/  IMAD.IADD R5, R15, 0x1, R4 ;  /* 0x000000010f057824 */ /* 0x000fe200078e0204 */
[----:B------:R-:W-:-:S04]  /*2730*/  @P1 SHF.R.U32.HI R0, RZ, c[0x0][0x2cc], R3 ;  /* 0x0000b300ff001a19 */ /* 0x000fc80000011603 */
[----:B------:R1:W-:Y:S01]  /*2740*/  STL.64 [R1+0x60], R4 ;  /* 0x0000600401007387 */ /* 0x0003e20000100a00 */
[----:B------:R-:W-:Y:S02]  /*2750*/  IADD3 R2, R5, 0x2f, RZ ;  /* 0x0000002f05027810 */ /* 0x000fe40007ffe0ff */
[----:B------:R-:W-:-:S03]  /*2760*/  IADD3 R0, R0, 0x1, R5 ;  /* 0x0000000100007810 */ /* 0x000fc60007ffe005 */
[----:B------:R-:W-:-:S04]  /*2770*/  IMAD.HI R2, R2, 0x2aaaaaab, RZ ;  /* 0x2aaaaaab02027827 */ /* 0x000fc800078e02ff */
[----:B------:R-:W-:Y:S01]  /*2780*/  IMAD.IADD R3, R0, 0x1, -R19 ;  /* 0x0000000100037824 */ /* 0x000fe200078e0a13 */
[----:B------:R-:W-:-:S04]  /*2790*/  SHF.R.U32.HI R6, RZ, 0x1f, R2 ;  /* 0x0000001fff067819 */ /* 0x000fc80000011602 */
[----:B------:R-:W-:Y:S02]  /*27a0*/  LEA.HI.SX32 R21, R2, R6, 0x1d ;  /* 0x0000000602157211 */ /* 0x000fe400078feaff */
[----:B------:R-:W-:Y:S01]  /*27b0*/  IADD3 R2, R3, c[0x0][0x328], RZ ;  /* 0x0000ca0003027a10 */ /* 0x000fe20007ffe0ff */
[----:B------:R1:W-:Y:S01]  /*27c0*/  STL [R1+0x68], R13 ;  /* 0x0000680d01007387 */ /* 0x0003e20000100800 */
        /* <DEDUP_REMOVED lines=11> */
.L_x_2283:
[----:B------:R-:W-:-:S13]  /*2880*/  ISETP.NE.AND P0, PT, R8, 0x1, PT ;  /* 0x000000010800780c */ /* 0x000fda0003f05270 */
[----:B------:R-:W-:-:S05]  /*2890*/  @P0 IMAD.HI.U32 R3, R0, c[0x0][0x330], RZ ;  /* 0x0000cc0000030a27 */ /* 0x000fca00078e00ff */
[----:B------:R-:W-:Y:S02]  /*28a0*/  @P0 SHF.R.U32.HI R0, RZ, c[0x0][0x334], R3 ;  /* 0x0000cd00ff000a19 */ /* 0x000fe40000011603 */
.L_x_2284:
[----:B------:R-:W-:Y:S05]  /*28b0*/  BSYNC B0 ;  /* 0x0000000000007941 */ /* 0x000fea0003800000 */
.L_x_2282:
[----:B------:R-:W-:-:S05]  /*28c0*/  IMAD R0, R0, R8, c[0x0][0x32c] ;  /* 0x0000cb0000007624 */ /* 0x000fca00078e0208 */
[----:B------:R-:W-:-:S04]  /*28d0*/  IMNMX R2, R2, R0, PT ;  /* 0x0000000002027217 */ /* 0x000fc80003800200 */
.L_x_2281:
[----:B------:R-:W-:Y:S01]  /*28e0*/  IADD3 R3, R2, 0x2f, RZ ;  /* 0x0000002f02037810 */ /* 0x000fe20007ffe0ff */
[----:B------:R-:W-:-:S04]  /*28f0*/  @P1 IMAD.HI.U32 R2, R9, c[0x0][0x2c8], RZ ;  /* 0x0000b20009021a27 */ /* 0x000fc800078e00ff */
[----:B------:R-:W-:-:S04]  /*2900*/  IMAD.HI R3, R3, 0x2aaaaaab, RZ ;  /* 0x2aaaaaab03037827 */ /* 0x000fc800078e02ff */
[----:B------:R-:W-:Y:S01]  /*2910*/  IMAD.MOV.U32 R0, RZ, RZ, R9 ;  /* 0x000000ffff007224 */ /* 0x000fe200078e0009 */
[----:B------:R-:W-:Y:S02]  /*2920*/  @P1 SHF.R.U32.HI R0, RZ, c[0x0][0x2cc], R2 ;  /* 0x0000b300ff001a19 */ /* 0x000fe40000011602 */
[----:B------:R-:W-:Y:S02]  /*2930*/  SHF.R.U32.HI R11, RZ, 0x1f, R3 ;  /* 0x0000001fff0b7819 */ /* 0x000fe40000011603 */
[----:B------:R-:W-:Y:S02]  /*2940*/  IADD3 R0, R0, R5, -R19 ;  /* 0x0000000500007210 */ /* 0x000fe40007ffe813 */
[----:B------:R-:W-:Y:S02]  /*2950*/  LEA.HI.SX32 R11, R3, R11, 0x1d ;  /* 0x0000000b030b7211 */ /* 0x000fe400078feaff */
        /* <DEDUP_REMOVED lines=12> */
.L_x_2287:
[----:B------:R-:W-:-:S13]  /*2a20*/  ISETP.NE.AND P0, PT, R8, 0x1, PT ;  /* 0x000000010800780c */ /* 0x000fda0003f05270 */
[----:B------:R-:W-:-:S05]  /*2a30*/  @P0 IMAD.HI.U32 R3, R0, c[0x0][0x330], RZ ;  /* 0x0000cc0000030a27 */ /* 0x000fca00078e00ff */
[----:B------:R-:W-:Y:S02]  /*2a40*/  @P0 SHF.R.U32.HI R0, RZ, c[0x0][0x334], R3 ;  /* 0x0000cd00ff000a19 */ /* 0x000fe40000011603 */
.L_x_2288:
[----:B------:R-:W-:Y:S05]  /*2a50*/  BSYNC B0 ;  /* 0x0000000000007941 */ /* 0x000fea0003800000 */
.L_x_2286:
[----:B------:R-:W-:-:S05]  /*2a60*/  IMAD R0, R0, c[0x0][0x32c], RZ ;  /* 0x0000cb0000007a24 */ /* 0x000fca00078e02ff */
[----:B------:R-:W-:-:S05]  /*2a70*/  IMNMX R2, R2, R0, !PT ;  /* 0x0000000002027217 */ /* 0x000fca0007800200 */
.L_x_2285:
[----:B------:R-:W-:Y:S01]  /*2a80*/  IMAD.HI R2, R2, 0x2aaaaaab, RZ ;  /* 0x2aaaaaab02027827 */ /* 0x000fe200078e02ff */
[----:B------:R-:W-:Y:S01]  /*2a90*/  LOP3.LUT R26, R14, 0xff, RZ, 0xc0, !PT ;  /* 0x000000ff0e1a7812 */ /* 0x000fe200078ec0ff */
[----:B------:R-:W-:Y:S01]  /*2aa0*/  BSSY B0, `(.L_x_2289) ;  /* 0x0000029000007945 */ /* 0x000fe20003800000 */
[----:B------:R-:W-:Y:S02]  /*2ab0*/  SHF.R.U32.HI R0, RZ, 0x10, R14 ;  /* 0x00000010ff007819 */ /* 0x000fe4000001160e */
[----:B------:R-:W-:Y:S01]  /*2ac0*/  SHF.R.U32.HI R10, RZ, 0x1f, R2 ;  /* 0x0000001fff0a7819 */ /* 0x000fe20000011602 */
[----:B------:R2:W-:Y:S03]  /*2ad0*/  STL [R1+0xd8], R26 ;  /* 0x0000d81a01007387 */ /* 0x0005e60000100800 */
[----:B------:R-:W-:Y:S01]  /*2ae0*/  LEA.HI.SX32 R10, R2, R10, 0x1d ;  /* 0x0000000a020a7211 */ /* 0x000fe200078feaff */
[----:B------:R2:W-:Y:S01]  /*2af0*/  STL [R1+0xb0], R0 ;  /* 0x0000b00001007387 */ /* 0x0005e20000100800 */
[----:B------:R-:W-:-:S02]  /*2b00*/  IMAD.MOV.U32 R2, RZ, RZ, RZ ;  /* 0x000000ffff027224 */ /* 0x000fc400078e00ff */
[----:B------:R-:W-:-:S04]  /*2b10*/  IMNMX R10, RZ, R10, !PT ;  /* 0x0000000aff0a7217 */ /* 0x000fc80007800200 */
[----:B------:R-:W-:-:S13]  /*2b20*/  ISETP.GT.AND P0, PT, R11, R10, PT ;  /* 0x0000000a0b00720c */ /* 0x000fda0003f04270 */
[----:B------:R-:W-:Y:S05]  /*2b30*/  @!P0 BRA `(.L_x_2290) ;  /* 0x000001f000008947 */ /* 0x000fea0003800000 */
[----:B------:R-:W-:-:S04]  /*2b40*/  ISETP.NE.AND P0, PT, R0, RZ, PT ;  /* 0x000000ff0000720c */ /* 0x000fc80003f05270 */
[----:B--2---:R-:W-:-:S04]  /*2b50*/  SEL R0, R0, c[0x0][0x338], P0 ;  /* 0x0000ce0000007a07 */ /* 0x004fc80000000000 */
[----:B------:R-:W-:Y:S02]  /*2b60*/  IABS R3, R0 ;  /* 0x0000000000037213 */ /* 0x000fe40000000000 */
[----:B------:R-:W-:Y:S02]  /*2b70*/  IADD3 R14, R0, -0x1, R11 ;  /* 0xffffffff000e7810 */ /* 0x000fe40007ffe00b */
[----:B------:R-:W2:Y:S03]  /*2b80*/  I2F.RP R8, R3 ;  /* 0x0000000300087306 */ /* 0x000ea60000209400 */
[----:B------:R-:W-:-:S05]  /*2b90*/  IMAD.IADD R14, R14, 0x1, -R10 ;  /* 0x000000010e0e7824 */ /* 0x000fca00078e0a0a */
[----:B------:R-:W-:Y:S02]  /*2ba0*/  IABS R17, R14 ;  /* 0x0000000e00117213 */ /* 0x000fe40000000000 */
[----:B------:R-:W-:-:S04]  /*2bb0*/  LOP3.LUT R14, R14, R0, RZ, 0x3c, !PT ;  /* 0x000000000e0e7212 */ /* 0x000fc800078e3cff */
[----:B------:R-:W-:Y:S01]  /*2bc0*/  ISETP.GE.AND P1, PT, R14, RZ, PT ;  /* 0x000000ff0e00720c */ /* 0x000fe20003f26270 */
[----:B--2---:R-:W2:Y:S02]  /*2bd0*/  MUFU.RCP R8, R8 ;  /* 0x0000000800087308 */ /* 0x004ea40000001000 */
[----:B--2---:R-:W-:-:S06]  /*2be0*/  IADD3 R8, R8, 0xffffffe, RZ ;  /* 0x0ffffffe08087810 */ /* 0x004fcc0007ffe0ff */
[----:B-1----:R-:W1:Y:S02]  /*2bf0*/  F2I.FTZ.U32.TRUNC.NTZ R9, R8 ;  /* 0x0000000800097305 */ /* 0x002e64000021f000 */
[----:B-1----:R-:W-:Y:S02]  /*2c00*/  IMAD.MOV R2, RZ, RZ, -R9 ;  /* 0x000000ffff027224 */ /* 0x002fe400078e0a09 */
        /* <DEDUP_REMOVED lines=18> */
.L_x_2290:
[----:B------:R-:W-:Y:S05]  /*2d30*/  BSYNC B0 ;  /* 0x0000000000007941 */ /* 0x000fea0003800000 */
.L_x_2289:
[----:B------:R-:W3:Y:S01]  /*2d40*/  LDL R6, [R1+0x1dc] ;  /* 0x0001dc0001067983 */ /* 0x000ee20000100800 */
[----:B------:R-:W-:-:S04]  /*2d50*/  IMAD R10, R26, R2, R10 ;  /* 0x000000021a0a7224 */ /* 0x000fc800078e020a */
[C---:B--2---:R-:W-:Y:S02]  /*2d60*/  IMAD.IADD R0, R10.reuse, 0x1, R2 ;  /* 0x000000010a007824 */ /* 0x044fe400078e0202 */
        /* <DEDUP_REMOVED lines=8> */
[----:B------:R-:W-:Y:S01]  /*2df0*/  @P0 IADD3 R2, R0, 0x2f, RZ ;  /* 0x0000002f00020810 */ /* 0x000fe20007ffe0ff */
[----:B------:R-:W-:-:S04]  /*2e00*/  IMAD.MOV.U32 R0, RZ, RZ, R101 ;  /* 0x000000ffff007224 */ /* 0x000fc800078e0065 */
[----:B------:R-:W-:-:S05]  /*2e10*/  @P0 IMAD.HI R2, R2, 0x2aaaaaab, RZ ;  /* 0x2aaaaaab02020827 */ /* 0x000fca00078e02ff */
[----:B------:R-:W-:-:S04]  /*2e20*/  @P0 SHF.R.U32.HI R3, RZ, 0x1f, R2 ;  /* 0x0000001fff030819 */ /* 0x000fc80000011602 */
[----:B------:R-:W-:-:S04]  /*2e30*/  @P0 LEA.HI.SX32 R0, R2, R3, 0x1d ;  /* 0x0000000302000211 */ /* 0x000fc800078feaff */
[----:B------:R-:W-:Y:S01]  /*2e40*/  ISETP.GT.AND P0, PT, R0, R101, PT ;  /* 0x000000650000720c */ /* 0x000fe20003f04270 */
[----:B---3--:R-:W-:-:S04]  /*2e50*/  IMAD.IADD R2, R7, 0x1, R6 ;  /* 0x0000000107027824 */ /* 0x008fc800078e0206 */
[----:B------:R-:W-:-:S08]  /*2e60*/  IMAD.SHL.U32 R223, R2, 0x2, RZ ;  /* 0x0000000202df7824 */ /* 0x000fd000078e00ff */
[----:B------:R-:W-:Y:S05]  /*2e70*/  @!P0 BRA `(.L_x_2291) ;  /* 0x00006af000008947 */ /* 0x000fea0003800000 */
[----:B------:R-:W-:-:S04]  /*2e80*/  ISETP.NE.U32.AND P0, PT, RZ, c[0x0][0x340], PT ;  /* 0x0000d000ff007a0c */ /* 0x000fc80003f05070 */
[----:B------:R-:W-:-:S13]  /*2e90*/  ISETP.NE.AND.EX P2, PT, RZ, c[0x0][0x344], PT, P0 ;  /* 0x0000d100ff007a0c */ /* 0x000fda0003f45300 */
[----:B------:R-:W-:-:S05]  /*2ea0*/  @P2 IMAD.WIDE R2, R24, R23, c[0x0][0x340] ;  /* 0x0000d00018022625 */ /* 0x000fca00078e0217 */
[----:B-1----:R1:W2:Y:S01]  /*2eb0*/  @P2 LDG.E R15, [R2.64] ;  /* 0x0000000a020f2981 */ /* 0x0022a2000c1e1900 */
[----:B------:R-:W-:Y:S01]  /*2ec0*/  LOP3.LUT R25, R25, 0xffff, RZ, 0xc0, !PT ;  /* 0x0000ffff19197812 */ /* 0x000fe200078ec0ff */
[----:B------:R-:W-:Y:S01]  /*2ed0*/  IMAD.MOV.U32 R124, RZ, RZ, 0x30 ;  /* 0x00000030ff7c7424 */ /* 0x000fe200078e00ff */
[----:B------:R-:W-:Y:S01]  /*2ee0*/  SHF.R.S32.HI R14, RZ, 0x1f, R24 ;  /* 0x0000001fff0e7819 */ /* 0x000fe20000011418 */
[----:B------:R-:W-:Y:S01]  /*2ef0*/  IMAD.MOV.U32 R133, RZ, RZ, c[0x0][0x238] ;  /* 0x00008e00ff857624 */ /* 0x000fe200078e00ff */
[----:B------:R-:W-:Y:S01]  /*2f00*/  IADD3 R37, R0, -0x1, RZ ;  /* 0xffffffff00257810 */ /* 0x000fe20007ffe0ff */
[----:B------:R-:W-:Y:S01]  /*2f10*/  IMAD R132, R124, c[0x0][0x23c], RZ ;  /* 0x00008f007c847a24 */ /* 0x000fe200078e02ff */
[----:B------:R-:W-:Y:S01]  /*2f20*/  SEL R10, R14, RZ, !P4 ;  /* 0x000000ff0e0a7207 */ /* 0x000fe20006000000 */
[----:B------:R-:W-:Y:S01]  /*2f30*/  IMAD.WIDE.U32 R122, R124, c[0x0][0x238], RZ ;  /* 0x00008e007c7a7a25 */ /* 0x000fe200078e00ff */
[----:B------:R-:W-:Y:S02]  /*2f40*/  SEL R11, R24, RZ, !P4 ;  /* 0x000000ff180b7207 */ /* 0x000fe40006000000 */
[----:B------:R-:W-:Y:S01]  /*2f50*/  SHF.R.S32.HI R16, RZ, 0x1f, R145 ;  /* 0x0000001fff107819 */ /* 0x000fe20000011491 */
[----:B------:R-:W-:Y:S01]  /*2f60*/  IMAD R0, R10, c[0x0][0x248], RZ ;  /* 0x000092000a007a24 */ /* 0x000fe200078e02ff */
[----:B------:R-:W-:Y:S01]  /*2f70*/  IADD3 R102, P0, R145, R20, RZ ;  /* 0x0000001491667210 */ /* 0x000fe20007f1e0ff */
[----:B------:R-:W-:Y:S01]  /*2f80*/  IMAD R6, R37, -0x30, R4 ;  /* 0xffffffd025067824 */ /* 0x000fe200078e0204 */
[----:B------:R-:W-:Y:S01]  /*2f90*/  ISETP.GE.AND P1, PT, R140, c[0x0][0x1d4], PT ;  /* 0x000075008c007a0c */ /* 0x000fe20003f26270 */
[----:B------:R-:W-:Y:S01]  /*2fa0*/  IMAD R0, R11, c[0x0][0x24c], R0 ;  /* 0x000093000b007a24 */ /* 0x000fe200078e0200 */
[----:B------:R-:W-:Y:S01]  /*2fb0*/  LEA.HI.X.SX32 R103, R20, R16, 0x1, P0 ;  /* 0x0000001014677211 */ /* 0x000fe200000f0eff */
[----:B------:R-:W-:Y:S01]  /*2fc0*/  IMAD.IADD R132, R123, 0x1, R132 ;  /* 0x000000017b847824 */ /* 0x000fe200078e0284 */
[----:B------:R-:W-:Y:S01]  /*2fd0*/  IMNMX R6, R6, 0x30, PT ;  /* 0x0000003006067817 */ /* 0x000fe20003800200 */
[----:B------:R-:W-:Y:S01]  /*2fe0*/  IMAD.SHL.U32 R137, R133, 0x20, RZ ;  /* 0x0000002085897824 */ /* 0x000fe200078e00ff */
[----:B------:R-:W-:Y:S01]  /*2ff0*/  ISETP.GE.AND P4, PT, R144, c[0x0][0x1d4], PT ;  /* 0x0000750090007a0c */ /* 0x000fe20003f86270 */
[----:B------:R-:W-:Y:S01]  /*3000*/  IMAD.IADD R121, R22, 0x1, R18 ;  /* 0x0000000116797824 */ /* 0x000fe200078e0212 */
[----:B------:R-:W-:Y:S01]  /*3010*/  LOP3.LUT R213, R213, 0xfffffff7, RZ, 0xc0, !PT ;  /* 0xfffffff7d5d57812 */ /* 0x000fe200078ec0ff */
[----:B------:R-:W-:Y:S01]  /*3020*/  IMAD.SHL.U32 R26, R145, 0x40, RZ ;  /* 0x00000040911a7824 */ /* 0x000fe200078e00ff */
[----:B------:R-:W-:Y:S01]  /*3030*/  ISETP.GE.AND P6, PT, R228, c[0x0][0x1d4], PT ;  /* 0x00007500e4007a0c */ /* 0x000fe20003fc6270 */
[----:B-1----:R-:W-:Y:S01]  /*3040*/  IMAD.WIDE.U32 R2, R25, c[0x0][0x240], R140 ;  /* 0x0000900019027a25 */ /* 0x002fe200078e008c */
[----:B------:R-:W-:-:S02]  /*3050*/  ISETP.GE.AND P5, PT, R229, c[0x0][0x1d4], PT ;  /* 0x00007500e5007a0c */ /* 0x000fc40003fa6270 */
[----:B------:R-:W-:Y:S01]  /*3060*/  @P1 LOP3.LUT R213, R213, 0x8, RZ, 0xfc, !PT ;  /* 0x00000008d5d51812 */ /* 0x000fe200078efcff */
[----:B------:R-:W-:Y:S01]  /*3070*/  IMAD R3, R25, c[0x0][0x244], R3 ;  /* 0x0000910019037a24 */ /* 0x000fe200078e0203 */
[----:B------:R-:W-:Y:S01]  /*3080*/  MOV R129, 0x5 ;  /* 0x0000000500817802 */ /* 0x000fe20000000f00 */
[----:B------:R-:W-:Y:S01]  /*3090*/  IMAD.MOV.U32 R128, RZ, RZ, c[0x0][0x280] ;  /* 0x0000a000ff807624 */ /* 0x000fe200078e00ff */
[----:B------:R-:W-:Y:S01]  /*30a0*/  LOP3.LUT R213, R213, 0xfffffffb, RZ, 0xc0, !PT ;  /* 0xfffffffbd5d57812 */ /* 0x000fe200078ec0ff */
[----:B------:R-:W-:Y:S01]  /*30b0*/  IMAD.WIDE.U32 R2, R11, c[0x0][0x248], R2 ;  /* 0x000092000b027a25 */ /* 0x000fe200078e0002 */
[----:B------:R-:W-:Y:S02]  /*30c0*/  SHF.L.U64.HI R133, R133, R129, c[0x0][0x23c] ;  /* 0x00008f0085857619 */ /* 0x000fe40000010281 */
[----:B------:R-:W-:Y:S01]  /*30d0*/  @P4 LOP3.LUT R213, R213, 0x4, RZ, 0xfc, !PT ;  /* 0x00000004d5d54812 */ /* 0x000fe200078efcff */
[----:B------:R-:W-:Y:S01]  /*30e0*/  IMAD.IADD R3, R3, 0x1, R0 ;  /* 0x0000000103037824 */ /* 0x000fe200078e0200 */
[----:B------:R-:W-:Y:S01]  /*30f0*/  SHF.R.S32.HI R143, RZ, 0x1f, R142 ;  /* 0x0000001fff8f7819 */ /* 0x000fe2000001148e */
[----:B------:R-:W-:Y:S01]  /*3100*/  IMAD R0, R103, c[0x0][0x238], RZ ;  /* 0x00008e0067007a24 */ /* 0x000fe200078e02ff */
[----:B------:R-:W-:Y:S01]  /*3110*/  LOP3.LUT R213, R213, 0xfffffffd, RZ, 0xc0, !PT ;  /* 0xfffffffdd5d57812 */ /* 0x000fe200078ec0ff */
[----:B------:R-:W-:Y:S01]  /*3120*/  IMAD.WIDE.U32 R106, R102, c[0x0][0x238], R2 ;  /* 0x00008e00666a7a25 */ /* 0x000fe200078e0002 */
[----:B------:R-:W-:-:S02]  /*3130*/  SHF.R.S32.HI R3, RZ, 0x1f, R37 ;  /* 0x0000001fff037819 */ /* 0x000fc40000011425 */
[----:B------:R-:W-:Y:S01]  /*3140*/  @P6 LOP3.LUT R213, R213, 0x2, RZ, 0xfc, !PT ;  /* 0x00000002d5d56812 */ /* 0x000fe200078efcff */
[----:B------:R-:W-:Y:S01]  /*3150*/  IMAD R5, R102, c[0x0][0x23c], R0 ;  /* 0x00008f0066057a24 */ /* 0x000fe200078e0200 */
[----:B------:R-:W-:Y:S01]  /*3160*/  IADD3 R0, -R145, R6, RZ ;  /* 0x0000000691007210 */ /* 0x000fe20007ffe1ff */
[----:B------:R-:W-:Y:S01]  /*3170*/  IMAD R2, R132, R37, RZ ;  /* 0x0000002584027224 */ /* 0x000fe200078e02ff */
[----:B------:R-:W-:Y:S01]  /*3180*/  LOP3.LUT R26, R26, 0x1c0, RZ, 0xc0, !PT ;  /* 0x000001c01a1a7812 */ /* 0x000fe200078ec0ff */
[----:B------:R-:W-:Y:S01]  /*3190*/  IMAD.IADD R105, R107, 0x1, R5 ;  /* 0x000000016b697824 */ /* 0x000fe200078e0205 */
[C---:B------:R-:W-:Y:S01]  /*31a0*/  ISETP.GE.AND P0, PT, R0.reuse, 0x1, PT ;  /* 0x000000010000780c */ /* 0x040fe20003f06270 */
[----:B------:R-:W-:Y:S01]  /*31b0*/  IMAD.MOV.U32 R104, RZ, RZ, R106 ;  /* 0x000000ffff687224 */ /* 0x000fe200078e006a */
[----:B------:R-:W-:Y:S01]  /*31c0*/  ISETP.GT.AND P3, PT, R0, 0x20, PT ;  /* 0x000000200000780c */ /* 0x000fe20003f64270 */
[-C--:B------:R-:W-:Y:S01]  /*31d0*/  IMAD R2, R3, R122.reuse, R2 ;  /* 0x0000007a03027224 */ /* 0x080fe200078e0202 */
[----:B------:R-:W-:Y:S01]  /*31e0*/  IADD3 R27, R145, 0x20, RZ ;  /* 0x00000020911b7810 */ /* 0x000fe20007ffe0ff */
[----:B------:R-:W-:Y:S01]  /*31f0*/  IMAD.WIDE.U32 R8, R37, R122, R104 ;  /* 0x0000007a25087225 */ /* 0x000fe200078e0068 */
[----:B------:R-:W-:-:S02]  /*3200*/  MOV R71, c[0x0][0x27c] ;  /* 0x00009f0000477a02 */ /* 0x000fc40000000f00 */
[----:B------:R-:W-:Y:S01]  /*3210*/  SHF.L.U32 R27, R27, 0x6, RZ ;  /* 0x000000061b1b7819 */ /* 0x000fe200000006ff */
[----:B------:R-:W-:Y:S01]  /*3220*/  IMAD R0, R10, c[0x0][0x268], RZ ;  /* 0x00009a000a007a24 */ /* 0x000fe200078e02ff */
[----:B------:R-:W-:Y:S01]  /*3230*/  IADD3 R5, R9, R2, RZ ;  /* 0x0000000209057210 */ /* 0x000fe20007ffe0ff */
[----:B------:R-:W-:Y:S01]  /*3240*/  IMAD R6, R16, c[0x0][0x280], RZ ;  /* 0x0000a00010067a24 */ /* 0x000fe200078e02ff */
[----:B------:R-:W-:Y:S01]  /*3250*/  LOP3.LUT R27, R27, 0x1c0, RZ, 0xc0, !PT ;  /* 0x000001c01b1b7812 */ /* 0x000fe200078ec0ff */
[----:B------:R-:W-:Y:S01]  /*3260*/  IMAD R94, R11, c[0x0][0x26c], R0 ;  /* 0x00009b000b5e7a24 */ /* 0x000fe200078e0200 */
[----:B------:R-:W-:Y:S01]  /*3270*/  @P0 LEA R2, P1, R8, c[0x0][0x220], 0x1 ;  /* 0x0000880008020a11 */ /* 0x000fe200078208ff */
[----:B------:R-:W-:Y:S01]  /*3280*/  IMAD R0, R16, c[0x0][0x290], RZ ;  /* 0x0000a40010007a24 */ /* 0x000fe200078e02ff */
[----:B------:R-:W-:Y:S01]  /*3290*/  SHF.R.U32.HI R136, RZ, 0x3, R27 ;  /* 0x00000003ff887819 */ /* 0x000fe2000001161b */
[----:B------:R-:W-:Y:S01]  /*32a0*/  IMAD.WIDE.U32 R18, R145, c[0x0][0x290], R142 ;  /* 0x0000a40091127a25 */ /* 0x000fe200078e008e */
[----:B------:R-:W-:-:S02]  /*32b0*/  @P0 LEA.HI.X R3, R8, c[0x0][0x224], R5, 0x1, P1 ;  /* 0x0000890008030a11 */ /* 0x000fc400008f0c05 */
[----:B------:R-:W-:Y:S01]  /*32c0*/  LOP3.LUT P1, RZ, R213, 0x8, RZ, 0xc0, !PT ;  /* 0x00000008d5ff7812 */ /* 0x000fe2000782c0ff */
[----:B------:R-:W-:Y:S01]  /*32d0*/  IMAD R0, R145, c[0x0][0x294], R0 ;  /* 0x0000a50091007a24 */ /* 0x000fe200078e0200 */
[----:B------:R-:W-:Y:S01]  /*32e0*/  LOP3.LUT R213, R213, 0xfffffffe, RZ, 0xc0, !PT ;  /* 0xfffffffed5d57812 */ /* 0x000fe200078ec0ff */
[C---:B------:R-:W-:Y:S02]  /*32f0*/  IMAD R6, R145.reuse, c[0x0][0x284], R6 ;  /* 0x0000a10091067a24 */ /* 0x040fe400078e0206 */
[----:B------:R-:W-:Y:S01]  /*3300*/  IMAD.WIDE.U32 R20, R145, c[0x0][0x280], R142 ;  /* 0x0000a00091147a25 */ /* 0x000fe200078e008e */
[----:B------:R-:W-:-:S03]  /*3310*/  @P5 LOP3.LUT R213, R213, 0x1, RZ, 0xfc, !PT ;  /* 0x00000001d5d55812 */ /* 0x000fc600078efcff */
[----:B------:R-:W-:-:S04]  /*3320*/  IMAD.WIDE.U32 R16, R145, c[0x0][0x280], R140 ;  /* 0x0000a00091107a25 */ /* 0x000fc800078e008c */
[----:B------:R-:W-:Y:S01]  /*3330*/  @!PT LDS RZ, [RZ] ;  /* 0x00000000fffff984 */ /* 0x000fe20000000800 */
[----:B------:R-:W-:Y:S01]  /*3340*/  @!PT LDS RZ, [RZ] ;  /* 0x00000000fffff984 */ /* 0x000fe20000000800 */
[----:B------:R-:W-:Y:S01]  /*3350*/  @!PT LDS RZ, [RZ] ;  /* 0x00000000fffff984 */ /* 0x000fe20000000800 */
[----:B------:R1:W-:Y:S01]  /*3360*/  @P0 LDGSTS.E.BYPASS.LTC128B.128 [R223+0xa080], [R2.64], !P1 ;  /* 0x0a08000002df0fae */ /* 0x0003e2000c901d4a */
[----:B------:R-:W-:Y:S01]  /*3370*/  ISETP.GE.AND P1, PT, R140, c[0x0][0x27c], PT ;  /* 0x00009f008c007a0c */ /* 0x000fe20003f26270 */
[----:B------:R-:W-:Y:S02]  /*3380*/  IMAD.IADD R19, R19, 0x1, R0 ;  /* 0x0000000113137824 */ /* 0x000fe400078e0200 */
[----:B------:R1:W-:Y:S01]  /*3390*/  @P0 LDGSTS.E.BYPASS.LTC128B.128 [R223+0xb880], [R2.64+0x80], !P4 ;  /* 0x0b88008002df0fae */ /* 0x0003e2000e101d4a */
[----:B------:R-:W-:Y:S02]  /*33a0*/  IMAD.IADD R21, R21, 0x1, R6 ;  /* 0x0000000115157824 */ /* 0x000fe400078e0206 */
[----:B------:R-:W-:Y:S01]  /*33b0*/  IMAD.IADD R17, R6, 0x1, R17 ;  /* 0x0000000106117824 */ /* 0x000fe200078e0211 */
[----:B------:R1:W-:Y:S01]  /*33c0*/  @P0 LDGSTS.E.BYPASS.LTC128B.128 [R223+0xd080], [R2.64+0x100], !P6 ;  /* 0x0d08010002df0fae */ /* 0x0003e2000f101d4a */
[----:B------:R-:W-:Y:S01]  /*33d0*/  SHF.R.S32.HI R6, RZ, 0x1f, R13 ;  /* 0x0000001fff067819 */ /* 0x000fe2000001140d */
[----:B------:R-:W-:-:S02]  /*33e0*/  IMAD.WIDE.U32 R92, R13, c[0x0][0x280], R20 ;  /* 0x0000a0000d5c7a25 */ /* 0x000fc400078e0014 */
[----:B------:R1:W-:Y:S01]  /*33f0*/  @P0 LDGSTS.E.BYPASS.LTC128B.128 [R223+0xe880], [R2.64+0x180], !P5 ;  /* 0x0e88018002df0fae */ /* 0x0003e2000e901d4a */
[----:B------:R-:W-:Y:S01]  /*3400*/  @P3 IADD3 R9, P0, R137, R8, RZ ;  /* 0x0000000889093210 */ /* 0x000fe20007f1e0ff */
[----:B------:R-:W-:Y:S02]  /*3410*/  IMAD R23, R6, c[0x0][0x290], RZ ;  /* 0x0000a40006177a24 */ /* 0x000fe400078e02ff */
[----:B------:R-:W-:Y:S01]  /*3420*/  IMAD.WIDE.U32 R90, R13, c[0x0][0x290], R18 ;  /* 0x0000a4000d5a7a25 */ /* 0x000fe200078e0012 */
[----:B------:R-:W-:Y:S02]  /*3430*/  @P3 IADD3.X R5, R5, R133, RZ, P0, !PT ;  /* 0x0000008505053210 */ /* 0x000fe400007fe4ff */
[----:B------:R-:W-:Y:S01]  /*3440*/  @P3 LEA R8, P0, R9, c[0x0][0x220], 0x1 ;  /* 0x0000880009083a11 */ /* 0x000fe200078008ff */
[C---:B------:R-:W-:Y:S02]  /*3450*/  IMAD R23, R13.reuse, c[0x0][0x294], R23 ;  /* 0x0000a5000d177a24 */ /* 0x040fe400078e0217 */
[----:B------:R-:W-:Y:S01]  /*3460*/  IMAD.WIDE.U32 R88, R13, c[0x0][0x280], R16 ;  /* 0x0000a0000d587a25 */ /* 0x000fe200078e0010 */
[----:B------:R-:W-:-:S02]  /*3470*/  @P3 LEA.HI.X R9, R9, c[0x0][0x224], R5, 0x1, P0 ;  /* 0x0000890009093a11 */ /* 0x000fc400000f0c05 */
[----:B------:R-:W-:Y:S01]  /*3480*/  LOP3.LUT P0, RZ, R213, 0x8, RZ, 0xc0, !PT ;  /* 0x00000008d5ff7812 */ /* 0x000fe2000780c0ff */
[----:B------:R-:W-:Y:S02]  /*3490*/  IMAD.MOV.U32 R135, RZ, RZ, c[0x0][0x290] ;  /* 0x0000a400ff877624 */ /* 0x000fe400078e00ff */
[C---:B------:R-:W-:Y:S02]  /*34a0*/  IMAD R130, R124.reuse, c[0x0][0x284], RZ ;  /* 0x0000a1007c827a24 */ /* 0x040fe400078e02ff */
[C---:B------:R-:W-:Y:S02]  /*34b0*/  IMAD R131, R124.reuse, c[0x0][0x294], RZ ;  /* 0x0000a5007c837a24 */ /* 0x040fe400078e02ff */
[----:B------:R-:W-:-:S04]  /*34c0*/  IMAD.WIDE.U32 R126, R124, c[0x0][0x280], RZ ;  /* 0x0000a0007c7e7a25 */ /* 0x000fc800078e00ff */
[----:B------:R-:W-:Y:S02]  /*34d0*/  IMAD.WIDE.U32 R124, R124, c[0x0][0x290], RZ ;  /* 0x0000a4007c7c7a25 */ /* 0x000fe400078e00ff */
[----:B------:R3:W-:Y:S02]  /*34e0*/  @P3 LDGSTS.E.BYPASS.LTC128B.128 [R245+0xb080], [R8.64], !P0 ;  /* 0x0b08000008f53fae */ /* 0x0007e4000c101d4a */
[----:B-1----:R-:W-:Y:S01]  /*34f0*/  IMAD.WIDE.U32 R2, R25, c[0x0][0x260], R140 ;  /* 0x0000980019027a25 */ /* 0x002fe200078e008c */
[----:B------:R-:W-:Y:S01]  /*3500*/  IADD3 R131, R125, R131, RZ ;  /* 0x000000837d837210 */ /* 0x000fe20007ffe0ff */
[----:B------:R3:W-:Y:S02]  /*3510*/  @P3 LDGSTS.E.BYPASS.LTC128B.128 [R245+0xc880], [R8.64+0x80], !P4 ;  /* 0x0c88008008f53fae */ /* 0x0007e4000e101d4a */
[C---:B------:R-:W-:Y:S02]  /*3520*/  IMAD R3, R25.reuse, c[0x0][0x264], R3 ;  /* 0x0000990019037a24 */ /* 0x040fe400078e0203 */
[----:B------:R3:W-:Y:S01]  /*3530*/  @P3 LDGSTS.E.BYPASS.LTC128B.128 [R245+0xe080], [R8.64+0x100], !P6 ;  /* 0x0e08010008f53fae */ /* 0x0007e2000f101d4a */
[----:B------:R-:W-:-:S03]  /*3540*/  IMAD.WIDE.U32 R112, R25, c[0x0][0x1e8], RZ ;  /* 0x00007a0019707a25 */ /* 0x000fc600078e00ff */
[----:B------:R3:W-:Y:S01]  /*3550*/  @P3 LDGSTS.E.BYPASS.LTC128B.128 [R245+0xf880], [R8.64+0x180], !P5 ;  /* 0x0f88018008f53fae */ /* 0x0007e2000e901d4a */
[----:B------:R-:W-:Y:S01]  /*3560*/  IMAD.WIDE.U32 R84, R11, c[0x0][0x268], R2 ;  /* 0x00009a000b547a25 */ /* 0x000fe200078e0002 */
[----:B------:R-:W-:Y:S02]  /*3570*/  SEL R2, RZ, c[0x0][0x27c], !P1 ;  /* 0x00009f00ff027a07 */ /* 0x000fe40004800000 */
[----:B------:R-:W0:Y:S01]  /*3580*/  LDGDEPBAR ;  /* 0x00000000000079af */ /* 0x000e220000000000 */
[----:B------:R-:W-:Y:S01]  /*3590*/  WARPSYNC 0xffffffff ;  /* 0xffffffff00007948 */ /* 0x000fe20003800000 */
[----:B------:R-:W-:Y:S01]  /*35a0*/  IADD3 R2, R140, R2, RZ ;  /* 0x000000028c027210 */ /* 0x000fe20007ffe0ff */
[----:B------:R-:W-:-:S03]  /*35b0*/  IMAD.WIDE.U32 R110, R25, c[0x0][0x210], RZ ;  /* 0x00008400196e7a25 */ /* 0x000fc600078e00ff */
[----:B------:R-:W-:Y:S01]  /*35c0*/  SHF.R.S32.HI R22, RZ, 0x1f, R2 ;  /* 0x0000001fff167819 */ /* 0x000fe20000011402 */
[C---:B------:R-:W-:Y:S01]  /*35d0*/  IMAD.SHL.U32 R134, R128.reuse, 0x20, RZ ;  /* 0x0000002080867824 */ /* 0x040fe200078e00ff */
[-C--:B------:R-:W-:Y:S01]  /*35e0*/  SHF.L.U64.HI R128, R128, R129.reuse, c[0x0][0x284] ;  /* 0x0000a10080807619 */ /* 0x080fe20000010281 */
[----:B------:R-:W-:Y:S01]  /*35f0*/  IMAD.SHL.U32 R71, R71, 0x2, RZ ;  /* 0x0000000247477824 */ /* 0x000fe200078e00ff */
[----:B------:R-:W-:Y:S01]  /*3600*/  SHF.L.U64.HI R129, R135, R129, c[0x0][0x294] ;  /* 0x0000a50087817619 */ /* 0x000fe20000010281 */
[----:B------:R-:W-:Y:S01]  /*3610*/  IMAD.IADD R130, R127, 0x1, R130 ;  /* 0x000000017f827824 */ /* 0x000fe200078e0282 */
[----:B------:R-:W-:Y:S01]  /*3620*/  SHF.L.U32 R135, R135, 0x5, RZ ;  /* 0x0000000587877819 */ /* 0x000fe200000006ff */
[C---:B------:R-:W-:Y:S02]  /*3630*/  IMAD R120, R25.reuse, c[0x0][0x1ec], R113 ;  /* 0x00007b0019787a24 */ /* 0x040fe400078e0271 */
[----:B------:R-:W-:Y:S02]  /*3640*/  IMAD R119, R25, c[0x0][0x214], R111 ;  /* 0x0000850019777a24 */ /* 0x000fe400078e026f */
[----:B------:R-:W-:-:S02]  /*3650*/  IMAD.IADD R94, R85, 0x1, R94 ;  /* 0x00000001555e7824 */ /* 0x000fc400078e025e */
[----:B------:R-:W-:Y:S01]  /*3660*/  IMAD.IADD R99, R91, 0x1, R23 ;  /* 0x000000015b637824 */ /* 0x000fe200078e0217 */
[--C-:B--2---:R-:W-:Y:S01]  /*3670*/  @P2 SHF.R.S32.HI R11, RZ, 0x1f, R15.reuse ;  /* 0x0000001fff0b2819 */ /* 0x104fe2000001140f */
[----:B------:R-:W-:Y:S01]  /*3680*/  @P2 IMAD.MOV.U32 R10, RZ, RZ, R15 ;  /* 0x000000ffff0a2224 */ /* 0x000fe200078e000f */
[----:B------:R-:W-:Y:S01]  /*3690*/  @!P2 MOV R11, R14 ;  /* 0x0000000e000ba202 */ /* 0x000fe20000000f00 */
[----:B------:R-:W-:Y:S01]  /*36a0*/  @!P2 IMAD.MOV.U32 R10, RZ, RZ, R24 ;  /* 0x000000ffff0aa224 */ /* 0x000fe200078e0018 */
[----:B------:R-:W-:Y:S01]  /*36b0*/  BAR.SYNC.DEFER_BLOCKING 0x0 ;  /* 0x0000000000007b1d */ /* 0x000fe20000010000 */
[----:B------:R-:W-:Y:S01]  /*36c0*/  ISETP.GE.AND P2, PT, R144, c[0x0][0x27c], PT ;  /* 0x00009f0090007a0c */ /* 0x000fe20003f46270 */
[----:B------:R-:W-:Y:S01]  /*36d0*/  IMAD.WIDE.U32 R14, R145, c[0x0][0x290], R140 ;  /* 0x0000a400910e7a25 */ /* 0x000fe200078e008c */
[----:B------:R-:W-:Y:S02]  /*36e0*/  LEA.HI R24, R22, R2, RZ, 0x6 ;  /* 0x0000000216187211 */ /* 0x000fe400078f30ff */
[----:B------:R-:W-:Y:S01]  /*36f0*/  SEL R3, RZ, c[0x0][0x27c], !P2 ;  /* 0x00009f00ff037a07 */ /* 0x000fe20005000000 */
[----:B------:R-:W-:-:S02]  /*3700*/  IMAD.IADD R15, R0, 0x1, R15 ;  /* 0x00000001000f7824 */ /* 0x000fc400078e020f */
[----:B------:R-:W-:-:S04]  /*3710*/  IMAD.WIDE.U32 R108, R10, c[0x0][0x2b0], RZ ;  /* 0x0000ac000a6c7a25 */ /* 0x000fc800078e00ff */
[----:B------:R-:W-:Y:S01]  /*3720*/  IMAD.IADD R0, R144, 0x1, R3 ;  /* 0x0000000190007824 */ /* 0x000fe200078e0203 */
[----:B------:R-:W-:Y:S01]  /*3730*/  LEA.HI R3, R22, R2, RZ, 0x3 ;  /* 0x0000000216037211 */ /* 0x000fe200078f18ff */
[----:B------:R-:W-:Y:S02]  /*3740*/  IMAD R22, R6, c[0x0][0x280], RZ ;  /* 0x0000a00006167a24 */ /* 0x000fe400078e02ff */
[C---:B------:R-:W-:Y:S01]  /*3750*/  IMAD.WIDE.U32 R86, R13.reuse, c[0x0][0x290], R14 ;  /* 0x0000a4000d567a25 */ /* 0x040fe200078e000e */
[----:B------:R-:W-:Y:S02]  /*3760*/  SHF.R.S32.HI R5, RZ, 0x1f, R0 ;  /* 0x0000001fff057819 */ /* 0x000fe40000011400 */
[C---:B------:R-:W-:Y:S01]  /*3770*/  LOP3.LUT R6, R26.reuse, 0x38, R3, 0xf8, !PT ;  /* 0x000000381a067812 */ /* 0x040fe200078ef803 */
[----:B------:R-:W-:Y:S01]  /*3780*/  IMAD R22, R13, c[0x0][0x284], R22 ;  /* 0x0000a1000d167a24 */ /* 0x000fe200078e0216 */
[-C--:B------:R-:W-:Y:S01]  /*3790*/  LEA.HI R2, R5, R0.reuse, RZ, 0x3 ;  /* 0x0000000005027211 */ /* 0x080fe200078f18ff */
[----:B------:R-:W-:Y:S01]  /*37a0*/  IMAD.IADD R95, R23, 0x1, R87 ;  /* 0x00000001175f7824 */ /* 0x000fe200078e0257 */
[----:B------:R-:W-:Y:S01]  /*37b0*/  LEA.HI R0, R5, R0, RZ, 0x6 ;  /* 0x0000000005007211 */ /* 0x000fe200078f30ff */
[----:B------:R-:W-:Y:S01]  /*37c0*/  IMAD.IADD R100, R93, 0x1, R22 ;  /* 0x000000015d647824 */ /* 0x000fe200078e0216 */
[----:B------:R-:W-:Y:S01]  /*37d0*/  LOP3.LUT R13, R26, 0x38, R2, 0xf8, !PT ;  /* 0x000000381a0d7812 */ /* 0x000fe200078ef802 */
[----:B------:R-:W-:Y:S01]  /*37e0*/  IMAD.SHL.U32 R26, R145, 0x40, RZ ;  /* 0x00000040911a7824 */ /* 0x000fe200078e00ff */
[----:B------:R-:W-:-:S02]  /*37f0*/  SHF.R.S32.HI R5, RZ, 0x6, R24 ;  /* 0x00000006ff057819 */ /* 0x000fc40000011418 */
[----:B------:R-:W-:Y:S02]  /*3800*/  SHF.R.S32.HI R0, RZ, 0x6, R0 ;  /* 0x00000006ff007819 */ /* 0x000fe40000011400 */
[----:B------:R-:W-:Y:S01]  /*3810*/  LOP3.LUT R26, R26, 0x1c0, RZ, 0xc0, !PT ;  /* 0x000001c01a1a7812 */ /* 0x000fe200078ec0ff */
[----:B------:R-:W-:Y:S01]  /*3820*/  IMAD R19, R5, 0xc00, R7 ;  /* 0x00000c0005137824 */ /* 0x000fe200078e0207 */
[----:B------:R-:W-:Y:S01]  /*3830*/  LOP3.LUT R14, R27, 0x38, R3, 0xf8, !PT ;  /* 0x000000381b0e7812 */ /* 0x000fe200078ef803 */
[----:B------:R-:W-:Y:S01]  /*3840*/  IMAD R18, R5, 0xc00, R12 ;  /* 0x00000c0005127824 */ /* 0x000fe200078e020c */
[----:B------:R-:W-:Y:S01]  /*3850*/  SHF.R.U32.HI R26, RZ, 0x3, R26 ;  /* 0x00000003ff1a7819 */ /* 0x000fe2000001161a */
[C---:B------:R-:W-:Y:S01]  /*3860*/  IMAD R15, R0.reuse, 0xc00, R7 ;  /* 0x00000c00000f7824 */ /* 0x040fe200078e0207 */
[----:B------:R-:W-:Y:S01]  /*3870*/  LOP3.LUT R17, R27, 0x38, R2, 0xf8, !PT ;  /* 0x000000381b117812 */ /* 0x000fe200078ef802 */
[----:B------:R-:W-:Y:S01]  /*3880*/  IMAD R5, R0, 0xc00, R12 ;  /* 0x00000c0000057824 */ /* 0x000fe200078e020c */
[----:B------:R-:W-:-:S02]  /*3890*/  LOP3.LUT R16, R6, R26, RZ, 0x3c, !PT ;  /* 0x0000001a06107212 */ /* 0x000fc400078e3cff */
[----:B------:R-:W-:Y:S02]  /*38a0*/  LOP3.LUT R13, R13, R26, RZ, 0x3c, !PT ;  /* 0x0000001a0d0d7212 */ /* 0x000fe400078e3cff */
[-C--:B------:R-:W-:Y:S02]  /*38b0*/  LOP3.LUT R6, R14, R136.reuse, RZ, 0x3c, !PT ;  /* 0x000000880e067212 */ /* 0x080fe400078e3cff */
[----:B------:R-:W-:Y:S01]  /*38c0*/  SHF.R.S32.HI R68, RZ, 0x3, R2 ;  /* 0x00000003ff447819 */ /* 0x000fe20000011402 */
[----:B------:R-:W-:Y:S01]  /*38d0*/  IMAD.IADD R13, R15, 0x1, R13 ;  /* 0x000000010f0d7824 */ /* 0x000fe200078e020d */
[----:B------:R-:W-:Y:S01]  /*38e0*/  LOP3.LUT R80, R2, 0xfffffff8, RZ, 0xc0, !PT ;  /* 0xfffffff802507812 */ /* 0x000fe200078ec0ff */
[----:B------:R-:W-:Y:S01]  /*38f0*/  IMAD R2, R11, c[0x0][0x2b0], RZ ;  /* 0x0000ac000b027a24 */ /* 0x000fe200078e02ff */
[----:B------:R-:W-:Y:S01]  /*3900*/  LOP3.LUT R0, R17, R136, RZ, 0x3c, !PT ;  /* 0x0000008811007212 */ /* 0x000fe200078e3cff */
[----:B------:R-:W-:Y:S01]  /*3910*/  IMAD.IADD R6, R18, 0x1, R6 ;  /* 0x0000000112067824 */ /* 0x000fe200078e0206 */
[----:B------:R-:W-:Y:S01]  /*3920*/  IADD3 R16, R19, R16, RZ ;  /* 0x0000001013107210 */ /* 0x000fe20007ffe0ff */
[----:B------:R-:W-:Y:S01]  /*3930*/  IMAD R2, R10, c[0x0][0x2b4], R2 ;  /* 0x0000ad000a027a24 */ /* 0x000fe200078e0202 */
[----:B------:R-:W-:Y:S01]  /*3940*/  IADD3 R5, R5, R0, RZ ;  /* 0x0000000005057210 */ /* 0x000fe20007ffe0ff */
[----:B------:R-:W-:Y:S01]  /*3950*/  IMAD R0, R146, 0x20, R145 ;  /* 0x0000002092007824 */ /* 0x000fe200078e0291 */
[----:B------:R-:W-:Y:S01]  /*3960*/  LOP3.LUT R81, R3, 0xfffffff8, RZ, 0xc0, !PT ;  /* 0xfffffff803517812 */ /* 0x000fe200078ec0ff */
[----:B------:R-:W-:Y:S01]  /*3970*/  IMAD.SHL.U32 R117, R13, 0x2, RZ ;  /* 0x000000020d757824 */ /* 0x000fe200078e00ff */
[----:B------:R-:W-:Y:S01]  /*3980*/  SHF.R.S32.HI R69, RZ, 0x3, R3 ;  /* 0x00000003ff457819 */ /* 0x000fe20000011403 */
[----:B------:R-:W-:Y:S01]  /*3990*/  IMAD.SHL.U32 R116, R6, 0x2, RZ ;  /* 0x0000000206747824 */ /* 0x000fe200078e00ff */
[----:B------:R-:W-:Y:S01]  /*39a0*/  IADD3 R98, R22, R89, RZ ;  /* 0x0000005916627210 */ /* 0x000fe20007ffe0ff */
[----:B------:R-:W-:Y:S01]  /*39b0*/  IMAD.IADD R114, R109, 0x1, R2 ;  /* 0x000000016d727824 */ /* 0x000fe200078e0202 */
[----:B------:R-:W-:-:S02]  /*39c0*/  SHF.R.S32.HI R97, RZ, 0x1f, R81 ;  /* 0x0000001fff617819 */ /* 0x000fc40000011451 */
[----:B------:R-:W-:Y:S02]  /*39d0*/  SHF.R.S32.HI R96, RZ, 0x1f, R80 ;  /* 0x0000001fff607819 */ /* 0x000fe40000011450 */
[----:B------:R-:W-:Y:S02]  /*39e0*/  SHF.L.U32 R118, R16, 0x1, RZ ;  /* 0x0000000110767819 */ /* 0x000fe400000006ff */
[----:B---3--:R-:W-:Y:S02]  /*39f0*/  SHF.L.U32 R115, R5, 0x1, RZ ;  /* 0x0000000105737819 */ /* 0x008fe400000006ff */
.L_x_2332:
[----:B------:R-:W-:Y:S01]  /*3a00*/  MOV R78, RZ ;  /* 0x000000ff004e7202 */ /* 0x000fe20000000f00 */
[----:B-123--:R-:W-:Y:S01]  /*3a10*/  IMAD.MOV.U32 R2, RZ, RZ, c[0x0][0x2b8] ;  /* 0x0000ae00ff027624 */ /* 0x00efe200078e00ff */
[----:B------:R-:W-:Y:S04]  /*3a20*/  DEPBAR.LE SB0, 0x0 ;  /* 0x000080000000791a */ /* 0x000fe80000000000 */
[----:B------:R-:W-:Y:S01]  /*3a30*/  ISETP.NE.AND P0, PT, R2, 0x1, PT ;  /* 0x000000010200780c */ /* 0x000fe20003f05270 */
[----:B------:R-:W-:Y:S01]  /*3a40*/  IMAD R2, R37, 0x30, R0 ;  /* 0x0000003025027824 */ /* 0x000fe200078e0200 */
[----:B------:R-:W-:Y:S01]  /*3a50*/  WARPSYNC 0xffffffff ;  /* 0xffffffff00007948 */ /* 0x000fe20003800000 */
[----:B------:R-:W-:Y:S02]  /*3a60*/  BSSY B2, `(.L_x_2292) ;  /* 0x000054e000027945 */ /* 0x000fe40003800000 */
[----:B------:R-:W-:Y:S04]  /*3a70*/  IMAD.IADD R3, R121, 0x1, R2 ;  /* 0x0000000179037824 */ /* 0x000fe800078e0202 */
[----:B------:R-:W-:Y:S04]  /*3a80*/  IMAD.MOV.U32 R5, RZ, RZ, R3 ;  /* 0x000000ffff057224 */ /* 0x000fe800078e0003 */
[----:B------:R-:W-:Y:S05]  /*3a90*/  @P0 IMAD.HI.U32 R6, R3, c[0x0][0x2bc], RZ ;  /* 0x0000af0003060a27 */ /* 0x000fea00078e00ff */
        /* <DEDUP_REMOVED lines=68> */
[C---:B------:R-:W-:Y:S02]  /*3ee0*/  LEA R8, P0, R3.reuse, c[0x0][0x288], 0x1 ;  /* 0x0000a20003087a11 */ /* 0x040fe400078008ff */
[C---:B------:R-:W-:Y:S02]  /*3ef0*/  IADD3 R5, R142.reuse, 0x20, RZ ;  /* 0x000000208e057810 */ /* 0x040fe40007ffe0ff */
[----:B------:R-:W-:Y:S02]  /*3f00*/  LEA.HI.X R9, R3, c[0x0][0x28c], R6, 0x1, P0 ;  /* 0x0000a30003097a11 */ /* 0x000fe400000f0c06 */
[C---:B------:R-:W-:Y:S01]  /*3f10*/  ISETP.GE.AND P0, PT, R142.reuse, c[0x0][0x27c], PT ;  /* 0x00009f008e007a0c */ /* 0x040fe20003f06270 */
[----:B------:R-:W-:Y:S11]  /*3f20*/  CS2R R2, SRZ ;  /* 0x0000000000027805 */ /* 0x000ff6000001ff00 */
[----:B------:R-:W-:Y:S01]  /*3f30*/  @!UPT UIADD3 URZ, URZ, URZ, URZ ;  /* 0x0000003f3f3ff290 */ /* 0x000fe2000fffe03f */
[----:B------:R1:W5:Y:S04]  /*3f40*/  @!P0 LDG.E.64 R2, [R10.64] ;  /* 0x0000000a0a028981 */ /* 0x000368000c1e1b00 */
[----:B------:R1:W5:Y:S01]  /*3f50*/  @!P0 LDG.E.64 R38, [R8.64] ;  /* 0x0000000a08268981 */ /* 0x000362000c1e1b00 */
[----:B------:R-:W-:Y:S02]  /*3f60*/  ISETP.GE.AND P0, PT, R5, c[0x0][0x27c], PT ;  /* 0x00009f0005007a0c */ /* 0x000fe40003f06270 */
[C---:B------:R-:W-:Y:S11]  /*3f70*/  IADD3 R5, R142.reuse, 0x40, RZ ;  /* 0x000000408e057810 */ /* 0x040ff60007ffe0ff */
[----:B------:R1:W5:Y:S04]  /*3f80*/  @!P0 LDG.E.64 R14, [R10.64+0x40] ;  /* 0x0000400a0a0e8981 */ /* 0x000368000c1e1b00 */
[----:B------:R1:W5:Y:S01]  /*3f90*/  @!P0 LDG.E.64 R42, [R8.64+0x40] ;  /* 0x0000400a082a8981 */ /* 0x000362000c1e1b00 */
[----:B------:R-:W-:Y:S02]  /*3fa0*/  ISETP.GE.AND P0, PT, R5, c[0x0][0x27c], PT ;  /* 0x00009f0005007a0c */ /* 0x000fe40003f06270 */
[----:B------:R-:W-:Y:S11]  /*3fb0*/  IADD3 R5, R142, 0x60, RZ ;  /* 0x000000608e057810 */ /* 0x000ff60007ffe0ff */
[----:B------:R1:W5:Y:S04]  /*3fc0*/  @!P0 LDG.E.64 R16, [R10.64+0x80] ;  /* 0x0000800a0a108981 */ /* 0x000368000c1e1b00 */
[----:B------:R1:W5:Y:S01]  /*3fd0*/  @!P0 LDG.E.64 R44, [R8.64+0x80] ;  /* 0x0000800a082c8981 */ /* 0x000362000c1e1b00 */
[----:B------:R-:W-:Y:S11]  /*3fe0*/  ISETP.GE.AND P0, PT, R5, c[0x0][0x27c], PT ;  /* 0x00009f0005007a0c */ /* 0x000ff60003f06270 */
[----:B------:R-:W-:Y:S02]  /*3ff0*/  @!UPT UIADD3 URZ, URZ, URZ, URZ ;  /* 0x0000003f3f3ff290 */ /* 0x000fe4000fffe03f */
[----:B------:R1:W5:Y:S04]  /*4000*/  @!P0 LDG.E.64 R18, [R10.64+0xc0] ;  /* 0x0000c00a0a128981 */ /* 0x000368000c1e1b00 */
[----:B------:R1:W5:Y:S02]  /*4010*/  @!P0 LDG.E.64 R46, [R8.64+0xc0] ;  /* 0x0000c00a082e8981 */ /* 0x000364000c1e1b00 */
.L_x_2296:
[----:B------:R-:W-:Y:S05]  /*4020*/  BSYNC B0 ;  /* 0x0000000000007941 */ /* 0x000fea0003800000 */
.L_x_2295:
        /* <DEDUP_REMOVED lines=50> */
[----:B------:R-:W-:Y:S02]  /*4350*/  LEA R8, P0, R6, c[0x0][0x288], 0x1 ;  /* 0x0000a20006087a11 */ /* 0x000fe400078008ff */
[----:B------:R-:W-:Y:S02]  /*4360*/  IADD3 R5, R142, 0x20, RZ ;  /* 0x000000208e057810 */ /* 0x000fe40007ffe0ff */
[----:B------:R-:W-:Y:S02]  /*4370*/  LEA.HI.X R9, R6, c[0x0][0x28c], R9, 0x1, P0 ;  /* 0x0000a30006097a11 */ /* 0x000fe400000f0c09 */
[C---:B------:R-:W-:Y:S11]  /*4380*/  ISETP.GE.AND P0, PT, R142.reuse, c[0x0][0x27c], PT ;  /* 0x00009f008e007a0c */ /* 0x040ff60003f06270 */
[----:B------:R-:W-:Y:S02]  /*4390*/  @!UPT UIADD3 URZ, URZ, URZ, URZ ;  /* 0x0000003f3f3ff290 */ /* 0x000fe4000fffe03f */
        /* <DEDUP_REMOVED lines=14> */
.L_x_2298:
[----:B------:R-:W-:Y:S05]  /*4480*/  BSYNC B0 ;  /* 0x0000000000007941 */ /* 0x000fea0003800000 */
.L_x_2297:
[----:B-----5:R-:W-:Y:S01]  /*4490*/  IMAD.MOV.U32 R6, RZ, RZ, R28 ;  /* 0x000000ffff067224 */ /* 0x020fe200078e001c */
[----:B------:R2:W3:Y:S01]  /*44a0*/  SHFL.IDX PT, R66, R75, RZ, 0x181f ;  /* 0x00181fff4b427589 */ /* 0x0004e200000e0000 */
[----:B------:R-:W-:Y:S01]  /*44b0*/  IMAD.MOV.U32 R5, RZ, RZ, R29 ;  /* 0x000000ffff057224 */ /* 0x000fe200078e001d */
[----:B------:R-:W-:Y:S01]  /*44c0*/  BSSY B1, `(.L_x_2299) ;  /* 0x0000106000017945 */ /* 0x000fe20003800000 */
[----:B-1----:R-:W-:Y:S02]  /*44d0*/  IMAD.MOV.U32 R8, RZ, RZ, R26 ;  /* 0x000000ffff087224 */ /* 0x002fe400078e001a */
[----:B------:R-:W-:Y:S01]  /*44e0*/  IMAD.MOV.U32 R9, RZ, RZ, R24 ;  /* 0x000000ffff097224 */ /* 0x000fe200078e0018 */
[----:B------:R-:W-:Y:S02]  /*44f0*/  PRMT R35, R5, 0x5410, R6 ;  /* 0x0000541005237816 */ /* 0x000fe40000000006 */
[----:B------:R-:W-:Y:S01]  /*4500*/  MOV R5, R27 ;  /* 0x0000001b00057202 */ /* 0x000fe20000000f00 */
[----:B------:R2:W1:Y:S01]  /*4510*/  SHFL.IDX PT, R63, R76, RZ, 0x181f ;  /* 0x00181fff4c3f7589 */ /* 0x00046200000e0000 */
[----:B------:R-:W-:Y:S02]  /*4520*/  MOV R6, R20 ;  /* 0x0000001400067202 */ /* 0x000fe40000000f00 */
[----:B------:R-:W-:Y:S01]  /*4530*/  PRMT R34, R5, 0x5410, R8 ;  /* 0x0000541005227816 */ /* 0x000fe20000000008 */
[----:B------:R-:W-:Y:S02]  /*4540*/  IMAD.MOV.U32 R8, RZ, RZ, R25 ;  /* 0x000000ffff087224 */ /* 0x000fe400078e0019 */
        /* <DEDUP_REMOVED lines=16> */
[----:B-123--:R-:W-:Y:S01]  /*4650*/  ISETP.GE.AND P0, PT, R140, c[0x0][0x1d4], PT ;  /* 0x000075008c007a0c */ /* 0x00efe20003f06270 */
[----:B------:R-:W-:Y:S01]  /*4660*/  @!UPT UIADD3 URZ, URZ, URZ, URZ ;  /* 0x0000003f3f3ff290 */ /* 0x000fe2000fffe03f */
[----:B------:R-:W-:Y:S11]  /*4670*/  BSSY B0, `(.L_x_2301) ;  /* 0x0000038000007945 */ /* 0x000ff60003800000 */
[----:B------:R-:W-:-:S05]  /*4680*/  @P0 BRA `(.L_x_2302) ;  /* 0x0000036000000947 */ /* 0x000fca0003800000 */
[C---:B------:R-:W-:Y:S01]  /*4690*/  LEA R64, P0, R140.reuse, R63, 0x1 ;  /* 0x0000003f8c407211 */ /* 0x040fe200078008ff */
[----:B------:R-:W1:Y:S03]  /*46a0*/  LDS.128 R8, [R223+0xa080] ;  /* 0x00a08000df087984 */ /* 0x000e660000000c00 */
        /* <DEDUP_REMOVED lines=8> */
[----:B------:R-:W-:Y:S01]  /*4730*/  @!P0 PRMT R13, R22, 0x5432, R13 ;  /* 0x00005432160d8816 */ /* 0x000fe2000000000d */
[----:B------:R-:W-:Y:S01]  /*4740*/  @!P0 IMAD.U32 R5, R3, 0x10000, RZ ;  /* 0x0001000003058824 */ /* 0x000fe200078e00ff */
[----:B------:R-:W-:Y:S01]  /*4750*/  @!P0 SHF.R.U32.HI R41, RZ, 0x10, R39 ;  /* 0x00000010ff298819 */ /* 0x000fe20000011627 */
[C---:B------:R-:W-:Y:S01]  /*4760*/  @!P0 IMAD.U32 R36, R38.reuse, 0x10000, RZ ;  /* 0x0001000026248824 */ /* 0x040fe200078e00ff */
[----:B------:R-:W-:Y:S02]  /*4770*/  @!P0 LOP3.LUT R38, R38, 0xffff0000, RZ, 0xc0, !PT ;  /* 0xffff000026268812 */ /* 0x000fe400078ec0ff */
[----:B------:R-:W-:Y:S01]  /*4780*/  @!P0 PRMT R41, R40, 0x5410, R41 ;  /* 0x0000541028298816 */ /* 0x000fe20000000029 */
        /* <DEDUP_REMOVED lines=8> */
[----:B------:R-:W-:Y:S01]  /*4810*/  @!P0 SHF.L.U32 R36, R9, 0x10, RZ ;  /* 0x0000001009248819 */ /* 0x000fe200000006ff */
[----:B------:R-:W-:Y:S01]  /*4820*/  @!P0 FMUL.FTZ R40, R6, R38 ;  /* 0x0000002606288220 */ /* 0x000fe20000410000 */
[----:B------:R-:W-:Y:S01]  /*4830*/  @!P0 LOP3.LUT R22, R3, 0xffff0000, RZ, 0xc0, !PT ;  /* 0xffff000003168812 */ /* 0x000fe200078ec0ff */
[C---:B------:R-:W-:Y:S01]  /*4840*/  @!P0 IMAD.U32 R39, R41.reuse, 0x10000, RZ ;  /* 0x0001000029278824 */ /* 0x040fe200078e00ff */
[----:B------:R-:W-:Y:S02]  /*4850*/  @!P0 F2FP.BF16.PACK_AB R2, R2, R73 ;  /* 0x000000490202823e */ /* 0x000fe400000010ff */
[----:B------:R-:W-:Y:S01]  /*4860*/  @!P0 LOP3.LUT R41, R41, 0xffff0000, RZ, 0xc0, !PT ;  /* 0xffff000029298812 */ /* 0x000fe200078ec0ff */
[-C--:B------:R-:W-:Y:S01]  /*4870*/  @!P0 FMUL.FTZ R3, R6, R22.reuse ;  /* 0x0000001606038220 */ /* 0x080fe20000410000 */
[----:B------:R-:W-:Y:S01]  /*4880*/  @!P0 LOP3.LUT R6, R11, 0xffff0000, RZ, 0xc0, !PT ;  /* 0xffff00000b068812 */ /* 0x000fe200078ec0ff */
[----:B------:R-:W-:Y:S01]  /*4890*/  @!P0 FFMA.FTZ R72, R36, R22, -R40 ;  /* 0x0000001624488223 */ /* 0x000fe20000010828 */
[----:B------:R-:W-:Y:S01]  /*48a0*/  @!P0 SHF.L.U32 R40, R10, 0x10, RZ ;  /* 0x000000100a288819 */ /* 0x000fe200000006ff */
[C---:B------:R-:W-:Y:S01]  /*48b0*/  @!P0 IMAD.U32 R22, R13.reuse, 0x10000, RZ ;  /* 0x000100000d168824 */ /* 0x040fe200078e00ff */
[----:B------:R-:W-:Y:S01]  /*48c0*/  @!P0 LOP3.LUT R13, R13, 0xffff0000, RZ, 0xc0, !PT ;  /* 0xffff00000d0d8812 */ /* 0x000fe200078ec0ff */
[C---:B------:R-:W-:Y:S02]  /*48d0*/  @!P0 FMUL.FTZ R67, R5.reuse, R39 ;  /* 0x0000002705438220 */ /* 0x040fe40000410000 */
[-C--:B------:R-:W-:Y:S02]  /*48e0*/  @!P0 FMUL.FTZ R5, R5, R22.reuse ;  /* 0x0000001605058220 */ /* 0x080fe40000410000 */
[----:B------:R-:W-:Y:S02]  /*48f0*/  @!P0 FFMA.FTZ R70, R40, R22, -R67 ;  /* 0x0000001628468223 */ /* 0x000fe40000010843 */
[----:B------:R-:W-:Y:S02]  /*4900*/  @!P0 IMAD.U32 R22, R11, 0x10000, RZ ;  /* 0x000100000b168824 */ /* 0x000fe400078e00ff */
[C---:B------:R-:W-:Y:S02]  /*4910*/  @!P0 FMUL.FTZ R67, R6.reuse, R41 ;  /* 0x0000002906438220 */ /* 0x040fe40000410000 */
[-C--:B------:R-:W-:Y:S02]  /*4920*/  @!P0 FMUL.FTZ R6, R6, R13.reuse ;  /* 0x0000000d06068220 */ /* 0x080fe40000410000 */
[----:B------:R-:W-:Y:S02]  /*4930*/  @!P0 FFMA.FTZ R3, R38, R36, R3 ;  /* 0x0000002426038223 */ /* 0x000fe40000010003 */
[----:B------:R-:W-:Y:S02]  /*4940*/  @!P0 FFMA.FTZ R5, R39, R40, R5 ;  /* 0x0000002827058223 */ /* 0x000fe40000010005 */
        /* <DEDUP_REMOVED lines=10> */
.L_x_2302:
[----:B------:R-:W-:Y:S05]  /*49f0*/  BSYNC B0 ;  /* 0x0000000000007941 */ /* 0x000fea0003800000 */
.L_x_2301:
[----:B------:R-:W-:Y:S01]  /*4a00*/  ISETP.GE.AND P0, PT, R144, c[0x0][0x1d4], PT ;  /* 0x0000750090007a0c */ /* 0x000fe20003f06270 */
[----:B------:R-:W-:Y:S01]  /*4a10*/  @!UPT UIADD3 URZ, URZ, URZ, URZ ;  /* 0x0000003f3f3ff290 */ /* 0x000fe2000fffe03f */
[----:B------:R-:W-:Y:S11]  /*4a20*/  BSSY B0, `(.L_x_2303) ;  /* 0x0000039000007945 */ /* 0x000ff60003800000 */
[----:B------:R-:W-:-:S05]  /*4a30*/  @P0 BRA `(.L_x_2304) ;  /* 0x0000037000000947 */ /* 0x000fca0003800000 */
[----:B------:R-:W-:Y:S01]  /*4a40*/  LEA R40, P0, R238, R63, 0x1 ;  /* 0x0000003fee287211 */ /* 0x000fe200078008ff */
[----:B-1----:R-:W1:Y:S01]  /*4a50*/  LDS.128 R8, [R223+0xb880] ;  /* 0x00b88000df087984 */ /* 0x002e620000000c00 */
[----:B------:R-:W-:Y:S02]  /*4a60*/  IADD3 R2, R142, 0x20, RZ ;  /* 0x000000208e027810 */ /* 0x000fe40007ffe0ff */
        /* <DEDUP_REMOVED lines=8> */
[----:B------:R-:W-:Y:S01]  /*4af0*/  @!P0 IMAD.U32 R15, R5, 0x10000, RZ ;  /* 0x00010000050f8824 */ /* 0x000fe200078e00ff */
[----:B------:R-:W-:Y:S01]  /*4b00*/  @!P0 SHF.R.U32.HI R38, RZ, 0x10, R43 ;  /* 0x00000010ff268819 */ /* 0x000fe2000001162b */
[C---:B------:R-:W-:Y:S01]  /*4b10*/  @!P0 IMAD.U32 R6, R2.reuse, 0x10000, RZ ;  /* 0x0001000002068824 */ /* 0x040fe200078e00ff */
[----:B------:R-:W-:Y:S02]  /*4b20*/  @!P0 PRMT R14, R23, 0x5410, R14 ;  /* 0x00005410170e8816 */ /* 0x000fe4000000000e */
[----:B------:R-:W-:Y:S02]  /*4b30*/  @!P0 LOP3.LUT R23, R5, 0xffff0000, RZ, 0xc0, !PT ;  /* 0xffff000005178812 */ /* 0x000fe400078ec0ff */
[----:B------:R-:W-:Y:S02]  /*4b40*/  @!P0 LOP3.LUT R5, R2, 0xffff0000, RZ, 0xc0, !PT ;  /* 0xffff000002058812 */ /* 0x000fe400078ec0ff */
[----:B------:R-:W-:Y:S01]  /*4b50*/  @!P0 PRMT R38, R56, 0x5432, R38 ;  /* 0x0000543238268816 */ /* 0x000fe20000000026 */
[C---:B-1----:R-:W-:Y:S01]  /*4b60*/  @!P0 IMAD.U32 R22, R8.reuse, 0x10000, RZ ;  /* 0x0001000008168824 */ /* 0x042fe200078e00ff */
[----:B------:R-:W-:Y:S01]  /*4b70*/  @!P0 LOP3.LUT R3, R8, 0xffff0000, RZ, 0xc0, !PT ;  /* 0xffff000008038812 */ /* 0x000fe200078ec0ff */
[C---:B------:R-:W-:Y:S01]  /*4b80*/  @!P0 IMAD.U32 R36, R9.reuse, 0x10000, RZ ;  /* 0x0001000009248824 */ /* 0x040fe200078e00ff */
[----:B------:R-:W-:Y:S03]  /*4b90*/  @!P0 LOP3.LUT R13, R9, 0xffff0000, RZ, 0xc0, !PT ;  /* 0xffff0000090d8812 */ /* 0x000fe600078ec0ff */
[----:B------:R-:W-:Y:S02]  /*4ba0*/  @!P0 FMUL.FTZ R2, R3, R6 ;  /* 0x0000000603028220 */ /* 0x000fe40000410000 */
[----:B------:R-:W-:Y:S02]  /*4bb0*/  @!P0 FMUL.FTZ R42, R13, R23 ;  /* 0x000000170d2a8220 */ /* 0x000fe40000410000 */
[----:B------:R-:W-:Y:S02]  /*4bc0*/  @!P0 FMUL.FTZ R39, R3, R15 ;  /* 0x0000000f03278220 */ /* 0x000fe40000410000 */
[----:B------:R-:W-:Y:S01]  /*4bd0*/  @!P0 FFMA.FTZ R2, R15, R22, R2 ;  /* 0x000000160f028223 */ /* 0x000fe20000010002 */
[----:B------:R-:W-:Y:S01]  /*4be0*/  @!P0 SHF.L.U32 R15, R38, 0x10, RZ ;  /* 0x00000010260f8819 */ /* 0x000fe200000006ff */
[-C--:B------:R-:W-:Y:S01]  /*4bf0*/  @!P0 FMUL.FTZ R3, R13, R5.reuse ;  /* 0x000000050d038220 */ /* 0x080fe20000410000 */
[C---:B------:R-:W-:Y:S01]  /*4c00*/  @!P0 LOP3.LUT R13, R11.reuse, 0xffff0000, RZ, 0xc0, !PT ;  /* 0xffff00000b0d8812 */ /* 0x040fe200078ec0ff */
[----:B------:R-:W-:Y:S01]  /*4c10*/  @!P0 FFMA.FTZ R56, R36, R5, -R42 ;  /* 0x0000000524388223 */ /* 0x000fe2000001082a */
[----:B------:R-:W-:Y:S01]  /*4c20*/  @!P0 LOP3.LUT R5, R10, 0xffff0000, RZ, 0xc0, !PT ;  /* 0xffff00000a058812 */ /* 0x000fe200078ec0ff */
[----:B------:R-:W-:Y:S01]  /*4c30*/  @!P0 FFMA.FTZ R64, R22, R6, -R39 ;  /* 0x0000000616408223 */ /* 0x000fe20000010827 */
[----:B------:R-:W-:Y:S01]  /*4c40*/  @!P0 SHF.L.U32 R39, R11, 0x10, RZ ;  /* 0x000000100b278819 */ /* 0x000fe200000006ff */
[----:B------:R-:W-:Y:S01]  /*4c50*/  @!P0 IMAD.U32 R6, R14, 0x10000, RZ ;  /* 0x000100000e068824 */ /* 0x000fe200078e00ff */
[----:B------:R-:W-:Y:S01]  /*4c60*/  @!P0 LOP3.LUT R38, R38, 0xffff0000, RZ, 0xc0, !PT ;  /* 0xffff000026268812 */ /* 0x000fe200078ec0ff */
[----:B------:R-:W-:Y:S01]  /*4c70*/  @!P0 IMAD.U32 R22, R10, 0x10000, RZ ;  /* 0x000100000a168824 */ /* 0x000fe200078e00ff */
[----:B------:R-:W-:Y:S01]  /*4c80*/  @!P0 LOP3.LUT R14, R14, 0xffff0000, RZ, 0xc0, !PT ;  /* 0xffff00000e0e8812 */ /* 0x000fe200078ec0ff */
[C---:B------:R-:W-:Y:S01]  /*4c90*/  @!P0 FMUL.FTZ R42, R5.reuse, R15 ;  /* 0x0000000f052a8220 */ /* 0x040fe20000410000 */
[----:B------:R-:W-:Y:S01]  /*4ca0*/  @!P0 F2FP.BF16.PACK_AB R2, R2, R64 ;  /* 0x000000400202823e */ /* 0x000fe200000010ff */
[----:B------:R-:W-:Y:S02]  /*4cb0*/  @!P0 FMUL.FTZ R5, R5, R6 ;  /* 0x0000000605058220 */ /* 0x000fe40000410000 */
[C---:B------:R-:W-:Y:S02]  /*4cc0*/  @!P0 FMUL.FTZ R43, R13.reuse, R38 ;  /* 0x000000260d2b8220 */ /* 0x040fe40000410000 */
[----:B------:R-:W-:Y:S02]  /*4cd0*/  @!P0 FFMA.FTZ R42, R22, R6, -R42 ;  /* 0x00000006162a8223 */ /* 0x000fe4000001082a */
[----:B------:R-:W-:Y:S02]  /*4ce0*/  @!P0 FMUL.FTZ R6, R13, R14 ;  /* 0x0000000e0d068220 */ /* 0x000fe40000410000 */
[----:B------:R-:W-:Y:S02]  /*4cf0*/  @!P0 FFMA.FTZ R3, R23, R36, R3 ;  /* 0x0000002417038223 */ /* 0x000fe40000010003 */
[----:B------:R-:W-:Y:S02]  /*4d00*/  @!P0 FFMA.FTZ R5, R15, R22, R5 ;  /* 0x000000160f058223 */ /* 0x000fe40000010005 */
[----:B------:R-:W-:Y:S01]  /*4d10*/  @!P0 FFMA.FTZ R43, R39, R14, -R43 ;  /* 0x0000000e272b8223 */ /* 0x000fe2000001082b */
[----:B------:R-:W-:Y:S01]  /*4d20*/  @!P0 F2FP.BF16.PACK_AB R3, R3, R56 ;  /* 0x000000380303823e */ /* 0x000fe200000010ff */
[----:B------:R-:W-:Y:S01]  /*4d30*/  @!P0 FFMA.FTZ R6, R38, R39, R6 ;  /* 0x0000002726068223 */ /* 0x000fe20000010006 */
[----:B------:R-:W-:Y:S01]  /*4d40*/  @!P0 F2FP.BF16.PACK_AB R5, R5, R42 ;  /* 0x0000002a0505823e */ /* 0x000fe200000010ff */
[----:B------:R-:W-:Y:S02]  /*4d50*/  @!P0 IMAD.MOV.U32 R8, RZ, RZ, R2 ;  /* 0x000000ffff088224 */ /* 0x000fe400078e0002 */
[----:B------:R-:W-:Y:S01]  /*4d60*/  @!P0 IMAD.MOV.U32 R9, RZ, RZ, R3 ;  /* 0x000000ffff098224 */ /* 0x000fe200078e0003 */
[----:B------:R-:W-:Y:S02]  /*4d70*/  @!P0 F2FP.BF16.PACK_AB R6, R6, R43 ;  /* 0x0000002b0606823e */ /* 0x000fe400000010ff */
[----:B------:R-:W-:Y:S03]  /*4d80*/  @!P0 MOV R10, R5 ;  /* 0x00000005000a8202 */ /* 0x000fe60000000f00 */
[----:B------:R-:W-:Y:S05]  /*4d90*/  @!P0 IMAD.MOV.U32 R11, RZ, RZ, R6 ;  /* 0x000000ffff0b8224 */ /* 0x000fea00078e0006 */
[----:B------:R1:W-:Y:S02]  /*4da0*/  ST.E.128 [R40.64], R8 ;  /* 0x0000000828007985 */ /* 0x0003e4000c101d0a */
.L_x_2304:
[----:B------:R-:W-:Y:S05]  /*4db0*/  BSYNC B0 ;  /* 0x0000000000007941 */ /* 0x000fea0003800000 */
.L_x_2303:
        /* <DEDUP_REMOVED lines=15> */
[----:B------:R-:W-:Y:S01]  /*4eb0*/  @!P0 PRMT R14, R30, 0x5410, R3 ;  /* 0x000054101e0e8816 */ /* 0x000fe20000000003 */
[C---:B------:R-:W-:Y:S01]  /*4ec0*/  @!P0 IMAD.U32 R15, R17.reuse, 0x10000, RZ ;  /* 0x00010000110f8824 */ /* 0x040fe200078e00ff */
[----:B------:R-:W-:Y:S01]  /*4ed0*/  @!P0 LOP3.LUT R17, R17, 0xffff0000, RZ, 0xc0, !PT ;  /* 0xffff000011118812 */ /* 0x000fe200078ec0ff */
[C---:B------:R-:W-:Y:S01]  /*4ee0*/  @!P0 IMAD.U32 R6, R2.reuse, 0x10000, RZ ;  /* 0x0001000002068824 */ /* 0x040fe200078e00ff */
[----:B------:R-:W-:Y:S02]  /*4ef0*/  @!P0 SHF.R.U32.HI R23, RZ, 0x10, R45 ;  /* 0x00000010ff178819 */ /* 0x000fe4000001162d */
        /* <DEDUP_REMOVED lines=23> */
[-C--:B------:R-:W-:Y:S02]  /*5070*/  @!P0 FMUL.FTZ R5, R5, R6.reuse ;  /* 0x0000000605058220 */ /* 0x080fe40000410000 */
        /* <DEDUP_REMOVED lines=15> */
.L_x_2306:
[----:B------:R-:W-:Y:S05]  /*5170*/  BSYNC B0 ;  /* 0x0000000000007941 */ /* 0x000fea0003800000 */
.L_x_2305:
[----:B------:R-:W-:Y:S11]  /*5180*/  ISETP.GE.AND P0, PT, R229, c[0x0][0x1d4], PT ;  /* 0x00007500e5007a0c */ /* 0x000ff60003f06270 */
[----:B------:R-:W-:Y:S02]  /*5190*/  @!UPT UIADD3 URZ, URZ, URZ, URZ ;  /* 0x0000003f3f3ff290 */ /* 0x000fe4000fffe03f */
[----:B------:R-:W-:-:S05]  /*51a0*/  @P0 BRA `(.L_x_2300) ;  /* 0x0000037000000947 */ /* 0x000fca0003800000 */
[C---:B-1----:R-:W-:Y:S01]  /*51b0*/  LEA R38, P0, R229.reuse, R63, 0x1 ;  /* 0x0000003fe5267211 */ /* 0x042fe200078008ff */
[----:B------:R-:W1:Y:S01]  /*51c0*/  LDS.128 R8, [R223+0xe880] ;  /* 0x00e88000df087984 */ /* 0x000e620000000c00 */
[----:B------:R-:W-:Y:S02]  /*51d0*/  IADD3 R2, R142, 0x60, RZ ;  /* 0x000000608e027810 */ /* 0x000fe40007ffe0ff */
[----:B------:R-:W-:Y:S02]  /*51e0*/  LEA.HI.X R39, R229, R66, R249, 0x1, P0 ;  /* 0x00000042e5277211 */ /* 0x000fe400000f0cf9 */
[----:B------:R-:W-:Y:S11]  /*51f0*/  ISETP.GE.AND P0, PT, R2, c[0x0][0x27c], PT ;  /* 0x00009f0002007a0c */ /* 0x000ff60003f06270 */
[----:B------:R-:W-:Y:S02]  /*5200*/  @!UPT UIADD3 URZ, URZ, URZ, URZ ;  /* 0x0000003f3f3ff290 */ /* 0x000fe4000fffe03f */
[----:B------:R-:W-:Y:S02]  /*5210*/  @!P0 SHF.R.U64 R17, R46, 0x10, R47 ;  /* 0x000000102e118819 */ /* 0x000fe4000000122f */
[----:B------:R-:W-:Y:S02]  /*5220*/  @!P0 SHF.R.U64 R2, R18, 0x10, R19 ;  /* 0x0000001012028819 */ /* 0x000fe40000001213 */
[----:B------:R-:W-:Y:S02]  /*5230*/  @!P0 PRMT R17, R58, 0x5410, R17 ;  /* 0x000054103a118816 */ /* 0x000fe40000000011 */
[----:B------:R-:W-:Y:S02]  /*5240*/  @!P0 SHF.R.U32.HI R3, RZ, 0x10, R19 ;  /* 0x00000010ff038819 */ /* 0x000fe40000011613 */
[----:B------:R-:W-:Y:S01]  /*5250*/  @!P0 PRMT R2, R31, 0x5432, R2 ;  /* 0x000054321f028816 */ /* 0x000fe20000000002 */
[----:B------:R-:W-:Y:S01]  /*5260*/  @!P0 IMAD.U32 R15, R17, 0x10000, RZ ;  /* 0x00010000110f8824 */ /* 0x000fe200078e00ff */
[----:B------:R-:W-:Y:S02]  /*5270*/  @!P0 PRMT R14, R31, 0x5410, R3 ;  /* 0x000054101f0e8816 */ /* 0x000fe40000000003 */
[----:B------:R-:W-:Y:S01]  /*5280*/  @!P0 SHF.R.U32.HI R5, RZ, 0x10, R47 ;  /* 0x00000010ff058819 */ /* 0x000fe2000001162f */
[----:B------:R-:W-:Y:S01]  /*5290*/  @!P0 IMAD.U32 R6, R2, 0x10000, RZ ;  /* 0x0001000002068824 */ /* 0x000fe200078e00ff */
[----:B------:R-:W-:Y:S02]  /*52a0*/  @!P0 LOP3.LUT R17, R17, 0xffff0000, RZ, 0xc0, !PT ;  /* 0xffff000011118812 */ /* 0x000fe400078ec0ff */
[----:B------:R-:W-:Y:S02]  /*52b0*/  @!P0 PRMT R19, R58, 0x5432, R5 ;  /* 0x000054323a138816 */ /* 0x000fe40000000005 */
[----:B------:R-:W-:Y:S01]  /*52c0*/  @!P0 LOP3.LUT R5, R2, 0xffff0000, RZ, 0xc0, !PT ;  /* 0xffff000002058812 */ /* 0x000fe200078ec0ff */
        /* <DEDUP_REMOVED lines=37> */
.L_x_2300:
[----:B-123--:R-:W-:Y:S05]  /*5520*/  BSYNC B1 ;  /* 0x0000000000017941 */ /* 0x00efea0003800000 */
.L_x_2299:
[----:B------:R1:W2:Y:S04]  /*5530*/  SHFL.IDX PT, R38, R75, 0x1, 0x181f ;  /* 0x00381f004b267f89 */ /* 0x0002a800000e0000 */
[----:B------:R1:W3:Y:S01]  /*5540*/  SHFL.IDX PT, R36, R76, 0x1, 0x181f ;  /* 0x00381f004c247f89 */ /* 0x0002e200000e0000 */
[----:B------:R-:W-:-:S05]  /*5550*/  @P5 BRA `(.L_x_2307) ;  /* 0x000039e000005947 */ /* 0x000fca0003800000 */
[----:B------:R-:W-:Y:S01]  /*5560*/  ISETP.GE.AND P0, PT, R140, c[0x0][0x1d4], PT ;  /* 0x000075008c007a0c */ /* 0x000fe20003f06270 */
[----:B------:R-:W-:Y:S01]  /*5570*/  @!UPT UIADD3 URZ, URZ, URZ, URZ ;  /* 0x0000003f3f3ff290 */ /* 0x000fe2000fffe03f */
[----:B------:R-:W-:Y:S11]  /*5580*/  BSSY B0, `(.L_x_2308) ;  /* 0x0000038000007945 */ /* 0x000ff60003800000 */
[----:B------:R-:W-:-:S05]  /*5590*/  @P0 BRA `(.L_x_2309) ;  /* 0x0000036000000947 */ /* 0x000fca0003800000 */
[C---:B---3--:R-:W-:Y:S01]  /*55a0*/  LEA R22, P0, R140.reuse, R36, 0x1 ;  /* 0x000000248c167211 */ /* 0x048fe200078008ff */
[----:B------:R-:W3:Y:S03]  /*55b0*/  LDS.128 R8, [R223+0xb080] ;  /* 0x00b08000df087984 */ /* 0x000ee60000000c00 */
[----:B--2---:R-:W-:Y:S02]  /*55c0*/  LEA.HI.X R23, R140, R38, R141, 0x1, P0 ;  /* 0x000000268c177211 */ /* 0x004fe400000f0c8d */
        /* <DEDUP_REMOVED lines=8> */
[----:B------:R-:W-:Y:S01]  /*5650*/  @!P0 SHF.R.U32.HI R19, RZ, 0x10, R49 ;  /* 0x00000010ff138819 */ /* 0x000fe20000011631 */
[C---:B------:R-:W-:Y:S01]  /*5660*/  @!P0 IMAD.U32 R14, R2.reuse, 0x10000, RZ ;  /* 0x00010000020e8824 */ /* 0x040fe200078e00ff */
[----:B------:R-:W-:Y:S02]  /*5670*/  @!P0 LOP3.LUT R17, R17, 0xffff0000, RZ, 0xc0, !PT ;  /* 0xffff000011118812 */ /* 0x000fe400078ec0ff */
[----:B------:R-:W-:Y:S02]  /*5680*/  @!P0 LOP3.LUT R6, R2, 0xffff0000, RZ, 0xc0, !PT ;  /* 0xffff000002068812 */ /* 0x000fe400078ec0ff */
[----:B------:R-:W-:Y:S02]  /*5690*/  @!P0 PRMT R13, R32, 0x5410, R13 ;  /* 0x00005410200d8816 */ /* 0x000fe4000000000d */
[----:B------:R-:W-:Y:S01]  /*56a0*/  @!P0 PRMT R19, R59, 0x5432, R19 ;  /* 0x000054323b138816 */ /* 0x000fe20000000013 */
[C---:B---3--:R-:W-:Y:S01]  /*56b0*/  @!P0 IMAD.U32 R16, R8.reuse, 0x10000, RZ ;  /* 0x0001000008108824 */ /* 0x048fe200078e00ff */
        /* <DEDUP_REMOVED lines=16> */
[----:B------:R-:W-:Y:S01]  /*57c0*/  @!P0 IMAD.U32 R16, R10, 0x10000, RZ ;  /* 0x000100000a108824 */ /* 0x000fe200078e00ff */
[----:B------:R-:W-:Y:S01]  /*57d0*/  @!P0 F2FP.BF16.PACK_AB R2, R2, R32 ;  /* 0x000000200202823e */ /* 0x000fe200000010ff */
        /* <DEDUP_REMOVED lines=9> */
[----:B------:R-:W-:Y:S02]  /*5870*/  @!P0 FFMA.FTZ R30, R20, R13, -R30 ;  /* 0x0000000d141e8223 */ /* 0x000fe4000001081e */
        /* <DEDUP_REMOVED lines=8> */
.L_x_2309:
[----:B------:R-:W-:Y:S05]  /*5900*/  BSYNC B0 ;  /* 0x0000000000007941 */ /* 0x000fea0003800000 */
.L_x_2308:
[----:B------:R-:W-:Y:S01]  /*5910*/  ISETP.GE.AND P0, PT, R144, c[0x0][0x1d4], PT ;  /* 0x0000750090007a0c */ /* 0x000fe20003f06270 */
[----:B------:R-:W-:Y:S01]  /*5920*/  @!UPT UIADD3 URZ, URZ, URZ, URZ ;  /* 0x0000003f3f3ff290 */ /* 0x000fe2000fffe03f */
[----:B------:R-:W-:Y:S11]  /*5930*/  BSSY B0, `(.L_x_2310) ;  /* 0x0000039000007945 */ /* 0x000ff60003800000 */
[----:B------:R-:W-:-:S05]  /*5940*/  @P0 BRA `(.L_x_2311) ;  /* 0x0000037000000947 */ /* 0x000fca0003800000 */
[----:B--23--:R-:W-:Y:S01]  /*5950*/  LEA R22, P0, R238, R36, 0x1 ;  /* 0x00000024ee167211 */ /* 0x00cfe200078008ff */
[----:B------:R-:W2:Y:S01]  /*5960*/  LDS.128 R8, [R223+0xc880] ;  /* 0x00c88000df087984 */ /* 0x000ea20000000c00 */
        /* <DEDUP_REMOVED lines=11> */
[----:B------:R-:W-:Y:S01]  /*5a20*/  @!P0 LOP3.LUT R17, R17, 0xffff0000, RZ, 0xc0, !PT ;  /* 0xffff000011118812 */ /* 0x000fe200078ec0ff */
[C---:B------:R-:W-:Y:S01]  /*5a30*/  @!P0 IMAD.U32 R6, R2.reuse, 0x10000, RZ ;  /* 0x0001000002068824 */ /* 0x040fe200078e00ff */
[----:B------:R-:W-:Y:S02]  /*5a40*/  @!P0 SHF.R.U32.HI R19, RZ, 0x10, R51 ;  /* 0x00000010ff138819 */ /* 0x000fe40000011633 */
[----:B------:R-:W-:Y:S02]  /*5a50*/  @!P0 LOP3.LUT R5, R2, 0xffff0000, RZ, 0xc0, !PT ;  /* 0xffff000002058812 */ /* 0x000fe400078ec0ff */
[----:B------:R-:W-:Y:S01]  /*5a60*/  @!P0 PRMT R19, R60, 0x5432, R19 ;  /* 0x000054323c138816 */ /* 0x000fe20000000013 */
[C---:B--2---:R-:W-:Y:S01]  /*5a70*/  @!P0 IMAD.U32 R16, R8.reuse, 0x10000, RZ ;  /* 0x0001000008108824 */ /* 0x044fe200078e00ff */
        /* <DEDUP_REMOVED lines=36> */
.L_x_2311:
[----:B------:R-:W-:Y:S05]  /*5cc0*/  BSYNC B0 ;  /* 0x0000000000007941 */ /* 0x000fea0003800000 */
.L_x_2310:
        /* <DEDUP_REMOVED lines=14> */
[C---:B------:R-:W-:Y:S01]  /*5db0*/  @!P0 PRMT R2, R34.reuse, 0x5432, R2 ;  /* 0x0000543222028816 */ /* 0x040fe20000000002 */
[C---:B------:R-:W-:Y:S01]  /*5dc0*/  @!P0 IMAD.U32 R15, R17.reuse, 0x10000, RZ ;  /* 0x00010000110f8824 */ /* 0x040fe200078e00ff */
        /* <DEDUP_REMOVED lines=43> */
.L_x_2313:
[----:B------:R-:W-:Y:S05]  /*6080*/  BSYNC B0 ;  /* 0x0000000000007941 */ /* 0x000fea0003800000 */
.L_x_2312:
[----:B------:R-:W-:Y:S11]  /*6090*/  ISETP.GE.AND P0, PT, R229, c[0x0][0x1d4], PT ;  /* 0x00007500e5007a0c */ /* 0x000ff60003f06270 */
[----:B------:R-:W-:Y:S02]  /*60a0*/  @!UPT UIADD3 URZ, URZ, URZ, URZ ;  /* 0x0000003f3f3ff290 */ /* 0x000fe4000fffe03f */
[----:B------:R-:W-:-:S05]  /*60b0*/  @P0 BRA `(.L_x_2307) ;  /* 0x00002e8000000947 */ /* 0x000fca0003800000 */
[C---:B---3--:R-:W-:Y:S01]  /*60c0*/  LEA R24, P0, R229.reuse, R36, 0x1 ;  /* 0x00000024e5187211 */ /* 0x048fe200078008ff */
[----:B--2---:R-:W2:Y:S01]  /*60d0*/  LDS.128 R8, [R223+0xf880] ;  /* 0x00f88000df087984 */ /* 0x004ea20000000c00 */
        /* <DEDUP_REMOVED lines=52> */
[----:B------:R2:W-:Y:S01]  /*6420*/  ST.E.128 [R24.64], R8 ;  /* 0x0000000818007985 */ /* 0x0005e2000c101d0a */
[----:B------:R-:W-:-:S05]  /*6430*/  BRA `(.L_x_2307) ;  /* 0x00002b0000007947 */ /* 0x000fca0003800000 */
.L_x_2294:
        /* <DEDUP_REMOVED lines=36> */
.L_x_2315:
[----:B------:R-:W-:Y:S05]  /*6680*/  BSYNC B0 ;  /* 0x0000000000007941 */ /* 0x000fea0003800000 */
.L_x_2314:
[----:B------:R-:W-:Y:S01]  /*6690*/  IADD3 R16, R145, 0x20, RZ ;  /* 0x0000002091107810 */ /* 0x000fe20007ffe0ff */
[----:B-----5:R-:W-:Y:S01]  /*66a0*/  IMAD.MOV.U32 R6, RZ, RZ, R22 ;  /* 0x000000ffff067224 */ /* 0x020fe200078e0016 */
[----:B------:R-:W-:Y:S01]  /*66b0*/  BSSY B0, `(.L_x_2316) ;  /* 0x000003b000007945 */ /* 0x000fe20003800000 */
[----:B------:R-:W-:Y:S01]  /*66c0*/  IMAD.MOV.U32 R5, RZ, RZ, R23 ;  /* 0x000000ffff057224 */ /* 0x000fe200078e0017 */
[----:B------:R-:W-:Y:S01]  /*66d0*/  ISETP.GE.AND P5, PT, R16, R77, PT ;  /* 0x0000004d1000720c */ /* 0x000fe20003fa6270 */
[----:B-1----:R-:W-:Y:S01]  /*66e0*/  IMAD.MOV.U32 R3, RZ, RZ, R20 ;  /* 0x000000ffff037224 */ /* 0x002fe200078e0014 */
        /* <DEDUP_REMOVED lines=55> */
.L_x_2317:
[----:B------:R-:W-:Y:S05]  /*6a60*/  BSYNC B0 ;  /* 0x0000000000007941 */ /* 0x000fea0003800000 */
.L_x_2316:
[----:B------:R-:W-:Y:S01]  /*6a70*/  IADD3 R70, -R71, c[0x0][0x1d4], RZ ;  /* 0x0000750047467a10 */ /* 0x000fe20007ffe1ff */
[----:B-----5:R-:W-:Y:S01]  /*6a80*/  IMAD.MOV.U32 R6, RZ, RZ, R30 ;  /* 0x000000ffff067224 */ /* 0x020fe200078e001e */
[----:B------:R2:W3:Y:S01]  /*6a90*/  SHFL.IDX PT, R73, R75, RZ, 0x181f ;  /* 0x00181fff4b497589 */ /* 0x0004e200000e0000 */
[----:B------:R-:W-:Y:S01]  /*6aa0*/  IMAD.MOV.U32 R5, RZ, RZ, R31 ;  /* 0x000000ffff057224 */ /* 0x000fe200078e001f */
[----:B------:R-:W-:Y:S01]  /*6ab0*/  BSSY B1, `(.L_x_2318) ;  /* 0x0000113000017945 */ /* 0x000fe20003800000 */
[----:B-1----:R-:W-:Y:S02]  /*6ac0*/  IMAD.MOV.U32 R3, RZ, RZ, R28 ;  /* 0x000000ffff037224 */ /* 0x002fe400078e001c */
[----:B------:R-:W-:Y:S01]  /*6ad0*/  IMAD.MOV.U32 R2, RZ, RZ, R29 ;  /* 0x000000ffff027224 */ /* 0x000fe200078e001d */
[----:B------:R-:W-:Y:S01]  /*6ae0*/  PRMT R36, R6, 0x5410, R5 ;  /* 0x0000541006247816 */ /* 0x000fe20000000005 */
[----:B------:R-:W-:Y:S01]  /*6af0*/  IMAD.MOV.U32 R5, RZ, RZ, R27 ;  /* 0x000000ffff057224 */ /* 0x000fe200078e001b */
[----:B------:R-:W-:Y:S01]  /*6b00*/  MOV R6, R26 ;  /* 0x0000001a00067202 */ /* 0x000fe20000000f00 */
[----:B------:R2:W1:Y:S01]  /*6b10*/  SHFL.IDX PT, R72, R76, RZ, 0x181f ;  /* 0x00181fff4c487589 */ /* 0x00046200000e0000 */
        /* <DEDUP_REMOVED lines=8> */
[----:B------:R-:W-:Y:S02]  /*6ba0*/  MOV R2, R57 ;  /* 0x0000003900027202 */ /* 0x000fe40000000f00 */
[----:B------:R-:W-:Y:S01]  /*6bb0*/  PRMT R67, R5, 0x7610, R67 ;  /* 0x0000761005437816 */ /* 0x000fe20000000043 */
[----:B------:R-:W-:Y:S01]  /*6bc0*/  IMAD.MOV.U32 R5, RZ, RZ, R55 ;  /* 0x000000ffff057224 */ /* 0x000fe200078e0037 */
[----:B------:R-:W-:Y:S01]  /*6bd0*/  PRMT R66, R3, 0x5410, R6 ;  /* 0x0000541003427816 */ /* 0x000fe20000000006 */
[----:B------:R-:W-:Y:S01]  /*6be0*/  IMAD.MOV.U32 R6, RZ, RZ, R54 ;  /* 0x000000ffff067224 */ /* 0x000fe200078e0036 */
[----:B------:R-:W-:Y:S01]  /*6bf0*/  PRMT R65, R65, 0x5410, R2 ;  /* 0x0000541041417816 */ /* 0x000fe20000000002 */
[----:B------:R-:W-:Y:S01]  /*6c00*/  IMAD.MOV.U32 R2, RZ, RZ, R53 ;  /* 0x000000ffff027224 */ /* 0x000fe200078e0035 */
[----:B------:R-:W-:Y:S02]  /*6c10*/  MOV R3, R52 ;  /* 0x0000003400037202 */ /* 0x000fe40000000f00 */
[----:B------:R-:W-:Y:S02]  /*6c20*/  PRMT R65, R6, 0x7610, R65 ;  /* 0x0000761006417816 */ /* 0x000fe40000000041 */
[----:B------:R-:W-:Y:S02]  /*6c30*/  PRMT R64, R2, 0x5410, R5 ;  /* 0x0000541002407816 */ /* 0x000fe40000000005 */
[----:B------:R-:W-:Y:S01]  /*6c40*/  PRMT R63, R63, 0x5410, R3 ;  /* 0x000054103f3f7816 */ /* 0x000fe20000000003 */
[----:B------:R-:W-:-:S05]  /*6c50*/  @P4 BRA `(.L_x_2319) ;  /* 0x00000f8000004947 */ /* 0x000fca0003800000 */
[----:B-123--:R-:W-:Y:S01]  /*6c60*/  ISETP.GE.AND P0, PT, R140, c[0x0][0x1d4], PT ;  /* 0x000075008c007a0c */ /* 0x00efe20003f06270 */
[C---:B------:R-:W-:Y:S01]  /*6c70*/  IMAD.SHL.U32 R138, R145.reuse, 0x40, RZ ;  /* 0x00000040918a7824 */ /* 0x040fe200078e00ff */
[----:B------:R-:W-:Y:S01]  /*6c80*/  BSSY B0, `(.L_x_2320) ;  /* 0x000007c000007945 */ /* 0x000fe20003800000 */
[----:B------:R-:W-:Y:S03]  /*6c90*/  IMAD.SHL.U32 R139, R145, 0x40, RZ ;  /* 0x00000040918b7824 */ /* 0x000fe600078e00ff */
[----:B------:R-:W-:Y:S02]  /*6ca0*/  LOP3.LUT R138, R138, 0x1c0, RZ, 0xc0, !PT ;  /* 0x000001c08a8a7812 */ /* 0x000fe400078ec0ff */
[----:B------:R-:W-:Y:S02]  /*6cb0*/  LOP3.LUT R139, R139, 0x1c0, RZ, 0xc0, !PT ;  /* 0x000001c08b8b7812 */ /* 0x000fe400078ec0ff */
[----:B------:R-:W-:Y:S03]  /*6cc0*/  SHF.R.U32.HI R138, RZ, 0x3, R138 ;  /* 0x00000003ff8a7819 */ /* 0x000fe6000001168a */
[----:B------:R-:W-:-:S05]  /*6cd0*/  @P0 BRA `(.L_x_2321) ;  /* 0x0000076000000947 */ /* 0x000fca0003800000 */
[----:B------:R-:W-:Y:S01]  /*6ce0*/  SEL R2, R71, R70, !P1 ;  /* 0x0000004647027207 */ /* 0x000fe20004800000 */
[----:B------:R-:W1:Y:S01]  /*6cf0*/  LDS.128 R44, [R118+0xa080] ;  /* 0x00a08000762c7984 */ /* 0x000e620000000c00 */
[----:B------:R-:W-:Y:S02]  /*6d00*/  ISETP.GE.AND P0, PT, R140, c[0x0][0x27c], PT ;  /* 0x00009f008c007a0c */ /* 0x000fe40003f06270 */
[----:B------:R-:W-:Y:S04]  /*6d10*/  SHF.R.S32.HI R3, RZ, 0x1f, R2 ;  /* 0x0000001fff037819 */ /* 0x000fe80000011402 */
[----:B------:R-:W-:Y:S04]  /*6d20*/  LEA.HI R2, R3, R2, RZ, 0x4 ;  /* 0x0000000203027211 */ /* 0x000fe800078f20ff */
[----:B------:R-:W-:Y:S03]  /*6d30*/  LEA.HI.SX32 R2, R2, R69, 0x1c ;  /* 0x0000004502027211 */ /* 0x000fe600078fe2ff */
[----:B------:R-:W-:Y:S02]  /*6d40*/  @!P0 SHF.R.U64 R5, R40, 0x10, R41 ;  /* 0x0000001028058819 */ /* 0x000fe40000001229 */
        /* <DEDUP_REMOVED lines=14> */
[----:B------:R-:W-:Y:S01]  /*6e30*/  @!P0 SHF.R.U32.HI R40, RZ, 0x10, R43 ;  /* 0x00000010ff288819 */ /* 0x000fe2000001162b */
[----:B------:R-:W-:Y:S01]  /*6e40*/  IMAD.SHL.U32 R16, R2, 0x2, RZ ;  /* 0x0000000202107824 */ /* 0x000fe200078e00ff */
[----:B------:R-:W-:Y:S01]  /*6e50*/  @!P0 SHF.R.U32.HI R2, RZ, 0x10, R9 ;  /* 0x00000010ff028819 */ /* 0x000fe20000011609 */
[----:B-1----:R-:W-:Y:S01]  /*6e60*/  @!P0 IMAD.U32 R6, R44, 0x10000, RZ ;  /* 0x000100002c068824 */ /* 0x002fe200078e00ff */
[C---:B------:R-:W-:Y:S02]  /*6e70*/  @!P0 PRMT R5, R13.reuse, 0x5432, R3 ;  /* 0x000054320d058816 */ /* 0x040fe40000000003 */
[----:B------:R-:W-:Y:S01]  /*6e80*/  @!P0 SHF.R.U32.HI R9, RZ, 0x10, R11 ;  /* 0x00000010ff098819 */ /* 0x000fe2000001160b */
[----:B------:R-:W-:Y:S01]  /*6e90*/  @!P0 IMAD.U32 R11, R38, 0x10000, RZ ;  /* 0x00010000260b8824 */ /* 0x000fe200078e00ff */
[----:B------:R-:W1:Y:S01]  /*6ea0*/  LDS.128 R16, [R16+0xa080] ;  /* 0x00a0800010107984 */ /* 0x000e620000000c00 */
[----:B------:R-:W-:Y:S02]  /*6eb0*/  @!P0 PRMT R8, R13, 0x5410, R2 ;  /* 0x000054100d088816 */ /* 0x000fe40000000002 */
[C---:B------:R-:W-:Y:S02]  /*6ec0*/  @!P0 SHF.L.U32 R3, R5.reuse, 0x10, RZ ;  /* 0x0000001005038819 */ /* 0x040fe400000006ff */
[----:B------:R-:W-:Y:S02]  /*6ed0*/  @!P0 LOP3.LUT R5, R5, 0xffff0000, RZ, 0xc0, !PT ;  /* 0xffff000005058812 */ /* 0x000fe400078ec0ff */
[----:B------:R-:W-:Y:S02]  /*6ee0*/  @!P0 PRMT R39, R60, 0x5410, R39 ;  /* 0x000054103c278816 */ /* 0x000fe40000000027 */
[----:B------:R-:W-:Y:S02]  /*6ef0*/  @!P0 PRMT R9, R14, 0x5432, R9 ;  /* 0x000054320e098816 */ /* 0x000fe40000000009 */
[----:B------:R-:W-:Y:S02]  /*6f00*/  @!P0 PRMT R41, R60, 0x5432, R41 ;  /* 0x000054323c298816 */ /* 0x000fe40000000029 */
[----:B------:R-:W-:Y:S01]  /*6f10*/  @!P0 PRMT R40, R61, 0x5410, R40 ;  /* 0x000054103d288816 */ /* 0x000fe20000000028 */
[----:B-1----:R-:W-:Y:S04]  /*6f20*/  @!P0 IMAD.U32 R2, R16, 0x10000, RZ ;  /* 0x0001000010028824 */ /* 0x002fe800078e00ff */
        /* <DEDUP_REMOVED lines=22> */
[----:B------:R-:W-:Y:S02]  /*7090*/  @!P0 LOP3.LUT R14, R45, 0xffff0000, RZ, 0xc0, !PT ;  /* 0xffff00002d0e8812 */ /* 0x000fe400078ec0ff */
[----:B------:R-:W-:Y:S01]  /*70a0*/  @!P0 F2FP.BF16.PACK_AB R11, R42, R43 ;  /* 0x0000002b2a0b823e */ /* 0x000fe200000010ff */
[C---:B------:R-:W-:Y:S02]  /*70b0*/  @!P0 FMUL.FTZ R39, R6.reuse, R13 ;  /* 0x0000000d06278220 */ /* 0x040fe40000410000 */
[-C--:B------:R-:W-:Y:S02]  /*70c0*/  @!P0 FMUL.FTZ R6, R6, R8.reuse ;  /* 0x0000000806068220 */ /* 0x080fe40000410000 */
[----:B------:R-:W-:Y:S02]  /*70d0*/  @!P0 FFMA.FTZ R39, R14, R8, -R39 ;  /* 0x000000080e278223 */ /* 0x000fe40000010827 */
[----:B------:R-:W-:Y:S02]  /*70e0*/  @!P0 IMAD.U32 R8, R18, 0x10000, RZ ;  /* 0x0001000012088824 */ /* 0x000fe400078e00ff */
[----:B------:R-:W-:Y:S01]  /*70f0*/  @!P0 IMAD.MOV.U32 R44, RZ, RZ, R11 ;  /* 0x000000ffff2c8224 */ /* 0x000fe200078e000b */
[----:B------:R-:W-:Y:S01]  /*7100*/  @!P0 F2FP.BF16.PACK_AB R39, R39, R38 ;  /* 0x000000262727823e */ /* 0x000fe200000010ff */
[----:B------:R-:W-:Y:S02]  /*7110*/  @!P0 IMAD.U32 R38, R41, 0x10000, RZ ;  /* 0x0001000029268824 */ /* 0x000fe400078e00ff */
[----:B------:R-:W-:Y:S02]  /*7120*/  @!P0 IMAD.U32 R11, R10, 0x10000, RZ ;  /* 0x000100000a0b8824 */ /* 0x000fe400078e00ff */
[----:B------:R-:W-:Y:S01]  /*7130*/  @!P0 IMAD.MOV.U32 R45, RZ, RZ, R39 ;  /* 0x000000ffff2d8224 */ /* 0x000fe200078e0027 */
[----:B------:R-:W-:Y:S01]  /*7140*/  @!P0 SHF.L.U32 R39, R46, 0x10, RZ ;  /* 0x000000102e278819 */ /* 0x000fe200000006ff */
[C---:B------:R-:W-:Y:S02]  /*7150*/  @!P0 FMUL.FTZ R42, R8.reuse, R38 ;  /* 0x00000026082a8220 */ /* 0x040fe40000410000 */
[----:B------:R-:W-:Y:S01]  /*7160*/  @!P0 FFMA.FTZ R6, R13, R14, R6 ;  /* 0x0000000e0d068223 */ /* 0x000fe20000010006 */
[----:B------:R-:W-:Y:S01]  /*7170*/  @!P0 SHF.L.U32 R14, R47, 0x10, RZ ;  /* 0x000000102f0e8819 */ /* 0x000fe200000006ff */
[-C--:B------:R-:W-:Y:S02]  /*7180*/  @!P0 FFMA.FTZ R42, R39, R11.reuse, -R42 ;  /* 0x0000000b272a8223 */ /* 0x080fe4000001082a */
[----:B------:R-:W-:Y:S01]  /*7190*/  @!P0 FMUL.FTZ R8, R8, R11 ;  /* 0x0000000b08088220 */ /* 0x000fe20000410000 */
[----:B------:R-:W-:Y:S01]  /*71a0*/  @!P0 F2FP.BF16.PACK_AB R11, R3, R2 ;  /* 0x00000002030b823e */ /* 0x000fe200000010ff */
[----:B------:R-:W-:Y:S01]  /*71b0*/  @!P0 IMAD.U32 R13, R40, 0x10000, RZ ;  /* 0x00010000280d8824 */ /* 0x000fe200078e00ff */
[----:B------:R-:W-:Y:S01]  /*71c0*/  @!P0 F2FP.BF16.PACK_AB R6, R6, R5 ;  /* 0x000000050606823e */ /* 0x000fe200000010ff */
[C---:B------:R-:W-:Y:S01]  /*71d0*/  @!P0 IMAD.U32 R3, R19.reuse, 0x10000, RZ ;  /* 0x0001000013038824 */ /* 0x040fe200078e00ff */
[----:B------:R-:W-:Y:S01]  /*71e0*/  @!P0 LOP3.LUT R2, R19, 0xffff0000, RZ, 0xc0, !PT ;  /* 0xffff000013028812 */ /* 0x000fe200078ec0ff */
[----:B------:R-:W-:Y:S01]  /*71f0*/  @!P0 FFMA.FTZ R8, R38, R39, R8 ;  /* 0x0000002726088223 */ /* 0x000fe20000010008 */
[----:B------:R-:W-:Y:S01]  /*7200*/  @!P0 LOP3.LUT R38, R40, 0xffff0000, RZ, 0xc0, !PT ;  /* 0xffff000028268812 */ /* 0x000fe200078ec0ff */
[C---:B------:R-:W-:Y:S01]  /*7210*/  @!P0 IMAD.U32 R5, R9.reuse, 0x10000, RZ ;  /* 0x0001000009058824 */ /* 0x040fe200078e00ff */
[----:B------:R-:W-:Y:S01]  /*7220*/  @!P0 LOP3.LUT R9, R9, 0xffff0000, RZ, 0xc0, !PT ;  /* 0xffff000009098812 */ /* 0x000fe200078ec0ff */
[----:B------:R-:W-:Y:S02]  /*7230*/  @!P0 FMUL.FTZ R39, R3, R13 ;  /* 0x0000000d03278220 */ /* 0x000fe40000410000 */
[----:B------:R-:W-:Y:S01]  /*7240*/  @!P0 IMAD.MOV.U32 R16, RZ, RZ, R11 ;  /* 0x000000ffff108224 */ /* 0x000fe200078e000b */
[----:B------:R-:W-:Y:S01]  /*7250*/  @!P0 LOP3.LUT R11, R41, 0xffff0000, RZ, 0xc0, !PT ;  /* 0xffff0000290b8812 */ /* 0x000fe200078ec0ff */
[-C--:B------:R-:W-:Y:S01]  /*7260*/  @!P0 FFMA.FTZ R43, R14, R5.reuse, -R39 ;  /* 0x000000050e2b8223 */ /* 0x080fe20000010827 */
[----:B------:R-:W-:Y:S01]  /*7270*/  @!P0 LOP3.LUT R39, R47, 0xffff0000, RZ, 0xc0, !PT ;  /* 0xffff00002f278812 */ /* 0x000fe200078ec0ff */
[----:B------:R-:W-:Y:S01]  /*7280*/  @!P0 IMAD.MOV.U32 R17, RZ, RZ, R6 ;  /* 0x000000ffff118224 */ /* 0x000fe200078e0006 */
[----:B------:R-:W-:Y:S01]  /*7290*/  @!P0 LOP3.LUT R6, R18, 0xffff0000, RZ, 0xc0, !PT ;  /* 0xffff000012068812 */ /* 0x000fe200078ec0ff */
[C---:B------:R-:W-:Y:S02]  /*72a0*/  @!P0 FMUL.FTZ R40, R2.reuse, R38 ;  /* 0x0000002602288220 */ /* 0x040fe40000410000 */
[----:B------:R-:W-:Y:S02]  /*72b0*/  @!P0 FMUL.FTZ R3, R3, R5 ;  /* 0x0000000503038220 */ /* 0x000fe40000410000 */
[-C--:B------:R-:W-:Y:S01]  /*72c0*/  @!P0 FMUL.FTZ R5, R2, R9.reuse ;  /* 0x0000000902058220 */ /* 0x080fe20000410000 */
[----:B------:R-:W-:Y:S01]  /*72d0*/  @!P0 LOP3.LUT R2, R10, 0xffff0000, RZ, 0xc0, !PT ;  /* 0xffff00000a028812 */ /* 0x000fe200078ec0ff */
[----:B------:R-:W-:Y:S01]  /*72e0*/  @!P0 FFMA.FTZ R40, R39, R9, -R40 ;  /* 0x0000000927288223 */ /* 0x000fe20000010828 */
[----:B------:R-:W-:Y:S01]  /*72f0*/  @!P0 LOP3.LUT R9, R46, 0xffff0000, RZ, 0xc0, !PT ;  /* 0xffff00002e098812 */ /* 0x000fe200078ec0ff */
[C---:B------:R-:W-:Y:S04]  /*7300*/  @!P0 FMUL.FTZ R10, R6.reuse, R11 ;  /* 0x0000000b060a8220 */ /* 0x040fe80000410000 */
[-C--:B------:R-:W-:Y:S02]  /*7310*/  @!P0 FFMA.FTZ R10, R9, R2.reuse, -R10 ;  /* 0x00000002090a8223 */ /* 0x080fe4000001080a */
[----:B------:R-:W-:Y:S03]  /*7320*/  @!P0 FMUL.FTZ R2, R6, R2 ;  /* 0x0000000206028220 */ /* 0x000fe60000410000 */
[----:B------:R-:W-:Y:S01]  /*7330*/  @!P0 F2FP.BF16.PACK_AB R6, R10, R42 ;  /* 0x0000002a0a06823e */ /* 0x000fe200000010ff */
[----:B------:R-:W-:Y:S01]  /*7340*/  @!P0 FFMA.FTZ R2, R11, R9, R2 ;  /* 0x000000090b028223 */ /* 0x000fe20000010002 */
[----:B------:R-:W-:Y:S01]  /*7350*/  @!P0 F2FP.BF16.PACK_AB R9, R40, R43 ;  /* 0x0000002b2809823e */ /* 0x000fe200000010ff */
[----:B------:R-:W-:Y:S02]  /*7360*/  @!P0 FFMA.FTZ R3, R13, R14, R3 ;  /* 0x0000000e0d038223 */ /* 0x000fe40000010003 */
[----:B------:R-:W-:Y:S01]  /*7370*/  @!P0 FFMA.FTZ R5, R38, R39, R5 ;  /* 0x0000002726058223 */ /* 0x000fe20000010005 */
[----:B------:R-:W-:Y:S01]  /*7380*/  @!P0 F2FP.BF16.PACK_AB R2, R2, R8 ;  /* 0x000000080202823e */ /* 0x000fe200000010ff */
[----:B------:R-:W-:Y:S01]  /*7390*/  @!P0 IMAD.MOV.U32 R46, RZ, RZ, R6 ;  /* 0x000000ffff2e8224 */ /* 0x000fe200078e0006 */
[----:B------:R-:W-:Y:S02]  /*73a0*/  @!P0 MOV R47, R9 ;  /* 0x00000009002f8202 */ /* 0x000fe40000000f00 */
        /* <DEDUP_REMOVED lines=9> */
.L_x_2321:
[----:B------:R-:W-:Y:S05]  /*7440*/  BSYNC B0 ;  /* 0x0000000000007941 */ /* 0x000fea0003800000 */
.L_x_2320:
[----:B------:R-:W-:Y:S11]  /*7450*/  ISETP.GE.AND P0, PT, R144, c[0x0][0x1d4], PT ;  /* 0x0000750090007a0c */ /* 0x000ff60003f06270 */
[----:B------:R-:W-:Y:S02]  /*7460*/  @!UPT UIADD3 URZ, URZ, URZ, URZ ;  /* 0x0000003f3f3ff290 */ /* 0x000fe4000fffe03f */
[----:B------:R-:W-:-:S05]  /*7470*/  @P0 BRA `(.L_x_2319) ;  /* 0x0000076000000947 */ /* 0x000fca0003800000 */
[----:B-1----:R-:W-:Y:S01]  /*7480*/  SEL R2, R71, R70, !P2 ;  /* 0x0000004647027207 */ /* 0x002fe20005000000 */
        /* <DEDUP_REMOVED lines=10> */
[----:B------:R-:W-:Y:S02]  /*7530*/  @!P0 SHF.R.U32.HI R11, RZ, 0x10, R49 ;  /* 0x00000010ff0b8819 */ /* 0x000fe40000011631 */
[----:B------:R-:W-:Y:S02]  /*7540*/  SHF.R.S32.HI R2, RZ, 0x3, R3 ;  /* 0x00000003ff027819 */ /* 0x000fe40000011403 */
[----:B------:R-:W-:Y:S02]  /*7550*/  LOP3.LUT R3, R139, 0x38, R60, 0xf8, !PT ;  /* 0x000000388b037812 */ /* 0x000fe400078ef83c */
[----:B------:R-:W-:Y:S01]  /*7560*/  @!P0 SHF.R.U32.HI R8, RZ, 0x10, R23 ;  /* 0x00000010ff088819 */ /* 0x000fe20000011617 */
[----:B------:R-:W-:Y:S01]  /*7570*/  IMAD R2, R2, 0xc00, R7 ;  /* 0x00000c0002027824 */ /* 0x000fe200078e0207 */
[----:B------:R-:W-:Y:S02]  /*7580*/  LOP3.LUT R3, R3, R138, RZ, 0x3c, !PT ;  /* 0x0000008a03037212 */ /* 0x000fe400078e3cff */
[----:B------:R-:W-:Y:S02]  /*7590*/  @!P0 PRMT R38, R61, 0x5432, R6 ;  /* 0x000054323d268816 */ /* 0x000fe40000000006 */
[----:B------:R-:W-:Y:S01]  /*75a0*/  @!P0 PRMT R9, R15, 0x5432, R5 ;  /* 0x000054320f098816 */ /* 0x000fe20000000005 */
[----:B------:R-:W-:Y:S01]  /*75b0*/  IMAD.IADD R2, R2, 0x1, R3 ;  /* 0x0000000102027824 */ /* 0x000fe200078e0203 */
[----:B------:R-:W-:Y:S02]  /*75c0*/  @!P0 SHF.R.U32.HI R10, RZ, 0x10, R51 ;  /* 0x00000010ff0a8819 */ /* 0x000fe40000011633 */
[----:B------:R-:W-:Y:S01]  /*75d0*/  @!P0 PRMT R11, R62, 0x5410, R11 ;  /* 0x000054103e0b8816 */ /* 0x000fe2000000000b */
[----:B------:R-:W-:Y:S01]  /*75e0*/  IMAD.SHL.U32 R16, R2, 0x2, RZ ;  /* 0x0000000202107824 */ /* 0x000fe200078e00ff */
[----:B------:R-:W-:Y:S01]  /*75f0*/  @!P0 SHF.R.U32.HI R2, RZ, 0x10, R21 ;  /* 0x00000010ff028819 */ /* 0x000fe20000011615 */
[----:B-1----:R-:W-:Y:S01]  /*7600*/  @!P0 IMAD.U32 R40, R47, 0x10000, RZ ;  /* 0x000100002f288824 */ /* 0x002fe200078e00ff */
[----:B------:R-:W-:Y:S01]  /*7610*/  @!P0 PRMT R13, R32, 0x5410, R8 ;  /* 0x00005410200d8816 */ /* 0x000fe20000000008 */
[----:B------:R-:W-:Y:S01]  /*7620*/  @!P0 IMAD.U32 R20, R11, 0x10000, RZ ;  /* 0x000100000b148824 */ /* 0x000fe200078e00ff */
[----:B------:R-:W-:Y:S01]  /*7630*/  @!P0 SHF.L.U32 R8, R9, 0x10, RZ ;  /* 0x0000001009088819 */ /* 0x000fe200000006ff */
[----:B------:R-:W1:Y:S01]  /*7640*/  LDS.128 R16, [R16+0xa080] ;  /* 0x00a0800010107984 */ /* 0x000e620000000c00 */
[----:B------:R-:W-:Y:S02]  /*7650*/  @!P0 SHF.R.U64 R14, R50, 0x10, R51 ;  /* 0x00000010320e8819 */ /* 0x000fe40000001233 */
[----:B------:R-:W-:Y:S02]  /*7660*/  @!P0 SHF.R.U64 R3, R22, 0x10, R23 ;  /* 0x0000001016038819 */ /* 0x000fe40000001217 */
[----:B------:R-:W-:Y:S02]  /*7670*/  @!P0 PRMT R6, R15, 0x5410, R2 ;  /* 0x000054100f068816 */ /* 0x000fe40000000002 */
[----:B------:R-:W-:Y:S01]  /*7680*/  @!P0 PRMT R41, R62, 0x5432, R10 ;  /* 0x000054323e298816 */ /* 0x000fe2000000000a */
[----:B------:R-:W-:Y:S01]  /*7690*/  @!P0 IMAD.U32 R10, R38, 0x10000, RZ ;  /* 0x00010000260a8824 */ /* 0x000fe200078e00ff */
[----:B------:R-:W-:Y:S02]  /*76a0*/  @!P0 PRMT R43, R63, 0x5410, R14 ;  /* 0x000054103f2b8816 */ /* 0x000fe4000000000e */
[----:B------:R-:W-:Y:S01]  /*76b0*/  @!P0 PRMT R14, R32, 0x5432, R3 ;  /* 0x00005432200e8816 */ /* 0x000fe20000000003 */
[----:B------:R-:W-:Y:S01]  /*76c0*/  @!P0 IMAD.U32 R3, R44, 0x10000, RZ ;  /* 0x000100002c038824 */ /* 0x000fe200078e00ff */
[----:B------:R-:W-:Y:S01]  /*76d0*/  @!P0 SHF.L.U32 R21, R45, 0x10, RZ ;  /* 0x000000102d158819 */ /* 0x000fe200000006ff */
[----:B------:R-:W-:Y:S01]  /*76e0*/  @!P0 IMAD.U32 R39, R41, 0x10000, RZ ;  /* 0x0001000029278824 */ /* 0x000fe200078e00ff */
[----:B------:R-:W-:Y:S02]  /*76f0*/  @!P0 LOP3.LUT R22, R11, 0xffff0000, RZ, 0xc0, !PT ;  /* 0xffff00000b168812 */ /* 0x000fe400078ec0ff */
[----:B------:R-:W-:Y:S02]  /*7700*/  @!P0 LOP3.LUT R23, R45, 0xffff0000, RZ, 0xc0, !PT ;  /* 0xffff00002d178812 */ /* 0x000fe400078ec0ff */
[----:B------:R-:W-:Y:S02]  /*7710*/  @!P0 LOP3.LUT R11, R38, 0xffff0000, RZ, 0xc0, !PT ;  /* 0xffff0000260b8812 */ /* 0x000fe400078ec0ff */
[----:B------:R-:W-:Y:S02]  /*7720*/  @!P0 LOP3.LUT R9, R9, 0xffff0000, RZ, 0xc0, !PT ;  /* 0xffff000009098812 */ /* 0x000fe400078ec0ff */
[----:B------:R-:W-:Y:S02]  /*7730*/  @!P0 LOP3.LUT R41, R41, 0xffff0000, RZ, 0xc0, !PT ;  /* 0xffff000029298812 */ /* 0x000fe400078ec0ff */
[----:B------:R-:W-:Y:S01]  /*7740*/  @!P0 LOP3.LUT R42, R47, 0xffff0000, RZ, 0xc0, !PT ;  /* 0xffff00002f2a8812 */ /* 0x000fe200078ec0ff */
[----:B-1----:R-:W-:Y:S02]  /*7750*/  @!P0 IMAD.U32 R2, R16, 0x10000, RZ ;  /* 0x0001000010028824 */ /* 0x002fe400078e00ff */
[----:B------:R-:W-:Y:S02]  /*7760*/  @!P0 IMAD.U32 R5, R17, 0x10000, RZ ;  /* 0x0001000011058824 */ /* 0x000fe400078e00ff */
[C---:B------:R-:W-:Y:S02]  /*7770*/  @!P0 FMUL.FTZ R15, R2.reuse, R10 ;  /* 0x0000000a020f8220 */ /* 0x040fe40000410000 */
[-C--:B------:R-:W-:Y:S02]  /*7780*/  @!P0 FMUL.FTZ R2, R2, R8.reuse ;  /* 0x0000000802028220 */ /* 0x080fe40000410000 */
[----:B------:R-:W-:Y:S02]  /*7790*/  @!P0 FFMA.FTZ R74, R3, R8, -R15 ;  /* 0x00000008034a8223 */ /* 0x000fe4000001080f */
[----:B------:R-:W-:Y:S01]  /*77a0*/  @!P0 FFMA.FTZ R2, R10, R3, R2 ;  /* 0x000000030a028223 */ /* 0x000fe20000010002 */
[----:B------:R-:W-:Y:S01]  /*77b0*/  @!P0 LOP3.LUT R3, R17, 0xffff0000, RZ, 0xc0, !PT ;  /* 0xffff000011038812 */ /* 0x000fe200078ec0ff */
[C---:B------:R-:W-:Y:S02]  /*77c0*/  @!P0 IMAD.U32 R8, R6.reuse, 0x10000, RZ ;  /* 0x0001000006088824 */ /* 0x040fe400078e00ff */
        /* <DEDUP_REMOVED lines=11> */
[----:B------:R-:W-:Y:S02]  /*7880*/  @!P0 IMAD.U32 R10, R19, 0x10000, RZ ;  /* 0x00010000130a8824 */ /* 0x000fe400078e00ff */
[-C--:B------:R-:W-:Y:S01]  /*7890*/  @!P0 FFMA.FTZ R49, R15, R9.reuse, -R32 ;  /* 0x000000090f318223 */ /* 0x080fe20000010820 */
[----:B------:R-:W-:Y:S01]  /*78a0*/  @!P0 SHF.L.U32 R32, R43, 0x10, RZ ;  /* 0x000000102b208819 */ /* 0x000fe200000006ff */
[----:B------:R-:W-:Y:S01]  /*78b0*/  @!P0 FMUL.FTZ R3, R8, R9 ;  /* 0x0000000908038220 */ /* 0x000fe20000410000 */
[----:B------:R-:W-:Y:S01]  /*78c0*/  @!P0 MOV R45, R48 ;  /* 0x00000030002d8202 */ /* 0x000fe20000000f00 */
[----:B------:R-:W-:Y:S02]  /*78d0*/  @!P0 IMAD.U32 R9, R13, 0x10000, RZ ;  /* 0x000100000d098824 */ /* 0x000fe400078e00ff */
[----:B------:R-:W-:Y:S02]  /*78e0*/  @!P0 FMUL.FTZ R38, R10, R39 ;  /* 0x000000270a268220 */ /* 0x000fe40000410000 */
[----:B------:R-:W-:Y:S02]  /*78f0*/  @!P0 IMAD.U32 R8, R18, 0x10000, RZ ;  /* 0x0001000012088824 */ /* 0x000fe400078e00ff */
[-C--:B------:R-:W-:Y:S02]  /*7900*/  @!P0 FMUL.FTZ R10, R10, R9.reuse ;  /* 0x000000090a0a8220 */ /* 0x080fe40000410000 */
[----:B------:R-:W-:Y:S02]  /*7910*/  @!P0 FFMA.FTZ R51, R40, R9, -R38 ;  /* 0x0000000928338223 */ /* 0x000fe40000010826 */
[----:B------:R-:W-:Y:S01]  /*7920*/  @!P0 FFMA.FTZ R3, R11, R15, R3 ;  /* 0x0000000f0b038223 */ /* 0x000fe20000010003 */
[----:B------:R-:W-:Y:S01]  /*7930*/  @!P0 LOP3.LUT R11, R19, 0xffff0000, RZ, 0xc0, !PT ;  /* 0xffff0000130b8812 */ /* 0x000fe200078ec0ff */
[C---:B------:R-:W-:Y:S01]  /*7940*/  @!P0 IMAD.U32 R9, R14.reuse, 0x10000, RZ ;  /* 0x000100000e098824 */ /* 0x040fe200078e00ff */
[----:B------:R-:W-:Y:S01]  /*7950*/  @!P0 LOP3.LUT R14, R14, 0xffff0000, RZ, 0xc0, !PT ;  /* 0xffff00000e0e8812 */ /* 0x000fe200078ec0ff */
[----:B------:R-:W-:Y:S01]  /*7960*/  @!P0 IMAD.U32 R15, R46, 0x10000, RZ ;  /* 0x000100002e0f8824 */ /* 0x000fe200078e00ff */
[----:B------:R-:W-:Y:S01]  /*7970*/  @!P0 F2FP.BF16.PACK_AB R2, R3, R2 ;  /* 0x000000020302823e */ /* 0x000fe200000010ff */
        /* <DEDUP_REMOVED lines=15> */
[----:B------:R-:W-:Y:S01]  /*7a70*/  @!P0 F2FP.BF16.PACK_AB R5, R6, R5 ;  /* 0x000000050605823e */ /* 0x000fe200000010ff */
[-C--:B------:R-:W-:Y:S02]  /*7a80*/  @!P0 FMUL.FTZ R9, R9, R14.reuse ;  /* 0x0000000e09098220 */ /* 0x080fe40000410000 */
[----:B------:R-:W-:Y:S01]  /*7a90*/  @!P0 FFMA.FTZ R49, R38, R14, -R49 ;  /* 0x0000000e26318223 */ /* 0x000fe20000010831 */
[----:B------:R-:W-:Y:S01]  /*7aa0*/  @!P0 MOV R17, R5 ;  /* 0x0000000500118202 */ /* 0x000fe20000000f00 */
        /* <DEDUP_REMOVED lines=11> */
[----:B------:R-:W-:Y:S02]  /*7b60*/  @!P0 IMAD.MOV.U32 R18, RZ, RZ, R8 ;  /* 0x000000ffff128224 */ /* 0x000fe400078e0008 */
[----:B------:R-:W-:Y:S01]  /*7b70*/  @!P0 IMAD.MOV.U32 R19, RZ, RZ, R10 ;  /* 0x000000ffff138224 */ /* 0x000fe200078e000a */
[C---:B------:R-:W-:Y:S04]  /*7b80*/  LEA R2, P0, R80.reuse, R72, 0x1 ;  /* 0x0000004850027211 */ /* 0x040fe800078008ff */
[----:B------:R-:W-:Y:S02]  /*7b90*/  LEA.HI.X R3, R80, R73, R96, 0x1, P0 ;  /* 0x0000004950037211 */ /* 0x000fe400000f0c60 */
[C---:B------:R-:W-:Y:S03]  /*7ba0*/  ISETP.GE.AND P0, PT, R60.reuse, c[0x0][0x1d4], PT ;  /* 0x000075003c007a0c */ /* 0x040fe60003f06270 */
[----:B------:R1:W-:Y:S10]  /*7bb0*/  ST.E.128 [R2.64], R44 ;  /* 0x0000002c02007985 */ /* 0x0003f4000c101d0a */
[----:B------:R-:W-:Y:S05]  /*7bc0*/  @!P0 IMAD.WIDE R8, R60, 0x2, R72 ;  /* 0x000000023c088825 */ /* 0x000fea00078e0248 */
[----:B------:R1:W-:Y:S02]  /*7bd0*/  @!P0 ST.E.128 [R8.64], R16 ;  /* 0x0000001008008985 */ /* 0x0003e4000c101d0a */
.L_x_2319:
[----:B-123--:R-:W-:Y:S05]  /*7be0*/  BSYNC B1 ;  /* 0x0000000000017941 */ /* 0x00efea0003800000 */
.L_x_2318:
[----:B------:R1:W2:Y:S04]  /*7bf0*/  SHFL.IDX PT, R45, R75, 0x1, 0x181f ;  /* 0x00381f004b2d7f89 */ /* 0x0002a800000e0000 */
[----:B------:R1:W3:Y:S01]  /*7c00*/  SHFL.IDX PT, R44, R76, 0x1, 0x181f ;  /* 0x00381f004c2c7f89 */ /* 0x0002e200000e0000 */
[----:B------:R-:W-:-:S05]  /*7c10*/  @P5 BRA `(.L_x_2307) ;  /* 0x0000132000005947 */ /* 0x000fca0003800000 */
[----:B------:R-:W-:Y:S01]  /*7c20*/  ISETP.GE.AND P0, PT, R140, c[0x0][0x1d4], PT ;  /* 0x000075008c007a0c */ /* 0x000fe20003f06270 */
[----:B------:R-:W-:Y:S01]  /*7c30*/  BSSY B0, `(.L_x_2322) ;  /* 0x000007b000007945 */ /* 0x000fe20003800000 */
[----:B------:R-:W-:Y:S05]  /*7c40*/  IADD3 R60, R145, 0x20, RZ ;  /* 0x00000020913c7810 */ /* 0x000fea0007ffe0ff */
[----:B------:R-:W-:Y:S05]  /*7c50*/  IMAD.SHL.U32 R60, R60, 0x40, RZ ;  /* 0x000000403c3c7824 */ /* 0x000fea00078e00ff */
[----:B------:R-:W-:Y:S01]  /*7c60*/  LOP3.LUT R60, R60, 0x1c0, RZ, 0xc0, !PT ;  /* 0x000001c03c3c7812 */ /* 0x000fe200078ec0ff */
[----:B------:R-:W-:-:S05]  /*7c70*/  @P0 BRA `(.L_x_2323) ;  /* 0x0000076000000947 */ /* 0x000fca0003800000 */
[----:B------:R-:W-:Y:S01]  /*7c80*/  SEL R2, R71, R70, !P1 ;  /* 0x0000004647027207 */ /* 0x000fe20004800000 */
[----:B------:R-:W4:Y:S01]  /*7c90*/  LDS.128 R40, [R116+0xa080] ;  /* 0x00a0800074287984 */ /* 0x000f220000000c00 */
[----:B------:R-:W-:Y:S02]  /*7ca0*/  ISETP.GE.AND P0, PT, R140, c[0x0][0x27c], PT ;  /* 0x00009f008c007a0c */ /* 0x000fe40003f06270 */
[----:B------:R-:W-:Y:S04]  /*7cb0*/  SHF.R.S32.HI R3, RZ, 0x1f, R2 ;  /* 0x0000001fff037819 */ /* 0x000fe80000011402 */
[----:B------:R-:W-:Y:S04]  /*7cc0*/  LEA.HI R2, R3, R2, RZ, 0x4 ;  /* 0x0000000203027211 */ /* 0x000fe800078f20ff */
[----:B------:R-:W-:Y:S03]  /*7cd0*/  LEA.HI.SX32 R2, R2, R69, 0x1c ;  /* 0x0000004502027211 */ /* 0x000fe600078fe2ff */
[--C-:B------:R-:W-:Y:S02]  /*7ce0*/  @!P0 SHF.R.U64 R6, R52, 0x10, R53.reuse ;  /* 0x0000001034068819 */ /* 0x100fe40000001235 */
[----:B------:R-:W-:Y:S01]  /*7cf0*/  IMAD.SHL.U32 R46, R2, 0x8, RZ ;  /* 0x00000008022e7824 */ /* 0x000fe200078e00ff */
[----:B------:R-:W-:Y:S02]  /*7d00*/  SHF.R.S32.HI R3, RZ, 0x1f, R2 ;  /* 0x0000001fff037819 */ /* 0x000fe40000011402 */
[----:B------:R-:W-:Y:S02]  /*7d10*/  @!P0 SHF.R.U32.HI R10, RZ, 0x10, R53 ;  /* 0x00000010ff0a8819 */ /* 0x000fe40000011635 */
[----:B------:R-:W-:Y:S02]  /*7d20*/  LEA.HI R3, R3, R2, RZ, 0x3 ;  /* 0x0000000203037211 */ /* 0x000fe400078f18ff */
[----:B------:R-:W-:Y:S02]  /*7d30*/  @!P0 SHF.R.U64 R5, R24, 0x10, R25 ;  /* 0x0000001018058819 */ /* 0x000fe40000001219 */
[----:B------:R-:W-:Y:S02]  /*7d40*/  SHF.R.S32.HI R2, RZ, 0x3, R3 ;  /* 0x00000003ff027819 */ /* 0x000fe40000011403 */
[----:B------:R-:W-:Y:S02]  /*7d50*/  LOP3.LUT R3, R60, 0x38, R46, 0xf8, !PT ;  /* 0x000000383c037812 */ /* 0x000fe400078ef82e */
[----:B------:R-:W-:Y:S01]  /*7d60*/  @!P0 PRMT R20, R63, 0x5432, R6 ;  /* 0x000054323f148816 */ /* 0x000fe20000000006 */
[----:B------:R-:W-:Y:S01]  /*7d70*/  IMAD R2, R2, 0xc00, R12 ;  /* 0x00000c0002027824 */ /* 0x000fe200078e020c */
[----:B------:R-:W-:Y:S02]  /*7d80*/  LOP3.LUT R3, R3, R136, RZ, 0x3c, !PT ;  /* 0x0000008803037212 */ /* 0x000fe400078e3cff */
[----:B------:R-:W-:Y:S02]  /*7d90*/  @!P0 PRMT R9, R33, 0x5432, R5 ;  /* 0x0000543221098816 */ /* 0x000fe40000000005 */
[----:B------:R-:W-:Y:S01]  /*7da0*/  @!P0 PRMT R15, R64, 0x5410, R10 ;  /* 0x00005410400f8816 */ /* 0x000fe2000000000a */
[----:B------:R-:W-:Y:S01]  /*7db0*/  IMAD.IADD R2, R2, 0x1, R3 ;  /* 0x0000000102027824 */ /* 0x000fe200078e0203 */
[--C-:B------:R-:W-:Y:S01]  /*7dc0*/  @!P0 SHF.R.U32.HI R11, RZ, 0x10, R55.reuse ;  /* 0x00000010ff0b8819 */ /* 0x100fe20000011637 */
[----:B------:R-:W-:Y:S01]  /*7dd0*/  @!P0 IMAD.U32 R10, R20, 0x10000, RZ ;  /* 0x00010000140a8824 */ /* 0x000fe200078e00ff */
[----:B------:R-:W-:Y:S01]  /*7de0*/  @!P0 SHF.R.U64 R14, R54, 0x10, R55 ;  /* 0x00000010360e8819 */ /* 0x000fe20000001237 */
[----:B------:R-:W-:Y:S01]  /*7df0*/  IMAD.SHL.U32 R2, R2, 0x2, RZ ;  /* 0x0000000202027824 */ /* 0x000fe200078e00ff */
[--C-:B------:R-:W-:Y:S01]  /*7e00*/  @!P0 SHF.R.U32.HI R8, RZ, 0x10, R27.reuse ;  /* 0x00000010ff088819 */ /* 0x100fe2000001161b */
[----:B------:R-:W-:Y:S01]  /*7e10*/  @!P0 IMAD.U32 R5, R9, 0x10000, RZ ;  /* 0x0001000009058824 */ /* 0x000fe200078e00ff */
[----:B------:R-:W-:Y:S01]  /*7e20*/  @!P0 SHF.R.U64 R3, R26, 0x10, R27 ;  /* 0x000000101a038819 */ /* 0x000fe2000000121b */
[----:B------:R-:W-:Y:S01]  /*7e30*/  @!P0 IMAD.U32 R21, R15, 0x10000, RZ ;  /* 0x000100000f158824 */ /* 0x000fe200078e00ff */
[----:B------:R5:W1:Y:S01]  /*7e40*/  LDS.128 R16, [R2+0xa080] ;  /* 0x00a0800002107984 */ /* 0x000a620000000c00 */
[C---:B------:R-:W-:Y:S02]  /*7e50*/  @!P0 PRMT R13, R34.reuse, 0x5410, R8 ;  /* 0x00005410220d8816 */ /* 0x040fe40000000008 */
[----:B------:R-:W-:Y:S02]  /*7e60*/  @!P0 PRMT R27, R65, 0x5410, R14 ;  /* 0x00005410411b8816 */ /* 0x000fe4000000000e */
[----:B------:R-:W-:Y:S01]  /*7e70*/  @!P0 PRMT R14, R34, 0x5432, R3 ;  /* 0x00005432220e8816 */ /* 0x000fe20000000003 */
[----:B----4-:R-:W-:Y:S01]  /*7e80*/  @!P0 IMAD.U32 R34, R43, 0x10000, RZ ;  /* 0x000100002b228824 */ /* 0x010fe200078e00ff */
[----:B------:R-:W-:Y:S02]  /*7e90*/  @!P0 SHF.L.U32 R22, R41, 0x10, RZ ;  /* 0x0000001029168819 */ /* 0x000fe400000006ff */
[----:B------:R-:W-:Y:S02]  /*7ea0*/  @!P0 LOP3.LUT R9, R9, 0xffff0000, RZ, 0xc0, !PT ;  /* 0xffff000009098812 */ /* 0x000fe400078ec0ff */
[----:B------:R-:W-:Y:S02]  /*7eb0*/  @!P0 LOP3.LUT R39, R43, 0xffff0000, RZ, 0xc0, !PT ;  /* 0xffff00002b278812 */ /* 0x000fe400078ec0ff */
[----:B------:R-:W-:Y:S02]  /*7ec0*/  @!P0 LOP3.LUT R32, R42, 0xffff0000, RZ, 0xc0, !PT ;  /* 0xffff00002a208812 */ /* 0x000fe400078ec0ff */
[----:B-----5:R-:W-:Y:S02]  /*7ed0*/  @!P0 SHF.R.U32.HI R2, RZ, 0x10, R25 ;  /* 0x00000010ff028819 */ /* 0x020fe40000011619 */
[----:B------:R-:W-:Y:S01]  /*7ee0*/  @!P0 PRMT R25, R64, 0x5432, R11 ;  /* 0x0000543240198816 */ /* 0x000fe2000000000b */
[----:B------:R-:W-:Y:S01]  /*7ef0*/  @!P0 IMAD.U32 R11, R40, 0x10000, RZ ;  /* 0x00010000280b8824 */ /* 0x000fe200078e00ff */
[----:B------:R-:W-:Y:S02]  /*7f00*/  @!P0 PRMT R6, R33, 0x5410, R2 ;  /* 0x0000541021068816 */ /* 0x000fe40000000002 */
[C---:B------:R-:W-:Y:S01]  /*7f10*/  @!P0 LOP3.LUT R38, R25.reuse, 0xffff0000, RZ, 0xc0, !PT ;  /* 0xffff000019268812 */ /* 0x040fe200078ec0ff */
[----:B------:R-:W-:Y:S02]  /*7f20*/  @!P0 IMAD.U32 R33, R25, 0x10000, RZ ;  /* 0x0001000019218824 */ /* 0x000fe400078e00ff */
[----:B------:R-:W-:Y:S02]  /*7f30*/  @!P0 IMAD.U32 R8, R6, 0x10000, RZ ;  /* 0x0001000006088824 */ /* 0x000fe400078e00ff */
[----:B-1----:R-:W-:Y:S01]  /*7f40*/  @!P0 IMAD.U32 R3, R17, 0x10000, RZ ;  /* 0x0001000011038824 */ /* 0x002fe200078e00ff */
[----:B------:R-:W-:Y:S03]  /*7f50*/  @!P0 SHF.L.U32 R2, R16, 0x10, RZ ;  /* 0x0000001010028819 */ /* 0x000fe600000006ff */
[----:B------:R-:W-:Y:S02]  /*7f60*/  @!P0 FMUL.FTZ R24, R3, R21 ;  /* 0x0000001503188220 */ /* 0x000fe40000410000 */
[C---:B------:R-:W-:Y:S02]  /*7f70*/  @!P0 FMUL.FTZ R23, R2.reuse, R10 ;  /* 0x0000000a02178220 */ /* 0x040fe40000410000 */
[-C--:B------:R-:W-:Y:S02]  /*7f80*/  @!P0 FMUL.FTZ R2, R2, R5.reuse ;  /* 0x0000000502028220 */ /* 0x080fe40000410000 */
[----:B------:R-:W-:Y:S01]  /*7f90*/  @!P0 FFMA.FTZ R54, R11, R5, -R23 ;  /* 0x000000050b368223 */ /* 0x000fe20000010817 */
[----:B------:R-:W-:Y:S01]  /*7fa0*/  @!P0 LOP3.LUT R23, R15, 0xffff0000, RZ, 0xc0, !PT ;  /* 0xffff00000f178812 */ /* 0x000fe200078ec0ff */
[-C--:B------:R-:W-:Y:S01]  /*7fb0*/  @!P0 FMUL.FTZ R5, R3, R8.reuse ;  /* 0x0000000803058220 */ /* 0x080fe20000410000 */
[----:B------:R-:W-:Y:S01]  /*7fc0*/  @!P0 LOP3.LUT R3, R17, 0xffff0000, RZ, 0xc0, !PT ;  /* 0xffff000011038812 */ /* 0x000fe200078ec0ff */
[----:B------:R-:W-:Y:S01]  /*7fd0*/  @!P0 FFMA.FTZ R2, R10, R11, R2 ;  /* 0x0000000b0a028223 */ /* 0x000fe20000010002 */
[----:B------:R-:W-:Y:S01]  /*7fe0*/  @!P0 LOP3.LUT R10, R6, 0xffff0000, RZ, 0xc0, !PT ;  /* 0xffff0000060a8812 */ /* 0x000fe200078ec0ff */
[----:B------:R-:W-:Y:S01]  /*7ff0*/  @!P0 FFMA.FTZ R53, R22, R8, -R24 ;  /* 0x0000000816358223 */ /* 0x000fe20000010818 */
[----:B------:R-:W-:Y:S01]  /*8000*/  @!P0 LOP3.LUT R24, R41, 0xffff0000, RZ, 0xc0, !PT ;  /* 0xffff000029188812 */ /* 0x000fe200078ec0ff */
[C---:B------:R-:W-:Y:S01]  /*8010*/  @!P0 FMUL.FTZ R11, R3.reuse, R23 ;  /* 0x00000017030b8220 */ /* 0x040fe20000410000 */
[----:B------:R-:W-:Y:S01]  /*8020*/  @!P0 LOP3.LUT R15, R20, 0xffff0000, RZ, 0xc0, !PT ;  /* 0xffff0000140f8812 */ /* 0x000fe200078ec0ff */
[-C--:B------:R-:W-:Y:S01]  /*8030*/  @!P0 FMUL.FTZ R6, R3, R10.reuse ;  /* 0x0000000a03068220 */ /* 0x080fe20000410000 */
[----:B------:R-:W-:Y:S01]  /*8040*/  @!P0 LOP3.LUT R8, R16, 0xffff0000, RZ, 0xc0, !PT ;  /* 0xffff000010088812 */ /* 0x000fe200078ec0ff */
[----:B------:R-:W-:Y:S01]  /*8050*/  @!P0 FFMA.FTZ R52, R24, R10, -R11 ;  /* 0x0000000a18348223 */ /* 0x000fe2000001080b */
[----:B------:R-:W-:Y:S01]  /*8060*/  @!P0 LOP3.LUT R20, R40, 0xffff0000, RZ, 0xc0, !PT ;  /* 0xffff000028148812 */ /* 0x000fe200078ec0ff */
[C---:B------:R-:W-:Y:S01]  /*8070*/  @!P0 IMAD.U32 R10, R19.reuse, 0x10000, RZ ;  /* 0x00010000130a8824 */ /* 0x040fe200078e00ff */
[----:B------:R-:W-:Y:S01]  /*8080*/  @!P0 LOP3.LUT R11, R19, 0xffff0000, RZ, 0xc0, !PT ;  /* 0xffff0000130b8812 */ /* 0x000fe200078ec0ff */
[C---:B------:R-:W-:Y:S02]  /*8090*/  @!P0 FMUL.FTZ R26, R8.reuse, R15 ;  /* 0x0000000f081a8220 */ /* 0x040fe40000410000 */
[-C--:B------:R-:W-:Y:S01]  /*80a0*/  @!P0 FMUL.FTZ R3, R8, R9.reuse ;  /* 0x0000000908038220 */ /* 0x080fe20000410000 */
[C---:B------:R-:W-:Y:S01]  /*80b0*/  @!P0 LOP3.LUT R8, R13.reuse, 0xffff0000, RZ, 0xc0, !PT ;  /* 0xffff00000d088812 */ /* 0x040fe200078ec0ff */
[----:B------:R-:W-:Y:S01]  /*80c0*/  @!P0 FFMA.FTZ R51, R20, R9, -R26 ;  /* 0x0000000914338223 */ /* 0x000fe2000001081a */
[----:B------:R-:W-:Y:S01]  /*80d0*/  @!P0 SHF.L.U32 R26, R42, 0x10, RZ ;  /* 0x000000102a1a8819 */ /* 0x000fe200000006ff */
[----:B------:R-:W-:Y:S02]  /*80e0*/  @!P0 IMAD.U32 R9, R13, 0x10000, RZ ;  /* 0x000100000d098824 */ /* 0x000fe400078e00ff */
[----:B------:R-:W-:Y:S02]  /*80f0*/  @!P0 FMUL.FTZ R13, R10, R33 ;  /* 0x000000210a0d8220 */ /* 0x000fe40000410000 */
[C---:B------:R-:W-:Y:S02]  /*8100*/  @!P0 FMUL.FTZ R25, R11.reuse, R38 ;  /* 0x000000260b198220 */ /* 0x040fe40000410000 */
[-C--:B------:R-:W-:Y:S02]  /*8110*/  @!P0 FFMA.FTZ R50, R34, R9.reuse, -R13 ;  /* 0x0000000922328223 */ /* 0x080fe4000001080d */
[-C--:B------:R-:W-:Y:S02]  /*8120*/  @!P0 FMUL.FTZ R11, R11, R8.reuse ;  /* 0x000000080b0b8220 */ /* 0x080fe40000410000 */
[----:B------:R-:W-:Y:S02]  /*8130*/  @!P0 FFMA.FTZ R49, R39, R8, -R25 ;  /* 0x0000000827318223 */ /* 0x000fe40000010819 */
[C---:B------:R-:W-:Y:S01]  /*8140*/  @!P0 IMAD.U32 R25, R27.reuse, 0x10000, RZ ;  /* 0x000100001b198824 */ /* 0x040fe200078e00ff */
[----:B------:R-:W-:Y:S01]  /*8150*/  @!P0 LOP3.LUT R27, R27, 0xffff0000, RZ, 0xc0, !PT ;  /* 0xffff00001b1b8812 */ /* 0x000fe200078ec0ff */
[----:B------:R-:W-:Y:S02]  /*8160*/  @!P0 IMAD.U32 R8, R18, 0x10000, RZ ;  /* 0x0001000012088824 */ /* 0x000fe400078e00ff */
[C---:B------:R-:W-:Y:S01]  /*8170*/  @!P0 IMAD.U32 R13, R14.reuse, 0x10000, RZ ;  /* 0x000100000e0d8824 */ /* 0x040fe200078e00ff */
[----:B------:R-:W-:Y:S01]  /*8180*/  @!P0 LOP3.LUT R14, R14, 0xffff0000, RZ, 0xc0, !PT ;  /* 0xffff00000e0e8812 */ /* 0x000fe200078ec0ff */
[----:B------:R-:W-:Y:S01]  /*8190*/  @!P0 FMUL.FTZ R10, R10, R9 ;  /* 0x000000090a0a8220 */ /* 0x000fe20000410000 */
[----:B------:R-:W-:Y:S01]  /*81a0*/  @!P0 LOP3.LUT R9, R18, 0xffff0000, RZ, 0xc0, !PT ;  /* 0xffff000012098812 */ /* 0x000fe200078ec0ff */
[----:B------:R-:W-:Y:S01]  /*81b0*/  @!P0 FFMA.FTZ R3, R15, R20, R3 ;  /* 0x000000140f038223 */ /* 0x000fe20000010003 */
[----:B------:R-:W-:Y:S01]  /*81c0*/  @!P0 F2FP.BF16.PACK_AB R15, R51, R54 ;  /* 0x00000036330f823e */ /* 0x000fe200000010ff */
[----:B------:R-:W-:Y:S01]  /*81d0*/  @!P0 FMUL.FTZ R47, R8, R25 ;  /* 0x00000019082f8220 */ /* 0x000fe20000410000 */
[----:B------:R-:W-:Y:S01]  /*81e0*/  @!P0 F2FP.BF16.PACK_AB R20, R52, R53 ;  /* 0x000000353414823e */ /* 0x000fe200000010ff */
[----:B------:R-:W-:Y:S01]  /*81f0*/  @!P0 FMUL.FTZ R8, R8, R13 ;  /* 0x0000000d08088220 */ /* 0x000fe20000410000 */
[----:B------:R-:W-:Y:S01]  /*8200*/  @!P0 F2FP.BF16.PACK_AB R2, R3, R2 ;  /* 0x000000020302823e */ /* 0x000fe200000010ff */
[----:B------:R-:W-:Y:S01]  /*8210*/  @!P0 FFMA.FTZ R5, R21, R22, R5 ;  /* 0x0000001615058223 */ /* 0x000fe20000010005 */
[----:B------:R-:W-:Y:S01]  /*8220*/  @!P0 MOV R41, R20 ;  /* 0x0000001400298202 */ /* 0x000fe20000000f00 */
[C---:B------:R-:W-:Y:S02]  /*8230*/  @!P0 FMUL.FTZ R48, R9.reuse, R27 ;  /* 0x0000001b09308220 */ /* 0x040fe40000410000 */
[----:B------:R-:W-:Y:S02]  /*8240*/  @!P0 FMUL.FTZ R9, R9, R14 ;  /* 0x0000000e09098220 */ /* 0x000fe40000410000 */
[----:B------:R-:W-:Y:S02]  /*8250*/  @!P0 FFMA.FTZ R6, R23, R24, R6 ;  /* 0x0000001817068223 */ /* 0x000fe40000010006 */
[----:B------:R-:W-:Y:S02]  /*8260*/  @!P0 FFMA.FTZ R8, R25, R26, R8 ;  /* 0x0000001a19088223 */ /* 0x000fe40000010008 */
[----:B------:R-:W-:Y:S01]  /*8270*/  @!P0 FFMA.FTZ R9, R27, R32, R9 ;  /* 0x000000201b098223 */ /* 0x000fe20000010009 */
[----:B------:R-:W-:Y:S01]  /*8280*/  @!P0 F2FP.BF16.PACK_AB R5, R6, R5 ;  /* 0x000000050605823e */ /* 0x000fe200000010ff */
[----:B------:R-:W-:Y:S02]  /*8290*/  @!P0 FFMA.FTZ R10, R33, R34, R10 ;  /* 0x00000022210a8223 */ /* 0x000fe4000001000a */
[----:B------:R-:W-:Y:S01]  /*82a0*/  @!P0 FFMA.FTZ R47, R26, R13, -R47 ;  /* 0x0000000d1a2f8223 */ /* 0x000fe2000001082f */
[----:B------:R-:W-:Y:S01]  /*82b0*/  @!P0 MOV R17, R5 ;  /* 0x0000000500118202 */ /* 0x000fe20000000f00 */
[----:B------:R-:W-:Y:S01]  /*82c0*/  @!P0 FFMA.FTZ R48, R32, R14, -R48 ;  /* 0x0000000e20308223 */ /* 0x000fe20000010830 */
[----:B------:R-:W-:Y:S01]  /*82d0*/  @!P0 F2FP.BF16.PACK_AB R14, R49, R50 ;  /* 0x00000032310e823e */ /* 0x000fe200000010ff */
[----:B------:R-:W-:Y:S01]  /*82e0*/  @!P0 FFMA.FTZ R11, R38, R39, R11 ;  /* 0x00000027260b8223 */ /* 0x000fe2000001000b */
[----:B------:R-:W-:Y:S01]  /*82f0*/  @!P0 F2FP.BF16.PACK_AB R8, R9, R8 ;  /* 0x000000080908823e */ /* 0x000fe200000010ff */
[----:B------:R-:W-:Y:S01]  /*8300*/  @!P0 IMAD.MOV.U32 R40, RZ, RZ, R15 ;  /* 0x000000ffff288224 */ /* 0x000fe200078e000f */
[----:B------:R-:W-:Y:S01]  /*8310*/  @!P0 F2FP.BF16.PACK_AB R13, R48, R47 ;  /* 0x0000002f300d823e */ /* 0x000fe200000010ff */
[----:B------:R-:W-:Y:S01]  /*8320*/  @!P0 IMAD.MOV.U32 R43, RZ, RZ, R14 ;  /* 0x000000ffff2b8224 */ /* 0x000fe200078e000e */
[----:B------:R-:W-:Y:S01]  /*8330*/  @!P0 F2FP.BF16.PACK_AB R10, R11, R10 ;  /* 0x0000000a0b0a823e */ /* 0x000fe200000010ff */
[----:B------:R-:W-:Y:S02]  /*8340*/  @!P0 IMAD.MOV.U32 R16, RZ, RZ, R2 ;  /* 0x000000ffff108224 */ /* 0x000fe400078e0002 */
[----:B------:R-:W-:Y:S02]  /*8350*/  @!P0 IMAD.MOV.U32 R42, RZ, RZ, R13 ;  /* 0x000000ffff2a8224 */ /* 0x000fe400078e000d */
[----:B------:R-:W-:Y:S02]  /*8360*/  @!P0 IMAD.MOV.U32 R18, RZ, RZ, R8 ;  /* 0x000000ffff128224 */ /* 0x000fe400078e0008 */
[----:B------:R-:W-:Y:S01]  /*8370*/  @!P0 IMAD.MOV.U32 R19, RZ, RZ, R10 ;  /* 0x000000ffff138224 */ /* 0x000fe200078e000a */
[C---:B---3--:R-:W-:Y:S04]  /*8380*/  LEA R2, P0, R81.reuse, R44, 0x1 ;  /* 0x0000002c51027211 */ /* 0x048fe800078008ff */
[----:B--2---:R-:W-:Y:S02]  /*8390*/  LEA.HI.X R3, R81, R45, R97, 0x1, P0 ;  /* 0x0000002d51037211 */ /* 0x004fe400000f0c61 */
[C---:B------:R-:W-:Y:S03]  /*83a0*/  ISETP.GE.AND P0, PT, R46.reuse, c[0x0][0x1d4], PT ;  /* 0x000075002e007a0c */ /* 0x040fe60003f06270 */
[----:B------:R1:W-:Y:S10]  /*83b0*/  ST.E.128 [R2.64], R40 ;  /* 0x0000002802007985 */ /* 0x0003f4000c101d0a */
[----:B------:R-:W-:Y:S05]  /*83c0*/  @!P0 IMAD.WIDE R8, R46, 0x2, R44 ;  /* 0x000000022e088825 */ /* 0x000fea00078e022c */
[----:B------:R1:W-:Y:S02]  /*83d0*/  @!P0 ST.E.128 [R8.64], R16 ;  /* 0x0000001008008985 */ /* 0x0003e4000c101d0a */
.L_x_2323:
[----:B------:R-:W-:Y:S05]  /*83e0*/  BSYNC B0 ;  /* 0x0000000000007941 */ /* 0x000fea0003800000 */
.L_x_2322:
[----:B------:R-:W-:Y:S11]  /*83f0*/  ISETP.GE.AND P0, PT, R144, c[0x0][0x1d4], PT ;  /* 0x0000750090007a0c */ /* 0x000ff60003f06270 */
[----:B------:R-:W-:Y:S02]  /*8400*/  @!UPT UIADD3 URZ, URZ, URZ, URZ ;  /* 0x0000003f3f3ff290 */ /* 0x000fe4000fffe03f */
[----:B------:R-:W-:-:S05]  /*8410*/  @P0 BRA `(.L_x_2307) ;  /* 0x00000b2000000947 */ /* 0x000fca0003800000 */
[----:B-1----:R-:W-:Y:S01]  /*8420*/  SEL R2, R71, R70, !P2 ;  /* 0x0000004647027207 */ /* 0x002fe20005000000 */
[----:B------:R-:W1:Y:S01]  /*8430*/  LDS.128 R40, [R115+0xa080] ;  /* 0x00a0800073287984 */ /* 0x000e620000000c00 */
[C---:B---3--:R-:W-:Y:S02]  /*8440*/  LEA R50, P0, R80.reuse, R44, 0x1 ;  /* 0x0000002c50327211 */ /* 0x048fe400078008ff */
[----:B------:R-:W-:Y:S02]  /*8450*/  SHF.R.S32.HI R3, RZ, 0x1f, R2 ;  /* 0x0000001fff037819 */ /* 0x000fe40000011402 */
[----:B--2---:R-:W-:Y:S02]  /*8460*/  LEA.HI.X R51, R80, R45, R96, 0x1, P0 ;  /* 0x0000002d50337211 */ /* 0x004fe400000f0c60 */
[----:B------:R-:W-:Y:S02]  /*8470*/  LEA.HI R2, R3, R2, RZ, 0x4 ;  /* 0x0000000203027211 */ /* 0x000fe400078f20ff */
[----:B------:R-:W-:Y:S02]  /*8480*/  ISETP.GE.AND P0, PT, R144, c[0x0][0x27c], PT ;  /* 0x00009f0090007a0c */ /* 0x000fe40003f06270 */
[----:B------:R-:W-:Y:S04]  /*8490*/  LEA.HI.SX32 R2, R2, R68, 0x1c ;  /* 0x0000004402027211 */ /* 0x000fe800078fe2ff */
[----:B------:R-:W-:Y:S01]  /*84a0*/  SHF.R.S32.HI R3, RZ, 0x1f, R2 ;  /* 0x0000001fff037819 */ /* 0x000fe20000011402 */
[----:B------:R-:W-:Y:S03]  /*84b0*/  IMAD.SHL.U32 R39, R2, 0x8, RZ ;  /* 0x0000000802277824 */ /* 0x000fe600078e00ff */
[----:B------:R-:W-:Y:S03]  /*84c0*/  LEA.HI R3, R3, R2, RZ, 0x3 ;  /* 0x0000000203037211 */ /* 0x000fe600078f18ff */
[----:B------:R-:W-:Y:S02]  /*84d0*/  @!P0 SHF.R.U64 R5, R30, 0x10, R31 ;  /* 0x000000101e058819 */ /* 0x000fe4000000121f */
[----:B------:R-:W-:Y:S02]  /*84e0*/  SHF.R.S32.HI R2, RZ, 0x3, R3 ;  /* 0x00000003ff027819 */ /* 0x000fe40000011403 */
[----:B------:R-:W-:Y:S02]  /*84f0*/  LOP3.LUT R3, R60, 0x38, R39, 0xf8, !PT ;  /* 0x000000383c037812 */ /* 0x000fe400078ef827 */
[----:B------:R-:W-:Y:S01]  /*8500*/  @!P0 SHF.R.U32.HI R6, RZ, 0x10, R31 ;  /* 0x00000010ff068819 */ /* 0x000fe2000001161f */
[----:B------:R-:W-:Y:S01]  /*8510*/  IMAD R2, R2, 0xc00, R12 ;  /* 0x00000c0002027824 */ /* 0x000fe200078e020c */
[----:B------:R-:W-:Y:S02]  /*8520*/  LOP3.LUT R3, R3, R136, RZ, 0x3c, !PT ;  /* 0x0000008803037212 */ /* 0x000fe400078e3cff */
[----:B------:R-:W-:Y:S02]  /*8530*/  @!P0 PRMT R13, R36, 0x5432, R6 ;  /* 0x00005432240d8816 */ /* 0x000fe40000000006 */
[----:B------:R-:W-:Y:S01]  /*8540*/  @!P0 SHF.R.U32.HI R8, RZ, 0x10, R57 ;  /* 0x00000010ff088819 */ /* 0x000fe20000011639 */
[----:B------:R-:W-:Y:S01]  /*8550*/  IMAD.IADD R2, R2, 0x1, R3 ;  /* 0x0000000102027824 */ /* 0x000fe200078e0203 */
[----:B------:R-:W-:Y:S02]  /*8560*/  @!P0 SHF.R.U32.HI R3, RZ, 0x10, R29 ;  /* 0x00000010ff038819 */ /* 0x000fe4000001161d */
[----:B------:R-:W-:Y:S01]  /*8570*/  @!P0 PRMT R26, R65, 0x5432, R8 ;  /* 0x00005432411a8816 */ /* 0x000fe20000000008 */
[----:B------:R-:W-:Y:S01]  /*8580*/  IMAD.SHL.U32 R16, R2, 0x2, RZ ;  /* 0x0000000202107824 */ /* 0x000fe200078e00ff */
[C---:B-1----:R-:W-:Y:S01]  /*8590*/  @!P0 LOP3.LUT R27, R41.reuse, 0xffff0000, RZ, 0xc0, !PT ;  /* 0xffff0000291b8812 */ /* 0x042fe200078ec0ff */
[----:B------:R-:W-:Y:S01]  /*85a0*/  @!P0 IMAD.U32 R25, R41, 0x10000, RZ ;  /* 0x0001000029198824 */ /* 0x000fe200078e00ff */
[----:B------:R-:W-:Y:S01]  /*85b0*/  @!P0 SHF.L.U32 R21, R40, 0x10, RZ ;  /* 0x0000001028158819 */ /* 0x000fe200000006ff */
[----:B------:R-:W-:Y:S01]  /*85c0*/  @!P0 IMAD.U32 R24, R26, 0x10000, RZ ;  /* 0x000100001a188824 */ /* 0x000fe200078e00ff */
[----:B------:R-:W-:Y:S01]  /*85d0*/  @!P0 LOP3.LUT R23, R40, 0xffff0000, RZ, 0xc0, !PT ;  /* 0xffff000028178812 */ /* 0x000fe200078ec0ff */
[----:B------:R-:W1:Y:S01]  /*85e0*/  LDS.128 R16, [R16+0xa080] ;  /* 0x00a0800010107984 */ /* 0x000e620000000c00 */
[----:B------:R-:W-:Y:S02]  /*85f0*/  @!P0 SHF.L.U32 R33, R43, 0x10, RZ ;  /* 0x000000102b218819 */ /* 0x000fe400000006ff */
[----:B------:R-:W-:Y:S02]  /*8600*/  @!P0 LOP3.LUT R31, R42, 0xffff0000, RZ, 0xc0, !PT ;  /* 0xffff00002a1f8812 */ /* 0x000fe400078ec0ff */
[----:B------:R-:W-:Y:S02]  /*8610*/  @!P0 PRMT R3, R35, 0x5410, R3 ;  /* 0x0000541023038816 */ /* 0x000fe40000000003 */
[----:B------:R-:W-:Y:S01]  /*8620*/  @!P0 SHF.R.U64 R2, R28, 0x10, R29 ;  /* 0x000000101c028819 */ /* 0x000fe2000000121d */
[----:B------:R-:W-:Y:S01]  /*8630*/  @!P0 IMAD.U32 R29, R42, 0x10000, RZ ;  /* 0x000100002a1d8824 */ /* 0x000fe200078e00ff */
[----:B------:R-:W-:Y:S02]  /*8640*/  @!P0 SHF.L.U32 R8, R3, 0x10, RZ ;  /* 0x0000001003088819 */ /* 0x000fe400000006ff */
[----:B------:R-:W-:Y:S02]  /*8650*/  @!P0 PRMT R9, R35, 0x5432, R2 ;  /* 0x0000543223098816 */ /* 0x000fe40000000002 */
[----:B------:R-:W-:Y:S02]  /*8660*/  @!P0 LOP3.LUT R35, R43, 0xffff0000, RZ, 0xc0, !PT ;  /* 0xffff00002b238812 */ /* 0x000fe400078ec0ff */
[----:B------:R-:W-:Y:S02]  /*8670*/  @!P0 LOP3.LUT R3, R3, 0xffff0000, RZ, 0xc0, !PT ;  /* 0xffff000003038812 */ /* 0x000fe400078ec0ff */
[----:B------:R-:W-:Y:S02]  /*8680*/  @!P0 SHF.R.U64 R10, R58, 0x10, R59 ;  /* 0x000000103a0a8819 */ /* 0x000fe4000000123b */
[----:B------:R-:W-:Y:S02]  /*8690*/  @!P0 LOP3.LUT R26, R26, 0xffff0000, RZ, 0xc0, !PT ;  /* 0xffff00001a1a8812 */ /* 0x000fe400078ec0ff */
[----:B------:R-:W-:Y:S02]  /*86a0*/  @!P0 PRMT R30, R66, 0x5432, R10 ;  /* 0x00005432421e8816 */ /* 0x000fe4000000000a */
[----:B------:R-:W-:Y:S02]  /*86b0*/  @!P0 PRMT R10, R36, 0x5410, R5 ;  /* 0x00005410240a8816 */ /* 0x000fe40000000005 */
[----:B------:R-:W-:Y:S01]  /*86c0*/  @!P0 SHF.R.U32.HI R34, RZ, 0x10, R59 ;  /* 0x00000010ff228819 */ /* 0x000fe2000001163b */
[C---:B------:R-:W-:Y:S01]  /*86d0*/  @!P0 IMAD.U32 R28, R30.reuse, 0x10000, RZ ;  /* 0x000100001e1c8824 */ /* 0x040fe200078e00ff */
[----:B------:R-:W-:Y:S02]  /*86e0*/  @!P0 LOP3.LUT R30, R30, 0xffff0000, RZ, 0xc0, !PT ;  /* 0xffff00001e1e8812 */ /* 0x000fe400078ec0ff */
[----:B------:R-:W-:Y:S02]  /*86f0*/  @!P0 PRMT R34, R67, 0x5410, R34 ;  /* 0x0000541043228816 */ /* 0x000fe40000000022 */
[----:B------:R-:W-:Y:S03]  /*8700*/  @!P0 SHF.R.U64 R22, R56, 0x10, R57 ;  /* 0x0000001038168819 */ /* 0x000fe60000001239 */
[C---:B------:R-:W-:Y:S01]  /*8710*/  @!P0 IMAD.U32 R32, R34.reuse, 0x10000, RZ ;  /* 0x0001000022208824 */ /* 0x040fe200078e00ff */
[----:B------:R-:W-:Y:S02]  /*8720*/  @!P0 LOP3.LUT R34, R34, 0xffff0000, RZ, 0xc0, !PT ;  /* 0xffff000022228812 */ /* 0x000fe400078ec0ff */
[----:B------:R-:W-:Y:S01]  /*8730*/  @!P0 PRMT R22, R66, 0x5410, R22 ;  /* 0x0000541042168816 */ /* 0x000fe20000000016 */
[C---:B-1----:R-:W-:Y:S04]  /*8740*/  @!P0 IMAD.U32 R2, R17.reuse, 0x10000, RZ ;  /* 0x0001000011028824 */ /* 0x042fe800078e00ff */
[C---:B------:R-:W-:Y:S01]  /*8750*/  @!P0 IMAD.U32 R20, R22.reuse, 0x10000, RZ ;  /* 0x0001000016148824 */ /* 0x040fe200078e00ff */
[----:B------:R-:W-:Y:S01]  /*8760*/  @!P0 LOP3.LUT R22, R22, 0xffff0000, RZ, 0xc0, !PT ;  /* 0xffff000016168812 */ /* 0x000fe200078ec0ff */
[C---:B------:R-:W-:Y:S02]  /*8770*/  @!P0 FMUL.FTZ R11, R2.reuse, R24 ;  /* 0x00000018020b8220 */ /* 0x040fe40000410000 */
[-C--:B------:R-:W-:Y:S01]  /*8780*/  @!P0 FMUL.FTZ R5, R2, R8.reuse ;  /* 0x0000000802058220 */ /* 0x080fe20000410000 */
[----:B------:R-:W-:Y:S01]  /*8790*/  @!P0 LOP3.LUT R2, R17, 0xffff0000, RZ, 0xc0, !PT ;  /* 0xffff000011028812 */ /* 0x000fe200078ec0ff */
[----:B------:R-:W-:Y:S02]  /*87a0*/  @!P0 FFMA.FTZ R55, R25, R8, -R11 ;  /* 0x0000000819378223 */ /* 0x000fe4000001080b */
[----:B------:R-:W-:Y:S02]  /*87b0*/  @!P0 IMAD.U32 R8, R16, 0x10000, RZ ;  /* 0x0001000010088824 */ /* 0x000fe400078e00ff */
[C---:B------:R-:W-:Y:S02]  /*87c0*/  @!P0 FMUL.FTZ R14, R2.reuse, R26 ;  /* 0x0000001a020e8220 */ /* 0x040fe40000410000 */
[C---:B------:R-:W-:Y:S01]  /*87d0*/  @!P0 IMAD.U32 R11, R9.reuse, 0x10000, RZ ;  /* 0x00010000090b8824 */ /* 0x040fe200078e00ff */
[----:B------:R-:W-:Y:S01]  /*87e0*/  @!P0 LOP3.LUT R9, R9, 0xffff0000, RZ, 0xc0, !PT ;  /* 0xffff000009098812 */ /* 0x000fe200078ec0ff */
[-C--:B------:R-:W-:Y:S02]  /*87f0*/  @!P0 FMUL.FTZ R6, R2, R3.reuse ;  /* 0x0000000302068220 */ /* 0x080fe40000410000 */
[----:B------:R-:W-:Y:S01]  /*8800*/  @!P0 FFMA.FTZ R54, R27, R3, -R14 ;  /* 0x000000031b368223 */ /* 0x000fe2000001080e */
[----:B------:R-:W-:Y:S01]  /*8810*/  @!P0 LOP3.LUT R3, R16, 0xffff0000, RZ, 0xc0, !PT ;  /* 0xffff000010038812 */ /* 0x000fe200078ec0ff */
[C---:B------:R-:W-:Y:S02]  /*8820*/  @!P0 FMUL.FTZ R15, R8.reuse, R20 ;  /* 0x00000014080f8220 */ /* 0x040fe40000410000 */
[-C--:B------:R-:W-:Y:S02]  /*8830*/  @!P0 FMUL.FTZ R2, R8, R11.reuse ;  /* 0x0000000b08028220 */ /* 0x080fe40000410000 */
[----:B------:R-:W-:Y:S02]  /*8840*/  @!P0 IMAD.U32 R8, R18, 0x10000, RZ ;  /* 0x0001000012088824 */ /* 0x000fe400078e00ff */
[----:B------:R-:W-:Y:S02]  /*8850*/  @!P0 FFMA.FTZ R53, R21, R11, -R15 ;  /* 0x0000000b15358223 */ /* 0x000fe4000001080f */
[----:B------:R-:W-:Y:S02]  /*8860*/  @!P0 IMAD.U32 R11, R10, 0x10000, RZ ;  /* 0x000100000a0b8824 */ /* 0x000fe400078e00ff */
[C---:B------:R-:W-:Y:S02]  /*8870*/  @!P0 FMUL.FTZ R14, R3.reuse, R22 ;  /* 0x00000016030e8220 */ /* 0x040fe40000410000 */
[----:B------:R-:W-:Y:S02]  /*8880*/  @!P0 FMUL.FTZ R15, R8, R28 ;  /* 0x0000001c080f8220 */ /* 0x000fe40000410000 */
[-C--:B------:R-:W-:Y:S02]  /*8890*/  @!P0 FMUL.FTZ R3, R3, R9.reuse ;  /* 0x0000000903038220 */ /* 0x080fe40000410000 */
[----:B------:R-:W-:Y:S01]  /*88a0*/  @!P0 FFMA.FTZ R52, R23, R9, -R14 ;  /* 0x0000000917348223 */ /* 0x000fe2000001080e */
[----:B------:R-:W-:Y:S01]  /*88b0*/  @!P0 LOP3.LUT R9, R18, 0xffff0000, RZ, 0xc0, !PT ;  /* 0xffff000012098812 */ /* 0x000fe200078ec0ff */
[-C--:B------:R-:W-:Y:S02]  /*88c0*/  @!P0 FMUL.FTZ R8, R8, R11.reuse ;  /* 0x0000000b08088220 */ /* 0x080fe40000410000 */
[----:B------:R-:W-:Y:S01]  /*88d0*/  @!P0 FFMA.FTZ R49, R29, R11, -R15 ;  /* 0x0000000b1d318223 */ /* 0x000fe2000001080f */
[----:B------:R-:W-:Y:S01]  /*88e0*/  @!P0 LOP3.LUT R15, R10, 0xffff0000, RZ, 0xc0, !PT ;  /* 0xffff00000a0f8812 */ /* 0x000fe200078ec0ff */
[C---:B------:R-:W-:Y:S01]  /*88f0*/  @!P0 IMAD.U32 R10, R19.reuse, 0x10000, RZ ;  /* 0x00010000130a8824 */ /* 0x040fe200078e00ff */
[----:B------:R-:W-:Y:S01]  /*8900*/  @!P0 LOP3.LUT R11, R19, 0xffff0000, RZ, 0xc0, !PT ;  /* 0xffff0000130b8812 */ /* 0x000fe200078ec0ff */
[C---:B------:R-:W-:Y:S01]  /*8910*/  @!P0 IMAD.U32 R14, R13.reuse, 0x10000, RZ ;  /* 0x000100000d0e8824 */ /* 0x040fe200078e00ff */
[----:B------:R-:W-:Y:S01]  /*8920*/  @!P0 LOP3.LUT R13, R13, 0xffff0000, RZ, 0xc0, !PT ;  /* 0xffff00000d0d8812 */ /* 0x000fe200078ec0ff */
[----:B------:R-:W-:Y:S02]  /*8930*/  @!P0 FMUL.FTZ R38, R10, R32 ;  /* 0x000000200a268220 */ /* 0x000fe40000410000 */
[----:B------:R-:W-:Y:S02]  /*8940*/  @!P0 FMUL.FTZ R36, R11, R34 ;  /* 0x000000220b248220 */ /* 0x000fe40000410000 */
[----:B------:R-:W-:Y:S02]  /*8950*/  @!P0 FMUL.FTZ R46, R9, R30 ;  /* 0x0000001e092e8220 */ /* 0x000fe40000410000 */
[----:B------:R-:W-:Y:S02]  /*8960*/  @!P0 FFMA.FTZ R2, R20, R21, R2 ;  /* 0x0000001514028223 */ /* 0x000fe40000010002 */
[----:B------:R-:W-:Y:S02]  /*8970*/  @!P0 FFMA.FTZ R3, R22, R23, R3 ;  /* 0x0000001716038223 */ /* 0x000fe40000010003 */
[----:B------:R-:W-:Y:S01]  /*8980*/  @!P0 FFMA.FTZ R48, R33, R14, -R38 ;  /* 0x0000000e21308223 */ /* 0x000fe20000010826 */
[----:B------:R-:W-:Y:S01]  /*8990*/  @!P0 F2FP.BF16.PACK_AB R38, R54, R55 ;  /* 0x000000373626823e */ /* 0x000fe200000010ff */
[----:B------:R-:W-:Y:S01]  /*89a0*/  @!P0 FFMA.FTZ R47, R35, R13, -R36 ;  /* 0x0000000d232f8223 */ /* 0x000fe20000010824 */
[----:B------:R-:W-:Y:S01]  /*89b0*/  @!P0 F2FP.BF16.PACK_AB R36, R52, R53 ;  /* 0x000000353424823e */ /* 0x000fe200000010ff */
[----:B------:R-:W-:Y:S01]  /*89c0*/  @!P0 FFMA.FTZ R46, R31, R15, -R46 ;  /* 0x0000000f1f2e8223 */ /* 0x000fe2000001082e */
[----:B------:R-:W-:Y:S01]  /*89d0*/  @!P0 MOV R41, R38 ;  /* 0x0000002600298202 */ /* 0x000fe20000000f00 */
[----:B------:R-:W-:Y:S01]  /*89e0*/  @!P0 FFMA.FTZ R5, R24, R25, R5 ;  /* 0x0000001918058223 */ /* 0x000fe20000010005 */
[----:B------:R-:W-:Y:S01]  /*89f0*/  @!P0 F2FP.BF16.PACK_AB R2, R3, R2 ;  /* 0x000000020302823e */ /* 0x000fe200000010ff */
[----:B------:R-:W-:Y:S01]  /*8a00*/  @!P0 FMUL.FTZ R9, R9, R15 ;  /* 0x0000000f09098220 */ /* 0x000fe20000410000 */
[----:B------:R-:W-:Y:S01]  /*8a10*/  @!P0 F2FP.BF16.PACK_AB R15, R47, R48 ;  /* 0x000000302f0f823e */ /* 0x000fe200000010ff */
[----:B------:R-:W-:Y:S02]  /*8a20*/  @!P0 FFMA.FTZ R6, R26, R27, R6 ;  /* 0x0000001b1a068223 */ /* 0x000fe40000010006 */
[----:B------:R-:W-:Y:S01]  /*8a30*/  @!P0 FMUL.FTZ R10, R10, R14 ;  /* 0x0000000e0a0a8220 */ /* 0x000fe20000410000 */
[----:B------:R-:W-:Y:S01]  /*8a40*/  @!P0 F2FP.BF16.PACK_AB R14, R46, R49 ;  /* 0x000000312e0e823e */ /* 0x000fe200000010ff */
[----:B------:R-:W-:Y:S01]  /*8a50*/  @!P0 FFMA.FTZ R8, R28, R29, R8 ;  /* 0x0000001d1c088223 */ /* 0x000fe20000010008 */
[----:B------:R-:W-:Y:S01]  /*8a60*/  @!P0 F2FP.BF16.PACK_AB R5, R6, R5 ;  /* 0x000000050605823e */ /* 0x000fe200000010ff */
[----:B------:R-:W-:Y:S02]  /*8a70*/  @!P0 FMUL.FTZ R11, R11, R13 ;  /* 0x0000000d0b0b8220 */ /* 0x000fe40000410000 */
[----:B------:R-:W-:Y:S01]  /*8a80*/  @!P0 FFMA.FTZ R9, R30, R31, R9 ;  /* 0x0000001f1e098223 */ /* 0x000fe20000010009 */
[----:B------:R-:W-:Y:S01]  /*8a90*/  @!P0 MOV R17, R5 ;  /* 0x0000000500118202 */ /* 0x000fe20000000f00 */
[----:B------:R-:W-:Y:S02]  /*8aa0*/  @!P0 FFMA.FTZ R10, R32, R33, R10 ;  /* 0x00000021200a8223 */ /* 0x000fe4000001000a */
[----:B------:R-:W-:Y:S01]  /*8ab0*/  @!P0 IMAD.MOV.U32 R40, RZ, RZ, R36 ;  /* 0x000000ffff288224 */ /* 0x000fe200078e0024 */
[----:B------:R-:W-:Y:S01]  /*8ac0*/  @!P0 F2FP.BF16.PACK_AB R8, R9, R8 ;  /* 0x000000080908823e */ /* 0x000fe200000010ff */
[----:B------:R-:W-:Y:S02]  /*8ad0*/  @!P0 IMAD.MOV.U32 R42, RZ, RZ, R14 ;  /* 0x000000ffff2a8224 */ /* 0x000fe400078e000e */
[----:B------:R-:W-:Y:S02]  /*8ae0*/  @!P0 IMAD.MOV.U32 R43, RZ, RZ, R15 ;  /* 0x000000ffff2b8224 */ /* 0x000fe400078e000f */
[----:B------:R-:W-:Y:S02]  /*8af0*/  @!P0 FFMA.FTZ R11, R34, R35, R11 ;  /* 0x00000023220b8223 */ /* 0x000fe4000001000b */
[----:B------:R-:W-:Y:S01]  /*8b00*/  @!P0 IMAD.MOV.U32 R16, RZ, RZ, R2 ;  /* 0x000000ffff108224 */ /* 0x000fe200078e0002 */
[----:B------:R1:W-:Y:S01]  /*8b10*/  ST.E.128 [R50.64], R40 ;  /* 0x0000002832007985 */ /* 0x0003e2000c101d0a */
[----:B------:R-:W-:Y:S01]  /*8b20*/  @!P0 IMAD.MOV.U32 R18, RZ, RZ, R8 ;  /* 0x000000ffff128224 */ /* 0x000fe200078e0008 */
[----:B------:R-:W-:Y:S05]  /*8b30*/  @!P0 F2FP.BF16.PACK_AB R10, R11, R10 ;  /* 0x0000000a0b0a823e */ /* 0x000fea00000010ff */
        /* <DEDUP_REMOVED lines=8> */
.L_x_2293:
        /* <DEDUP_REMOVED lines=12> */
[C---:B---3--:R-:W-:Y:S04]  /*8c80*/  @!P0 LEA R8, P3, R140.reuse, R3, 0x1 ;  /* 0x000000038c088211 */ /* 0x048fe800078608ff */
[----:B------:R-:W-:Y:S02]  /*8c90*/  @!P0 LEA.HI.X R9, R140, R5, R141, 0x1, P3 ;  /* 0x000000058c098211 */ /* 0x000fe400018f0c8d */
[C---:B------:R-:W-:Y:S04]  /*8ca0*/  @!P4 LEA R14, P3, R238.reuse, R3, 0x1 ;  /* 0x00000003ee0ec211 */ /* 0x040fe800078608ff */
[----:B------:R-:W-:Y:S02]  /*8cb0*/  @!P4 LEA.HI.X R15, R238, R5, R248, 0x1, P3 ;  /* 0x00000005ee0fc211 */ /* 0x000fe400018f0cf8 */
[C---:B------:R-:W-:Y:S11]  /*8cc0*/  ISETP.GE.AND P3, PT, R228.reuse, c[0x0][0x1d4], PT ;  /* 0x00007500e4007a0c */ /* 0x040ff60003f66270 */
[----:B------:R-:W-:Y:S02]  /*8cd0*/  @!UPT UIADD3 URZ, URZ, URZ, URZ ;  /* 0x0000003f3f3ff290 */ /* 0x000fe4000fffe03f */
[C---:B------:R-:W-:Y:S04]  /*8ce0*/  @!P3 LEA R10, P5, R228.reuse, R3, 0x1 ;  /* 0x00000003e40ab211 */ /* 0x040fe800078a08ff */
[----:B------:R-:W-:Y:S01]  /*8cf0*/  @!P3 LEA.HI.X R11, R228, R5, R250, 0x1, P5 ;  /* 0x00000005e40bb211 */ /* 0x000fe200028f0cfa */
        /* <DEDUP_REMOVED lines=10> */
.L_x_2325:
[----:B-12---:R-:W-:Y:S05]  /*8da0*/  BSYNC B0 ;  /* 0x0000000000007941 */ /* 0x006fea0003800000 */
.L_x_2324:
        /* <DEDUP_REMOVED lines=15> */
[----:B----4-:R-:W-:Y:S01]  /*8ea0*/  @!P0 ST.E.128 [R8.64], R20 ;  /* 0x0000001408008985 */ /* 0x010fe2000c101d0a */
[C---:B------:R-:W-:Y:S03]  /*8eb0*/  ISETP.GE.AND P0, PT, R229.reuse, c[0x0][0x1d4], PT ;  /* 0x00007500e5007a0c */ /* 0x040fe60003f06270 */
[----:B------:R-:W2:Y:S10]  /*8ec0*/  @!P4 LDS.128 R16, [R223+0xc880] ;  /* 0x00c88000df10c984 */ /* 0x000eb40000000c00 */
[C---:B------:R-:W-:Y:S04]  /*8ed0*/  @!P0 LEA R2, P5, R229.reuse, R2, 0x1 ;  /* 0x00000002e5028211 */ /* 0x040fe800078a08ff */
[----:B------:R-:W-:Y:S01]  /*8ee0*/  @!P0 LEA.HI.X R3, R229, R3, R249, 0x1, P5 ;  /* 0x00000003e5038211 */ /* 0x000fe200028f0cf9 */
[----:B--2---:R-:W-:Y:S04]  /*8ef0*/  @!P4 ST.E.128 [R14.64], R16 ;  /* 0x000000100e00c985 */ /* 0x004fe8000c101d0a */
[----:B------:R-:W2:Y:S04]  /*8f00*/  @!P3 LDS.128 R16, [R223+0xe080] ;  /* 0x00e08000df10b984 */ /* 0x000ea80000000c00 */
[----:B--2---:R-:W-:Y:S04]  /*8f10*/  @!P3 ST.E.128 [R10.64], R16 ;  /* 0x000000100a00b985 */ /* 0x004fe8000c101d0a */
[----:B------:R-:W2:Y:S04]  /*8f20*/  @!P0 LDS.128 R8, [R223+0xf880] ;  /* 0x00f88000df088984 */ /* 0x000ea80000000c00 */
[----:B--2---:R2:W-:Y:S02]  /*8f30*/  @!P0 ST.E.128 [R2.64], R8 ;  /* 0x0000000802008985 */ /* 0x0045e4000c101d0a */
.L_x_2307:
[----:B------:R-:W-:Y:S05]  /*8f40*/  BSYNC B2 ;  /* 0x0000000000027941 */ /* 0x000fea0003800000 */
.L_x_2292:
[----:B-123--:R-:W-:Y:S01]  /*8f50*/  IMAD.IADD R2, R77, 0x1, -R145 ;  /* 0x000000014d027824 */ /* 0x00efe200078e0a91 */
[----:B------:R-:W-:Y:S01]  /*8f60*/  P2R R16, PR, RZ, 0x2 ;  /* 0x00000002ff107803 */ /* 0x000fe20000000000 */
        /* <DEDUP_REMOVED lines=8> */
[----:B------:R-:W-:Y:S05]  /*8ff0*/  @P3 IADD3 R13, P0, R8, 0x20, RZ ;  /* 0x00000020080d3810 */ /* 0x000fea0007f1e0ff */
[----:B------:R-:W-:Y:S01]  /*9000*/  @P3 IMAD.X R15, RZ, RZ, R9, P0 ;  /* 0x000000ffff0f3224 */ /* 0x000fe200000e0609 */
[----:B------:R-:W-:Y:S11]  /*9010*/  ISETP.GE.AND P0, PT, R2, 0x1, PT ;  /* 0x000000010200780c */ /* 0x000ff60003f06270 */
[----:B------:R-:W-:Y:S02]  /*9020*/  @!UPT UIADD3 URZ, URZ, URZ, URZ ;  /* 0x0000003f3f3ff290 */ /* 0x000fe4000fffe03f */
[----:B------:R-:W-:Y:S01]  /*9030*/  @P0 MOV R2, R84 ;  /* 0x0000005400020202 */ /* 0x000fe20000000f00 */
[----:B------:R-:W-:Y:S02]  /*9040*/  @P0 IMAD R5, R9, c[0x0][0x258], RZ ;  /* 0x0000960009050a24 */ /* 0x000fe400078e02ff */
[----:B------:R-:W-:Y:S04]  /*9050*/  @P0 IMAD.MOV.U32 R3, RZ, RZ, R94 ;  /* 0x000000ffff030224 */ /* 0x000fe800078e005e */
[C---:B------:R-:W-:Y:S04]  /*9060*/  @P0 IMAD.WIDE.U32 R2, R8.reuse, c[0x0][0x258], R2 ;  /* 0x0000960008020a25 */ /* 0x040fe800078e0002 */
[----:B------:R-:W-:Y:S01]  /*9070*/  @P0 IMAD R8, R8, c[0x0][0x25c], R5 ;  /* 0x0000970008080a24 */ /* 0x000fe200078e0205 */
[C---:B------:R-:W-:Y:S04]  /*9080*/  @P0 LEA R10, P4, R2.reuse, c[0x0][0x250], 0x1 ;  /* 0x00009400020a0a11 */ /* 0x040fe800078808ff */
[----:B------:R-:W-:Y:S04]  /*9090*/  @P0 IADD3 R8, R3, R8, RZ ;  /* 0x0000000803080210 */ /* 0x000fe80007ffe0ff */
[----:B------:R-:W-:Y:S01]  /*90a0*/  @P0 LEA.HI.X R11, R2, c[0x0][0x254], R8, 0x1, P4 ;  /* 0x00009500020b0a11 */ /* 0x000fe200020f0c08 */
[----:B------:R-:W-:Y:S04]  /*90b0*/  IMAD R2, R82, c[0x0][0x208], RZ ;  /* 0x0000820052027a24 */ /* 0x000fe800078e02ff */
[----:B------:R-:W-:Y:S01]  /*90c0*/  @!PT LDS RZ, [RZ] ;  /* 0x00000000fffff984 */ /* 0x000fe20000000800 */
[----:B------:R-:W-:Y:S01]  /*90d0*/  @!PT LDS RZ, [RZ] ;  /* 0x00000000fffff984 */ /* 0x000fe20000000800 */
[----:B------:R-:W-:Y:S01]  /*90e0*/  @!PT LDS RZ, [RZ] ;  /* 0x00000000fffff984 */ /* 0x000fe20000000800 */
[----:B------:R1:W-:Y:S01]  /*90f0*/  @P0 LDGSTS.E.BYPASS.LTC128B.128 [R223+0x4080], [R10.64], !P1 ;  /* 0x040800000adf0fae */ /* 0x0003e2000c901d4a */
[C---:B------:R-:W-:Y:S02]  /*9100*/  IMAD R5, R79.reuse, c[0x0][0x20c], R2 ;  /* 0x000083004f057a24 */ /* 0x040fe400078e0202 */
[----:B------:R-:W-:Y:S04]  /*9110*/  IMAD.WIDE.U32 R2, R79, c[0x0][0x208], RZ ;  /* 0x000082004f027a25 */ /* 0x000fe800078e00ff */
[----:B------:R-:W-:Y:S04]  /*9120*/  IMAD.IADD R3, R3, 0x1, R5 ;  /* 0x0000000103037824 */ /* 0x000fe800078e0205 */
[----:B------:R-:W-:Y:S05]  /*9130*/  IMAD.WIDE.U32 R2, R78, c[0x0][0x218], R2 ;  /* 0x000086004e027a25 */ /* 0x000fea00078e0002 */
[----:B------:R-:W-:Y:S02]  /*9140*/  IADD3 R5, P4, R110, R2, RZ ;  /* 0x000000026e057210 */ /* 0x000fe40007f9e0ff */
[----:B------:R-:W-:Y:S02]  /*9150*/  @P3 MOV R2, R84 ;  /* 0x0000005400023202 */ /* 0x000fe40000000f00 */
[----:B------:R-:W-:Y:S01]  /*9160*/  IADD3.X R14, R119, R3, R6, P4, !PT ;  /* 0x00000003770e7210 */ /* 0x000fe200027fe406 */
[----:B------:R-:W-:Y:S02]  /*9170*/  @P3 IMAD.MOV.U32 R3, RZ, RZ, R94 ;  /* 0x000000ffff033224 */ /* 0x000fe400078e005e */
[----:B------:R-:W-:Y:S02]  /*9180*/  @P3 IMAD R6, R15, c[0x0][0x258], RZ ;  /* 0x000096000f063a24 */ /* 0x000fe400078e02ff */
[C---:B------:R-:W-:Y:S04]  /*9190*/  @P3 IMAD.WIDE.U32 R2, R13.reuse, c[0x0][0x258], R2 ;  /* 0x000096000d023a25 */ /* 0x040fe800078e0002 */
[----:B------:R-:W-:Y:S01]  /*91a0*/  @P3 IMAD R6, R13, c[0x0][0x25c], R6 ;  /* 0x000097000d063a24 */ /* 0x000fe200078e0206 */
[C---:B------:R-:W-:Y:S04]  /*91b0*/  @P3 LEA R8, P4, R2.reuse, c[0x0][0x250], 0x1 ;  /* 0x0000940002083a11 */ /* 0x040fe800078808ff */
[----:B------:R-:W-:Y:S04]  /*91c0*/  @P3 IADD3 R6, R3, R6, RZ ;  /* 0x0000000603063210 */ /* 0x000fe80007ffe0ff */
[----:B------:R-:W-:Y:S02]  /*91d0*/  @P3 LEA.HI.X R9, R2, c[0x0][0x254], R6, 0x1, P4 ;  /* 0x0000950002093a11 */ /* 0x000fe400020f0c06 */
[C---:B------:R-:W-:Y:S04]  /*91e0*/  LEA R6, P4, R5.reuse, c[0x0][0x1f8], 0x1 ;  /* 0x00007e0005067a11 */ /* 0x040fe800078808ff */
[----:B------:R-:W-:Y:S01]  /*91f0*/  LEA.HI.X R5, R5, c[0x0][0x1fc], R14, 0x1, P4 ;  /* 0x00007f0005057a11 */ /* 0x000fe200020f0c0e */
[----:B------:R1:W2:Y:S01]  /*9200*/  SHFL.IDX PT, R2, R6, RZ, 0x181f ;  /* 0x00181fff06027589 */ /* 0x0002a200000e0000 */
[----:B------:R-:W-:Y:S03]  /*9210*/  LOP3.LUT P4, RZ, R213, 0x4, RZ, 0xc0, !PT ;  /* 0x00000004d5ff7812 */ /* 0x000fe6000788c0ff */
[----:B------:R1:W3:Y:S10]  /*9220*/  SHFL.IDX PT, R3, R5, RZ, 0x181f ;  /* 0x00181fff05037589 */ /* 0x0002f400000e0000 */
        /* <DEDUP_REMOVED lines=8> */
[----:B------:R-:W0:Y:S01]  /*92b0*/  LDGDEPBAR ;  /* 0x00000000000079af */ /* 0x000e220000000000 */
[----:B------:R-:W-:Y:S04]  /*92c0*/  DEPBAR.LE SB0, 0x0 ;  /* 0x000080000000791a */ /* 0x000fe80000000000 */
[----:B------:R-:W-:Y:S06]  /*92d0*/  BAR.SYNC.DEFER_BLOCKING 0x0 ;  /* 0x0000000000007b1d */ /* 0x000fec0000010000 */
[----:B------:R-:W-:-:S05]  /*92e0*/  @!P0 BRA `(.L_x_2327) ;  /* 0x0000015000008947 */ /* 0x000fca0003800000 */
[----:B-123--:R-:W-:Y:S02]  /*92f0*/  ISETP.GE.AND P0, PT, R140, c[0x0][0x1d4], PT ;  /* 0x000075008c007a0c */ /* 0x00efe40003f06270 */
[----:B------:R-:W-:Y:S11]  /*9300*/  ISETP.GE.AND P5, PT, R144, c[0x0][0x1d4], PT ;  /* 0x0000750090007a0c */ /* 0x000ff60003fa6270 */
[----:B------:R-:W1:Y:S01]  /*9310*/  @!P0 LDS.128 R20, [R223+0x4080] ;  /* 0x00408000df148984 */ /* 0x000e620000000c00 */
[CC--:B------:R-:W-:Y:S04]  /*9320*/  @!P0 LEA R8, P4, R140.reuse, R2.reuse, 0x1 ;  /* 0x000000028c088211 */ /* 0x0c0fe800078808ff */
        /* <DEDUP_REMOVED lines=17> */
.L_x_2327:
[----:B-123--:R-:W-:Y:S05]  /*9440*/  BSYNC B0 ;  /* 0x0000000000007941 */ /* 0x00efea0003800000 */
.L_x_2326:
[----:B------:R1:W2:Y:S01]  /*9450*/  SHFL.IDX PT, R3, R5, 0x1, 0x181f ;  /* 0x00381f0005037f89 */ /* 0x0002a200000e0000 */
[----:B------:R-:W-:Y:S03]  /*9460*/  BSSY B0, `(.L_x_2328) ;  /* 0x0000018000007945 */ /* 0x000fe60003800000 */
[----:B------:R1:W3:Y:S01]  /*9470*/  SHFL.IDX PT, R2, R6, 0x1, 0x181f ;  /* 0x00381f0006027f89 */ /* 0x0002e200000e0000 */
        /* <DEDUP_REMOVED lines=22> */
.L_x_2329:
[----:B------:R-:W-:Y:S05]  /*95e0*/  BSYNC B0 ;  /* 0x0000000000007941 */ /* 0x000fea0003800000 */
.L_x_2328:
[----:B------:R-:W-:Y:S01]  /*95f0*/  ISETP.GT.AND P4, PT, R37, R101, PT ;  /* 0x000000652500720c */ /* 0x000fe20003f84270 */
[----:B------:R-:W-:Y:S01]  /*9600*/  @!UPT UIADD3 URZ, URZ, URZ, URZ ;  /* 0x0000003f3f3ff290 */ /* 0x000fe2000fffe03f */
[----:B------:R-:W-:Y:S11]  /*9610*/  BSSY B0, `(.L_x_2330) ;  /* 0x000002a000007945 */ /* 0x000ff60003800000 */
[----:B------:R-:W-:-:S05]  /*9620*/  @!P4 BRA `(.L_x_2331) ;  /* 0x000002800000c947 */ /* 0x000fca0003800000 */
[----:B-1----:R-:W-:Y:S01]  /*9630*/  IADD3 R5, R37, -0x1, RZ ;  /* 0xffffffff25057810 */ /* 0x002fe20007ffe0ff */
[----:B--23--:R-:W-:Y:S01]  /*9640*/  IMAD.MOV.U32 R2, RZ, RZ, R106 ;  /* 0x000000ffff027224 */ /* 0x00cfe200078e006a */
[----:B------:R-:W-:Y:S01]  /*9650*/  P2R R11, PR, RZ, 0x4 ;  /* 0x00000004ff0b7803 */ /* 0x000fe20000000000 */
[----:B------:R-:W-:Y:S01]  /*9660*/  IMAD.MOV.U32 R3, RZ, RZ, R105 ;  /* 0x000000ffff037224 */ /* 0x000fe200078e0069 */
[----:B------:R-:W-:Y:S01]  /*9670*/  SHF.R.S32.HI R8, RZ, 0x1f, R5 ;  /* 0x0000001fff087819 */ /* 0x000fe20000011405 */
[----:B------:R-:W-:Y:S01]  /*9680*/  IMAD R6, R132, R5, RZ ;  /* 0x0000000584067224 */ /* 0x000fe200078e02ff */
        /* <DEDUP_REMOVED lines=34> */
.L_x_2331:
[----:B------:R-:W-:Y:S05]  /*98b0*/  BSYNC B0 ;  /* 0x0000000000007941 */ /* 0x000fea0003800000 */
.L_x_2330:
[----:B------:R-:W0:Y:S01]  /*98c0*/  LDGDEPBAR ;  /* 0x00000000000079af */ /* 0x000e220000000000 */
[----:B------:R-:W-:Y:S01]  /*98d0*/  IADD3 R37, R37, -0x1, RZ ;  /* 0xffffffff25257810 */ /* 0x000fe20007ffe0ff */
[----:B------:R-:W-:-:S05]  /*98e0*/  @P4 BRA `(.L_x_2332) ;  /* 0xffffa11000004947 */ /* 0x000fca000383ffff */
[----:B-1----:R-:W4:Y:S04]  /*98f0*/  LDL R5, [R1+0x64] ;  /* 0x0000640001057983 */ /* 0x002f280000100800 */
[----:B------:R1:W5:Y:S01]  /*9900*/  LDL R19, [R1+0x58] ;  /* 0x0000580001137983 */ /* 0x0003620000100800 */
[----:B------:R-:W-:Y:S03]  /*9910*/  WARPSYNC 0xffffffff ;  /* 0xffffffff00007948 */ /* 0x000fe60003800000 */
[----:B------:R-:W-:Y:S01]  /*9920*/  BAR.SYNC.DEFER_BLOCKING 0x0 ;  /* 0x0000000000007b1d */ /* 0x000fe20000010000 */
[----:B----4-:R-:W-:-:S05]  /*9930*/  IADD3 R0, R5, 0x2f, RZ ;  /* 0x0000002f05007810 */ /* 0x010fca0007ffe0ff */
[----:B------:R-:W-:-:S05]  /*9940*/  IMAD.HI R0, R0, 0x2aaaaaab, RZ ;  /* 0x2aaaaaab00007827 */ /* 0x000fca00078e02ff */
[----:B--23--:R-:W-:-:S04]  /*9950*/  SHF.R.U32.HI R2, RZ, 0x1f, R0 ;  /* 0x0000001fff027819 */ /* 0x00cfc80000011600 */
[----:B------:R-:W-:Y:S02]  /*9960*/  LEA.HI.SX32 R21, R0, R2, 0x1d ;  /* 0x0000000200157211 */ /* 0x000fe400078feaff */
.L_x_2291:
[----:B-1----:R-:W2:Y:S04]  /*9970*/  LDL R14, [R1+0xa0] ;  /* 0x0000a000010e7983 */ /* 0x002ea80000100800 */
[----:B------:R-:W3:Y:S04]  /*9980*/  LDL.LU R3, [R1+0x15c] ;  /* 0x00015c0001037983 */ /* 0x000ee80000300800 */
[----:B------:R-:W3:Y:S01]  /*9990*/  S2R R2, SR_TID.X ;  /* 0x0000000000027919 */ /* 0x000ee20000002100 */
[----:B------:R-:W-:-:S05]  /*99a0*/  IMAD.MOV.U32 R0, RZ, RZ, c[0x0][0x2c4] ;  /* 0x0000b100ff007624 */ /* 0x000fca00078e00ff */
[----:B------:R-:W-:Y:S01]  /*99b0*/  ISETP.NE.AND P3, PT, R0, 0x1, PT ;  /* 0x000000010000780c */ /* 0x000fe20003f65270 */
[----:B------:R-:W-:-:S05]  /*99c0*/  IMAD.MOV.U32 R4, RZ, RZ, c[0x0][0x32c] ;  /* 0x0000cb00ff047624 */ /* 0x000fca00078e00ff */
[----:B------:R-:W-:Y:S02]  /*99d0*/  ISETP.GE.AND P1, PT, R4, 0x1, PT ;  /* 0x000000010400780c */ /* 0x000fe40003f26270 */
[----:B--2---:R-:W-:Y:S01]  /*99e0*/  IADD3 R0, R14, 0x7f, RZ ;  /* 0x0000007f0e007810 */ /* 0x004fe20007ffe0ff */
[----:B---3--:R1:W-:Y:S04]  /*99f0*/  STL.64 [R1], R2 ;  /* 0x0000000201007387 */ /* 0x0083e80000100a00 */
[----:B-1----:R-:W-:-:S05]  /*9a00*/  @P3 IMAD.HI.U32 R2, R0, c[0x0][0x2c8], RZ ;  /* 0x0000b20000023a27 */ /* 0x002fca00078e00ff */
[----:B------:R-:W-:Y:S01]  /*9a10*/  @P3 SHF.R.U32.HI R0, RZ, c[0x0][0x2cc], R2 ;  /* 0x0000b300ff003a19 */ /* 0x000fe20000011602 */
[----:B------:R-:W-:-:S03]  /*9a20*/  IMAD.U32 R2, RZ, RZ, UR7 ;  /* 0x00000007ff027e24 */ /* 0x000fc6000f8e00ff */
[----:B------:R-:W-:Y:S02]  /*9a30*/  IADD3 R0, R0, 0x1, R5 ;  /* 0x0000000100007810 */ /* 0x000fe40007ffe005 */
[----:B------:R-:W-:-:S03]  /*9a40*/  IADD3 R26, P0, R2, 0x4, RZ ;  /* 0x00000004021a7810 */ /* 0x000fc60007f1e0ff */
[----:B-----5:R-:W-:Y:S02]  /*9a50*/  IMAD.IADD R3, R0, 0x1, -R19 ;  /* 0x0000000100037824 */ /* 0x020fe400078e0a13 */
[----:B------:R-:W-:-:S03]  /*9a60*/  IMAD.X R27, RZ, RZ, UR6, P0 ;  /* 0x00000006ff1b7e24 */ /* 0x000fc600080e06ff */
        /* <DEDUP_REMOVED lines=12> */
.L_x_2335:
[----:B------:R-:W-:-:S13]  /*9b30*/  ISETP.NE.AND P0, PT, R4, 0x1, PT ;  /* 0x000000010400780c */ /* 0x000fda0003f05270 */
[----:B------:R-:W-:-:S05]  /*9b40*/  @P0 IMAD.HI.U32 R3, R0, c[0x0][0x330], RZ ;  /* 0x0000cc0000030a27 */ /* 0x000fca00078e00ff */
[----:B------:R-:W-:Y:S02]  /*9b50*/  @P0 SHF.R.U32.HI R0, RZ, c[0x0][0x334], R3 ;  /* 0x0000cd00ff000a19 */ /* 0x000fe40000011603 */
.L_x_2336:
[----:B------:R-:W-:Y:S05]  /*9b60*/  BSYNC B0 ;  /* 0x0000000000007941 */ /* 0x000fea0003800000 */
.L_x_2334:
[----:B------:R-:W-:-:S05]  /*9b70*/  IMAD R0, R0, R4, c[0x0][0x32c] ;  /* 0x0000cb0000007624 */ /* 0x000fca00078e0204 */
[----:B------:R-:W-:-:S04]  /*9b80*/  IMNMX R2, R2, R0, PT ;  /* 0x0000000002027217 */ /* 0x000fc80003800200 */
.L_x_2333:
        /* <DEDUP_REMOVED lines=20> */
.L_x_2339:
[----:B------:R-:W-:-:S13]  /*9cd0*/  ISETP.NE.AND P0, PT, R4, 0x1, PT ;  /* 0x000000010400780c */ /* 0x000fda0003f05270 */
[----:B------:R-:W-:-:S05]  /*9ce0*/  @P0 IMAD.HI.U32 R3, R0, c[0x0][0x330], RZ ;  /* 0x0000cc0000030a27 */ /* 0x000fca00078e00ff */
[----:B------:R-:W-:Y:S02]  /*9cf0*/  @P0 SHF.R.U32.HI R0, RZ, c[0x0][0x334], R3 ;  /* 0x0000cd00ff000a19 */ /* 0x000fe40000011603 */
.L_x_2340:
[----:B------:R-:W-:Y:S05]  /*9d00*/  BSYNC B0 ;  /* 0x0000000000007941 */ /* 0x000fea0003800000 */
.L_x_2338:
[----:B------:R-:W-:-:S05]  /*9d10*/  IMAD R0, R0, c[0x0][0x32c], RZ ;  /* 0x0000cb0000007a24 */ /* 0x000fca00078e02ff */
[----:B------:R-:W-:-:S05]  /*9d20*/  IMNMX R2, R2, R0, !PT ;  /* 0x0000000002027217 */ /* 0x000fca0007800200 */
.L_x_2337:
[----:B------:R-:W-:Y:S01]  /*9d30*/  IMAD.HI R2, R2, 0x2aaaaaab, RZ ;  /* 0x2aaaaaab02027827 */ /* 0x000fe200078e02ff */
[----:B------:R-:W-:Y:S04]  /*9d40*/  BSSY B0, `(.L_x_2341) ;  /* 0x0000027000007945 */ /* 0x000fe80003800000 */
[----:B------:R-:W-:-:S04]  /*9d50*/  SHF.R.U32.HI R6, RZ, 0x1f, R2 ;  /* 0x0000001fff067819 */ /* 0x000fc80000011602 */
[----:B------:R-:W-:Y:S01]  /*9d60*/  LEA.HI.SX32 R6, R2, R6, 0x1d ;  /* 0x0000000602067211 */ /* 0x000fe200078feaff */
[----:B------:R-:W-:-:S03]  /*9d70*/  IMAD.MOV.U32 R2, RZ, RZ, RZ ;  /* 0x000000ffff027224 */ /* 0x000fc600078e00ff */
[----:B------:R-:W-:-:S04]  /*9d80*/  IMNMX R6, RZ, R6, !PT ;  /* 0x00000006ff067217 */ /* 0x000fc80007800200 */
[----:B------:R-:W-:-:S13]  /*9d90*/  ISETP.GT.AND P0, PT, R8, R6, PT ;  /* 0x000000060800720c */ /* 0x000fda0003f04270 */
[----:B------:R-:W-:Y:S05]  /*9da0*/  @!P0 BRA `(.L_x_2342) ;  /* 0x0000020000008947 */ /* 0x000fea0003800000 */
[----:B------:R-:W2:Y:S02]  /*9db0*/  LDL R0, [R1+0xb0] ;  /* 0x0000b00001007983 */ /* 0x000ea40000100800 */
[----:B--2---:R-:W-:-:S04]  /*9dc0*/  ISETP.NE.AND P0, PT, R0, RZ, PT ;  /* 0x000000ff0000720c */ /* 0x004fc80003f05270 */
[----:B------:R-:W-:-:S04]  /*9dd0*/  SEL R0, R0, c[0x0][0x338], P0 ;  /* 0x0000ce0000007a07 */ /* 0x000fc80000000000 */
[----:B------:R-:W-:Y:S02]  /*9de0*/  IABS R4, R0 ;  /* 0x0000000000047213 */ /* 0x000fe40000000000 */
[----:B------:R-:W-:Y:S02]  /*9df0*/  IADD3 R9, R0, -0x1, R8 ;  /* 0xffffffff00097810 */ /* 0x000fe40007ffe008 */
[----:B------:R-:W1:Y:S03]  /*9e00*/  I2F.RP R2, R4 ;  /* 0x0000000400027306 */ /* 0x000e660000209400 */
[----:B------:R-:W-:-:S05]  /*9e10*/  IMAD.IADD R9, R9, 0x1, -R6 ;  /* 0x0000000109097824 */ /* 0x000fca00078e0a06 */
[----:B------:R-:W-:Y:S02]  /*9e20*/  IABS R13, R9 ;  /* 0x00000009000d7213 */ /* 0x000fe40000000000 */
[----:B------:R-:W-:-:S04]  /*9e30*/  LOP3.LUT R9, R9, R0, RZ, 0x3c, !PT ;  /* 0x0000000009097212 */ /* 0x000fc800078e3cff */
[----:B------:R-:W-:Y:S01]  /*9e40*/  ISETP.GE.AND P1, PT, R9, RZ, PT ;  /* 0x000000ff0900720c */ /* 0x000fe20003f26270 */
[----:B-1----:R-:W1:Y:S02]  /*9e50*/  MUFU.RCP R2, R2 ;  /* 0x0000000200027308 */ /* 0x002e640000001000 */
[----:B-1----:R-:W-:-:S06]  /*9e60*/  IADD3 R2, R2, 0xffffffe, RZ ;  /* 0x0ffffffe02027810 */ /* 0x002fcc0007ffe0ff */
[----:B------:R-:W1:Y:S02]  /*9e70*/  F2I.FTZ.U32.TRUNC.NTZ R3, R2 ;  /* 0x0000000200037305 */ /* 0x000e64000021f000 */
[----:B-1----:R-:W-:-:S04]  /*9e80*/  IMAD.MOV R2, RZ, RZ, -R3 ;  /* 0x000000ffff027224 */ /* 0x002fc800078e0a03 */
[----:B------:R-:W-:Y:S01]  /*9e90*/  IMAD.MOV.U32 R10, RZ, RZ, R2 ;  /* 0x000000ffff0a7224 */ /* 0x000fe200078e0002 */
[----:B------:R-:W-:-:S03]  /*9ea0*/  IABS R2, R0 ;  /* 0x0000000000027213 */ /* 0x000fc60000000000 */
[----:B------:R-:W-:Y:S02]  /*9eb0*/  IMAD R10, R10, R4, RZ ;  /* 0x000000040a0a7224 */ /* 0x000fe400078e02ff */
[----:B------:R-:W-:Y:S02]  /*9ec0*/  IMAD.MOV R11, RZ, RZ, -R2 ;  /* 0x000000ffff0b7224 */ /* 0x000fe400078e0a02 */
[----:B------:R-:W-:-:S04]  /*9ed0*/  IMAD.MOV.U32 R2, RZ, RZ, RZ ;  /* 0x000000ffff027224 */ /* 0x000fc800078e00ff */
        /* <DEDUP_REMOVED lines=13> */
.L_x_2342:
[----:B------:R-:W-:Y:S05]  /*9fb0*/  BSYNC B0 ;  /* 0x0000000000007941 */ /* 0x000fea0003800000 */
.L_x_2341:
[----:B------:R-:W2:Y:S01]  /*9fc0*/  LDL R3, [R1+0xd8] ;  /* 0x0000d80001037983 */ /* 0x000ea20000100800 */
[----:B------:R-:W-:Y:S01]  /*9fd0*/  PRMT R0, RZ, 0x7610, R0 ;  /* 0x00007610ff007816 */ /* 0x000fe20000000000 */
        /* <DEDUP_REMOVED lines=65> */
[----:B--2---:R-:W-:-:S04]  /*a3f0*/  IMAD R247, R3, R2, R6 ;  /* 0x0000000203f77224 */ /* 0x004fc800078e0206 */
[----:B------:R-:W-:-:S05]  /*a400*/  IMAD.IADD R2, R247, 0x1, R2 ;  /* 0x00000001f7027824 */ /* 0x000fca00078e0202 */
[----:B------:R-:W-:-:S04]  /*a410*/  IMNMX R225, R8, R2, PT ;  /* 0x0000000208e17217 */ /* 0x000fc80003800200 */
[----:B------:R-:W-:-:S13]  /*a420*/  ISETP.GT.AND P0, PT, R225, R247, PT ;  /* 0x000000f7e100720c */ /* 0x000fda0003f04270 */
[----:B------:R-:W-:Y:S05]  /*a430*/  @!P0 BRA `(.L_x_2343) ;  /* 0x0000fbd000008947 */ /* 0x000fea0003800000 */
[----:B------:R-:W2:Y:S04]  /*a440*/  LDL R10, [R1+0xac] ;  /* 0x0000ac00010a7983 */ /* 0x000ea80000100800 */
[----:B------:R-:W3:Y:S04]  /*a450*/  LDL R0, [R1+0x4c] ;  /* 0x00004c0001007983 */ /* 0x000ee80000100800 */
[----:B------:R-:W4:Y:S01]  /*a460*/  LDL R9, [R1+0xa8] ;  /* 0x0000a80001097983 */ /* 0x000f220000100800 */
[----:B------:R-:W-:Y:S01]  /*a470*/  ISETP.NE.U32.AND P0, PT, RZ, c[0x0][0x340], PT ;  /* 0x0000d000ff007a0c */ /* 0x000fe20003f05070 */
[----:B------:R-:W-:-:S03]  /*a480*/  ULDC.64 UR4, c[0x0][0x18] ;  /* 0x0000060000047ab9 */ /* 0x000fc60000000a00 */
[----:B------:R-:W-:-:S13]  /*a490*/  ISETP.NE.AND.EX P2, PT, RZ, c[0x0][0x344], PT, P0 ;  /* 0x0000d100ff007a0c */ /* 0x000fda0003f45300 */
[----:B------:R-:W-:Y:S01]  /*a4a0*/  @P2 IMAD.MOV.U32 R2, RZ, RZ, 0x4 ;  /* 0x00000004ff022424 */ /* 0x000fe200078e00ff */
[----:B------:R-:W-:-:S04]  /*a4b0*/  ISETP.NE.U32.AND P0, PT, RZ, c[0x0][0x348], PT ;  /* 0x0000d200ff007a0c */ /* 0x000fc80003f05070 */
[----:B------:R-:W-:Y:S01]  /*a4c0*/  ISETP.NE.AND.EX P0, PT, RZ, c[0x0][0x34c], PT, P0 ;  /* 0x0000d300ff007a0c */ /* 0x000fe20003f05300 */
[----:B--2---:R-:W-:-:S05]  /*a4d0*/  @P2 IMAD.WIDE R2, R10, R2, c[0x0][0x340] ;  /* 0x0000d0000a022625 */ /* 0x004fca00078e0202 */
[----:B------:R1:W5:Y:S01]  /*a4e0*/  @P2 LDG.E R20, [R2.64] ;  /* 0x0000000a02142981 */ /* 0x000362000c1e1900 */
[----:B---3--:R-:W-:-:S05]  /*a4f0*/  SHF.R.S32.HI R4, RZ, 0x1f, R0 ;  /* 0x0000001fff047819 */ /* 0x008fca0000011400 */
[----:B------:R-:W-:Y:S01]  /*a500*/  IMAD R4, R4, c[0x0][0x178], RZ ;  /* 0x00005e0004047a24 */ /* 0x000fe200078e02ff */
[----:B----4-:R-:W-:Y:S02]  /*a510*/  LOP3.LUT R252, R9, 0xffff, RZ, 0xc0, !PT ;  /* 0x0000ffff09fc7812 */ /* 0x010fe400078ec0ff */
[----:B------:R-:W-:Y:S01]  /*a520*/  SEL R6, R10, RZ, !P0 ;  /* 0x000000ff0a067207 */ /* 0x000fe20004000000 */
[----:B-1----:R-:W-:-:S04]  /*a530*/  IMAD.WIDE.U32 R2, R0, c[0x0][0x178], RZ ;  /* 0x00005e0000027a25 */ /* 0x002fc800078e00ff */
[----:B------:R-:W-:Y:S02]  /*a540*/  IMAD R0, R0, c[0x0][0x17c], R4 ;  /* 0x00005f0000007a24 */ /* 0x000fe400078e0204 */
[----:B------:R-:W-:-:S03]  /*a550*/  IMAD R4, R146, 0x20, R145 ;  /* 0x0000002092047824 */ /* 0x000fc600078e0291 */
[----:B------:R-:W-:Y:S01]  /*a560*/  IADD3 R3, R3, R0, RZ ;  /* 0x0000000003037210 */ /* 0x000fe20007ffe0ff */
[----:B------:R-:W-:Y:S01]  /*a570*/  IMAD.IADD R4, R14, 0x1, R4 ;  /* 0x000000010e047824 */ /* 0x000fe200078e0204 */
[----:B------:R-:W-:-:S03]  /*a580*/  SHF.R.S32.HI R0, RZ, 0x1f, R10 ;  /* 0x0000001fff007819 */ /* 0x000fc6000001140a */
[----:B------:R-:W-:Y:S01]  /*a590*/  @P3 IMAD.HI.U32 R9, R4, c[0x0][0x2c8], RZ ;  /* 0x0000b20004093a27 */ /* 0x000fe200078e00ff */
[----:B------:R-:W-:-:S03]  /*a5a0*/  SEL R8, R0, RZ, !P0 ;  /* 0x000000ff00087207 */ /* 0x000fc60004000000 */
[----:B------:R-:W-:-:S04]  /*a5b0*/  IMAD.WIDE.U32 R2, R252, c[0x0][0x1b8], R2 ;  /* 0x00006e00fc027a25 */ /* 0x000fc800078e0002 */
[----:B------:R-:W-:Y:S01]  /*a5c0*/  IMAD.MOV.U32 R0, RZ, RZ, R4 ;  /* 0x000000ffff007224 */ /* 0x000fe200078e0004 */
[----:B------:R-:W-:Y:S01]  /*a5d0*/  @P3 SHF.R.U32.HI R0, RZ, c[0x0][0x2cc], R9 ;  /* 0x0000b300ff003a19 */ /* 0x000fe20000011609 */
[----:B------:R-:W-:Y:S02]  /*a5e0*/  IMAD R8, R8, c[0x0][0x1c0], RZ ;  /* 0x0000700008087a24 */ /* 0x000fe400078e02ff */
[----:B------:R-:W-:Y:S01]  /*a5f0*/  IMAD R3, R252, c[0x0][0x1bc], R3 ;  /* 0x00006f00fc037a24 */ /* 0x000fe200078e0203 */
[----:B------:R-:W-:Y:S01]  /*a600*/  UIADD3 UR4, UP0, UR4, 0x10080, URZ ;  /* 0x0001008004047890 */ /* 0x000fe2000ff1e03f */
[C---:B------:R-:W-:Y:S01]  /*a610*/  IMAD R9, R6.reuse, c[0x0][0x1c4], R8 ;  /* 0x0000710006097a24 */ /* 0x040fe200078e0208 */
[----:B------:R-:W-:Y:S01]  /*a620*/  SHF.R.S32.HI R8, RZ, 0x1f, R0 ;  /* 0x0000001fff087819 */ /* 0x000fe20000011400 */
[----:B------:R-:W-:Y:S01]  /*a630*/  IMAD.WIDE.U32 R2, R6, c[0x0][0x1c0], R2 ;  /* 0x0000700006027a25 */ /* 0x000fe200078e0002 */
[----:B------:R-:W-:Y:S01]  /*a640*/  IADD3 R6, -R0, RZ, RZ ;  /* 0x000000ff00067210 */ /* 0x000fe20007ffe1ff */
[----:B------:R-:W-:-:S02]  /*a650*/  UIADD3.X UR5, URZ, UR5, URZ, UP0, !UPT ;  /* 0x000000053f057290 */ /* 0x000fc400087fe43f */
[----:B------:R-:W-:Y:S02]  /*a660*/  IMAD R8, R8, c[0x0][0x1b0], RZ ;  /* 0x00006c0008087a24 */ /* 0x000fe400078e02ff */
[----:B------:R-:W-:Y:S02]  /*a670*/  IMAD.IADD R3, R3, 0x1, R9 ;  /* 0x0000000103037824 */ /* 0x000fe400078e0209 */
[----:B------:R-:W-:Y:S02]  /*a680*/  IMAD R4, R6, c[0x0][0x2c4], R4 ;  /* 0x0000b10006047a24 */ /* 0x000fe400078e0204 */
[C---:B------:R-:W-:Y:S01]  /*a690*/  IMAD R6, R0.reuse, c[0x0][0x1b4], R8 ;  /* 0x00006d0000067a24 */ /* 0x040fe200078e0208 */
[----:B------:R-:W-:Y:S01]  /*a6a0*/  MOV R8, UR4 ;  /* 0x0000000400087c02 */ /* 0x000fe20008000f00 */
[----:B------:R-:W-:Y:S01]  /*a6b0*/  IMAD.WIDE.U32 R2, R0, c[0x0][0x1b0], R2 ;  /* 0x00006c0000027a25 */ /* 0x000fe200078e0002 */
[----:B------:R-:W-:-:S03]  /*a6c0*/  SHF.R.S32.HI R0, RZ, 0x1f, R4 ;  /* 0x0000001fff007819 */ /* 0x000fc60000011404 */
[----:B------:R-:W-:Y:S01]  /*a6d0*/  IMAD.U32 R9, RZ, RZ, UR5 ;  /* 0x00000005ff097e24 */ /* 0x000fe2000f8e00ff */
[----:B------:R1:W-:Y:S01]  /*a6e0*/  STL [R1+0x10], R19 ;  /* 0x0000101301007387 */ /* 0x0003e20000100800 */
[----:B------:R-:W-:Y:S02]  /*a6f0*/  IMAD.IADD R3, R3, 0x1, R6 ;  /* 0x0000000103037824 */ /* 0x000fe400078e0206 */
[----:B------:R-:W-:Y:S01]  /*a700*/  IMAD R0, R0, c[0x0][0x1a8], RZ ;  /* 0x00006a0000007a24 */ /* 0x000fe200078e02ff */
[----:B------:R1:W-:Y:S01]  /*a710*/  STL.64 [R1+0x8], R8 ;  /* 0x0000080801007387 */ /* 0x0003e20000100a00 */
[----:B------:R-:W-:-:S04]  /*a720*/  IMAD.WIDE.U32 R2, R4, c[0x0][0x1a8], R2 ;  /* 0x00006a0004027a25 */ /* 0x000fc800078e0002 */
[----:B------:R-:W-:Y:S01]  /*a730*/  IMAD R13, R4, c[0x0][0x1ac], R0 ;  /* 0x00006b00040d7a24 */ /* 0x000fe200078e0200 */
[C---:B------:R-:W-:Y:S01]  /*a740*/  LEA R17, P0, R2.reuse, c[0x0][0x160], 0x1 ;  /* 0x0000580002117a11 */ /* 0x040fe200078008ff */
[----:B------:R-:W-:Y:S01]  /*a750*/  IMAD.U32 R0, RZ, RZ, UR7 ;  /* 0x00000007ff007e24 */ /* 0x000fe2000f8e00ff */
[----:B------:R-:W-:Y:S02]  /*a760*/  MOV R22, UR7 ;  /* 0x0000000700167c02 */ /* 0x000fe40008000f00 */
[----:B------:R-:W-:Y:S02]  /*a770*/  IADD3 R13, R3, R13, RZ ;  /* 0x0000000d030d7210 */ /* 0x000fe40007ffe0ff */
[----:B------:R-:W-:Y:S02]  /*a780*/  ISETP.GE.AND P3, PT, R229, c[0x0][0x198], PT ;  /* 0x00006600e5007a0c */ /* 0x000fe40003f66270 */
[----:B------:R-:W-:Y:S02]  /*a790*/  LEA.HI.X R13, R2, c[0x0][0x164], R13, 0x1, P0 ;  /* 0x00005900020d7a11 */ /* 0x000fe400000f0c0d */
[----:B------:R-:W-:-:S02]  /*a7a0*/  IADD3 R22, P0, R22, 0x10, RZ ;  /* 0x0000001016167810 */ /* 0x000fc40007f1e0ff */
[----:B------:R-:W-:Y:S01]  /*a7b0*/  IADD3 R24, P1, R0, 0x8, RZ ;  /* 0x0000000800187810 */ /* 0x000fe20007f3e0ff */
[----:B------:R-:W-:Y:S01]  /*a7c0*/  IMAD.IADD R6, R145, 0x1, R14 ;  /* 0x0000000191067824 */ /* 0x000fe200078e020e */
[----:B------:R-:W-:Y:S01]  /*a7d0*/  ISETP.GE.AND P4, PT, R140, c[0x0][0x198], PT ;  /* 0x000066008c007a0c */ /* 0x000fe20003f86270 */
[----:B------:R-:W-:Y:S01]  /*a7e0*/  IMAD.X R23, RZ, RZ, UR6, P0 ;  /* 0x00000006ff177e24 */ /* 0x000fe200080e06ff */
[----:B------:R-:W-:Y:S02]  /*a7f0*/  ISETP.GE.AND P5, PT, R144, c[0x0][0x198], PT ;  /* 0x0000660090007a0c */ /* 0x000fe40003fa6270 */
[----:B------:R-:W-:Y:S02]  /*a800*/  ISETP.GE.AND P6, PT, R228, c[0x0][0x198], PT ;  /* 0x00006600e4007a0c */ /* 0x000fe40003fc6270 */
[----:B------:R-:W-:Y:S02]  /*a810*/  P2R R18, PR, RZ, 0x8 ;  /* 0x00000008ff127803 */ /* 0x000fe40000000000 */
[----:B------:R-:W-:-:S02]  /*a820*/  IADD3 R129, R225, -0x1, RZ ;  /* 0xffffffffe1817810 */ /* 0x000fc40007ffe0ff */
[----:B------:R-:W-:Y:S02]  /*a830*/  IADD3.X R25, RZ, UR6, RZ, P1, !PT ;  /* 0x00000006ff197c10 */ /* 0x000fe40008ffe4ff */
[----:B------:R-:W-:Y:S01]  /*a840*/  @!P2 MOV R20, R10 ;  /* 0x0000000a0014a202 */ /* 0x000fe20000000f00 */
[----:B------:R-:W-:Y:S05]  /*a850*/  BRA.DIV ~URZ, `(.L_x_2344) ;  /* 0x00014fe27f007947 */ /* 0x000fea000b800000 */
[----:B-1----:R1:W2:Y:S02]  /*a860*/  SHFL.IDX PT, R4, R13, RZ, 0x181f ;  /* 0x00181fff0d047589 */ /* 0x0022a400000e0000 */
.L_x_2516:
[----:B------:R-:W-:Y:S05]  /*a870*/  BRA.DIV ~URZ, `(.L_x_2345) ;  /* 0x000150327f007947 */ /* 0x000fea000b800000 */
[----:B------:R3:W4:Y:S02]  /*a880*/  SHFL.IDX PT, R0, R17, RZ, 0x181f ;  /* 0x00181fff11007589 */ /* 0x00072400000e0000 */
.L_x_2517:
[----:B------:R-:W-:Y:S01]  /*a890*/  IMAD R16, R19, c[0x0][0x2c4], RZ ;  /* 0x0000b10013107a24 */ /* 0x000fe200078e02ff */
[----:B------:R-:W-:Y:S04]  /*a8a0*/  BSSY B0, `(.L_x_2346) ;  /* 0x0000013000007945 */ /* 0x000fe80003800000 */
[----:B------:R-:W-:-:S13]  /*a8b0*/  ISETP.GE.AND P0, PT, R6, R16, PT ;  /* 0x000000100600720c */ /* 0x000fda0003f06270 */
[----:B------:R-:W-:Y:S05]  /*a8c0*/  @P0 BRA `(.L_x_2347) ;  /* 0x0000010000000947 */ /* 0x000fea0003800000 */
[-C--:B----4-:R-:W-:Y:S02]  /*a8d0*/  LEA R14, P0, R140, R0.reuse, 0x1 ;  /* 0x000000008c0e7211 */ /* 0x090fe400078008ff */
[----:B------:R-:W-:Y:S02]  /*a8e0*/  ISETP.NE.AND P3, PT, R18, RZ, PT ;  /* 0x000000ff1200720c */ /* 0x000fe40003f65270 */
[-C--:B------:R-:W-:Y:S02]  /*a8f0*/  LEA R10, P2, R238, R0.reuse, 0x1 ;  /* 0x00000000ee0a7211 */ /* 0x080fe400078408ff */
[----:B------:R-:W-:Y:S02]  /*a900*/  LEA R8, P1, R228, R0, 0x1 ;  /* 0x00000000e4087211 */ /* 0x000fe400078208ff */
[----:B--2---:R-:W-:Y:S02]  /*a910*/  LEA.HI.X R15, R140, R4, R141, 0x1, P0 ;  /* 0x000000048c0f7211 */ /* 0x004fe400000f0c8d */
[----:B------:R-:W-:-:S02]  /*a920*/  LEA R2, P0, R229, R0, 0x1 ;  /* 0x00000000e5027211 */ /* 0x000fc400078008ff */
        /* <DEDUP_REMOVED lines=10> */
.L_x_2347:
[----:B------:R-:W-:Y:S05]  /*a9d0*/  BSYNC B0 ;  /* 0x0000000000007941 */ /* 0x000fea0003800000 */
.L_x_2346:
[----:B------:R-:W-:Y:S05]  /*a9e0*/  BRA.DIV ~URZ, `(.L_x_2348) ;  /* 0x00014f327f007947 */ /* 0x000fea000b800000 */
[----:B--2---:R2:W1:Y:S04]  /*a9f0*/  SHFL.IDX PT, R4, R13, 0x1, 0x181f ;  /* 0x00381f000d047f89 */ /* 0x00446800000e0000 */
[----:B----4-:R2:W4:Y:S02]  /*aa00*/  SHFL.IDX PT, R0, R17, 0x1, 0x181f ;  /* 0x00381f0011007f89 */ /* 0x01052400000e0000 */
.L_x_2518:
[----:B------:R-:W-:Y:S01]  /*aa10*/  IADD3 R2, R6, 0x20, RZ ;  /* 0x0000002006027810 */ /* 0x000fe20007ffe0ff */
[----:B------:R-:W-:Y:S03]  /*aa20*/  BSSY B0, `(.L_x_2349) ;  /* 0x0000013000007945 */ /* 0x000fe60003800000 */
[----:B------:R-:W-:-:S13]  /*aa30*/  ISETP.GE.AND P0, PT, R2, R16, PT ;  /* 0x000000100200720c */ /* 0x000fda0003f06270 */
[----:B------:R-:W-:Y:S05]  /*aa40*/  @P0 BRA `(.L_x_2350) ;  /* 0x0000010000000947 */ /* 0x000fea0003800000 */
[-C--:B----4-:R-:W-:Y:S02]  /*aa50*/  LEA R14, P0, R140, R0.reuse, 0x1 ;  /* 0x000000008c0e7211 */ /* 0x090fe400078008ff */
[----:B------:R-:W-:Y:S02]  /*aa60*/  ISETP.NE.AND P3, PT, R18, RZ, PT ;  /* 0x000000ff1200720c */ /* 0x000fe40003f65270 */
[-C--:B------:R-:W-:Y:S02]  /*aa70*/  LEA R10, P2, R238, R0.reuse, 0x1 ;  /* 0x00000000ee0a7211 */ /* 0x080fe400078408ff */
[----:B------:R-:W-:Y:S02]  /*aa80*/  LEA R8, P1, R228, R0, 0x1 ;  /* 0x00000000e4087211 */ /* 0x000fe400078208ff */
[----:B-1----:R-:W-:Y:S02]  /*aa90*/  LEA.HI.X R15, R140, R4, R141, 0x1, P0 ;  /* 0x000000048c0f7211 */ /* 0x002fe400000f0c8d */
        /* <DEDUP_REMOVED lines=11> */
.L_x_2350:
[----:B------:R-:W-:Y:S05]  /*ab50*/  BSYNC B0 ;  /* 0x0000000000007941 */ /* 0x000fea0003800000 */
.L_x_2349:
[----:B------:R-:W-:Y:S05]  /*ab60*/  BRA.DIV ~URZ, `(.L_x_2351) ;  /* 0x00014e827f007947 */ /* 0x000fea000b800000 */
[----:B-1----:R1:W2:Y:S02]  /*ab70*/  SHFL.IDX PT, R4, R13, 0x2, 0x181f ;  /* 0x00581f000d047f89 */ /* 0x0022a400000e0000 */
.L_x_2519:
[----:B------:R-:W-:Y:S05]  /*ab80*/  BRA.DIV ~URZ, `(.L_x_2352) ;  /* 0x00014ed27f007947 */ /* 0x000fea000b800000 */
[----:B----4-:R4:W1:Y:S02]  /*ab90*/  SHFL.IDX PT, R0, R17, 0x2, 0x181f ;  /* 0x00581f0011007f89 */ /* 0x01086400000e0000 */
.L_x_2520:
[----:B------:R-:W-:Y:S01]  /*aba0*/  IADD3 R2, R6, 0x40, RZ ;  /* 0x0000004006027810 */ /* 0x000fe20007ffe0ff */
[----:B------:R-:W-:Y:S03]  /*abb0*/  BSSY B0, `(.L_x_2353) ;  /* 0x0000013000007945 */ /* 0x000fe60003800000 */
[----:B------:R-:W-:-:S13]  /*abc0*/  ISETP.GE.AND P0, PT, R2, R16, PT ;  /* 0x000000100200720c */ /* 0x000fda0003f06270 */
[----:B------:R-:W-:Y:S05]  /*abd0*/  @P0 BRA `(.L_x_2354) ;  /* 0x0000010000000947 */ /* 0x000fea0003800000 */
[-C--:B-1----:R-:W-:Y:S02]  /*abe0*/  LEA R14, P0, R140, R0.reuse, 0x1 ;  /* 0x000000008c0e7211 */ /* 0x082fe400078008ff */
        /* <DEDUP_REMOVED lines=15> */
.L_x_2354:
[----:B------:R-:W-:Y:S05]  /*ace0*/  BSYNC B0 ;  /* 0x0000000000007941 */ /* 0x000fea0003800000 */
.L_x_2353:
[----:B------:R-:W-:Y:S05]  /*acf0*/  BRA.DIV ~URZ, `(.L_x_2355) ;  /* 0x00014dd27f007947 */ /* 0x000fea000b800000 */
[----:B--2---:R2:W3:Y:S04]  /*ad00*/  SHFL.IDX PT, R4, R13, 0x3, 0x181f ;  /* 0x00781f000d047f89 */ /* 0x0044e800000e0000 */
[----:B-1----:R2:W1:Y:S02]  /*ad10*/  SHFL.IDX PT, R0, R17, 0x3, 0x181f ;  /* 0x00781f0011007f89 */ /* 0x00246400000e0000 */
.L_x_2521:
[----:B--2---:R-:W2:Y:S04]  /*ad20*/  LDL R113, [R1] ;  /* 0x0000000001717983 */ /* 0x004ea80000100800 */
[----:B----4-:R-:W4:Y:S04]  /*ad30*/  LDL R10, [R1+0x48] ;  /* 0x00004800010a7983 */ /* 0x010f280000100800 */
[----:B---3--:R-:W3:Y:S01]  /*ad40*/  LDL R13, [R1+0x64] ;  /* 0x00006400010d7983 */ /* 0x008ee20000100800 */
[----:B------:R-:W-:Y:S01]  /*ad50*/  IADD3 R6, R6, 0x60, RZ ;  /* 0x0000006006067810 */ /* 0x000fe20007ffe0ff */
[----:B------:R-:W-:Y:S01]  /*ad60*/  IMAD.MOV.U32 R96, RZ, RZ, 0x30 ;  /* 0x00000030ff607424 */ /* 0x000fe200078e00ff */
[----:B------:R-:W-:Y:S01]  /*ad70*/  ULDC.64 UR4, c[0x0][0x40] ;  /* 0x0000100000047ab9 */ /* 0x000fe20000000a00 */
[----:B------:R-:W-:Y:S01]  /*ad80*/  IMAD.MOV.U32 R224, RZ, RZ, RZ ;  /* 0x000000ffffe07224 */ /* 0x000fe200078e00ff */
[----:B------:R-:W-:Y:S01]  /*ad90*/  ISETP.GE.AND P0, PT, R6, R16, PT ;  /* 0x000000100600720c */ /* 0x000fe20003f06270 */
[----:B------:R-:W-:Y:S01]  /*ada0*/  IMAD.MOV.U32 R6, RZ, RZ, c[0x0][0x2b8] ;  /* 0x0000ae00ff067624 */ /* 0x000fe200078e00ff */
[----:B------:R-:W-:Y:S01]  /*adb0*/  UIADD3 UR4, UP0, UR4, 0x160, URZ ;  /* 0x0000016004047890 */ /* 0x000fe2000ff1e03f */
[----:B------:R-:W-:-:S02]  /*adc0*/  IMAD R128, R225, R96, -0x30 ;  /* 0xffffffd0e1807424 */ /* 0x000fc400078e0260 */
[----:B-----5:R-:W-:Y:S01]  /*add0*/  IMAD.WIDE.U32 R16, R20, c[0x0][0x2b0], RZ ;  /* 0x0000ac0014107a25 */ /* 0x020fe200078e00ff */
[----:B------:R-:W-:Y:S01]  /*ade0*/  ISETP.NE.AND P3, PT, R6, 0x1, PT ;  /* 0x000000010600780c */ /* 0x000fe20003f65270 */
[----:B------:R-:W-:-:S03]  /*adf0*/  UIADD3.X UR5, URZ, UR5, URZ, UP0, !UPT ;  /* 0x000000053f057290 */ /* 0x000fc600087fe43f */
[----:B------:R-:W-:Y:S03]  /*ae00*/  STL.64 [R1+0x90], R16 ;  /* 0x0000901001007387 */ /* 0x000fe60000100a00 */
[----:B-1----:R-:W-:Y:S01]  /*ae10*/  @!P0 LEA R2, P1, R140, R0, 0x1 ;  /* 0x000000008c028211 */ /* 0x002fe200078208ff */
[----:B------:R-:W-:Y:S01]  /*ae20*/  IMAD.U32 R19, RZ, RZ, UR5 ;  /* 0x00000005ff137e24 */ /* 0x000fe2000f8e00ff */
[----:B--2---:R-:W-:-:S04]  /*ae30*/  SHF.R.S32.HI R14, RZ, 0x1f, R113 ;  /* 0x0000001fff0e7819 */ /* 0x004fc80000011471 */
[----:B------:R-:W-:Y:S01]  /*ae40*/  LEA.HI R3, R14, R113, RZ, 0x3 ;  /* 0x000000710e037211 */ /* 0x000fe200078f18ff */
[----:B----4-:R1:W-:Y:S03]  /*ae50*/  STL [R1+0x84], R10 ;  /* 0x0000840a01007387 */ /* 0x0103e60000100800 */
[----:B------:R-:W-:Y:S02]  /*ae60*/  LOP3.LUT R215, R3, 0xfffffff8, RZ, 0xc0, !PT ;  /* 0xfffffff803d77812 */ /* 0x000fe400078ec0ff */
[----:B------:R-:W-:Y:S02]  /*ae70*/  SHF.R.S32.HI R241, RZ, 0x3, R3 ;  /* 0x00000003fff17819 */ /* 0x000fe40000011403 */
[----:B------:R-:W-:Y:S01]  /*ae80*/  @!P0 LEA.HI.X R3, R140, R4, R141, 0x1, P1 ;  /* 0x000000048c038211 */ /* 0x000fe200008f0c8d */
[----:B------:R-:W-:Y:S01]  /*ae90*/  IMAD.IADD R215, R113, 0x1, -R215 ;  /* 0x0000000171d77824 */ /* 0x000fe200078e0ad7 */
[----:B------:R-:W-:-:S03]  /*aea0*/  @!P0 LEA R8, P1, R238, R0, 0x1 ;  /* 0x00000000ee088211 */ /* 0x000fc600078208ff */
[----:B------:R-:W-:Y:S01]  /*aeb0*/  IMAD.SHL.U32 R251, R215, 0x20, RZ ;  /* 0x00000020d7fb7824 */ /* 0x000fe200078e00ff */
[----:B------:R-:W-:Y:S01]  /*aec0*/  @!PT LDS RZ, [RZ] ;  /* 0x00000000fffff984 */ /* 0x000fe20000000800 */
[----:B------:R-:W-:Y:S01]  /*aed0*/  @!PT LDS RZ, [RZ] ;  /* 0x00000000fffff984 */ /* 0x000fe20000000800 */
[----:B------:R-:W-:Y:S01]  /*aee0*/  @!PT LDS RZ, [RZ] ;  /* 0x00000000fffff984 */ /* 0x000fe20000000800 */
[----:B------:R2:W-:Y:S01]  /*aef0*/  @!P0 LDGSTS.E.BYPASS.LTC128B.128 [R245+0x13080], [R2.64], !P4 ;  /* 0x1308000002f58fae */ /* 0x0005e2000e101d4a */
[----:B------:R-:W-:Y:S02]  /*af00*/  @!P0 LEA.HI.X R9, R238, R4, R248, 0x1, P1 ;  /* 0x00000004ee098211 */ /* 0x000fe400008f0cf8 */
[----:B------:R-:W-:Y:S01]  /*af10*/  IMAD.IADD R21, R251, 0x1, R241 ;  /* 0x00000001fb157824 */ /* 0x000fe200078e02f1 */
[----:B------:R-:W-:Y:S01]  /*af20*/  ISETP.NE.AND P4, PT, R18, RZ, PT ;  /* 0x000000ff1200720c */ /* 0x000fe20003f85270 */
[----:B------:R-:W-:Y:S01]  /*af30*/  IMAD.U32 R18, RZ, RZ, UR4 ;  /* 0x00000004ff127e24 */ /* 0x000fe2000f8e00ff */
[----:B------:R4:W-:Y:S01]  /*af40*/  @!P0 LDGSTS.E.BYPASS.LTC128B.128 [R245+0x17080], [R8.64], !P5 ;  /* 0x1708000008f58fae */ /* 0x0009e2000e901d4a */
[----:B------:R-:W-:-:S05]  /*af50*/  IMAD.IADD R6, R21, 0x1, R128 ;  /* 0x0000000115067824 */ /* 0x000fca00078e0280 */
[----:B---3--:R-:W-:-:S04]  /*af60*/  ISETP.GE.AND P2, PT, R6, R13, PT ;  /* 0x0000000d0600720c */ /* 0x008fc80003f46270 */
[----:B------:R-:W-:Y:S01]  /*af70*/  ISETP.GT.OR P1, PT, R21, 0x2f, P2 ;  /* 0x0000002f1500780c */ /* 0x000fe20001724670 */
[----:B--2---:R-:W-:Y:S01]  /*af80*/  IMAD.IADD R3, R10, 0x1, R6 ;  /* 0x000000010a037824 */ /* 0x004fe200078e0206 */
[----:B------:R-:W-:-:S03]  /*af90*/  SHF.R.S32.HI R6, RZ, 0x1f, R20 ;  /* 0x0000001fff067819 */ /* 0x000fc60000011414 */
[----:B-1----:R-:W-:Y:S01]  /*afa0*/  @P3 IMAD.HI.U32 R10, R3, c[0x0][0x2bc], RZ ;  /* 0x0000af00030a3a27 */ /* 0x002fe200078e00ff */
[----:B----4-:R-:W-:-:S03]  /*afb0*/  @!P0 LEA R8, P2, R228, R0, 0x1 ;  /* 0x00000000e4088211 */ /* 0x010fc600078408ff */
[----:B------:R-:W-:Y:S01]  /*afc0*/  IMAD.MOV.U32 R2, RZ, RZ, R3 ;  /* 0x000000ffff027224 */ /* 0x000fe200078e0003 */
[----:B------:R-:W-:Y:S01]  /*afd0*/  @P3 SHF.R.U32.HI R2, RZ, c[0x0][0x2c0], R10 ;  /* 0x0000b000ff023a19 */ /* 0x000fe2000001160a */
[----:B------:R-:W-:Y:S01]  /*afe0*/  IMAD R6, R6, c[0x0][0x2b0], RZ ;  /* 0x0000ac0006067a24 */ /* 0x000fe200078e02ff */
[C---:B------:R-:W-:Y:S02]  /*aff0*/  @!P0 LEA R10, P3, R229.reuse, R0, 0x1 ;  /* 0x00000000e50a8211 */ /* 0x040fe400078608ff */
[-C--:B------:R-:W-:Y:S01]  /*b000*/  @!P0 LEA.HI.X R9, R228, R4.reuse, R250, 0x1, P2 ;  /* 0x00000004e4098211 */ /* 0x080fe200010f0cfa */
[----:B------:R-:W-:Y:S01]  /*b010*/  IMAD R6, R20, c[0x0][0x2b4], R6 ;  /* 0x0000ad0014067a24 */ /* 0x000fe200078e0206 */
[----:B------:R-:W-:Y:S02]  /*b020*/  @!P0 LEA.HI.X R11, R229, R4, R249, 0x1, P3 ;  /* 0x00000004e50b8211 */ /* 0x000fe400018f0cf9 */
[----:B------:R-:W-:Y:S01]  /*b030*/  @!P1 IADD3 R0, P2, R2, R16, RZ ;  /* 0x0000001002009210 */ /* 0x000fe20007f5e0ff */
[----:B------:R1:W-:Y:S01]  /*b040*/  @!P0 LDGSTS.E.BYPASS.LTC128B.128 [R245+0x1b080], [R8.64], !P6 ;  /* 0x1b08000008f58fae */ /* 0x0003e2000f101d4a */
[----:B------:R-:W-:-:S03]  /*b050*/  IMAD.IADD R15, R17, 0x1, R6 ;  /* 0x00000001110f7824 */ /* 0x000fc600078e0206 */
[----:B------:R2:W-:Y:S02]  /*b060*/  @!P0 LDGSTS.E.BYPASS.LTC128B.128 [R245+0x1f080], [R10.64], !P4 ;  /* 0x1f0800000af58fae */ /* 0x0005e4000e101d4a */
[----:B------:R-:W-:Y:S02]  /*b070*/  @!P1 LEA.HI.X.SX32 R4, R2, R15, 0x1, P2 ;  /* 0x0000000f02049211 */ /* 0x000fe400010f0eff */
[----:B------:R-:W0:Y:S01]  /*b080*/  LDGDEPBAR ;  /* 0x00000000000079af */ /* 0x000e220000000000 */
[----:B------:R-:W-:Y:S01]  /*b090*/  WARPSYNC 0xffffffff ;  /* 0xffffffff00007948 */ /* 0x000fe20003800000 */
[----:B------:R-:W-:Y:S02]  /*b0a0*/  IMAD.WIDE.U32 R16, R252, c[0x0][0x1e8], RZ ;  /* 0x00007a00fc107a25 */ /* 0x000fe400078e00ff */
[----:B------:R3:W-:Y:S01]  /*b0b0*/  STL [R1+0x9c], R15 ;  /* 0x00009c0f01007387 */ /* 0x0007e20000100800 */
[----:B-1----:R-:W-:-:S04]  /*b0c0*/  @!P1 LEA R8, P2, R0, c[0x0][0x2a0], 0x2 ;  /* 0x0000a80000089a11 */ /* 0x002fc800078410ff */
[----:B------:R-:W-:Y:S01]  /*b0d0*/  @!P1 LEA.HI.X R9, R0, c[0x0][0x2a4], R4, 0x2, P2 ;  /* 0x0000a90000099a11 */ /* 0x000fe200010f1404 */
[----:B------:R-:W-:Y:S06]  /*b0e0*/  BAR.SYNC.DEFER_BLOCKING 0x0 ;  /* 0x0000000000007b1d */ /* 0x000fec0000010000 */
[----:B------:R1:W4:Y:S01]  /*b0f0*/  @!P1 LDG.E R224, [R8.64] ;  /* 0x0000000a08e09981 */ /* 0x000322000c1e1900 */
[----:B------:R-:W-:Y:S01]  /*b100*/  IMAD.MOV R0, RZ, RZ, -R2 ;  /* 0x000000ffff007224 */ /* 0x000fe200078e0a02 */
[----:B------:R-:W-:Y:S01]  /*b110*/  LOP3.LUT R213, R213, 0xfffffbff, RZ, 0xc0, !PT ;  /* 0xfffffbffd5d57812 */ /* 0x000fe200078ec0ff */
[----:B------:R-:W-:Y:S01]  /*b120*/  IMAD.SHL.U32 R6, R241, 0x40, RZ ;  /* 0x00000040f1067824 */ /* 0x000fe200078e00ff */
[----:B------:R2:W-:Y:S01]  /*b130*/  STL.64 [R1+0x88], R16 ;  /* 0x0000881001007387 */ /* 0x0005e20000100a00 */
[----:B------:R-:W-:Y:S01]  /*b140*/  IMAD R226, R0, c[0x0][0x2b8], R3 ;  /* 0x0000ae0000e27a24 */ /* 0x000fe200078e0203 */
[----:B------:R-:W-:Y:S01]  /*b150*/  IADD3 R201, R192, 0x20, RZ ;  /* 0x00000020c0c97810 */ /* 0x000fe20007ffe0ff */
[----:B---3--:R-:W-:Y:S01]  /*b160*/  IMAD R15, R252, c[0x0][0x1ec], R17 ;  /* 0x00007b00fc0f7a24 */ /* 0x008fe200078e0211 */
[----:B------:R-:W-:Y:S01]  /*b170*/  STL.64 [R1+0x28], R22 ;  /* 0x0000281601007387 */ /* 0x000fe20000100a00 */
[C---:B------:R-:W-:Y:S01]  /*b180*/  IMAD.WIDE.U32 R2, R226.reuse, c[0x0][0x1e0], RZ ;  /* 0x00007800e2027a25 */ /* 0x040fe200078e00ff */
[----:B------:R-:W-:Y:S01]  /*b190*/  SHF.R.S32.HI R127, RZ, 0x1f, R226 ;  /* 0x0000001fff7f7819 */ /* 0x000fe200000114e2 */
[----:B------:R-:W-:Y:S01]  /*b1a0*/  BSSY B2, `(.L_x_2356) ;  /* 0x000005e000027945 */ /* 0x000fe20003800000 */
[----:B------:R3:W-:Y:S01]  /*b1b0*/  STL [R1+0x98], R15 ;  /* 0x0000980f01007387 */ /* 0x0007e20000100800 */
[----:B------:R-:W-:Y:S01]  /*b1c0*/  IMAD.SHL.U32 R215, R215, 0x8, RZ ;  /* 0x00000008d7d77824 */ /* 0x000fe200078e00ff */
[----:B------:R-:W-:Y:S01]  /*b1d0*/  MOV R130, 0xb780 ;  /* 0x0000b78000827802 */ /* 0x000fe20000000f00 */
[----:B------:R-:W-:Y:S01]  /*b1e0*/  IMAD R0, R127, c[0x0][0x1e0], RZ ;  /* 0x000078007f007a24 */ /* 0x000fe200078e02ff */
[----:B------:R-:W-:Y:S01]  /*b1f0*/  STL.64 [R1+0x30], R172 ;  /* 0x000030ac01007387 */ /* 0x000fe20000100a00 */
[----:B------:R-:W-:Y:S01]  /*b200*/  IMAD R96, R225, -0x30, R96 ;  /* 0xffffffd0e1607824 */ /* 0x000fe200078e0260 */
[----:B------:R-:W-:Y:S01]  /*b210*/  ISETP.GE.AND P6, PT, R215, c[0x0][0x1d4], PT ;  /* 0x00007500d7007a0c */ /* 0x000fe20003fc6270 */
[----:B------:R-:W-:Y:S01]  /*b220*/  IMAD R0, R226, c[0x0][0x1e4], R0 ;  /* 0x00007900e2007a24 */ /* 0x000fe200078e0200 */
[----:B------:R-:W-:Y:S01]  /*b230*/  STL.64 [R1+0x38], R26 ;  /* 0x0000381a01007387 */ /* 0x000fe20000100a00 */
[----:B------:R-:W-:-:S02]  /*b240*/  IMAD.IADD R125, R13, 0x1, R96 ;  /* 0x000000010d7d7824 */ /* 0x000fc400078e0260 */
[----:B------:R-:W-:Y:S01]  /*b250*/  IMAD.IADD R3, R3, 0x1, R0 ;  /* 0x0000000103037824 */ /* 0x000fe200078e0200 */
[----:B------:R-:W-:Y:S01]  /*b260*/  STL.64 [R1+0x40], R24 ;  /* 0x0000401801007387 */ /* 0x000fe20000100a00 */
[----:B-1----:R-:W-:Y:S02]  /*b270*/  IMAD.U32 R8, RZ, RZ, UR7 ;  /* 0x00000007ff087e24 */ /* 0x002fe4000f8e00ff */
[----:B------:R-:W-:Y:S01]  /*b280*/  IMAD.U32 R9, RZ, RZ, UR6 ;  /* 0x00000006ff097e24 */ /* 0x000fe2000f8e00ff */
[----:B------:R-:W-:Y:S01]  /*b290*/  STL.64 [R1+0x18], R18 ;  /* 0x0000181201007387 */ /* 0x000fe20000100a00 */
[----:B--2---:R-:W-:-:S03]  /*b2a0*/  IADD3 R17, R215, 0x40, RZ ;  /* 0x00000040d7117810 */ /* 0x004fc60007ffe0ff */
[----:B------:R-:W-:Y:S01]  /*b2b0*/  STL.64 [R1+0x20], R8 ;  /* 0x0000200801007387 */ /* 0x000fe20000100a00 */
[----:B------:R-:W-:Y:S02]  /*b2c0*/  @P6 LOP3.LUT R213, R213, 0x400, RZ, 0xfc, !PT ;  /* 0x00000400d5d56812 */ /* 0x000fe400078efcff */
[----:B------:R-:W-:Y:S02]  /*b2d0*/  ISETP.GE.AND P5, PT, R17, c[0x0][0x1d4], PT ;  /* 0x0000750011007a0c */ /* 0x000fe40003fa6270 */
[----:B------:R-:W-:-:S11]  /*b2e0*/  LOP3.LUT R213, R213, 0xfffffdff, RZ, 0xc0, !PT ;  /* 0xfffffdffd5d57812 */ /* 0x000fd600078ec0ff */
[----:B------:R-:W-:-:S04]  /*b2f0*/  @P5 LOP3.LUT R213, R213, 0x200, RZ, 0xfc, !PT ;  /* 0x00000200d5d55812 */ /* 0x000fc800078efcff */
[----:B------:R-:W-:Y:S02]  /*b300*/  LOP3.LUT R213, R213, 0xfffffeff, RZ, 0xc0, !PT ;  /* 0xfffffeffd5d57812 */ /* 0x000fe400078ec0ff */
[----:B----4-:R-:W-:Y:S01]  /*b310*/  SHF.R.S32.HI R126, RZ, 0x1f, R224 ;  /* 0x0000001fff7e7819 */ /* 0x010fe200000114e0 */
[----:B------:R-:W-:-:S04]  /*b320*/  IMAD.WIDE.U32 R2, R224, c[0x0][0x1f0], R2 ;  /* 0x00007c00e0027a25 */ /* 0x000fc800078e0002 */
[----:B------:R-:W-:Y:S01]  /*b330*/  IMAD R0, R126, c[0x0][0x1f0], RZ ;  /* 0x00007c007e007a24 */ /* 0x000fe200078e02ff */
[----:B------:R-:W-:Y:S02]  /*b340*/  IADD3 R2, P0, R2, R16, RZ ;  /* 0x0000001002027210 */ /* 0x000fe40007f1e0ff */
[----:B------:R-:W-:Y:S01]  /*b350*/  IADD3 R16, R215, 0x80, RZ ;  /* 0x00000080d7107810 */ /* 0x000fe20007ffe0ff */
[----:B------:R-:W-:Y:S01]  /*b360*/  IMAD R4, R224, c[0x0][0x1f4], R0 ;  /* 0x00007d00e0047a24 */ /* 0x000fe200078e0200 */
[----:B------:R-:W-:Y:S02]  /*b370*/  LOP3.LUT R0, R6, 0x1c0, RZ, 0xc0, !PT ;  /* 0x000001c006007812 */ /* 0x000fe400078ec0ff */
[----:B------:R-:W-:Y:S02]  /*b380*/  ISETP.GE.AND P4, PT, R16, c[0x0][0x1d4], PT ;  /* 0x0000750010007a0c */ /* 0x000fe40003f86270 */
[----:B------:R-:W-:Y:S02]  /*b390*/  IADD3.X R6, R15, R3, R4, P0, !PT ;  /* 0x000000030f067210 */ /* 0x000fe400007fe404 */
[----:B------:R-:W-:-:S02]  /*b3a0*/  LOP3.LUT R3, R0, 0x38, R215, 0xf8, !PT ;  /* 0x0000003800037812 */ /* 0x000fc400078ef8d7 */
[----:B------:R-:W-:Y:S02]  /*b3b0*/  SHF.R.U32.HI R0, RZ, 0x3, R0 ;  /* 0x00000003ff007819 */ /* 0x000fe40000011600 */
[----:B------:R-:W-:Y:S02]  /*b3c0*/  LEA R4, P0, R2, c[0x0][0x1c8], 0x1 ;  /* 0x0000720002047a11 */ /* 0x000fe400078008ff */
[----:B------:R-:W-:Y:S02]  /*b3d0*/  LOP3.LUT R10, R3, R0, RZ, 0x3c, !PT ;  /* 0x00000000030a7212 */ /* 0x000fe400078e3cff */
[----:B------:R-:W-:Y:S01]  /*b3e0*/  LEA.HI R3, R14, R113, RZ, 0x6 ;  /* 0x000000710e037211 */ /* 0x000fe200078f30ff */
[----:B------:R-:W-:Y:S01]  /*b3f0*/  SHFL.IDX PT, R8, R4, 0x1, 0x181f ;  /* 0x00381f0004087f89 */ /* 0x000fe200000e0000 */
[----:B------:R-:W-:Y:S02]  /*b400*/  LEA.HI.X R11, R2, c[0x0][0x1cc], R6, 0x1, P0 ;  /* 0x00007300020b7a11 */ /* 0x000fe400000f0c06 */
[----:B------:R-:W-:Y:S01]  /*b410*/  IMNMX R0, R125, 0x30, PT ;  /* 0x000000307d007817 */ /* 0x000fe20003800200 */
[----:B------:R-:W-:Y:S01]  /*b420*/  IMAD.SHL.U32 R6, R3, 0x8, RZ ;  /* 0x0000000803067824 */ /* 0x000fe200078e00ff */
[----:B------:R1:W-:Y:S01]  /*b430*/  SHFL.IDX PT, R2, R4, RZ, 0x181f ;  /* 0x00181fff04027589 */ /* 0x0003e200000e0000 */
[----:B---3--:R-:W-:-:S02]  /*b440*/  IADD3 R15, R215, 0xc0, RZ ;  /* 0x000000c0d70f7810 */ /* 0x008fc40007ffe0ff */
[----:B------:R-:W-:Y:S01]  /*b450*/  IMAD.IADD R0, R0, 0x1, -R241 ;  /* 0x0000000100007824 */ /* 0x000fe200078e0af1 */
[----:B------:R-:W2:Y:S01]  /*b460*/  SHFL.IDX PT, R3, R11, RZ, 0x181f ;  /* 0x00181fff0b037589 */ /* 0x000ea200000e0000 */
[----:B------:R-:W-:Y:S02]  /*b470*/  LOP3.LUT R214, R10, 0xfffffe00, R6, 0xf8, !PT ;  /* 0xfffffe000ad67812 */ /* 0x000fe400078ef806 */
[----:B------:R-:W-:Y:S01]  /*b480*/  SHF.R.S32.HI R6, RZ, 0x1f, R15 ;  /* 0x0000001fff067819 */ /* 0x000fe2000001140f */
[----:B------:R3:W4:Y:S01]  /*b490*/  SHFL.IDX PT, R9, R11, 0x1, 0x181f ;  /* 0x00381f000b097f89 */ /* 0x00072200000e0000 */
[C---:B------:R-:W-:Y:S02]  /*b4a0*/  ISETP.GE.AND P1, PT, R0.reuse, 0x1, PT ;  /* 0x000000010000780c */ /* 0x040fe40003f26270 */
[----:B------:R-:W-:Y:S02]  /*b4b0*/  ISETP.GT.AND P0, PT, R0, 0x20, PT ;  /* 0x000000200000780c */ /* 0x000fe40003f04270 */
[----:B------:R-:W-:-:S02]  /*b4c0*/  SHF.R.S32.HI R0, RZ, 0x1f, R16 ;  /* 0x0000001fff007819 */ /* 0x000fc40000011410 */
[----:B------:R-:W-:Y:S02]  /*b4d0*/  LEA.HI R6, R6, R15, RZ, 0x3 ;  /* 0x0000000f06067211 */ /* 0x000fe400078f18ff */
[----:B------:R-:W-:Y:S02]  /*b4e0*/  LEA.HI R0, R0, R16, RZ, 0x3 ;  /* 0x0000001000007211 */ /* 0x000fe400078f18ff */
[----:B------:R-:W-:Y:S02]  /*b4f0*/  ISETP.GE.AND P3, PT, R15, c[0x0][0x1d4], PT ;  /* 0x000075000f007a0c */ /* 0x000fe40003f66270 */
[----:B------:R-:W-:Y:S02]  /*b500*/  LOP3.LUT R231, R0, 0xfffffff8, RZ, 0xc0, !PT ;  /* 0xfffffff800e77812 */ /* 0x000fe400078ec0ff */
[----:B-1----:R-:W-:Y:S01]  /*b510*/  SHF.R.S32.HI R4, RZ, 0x1f, R17 ;  /* 0x0000001fff047819 */ /* 0x002fe20000011411 */
[----:B------:R-:W-:Y:S01]  /*b520*/  @P0 IMAD.SHL.U32 R0, R214, 0x2, RZ ;  /* 0x00000002d6000824 */ /* 0x000fe200078e00ff */
[----:B------:R-:W-:-:S02]  /*b530*/  LOP3.LUT R230, R6, 0xfffffff8, RZ, 0xc0, !PT ;  /* 0xfffffff806e67812 */ /* 0x000fc400078ec0ff */
[----:B------:R-:W-:Y:S01]  /*b540*/  LEA.HI R4, R4, R17, RZ, 0x3 ;  /* 0x0000001104047211 */ /* 0x000fe200078f18ff */
[--C-:B--2---:R-:W-:Y:S01]  /*b550*/  @P1 IMAD.WIDE R14, R215, 0x2, R2.reuse ;  /* 0x00000002d70e1825 */ /* 0x104fe200078e0202 */
[----:B------:R-:W-:Y:S02]  /*b560*/  @P4 LOP3.LUT R213, R213, 0x100, RZ, 0xfc, !PT ;  /* 0x00000100d5d54812 */ /* 0x000fe400078efcff */
[----:B------:R-:W-:Y:S01]  /*b570*/  LOP3.LUT R232, R4, 0xfffffff8, RZ, 0xc0, !PT ;  /* 0xfffffff804e87812 */ /* 0x000fe200078ec0ff */
[----:B------:R-:W-:Y:S01]  /*b580*/  @P1 IMAD.SHL.U32 R4, R214, 0x2, RZ ;  /* 0x00000002d6041824 */ /* 0x000fe200078e00ff */
[----:B------:R-:W-:Y:S01]  /*b590*/  LOP3.LUT R213, R213, 0xffffff7f, RZ, 0xc0, !PT ;  /* 0xffffff7fd5d57812 */ /* 0x000fe200078ec0ff */
[----:B------:R-:W-:Y:S01]  /*b5a0*/  @P1 IMAD.WIDE R16, R231, 0x2, R2 ;  /* 0x00000002e7101825 */ /* 0x000fe200078e0202 */
[----:B------:R-:W-:Y:S02]  /*b5b0*/  SHF.R.S32.HI R244, RZ, 0x1f, R232 ;  /* 0x0000001ffff47819 */ /* 0x000fe400000114e8 */
[----:B------:R4:W-:Y:S01]  /*b5c0*/  @P1 LDGSTS.E.BYPASS.LTC128B.128 [R4+0xa080], [R14.64], !P6 ;  /* 0x0a0800000e041fae */ /* 0x0009e2000f101d4a */
[----:B---3--:R-:W-:Y:S01]  /*b5d0*/  @P1 IMAD.WIDE R10, R232, 0x2, R2 ;  /* 0x00000002e80a1825 */ /* 0x008fe200078e0202 */
[----:B------:R-:W-:-:S02]  /*b5e0*/  @P3 LOP3.LUT R213, R213, 0x80, RZ, 0xfc, !PT ;  /* 0x00000080d5d53812 */ /* 0x000fc400078efcff */
[----:B------:R-:W-:Y:S01]  /*b5f0*/  SHF.R.S32.HI R243, RZ, 0x1f, R231 ;  /* 0x0000001ffff37819 */ /* 0x000fe200000114e7 */
[----:B------:R-:W-:Y:S01]  /*b600*/  @P1 IMAD.WIDE R2, R230, 0x2, R2 ;  /* 0x00000002e6021825 */ /* 0x000fe200078e0202 */
[----:B------:R1:W-:Y:S01]  /*b610*/  @P1 LDGSTS.E.BYPASS.LTC128B.128 [R4+0xb880], [R10.64], !P5 ;  /* 0x0b8800000a041fae */ /* 0x0003e2000e901d4a */
[----:B------:R-:W-:Y:S02]  /*b620*/  LOP3.LUT R213, R213, 0xffffffbf, RZ, 0xc0, !PT ;  /* 0xffffffbfd5d57812 */ /* 0x000fe400078ec0ff */
[----:B------:R-:W-:Y:S01]  /*b630*/  SHF.R.S32.HI R242, RZ, 0x1f, R230 ;  /* 0x0000001ffff27819 */ /* 0x000fe200000114e6 */
[----:B------:R2:W-:Y:S04]  /*b640*/  @P1 LDGSTS.E.BYPASS.LTC128B.128 [R4+0xd080], [R16.64], !P4 ;  /* 0x0d08000010041fae */ /* 0x0005e8000e101d4a */
[----:B------:R3:W-:Y:S01]  /*b650*/  @P1 LDGSTS.E.BYPASS.LTC128B.128 [R4+0xe880], [R2.64], !P3 ;  /* 0x0e88000002041fae */ /* 0x0007e2000d901d4a */
[----:B------:R-:W-:Y:S01]  /*b660*/  LOP3.LUT P1, RZ, R146, 0x2, RZ, 0xc0, !PT ;  /* 0x0000000292ff7812 */ /* 0x000fe2000782c0ff */
[----:B----4-:R-:W-:-:S12]  /*b670*/  @P0 IMAD.WIDE R14, R215, 0x2, R8 ;  /* 0x00000002d70e0825 */ /* 0x010fd800078e0208 */
[----:B------:R-:W-:Y:S01]  /*b680*/  @P1 IADD3 R201, R192, -0x20, RZ ;  /* 0xffffffe0c0c91810 */ /* 0x000fe20007ffe0ff */
[----:B------:R4:W-:Y:S01]  /*b690*/  @P0 LDGSTS.E.BYPASS.LTC128B.128 [R0+0xb080], [R14.64], !P6 ;  /* 0x0b0800000e000fae */ /* 0x0009e2000f101d4a */
[--C-:B-1----:R-:W-:Y:S02]  /*b6a0*/  @P0 IMAD.WIDE R10, R232, 0x2, R8.reuse ;  /* 0x00000002e80a0825 */ /* 0x102fe400078e0208 */
[C---:B------:R-:W-:Y:S02]  /*b6b0*/  IADD3 R212, R201.reuse, 0x1000, RZ ;  /* 0x00001000c9d47810 */ /* 0x040fe40007ffe0ff */
[----:B------:R-:W-:Y:S01]  /*b6c0*/  IADD3 R211, R201, 0x800, RZ ;  /* 0x00000800c9d37810 */ /* 0x000fe20007ffe0ff */
[----:B------:R4:W-:Y:S01]  /*b6d0*/  @P0 LDGSTS.E.BYPASS.LTC128B.128 [R0+0xc880], [R10.64], !P5 ;  /* 0x0c8800000a000fae */ /* 0x0009e2000e901d4a */
[----:B---3--:R-:W-:-:S04]  /*b6e0*/  @P0 IMAD.WIDE R2, R231, 0x2, R8 ;  /* 0x00000002e7020825 */ /* 0x008fc800078e0208 */
[----:B------:R-:W-:Y:S01]  /*b6f0*/  @P0 IMAD.WIDE R8, R230, 0x2, R8 ;  /* 0x00000002e6080825 */ /* 0x000fe200078e0208 */
[----:B------:R4:W-:Y:S04]  /*b700*/  @P0 LDGSTS.E.BYPASS.LTC128B.128 [R0+0xe080], [R2.64], !P4 ;  /* 0x0e08000002000fae */ /* 0x0009e8000e101d4a */
[----:B------:R4:W-:Y:S01]  /*b710*/  @P0 LDGSTS.E.BYPASS.LTC128B.128 [R0+0xf880], [R8.64], !P3 ;  /* 0x0f88000008000fae */ /* 0x0009e2000d901d4a */
[----:B------:R-:W-:-:S03]  /*b720*/  ISETP.GT.AND P0, PT, R21, 0x2f, PT ;  /* 0x0000002f1500780c */ /* 0x000fc60003f04270 */
[----:B------:R-:W0:Y:S10]  /*b730*/  LDGDEPBAR ;  /* 0x00000000000079af */ /* 0x000e340000000000 */
[----:B------:R-:W-:Y:S01]  /*b740*/  @P0 LOP3.LUT R213, R213, 0x40, RZ, 0xfc, !PT ;  /* 0x00000040d5d50812 */ /* 0x000fe200078efcff */
[----:B----4-:R-:W-:-:S05]  /*b750*/  IMAD.U32 R0, RZ, RZ, UR7 ;  /* 0x00000007ff007e24 */ /* 0x010fca000f8e00ff */
[----:B------:R-:W-:Y:S02]  /*b760*/  IADD3 R79, R0, 0x18, RZ ;  /* 0x00000018004f7810 */ /* 0x000fe40007ffe0ff */
[----:B--2---:R-:W-:Y:S05]  /*b770*/  CALL.REL.NOINC `($_ZN7cutlass13device_kernelIN5flash19enable_sm80_to_sm89INS1_16FlashAttnFwdSm80INS1_25CollectiveMainloopFwdSm80ILi8ELi1ELb0EN4cute5tupleIJNS5_1CILi128EEENS7_ILi48EEENS7_ILi256EEEEEELi256ENS_10bfloat16_tEfNS_4arch4Sm80ELb0ELb1ELb0ELb1ELb1ELb1ELb1ELb1EEENS1_21CollectiveEpilogueFwdINS6_IJS8_SA_S9_EEENS6_IJNS7_ILi1EEESI_SI_EEESC_SE_Li256ELb1ELb1ELb1ELb0EEENS1_36VarlenDynamicPersistentTileSchedulerILi128ELi48ELi256ELi256ELb1ELb1ELb0ELb1ELb0ELb1EEEEEEEEEvNT_6ParamsE$_ZZN5flash25CollectiveMainloopFwdSm80ILi8ELi1ELb0EN4cute5tupleIJNS1_1CILi128EEENS3_ILi48EEENS3_ILi256EEEEEELi256EN7cutlass10bfloat16_tEfNS8_4arch4Sm80ELb0ELb1ELb0ELb1ELb1ELb1ELb1ELb1EE3mmaINS_16FlashAttnFwdSm80ISC_NS_21CollectiveEpilogueFwdINS2_IJS4_S6_S5_EEENS2_IJNS3_ILi1EEESH_SH_EEES9_SB_Li256ELb1ELb1ELb1ELb0EEENS_36VarlenDynamicPersistentTileSchedulerILi128ELi48ELi256ELi256ELb1ELb1ELb0ELb1ELb0ELb1EEEE13SharedStorageENS1_6TensorINS1_11ArrayEngineIfLm128EEENS1_6LayoutINS2_IJNS2_IJNS3_ILi2EEESS_EEESH_NS3_ILi32EEEEEENS2_IJNS2_IJSH_SS_EEENS3_ILi0EEENS3_ILi4EEEEEEEEEENS_7SoftmaxILi2ELi0EEEEEbRKNSC_6ParamsERT0_RT1_iRKNS_16SeqlenInfoQKNewKILb1ELb1EEENS2_IJiiiiEEERT_ENKUlvE_clEv) ;  /* 0x0001686000007944 */ /* 0x004fea0003c00000 */
[----:B------:R-:W-:Y:S05]  /*b780*/  BSYNC B2 ;  /* 0x0000000000027941 */ /* 0x000fea0003800000 */
.L_x_2356:
[----:B------:R2:W5:Y:S01]  /*b790*/  LDL R76, [R1] ;  /* 0x00000000014c7983 */ /* 0x0005620000100800 */
[----:B------:R-:W-:-:S04]  /*b7a0*/  DEPBAR.LE SB0, 0x0 ;  /* 0x000080000000791a */ /* 0x000fc80000000000 */
[----:B------:R2:W5:Y:S01]  /*b7b0*/  LDL R240, [R1+0x10] ;  /* 0x0000100001f07983 */ /* 0x0005620000100800 */
[----:B------:R-:W-:Y:S01]  /*b7c0*/  WARPSYNC 0xffffffff ;  /* 0xffffffff00007948 */ /* 0x000fe20003800000 */
[----:B------:R-:W-:Y:S02]  /*b7d0*/  IMAD R0, R127, c[0x0][0x208], RZ ;  /* 0x000082007f007a24 */ /* 0x000fe400078e02ff */
[----:B------:R-:W-:Y:S01]  /*b7e0*/  BAR.SYNC.DEFER_BLOCKING 0x0 ;  /* 0x0000000000007b1d */ /* 0x000fe20000010000 */
[----:B------:R-:W-:-:S04]  /*b7f0*/  IMAD.WIDE.U32 R14, R252, c[0x0][0x210], RZ ;  /* 0x00008400fc0e7a25 */ /* 0x000fc800078e00ff */
[C---:B------:R-:W-:Y:S01]  /*b800*/  IMAD.WIDE.U32 R2, R226.reuse, c[0x0][0x208], RZ ;  /* 0x00008200e2027a25 */ /* 0x040fe200078e00ff */
[----:B------:R2:W-:Y:S03]  /*b810*/  STL.64 [R1+0x70], R14 ;  /* 0x0000700e01007387 */ /* 0x0005e60000100a00 */
[----:B------:R-:W-:Y:S02]  /*b820*/  IMAD R0, R226, c[0x0][0x20c], R0 ;  /* 0x00008300e2007a24 */ /* 0x000fe400078e0200 */
[----:B------:R-:W-:-:S03]  /*b830*/  IMAD R252, R252, c[0x0][0x214], R15 ;  /* 0x00008500fcfc7a24 */ /* 0x000fc600078e020f */
[----:B------:R-:W-:Y:S01]  /*b840*/  IADD3 R3, R3, R0, RZ ;  /* 0x0000000003037210 */ /* 0x000fe20007ffe0ff */
[----:B------:R-:W-:-:S04]  /*b850*/  IMAD R0, R126, c[0x0][0x218], RZ ;  /* 0x000086007e007a24 */ /* 0x000fc800078e02ff */
[----:B------:R-:W-:-:S04]  /*b860*/  IMAD.WIDE.U32 R2, R224, c[0x0][0x218], R2 ;  /* 0x00008600e0027a25 */ /* 0x000fc800078e0002 */
[----:B------:R-:W-:Y:S01]  /*b870*/  IMAD R4, R224, c[0x0][0x21c], R0 ;  /* 0x00008700e0047a24 */ /* 0x000fe200078e0200 */
[----:B------:R-:W-:Y:S01]  /*b880*/  IADD3 R0, P1, R2, R14, RZ ;  /* 0x0000000e02007210 */ /* 0x000fe20007f3e0ff */
[----:B-1----:R2:W1:Y:S03]  /*b890*/  LDSM.16.M88.4 R8, [R197] ;  /* 0x00000000c508783b */ /* 0x0024660000000200 */
[----:B------:R-:W-:Y:S01]  /*b8a0*/  LEA R6, P0, R0, c[0x0][0x1f8], 0x1 ;  /* 0x00007e0000067a11 */ /* 0x000fe200078008ff */
[----:B------:R2:W3:Y:S01]  /*b8b0*/  LDSM.16.M88.4 R28, [R192] ;  /* 0x00000000c01c783b */ /* 0x0004e20000000200 */
[----:B------:R-:W-:-:S03]  /*b8c0*/  IADD3.X R2, R252, R3, R4, P1, !PT ;  /* 0x00000003fc027210 */ /* 0x000fc60000ffe404 */
[----:B----45:R2:W4:Y:S01]  /*b8d0*/  LDSM.16.M88.4 R36, [R192+0x800] ;  /* 0x00080000c024783b */ /* 0x0305220000000200 */
[----:B------:R-:W-:Y:S02]  /*b8e0*/  LEA.HI.X R4, R0, c[0x0][0x1fc], R2, 0x1, P0 ;  /* 0x00007f0000047a11 */ /* 0x000fe400000f0c02 */
[----:B------:R-:W-:Y:S01]  /*b8f0*/  IADD3 R0, -R241, R125, RZ ;  /* 0x0000007df1007210 */ /* 0x000fe20007ffe1ff */
[----:B------:R2:W1:Y:S04]  /*b900*/  LDSM.16.M88.4 R44, [R192+0x1000] ;  /* 0x00100000c02c783b */ /* 0x0004680000000200 */
[----:B------:R2:W1:Y:S04]  /*b910*/  LDSM.16.M88.4 R16, [R198] ;  /* 0x00000000c610783b */ /* 0x0004680000000200 */
[----:B------:R2:W1:Y:S04]  /*b920*/  LDSM.16.M88.4 R40, [R201] ;  /* 0x00000000c928783b */ /* 0x0004680000000200 */
[----:B------:R2:W1:Y:S04]  /*b930*/  LDSM.16.M88.4 R56, [R201+0x800] ;  /* 0x00080000c938783b */ /* 0x0004680000000200 */
[----:B------:R2:W1:Y:S01]  /*b940*/  LDSM.16.M88.4 R64, [R201+0x1000] ;  /* 0x00100000c940783b */ /* 0x0004620000000200 */
[----:B------:R-:W-:Y:S05]  /*b950*/  BRA.DIV ~URZ, `(.L_x_2357) ;  /* 0x000142427f007947 */ /* 0x000fea000b800000 */
[----:B------:R2:W4:Y:S02]  /*b960*/  SHFL.IDX PT, R3, R4, RZ, 0x181f ;  /* 0x00181fff04037589 */ /* 0x00052400000e0000 */
.L_x_2522:
[----:B------:R-:W5:Y:S01]  /*b970*/  SHFL.IDX PT, R2, R6, RZ, 0x181f ;  /* 0x00181fff06027589 */ /* 0x000f6200000e0000 */
[C---:B------:R-:W-:Y:S01]  /*b980*/  ISETP.GE.AND P1, PT, R215.reuse, c[0x0][0x1d4], PT ;  /* 0x00007500d7007a0c */ /* 0x040fe20003f26270 */
[----:B------:R-:W-:Y:S01]  /*b990*/  IMAD.SHL.U32 R214, R214, 0x2, RZ ;  /* 0x00000002d6d67824 */ /* 0x000fe200078e00ff */
[----:B------:R-:W-:Y:S01]  /*b9a0*/  IADD3 R13, R215, 0x40, RZ ;  /* 0x00000040d70d7810 */ /* 0x000fe20007ffe0ff */
[----:B------:R-:W-:Y:S01]  /*b9b0*/  BSSY B0, `(.L_x_2358) ;  /* 0x0000030000007945 */ /* 0x000fe20003800000 */
[----:B------:R-:W-:-:S02]  /*b9c0*/  ISETP.LT.OR P0, PT, R0, 0x1, P1 ;  /* 0x000000010000780c */ /* 0x000fc40000f01670 */
[----:B------:R-:W-:Y:S02]  /*b9d0*/  ISETP.GE.AND P4, PT, R13, c[0x0][0x1d4], PT ;  /* 0x000075000d007a0c */ /* 0x000fe40003f86270 */
[----:B------:R-:W-:Y:S02]  /*b9e0*/  IADD3 R13, R215, 0x80, RZ ;  /* 0x00000080d70d7810 */ /* 0x000fe40007ffe0ff */
[----:B------:R-:W-:Y:S02]  /*b9f0*/  ISETP.GT.AND P5, PT, R113, 0x7f, PT ;  /* 0x0000007f7100780c */ /* 0x000fe40003fa4270 */
[----:B------:R-:W-:Y:S02]  /*ba00*/  ISETP.GE.AND P3, PT, R13, c[0x0][0x1d4], PT ;  /* 0x000075000d007a0c */ /* 0x000fe40003f66270 */
[----:B------:R-:W-:Y:S02]  /*ba10*/  IADD3 R13, R215, 0xc0, RZ ;  /* 0x000000c0d70d7810 */ /* 0x000fe40007ffe0ff */
[----:B------:R-:W-:-:S02]  /*ba20*/  LOP3.LUT R213, R213, 0xfffff7ff, RZ, 0xc0, !PT ;  /* 0xfffff7ffd5d57812 */ /* 0x000fc400078ec0ff */
[----:B------:R-:W-:Y:S01]  /*ba30*/  ISETP.GE.AND P2, PT, R13, c[0x0][0x1d4], PT ;  /* 0x000075000d007a0c */ /* 0x000fe20003f46270 */
[----:B--2-45:R-:W-:-:S04]  /*ba40*/  IMAD.WIDE R14, R215, 0x2, R2 ;  /* 0x00000002d70e7825 */ /* 0x034fc800078e0202 */
[----:B------:R-:W-:Y:S01]  /*ba50*/  @P5 LOP3.LUT R213, R213, 0x800, RZ, 0xfc, !PT ;  /* 0x00000800d5d55812 */ /* 0x000fe200078efcff */
[----:B------:R-:W-:Y:S01]  /*ba60*/  @!PT LDS RZ, [RZ] ;  /* 0x00000000fffff984 */ /* 0x000fe20000000800 */
[----:B------:R-:W-:Y:S01]  /*ba70*/  @!PT LDS RZ, [RZ] ;  /* 0x00000000fffff984 */ /* 0x000fe20000000800 */
[----:B------:R2:W-:Y:S01]  /*ba80*/  LDGSTS.E.BYPASS.LTC128B.128 [R214+0x4080], [R14.64], !P0 ;  /* 0x040800000ed67fae */ /* 0x0005e2000c101d4a */
[----:B------:R-:W-:Y:S01]  /*ba90*/  ISETP.LT.OR P0, PT, R0, 0x1, P4 ;  /* 0x000000010000780c */ /* 0x000fe20002701670 */
[----:B--2---:R-:W-:-:S12]  /*baa0*/  IMAD.WIDE R14, R232, 0x2, R2 ;  /* 0x00000002e80e7825 */ /* 0x004fd800078e0202 */
[----:B------:R2:W-:Y:S01]  /*bab0*/  LDGSTS.E.BYPASS.LTC128B.128 [R214+0x5880], [R14.64], !P0 ;  /* 0x058800000ed67fae */ /* 0x0005e2000c101d4a */
[----:B------:R-:W-:Y:S01]  /*bac0*/  ISETP.LT.OR P0, PT, R0, 0x1, P3 ;  /* 0x000000010000780c */ /* 0x000fe20001f01670 */
[----:B--2---:R-:W-:-:S04]  /*bad0*/  IMAD.WIDE R14, R231, 0x2, R2 ;  /* 0x00000002e70e7825 */ /* 0x004fc800078e0202 */
[----:B------:R-:W-:-:S08]  /*bae0*/  IMAD.WIDE R2, R230, 0x2, R2 ;  /* 0x00000002e6027825 */ /* 0x000fd000078e0202 */
[----:B------:R2:W-:Y:S01]  /*baf0*/  LDGSTS.E.BYPASS.LTC128B.128 [R214+0x7080], [R14.64], !P0 ;  /* 0x070800000ed67fae */ /* 0x0005e2000c101d4a */
[----:B------:R-:W-:-:S13]  /*bb00*/  ISETP.LT.OR P0, PT, R0, 0x1, P2 ;  /* 0x000000010000780c */ /* 0x000fda0001701670 */
[----:B------:R4:W-:Y:S02]  /*bb10*/  LDGSTS.E.BYPASS.LTC128B.128 [R214+0x8880], [R2.64], !P0 ;  /* 0x0888000002d67fae */ /* 0x0009e4000c101d4a */
[----:B----4-:R-:W-:Y:S01]  /*bb20*/  SHF.R.S32.HI R2, RZ, 0x1f, R215 ;  /* 0x0000001fff027819 */ /* 0x010fe200000114d7 */
[----:B------:R-:W-:Y:S05]  /*bb30*/  @P5 BRA `(.L_x_2359) ;  /* 0x0000017000005947 */ /* 0x000fea0003800000 */
[----:B--2---:R-:W-:Y:S05]  /*bb40*/  BRA.DIV ~URZ, `(.L_x_2360) ;  /* 0x000140c27f007947 */ /* 0x004fea000b800000 */
[----:B------:R-:W2:Y:S04]  /*bb50*/  SHFL.IDX PT, R4, R4, 0x1, 0x181f ;  /* 0x00381f0004047f89 */ /* 0x000ea800000e0000 */
[----:B------:R4:W3:Y:S02]  /*bb60*/  SHFL.IDX PT, R2, R6, 0x1, 0x181f ;  /* 0x00381f0006027f89 */ /* 0x0008e400000e0000 */
.L_x_2523:
[C---:B---3--:R-:W-:Y:S02]  /*bb70*/  LEA R22, P0, R232.reuse, R2, 0x1 ;  /* 0x00000002e8167211 */ /* 0x048fe400078008ff */
[----:B------:R-:W-:Y:S02]  /*bb80*/  SHF.R.S32.HI R3, RZ, 0x1f, R215 ;  /* 0x0000001fff037819 */ /* 0x000fe400000114d7 */
[----:B--2---:R-:W-:-:S02]  /*bb90*/  LEA.HI.X R23, R232, R4, R244, 0x1, P0 ;  /* 0x00000004e8177211 */ /* 0x004fc400000f0cf4 */
[----:B------:R-:W-:-:S04]  /*bba0*/  LEA R20, P0, R231, R2, 0x1 ;  /* 0x00000002e7147211 */ /* 0x000fc800078008ff */
[----:B------:R-:W-:Y:S02]  /*bbb0*/  LEA.HI.X R21, R231, R4, R243, 0x1, P0 ;  /* 0x00000004e7157211 */ /* 0x000fe400000f0cf3 */
[----:B------:R-:W-:-:S04]  /*bbc0*/  LEA R14, P0, R215, R2, 0x1 ;  /* 0x00000002d70e7211 */ /* 0x000fc800078008ff */
[----:B------:R-:W-:Y:S02]  /*bbd0*/  LEA.HI.X R15, R215, R4, R3, 0x1, P0 ;  /* 0x00000004d70f7211 */ /* 0x000fe400000f0c03 */
[----:B------:R-:W-:-:S13]  /*bbe0*/  ISETP.LT.OR P0, PT, R0, 0x21, P1 ;  /* 0x000000210000780c */ /* 0x000fda0000f01670 */
[----:B------:R-:W-:Y:S01]  /*bbf0*/  @!PT LDS RZ, [RZ] ;  /* 0x00000000fffff984 */ /* 0x000fe20000000800 */
[----:B------:R-:W-:Y:S01]  /*bc00*/  @!PT LDS RZ, [RZ] ;  /* 0x00000000fffff984 */ /* 0x000fe20000000800 */
[----:B------:R-:W-:Y:S01]  /*bc10*/  @!PT LDS RZ, [RZ] ;  /* 0x00000000fffff984 */ /* 0x000fe20000000800 */
[----:B------:R2:W-:Y:S01]  /*bc20*/  LDGSTS.E.BYPASS.LTC128B.128 [R214+0x5080], [R14.64], !P0 ;  /* 0x050800000ed67fae */ /* 0x0005e2000c101d4a */
[----:B------:R-:W-:-:S04]  /*bc30*/  LEA R2, P0, R230, R2, 0x1 ;  /* 0x00000002e6027211 */ /* 0x000fc800078008ff */
[----:B------:R-:W-:Y:S02]  /*bc40*/  LEA.HI.X R3, R230, R4, R242, 0x1, P0 ;  /* 0x00000004e6037211 */ /* 0x000fe400000f0cf2 */
[----:B------:R-:W-:-:S13]  /*bc50*/  ISETP.LT.OR P0, PT, R0, 0x21, P4 ;  /* 0x000000210000780c */ /* 0x000fda0002701670 */
[----:B------:R2:W-:Y:S01]  /*bc60*/  LDGSTS.E.BYPASS.LTC128B.128 [R214+0x6880], [R22.64], !P0 ;  /* 0x0688000016d67fae */ /* 0x0005e2000c101d4a */
[----:B------:R-:W-:-:S13]  /*bc70*/  ISETP.LT.OR P0, PT, R0, 0x21, P3 ;  /* 0x000000210000780c */ /* 0x000fda0001f01670 */
[----:B------:R2:W-:Y:S01]  /*bc80*/  LDGSTS.E.BYPASS.LTC128B.128 [R214+0x8080], [R20.64], !P0 ;  /* 0x0808000014d67fae */ /* 0x0005e2000c101d4a */
[----:B------:R-:W-:-:S13]  /*bc90*/  ISETP.LT.OR P0, PT, R0, 0x21, P2 ;  /* 0x000000210000780c */ /* 0x000fda0001701670 */
[----:B------:R2:W-:Y:S02]  /*bca0*/  LDGSTS.E.BYPASS.LTC128B.128 [R214+0x9880], [R2.64], !P0 ;  /* 0x0988000002d67fae */ /* 0x0005e4000c101d4a */
.L_x_2359:
[----:B--2---:R-:W-:Y:S05]  /*bcb0*/  BSYNC B0 ;  /* 0x0000000000007941 */ /* 0x004fea0003800000 */
.L_x_2358:
[----:B------:R-:W-:Y:S01]  /*bcc0*/  IMAD.MOV.U32 R0, RZ, RZ, 0x40 ;  /* 0x00000040ff007424 */ /* 0x000fe200078e00ff */
[----:B------:R-:W-:Y:S01]  /*bcd0*/  LOP3.LUT P0, RZ, R146, 0x4, RZ, 0xc0, !PT ;  /* 0x0000000492ff7812 */ /* 0x000fe2000780c0ff */
[----:B------:R-:W0:Y:S01]  /*bce0*/  LDGDEPBAR ;  /* 0x00000000000079af */ /* 0x000e220000000000 */
[----:B------:R-:W-:Y:S01]  /*bcf0*/  WARPSYNC 0xffffffff ;  /* 0xffffffff00007948 */ /* 0x000fe20003800000 */
[C---:B-1-3--:R-:W-:Y:S01]  /*bd00*/  HMMA.16816.F32.BF16 R32, R8.reuse, R28, RZ ;  /* 0x0000001c0820723c */ /* 0x04afe200000418ff */
[----:B------:R-:W-:Y:S01]  /*bd10*/  SEL R0, R0, 0xffffffc0, !P0 ;  /* 0xffffffc000007807 */ /* 0x000fe20004000000 */
[----:B------:R-:W-:Y:S01]  /*bd20*/  BSSY B1, `(.L_x_2361) ;  /* 0x0000107000017945 */ /* 0x000fe20003800000 */
[----:B------:R-:W-:Y:S02]  /*bd30*/  ISETP.GT.AND P0, PT, R129, R247, PT ;  /* 0x000000f78100720c */ /* 0x000fe40003f04270 */
[C---:B------:R-:W-:Y:S01]  /*bd40*/  IADD3 R210, R201.reuse, 0x4800, RZ ;  /* 0x00004800c9d27810 */ /* 0x040fe20007ffe0ff */
[--C-:B------:R-:W-:Y:S01]  /*bd50*/  IMAD.IADD R147, R192, 0x1, R0.reuse ;  /* 0x00000001c0937824 */ /* 0x100fe200078e0200 */
[C---:B------:R-:W-:Y:S01]  /*bd60*/  IADD3 R209, R201.reuse, 0x5800, RZ ;  /* 0x00005800c9d17810 */ /* 0x040fe20007ffe0ff */
[----:B------:R-:W-:Y:S01]  /*bd70*/  HMMA.16816.F32.BF16 R28, R8, R30, RZ ;  /* 0x0000001e081c723c */ /* 0x000fe200000418ff */
[C---:B------:R-:W-:Y:S01]  /*bd80*/  IMAD.IADD R15, R201.reuse, 0x1, R0 ;  /* 0x00000001c90f7824 */ /* 0x040fe200078e0200 */
[C---:B------:R-:W-:Y:S01]  /*bd90*/  IADD3 R208, R201.reuse, 0x5000, RZ ;  /* 0x00005000c9d07810 */ /* 0x040fe20007ffe0ff */
[----:B------:R-:W-:Y:S01]  /*bda0*/  LDSM.16.M88.4 R52, [R147] ;  /* 0x000000009334783b */ /* 0x000fe20000000200 */
[----:B------:R-:W-:-:S02]  /*bdb0*/  IADD3 R207, R201, 0x3000, RZ ;  /* 0x00003000c9cf7810 */ /* 0x000fc40007ffe0ff */
[C---:B------:R-:W-:Y:S01]  /*bdc0*/  IADD3 R206, R201.reuse, 0x4000, RZ ;  /* 0x00004000c9ce7810 */ /* 0x040fe20007ffe0ff */
[----:B------:R-:W-:Y:S01]  /*bdd0*/  LDSM.16.M88.4 R60, [R147+0x800] ;  /* 0x00080000933c783b */ /* 0x000fe20000000200 */
[C---:B------:R-:W-:Y:S01]  /*bde0*/  HMMA.16816.F32.BF16 R24, R8.reuse, R36, RZ ;  /* 0x000000240818723c */ /* 0x040fe200000418ff */
[C---:B------:R-:W-:Y:S02]  /*bdf0*/  IADD3 R205, R201.reuse, 0x3800, RZ ;  /* 0x00003800c9cd7810 */ /* 0x040fe40007ffe0ff */
[----:B------:R-:W-:Y:S01]  /*be00*/  LDSM.16.M88.4 R68, [R147+0x1000] ;  /* 0x001000009344783b */ /* 0x000fe20000000200 */
[C---:B------:R-:W-:Y:S02]  /*be10*/  IADD3 R204, R201.reuse, 0x1800, RZ ;  /* 0x00001800c9cc7810 */ /* 0x040fe40007ffe0ff */
[C---:B------:R-:W-:Y:S01]  /*be20*/  IADD3 R203, R201.reuse, 0x2800, RZ ;  /* 0x00002800c9cb7810 */ /* 0x040fe20007ffe0ff */
[----:B------:R-:W-:Y:S01]  /*be30*/  LDSM.16.M88.4 R72, [R15+0x1000] ;  /* 0x001000000f48783b */ /* 0x000fe20000000200 */
[----:B------:R-:W-:Y:S01]  /*be40*/  HMMA.16816.F32.BF16 R20, R8, R38, RZ ;  /* 0x000000260814723c */ /* 0x000fe200000418ff */
[----:B------:R-:W-:-:S07]  /*be50*/  IADD3 R202, R201, 0x2000, RZ ;  /* 0x00002000c9ca7810 */ /* 0x000fce0007ffe0ff */
[C---:B------:R-:W-:Y:S08]  /*be60*/  HMMA.16816.F32.BF16 R36, R8.reuse, R44, RZ ;  /* 0x0000002c0824723c */ /* 0x040ff000000418ff */
[----:B------:R-:W-:Y:S01]  /*be70*/  HMMA.16816.F32.BF16 R44, R8, R46, RZ ;  /* 0x0000002e082c723c */ /* 0x000fe200000418ff */
[----:B------:R-:W1:Y:S07]  /*be80*/  LDSM.16.M88.4 R8, [R200] ;  /* 0x00000000c808783b */ /* 0x000e6e0000000200 */
[C---:B------:R-:W-:Y:S08]  /*be90*/  HMMA.16816.F32.BF16 R48, R16.reuse, R40, R32 ;  /* 0x000000281030723c */ /* 0x040ff00000041820 */
        /* <DEDUP_REMOVED lines=18> */
[----:B------:R-:W5:Y:S03]  /*bfc0*/  LDSM.16.M88.4 R68, [R192+0x2800] ;  /* 0x00280000c044783b */ /* 0x000f660000000200 */
        /* <DEDUP_REMOVED lines=17> */
[C---:B-----5:R-:W-:Y:S08]  /*c0e0*/  HMMA.16816.F32.BF16 R24, R8.reuse, R68, R24 ;  /* 0x000000440818723c */ /* 0x060ff00000041818 */
[----:B------:R-:W-:Y:S01]  /*c0f0*/  HMMA.16816.F32.BF16 R20, R8, R70, R20 ;  /* 0x000000460814723c */ /* 0x000fe20000041814 */
[----:B------:R-:W1:Y:S04]  /*c100*/  LDSM.16.M88.4 R8, [R200+0x4000] ;  /* 0x00400000c808783b */ /* 0x000e680000000200 */
[----:B------:R-:W5:Y:S03]  /*c110*/  LDSM.16.M88.4 R68, [R147+0x2800] ;  /* 0x002800009344783b */ /* 0x000f660000000200 */
        /* <DEDUP_REMOVED lines=48> */
[----:B------:R-:W5:Y:S03]  /*c420*/  LDSM.16.M88.4 R68, [R15+0x4000] ;  /* 0x004000000f44783b */ /* 0x000f660000000200 */
[C---:B-1----:R-:W-:Y:S08]  /*c430*/  HMMA.16816.F32.BF16 R40, R8.reuse, R44, R40 ;  /* 0x0000002c0828723c */ /* 0x042ff00000041828 */
[C---:B------:R-:W-:Y:S01]  /*c440*/  HMMA.16816.F32.BF16 R36, R8.reuse, R46, R36 ;  /* 0x0000002e0824723c */ /* 0x040fe20000041824 */
[----:B------:R-:W-:Y:S07]  /*c450*/  LDSM.16.M88.4 R44, [R201+0x4800] ;  /* 0x00480000c92c783b */ /* 0x000fee0000000200 */
[C---:B---3--:R-:W-:Y:S08]  /*c460*/  HMMA.16816.F32.BF16 R32, R8.reuse, R56, R32 ;  /* 0x000000380820723c */ /* 0x048ff00000041820 */
        /* <DEDUP_REMOVED lines=12> */
[C---:B-----5:R-:W-:Y:S08]  /*c530*/  HMMA.16816.F32.BF16 R24, R16.reuse, R68, R24 ;  /* 0x000000441018723c */ /* 0x060ff00000041818 */
[----:B------:R-:W-:Y:S01]  /*c540*/  HMMA.16816.F32.BF16 R16, R16, R70, R20 ;  /* 0x000000461010723c */ /* 0x000fe20000041814 */
[----:B------:R-:W2:Y:S04]  /*c550*/  LDSM.16.M88.4 R20, [R198+0xc000] ;  /* 0x00c00000c614783b */ /* 0x000ea80000000200 */
[----:B------:R-:W5:Y:S03]  /*c560*/  LDSM.16.M88.4 R68, [R201+0x5800] ;  /* 0x00580000c944783b */ /* 0x000f660000000200 */
        /* <DEDUP_REMOVED lines=18> */
[----:B------:R-:W2:Y:S01]  /*c690*/  LDSM.16.M88.4 R8, [R199+0xc000] ;  /* 0x00c00000c708783b */ /* 0x000ea20000000200 */
[----:B------:R-:W-:-:S06]  /*c6a0*/  DEPBAR.LE SB0, 0x0 ;  /* 0x000080000000791a */ /* 0x000fcc0000000000 */
[C---:B-1----:R-:W-:Y:S08]  /*c6b0*/  HMMA.16816.F32.BF16 R40, R16.reuse, R56, R40 ;  /* 0x000000381028723c */ /* 0x042ff00000041828 */
[C---:B------:R-:W-:Y:S08]  /*c6c0*/  HMMA.16816.F32.BF16 R36, R16.reuse, R58, R36 ;  /* 0x0000003a1024723c */ /* 0x040ff00000041824 */
[C---:B------:R-:W-:Y:S08]  /*c6d0*/  HMMA.16816.F32.BF16 R32, R16.reuse, R60, R32 ;  /* 0x0000003c1020723c */ /* 0x040ff00000041820 */
[C---:B------:R-:W-:Y:S08]  /*c6e0*/  HMMA.16816.F32.BF16 R28, R16.reuse, R62, R28 ;  /* 0x0000003e101c723c */ /* 0x040ff0000004181c */
[C---:B---3--:R-:W-:Y:S08]  /*c6f0*/  HMMA.16816.F32.BF16 R24, R16.reuse, R64, R24 ;  /* 0x000000401018723c */ /* 0x048ff00000041818 */
        /* <DEDUP_REMOVED lines=10> */
[----:B------:R-:W2:Y:S04]  /*c7a0*/  LDL R2, [R1+0x84] ;  /* 0x0000840001027983 */ /* 0x000ea80000100800 */
[----:B------:R-:W3:Y:S04]  /*c7b0*/  LDL.64 R80, [R1+0x90] ;  /* 0x0000900001507983 */ /* 0x000ee80000100a00 */
[----:B------:R-:W5:Y:S01]  /*c7c0*/  LDL R4, [R1+0x9c] ;  /* 0x00009c0001047983 */ /* 0x000f620000100800 */
[----:B------:R-:W-:-:S02]  /*c7d0*/  IMAD.MOV.U32 R0, RZ, RZ, 0x1 ;  /* 0x00000001ff007424 */ /* 0x000fc400078e00ff */
[----:B------:R-:W-:Y:S01]  /*c7e0*/  IMAD.IADD R3, R251, 0x1, R241 ;  /* 0x00000001fb037824 */ /* 0x000fe200078e02f1 */
[----:B----4-:R-:W4:Y:S02]  /*c7f0*/  LDL.64 R78, [R1+0x88] ;  /* 0x00008800014e7983 */ /* 0x010f240000100a00 */
[----:B------:R-:W-:Y:S02]  /*c800*/  ISETP.NE.AND P0, PT, R0, c[0x0][0x2b8], PT ;  /* 0x0000ae0000007a0c */ /* 0x000fe40003f05270 */
[C---:B------:R-:W-:Y:S01]  /*c810*/  ISETP.GT.AND P1, PT, R3.reuse, 0x2f, PT ;  /* 0x0000002f0300780c */ /* 0x040fe20003f24270 */
[----:B------:R-:W-:Y:S01]  /*c820*/  IMAD.MOV.U32 R224, RZ, RZ, RZ ;  /* 0x000000ffffe07224 */ /* 0x000fe200078e00ff */
[----:B------:R-:W3:Y:S01]  /*c830*/  LDL R6, [R1+0x98] ;  /* 0x0000980001067983 */ /* 0x000ee20000100800 */
[----:B--2---:R-:W-:-:S04]  /*c840*/  IADD3 R2, R3, R128, R2 ;  /* 0x0000008003027210 */ /* 0x004fc80007ffe002 */
[----:B------:R-:W-:-:S05]  /*c850*/  IADD3 R2, R2, -0x30, RZ ;  /* 0xffffffd002027810 */ /* 0x000fca0007ffe0ff */
[----:B------:R-:W-:-:S04]  /*c860*/  @P0 IMAD.HI.U32 R3, R2, c[0x0][0x2bc], RZ ;  /* 0x0000af0002030a27 */ /* 0x000fc800078e00ff */
[----:B------:R-:W-:Y:S01]  /*c870*/  IMAD.MOV.U32 R0, RZ, RZ, R2 ;  /* 0x000000ffff007224 */ /* 0x000fe200078e0002 */
[----:B------:R-:W-:-:S04]  /*c880*/  @P0 SHF.R.U32.HI R0, RZ, c[0x0][0x2c0], R3 ;  /* 0x0000b000ff000a19 */ /* 0x000fc80000011603 */
[----:B---3--:R-:W-:-:S04]  /*c890*/  @!P1 IADD3 R3, P0, R0, R80, RZ ;  /* 0x0000005000039210 */ /* 0x008fc80007f1e0ff */
[----:B-----5:R-:W-:Y:S02]  /*c8a0*/  @!P1 LEA.HI.X.SX32 R4, R0, R4, 0x1, P0 ;  /* 0x0000000400049211 */ /* 0x020fe400000f0eff */
[----:B------:R-:W-:-:S04]  /*c8b0*/  @!P1 LEA R8, P0, R3, c[0x0][0x2a0], 0x2 ;  /* 0x0000a80003089a11 */ /* 0x000fc800078010ff */
[----:B------:R-:W-:-:S05]  /*c8c0*/  @!P1 LEA.HI.X R9, R3, c[0x0][0x2a4], R4, 0x2, P0 ;  /* 0x0000a90003099a11 */ /* 0x000fca00000f1404 */
[----:B------:R-:W2:Y:S01]  /*c8d0*/  @!P1 LDG.E R224, [R8.64] ;  /* 0x0000000a08e09981 */ /* 0x000ea2000c1e1900 */
[----:B------:R-:W-:Y:S01]  /*c8e0*/  IMAD.MOV R0, RZ, RZ, -R0 ;  /* 0x000000ffff007224 */ /* 0x000fe200078e0a00 */
[----:B------:R-:W-:-:S03]  /*c8f0*/  IADD3 R14, -R241, 0x30, RZ ;  /* 0x00000030f10e7810 */ /* 0x000fc60007ffe1ff */
        /* <DEDUP_REMOVED lines=8> */
[----:B------:R-:W-:-:S04]  /*c980*/  IMAD R0, R0, c[0x0][0x1f0], RZ ;  /* 0x00007c0000007a24 */ /* 0x000fc800078e02ff */
[----:B------:R-:W-:Y:S01]  /*c990*/  IMAD R4, R224, c[0x0][0x1f4], R0 ;  /* 0x00007d00e0047a24 */ /* 0x000fe200078e0200 */
[----:B----4-:R-:W-:-:S04]  /*c9a0*/  IADD3 R0, P0, R78, R2, RZ ;  /* 0x000000024e007210 */ /* 0x010fc80007f1e0ff */
[----:B------:R-:W-:Y:S02]  /*c9b0*/  IADD3.X R2, R6, R3, R4, P0, !PT ;  /* 0x0000000306027210 */ /* 0x000fe400007fe404 */
[----:B------:R-:W-:-:S04]  /*c9c0*/  LEA R13, P0, R0, c[0x0][0x1c8], 0x1 ;  /* 0x00007200000d7a11 */ /* 0x000fc800078008ff */
[----:B------:R-:W-:Y:S02]  /*c9d0*/  LEA.HI.X R6, R0, c[0x0][0x1cc], R2, 0x1, P0 ;  /* 0x0000730000067a11 */ /* 0x000fe400000f0c02 */
[----:B------:R-:W-:Y:S01]  /*c9e0*/  ISETP.GE.AND P0, PT, R14, 0x1, PT ;  /* 0x000000010e00780c */ /* 0x000fe20003f06270 */
[----:B------:R-:W-:Y:S10]  /*c9f0*/  BRA.DIV ~URZ, `(.L_x_2363) ;  /* 0x000132e27f007947 */ /* 0x000ff4000b800000 */
[----:B------:R1:W2:Y:S02]  /*ca00*/  SHFL.IDX PT, R4, R6, RZ, 0x181f ;  /* 0x00181fff06047589 */ /* 0x0002a400000e0000 */
.L_x_2524:
[----:B------:R-:W-:Y:S05]  /*ca10*/  BRA.DIV ~URZ, `(.L_x_2364) ;  /* 0x000133327f007947 */ /* 0x000fea000b800000 */
[----:B------:R3:W4:Y:S02]  /*ca20*/  SHFL.IDX PT, R0, R13, RZ, 0x181f ;  /* 0x00181fff0d007589 */ /* 0x00072400000e0000 */
.L_x_2525:
[----:B------:R-:W-:Y:S01]  /*ca30*/  BSSY B0, `(.L_x_2365) ;  /* 0x0000019000007945 */ /* 0x000fe20003800000 */
[----:B------:R-:W-:Y:S05]  /*ca40*/  @!P0 BRA `(.L_x_2366) ;  /* 0x0000017000008947 */ /* 0x000fea0003800000 */
[----:B------:R-:W-:Y:S02]  /*ca50*/  SHF.R.S32.HI R2, RZ, 0x1f, R215 ;  /* 0x0000001fff027819 */ /* 0x000fe400000114d7 */
[C---:B----4-:R-:W-:Y:S02]  /*ca60*/  LEA R16, P0, R215.reuse, R0, 0x1 ;  /* 0x00000000d7107211 */ /* 0x050fe400078008ff */
[C---:B------:R-:W-:Y:S02]  /*ca70*/  IADD3 R20, R215.reuse, 0x40, RZ ;  /* 0x00000040d7147810 */ /* 0x040fe40007ffe0ff */
[----:B--2---:R-:W-:-:S02]  /*ca80*/  LEA.HI.X R17, R215, R4, R2, 0x1, P0 ;  /* 0x00000004d7117211 */ /* 0x004fc400000f0c02 */
[C---:B------:R-:W-:Y:S02]  /*ca90*/  LEA R10, P0, R232.reuse, R0, 0x1 ;  /* 0x00000000e80a7211 */ /* 0x040fe400078008ff */
[C---:B------:R-:W-:Y:S02]  /*caa0*/  IADD3 R19, R215.reuse, 0x80, RZ ;  /* 0x00000080d7137810 */ /* 0x040fe40007ffe0ff */
[C---:B------:R-:W-:Y:S02]  /*cab0*/  IADD3 R18, R215.reuse, 0xc0, RZ ;  /* 0x000000c0d7127810 */ /* 0x040fe40007ffe0ff */
[----:B------:R-:W-:Y:S02]  /*cac0*/  ISETP.GE.AND P4, PT, R215, c[0x0][0x1d4], PT ;  /* 0x00007500d7007a0c */ /* 0x000fe40003f86270 */
[----:B------:R-:W-:Y:S02]  /*cad0*/  LEA.HI.X R11, R232, R4, R244, 0x1, P0 ;  /* 0x00000004e80b7211 */ /* 0x000fe400000f0cf4 */
[----:B------:R-:W-:-:S02]  /*cae0*/  ISETP.GE.AND P3, PT, R20, c[0x0][0x1d4], PT ;  /* 0x0000750014007a0c */ /* 0x000fc40003f66270 */
[----:B------:R-:W-:Y:S02]  /*caf0*/  LEA R8, P0, R231, R0, 0x1 ;  /* 0x00000000e7087211 */ /* 0x000fe400078008ff */
[----:B------:R-:W-:Y:S02]  /*cb00*/  ISETP.GE.AND P2, PT, R19, c[0x0][0x1d4], PT ;  /* 0x0000750013007a0c */ /* 0x000fe40003f46270 */
[----:B------:R-:W-:Y:S02]  /*cb10*/  ISETP.GE.AND P1, PT, R18, c[0x0][0x1d4], PT ;  /* 0x0000750012007a0c */ /* 0x000fe40003f26270 */
[----:B------:R-:W-:Y:S01]  /*cb20*/  LEA.HI.X R9, R231, R4, R243, 0x1, P0 ;  /* 0x00000004e7097211 */ /* 0x000fe200000f0cf3 */
[----:B------:R-:W-:Y:S01]  /*cb30*/  @!PT LDS RZ, [RZ] ;  /* 0x00000000fffff984 */ /* 0x000fe20000000800 */
[----:B------:R-:W-:Y:S01]  /*cb40*/  @!PT LDS RZ, [RZ] ;  /* 0x00000000fffff984 */ /* 0x000fe20000000800 */
[----:B------:R-:W-:Y:S01]  /*cb50*/  @!PT LDS RZ, [RZ] ;  /* 0x00000000fffff984 */ /* 0x000fe20000000800 */
[----:B------:R2:W-:Y:S01]  /*cb60*/  LDGSTS.E.BYPASS.LTC128B.128 [R214+0xa080], [R16.64], !P4 ;  /* 0x0a08000010d67fae */ /* 0x0005e2000e101d4a */
[----:B------:R-:W-:-:S03]  /*cb70*/  LEA R2, P0, R230, R0, 0x1 ;  /* 0x00000000e6027211 */ /* 0x000fc600078008ff */
[----:B------:R2:W-:Y:S01]  /*cb80*/  LDGSTS.E.BYPASS.LTC128B.128 [R214+0xb880], [R10.64], !P3 ;  /* 0x0b8800000ad67fae */ /* 0x0005e2000d901d4a */
[----:B------:R-:W-:-:S03]  /*cb90*/  LEA.HI.X R3, R230, R4, R242, 0x1, P0 ;  /* 0x00000004e6037211 */ /* 0x000fc600000f0cf2 */
[----:B------:R2:W-:Y:S04]  /*cba0*/  LDGSTS.E.BYPASS.LTC128B.128 [R214+0xd080], [R8.64], !P2 ;  /* 0x0d08000008d67fae */ /* 0x0005e8000d101d4a */
[----:B------:R2:W-:Y:S02]  /*cbb0*/  LDGSTS.E.BYPASS.LTC128B.128 [R214+0xe880], [R2.64], !P1 ;  /* 0x0e88000002d67fae */ /* 0x0005e4000c901d4a */
.L_x_2366:
[----:B------:R-:W-:Y:S05]  /*cbc0*/  BSYNC B0 ;  /* 0x0000000000007941 */ /* 0x000fea0003800000 */
.L_x_2365:
[----:B------:R-:W-:Y:S05]  /*cbd0*/  BRA.DIV ~URZ, `(.L_x_2367) ;  /* 0x000131e27f007947 */ /* 0x000fea000b800000 */
[----:B--2---:R2:W1:Y:S04]  /*cbe0*/  SHFL.IDX PT, R4, R6, 0x1, 0x181f ;  /* 0x00381f0006047f89 */ /* 0x00446800000e0000 */
[----:B----4-:R2:W4:Y:S02]  /*cbf0*/  SHFL.IDX PT, R0, R13, 0x1, 0x181f ;  /* 0x00381f000d007f89 */ /* 0x01052400000e0000 */
.L_x_2526:
[----:B------:R-:W-:-:S13]  /*cc00*/  ISETP.GE.AND P0, PT, R14, 0x21, PT ;  /* 0x000000210e00780c */ /* 0x000fda0003f06270 */
[----:B------:R-:W-:Y:S05]  /*cc10*/  @!P0 BRA `(.L_x_2362) ;  /* 0x0000017000008947 */ /* 0x000fea0003800000 */
[----:B------:R-:W-:Y:S02]  /*cc20*/  SHF.R.S32.HI R2, RZ, 0x1f, R215 ;  /* 0x0000001fff027819 */ /* 0x000fe400000114d7 */
[C---:B----4-:R-:W-:Y:S02]  /*cc30*/  LEA R16, P0, R215.reuse, R0, 0x1 ;  /* 0x00000000d7107211 */ /* 0x050fe400078008ff */
[C---:B------:R-:W-:Y:S02]  /*cc40*/  IADD3 R18, R215.reuse, 0x40, RZ ;  /* 0x00000040d7127810 */ /* 0x040fe40007ffe0ff */
[C---:B-1----:R-:W-:Y:S02]  /*cc50*/  LEA.HI.X R17, R215.reuse, R4, R2, 0x1, P0 ;  /* 0x00000004d7117211 */ /* 0x042fe400000f0c02 */
[----:B------:R-:W-:Y:S02]  /*cc60*/  LEA R10, P0, R232, R0, 0x1 ;  /* 0x00000000e80a7211 */ /* 0x000fe400078008ff */
[----:B--23--:R-:W-:-:S02]  /*cc70*/  IADD3 R13, R215, 0x80, RZ ;  /* 0x00000080d70d7810 */ /* 0x00cfc40007ffe0ff */
[C---:B------:R-:W-:Y:S02]  /*cc80*/  IADD3 R6, R215.reuse, 0xc0, RZ ;  /* 0x000000c0d7067810 */ /* 0x040fe40007ffe0ff */
[----:B------:R-:W-:Y:S02]  /*cc90*/  ISETP.GE.AND P4, PT, R215, c[0x0][0x1d4], PT ;  /* 0x00007500d7007a0c */ /* 0x000fe40003f86270 */
[----:B------:R-:W-:Y:S02]  /*cca0*/  LEA.HI.X R11, R232, R4, R244, 0x1, P0 ;  /* 0x00000004e80b7211 */ /* 0x000fe400000f0cf4 */
[----:B------:R-:W-:Y:S02]  /*ccb0*/  ISETP.GE.AND P3, PT, R18, c[0x0][0x1d4], PT ;  /* 0x0000750012007a0c */ /* 0x000fe40003f66270 */
[----:B------:R-:W-:Y:S02]  /*ccc0*/  LEA R8, P0, R231, R0, 0x1 ;  /* 0x00000000e7087211 */ /* 0x000fe400078008ff */
[----:B------:R-:W-:-:S02]  /*ccd0*/  ISETP.GE.AND P2, PT, R13, c[0x0][0x1d4], PT ;  /* 0x000075000d007a0c */ /* 0x000fc40003f46270 */
        /* <DEDUP_REMOVED lines=11> */
.L_x_2362:
[----:B------:R-:W-:Y:S05]  /*cd90*/  BSYNC B1 ;  /* 0x0000000000017941 */ /* 0x000fea0003800000 */
.L_x_2361:
[----:B-1----:R-:W5:Y:S01]  /*cda0*/  LDL R10, [R1+0x4] ;  /* 0x00000400010a7983 */ /* 0x002f620000100800 */
[----:B----4-:R-:W-:Y:S01]  /*cdb0*/  SHF.R.S32.HI R0, RZ, 0x1f, R76 ;  /* 0x0000001fff007819 */ /* 0x010fe2000001144c */
[----:B------:R-:W-:Y:S01]  /*cdc0*/  IMAD.MOV.U32 R9, RZ, RZ, 0x1 ;  /* 0x00000001ff097424 */ /* 0x000fe200078e00ff */
[----:B------:R-:W-:Y:S01]  /*cdd0*/  ULDC UR4, c[0x0][0x324] ;  /* 0x0000c90000047ab9 */ /* 0x000fe20000000800 */
[----:B------:R-:W0:Y:S01]  /*cde0*/  LDGDEPBAR ;  /* 0x00000000000079af */ /* 0x000e220000000000 */
[CC--:B------:R-:W-:Y:S01]  /*cdf0*/  LEA.HI R2, R0.reuse, R76.reuse, RZ, 0x5 ;  /* 0x0000004c00027211 */ /* 0x0c0fe200078f28ff */
[----:B------:R-:W-:Y:S01]  /*ce00*/  ULOP3.LUT UR4, URZ, UR4, URZ, 0x33, !UPT ;  /* 0x000000043f047292 */ /* 0x000fe2000f8e333f */
[----:B------:R-:W-:-:S02]  /*ce10*/  LEA.HI R0, R0, R76, RZ, 0x2 ;  /* 0x0000004c00007211 */ /* 0x000fc400078f10ff */
[----:B--2---:R-:W-:Y:S02]  /*ce20*/  LOP3.LUT R6, R2, 0xffffffe0, RZ, 0xc0, !PT ;  /* 0xffffffe002067812 */ /* 0x004fe400078ec0ff */
[----:B------:R-:W-:Y:S02]  /*ce30*/  LOP3.LUT R3, R0, 0xfffffffc, RZ, 0xc0, !PT ;  /* 0xfffffffc00037812 */ /* 0x000fe400078ec0ff */
[----:B------:R-:W-:Y:S01]  /*ce40*/  SHF.R.S32.HI R4, RZ, 0x5, R2 ;  /* 0x00000005ff047819 */ /* 0x000fe20000011402 */
[C---:B------:R-:W-:Y:S01]  /*ce50*/  IMAD.IADD R0, R76.reuse, 0x1, -R6 ;  /* 0x000000014c007824 */ /* 0x040fe200078e0a06 */
[----:B------:R-:W-:Y:S01]  /*ce60*/  SHF.R.S32.HI R6, RZ, 0x1f, R2 ;  /* 0x0000001fff067819 */ /* 0x000fe20000011402 */
[----:B------:R-:W-:Y:S01]  /*ce70*/  IMAD.IADD R2, R76, 0x1, -R3 ;  /* 0x000000014c027824 */ /* 0x000fe200078e0a03 */
[----:B------:R-:W-:Y:S02]  /*ce80*/  ISETP.NE.AND P0, PT, R9, c[0x0][0x2c4], PT ;  /* 0x0000b10009007a0c */ /* 0x000fe40003f05270 */
[----:B------:R-:W-:-:S02]  /*ce90*/  LEA.HI R8, R6, R4, RZ, 0x3 ;  /* 0x0000000406087211 */ /* 0x000fc400078f18ff */
[----:B------:R-:W-:Y:S02]  /*cea0*/  SHF.R.S32.HI R3, RZ, 0x1f, R0 ;  /* 0x0000001fff037819 */ /* 0x000fe40000011400 */
[----:B------:R-:W-:Y:S02]  /*ceb0*/  LOP3.LUT R8, R8, 0xffffff8, RZ, 0xc0, !PT ;  /* 0x0ffffff808087812 */ /* 0x000fe400078ec0ff */
[----:B------:R-:W-:Y:S02]  /*cec0*/  LEA.HI R6, R2, R2, RZ, 0x1 ;  /* 0x0000000202067211 */ /* 0x000fe400078f08ff */
[----:B------:R-:W-:Y:S01]  /*ced0*/  LEA.HI R3, R3, R0, RZ, 0x2 ;  /* 0x0000000003037211 */ /* 0x000fe200078f10ff */
[----:B------:R-:W-:Y:S01]  /*cee0*/  IMAD.IADD R4, R4, 0x1, -R8 ;  /* 0x0000000104047824 */ /* 0x000fe200078e0a08 */
[----:B------:R-:W-:Y:S02]  /*cef0*/  LOP3.LUT R6, R6, 0x1ffffffe, RZ, 0xc0, !PT ;  /* 0x1ffffffe06067812 */ /* 0x000fe400078ec0ff */
[----:B------:R-:W-:Y:S01]  /*cf00*/  LOP3.LUT R9, R3, 0x7ffffffc, RZ, 0xc0, !PT ;  /* 0x7ffffffc03097812 */ /* 0x000fe200078ec0ff */
[----:B------:R-:W-:Y:S01]  /*cf10*/  IMAD.SHL.U32 R11, R4, 0x10, RZ ;  /* 0x00000010040b7824 */ /* 0x000fe200078e00ff */
[----:B---3--:R-:W-:Y:S01]  /*cf20*/  SHF.R.S32.HI R13, RZ, 0x2, R3 ;  /* 0x00000002ff0d7819 */ /* 0x008fe20000011403 */
[----:B------:R-:W-:-:S02]  /*cf30*/  IMAD.IADD R2, R2, 0x1, -R6 ;  /* 0x0000000102027824 */ /* 0x000fc400078e0a06 */
[----:B------:R-:W-:Y:S01]  /*cf40*/  IMAD.IADD R3, R0, 0x1, -R9 ;  /* 0x0000000100037824 */ /* 0x000fe200078e0a09 */
[----:B------:R-:W-:Y:S01]  /*cf50*/  STL [R1+0x7c], R11 ;  /* 0x00007c0b01007387 */ /* 0x000fe20000100800 */
[----:B------:R-:W-:Y:S02]  /*cf60*/  IMAD.SHL.U32 R6, R2, 0x8, RZ ;  /* 0x0000000802067824 */ /* 0x000fe400078e00ff */
[----:B------:R-:W-:Y:S01]  /*cf70*/  IMAD.IADD R0, R96, 0x1, R5 ;  /* 0x0000000160007824 */ /* 0x000fe200078e0205 */
[----:B------:R-:W-:Y:S01]  /*cf80*/  STL [R1+0x80], R13 ;  /* 0x0000800d01007387 */ /* 0x000fe20000100800 */
[----:B------:R-:W-:-:S03]  /*cf90*/  IMAD.SHL.U32 R246, R3, 0x2, RZ ;  /* 0x0000000203f67824 */ /* 0x000fc600078e00ff */
[----:B------:R1:W-:Y:S01]  /*cfa0*/  STL [R1+0x78], R6 ;  /* 0x0000780601007387 */ /* 0x0003e20000100800 */
[--C-:B------:R-:W-:Y:S02]  /*cfb0*/  IMAD.IADD R9, R0, 0x1, -R246.reuse ;  /* 0x0000000100097824 */ /* 0x100fe400078e0af6 */
[----:B-----5:R-:W-:Y:S02]  /*cfc0*/  IMAD R2, R10, 0x80, R13 ;  /* 0x000000800a027824 */ /* 0x020fe400078e020d */
[----:B------:R-:W-:-:S03]  /*cfd0*/  IMAD.IADD R10, R96, 0x1, -R246 ;  /* 0x00000001600a7824 */ /* 0x000fc600078e0af6 */
[----:B------:R-:W-:Y:S02]  /*cfe0*/  IADD3 R4, R6, R2, R11 ;  /* 0x0000000206047210 */ /* 0x000fe40007ffe00b */
[----:B------:R-:W-:-:S03]  /*cff0*/  IADD3 R2, -R246, 0x1, R0 ;  /* 0x00000001f6027810 */ /* 0x000fc60007ffe100 */
[----:B------:R-:W-:-:S04]  /*d000*/  @P0 IMAD.HI.U32 R3, R4, c[0x0][0x2c8], RZ ;  /* 0x0000b20004030a27 */ /* 0x000fc800078e00ff */
[----:B------:R-:W-:Y:S01]  /*d010*/  IMAD.IADD R2, R2, 0x1, -R240 ;  /* 0x0000000102027824 */ /* 0x000fe200078e0af0 */
[----:B------:R-:W-:-:S04]  /*d020*/  @P0 SHF.R.U32.HI R4, RZ, c[0x0][0x2cc], R3 ;  /* 0x0000b300ff040a19 */ /* 0x000fc80000011603 */
[C---:B------:R-:W-:Y:S02]  /*d030*/  IADD3 R8, R2.reuse, UR4, RZ ;  /* 0x0000000402087c10 */ /* 0x040fe4000fffe0ff */
[----:B-1----:R-:W-:Y:S01]  /*d040*/  IADD3 R6, R2, c[0x0][0x328], RZ ;  /* 0x0000ca0002067a10 */ /* 0x002fe20007ffe0ff */
[----:B------:R-:W-:Y:S05]  /*d050*/  BRA.DIV ~URZ, `(.L_x_2368) ;  /* 0x00012e327f007947 */ /* 0x000fea000b800000 */
[----:B------:R1:W2:Y:S02]  /*d060*/  SHFL.IDX PT, R3, R4, RZ, 0x1c1f ;  /* 0x001c1fff04037589 */ /* 0x0002a400000e0000 */
.L_x_2527:
[----:B------:R-:W-:Y:S01]  /*d070*/  IMAD.MOV.U32 R13, RZ, RZ, 0x1 ;  /* 0x00000001ff0d7424 */ /* 0x000fe200078e00ff */
[----:B------:R-:W-:Y:S01]  /*d080*/  LOP3.LUT R213, R213, 0xffffefff, RZ, 0xc0, !PT ;  /* 0xffffefffd5d57812 */ /* 0x000fe200078ec0ff */
[--C-:B--2---:R-:W-:Y:S02]  /*d090*/  IMAD.IADD R2, R6, 0x1, R3.reuse ;  /* 0x0000000106027824 */ /* 0x104fe400078e0203 */
[----:B------:R-:W-:Y:S01]  /*d0a0*/  IMAD.IADD R0, R8, 0x1, R3 ;  /* 0x0000000108007824 */ /* 0x000fe200078e0203 */
[----:B------:R-:W-:Y:S02]  /*d0b0*/  ISETP.LE.AND P0, PT, R13, c[0x0][0x32c], PT ;  /* 0x0000cb000d007a0c */ /* 0x000fe40003f03270 */
[----:B------:R-:W-:-:S11]  /*d0c0*/  IMNMX R2, R9, R2, PT ;  /* 0x0000000209027217 */ /* 0x000fd60003800200 */
[----:B------:R-:W-:Y:S01]  /*d0d0*/  @P0 LOP3.LUT R213, R213, 0x1000, RZ, 0xfc, !PT ;  /* 0x00001000d5d50812 */ /* 0x000fe200078efcff */
[----:B------:R-:W-:Y:S05]  /*d0e0*/  @!P0 BRA `(.L_x_2369) ;  /* 0x0000012000008947 */ /* 0x000fea0003800000 */
[----:B------:R-:W-:Y:S01]  /*d0f0*/  IADD3 R3, -R240, R5, R3 ;  /* 0x00000005f0037210 */ /* 0x000fe20007ffe103 */
[----:B------:R-:W-:Y:S03]  /*d100*/  BSSY B0, `(.L_x_2370) ;  /* 0x000000c000007945 */ /* 0x000fe60003800000 */
[----:B------:R-:W-:-:S13]  /*d110*/  ISETP.GT.AND P0, PT, R3, -0x1, PT ;  /* 0xffffffff0300780c */ /* 0x000fda0003f04270 */
[----:B------:R-:W-:Y:S05]  /*d120*/  @P0 BRA `(.L_x_2371) ;  /* 0x0000006000000947 */ /* 0x000fea0003800000 */
[----:B------:R-:W-:Y:S02]  /*d130*/  ISETP.NE.AND P0, PT, R13, c[0x0][0x32c], PT ;  /* 0x0000cb000d007a0c */ /* 0x000fe40003f05270 */
[----:B------:R-:W-:-:S11]  /*d140*/  LOP3.LUT R3, RZ, R3, RZ, 0x33, !PT ;  /* 0x00000003ff037212 */ /* 0x000fd600078e33ff */
[----:B------:R-:W-:-:S05]  /*d150*/  @P0 IMAD.HI.U32 R11, R3, c[0x0][0x330], RZ ;  /* 0x0000cc00030b0a27 */ /* 0x000fca00078e00ff */
[----:B------:R-:W-:-:S04]  /*d160*/  @P0 SHF.R.U32.HI R3, RZ, c[0x0][0x334], R11 ;  /* 0x0000cd00ff030a19 */ /* 0x000fc8000001160b */
[----:B------:R-:W-:Y:S01]  /*d170*/  LOP3.LUT R3, RZ, R3, RZ, 0x33, !PT ;  /* 0x00000003ff037212 */ /* 0x000fe200078e33ff */
[----:B------:R-:W-:Y:S05]  /*d180*/  BRA `(.L_x_2372) ;  /* 0x0000003000007947 */ /* 0x000fea0003800000 */
.L_x_2371:
[----:B------:R-:W-:-:S13]  /*d190*/  ISETP.NE.AND P0, PT, R13, c[0x0][0x32c], PT ;  /* 0x0000cb000d007a0c */ /* 0x000fda0003f05270 */
[----:B------:R-:W-:-:S05]  /*d1a0*/  @P0 IMAD.HI.U32 R11, R3, c[0x0][0x330], RZ ;  /* 0x0000cc00030b0a27 */ /* 0x000fca00078e00ff */
[----:B------:R-:W-:Y:S02]  /*d1b0*/  @P0 SHF.R.U32.HI R3, RZ, c[0x0][0x334], R11 ;  /* 0x0000cd00ff030a19 */ /* 0x000fe4000001160b */
.L_x_2372:
[----:B------:R-:W-:Y:S05]  /*d1c0*/  BSYNC B0 ;  /* 0x0000000000007941 */ /* 0x000fea0003800000 */
.L_x_2370:
[----:B------:R-:W-:-:S05]  /*d1d0*/  IMAD R3, R3, c[0x0][0x32c], R10 ;  /* 0x0000cb0003037a24 */ /* 0x000fca00078e020a */
[----:B------:R-:W-:Y:S02]  /*d1e0*/  IADD3 R11, R3, c[0x0][0x32c], RZ ;  /* 0x0000cb00030b7a10 */ /* 0x000fe40007ffe0ff */
[----:B------:R-:W-:Y:S02]  /*d1f0*/  IMNMX R0, R0, R3, !PT ;  /* 0x0000000300007217 */ /* 0x000fe40007800200 */
[----:B------:R-:W-:Y:S02]  /*d200*/  IMNMX R2, R2, R11, PT ;  /* 0x0000000b02027217 */ /* 0x000fe40003800200 */
.L_x_2369:
[C---:B------:R-:W-:Y:S02]  /*d210*/  ISETP.GE.AND P0, PT, R96.reuse, 0x2, PT ;  /* 0x000000026000780c */ /* 0x040fe40003f06270 */
[----:B------:R-:W-:Y:S02]  /*d220*/  LOP3.LUT R213, R213, 0xffffffdf, RZ, 0xc0, !PT ;  /* 0xffffffdfd5d57812 */ /* 0x000fe400078ec0ff */
[C---:B------:R-:W-:Y:S02]  /*d230*/  ISETP.GE.AND P1, PT, R96.reuse, 0x9, PT ;  /* 0x000000096000780c */ /* 0x040fe40003f26270 */
[----:B------:R-:W-:-:S02]  /*d240*/  ISETP.GE.AND P6, PT, R96, 0x11, PT ;  /* 0x000000116000780c */ /* 0x000fc40003fc6270 */
[C---:B------:R-:W-:Y:S02]  /*d250*/  ISETP.GE.AND P5, PT, R96.reuse, 0x12, PT ;  /* 0x000000126000780c */ /* 0x040fe40003fa6270 */
[C---:B------:R-:W-:Y:S02]  /*d260*/  ISETP.GE.AND P4, PT, R96.reuse, 0x19, PT ;  /* 0x000000196000780c */ /* 0x040fe40003f86270 */
[----:B------:R-:W-:Y:S02]  /*d270*/  ISETP.GE.AND P3, PT, R96, 0x1a, PT ;  /* 0x0000001a6000780c */ /* 0x000fe40003f66270 */
[----:B------:R-:W-:Y:S02]  /*d280*/  @P0 LOP3.LUT R213, R213, 0x20, RZ, 0xfc, !PT ;  /* 0x00000020d5d50812 */ /* 0x000fe400078efcff */
[----:B------:R-:W-:Y:S02]  /*d290*/  ISETP.GT.AND P0, PT, R0, 0x1, !P0 ;  /* 0x000000010000780c */ /* 0x000fe40004704270 */
[----:B------:R-:W-:-:S02]  /*d2a0*/  LOP3.LUT R213, R213, 0xfffffffd, RZ, 0xc0, !PT ;  /* 0xfffffffdd5d57812 */ /* 0x000fc400078ec0ff */
[----:B------:R-:W-:Y:S02]  /*d2b0*/  ISETP.LT.OR P0, PT, R2, 0x2, P0 ;  /* 0x000000020200780c */ /* 0x000fe40000701670 */
[----:B------:R-:W-:Y:S02]  /*d2c0*/  @P1 LOP3.LUT R213, R213, 0x2, RZ, 0xfc, !PT ;  /* 0x00000002d5d51812 */ /* 0x000fe400078efcff */
[----:B------:R-:W-:Y:S02]  /*d2d0*/  FSEL R20, R41, -INF , !P0 ;  /* 0xff80000029147808 */ /* 0x000fe40004000000 */
[----:B------:R-:W-:Y:S02]  /*d2e0*/  ISETP.GT.AND P0, PT, R0, 0x8, !P1 ;  /* 0x000000080000780c */ /* 0x000fe40004f04270 */
[----:B------:R-:W-:Y:S02]  /*d2f0*/  ISETP.GE.AND P1, PT, R96, 0xa, PT ;  /* 0x0000000a6000780c */ /* 0x000fe40003f26270 */
[----:B------:R-:W-:-:S02]  /*d300*/  ISETP.LT.OR P0, PT, R2, 0x9, P0 ;  /* 0x000000090200780c */ /* 0x000fc40000701670 */
[----:B------:R-:W-:Y:S02]  /*d310*/  ISETP.GE.AND P2, PT, R96, 0x21, PT ;  /* 0x000000216000780c */ /* 0x000fe40003f46270 */
[----:B------:R-:W-:Y:S02]  /*d320*/  FSEL R22, R52, -INF , !P0 ;  /* 0xff80000034167808 */ /* 0x000fe40004000000 */
[----:B------:R-:W-:Y:S02]  /*d330*/  ISETP.GT.AND P0, PT, R0, 0x9, !P1 ;  /* 0x000000090000780c */ /* 0x000fe40004f04270 */
[----:B------:R-:W-:Y:S02]  /*d340*/  LOP3.LUT R213, R213, 0xfffffffe, RZ, 0xc0, !PT ;  /* 0xfffffffed5d57812 */ /* 0x000fe400078ec0ff */
[----:B------:R-:W-:Y:S02]  /*d350*/  ISETP.LT.OR P0, PT, R2, 0xa, P0 ;  /* 0x0000000a0200780c */ /* 0x000fe40000701670 */
[----:B------:R-:W-:-:S02]  /*d360*/  @P1 LOP3.LUT R213, R213, 0x1, RZ, 0xfc, !PT ;  /* 0x00000001d5d51812 */ /* 0x000fc400078efcff */
[----:B------:R-:W-:Y:S02]  /*d370*/  FSEL R23, R53, -INF , !P0 ;  /* 0xff80000035177808 */ /* 0x000fe40004000000 */
[----:B------:R-:W-:Y:S02]  /*d380*/  ISETP.GT.AND P0, PT, R0, 0x10, !P6 ;  /* 0x000000100000780c */ /* 0x000fe40007704270 */
[----:B------:R-:W-:Y:S02]  /*d390*/  ISETP.GE.AND P1, PT, R96, 0x22, PT ;  /* 0x000000226000780c */ /* 0x000fe40003f26270 */
[----:B------:R-:W-:Y:S02]  /*d3a0*/  ISETP.LT.OR P0, PT, R2, 0x11, P0 ;  /* 0x000000110200780c */ /* 0x000fe40000701670 */
[----:B------:R-:W-:Y:S02]  /*d3b0*/  LOP3.LUT R213, R213, 0xfffffff7, RZ, 0xc0, !PT ;  /* 0xfffffff7d5d57812 */ /* 0x000fe400078ec0ff */
[----:B------:R-:W-:-:S02]  /*d3c0*/  FSEL R25, R36, -INF , !P0 ;  /* 0xff80000024197808 */ /* 0x000fc40004000000 */
        /* <DEDUP_REMOVED lines=29> */
[----:B------:R-:W-:-:S04]  /*d5a0*/  ISETP.GT.AND P0, PT, R0, 0x29, !P0 ;  /* 0x000000290000780c */ /* 0x000fc80004704270 */
[----:B------:R-:W-:-:S04]  /*d5b0*/  ISETP.LT.OR P0, PT, R2, 0x2a, P0 ;  /* 0x0000002a0200780c */ /* 0x000fc80000701670 */
[----:B------:R-:W-:Y:S01]  /*d5c0*/  FSEL R32, R45, -INF , !P0 ;  /* 0xff8000002d207808 */ /* 0x000fe20004000000 */
[----:B------:R-:W-:Y:S06]  /*d5d0*/  BRA.DIV ~URZ, `(.L_x_2373) ;  /* 0x000129227f007947 */ /* 0x000fec000b800000 */
[----:B------:R2:W3:Y:S02]  /*d5e0*/  SHFL.IDX PT, R3, R4, 0x1, 0x1c1f ;  /* 0x003c1f0004037f89 */ /* 0x0004e400000e0000 */
.L_x_2528:
[----:B------:R-:W-:Y:S01]  /*d5f0*/  ISETP.LE.AND P0, PT, R13, c[0x0][0x32c], PT ;  /* 0x0000cb000d007a0c */ /* 0x000fe20003f03270 */
[--C-:B---3--:R-:W-:Y:S02]  /*d600*/  IMAD.IADD R2, R6, 0x1, R3.reuse ;  /* 0x0000000106027824 */ /* 0x108fe400078e0203 */
[----:B------:R-:W-:-:S03]  /*d610*/  IMAD.IADD R0, R8, 0x1, R3 ;  /* 0x0000000108007824 */ /* 0x000fc600078e0203 */
[----:B------:R-:W-:-:S07]  /*d620*/  IMNMX R2, R9, R2, PT ;  /* 0x0000000209027217 */ /* 0x000fce0003800200 */
        /* <DEDUP_REMOVED lines=12> */
.L_x_2376:
[----:B-12---:R-:W-:-:S04]  /*d6f0*/  MOV R4, 0x1 ;  /* 0x0000000100047802 */ /* 0x006fc80000000f00 */
[----:B------:R-:W-:-:S13]  /*d700*/  ISETP.NE.AND P0, PT, R4, c[0x0][0x32c], PT ;  /* 0x0000cb0004007a0c */ /* 0x000fda0003f05270 */
[----:B------:R-:W-:-:S05]  /*d710*/  @P0 IMAD.HI.U32 R4, R3, c[0x0][0x330], RZ ;  /* 0x0000cc0003040a27 */ /* 0x000fca00078e00ff */
[----:B------:R-:W-:Y:S02]  /*d720*/  @P0 SHF.R.U32.HI R3, RZ, c[0x0][0x334], R4 ;  /* 0x0000cd00ff030a19 */ /* 0x000fe40000011604 */
.L_x_2377:
[----:B------:R-:W-:Y:S05]  /*d730*/  BSYNC B0 ;  /* 0x0000000000007941 */ /* 0x000fea0003800000 */
.L_x_2375:
[----:B------:R-:W-:-:S05]  /*d740*/  IMAD R3, R3, c[0x0][0x32c], R10 ;  /* 0x0000cb0003037a24 */ /* 0x000fca00078e020a */
[----:B------:R-:W-:Y:S02]  /*d750*/  IADD3 R4, R3, c[0x0][0x32c], RZ ;  /* 0x0000cb0003047a10 */ /* 0x000fe40007ffe0ff */
[----:B------:R-:W-:Y:S02]  /*d760*/  IMNMX R0, R0, R3, !PT ;  /* 0x0000000300007217 */ /* 0x000fe40007800200 */
[----:B------:R-:W-:Y:S02]  /*d770*/  IMNMX R2, R2, R4, PT ;  /* 0x0000000402027217 */ /* 0x000fe40003800200 */
.L_x_2374:
[----:B------:R-:W-:Y:S02]  /*d780*/  LOP3.LUT P0, RZ, R213, 0x2, RZ, 0xc0, !PT ;  /* 0x00000002d5ff7812 */ /* 0x000fe4000780c0ff */
[----:B------:R-:W-:Y:S02]  /*d790*/  FMNMX.FTZ R13, R18, R20, !PT ;  /* 0x00000014120d7209 */ /* 0x000fe40007810000 */
[----:B------:R-:W-:Y:S02]  /*d7a0*/  ISETP.GT.AND P0, PT, R0, 0x8, !P0 ;  /* 0x000000080000780c */ /* 0x000fe40004704270 */
[----:B------:R-:W-:-:S02]  /*d7b0*/  FMNMX.FTZ R13, R22, R13, !PT ;  /* 0x0000000d160d7209 */ /* 0x000fc40007810000 */
[----:B------:R-:W-:Y:S02]  /*d7c0*/  ISETP.LT.OR P0, PT, R2, 0x9, P0 ;  /* 0x000000090200780c */ /* 0x000fe40000701670 */
[----:B------:R-:W-:Y:S02]  /*d7d0*/  FMNMX.FTZ R13, R23, R13, !PT ;  /* 0x0000000d170d7209 */ /* 0x000fe40007810000 */
[----:B------:R-:W-:Y:S02]  /*d7e0*/  FSEL R9, R54, -INF , !P0 ;  /* 0xff80000036097808 */ /* 0x000fe40004000000 */
[----:B------:R-:W-:Y:S02]  /*d7f0*/  LOP3.LUT P0, RZ, R213, 0x1, RZ, 0xc0, !PT ;  /* 0x00000001d5ff7812 */ /* 0x000fe4000780c0ff */
[----:B------:R-:W-:Y:S02]  /*d800*/  FMNMX.FTZ R13, R25, R13, !PT ;  /* 0x0000000d190d7209 */ /* 0x000fe40007810000 */
[----:B------:R-:W-:-:S02]  /*d810*/  ISETP.GT.AND P0, PT, R0, 0x9, !P0 ;  /* 0x000000090000780c */ /* 0x000fc40004704270 */
[----:B------:R-:W-:Y:S02]  /*d820*/  FMNMX.FTZ R13, R26, R13, !PT ;  /* 0x0000000d1a0d7209 */ /* 0x000fe40007810000 */
[----:B------:R-:W-:Y:S02]  /*d830*/  ISETP.LT.OR P0, PT, R2, 0xa, P0 ;  /* 0x0000000a0200780c */ /* 0x000fe40000701670 */
[----:B------:R-:W-:Y:S02]  /*d840*/  FMNMX.FTZ R13, R27, R13, !PT ;  /* 0x0000000d1b0d7209 */ /* 0x000fe40007810000 */
[----:B------:R-:W-:Y:S02]  /*d850*/  FSEL R11, R55, -INF , !P0 ;  /* 0xff800000370b7808 */ /* 0x000fe40004000000 */
[----:B------:R-:W-:Y:S02]  /*d860*/  ISETP.GT.AND P0, PT, R0, 0x10, !P6 ;  /* 0x000000100000780c */ /* 0x000fe40007704270 */
[----:B------:R-:W-:-:S02]  /*d870*/  LOP3.LUT P6, RZ, R213, 0x10, RZ, 0xc0, !PT ;  /* 0x00000010d5ff7812 */ /* 0x000fc400078cc0ff */
[----:B------:R-:W-:Y:S02]  /*d880*/  ISETP.LT.OR P0, PT, R2, 0x11, P0 ;  /* 0x000000110200780c */ /* 0x000fe40000701670 */
[----:B------:R-:W-:Y:S02]  /*d890*/  FMNMX.FTZ R13, R28, R13, !PT ;  /* 0x0000000d1c0d7209 */ /* 0x000fe40007810000 */
[----:B------:R-:W-:Y:S02]  /*d8a0*/  FSEL R14, R38, -INF , !P0 ;  /* 0xff800000260e7808 */ /* 0x000fe40004000000 */
[----:B------:R-:W-:Y:S02]  /*d8b0*/  ISETP.GT.AND P0, PT, R0, 0x11, !P5 ;  /* 0x000000110000780c */ /* 0x000fe40006f04270 */
[----:B------:R-:W-:Y:S02]  /*d8c0*/  LOP3.LUT P5, RZ, R213, 0x8, RZ, 0xc0, !PT ;  /* 0x00000008d5ff7812 */ /* 0x000fe400078ac0ff */
[----:B------:R-:W-:-:S02]  /*d8d0*/  ISETP.LT.OR P0, PT, R2, 0x12, P0 ;  /* 0x000000120200780c */ /* 0x000fc40000701670 */
[----:B------:R-:W-:Y:S02]  /*d8e0*/  FMNMX.FTZ R13, R29, R13, !PT ;  /* 0x0000000d1d0d7209 */ /* 0x000fe40007810000 */
[----:B------:R-:W-:Y:S02]  /*d8f0*/  FSEL R16, R39, -INF , !P0 ;  /* 0xff80000027107808 */ /* 0x000fe40004000000 */
[----:B------:R-:W-:Y:S02]  /*d900*/  ISETP.GT.AND P0, PT, R0, 0x18, !P4 ;  /* 0x000000180000780c */ /* 0x000fe40006704270 */
[----:B------:R-:W-:Y:S02]  /*d910*/  LOP3.LUT P4, RZ, R213, 0x4, RZ, 0xc0, !PT ;  /* 0x00000004d5ff7812 */ /* 0x000fe4000788c0ff */
[----:B------:R-:W-:Y:S02]  /*d920*/  ISETP.LT.OR P0, PT, R2, 0x19, P0 ;  /* 0x000000190200780c */ /* 0x000fe40000701670 */
[----:B------:R-:W-:-:S02]  /*d930*/  FMNMX.FTZ R13, R31, R13, !PT ;  /* 0x0000000d1f0d7209 */ /* 0x000fc40007810000 */
[----:B------:R-:W-:Y:S02]  /*d940*/  FSEL R17, R50, -INF , !P0 ;  /* 0xff80000032117808 */ /* 0x000fe40004000000 */
[----:B------:R-:W-:Y:S02]  /*d950*/  ISETP.GT.AND P0, PT, R0, 0x19, !P3 ;  /* 0x000000190000780c */ /* 0x000fe40005f04270 */
[----:B------:R-:W-:Y:S02]  /*d960*/  LOP3.LUT P3, RZ, R213, 0x20, RZ, 0xc0, !PT ;  /* 0x00000020d5ff7812 */ /* 0x000fe4000786c0ff */
[----:B------:R-:W-:Y:S02]  /*d970*/  ISETP.LT.OR P0, PT, R2, 0x1a, P0 ;  /* 0x0000001a0200780c */ /* 0x000fe40000701670 */
[----:B------:R-:W-:Y:S02]  /*d980*/  FMNMX.FTZ R13, R33, R13, !PT ;  /* 0x0000000d210d7209 */ /* 0x000fe40007810000 */
[----:B------:R-:W-:-:S02]  /*d990*/  FSEL R19, R51, -INF , !P0 ;  /* 0xff80000033137808 */ /* 0x000fc40004000000 */
[----:B------:R-:W-:Y:S02]  /*d9a0*/  ISETP.GT.AND P0, PT, R0, 0x20, !P2 ;  /* 0x000000200000780c */ /* 0x000fe40005704270 */
[----:B------:R-:W-:Y:S02]  /*d9b0*/  FMNMX.FTZ R13, R32, R13, !PT ;  /* 0x0000000d200d7209 */ /* 0x000fe40007810000 */
        /* <DEDUP_REMOVED lines=8> */
[----:B------:R-:W-:-:S04]  /*da40*/  ISETP.GT.AND P0, PT, R0, RZ, !P4 ;  /* 0x000000ff0000720c */ /* 0x000fc80006704270 */
[----:B------:R-:W-:-:S04]  /*da50*/  ISETP.LT.OR P0, PT, R2, 0x1, P0 ;  /* 0x000000010200780c */ /* 0x000fc80000701670 */
[----:B-12---:R-:W-:Y:S02]  /*da60*/  FSEL R4, R42, -INF , !P0 ;  /* 0xff8000002a047808 */ /* 0x006fe40004000000 */
[----:B------:R-:W-:Y:S02]  /*da70*/  ISETP.GT.AND P0, PT, R0, 0x28, !P5 ;  /* 0x000000280000780c */ /* 0x000fe40006f04270 */
[----:B------:R-:W-:Y:S02]  /*da80*/  FMNMX.FTZ R6, R4, R8, !PT ;  /* 0x0000000804067209 */ /* 0x000fe40007810000 */
[----:B------:R-:W-:Y:S02]  /*da90*/  ISETP.LT.OR P0, PT, R2, 0x29, P0 ;  /* 0x000000290200780c */ /* 0x000fe40000701670 */
[----:B------:R-:W-:Y:S02]  /*daa0*/  FMNMX.FTZ R6, R9, R6, !PT ;  /* 0x0000000609067209 */ /* 0x000fe40007810000 */
[----:B------:R-:W-:-:S02]  /*dab0*/  FSEL R30, R46, -INF , !P0 ;  /* 0xff8000002e1e7808 */ /* 0x000fc40004000000 */
[----:B------:R-:W-:Y:S02]  /*dac0*/  FMNMX.FTZ R6, R11, R6, !PT ;  /* 0x000000060b067209 */ /* 0x000fe40007810000 */
[----:B------:R-:W-:Y:S02]  /*dad0*/  ISETP.GT.AND P0, PT, R0, 0x29, !P6 ;  /* 0x000000290000780c */ /* 0x000fe40007704270 */
        /* <DEDUP_REMOVED lines=9> */
[----:B------:R-:W-:Y:S01]  /*db70*/  FMNMX.FTZ R6, R10, R6, !PT ;  /* 0x000000060a067209 */ /* 0x000fe20007810000 */
[----:B------:R-:W-:Y:S05]  /*db80*/  BRA.DIV ~URZ, `(.L_x_2378) ;  /* 0x000123e27f007947 */ /* 0x000fea000b800000 */
[----:B------:R1:W2:Y:S02]  /*db90*/  SHFL.BFLY PT, R172, R13, 0x2, 0x1f ;  /* 0x0c401f000dac7f89 */ /* 0x0002a400000e0000 */
.L_x_2529:
[----:B-12---:R-:W-:Y:S01]  /*dba0*/  FMNMX.FTZ R13, R13, R172, !PT ;  /* 0x000000ac0d0d7209 */ /* 0x006fe20007810000 */
[----:B------:R-:W-:Y:S05]  /*dbb0*/  BRA.DIV ~URZ, `(.L_x_2379) ;  /* 0x000124027f007947 */ /* 0x000fea000b800000 */
[----:B------:R-:W1:Y:S04]  /*dbc0*/  SHFL.BFLY PT, R0, R6, 0x2, 0x1f ;  /* 0x0c401f0006007f89 */ /* 0x000e6800000e0000 */
[----:B------:R-:W2:Y:S01]  /*dbd0*/  SHFL.BFLY PT, R2, R13, 0x1, 0x1f ;  /* 0x0c201f000d027f89 */ /* 0x000ea200000e0000 */
[----:B-1----:R-:W-:Y:S02]  /*dbe0*/  FMNMX.FTZ R6, R6, R0, !PT ;  /* 0x0000000006067209 */ /* 0x002fe40007810000 */
[----:B--2---:R-:W-:-:S03]  /*dbf0*/  FMNMX.FTZ R13, R13, R2, !PT ;  /* 0x000000020d0d7209 */ /* 0x004fc60007810000 */
[----:B------:R1:W2:Y:S04]  /*dc00*/  SHFL.BFLY PT, R172, R6, 0x1, 0x1f ;  /* 0x0c201f0006ac7f89 */ /* 0x0002a800000e0000 */
.L_x_2530:
[C---:B------:R-:W-:Y:S01]  /*dc10*/  FMUL.FTZ R0, R13.reuse, c[0x0][0x2d0] ;  /* 0x0000b4000d007a20 */ /* 0x040fe20000410000 */
[----:B------:R-:W-:Y:S01]  /*dc20*/  FSETP.NEU.FTZ.AND P0, PT, R13, -INF , PT ;  /* 0xff8000000d00780b */ /* 0x000fe20003f1d000 */
[----:B------:R-:W-:Y:S01]  /*dc30*/  WARPSYNC 0xffffffff ;  /* 0xffffffff00007948 */ /* 0x000fe20003800000 */
[----:B-12---:R-:W-:Y:S02]  /*dc40*/  FMNMX.FTZ R6, R172, R6, !PT ;  /* 0x00000006ac067209 */ /* 0x006fe40007810000 */
[----:B------:R-:W-:Y:S02]  /*dc50*/  FSEL R0, R0, RZ, P0 ;  /* 0x000000ff00007208 */ /* 0x000fe40000000000 */
[C---:B------:R-:W-:Y:S01]  /*dc60*/  FSETP.NEU.FTZ.AND P0, PT, R6.reuse, -INF , PT ;  /* 0xff8000000600780b */ /* 0x040fe20003f1d000 */
[----:B------:R-:W-:Y:S02]  /*dc70*/  FMUL.FTZ R3, R6, c[0x0][0x2d0] ;  /* 0x0000b40006037a20 */ /* 0x000fe40000410000 */
[----:B------:R-:W-:-:S04]  /*dc80*/  FFMA.FTZ R2, R18, c[0x0][0x2d0], -R0 ;  /* 0x0000b40012027a23 */ /* 0x000fc80000010800 */
[----:B------:R1:W-:Y:S02]  /*dc90*/  MUFU.EX2 R40, R2 ;  /* 0x0000000200287308 */ /* 0x0003e40000000800 */
[----:B-1----:R-:W-:-:S06]  /*dca0*/  FFMA.FTZ R2, R20, c[0x0][0x2d0], -R0 ;  /* 0x0000b40014027a23 */ /* 0x002fcc0000010800 */
[----:B------:R1:W2:Y:S02]  /*dcb0*/  MUFU.EX2 R38, R2 ;  /* 0x0000000200267308 */ /* 0x0002a40000000800 */
[----:B-1----:R-:W-:-:S06]  /*dcc0*/  FFMA.FTZ R2, R22, c[0x0][0x2d0], -R0 ;  /* 0x0000b40016027a23 */ /* 0x002fcc0000010800 */
[----:B------:R1:W3:Y:S02]  /*dcd0*/  MUFU.EX2 R39, R2 ;  /* 0x0000000200277308 */ /* 0x0002e40000000800 */
[----:B-1----:R-:W-:-:S06]  /*dce0*/  FFMA.FTZ R2, R23, c[0x0][0x2d0], -R0 ;  /* 0x0000b40017027a23 */ /* 0x002fcc0000010800 */
[----:B------:R1:W4:Y:S02]  /*dcf0*/  MUFU.EX2 R18, R2 ;  /* 0x0000000200127308 */ /* 0x0003240000000800 */
[----:B-1----:R-:W-:-:S06]  /*dd00*/  FFMA.FTZ R2, R25, c[0x0][0x2d0], -R0 ;  /* 0x0000b40019027a23 */ /* 0x002fcc0000010800 */
[----:B------:R1:W5:Y:S02]  /*dd10*/  MUFU.EX2 R37, R2 ;  /* 0x0000000200257308 */ /* 0x0003640000000800 */
[----:B-1----:R-:W-:-:S06]  /*dd20*/  FFMA.FTZ R2, R26, c[0x0][0x2d0], -R0 ;  /* 0x0000b4001a027a23 */ /* 0x002fcc0000010800 */
[----:B------:R1:W1:Y:S02]  /*dd30*/  MUFU.EX2 R35, R2 ;  /* 0x0000000200237308 */ /* 0x0002640000000800 */
[----:B-1----:R-:W-:-:S06]  /*dd40*/  FFMA.FTZ R2, R27, c[0x0][0x2d0], -R0 ;  /* 0x0000b4001b027a23 */ /* 0x002fcc0000010800 */
[----:B------:R1:W-:Y:S02]  /*dd50*/  MUFU.EX2 R36, R2 ;  /* 0x0000000200247308 */ /* 0x0003e40000000800 */
        /* <DEDUP_REMOVED lines=8> */
[----:B-1----:R-:W-:Y:S01]  /*dde0*/  FFMA.FTZ R2, R32, c[0x0][0x2d0], -R0 ;  /* 0x0000b40020027a23 */ /* 0x002fe20000010800 */
[----:B------:R-:W-:Y:S01]  /*ddf0*/  FSEL R0, R3, RZ, P0 ;  /* 0x000000ff03007208 */ /* 0x000fe20000000000 */
[----:B--2---:R-:W-:-:S04]  /*de00*/  FADD.FTZ R3, R40, R38 ;  /* 0x0000002628037221 */ /* 0x004fc80000010000 */
[----:B------:R1:W-:Y:S01]  /*de10*/  MUFU.EX2 R138, R2 ;  /* 0x00000002008a7308 */ /* 0x0003e20000000800 */
[----:B---3--:R-:W-:-:S04]  /*de20*/  FADD.FTZ R3, R39, R3 ;  /* 0x0000000327037221 */ /* 0x008fc80000010000 */
[C---:B----4-:R-:W-:Y:S01]  /*de30*/  FADD.FTZ R3, R18.reuse, R3 ;  /* 0x0000000312037221 */ /* 0x050fe20000010000 */
[----:B------:R-:W-:-:S03]  /*de40*/  F2FP.BF16.PACK_AB R18, R18, R39 ;  /* 0x000000271212723e */ /* 0x000fc600000010ff */
[----:B-----5:R-:W-:Y:S02]  /*de50*/  FADD.FTZ R3, R37, R3 ;  /* 0x0000000325037221 */ /* 0x020fe40000010000 */
[----:B-1----:R-:W-:-:S04]  /*de60*/  FFMA.FTZ R2, R4, c[0x0][0x2d0], -R0 ;  /* 0x0000b40004027a23 */ /* 0x002fc80000010800 */
[----:B------:R1:W-:Y:S02]  /*de70*/  MUFU.EX2 R27, R2 ;  /* 0x00000002001b7308 */ /* 0x0003e40000000800 */
[----:B-1----:R-:W-:Y:S01]  /*de80*/  FFMA.FTZ R2, R8, c[0x0][0x2d0], -R0 ;  /* 0x0000b40008027a23 */ /* 0x002fe20000010800 */
[----:B------:R-:W-:-:S05]  /*de90*/  F2FP.BF16.PACK_AB R8, R35, R37 ;  /* 0x000000252308723e */ /* 0x000fca00000010ff */
[----:B------:R1:W2:Y:S02]  /*dea0*/  MUFU.EX2 R26, R2 ;  /* 0x00000002001a7308 */ /* 0x0002a40000000800 */
[----:B-1----:R-:W-:Y:S02]  /*deb0*/  FFMA.FTZ R2, R9, c[0x0][0x2d0], -R0 ;  /* 0x0000b40009027a23 */ /* 0x002fe40000010800 */
[----:B--2---:R-:W-:-:S04]  /*dec0*/  FADD.FTZ R4, R27, R26 ;  /* 0x0000001a1b047221 */ /* 0x004fc80000010000 */
[----:B------:R1:W2:Y:S02]  /*ded0*/  MUFU.EX2 R25, R2 ;  /* 0x0000000200197308 */ /* 0x0002a40000000800 */
[----:B-1----:R-:W-:Y:S02]  /*dee0*/  FFMA.FTZ R2, R11, c[0x0][0x2d0], -R0 ;  /* 0x0000b4000b027a23 */ /* 0x002fe40000010800 */
[----:B--2---:R-:W-:-:S04]  /*def0*/  FADD.FTZ R4, R25, R4 ;  /* 0x0000000419047221 */ /* 0x004fc80000010000 */
[----:B------:R1:W2:Y:S02]  /*df00*/  MUFU.EX2 R23, R2 ;  /* 0x0000000200177308 */ /* 0x0002a40000000800 */
[----:B-1----:R-:W-:Y:S02]  /*df10*/  FFMA.FTZ R2, R14, c[0x0][0x2d0], -R0 ;  /* 0x0000b4000e027a23 */ /* 0x002fe40000010800 */
[----:B--2---:R-:W-:-:S04]  /*df20*/  FADD.FTZ R4, R23, R4 ;  /* 0x0000000417047221 */ /* 0x004fc80000010000 */
[----:B------:R1:W2:Y:S02]  /*df30*/  MUFU.EX2 R22, R2 ;  /* 0x0000000200167308 */ /* 0x0002a40000000800 */
[----:B-1----:R-:W-:Y:S01]  /*df40*/  FFMA.FTZ R2, R16, c[0x0][0x2d0], -R0 ;  /* 0x0000b40010027a23 */ /* 0x002fe20000010800 */
[----:B------:R-:W-:Y:S01]  /*df50*/  F2FP.BF16.PACK_AB R16, R38, R40 ;  /* 0x000000282610723e */ /* 0x000fe200000010ff */
[----:B--2---:R-:W-:-:S04]  /*df60*/  FADD.FTZ R4, R22, R4 ;  /* 0x0000000416047221 */ /* 0x004fc80000010000 */
[----:B------:R1:W2:Y:S02]  /*df70*/  MUFU.EX2 R9, R2 ;  /* 0x0000000200097308 */ /* 0x0002a40000000800 */
[----:B-1----:R-:W-:Y:S01]  /*df80*/  FFMA.FTZ R2, R17, c[0x0][0x2d0], -R0 ;  /* 0x0000b40011027a23 */ /* 0x002fe20000010800 */
[----:B------:R-:W-:-:S05]  /*df90*/  F2FP.BF16.PACK_AB R17, R26, R27 ;  /* 0x0000001b1a11723e */ /* 0x000fca00000010ff */
[----:B------:R1:W3:Y:S02]  /*dfa0*/  MUFU.EX2 R20, R2 ;  /* 0x0000000200147308 */ /* 0x0002e40000000800 */
[----:B-1----:R-:W-:Y:S01]  /*dfb0*/  FFMA.FTZ R2, R19, c[0x0][0x2d0], -R0 ;  /* 0x0000b40013027a23 */ /* 0x002fe20000010800 */
[----:B------:R-:W-:-:S05]  /*dfc0*/  F2FP.BF16.PACK_AB R19, R23, R25 ;  /* 0x000000191713723e */ /* 0x000fca00000010ff */
[----:B------:R1:W4:Y:S02]  /*dfd0*/  MUFU.EX2 R11, R2 ;  /* 0x00000002000b7308 */ /* 0x0003240000000800 */
[----:B-1----:R-:W-:-:S06]  /*dfe0*/  FFMA.FTZ R2, R21, c[0x0][0x2d0], -R0 ;  /* 0x0000b40015027a23 */ /* 0x002fcc0000010800 */
[----:B------:R1:W5:Y:S02]  /*dff0*/  MUFU.EX2 R14, R2 ;  /* 0x00000002000e7308 */ /* 0x0003640000000800 */
[----:B-1----:R-:W-:-:S06]  /*e000*/  FFMA.FTZ R2, R24, c[0x0][0x2d0], -R0 ;  /* 0x0000b40018027a23 */ /* 0x002fcc0000010800 */
[----:B------:R1:W1:Y:S02]  /*e010*/  MUFU.EX2 R137, R2 ;  /* 0x0000000200897308 */ /* 0x0002640000000800 */
[----:B-1----:R-:W-:Y:S02]  /*e020*/  FADD.FTZ R2, R35, R3 ;  /* 0x0000000323027221 */ /* 0x002fe40000010000 */
[----:B------:R-:W-:Y:S02]  /*e030*/  FFMA.FTZ R3, R30, c[0x0][0x2d0], -R0 ;  /* 0x0000b4001e037a23 */ /* 0x000fe40000010800 */
[----:B------:R-:W-:Y:S02]  /*e040*/  FADD.FTZ R2, R36, R2 ;  /* 0x0000000224027221 */ /* 0x000fe40000010000 */
[----:B------:R2:W1:Y:S02]  /*e050*/  MUFU.EX2 R139, R3 ;  /* 0x00000003008b7308 */ /* 0x0004640000000800 */
[----:B------:R-:W-:-:S02]  /*e060*/  FADD.FTZ R2, R34, R2 ;  /* 0x0000000222027221 */ /* 0x000fc40000010000 */
[C---:B--2---:R-:W-:Y:S01]  /*e070*/  FADD.FTZ R3, R9.reuse, R4 ;  /* 0x0000000409037221 */ /* 0x044fe20000010000 */
[----:B------:R-:W-:Y:S01]  /*e080*/  F2FP.BF16.PACK_AB R9, R9, R22 ;  /* 0x000000160909723e */ /* 0x000fe200000010ff */
[----:B------:R-:W-:Y:S01]  /*e090*/  FFMA.FTZ R4, R10, c[0x0][0x2d0], -R0 ;  /* 0x0000b4000a047a23 */ /* 0x000fe20000010800 */
[----:B------:R-:W-:Y:S01]  /*e0a0*/  F2FP.BF16.PACK_AB R10, R34, R36 ;  /* 0x00000024220a723e */ /* 0x000fe200000010ff */
[----:B---3--:R-:W-:Y:S02]  /*e0b0*/  FADD.FTZ R3, R20, R3 ;  /* 0x0000000314037221 */ /* 0x008fe40000010000 */
[----:B------:R-:W-:Y:S02]  /*e0c0*/  FADD.FTZ R0, R29, R2 ;  /* 0x000000021d007221 */ /* 0x000fe40000010000 */
[----:B------:R-:W2:Y:S01]  /*e0d0*/  MUFU.EX2 R4, R4 ;  /* 0x0000000400047308 */ /* 0x000ea20000000800 */
[C---:B----4-:R-:W-:Y:S01]  /*e0e0*/  FADD.FTZ R3, R11.reuse, R3 ;  /* 0x000000030b037221 */ /* 0x050fe20000010000 */
[----:B------:R-:W-:Y:S01]  /*e0f0*/  F2FP.BF16.PACK_AB R11, R11, R20 ;  /* 0x000000140b0b723e */ /* 0x000fe200000010ff */
[C---:B------:R-:W-:Y:S01]  /*e100*/  FADD.FTZ R0, R136.reuse, R0 ;  /* 0x0000000088007221 */ /* 0x040fe20000010000 */
[----:B------:R-:W-:Y:S01]  /*e110*/  F2FP.BF16.PACK_AB R136, R136, R29 ;  /* 0x0000001d8888723e */ /* 0x000fe200000010ff */
[----:B-----5:R-:W-:-:S02]  /*e120*/  FADD.FTZ R3, R14, R3 ;  /* 0x000000030e037221 */ /* 0x020fc40000010000 */
[----:B------:R-:W-:Y:S02]  /*e130*/  FADD.FTZ R0, R28, R0 ;  /* 0x000000001c007221 */ /* 0x000fe40000010000 */
[C---:B------:R-:W-:Y:S01]  /*e140*/  FADD.FTZ R3, R137.reuse, R3 ;  /* 0x0000000389037221 */ /* 0x040fe20000010000 */
[----:B------:R-:W-:Y:S01]  /*e150*/  F2FP.BF16.PACK_AB R137, R137, R14 ;  /* 0x0000000e8989723e */ /* 0x000fe200000010ff */
[C---:B------:R-:W-:Y:S01]  /*e160*/  FADD.FTZ R234, R138.reuse, R0 ;  /* 0x000000008aea7221 */ /* 0x040fe20000010000 */
[----:B------:R-:W-:Y:S01]  /*e170*/  F2FP.BF16.PACK_AB R138, R138, R28 ;  /* 0x0000001c8a8a723e */ /* 0x000fe200000010ff */
[----:B-1----:R-:W-:Y:S01]  /*e180*/  FADD.FTZ R3, R139, R3 ;  /* 0x000000038b037221 */ /* 0x002fe20000010000 */
[----:B--2---:R-:W-:-:S03]  /*e190*/  F2FP.BF16.PACK_AB R139, R4, R139 ;  /* 0x0000008b048b723e */ /* 0x004fc600000010ff */
[----:B------:R-:W-:Y:S02]  /*e1a0*/  FADD.FTZ R233, R4, R3 ;  /* 0x0000000304e97221 */ /* 0x000fe40000010000 */
[----:B------:R-:W1:Y:S04]  /*e1b0*/  LDSM.16.MT88.4 R20, [R193] ;  /* 0x00000000c114783b */ /* 0x000e680000004200 */
[----:B------:R-:W2:Y:S04]  /*e1c0*/  LDSM.16.MT88.4 R32, [R194] ;  /* 0x00000000c220783b */ /* 0x000ea80000004200 */
[----:B------:R-:W-:Y:S04]  /*e1d0*/  LDSM.16.MT88.4 R48, [R194+0x800] ;  /* 0x00080000c230783b */ /* 0x000fe80000004200 */
[----:B------:R-:W3:Y:S04]  /*e1e0*/  LDSM.16.MT88.4 R36, [R193+0x800] ;  /* 0x00080000c124783b */ /* 0x000ee80000004200 */
[----:B------:R-:W4:Y:S04]  /*e1f0*/  LDSM.16.MT88.4 R40, [R196] ;  /* 0x00000000c428783b */ /* 0x000f280000004200 */
[----:B------:R-:W5:Y:S04]  /*e200*/  LDSM.16.MT88.4 R52, [R195] ;  /* 0x00000000c334783b */ /* 0x000f680000004200 */
[----:B------:R-:W-:Y:S04]  /*e210*/  LDSM.16.MT88.4 R60, [R195+0x800] ;  /* 0x00080000c33c783b */ /* 0x000fe80000004200 */
[----:B------:R-:W-:Y:S04]  /*e220*/  LDSM.16.MT88.4 R44, [R193+0x1800] ;  /* 0x00180000c12c783b */ /* 0x000fe80000004200 */
[----:B------:R-:W-:Y:S04]  /*e230*/  LDSM.16.MT88.4 R64, [R194+0x2000] ;  /* 0x00200000c240783b */ /* 0x000fe80000004200 */
[----:B------:R-:W-:Y:S01]  /*e240*/  LDSM.16.MT88.4 R72, [R193+0x3000] ;  /* 0x00300000c148783b */ /* 0x000fe20000004200 */
[C---:B-1----:R-:W-:Y:S03]  /*e250*/  HMMA.16816.F32.BF16 R28, R16.reuse, R20, RZ ;  /* 0x00000014101c723c */ /* 0x042fe600000418ff */
[----:B------:R-:W-:Y:S04]  /*e260*/  LDSM.16.MT88.4 R68, [R196+0x2000] ;  /* 0x00200000c444783b */ /* 0x000fe80000004200 */
[----:B------:R-:W-:Y:S01]  /*e270*/  LDSM.16.MT88.4 R76, [R194+0x3000] ;  /* 0x00300000c24c783b */ /* 0x000fe20000004200 */
[C---:B------:R-:W-:Y:S03]  /*e280*/  HMMA.16816.F32.BF16 R24, R16.reuse, R22, RZ ;  /* 0x000000161018723c */ /* 0x040fe600000418ff */
[----:B------:R-:W-:Y:S04]  /*e290*/  LDSM.16.MT88.4 R80, [R194+0x3800] ;  /* 0x00380000c250783b */ /* 0x000fe80000004200 */
[----:B------:R-:W-:Y:S01]  /*e2a0*/  LDSM.16.MT88.4 R84, [R195+0x3000] ;  /* 0x00300000c354783b */ /* 0x000fe20000004200 */
[----:B--2---:R-:W-:Y:S03]  /*e2b0*/  HMMA.16816.F32.BF16 R20, R16, R32, RZ ;  /* 0x000000201014723c */ /* 0x004fe600000418ff */
[----:B------:R-:W-:Y:S04]  /*e2c0*/  LDSM.16.MT88.4 R164, [R193+0x1000] ;  /* 0x00100000c1a4783b */ /* 0x000fe80000004200 */
[----:B------:R-:W-:Y:S01]  /*e2d0*/  LDSM.16.MT88.4 R156, [R194+0x1000] ;  /* 0x00100000c29c783b */ /* 0x000fe20000004200 */
[C---:B---3--:R-:W-:Y:S08]  /*e2e0*/  HMMA.16816.F32.BF16 R168, R8.reuse, R36, R28 ;  /* 0x0000002408a8723c */ /* 0x048ff0000004181c */
[C---:B------:R-:W-:Y:S01]  /*e2f0*/  HMMA.16816.F32.BF16 R148, R8.reuse, R38, R24 ;  /* 0x000000260894723c */ /* 0x040fe20000041818 */
[----:B------:R-:W1:Y:S07]  /*e300*/  LDSM.16.MT88.4 R36, [R196+0x800] ;  /* 0x00080000c424783b */ /* 0x000e6e0000004200 */
[----:B------:R-:W-:Y:S08]  /*e310*/  HMMA.16816.F32.BF16 R160, R8, R48, R20 ;  /* 0x0000003008a0723c */ /* 0x000ff00000041814 */
[C---:B------:R-:W-:Y:S01]  /*e320*/  HMMA.16816.F32.BF16 R20, R16.reuse, R34, RZ ;  /* 0x000000221014723c */ /* 0x040fe200000418ff */
[----:B------:R-:W-:Y:S07]  /*e330*/  LDSM.16.MT88.4 R32, [R196+0x1800] ;  /* 0x00180000c420783b */ /* 0x000fee0000004200 */
[C---:B----4-:R-:W-:Y:S08]  /*e340*/  HMMA.16816.F32.BF16 R28, R16.reuse, R40, RZ ;  /* 0x00000028101c723c */ /* 0x050ff000000418ff */
[----:B------:R-:W-:Y:S01]  /*e350*/  HMMA.16816.F32.BF16 R24, R16, R42, RZ ;  /* 0x0000002a1018723c */ /* 0x000fe200000418ff */
[----:B------:R-:W2:Y:S07]  /*e360*/  LDSM.16.MT88.4 R40, [R193+0x2000] ;  /* 0x00200000c128783b */ /* 0x000eae0000004200 */
[----:B------:R-:W-:Y:S01]  /*e370*/  HMMA.16816.F32.BF16 R56, R8, R50, R20 ;  /* 0x000000320838723c */ /* 0x000fe20000041814 */
[----:B------:R-:W-:Y:S07]  /*e380*/  LDSM.16.MT88.4 R48, [R193+0x3800] ;  /* 0x00380000c130783b */ /* 0x000fee0000004200 */
[----:B-----5:R-:W-:Y:S08]  /*e390*/  HMMA.16816.F32.BF16 R20, R16, R52, RZ ;  /* 0x000000341014723c */ /* 0x020ff000000418ff */
[----:B-1----:R-:W-:Y:S08]  /*e3a0*/  HMMA.16816.F32.BF16 R152, R8, R36, R28 ;  /* 0x000000240898723c */ /* 0x002ff0000004181c */
[----:B------:R-:W-:Y:S01]  /*e3b0*/  HMMA.16816.F32.BF16 R28, R16, R54, RZ ;  /* 0x00000036101c723c */ /* 0x000fe200000418ff */
[----:B------:R-:W-:Y:S01]  /*e3c0*/  IMAD.MOV.U32 R4, RZ, RZ, R56 ;  /* 0x000000ffff047224 */ /* 0x000fe200078e0038 */
[----:B------:R-:W-:Y:S01]  /*e3d0*/  MOV R2, R58 ;  /* 0x0000003a00027202 */ /* 0x000fe20000000f00 */
[----:B------:R-:W-:Y:S01]  /*e3e0*/  IMAD.MOV.U32 R3, RZ, RZ, R57 ;  /* 0x000000ffff037224 */ /* 0x000fe200078e0039 */
[----:B------:R-:W-:Y:S01]  /*e3f0*/  LDSM.16.MT88.4 R52, [R195+0x2000] ;  /* 0x00200000c334783b */ /* 0x000fe20000004200 */
[----:B------:R-:W-:-:S03]  /*e400*/  IMAD.MOV.U32 R0, RZ, RZ, R59 ;  /* 0x000000ffff007224 */ /* 0x000fc600078e003b */
[C---:B------:R-:W-:Y:S01]  /*e410*/  HMMA.16816.F32.BF16 R20, R8.reuse, R60, R20 ;  /* 0x0000003c0814723c */ /* 0x040fe20000041814 */
[----:B------:R-:W1:Y:S07]  /*e420*/  LDSM.16.MT88.4 R56, [R194+0x1800] ;  /* 0x00180000c238783b */ /* 0x000e6e0000004200 */
[----:B------:R-:W-:Y:S08]  /*e430*/  HMMA.16816.F32.BF16 R24, R8, R38, R24 ;  /* 0x000000260818723c */ /* 0x000ff00000041818 */
[----:B------:R-:W-:Y:S08]  /*e440*/  HMMA.16816.F32.BF16 R36, R16, R44, RZ ;  /* 0x0000002c1024723c */ /* 0x000ff000000418ff */
[----:B------:R-:W-:Y:S01]  /*e450*/  MOV R95, R20 ;  /* 0x00000014005f7202 */ /* 0x000fe20000000f00 */
[----:B------:R-:W-:Y:S01]  /*e460*/  IMAD.MOV.U32 R94, RZ, RZ, R21 ;  /* 0x000000ffff5e7224 */ /* 0x000fe200078e0015 */
[----:B------:R-:W-:Y:S01]  /*e470*/  MOV R92, R23 ;  /* 0x00000017005c7202 */ /* 0x000fe20000000f00 */
[----:B------:R-:W-:Y:S01]  /*e480*/  IMAD.MOV.U32 R93, RZ, RZ, R22 ;  /* 0x000000ffff5d7224 */ /* 0x000fe200078e0016 */
[----:B------:R-:W-:Y:S04]  /*e490*/  HMMA.16816.F32.BF16 R168, R136, R164, R168 ;  /* 0x000000a488a8723c */ /* 0x000fe800000418a8 */
[----:B------:R-:W-:Y:S01]  /*e4a0*/  IMAD.MOV.U32 R102, RZ, RZ, R24 ;  /* 0x000000ffff667224 */ /* 0x000fe200078e0018 */
[----:B------:R-:W-:Y:S01]  /*e4b0*/  MOV R101, R25 ;  /* 0x0000001900657202 */ /* 0x000fe20000000f00 */
[----:B------:R-:W-:-:S02]  /*e4c0*/  IMAD.MOV.U32 R100, RZ, RZ, R26 ;  /* 0x000000ffff647224 */ /* 0x000fc400078e001a */
[----:B------:R-:W-:Y:S01]  /*e4d0*/  HMMA.16816.F32.BF16 R20, R8, R62, R28 ;  /* 0x0000003e0814723c */ /* 0x000fe2000004181c */
[----:B------:R-:W-:Y:S01]  /*e4e0*/  IMAD.MOV.U32 R14, RZ, RZ, R27 ;  /* 0x000000ffff0e7224 */ /* 0x000fe200078e001b */
[----:B------:R-:W3:Y:S04]  /*e4f0*/  LDSM.16.MT88.4 R28, [R195+0x1800] ;  /* 0x00180000c31c783b */ /* 0x000ee80000004200 */
[----:B------:R-:W4:Y:S02]  /*e500*/  LDSM.16.MT88.4 R60, [R196+0x3000] ;  /* 0x00300000c43c783b */ /* 0x000f240000004200 */
[----:B------:R-:W-:Y:S08]  /*e510*/  HMMA.16816.F32.BF16 R24, R16, R46, RZ ;  /* 0x0000002e1018723c */ /* 0x000ff000000418ff */
[----:B--2---:R-:W-:Y:S08]  /*e520*/  HMMA.16816.F32.BF16 R216, R8, R40, R36 ;  /* 0x0000002808d8723c */ /* 0x004ff00000041824 */
[----:B------:R-:W-:Y:S01]  /*e530*/  IMAD.MOV.U32 R106, RZ, RZ, R20 ;  /* 0x000000ffff6a7224 */ /* 0x000fe200078e0014 */
[----:B------:R-:W-:Y:S01]  /*e540*/  MOV R104, R22 ;  /* 0x0000001600687202 */ /* 0x000fe20000000f00 */
[----:B------:R-:W-:Y:S01]  /*e550*/  IMAD.MOV.U32 R105, RZ, RZ, R21 ;  /* 0x000000ffff697224 */ /* 0x000fe200078e0015 */
[----:B------:R-:W-:Y:S01]  /*e560*/  HMMA.16816.F32.BF16 R164, R136, R166, R148 ;  /* 0x000000a688a4723c */ /* 0x000fe20000041894 */
[----:B------:R-:W-:Y:S01]  /*e570*/  IMAD.MOV.U32 R103, RZ, RZ, R23 ;  /* 0x000000ffff677224 */ /* 0x000fe200078e0017 */
[----:B------:R-:W-:Y:S06]  /*e580*/  LDSM.16.MT88.4 R148, [R196+0x1000] ;  /* 0x00100000c494783b */ /* 0x000fec0000004200 */
[----:B-1----:R-:W-:Y:S08]  /*e590*/  HMMA.16816.F32.BF16 R20, R16, R56, RZ ;  /* 0x000000381014723c */ /* 0x002ff000000418ff */
[----:B------:R-:W-:Y:S08]  /*e5a0*/  HMMA.16816.F32.BF16 R188, R8, R42, R24 ;  /* 0x0000002a08bc723c */ /* 0x000ff00000041818 */
[----:B------:R-:W-:Y:S08]  /*e5b0*/  HMMA.16816.F32.BF16 R40, R16, R34, RZ ;  /* 0x000000221028723c */ /* 0x000ff000000418ff */
[----:B------:R-:W-:Y:S08]  /*e5c0*/  HMMA.16816.F32.BF16 R44, R8, R64, R20 ;  /* 0x00000040082c723c */ /* 0x000ff00000041814 */
[C---:B---3--:R-:W-:Y:S08]  /*e5d0*/  HMMA.16816.F32.BF16 R36, R16.reuse, R28, RZ ;  /* 0x0000001c1024723c */ /* 0x048ff000000418ff */
[C---:B------:R-:W-:Y:S08]  /*e5e0*/  HMMA.16816.F32.BF16 R24, R16.reuse, R74, RZ ;  /* 0x0000004a1018723c */ /* 0x040ff000000418ff */
[----:B------:R-:W-:Y:S01]  /*e5f0*/  MOV R108, R44 ;  /* 0x0000002c006c7202 */ /* 0x000fe20000000f00 */
[----:B------:R-:W-:Y:S01]  /*e600*/  IMAD.MOV.U32 R107, RZ, RZ, R45 ;  /* 0x000000ffff6b7224 */ /* 0x000fe200078e002d */
[----:B------:R-:W-:Y:S01]  /*e610*/  MOV R65, R46 ;  /* 0x0000002e00417202 */ /* 0x000fe20000000f00 */
[----:B------:R-:W-:Y:S01]  /*e620*/  IMAD.MOV.U32 R64, RZ, RZ, R47 ;  /* 0x000000ffff407224 */ /* 0x000fe200078e002f */
[C---:B------:R-:W-:Y:S08]  /*e630*/  HMMA.16816.F32.BF16 R56, R16.reuse, R58, RZ ;  /* 0x0000003a1038723c */ /* 0x040ff000000418ff */
[C---:B------:R-:W-:Y:S08]  /*e640*/  HMMA.16816.F32.BF16 R44, R16.reuse, R32, RZ ;  /* 0x00000020102c723c */ /* 0x040ff000000418ff */
[C---:B------:R-:W-:Y:S08]  /*e650*/  HMMA.16816.F32.BF16 R32, R16.reuse, R30, RZ ;  /* 0x0000001e1020723c */ /* 0x040ff000000418ff */
[----:B------:R-:W-:Y:S08]  /*e660*/  HMMA.16816.F32.BF16 R28, R16, R72, RZ ;  /* 0x00000048101c723c */ /* 0x000ff000000418ff */
[----:B------:R-:W-:Y:S01]  /*e670*/  HMMA.16816.F32.BF16 R72, R8, R68, R44 ;  /* 0x000000440848723c */ /* 0x000fe2000004182c */
[----:B------:R-:W1:Y:S07]  /*e680*/  LDSM.16.MT88.4 R44, [R196+0x3800] ;  /* 0x00380000c42c783b */ /* 0x000e6e0000004200 */
[----:B------:R-:W-:Y:S07]  /*e690*/  HMMA.16816.F32.BF16 R20, R16, R76, RZ ;  /* 0x0000004c1014723c */ /* 0x000fee00000418ff */
[----:B------:R-:W-:Y:S01]  /*e6a0*/  IMAD.MOV.U32 R77, RZ, RZ, R107 ;  /* 0x000000ffff4d7224 */ /* 0x000fe200078e006b */
[----:B------:R-:W-:Y:S01]  /*e6b0*/  HMMA.16816.F32.BF16 R96, R8, R54, R32 ;  /* 0x000000360860723c */ /* 0x000fe20000041820 */
[----:B------:R-:W-:-:S07]  /*e6c0*/  MOV R76, R108 ;  /* 0x0000006c004c7202 */ /* 0x000fce0000000f00 */
[----:B------:R-:W-:Y:S07]  /*e6d0*/  HMMA.16816.F32.BF16 R32, R16, R78, RZ ;  /* 0x0000004e1020723c */ /* 0x000fee00000418ff */
[----:B------:R-:W-:Y:S01]  /*e6e0*/  MOV R78, R65 ;  /* 0x00000041004e7202 */ /* 0x000fe20000000f00 */
[----:B------:R-:W-:Y:S01]  /*e6f0*/  HMMA.16816.F32.BF16 R88, R8, R48, R28 ;  /* 0x000000300858723c */ /* 0x000fe2000004181c */
[----:B------:R-:W-:Y:S01]  /*e700*/  IMAD.MOV.U32 R79, RZ, RZ, R64 ;  /* 0x000000ffff4f7224 */ /* 0x000fe200078e0040 */
[----:B------:R-:W-:Y:S01]  /*e710*/  MOV R64, R106 ;  /* 0x0000006a00407202 */ /* 0x000fe20000000f00 */
[----:B------:R-:W-:-:S05]  /*e720*/  IMAD.MOV.U32 R65, RZ, RZ, R105 ;  /* 0x000000ffff417224 */ /* 0x000fca00078e0069 */
[----:B------:R-:W-:Y:S01]  /*e730*/  HMMA.16816.F32.BF16 R180, R8, R50, R24 ;  /* 0x0000003208b4723c */ /* 0x000fe20000041818 */
[----:B------:R-:W2:Y:S07]  /*e740*/  LDSM.16.MT88.4 R48, [R193+0x4800] ;  /* 0x00480000c130783b */ /* 0x000eae0000004200 */
[C---:B----4-:R-:W-:Y:S07]  /*e750*/  HMMA.16816.F32.BF16 R28, R16.reuse, R60, RZ ;  /* 0x0000003c101c723c */ /* 0x050fee00000418ff */
[----:B------:R-:W-:Y:S01]  /*e760*/  MOV R60, R95 ;  /* 0x0000005f003c7202 */ /* 0x000fe20000000f00 */
[----:B------:R-:W-:Y:S01]  /*e770*/  HMMA.16816.F32.BF16 R24, R16, R62, RZ ;  /* 0x0000003e1018723c */ /* 0x000fe200000418ff */
[----:B------:R-:W-:-:S06]  /*e780*/  IMAD.MOV.U32 R61, RZ, RZ, R94 ;  /* 0x000000ffff3d7224 */ /* 0x000fcc00078e005e */
[----:B------:R-:W-:Y:S01]  /*e790*/  MOV R62, R93 ;  /* 0x0000005d003e7202 */ /* 0x000fe20000000f00 */
[----:B------:R-:W-:Y:S01]  /*e7a0*/  HMMA.16816.F32.BF16 R172, R8, R66, R56 ;  /* 0x0000004208ac723c */ /* 0x000fe20000041838 */
[----:B------:R-:W3:Y:S01]  /*e7b0*/  LDSM.16.MT88.4 R56, [R195+0x3800] ;  /* 0x00380000c338783b */ /* 0x000ee20000004200 */
[----:B------:R-:W-:-:S05]  /*e7c0*/  IMAD.MOV.U32 R63, RZ, RZ, R92 ;  /* 0x000000ffff3f7224 */ /* 0x000fca00078e005c */
[----:B------:R-:W-:Y:S01]  /*e7d0*/  MOV R66, R104 ;  /* 0x0000006800427202 */ /* 0x000fe20000000f00 */
[----:B------:R-:W-:Y:S01]  /*e7e0*/  HMMA.16816.F32.BF16 R184, R8, R52, R36 ;  /* 0x0000003408b8723c */ /* 0x000fe20000041824 */
[----:B------:R-:W4:Y:S01]  /*e7f0*/  LDSM.16.MT88.4 R52, [R194+0x4800] ;  /* 0x00480000c234783b */ /* 0x000f220000004200 */
[----:B------:R-:W-:-:S06]  /*e800*/  IMAD.MOV.U32 R67, RZ, RZ, R103 ;  /* 0x000000ffff437224 */ /* 0x000fcc00078e0067 */
[----:B------:R-:W-:Y:S07]  /*e810*/  HMMA.16816.F32.BF16 R176, R8, R80, R20 ;  /* 0x0000005008b0723c */ /* 0x000fee0000041814 */
[----:B------:R-:W-:Y:S01]  /*e820*/  MOV R80, R102 ;  /* 0x0000006600507202 */ /* 0x000fe20000000f00 */
[----:B------:R-:W-:Y:S01]  /*e830*/  HMMA.16816.F32.BF16 R20, R16, R84, RZ ;  /* 0x000000541014723c */ /* 0x000fe200000418ff */
[----:B------:R-:W-:-:S06]  /*e840*/  IMAD.MOV.U32 R81, RZ, RZ, R101 ;  /* 0x000000ffff517224 */ /* 0x000fcc00078e0065 */
[----:B------:R-:W-:Y:S01]  /*e850*/  MOV R84, R4 ;  /* 0x0000000400547202 */ /* 0x000fe20000000f00 */
[----:B------:R-:W-:Y:S01]  /*e860*/  HMMA.16816.F32.BF16 R92, R8, R82, R32 ;  /* 0x00000052085c723c */ /* 0x000fe20000041820 */
[----:B------:R-:W5:Y:S01]  /*e870*/  LDL R4, [R1+0x58] ;  /* 0x0000580001047983 */ /* 0x000f620000100800 */
[----:B------:R-:W-:-:S05]  /*e880*/  IMAD.MOV.U32 R85, RZ, RZ, R3 ;  /* 0x000000ffff557224 */ /* 0x000fca00078e0003 */
[----:B------:R-:W-:Y:S01]  /*e890*/  MOV R82, R100 ;  /* 0x0000006400527202 */ /* 0x000fe20000000f00 */
[C---:B-1----:R-:W-:Y:S01]  /*e8a0*/  HMMA.16816.F32.BF16 R104, R8.reuse, R44, R28 ;  /* 0x0000002c0868723c */ /* 0x042fe2000004181c */
[----:B------:R-:W-:Y:S02]  /*e8b0*/  IMAD.MOV.U32 R83, RZ, RZ, R14 ;  /* 0x000000ffff537224 */ /* 0x000fe400078e000e */
[----:B------:R-:W5:Y:S05]  /*e8c0*/  LDL R14, [R1+0x64] ;  /* 0x00006400010e7983 */ /* 0x000f6a0000100800 */
[C---:B------:R-:W-:Y:S01]  /*e8d0*/  HMMA.16816.F32.BF16 R100, R8.reuse, R46, R24 ;  /* 0x0000002e0864723c */ /* 0x040fe20000041818 */
[----:B------:R-:W1:Y:S07]  /*e8e0*/  LDSM.16.MT88.4 R44, [R193+0x5000] ;  /* 0x00500000c12c783b */ /* 0x000e6e0000004200 */
[----:B------:R-:W-:Y:S01]  /*e8f0*/  HMMA.16816.F32.BF16 R68, R8, R70, R40 ;  /* 0x000000460844723c */ /* 0x000fe20000041828 */
[----:B------:R-:W1:Y:S07]  /*e900*/  LDSM.16.MT88.4 R40, [R194+0x5000] ;  /* 0x00500000c228783b */ /* 0x000e6e0000004200 */
[C---:B--2---:R-:W-:Y:S08]  /*e910*/  HMMA.16816.F32.BF16 R32, R16.reuse, R48, RZ ;  /* 0x000000301020723c */ /* 0x044ff000000418ff */
[----:B------:R-:W-:Y:S01]  /*e920*/  HMMA.16816.F32.BF16 R28, R16, R50, RZ ;  /* 0x00000032101c723c */ /* 0x000fe200000418ff */
[----:B------:R-:W2:Y:S07]  /*e930*/  LDSM.16.MT88.4 R48, [R196+0x4800] ;  /* 0x00480000c430783b */ /* 0x000eae0000004200 */
[----:B---3--:R-:W-:Y:S08]  /*e940*/  HMMA.16816.F32.BF16 R112, R8, R56, R20 ;  /* 0x000000380870723c */ /* 0x008ff00000041814 */
[C---:B----4-:R-:W-:Y:S08]  /*e950*/  HMMA.16816.F32.BF16 R24, R16.reuse, R52, RZ ;  /* 0x000000341018723c */ /* 0x050ff000000418ff */
[C---:B------:R-:W-:Y:S08]  /*e960*/  HMMA.16816.F32.BF16 R20, R16.reuse, R54, RZ ;  /* 0x000000361014723c */ /* 0x040ff000000418ff */
[----:B------:R-:W-:Y:S07]  /*e970*/  HMMA.16816.F32.BF16 R36, R16, R86, RZ ;  /* 0x000000561024723c */ /* 0x000fee00000418ff */
[----:B------:R-:W-:Y:S01]  /*e980*/  IMAD.MOV.U32 R87, RZ, RZ, R0 ;  /* 0x000000ffff577224 */ /* 0x000fe200078e0000 */
[----:B-1----:R-:W-:Y:S01]  /*e990*/  HMMA.16816.F32.BF16 R120, R8, R44, R32 ;  /* 0x0000002c0878723c */ /* 0x002fe20000041820 */
[----:B------:R-:W1:Y:S01]  /*e9a0*/  LDSM.16.MT88.4 R32, [R196+0x5000] ;  /* 0x00500000c420783b */ /* 0x000e620000004200 */
[----:B------:R-:W-:-:S03]  /*e9b0*/  MOV R86, R2 ;  /* 0x0000000200567202 */ /* 0x000fc60000000f00 */
[----:B------:R-:W3:Y:S03]  /*e9c0*/  LDL R0, [R1+0x4] ;  /* 0x0000040001007983 */ /* 0x000ee60000100800 */
[C---:B------:R-:W-:Y:S01]  /*e9d0*/  HMMA.16816.F32.BF16 R132, R8.reuse, R40, R24 ;  /* 0x000000280884723c */ /* 0x040fe20000041818 */
[----:B------:R-:W-:Y:S07]  /*e9e0*/  LDSM.16.MT88.4 R24, [R195+0x4800] ;  /* 0x00480000c318783b */ /* 0x000fee0000004200 */
[C---:B------:R-:W-:Y:S01]  /*e9f0*/  HMMA.16816.F32.BF16 R128, R8.reuse, R42, R20 ;  /* 0x0000002a0880723c */ /* 0x040fe20000041814 */
[----:B------:R-:W4:Y:S07]  /*ea00*/  LDSM.16.MT88.4 R40, [R195+0x1000] ;  /* 0x00100000c328783b */ /* 0x000f2e0000004200 */
[----:B------:R-:W-:Y:S01]  /*ea10*/  HMMA.16816.F32.BF16 R108, R8, R58, R36 ;  /* 0x0000003a086c723c */ /* 0x000fe20000041824 */
[----:B------:R-:W4:Y:S07]  /*ea20*/  LDSM.16.MT88.4 R56, [R194+0x2800] ;  /* 0x00280000c238783b */ /* 0x000f2e0000004200 */
[C---:B--2---:R-:W-:Y:S08]  /*ea30*/  HMMA.16816.F32.BF16 R20, R16.reuse, R48, RZ ;  /* 0x000000301014723c */ /* 0x044ff000000418ff */
[----:B------:R-:W-:Y:S01]  /*ea40*/  HMMA.16816.F32.BF16 R36, R16, R50, RZ ;  /* 0x000000321024723c */ /* 0x000fe200000418ff */
[----:B------:R-:W-:Y:S07]  /*ea50*/  LDSM.16.MT88.4 R48, [R193+0x2800] ;  /* 0x00280000c130783b */ /* 0x000fee0000004200 */
[----:B------:R-:W-:Y:S08]  /*ea60*/  HMMA.16816.F32.BF16 R152, R136, R148, R152 ;  /* 0x000000948898723c */ /* 0x000ff00000041898 */
[C---:B-1----:R-:W-:Y:S01]  /*ea70*/  HMMA.16816.F32.BF16 R124, R8.reuse, R32, R20 ;  /* 0x00000020087c723c */ /* 0x042fe20000041814 */
[----:B------:R-:W-:Y:S07]  /*ea80*/  LDSM.16.MT88.4 R20, [R195+0x5000] ;  /* 0x00500000c314783b */ /* 0x000fee0000004200 */
[----:B------:R-:W-:Y:S08]  /*ea90*/  HMMA.16816.F32.BF16 R32, R8, R34, R36 ;  /* 0x000000220820723c */ /* 0x000ff00000041824 */
[C---:B----4-:R-:W-:Y:S08]  /*eaa0*/  HMMA.16816.F32.BF16 R36, R136.reuse, R40, R60 ;  /* 0x000000288824723c */ /* 0x050ff0000004183c */
[C---:B------:R-:W-:Y:S01]  /*eab0*/  HMMA.16816.F32.BF16 R40, R136.reuse, R42, R64 ;  /* 0x0000002a8828723c */ /* 0x040fe20000041840 */
[----:B------:R-:W1:Y:S07]  /*eac0*/  LDSM.16.MT88.4 R64, [R196+0x2800] ;  /* 0x00280000c440783b */ /* 0x000e6e0000004200 */
[C---:B------:R-:W-:Y:S01]  /*ead0*/  HMMA.16816.F32.BF16 R148, R136.reuse, R150, R80 ;  /* 0x000000968894723c */ /* 0x040fe20000041850 */
[----:B------:R-:W2:Y:S07]  /*eae0*/  LDSM.16.MT88.4 R80, [R193+0x4000] ;  /* 0x00400000c150783b */ /* 0x000eae0000004200 */
[C---:B------:R-:W-:Y:S08]  /*eaf0*/  HMMA.16816.F32.BF16 R52, R136.reuse, R56, R76 ;  /* 0x000000388834723c */ /* 0x040ff0000004184c */
[C---:B------:R-:W-:Y:S08]  /*eb00*/  HMMA.16816.F32.BF16 R160, R136.reuse, R156, R160 ;  /* 0x0000009c88a0723c */ /* 0x040ff000000418a0 */
[----:B------:R-:W-:Y:S08]  /*eb10*/  HMMA.16816.F32.BF16 R156, R136, R158, R84 ;  /* 0x0000009e889c723c */ /* 0x000ff00000041854 */
[----:B------:R-:W-:Y:S08]  /*eb20*/  HMMA.16816.F32.BF16 R116, R8, R46, R28 ;  /* 0x0000002e0874723c */ /* 0x000ff0000004181c */
[C---:B-1----:R-:W-:Y:S01]  /*eb30*/  HMMA.16816.F32.BF16 R60, R136.reuse, R64, R72 ;  /* 0x00000040883c723c */ /* 0x042fe20000041848 */
[----:B------:R-:W1:Y:S07]  /*eb40*/  LDSM.16.MT88.4 R72, [R195+0x2800] ;  /* 0x00280000c348783b */ /* 0x000e6e0000004200 */
[C---:B------:R-:W-:Y:S08]  /*eb50*/  HMMA.16816.F32.BF16 R64, R136.reuse, R66, R68 ;  /* 0x000000428840723c */ /* 0x040ff00000041844 */
[----:B--2---:R-:W-:Y:S01]  /*eb60*/  HMMA.16816.F32.BF16 R76, R136, R80, R88 ;  /* 0x00000050884c723c */ /* 0x004fe20000041858 */
[----:B------:R-:W2:Y:S07]  /*eb70*/  LDSM.16.MT88.4 R88, [R194+0x4000] ;  /* 0x00400000c258783b */ /* 0x000eae0000004200 */
[C---:B------:R-:W-:Y:S08]  /*eb80*/  HMMA.16816.F32.BF16 R28, R16.reuse, R24, RZ ;  /* 0x00000018101c723c */ /* 0x040ff000000418ff */
[----:B------:R-:W-:Y:S08]  /*eb90*/  HMMA.16816.F32.BF16 R16, R16, R26, RZ ;  /* 0x0000001a1010723c */ /* 0x000ff000000418ff */
[C---:B------:R-:W-:Y:S08]  /*eba0*/  HMMA.16816.F32.BF16 R44, R136.reuse, R48, R216 ;  /* 0x00000030882c723c */ /* 0x040ff000000418d8 */
[C---:B-1----:R-:W-:Y:S08]  /*ebb0*/  HMMA.16816.F32.BF16 R68, R136.reuse, R72, R184 ;  /* 0x000000488844723c */ /* 0x042ff000000418b8 */
[C---:B------:R-:W-:Y:S01]  /*ebc0*/  HMMA.16816.F32.BF16 R72, R136.reuse, R74, R96 ;  /* 0x0000004a8848723c */ /* 0x040fe20000041860 */
[----:B------:R-:W1:Y:S07]  /*ebd0*/  LDSM.16.MT88.4 R96, [R196+0x4000] ;  /* 0x00400000c460783b */ /* 0x000e6e0000004200 */
[C---:B--2---:R-:W-:Y:S08]  /*ebe0*/  HMMA.16816.F32.BF16 R84, R136.reuse, R88, R176 ;  /* 0x000000588854723c */ /* 0x044ff000000418b0 */
[----:B------:R-:W-:Y:S08]  /*ebf0*/  HMMA.16816.F32.BF16 R88, R136, R90, R92 ;  /* 0x0000005a8858723c */ /* 0x000ff0000004185c */
[C---:B------:R-:W-:Y:S08]  /*ec00*/  HMMA.16816.F32.BF16 R28, R8.reuse, R20, R28 ;  /* 0x00000014081c723c */ /* 0x040ff0000004181c */
[----:B------:R-:W-:Y:S01]  /*ec10*/  HMMA.16816.F32.BF16 R16, R8, R22, R16 ;  /* 0x000000160810723c */ /* 0x000fe20000041810 */
[----:B------:R-:W-:Y:S01]  /*ec20*/  LDSM.16.MT88.4 R8, [R195+0x5800] ;  /* 0x00580000c308783b */ /* 0x000fe20000004200 */
[----:B------:R-:W-:-:S02]  /*ec30*/  LOP3.LUT R213, R213, 0xffffefff, RZ, 0xc0, !PT ;  /* 0xffffefffd5d57812 */ /* 0x000fc400078ec0ff */
[----:B------:R-:W-:-:S04]  /*ec40*/  IADD3 R225, R225, -0x2, RZ ;  /* 0xfffffffee1e17810 */ /* 0x000fc80007ffe0ff */
[C---:B------:R-:W-:Y:S08]  /*ec50*/  HMMA.16816.F32.BF16 R48, R136.reuse, R50, R188 ;  /* 0x000000328830723c */ /* 0x040ff000000418bc */
[C---:B-1----:R-:W-:Y:S01]  /*ec60*/  HMMA.16816.F32.BF16 R92, R136.reuse, R96, R104 ;  /* 0x00000060885c723c */ /* 0x042fe20000041868 */
[----:B------:R-:W1:Y:S07]  /*ec70*/  LDSM.16.MT88.4 R104, [R195+0x4000] ;  /* 0x00400000c368783b */ /* 0x000e6e0000004200 */
[C---:B------:R-:W-:Y:S08]  /*ec80*/  HMMA.16816.F32.BF16 R96, R136.reuse, R98, R100 ;  /* 0x000000628860723c */ /* 0x040ff00000041864 */
[C---:B------:R-:W-:Y:S08]  /*ec90*/  HMMA.16816.F32.BF16 R56, R136.reuse, R58, R172 ;  /* 0x0000003a8838723c */ /* 0x040ff000000418ac */
[C---:B-1----:R-:W-:Y:S01]  /*eca0*/  HMMA.16816.F32.BF16 R100, R136.reuse, R104, R112 ;  /* 0x000000688864723c */ /* 0x042fe20000041870 */
[----:B------:R-:W1:Y:S07]  /*ecb0*/  LDSM.16.MT88.4 R112, [R193+0x5800] ;  /* 0x00580000c170783b */ /* 0x000e6e0000004200 */
[C---:B------:R-:W-:Y:S08]  /*ecc0*/  HMMA.16816.F32.BF16 R104, R136.reuse, R106, R108 ;  /* 0x0000006a8868723c */ /* 0x040ff0000004186c */
[C---:B-1----:R-:W-:Y:S01]  /*ecd0*/  HMMA.16816.F32.BF16 R108, R136.reuse, R112, R120 ;  /* 0x00000070886c723c */ /* 0x042fe20000041878 */
[----:B------:R-:W1:Y:S07]  /*ece0*/  LDSM.16.MT88.4 R120, [R194+0x5800] ;  /* 0x00580000c278783b */ /* 0x000e6e0000004200 */
[----:B------:R-:W-:Y:S01]  /*ecf0*/  HMMA.16816.F32.BF16 R112, R136, R114, R116 ;  /* 0x000000728870723c */ /* 0x000fe20000041874 */
[----:B------:R-:W-:-:S04]  /*ed00*/  MOV R218, 0x1 ;  /* 0x0000000100da7802 */ /* 0x000fc80000000f00 */
[----:B------:R-:W-:-:S03]  /*ed10*/  ISETP.NE.AND P0, PT, R218, c[0x0][0x2c4], PT ;  /* 0x0000b100da007a0c */ /* 0x000fc60003f05270 */
[C---:B-1----:R-:W-:Y:S08]  /*ed20*/  HMMA.16816.F32.BF16 R116, R136.reuse, R120, R132 ;  /* 0x000000788874723c */ /* 0x042ff00000041884 */
[----:B------:R-:W-:Y:S01]  /*ed30*/  HMMA.16816.F32.BF16 R120, R136, R122, R128 ;  /* 0x0000007a8878723c */ /* 0x000fe20000041880 */
[----:B------:R-:W1:Y:S01]  /*ed40*/  LDSM.16.MT88.4 R128, [R196+0x5800] ;  /* 0x00580000c480783b */ /* 0x000e620000004200 */
[----:B---3--:R-:W-:Y:S01]  /*ed50*/  IMAD.SHL.U32 R0, R0, 0x80, RZ ;  /* 0x0000008000007824 */ /* 0x008fe200078e00ff */
[----:B------:R-:W-:-:S03]  /*ed60*/  ISETP.LE.AND P1, PT, R218, c[0x0][0x32c], PT ;  /* 0x0000cb00da007a0c */ /* 0x000fc60003f23270 */
[----:B------:R-:W-:Y:S01]  /*ed70*/  @P0 IMAD.HI.U32 R3, R0, c[0x0][0x2c8], RZ ;  /* 0x0000b20000030a27 */ /* 0x000fe200078e00ff */
[----:B------:R-:W-:-:S04]  /*ed80*/  MOV R2, R0 ;  /* 0x0000000000027202 */ /* 0x000fc80000000f00 */
[----:B------:R-:W-:Y:S01]  /*ed90*/  @P0 SHF.R.U32.HI R2, RZ, c[0x0][0x2cc], R3 ;  /* 0x0000b300ff020a19 */ /* 0x000fe20000011603 */
[----:B------:R-:W-:Y:S03]  /*eda0*/  HMMA.16816.F32.BF16 R80, R136, R82, R180 ;  /* 0x000000528850723c */ /* 0x000fe600000418b4 */
[----:B-----5:R-:W-:-:S05]  /*edb0*/  IADD3 R2, -R4, R14, R2 ;  /* 0x0000000e04027210 */ /* 0x020fca0007ffe102 */
[----:B------:R-:W-:Y:S01]  /*edc0*/  HMMA.16816.F32.BF16 R132, R136, R8, R28 ;  /* 0x000000088884723c */ /* 0x000fe2000004181c */
[----:B------:R-:W-:Y:S02]  /*edd0*/  IADD3 R4, R2, c[0x0][0x328], RZ ;  /* 0x0000ca0002047a10 */ /* 0x000fe40007ffe0ff */
[----:B------:R-:W-:-:S05]  /*ede0*/  @P1 LOP3.LUT R213, R213, 0x1000, RZ, 0xfc, !PT ;  /* 0x00001000d5d51812 */ /* 0x000fca00078efcff */
[C---:B-1----:R-:W-:Y:S08]  /*edf0*/  HMMA.16816.F32.BF16 R124, R136.reuse, R128, R124 ;  /* 0x00000080887c723c */ /* 0x042ff0000004187c */
[C---:B------:R-:W-:Y:S08]  /*ee00*/  HMMA.16816.F32.BF16 R128, R136.reuse, R130, R32 ;  /* 0x000000828880723c */ /* 0x040ff00000041820 */
[----:B------:R-:W-:Y:S01]  /*ee10*/  HMMA.16816.F32.BF16 R136, R136, R10, R16 ;  /* 0x0000000a8888723c */ /* 0x000fe20000041810 */
[----:B------:R-:W-:Y:S07]  /*ee20*/  @!P1 BRA `(.L_x_2380) ;  /* 0x0000011000009947 */ /* 0x000fee0003800000 */
[C---:B------:R-:W-:Y:S01]  /*ee30*/  ISETP.GT.AND P0, PT, R2.reuse, RZ, PT ;  /* 0x000000ff0200720c */ /* 0x040fe20003f04270 */
[----:B------:R-:W-:Y:S01]  /*ee40*/  BSSY B0, `(.L_x_2381) ;  /* 0x000000c000007945 */ /* 0x000fe20003800000 */
[----:B------:R-:W-:-:S11]  /*ee50*/  IADD3 R3, R2, -0x1, RZ ;  /* 0xffffffff02037810 */ /* 0x000fd60007ffe0ff */
[----:B------:R-:W-:Y:S05]  /*ee60*/  @P0 BRA `(.L_x_2382) ;  /* 0x0000006000000947 */ /* 0x000fea0003800000 */
[----:B------:R-:W-:Y:S01]  /*ee70*/  ISETP.NE.AND P0, PT, R218, c[0x0][0x32c], PT ;  /* 0x0000cb00da007a0c */ /* 0x000fe20003f05270 */
[----:B------:R-:W-:-:S12]  /*ee80*/  IMAD.MOV R2, RZ, RZ, -R2 ;  /* 0x000000ffff027224 */ /* 0x000fd800078e0a02 */
[----:B------:R-:W-:-:S05]  /*ee90*/  @P0 IMAD.HI.U32 R3, R2, c[0x0][0x330], RZ ;  /* 0x0000cc0002030a27 */ /* 0x000fca00078e00ff */
[----:B------:R-:W-:-:S04]  /*eea0*/  @P0 SHF.R.U32.HI R2, RZ, c[0x0][0x334], R3 ;  /* 0x0000cd00ff020a19 */ /* 0x000fc80000011603 */
[----:B------:R-:W-:Y:S01]  /*eeb0*/  LOP3.LUT R3, RZ, R2, RZ, 0x33, !PT ;  /* 0x00000002ff037212 */ /* 0x000fe200078e33ff */
[----:B------:R-:W-:Y:S05]  /*eec0*/  BRA `(.L_x_2383) ;  /* 0x0000003000007947 */ /* 0x000fea0003800000 */
.L_x_2382:
[----:B------:R-:W-:-:S13]  /*eed0*/  ISETP.NE.AND P0, PT, R218, c[0x0][0x32c], PT ;  /* 0x0000cb00da007a0c */ /* 0x000fda0003f05270 */
[----:B------:R-:W-:-:S05]  /*eee0*/  @P0 IMAD.HI.U32 R2, R3, c[0x0][0x330], RZ ;  /* 0x0000cc0003020a27 */ /* 0x000fca00078e00ff */
[----:B------:R-:W-:Y:S02]  /*eef0*/  @P0 SHF.R.U32.HI R3, RZ, c[0x0][0x334], R2 ;  /* 0x0000cd00ff030a19 */ /* 0x000fe40000011602 */
.L_x_2383:
[----:B------:R-:W-:Y:S05]  /*ef00*/  BSYNC B0 ;  /* 0x0000000000007941 */ /* 0x000fea0003800000 */
.L_x_2381:
[----:B------:R-:W-:-:S05]  /*ef10*/  MOV R2, c[0x0][0x32c] ;  /* 0x0000cb0000027a02 */ /* 0x000fca0000000f00 */
[----:B------:R-:W-:-:S05]  /*ef20*/  IMAD R3, R3, R2, c[0x0][0x32c] ;  /* 0x0000cb0003037624 */ /* 0x000fca00078e0202 */
[----:B------:R-:W-:-:S05]  /*ef30*/  IMNMX R4, R4, R3, PT ;  /* 0x0000000304047217 */ /* 0x000fca0003800200 */
.L_x_2380:
[----:B------:R-:W-:-:S05]  /*ef40*/  IMAD.HI R4, R4, 0x2aaaaaab, RZ ;  /* 0x2aaaaaab04047827 */ /* 0x000fca00078e02ff */
[----:B------:R-:W-:-:S04]  /*ef50*/  SHF.R.U32.HI R217, RZ, 0x1f, R4 ;  /* 0x0000001fffd97819 */ /* 0x000fc80000011604 */
[----:B------:R-:W-:-:S04]  /*ef60*/  LEA.HI.SX32 R217, R4, R217, 0x1d ;  /* 0x000000d904d97211 */ /* 0x000fc800078feaff */
[----:B------:R-:W-:-:S04]  /*ef70*/  IMNMX R217, R247, R217, !PT ;  /* 0x000000d9f7d97217 */ /* 0x000fc80007800200 */
[----:B------:R-:W-:-:S13]  /*ef80*/  ISETP.GE.AND P0, PT, R225, R217, PT ;  /* 0x000000d9e100720c */ /* 0x000fda0003f06270 */
[----:B------:R-:W-:Y:S05]  /*ef90*/  @!P0 BRA `(.L_x_2384) ;  /* 0x00003ac000008947 */ /* 0x000fea0003800000 */
.L_x_2407:
        /* <DEDUP_REMOVED lines=9> */
[----:B------:R1:W1:Y:S04]  /*f030*/  LDSM.16.M88.4 R176, [R198] ;  /* 0x00000000c6b0783b */ /* 0x0002680000000200 */
[----:B------:R1:W1:Y:S04]  /*f040*/  LDSM.16.M88.4 R180, [R201] ;  /* 0x00000000c9b4783b */ /* 0x0002680000000200 */
[----:B------:R1:W1:Y:S04]  /*f050*/  LDSM.16.M88.4 R184, [R211] ;  /* 0x00000000d3b8783b */ /* 0x0002680000000200 */
[----:B------:R1:W1:Y:S01]  /*f060*/  LDSM.16.M88.4 R188, [R212] ;  /* 0x00000000d4bc783b */ /* 0x0002620000000200 */
[----:B------:R-:W-:-:S05]  /*f070*/  @P0 BRA `(.L_x_2386) ;  /* 0x000004c000000947 */ /* 0x000fca0003800000 */
[----:B------:R-:W-:Y:S01]  /*f080*/  IMAD.WIDE.U32 R2, R226, c[0x0][0x208], RZ ;  /* 0x00008200e2027a25 */ /* 0x000fe200078e00ff */
[----:B------:R-:W-:Y:S01]  /*f090*/  SHF.R.S32.HI R0, RZ, 0x1f, R226 ;  /* 0x0000001fff007819 */ /* 0x000fe200000114e2 */
[----:B------:R-:W5:Y:S04]  /*f0a0*/  LDL.64 R10, [R1+0x70] ;  /* 0x00007000010a7983 */ /* 0x000f680000100a00 */
[----:B------:R-:W-:Y:S04]  /*f0b0*/  IMAD R0, R0, c[0x0][0x208], RZ ;  /* 0x0000820000007a24 */ /* 0x000fe800078e02ff */
[----:B------:R-:W-:Y:S05]  /*f0c0*/  IMAD R0, R226, c[0x0][0x20c], R0 ;  /* 0x00008300e2007a24 */ /* 0x000fea00078e0200 */
[----:B------:R-:W-:Y:S02]  /*f0d0*/  IADD3 R3, R3, R0, RZ ;  /* 0x0000000003037210 */ /* 0x000fe40007ffe0ff */
[----:B------:R-:W-:Y:S03]  /*f0e0*/  SHF.R.S32.HI R0, RZ, 0x1f, R224 ;  /* 0x0000001fff007819 */ /* 0x000fe600000114e0 */
[----:B------:R-:W-:Y:S04]  /*f0f0*/  IMAD.WIDE.U32 R2, R224, c[0x0][0x218], R2 ;  /* 0x00008600e0027a25 */ /* 0x000fe800078e0002 */
[----:B------:R-:W-:Y:S04]  /*f100*/  IMAD R8, R0, c[0x0][0x218], RZ ;  /* 0x0000860000087a24 */ /* 0x000fe800078e02ff */
[----:B------:R-:W-:Y:S01]  /*f110*/  IMAD R8, R224, c[0x0][0x21c], R8 ;  /* 0x00008700e0087a24 */ /* 0x000fe200078e0208 */
[----:B-----5:R-:W-:Y:S04]  /*f120*/  IADD3 R0, P0, R10, R2, RZ ;  /* 0x000000020a007210 */ /* 0x020fe80007f1e0ff */
[----:B------:R-:W-:Y:S02]  /*f130*/  IADD3.X R8, R252, R3, R8, P0, !PT ;  /* 0x00000003fc087210 */ /* 0x000fe400007fe408 */
[C---:B------:R-:W-:Y:S04]  /*f140*/  LEA R9, P0, R0.reuse, c[0x0][0x1f8], 0x1 ;  /* 0x00007e0000097a11 */ /* 0x040fe800078008ff */
[----:B------:R-:W-:Y:S01]  /*f150*/  LEA.HI.X R8, R0, c[0x0][0x1fc], R8, 0x1, P0 ;  /* 0x00007f0000087a11 */ /* 0x000fe200000f0c08 */
[----:B------:R-:W-:-:S06]  /*f160*/  BRA.DIV ~URZ, `(.L_x_2387) ;  /* 0x00010f427f007947 */ /* 0x000fcc000b800000 */
[----:B------:R4:W3:Y:S02]  /*f170*/  SHFL.IDX PT, R4, R8, RZ, 0x181f ;  /* 0x00181fff08047589 */ /* 0x0008e400000e0000 */
.L_x_2531:
[----:B------:R-:W-:-:S05]  /*f180*/  BRA.DIV ~URZ, `(.L_x_2388) ;  /* 0x00010f927f007947 */ /* 0x000fca000b800000 */
[----:B------:R4:W3:Y:S02]  /*f190*/  SHFL.IDX PT, R0, R9, RZ, 0x181f ;  /* 0x00181fff09007589 */ /* 0x0008e400000e0000 */
.L_x_2532:
[----:B------:R-:W-:Y:S01]  /*f1a0*/  SHF.R.S32.HI R2, RZ, 0x1f, R215 ;  /* 0x0000001fff027819 */ /* 0x000fe200000114d7 */
[C---:B------:R-:W-:Y:S01]  /*f1b0*/  IMAD.SHL.U32 R20, R215.reuse, 0x2, RZ ;  /* 0x00000002d7147824 */ /* 0x040fe200078e00ff */
[C---:B------:R-:W-:Y:S01]  /*f1c0*/  ISETP.GE.AND P3, PT, R215.reuse, c[0x0][0x1d4], PT ;  /* 0x00007500d7007a0c */ /* 0x040fe20003f66270 */
[----:B------:R-:W-:Y:S01]  /*f1d0*/  IMAD.SHL.U32 R11, R232, 0x2, RZ ;  /* 0x00000002e80b7824 */ /* 0x000fe200078e00ff */
[C---:B------:R-:W-:Y:S01]  /*f1e0*/  SHF.L.U64.HI R10, R215.reuse, 0x1, R2 ;  /* 0x00000001d70a7819 */ /* 0x040fe20000010202 */
[----:B------:R-:W-:Y:S01]  /*f1f0*/  IMAD.SHL.U32 R22, R230, 0x2, RZ ;  /* 0x00000002e6167824 */ /* 0x000fe200078e00ff */
[----:B---3--:R-:W-:Y:S02]  /*f200*/  IADD3 R2, P0, R0, R20, RZ ;  /* 0x0000001400027210 */ /* 0x008fe40007f1e0ff */
[----:B------:R-:W-:Y:S02]  /*f210*/  IADD3 R14, R215, 0x40, RZ ;  /* 0x00000040d70e7810 */ /* 0x000fe40007ffe0ff */
[----:B------:R-:W-:Y:S01]  /*f220*/  SHF.L.U64.HI R29, R232, 0x1, R244 ;  /* 0x00000001e81d7819 */ /* 0x000fe200000102f4 */
[----:B------:R-:W-:Y:S01]  /*f230*/  IMAD.X R3, R4, 0x1, R10, P0 ;  /* 0x0000000104037824 */ /* 0x000fe200000e060a */
[----:B------:R-:W-:Y:S01]  /*f240*/  ISETP.GE.AND P2, PT, R14, c[0x0][0x1d4], PT ;  /* 0x000075000e007a0c */ /* 0x000fe20003f46270 */
[----:B------:R-:W-:Y:S01]  /*f250*/  IMAD.SHL.U32 R14, R231, 0x2, RZ ;  /* 0x00000002e70e7824 */ /* 0x000fe200078e00ff */
[----:B------:R-:W-:Y:S02]  /*f260*/  IADD3 R21, R215, 0x80, RZ ;  /* 0x00000080d7157810 */ /* 0x000fe40007ffe0ff */
[----:B------:R-:W-:Y:S01]  /*f270*/  @!PT LDS RZ, [RZ] ;  /* 0x00000000fffff984 */ /* 0x000fe20000000800 */
[----:B------:R-:W-:Y:S01]  /*f280*/  @!PT LDS RZ, [RZ] ;  /* 0x00000000fffff984 */ /* 0x000fe20000000800 */
[----:B------:R-:W-:Y:S01]  /*f290*/  @!PT LDS RZ, [RZ] ;  /* 0x00000000fffff984 */ /* 0x000fe20000000800 */
[----:B------:R3:W-:Y:S01]  /*f2a0*/  LDGSTS.E.BYPASS.LTC128B.128 [R214+0x4080], [R2.64], !P3 ;  /* 0x0408000002d67fae */ /* 0x0007e2000d901d4a */
[----:B------:R-:W-:Y:S02]  /*f2b0*/  SHF.L.U64.HI R23, R231, 0x1, R243 ;  /* 0x00000001e7177819 */ /* 0x000fe400000102f3 */
[----:B------:R-:W-:Y:S02]  /*f2c0*/  SHF.L.U64.HI R28, R230, 0x1, R242 ;  /* 0x00000001e61c7819 */ /* 0x000fe400000102f2 */
[----:B------:R-:W-:Y:S02]  /*f2d0*/  LOP3.LUT P1, RZ, R213, 0x800, RZ, 0xc0, !PT ;  /* 0x00000800d5ff7812 */ /* 0x000fe4000782c0ff */
[----:B---3--:R-:W-:Y:S05]  /*f2e0*/  IADD3 R2, P0, R0, R11, RZ ;  /* 0x0000000b00027210 */ /* 0x008fea0007f1e0ff */
[----:B------:R-:W-:Y:S05]  /*f2f0*/  IMAD.X R3, R4, 0x1, R29, P0 ;  /* 0x0000000104037824 */ /* 0x000fea00000e061d */
[----:B------:R3:W-:Y:S01]  /*f300*/  LDGSTS.E.BYPASS.LTC128B.128 [R214+0x5880], [R2.64], !P2 ;  /* 0x0588000002d67fae */ /* 0x0007e2000d101d4a */
[----:B------:R-:W-:Y:S02]  /*f310*/  ISETP.GE.AND P2, PT, R21, c[0x0][0x1d4], PT ;  /* 0x0000750015007a0c */ /* 0x000fe40003f46270 */
[----:B------:R-:W-:Y:S02]  /*f320*/  IADD3 R21, R215, 0xc0, RZ ;  /* 0x000000c0d7157810 */ /* 0x000fe40007ffe0ff */
[----:B---3--:R-:W-:Y:S05]  /*f330*/  IADD3 R2, P0, R0, R14, RZ ;  /* 0x0000000e00027210 */ /* 0x008fea0007f1e0ff */
[----:B------:R-:W-:Y:S05]  /*f340*/  IMAD.X R3, R4, 0x1, R23, P0 ;  /* 0x0000000104037824 */ /* 0x000fea00000e0617 */
[----:B------:R3:W-:Y:S01]  /*f350*/  LDGSTS.E.BYPASS.LTC128B.128 [R214+0x7080], [R2.64], !P2 ;  /* 0x0708000002d67fae */ /* 0x0007e2000d101d4a */
[----:B------:R-:W-:Y:S02]  /*f360*/  ISETP.GE.AND P2, PT, R21, c[0x0][0x1d4], PT ;  /* 0x0000750015007a0c */ /* 0x000fe40003f46270 */
[----:B---3--:R-:W-:Y:S05]  /*f370*/  IADD3 R2, P0, R0, R22, RZ ;  /* 0x0000001600027210 */ /* 0x008fea0007f1e0ff */
[----:B------:R-:W-:Y:S06]  /*f380*/  IMAD.X R3, R4, 0x1, R28, P0 ;  /* 0x0000000104037824 */ /* 0x000fec00000e061c */
[----:B------:R3:W-:Y:S01]  /*f390*/  LDGSTS.E.BYPASS.LTC128B.128 [R214+0x8880], [R2.64], !P2 ;  /* 0x0888000002d67fae */ /* 0x0007e2000d101d4a */
[----:B------:R-:W-:-:S05]  /*f3a0*/  @P1 BRA `(.L_x_2386) ;  /* 0x0000019000001947 */ /* 0x000fca0003800000 */
[----:B------:R-:W-:-:S05]  /*f3b0*/  BRA.DIV ~URZ, `(.L_x_2389) ;  /* 0x00010dd27f007947 */ /* 0x000fca000b800000 */
[----:B------:R3:W4:Y:S04]  /*f3c0*/  SHFL.IDX PT, R4, R8, 0x1, 0x181f ;  /* 0x00381f0008047f89 */ /* 0x00072800000e0000 */
[----:B------:R3:W2:Y:S02]  /*f3d0*/  SHFL.IDX PT, R0, R9, 0x1, 0x181f ;  /* 0x00381f0009007f89 */ /* 0x0006a400000e0000 */
.L_x_2533:
[----:B--2---:R-:W-:Y:S02]  /*f3e0*/  IADD3 R20, P0, R0, R20, RZ ;  /* 0x0000001400147210 */ /* 0x004fe40007f1e0ff */
[C---:B------:R-:W-:Y:S02]  /*f3f0*/  IADD3 R216, R215.reuse, 0x40, RZ ;  /* 0x00000040d7d87810 */ /* 0x040fe40007ffe0ff */
[C---:B------:R-:W-:Y:S01]  /*f400*/  ISETP.GE.AND P4, PT, R215.reuse, c[0x0][0x1d4], PT ;  /* 0x00007500d7007a0c */ /* 0x040fe20003f86270 */
[----:B----4-:R-:W-:Y:S01]  /*f410*/  IMAD.X R21, R4, 0x1, R10, P0 ;  /* 0x0000000104157824 */ /* 0x010fe200000e060a */
[----:B------:R-:W-:Y:S02]  /*f420*/  ISETP.GE.AND P3, PT, R216, c[0x0][0x1d4], PT ;  /* 0x00007500d8007a0c */ /* 0x000fe40003f66270 */
[----:B------:R-:W-:Y:S02]  /*f430*/  IADD3 R31, R215, 0x80, RZ ;  /* 0x00000080d71f7810 */ /* 0x000fe40007ffe0ff */
[----:B------:R-:W-:Y:S02]  /*f440*/  IADD3 R10, P0, R0, R11, RZ ;  /* 0x0000000b000a7210 */ /* 0x000fe40007f1e0ff */
[----:B------:R-:W-:Y:S02]  /*f450*/  ISETP.GE.AND P2, PT, R31, c[0x0][0x1d4], PT ;  /* 0x000075001f007a0c */ /* 0x000fe40003f46270 */
[----:B------:R-:W-:Y:S01]  /*f460*/  IADD3 R30, R215, 0xc0, RZ ;  /* 0x000000c0d71e7810 */ /* 0x000fe20007ffe0ff */
[----:B------:R-:W-:Y:S01]  /*f470*/  IMAD.X R11, R4, 0x1, R29, P0 ;  /* 0x00000001040b7824 */ /* 0x000fe200000e061d */
[----:B---3--:R-:W-:Y:S01]  /*f480*/  IADD3 R8, P0, R0, R14, RZ ;  /* 0x0000000e00087210 */ /* 0x008fe20007f1e0ff */
[----:B------:R-:W-:Y:S01]  /*f490*/  @!PT LDS RZ, [RZ] ;  /* 0x00000000fffff984 */ /* 0x000fe20000000800 */
[----:B------:R-:W-:Y:S01]  /*f4a0*/  @!PT LDS RZ, [RZ] ;  /* 0x00000000fffff984 */ /* 0x000fe20000000800 */
[----:B------:R-:W-:Y:S01]  /*f4b0*/  @!PT LDS RZ, [RZ] ;  /* 0x00000000fffff984 */ /* 0x000fe20000000800 */
[----:B------:R2:W-:Y:S01]  /*f4c0*/  LDGSTS.E.BYPASS.LTC128B.128 [R214+0x5080], [R20.64], !P4 ;  /* 0x0508000014d67fae */ /* 0x0005e2000e101d4a */
[----:B------:R-:W-:Y:S03]  /*f4d0*/  ISETP.GE.AND P1, PT, R30, c[0x0][0x1d4], PT ;  /* 0x000075001e007a0c */ /* 0x000fe60003f26270 */
[----:B------:R2:W-:Y:S01]  /*f4e0*/  LDGSTS.E.BYPASS.LTC128B.128 [R214+0x6880], [R10.64], !P3 ;  /* 0x068800000ad67fae */ /* 0x0005e2000d901d4a */
[----:B------:R-:W-:Y:S01]  /*f4f0*/  IMAD.X R9, R4, 0x1, R23, P0 ;  /* 0x0000000104097824 */ /* 0x000fe200000e0617 */
[----:B------:R-:W-:Y:S04]  /*f500*/  IADD3 R2, P0, R0, R22, RZ ;  /* 0x0000001600027210 */ /* 0x000fe80007f1e0ff */
[----:B------:R2:W-:Y:S01]  /*f510*/  LDGSTS.E.BYPASS.LTC128B.128 [R214+0x8080], [R8.64], !P2 ;  /* 0x0808000008d67fae */ /* 0x0005e2000d101d4a */
[----:B------:R-:W-:Y:S05]  /*f520*/  IMAD.X R3, R4, 0x1, R28, P0 ;  /* 0x0000000104037824 */ /* 0x000fea00000e061c */
[----:B------:R2:W-:Y:S03]  /*f530*/  LDGSTS.E.BYPASS.LTC128B.128 [R214+0x9880], [R2.64], !P1 ;  /* 0x0988000002d67fae */ /* 0x0005e6000c901d4a */
.L_x_2386:
[----:B------:R-:W-:Y:S05]  /*f540*/  BSYNC B0 ;  /* 0x0000000000007941 */ /* 0x000fea0003800000 */
.L_x_2385:
[----:B------:R-:W0:Y:S01]  /*f550*/  LDGDEPBAR ;  /* 0x00000000000079af */ /* 0x000e220000000000 */
[----:B------:R-:W-:Y:S01]  /*f560*/  WARPSYNC 0xffffffff ;  /* 0xffffffff00007948 */ /* 0x000fe20003800000 */
[C---:B--234-:R-:W-:Y:S01]  /*f570*/  HMMA.16816.F32.BF16 R8, R32.reuse, R16, RZ ;  /* 0x000000102008723c */ /* 0x05cfe200000418ff */
[----:B------:R-:W-:Y:S02]  /*f580*/  BSSY B0, `(.L_x_2390) ;  /* 0x00000f9000007945 */ /* 0x000fe40003800000 */
[----:B------:R-:W-:Y:S05]  /*f590*/  ISETP.GT.AND P0, PT, R225, R247, PT ;  /* 0x000000f7e100720c */ /* 0x000fea0003f04270 */
[C---:B------:R-:W-:Y:S08]  /*f5a0*/  HMMA.16816.F32.BF16 R16, R32.reuse, R18, RZ ;  /* 0x000000122010723c */ /* 0x040ff000000418ff */
[C---:B------:R-:W-:Y:S08]  /*f5b0*/  HMMA.16816.F32.BF16 R20, R32.reuse, R24, RZ ;  /* 0x000000182014723c */ /* 0x040ff000000418ff */
[C---:B------:R-:W-:Y:S08]  /*f5c0*/  HMMA.16816.F32.BF16 R24, R32.reuse, R26, RZ ;  /* 0x0000001a2018723c */ /* 0x040ff000000418ff */
[C---:B-1----:R-:W-:Y:S08]  /*f5d0*/  HMMA.16816.F32.BF16 R28, R32.reuse, R172, RZ ;  /* 0x000000ac201c723c */ /* 0x042ff000000418ff */
        /* <DEDUP_REMOVED lines=33> */
[----:B------:R-:W-:Y:S07]  /*f7f0*/  LDSM.16.M88.4 R180, [R204] ;  /* 0x00000000ccb4783b */ /* 0x000fee0000000200 */
[C---:B--2---:R-:W-:Y:S08]  /*f800*/  HMMA.16816.F32.BF16 R20, R172.reuse, R176, R20 ;  /* 0x000000b0ac14723c */ /* 0x044ff00000041814 */
[C---:B------:R-:W-:Y:S01]  /*f810*/  HMMA.16816.F32.BF16 R24, R172.reuse, R178, R24 ;  /* 0x000000b2ac18723c */ /* 0x040fe20000041818 */
[----:B------:R-:W1:Y:S07]  /*f820*/  LDSM.16.M88.4 R176, [R198+0x4000] ;  /* 0x00400000c6b0783b */ /* 0x000e6e0000000200 */
[C---:B---3--:R-:W-:Y:S08]  /*f830*/  HMMA.16816.F32.BF16 R28, R172.reuse, R184, R28 ;  /* 0x000000b8ac1c723c */ /* 0x048ff0000004181c */
[----:B------:R-:W-:Y:S01]  /*f840*/  HMMA.16816.F32.BF16 R32, R172, R186, R32 ;  /* 0x000000baac20723c */ /* 0x000fe20000041820 */
[----:B------:R-:W2:Y:S05]  /*f850*/  LDSM.16.M88.4 R172, [R202] ;  /* 0x00000000caac783b */ /* 0x000eaa0000000200 */
[----:B------:R-:W3:Y:S02]  /*f860*/  LDSM.16.M88.4 R184, [R203] ;  /* 0x00000000cbb8783b */ /* 0x000ee40000000200 */
        /* <DEDUP_REMOVED lines=110> */
[--C-:B------:R-:W-:Y:S01]  /*ff50*/  IMAD.IADD R3, R251, 0x1, R241.reuse ;  /* 0x00000001fb037824 */ /* 0x100fe200078e02f1 */
[----:B------:R-:W2:Y:S01]  /*ff60*/  LDL R0, [R1+0x84] ;  /* 0x0000840001007983 */ /* 0x000ea20000100800 */
[----:B------:R-:W-:Y:S03]  /*ff70*/  IMAD.MOV.U32 R224, RZ, RZ, RZ ;  /* 0x000000ffffe07224 */ /* 0x000fe600078e00ff */
[----:B------:R-:W-:Y:S01]  /*ff80*/  ISETP.GT.AND P1, PT, R3, 0x2f, PT ;  /* 0x0000002f0300780c */ /* 0x000fe20003f24270 */
[----:B------:R-:W3:Y:S06]  /*ff90*/  LDL.64 R188, [R1+0x90] ;  /* 0x0000900001bc7983 */ /* 0x000eec0000100a00 */
[----:B------:R-:W4:Y:S04]  /*ffa0*/  LDL R4, [R1+0x9c] ;  /* 0x00009c0001047983 */ /* 0x000f280000100800 */
[----:B------:R-:W5:Y:S06]  /*ffb0*/  LDL.64 R220, [R1+0x88] ;  /* 0x0000880001dc7983 */ /* 0x000f6c0000100a00 */
[----:B------:R-:W3:Y:S01]  /*ffc0*/  LDL R14, [R1+0x98] ;  /* 0x00009800010e7983 */ /* 0x000ee20000100800 */
[----:B--2---:R-:W-:Y:S02]  /*ffd0*/  IMAD R2, R225, 0x30, R0 ;  /* 0x00000030e1027824 */ /* 0x004fe400078e0200 */
[----:B------:R-:W-:Y:S03]  /*ffe0*/  IMAD.MOV.U32 R0, RZ, RZ, 0x1 ;  /* 0x00000001ff007424 */ /* 0x000fe600078e00ff */
[----:B------:R-:W-:Y:S02]  /*fff0*/  IADD3 R2, R2, R251, R241 ;  /* 0x000000fb02027210 */ /* 0x000fe40007ffe0f1 */
[----:B------:R-:W-:Y:S02]  /*10000*/  ISETP.NE.AND P0, PT, R0, c[0x0][0x2b8], PT ;  /* 0x0000ae0000007a0c */ /* 0x000fe40003f05270 */
[----:B------:R-:W-:Y:S05]  /*10010*/  IADD3 R2, R2, -0x30, RZ ;  /* 0xffffffd002027810 */ /* 0x000fea0007ffe0ff */
[----:B------:R-:W-:Y:S06]  /*10020*/  IMAD.MOV.U32 R0, RZ, RZ, R2 ;  /* 0x000000ffff007224 */ /* 0x000fec00078e0002 */
[----:B------:R-:W-:Y:S05]  /*10030*/  @P0 IMAD.HI.U32 R3, R2, c[0x0][0x2bc], RZ ;  /* 0x0000af0002030a27 */ /* 0x000fea00078e00ff */
[----:B------:R-:W-:Y:S04]  /*10040*/  @P0 SHF.R.U32.HI R0, RZ, c[0x0][0x2c0], R3 ;  /* 0x0000b000ff000a19 */ /* 0x000fe80000011603 */
[C---:B---3--:R-:W-:Y:S04]  /*10050*/  @!P1 IADD3 R3, P0, R0.reuse, R188, RZ ;  /* 0x000000bc00039210 */ /* 0x048fe80007f1e0ff */
[----:B----4-:R-:W-:Y:S01]  /*10060*/  @!P1 LEA.HI.X.SX32 R4, R0, R4, 0x1, P0 ;  /* 0x0000000400049211 */ /* 0x010fe200000f0eff */
        /* <DEDUP_REMOVED lines=22> */
.L_x_2534:
[----:B------:R-:W-:-:S05]  /*101d0*/  BRA.DIV ~URZ, `(.L_x_2393) ;  /* 0x000100f27f007947 */ /* 0x000fca000b800000 */
[----:B------:R3:W4:Y:S02]  /*101e0*/  SHFL.IDX PT, R0, R175, RZ, 0x181f ;  /* 0x00181fffaf007589 */ /* 0x00072400000e0000 */
.L_x_2535:
[C---:B------:R-:W-:Y:S02]  /*101f0*/  IADD3 R2, R215.reuse, 0x40, RZ ;  /* 0x00000040d7027810 */ /* 0x040fe40007ffe0ff */
[C---:B------:R-:W-:Y:S02]  /*10200*/  ISETP.GE.AND P3, PT, R215.reuse, c[0x0][0x1d4], PT ;  /* 0x00007500d7007a0c */ /* 0x040fe40003f66270 */
[----:B------:R-:W-:Y:S02]  /*10210*/  SHF.R.S32.HI R3, RZ, 0x1f, R215 ;  /* 0x0000001fff037819 */ /* 0x000fe400000114d7 */
[C---:B----4-:R-:W-:Y:S02]  /*10220*/  @P0 LEA R172, P1, R215.reuse, R0, 0x1 ;  /* 0x00000000d7ac0211 */ /* 0x050fe400078208ff */
[----:B------:R-:W-:Y:S02]  /*10230*/  ISETP.GE.AND P2, PT, R2, c[0x0][0x1d4], PT ;  /* 0x0000750002007a0c */ /* 0x000fe40003f46270 */
[C---:B--2---:R-:W-:Y:S02]  /*10240*/  @P0 LEA.HI.X R173, R215.reuse, R4, R3, 0x1, P1 ;  /* 0x00000004d7ad0211 */ /* 0x044fe400008f0c03 */
[C---:B------:R-:W-:Y:S02]  /*10250*/  @P0 LEA R2, P1, R232.reuse, R0, 0x1 ;  /* 0x00000000e8020211 */ /* 0x040fe400078208ff */
[----:B------:R-:W-:Y:S01]  /*10260*/  IADD3 R177, R215, 0x80, RZ ;  /* 0x00000080d7b17810 */ /* 0x000fe20007ffe0ff */
[----:B------:R-:W-:Y:S01]  /*10270*/  @!PT LDS RZ, [RZ] ;  /* 0x00000000fffff984 */ /* 0x000fe20000000800 */
[----:B------:R-:W-:Y:S01]  /*10280*/  @!PT LDS RZ, [RZ] ;  /* 0x00000000fffff984 */ /* 0x000fe20000000800 */
[----:B------:R-:W-:Y:S01]  /*10290*/  @!PT LDS RZ, [RZ] ;  /* 0x00000000fffff984 */ /* 0x000fe20000000800 */
[----:B------:R2:W-:Y:S01]  /*102a0*/  @P0 LDGSTS.E.BYPASS.LTC128B.128 [R214+0xa080], [R172.64], !P3 ;  /* 0x0a080000acd60fae */ /* 0x0005e2000d901d4a */
[----:B------:R-:W-:Y:S02]  /*102b0*/  @P0 LEA.HI.X R3, R232, R4, R244, 0x1, P1 ;  /* 0x00000004e8030211 */ /* 0x000fe400008f0cf4 */
[----:B------:R-:W-:Y:S02]  /*102c0*/  ISETP.GE.AND P3, PT, R177, c[0x0][0x1d4], PT ;  /* 0x00007500b1007a0c */ /* 0x000fe40003f66270 */
[----:B------:R-:W-:Y:S01]  /*102d0*/  IADD3 R176, R215, 0xc0, RZ ;  /* 0x000000c0d7b07810 */ /* 0x000fe20007ffe0ff */
[----:B------:R4:W-:Y:S03]  /*102e0*/  @P0 LDGSTS.E.BYPASS.LTC128B.128 [R214+0xb880], [R2.64], !P2 ;  /* 0x0b88000002d60fae */ /* 0x0009e6000d101d4a */
[----:B------:R-:W-:Y:S02]  /*102f0*/  ISETP.GE.AND P2, PT, R176, c[0x0][0x1d4], PT ;  /* 0x00007500b0007a0c */ /* 0x000fe40003f46270 */
[C---:B----4-:R-:W-:Y:S04]  /*10300*/  @P0 LEA R2, P1, R231.reuse, R0, 0x1 ;  /* 0x00000000e7020211 */ /* 0x050fe800078208ff */
[----:B------:R-:W-:Y:S05]  /*10310*/  @P0 LEA.HI.X R3, R231, R4, R243, 0x1, P1 ;  /* 0x00000004e7030211 */ /* 0x000fea00008f0cf3 */
[----:B------:R4:W-:Y:S02]  /*10320*/  @P0 LDGSTS.E.BYPASS.LTC128B.128 [R214+0xd080], [R2.64], !P3 ;  /* 0x0d08000002d60fae */ /* 0x0009e4000d901d4a */
[C---:B----4-:R-:W-:Y:S04]  /*10330*/  @P0 LEA R2, P1, R230.reuse, R0, 0x1 ;  /* 0x00000000e6020211 */ /* 0x050fe800078208ff */
[----:B------:R-:W-:Y:S05]  /*10340*/  @P0 LEA.HI.X R3, R230, R4, R242, 0x1, P1 ;  /* 0x00000004e6030211 */ /* 0x000fea00008f0cf2 */
[----:B------:R2:W-:Y:S01]  /*10350*/  @P0 LDGSTS.E.BYPASS.LTC128B.128 [R214+0xe880], [R2.64], !P2 ;  /* 0x0e88000002d60fae */ /* 0x0005e2000d101d4a */
[----:B------:R-:W-:Y:S01]  /*10360*/  ISETP.GE.AND P0, PT, R14, 0x21, PT ;  /* 0x000000210e00780c */ /* 0x000fe20003f06270 */
[----:B------:R-:W-:-:S06]  /*10370*/  BRA.DIV ~URZ, `(.L_x_2394) ;  /* 0x0000ffc27f007947 */ /* 0x000fcc000b800000 */
[----:B------:R4:W1:Y:S04]  /*10380*/  SHFL.IDX PT, R4, R174, 0x1, 0x181f ;  /* 0x00381f00ae047f89 */ /* 0x00086800000e0000 */
[----:B------:R4:W2:Y:S02]  /*10390*/  SHFL.IDX PT, R0, R175, 0x1, 0x181f ;  /* 0x00381f00af007f89 */ /* 0x0008a400000e0000 */
.L_x_2536:
[C---:B--2---:R-:W-:Y:S02]  /*103a0*/  IADD3 R2, R215.reuse, 0x40, RZ ;  /* 0x00000040d7027810 */ /* 0x044fe40007ffe0ff */
[C---:B------:R-:W-:Y:S02]  /*103b0*/  ISETP.GE.AND P3, PT, R215.reuse, c[0x0][0x1d4], PT ;  /* 0x00007500d7007a0c */ /* 0x040fe40003f66270 */
[----:B------:R-:W-:Y:S02]  /*103c0*/  SHF.R.S32.HI R3, RZ, 0x1f, R215 ;  /* 0x0000001fff037819 */ /* 0x000fe400000114d7 */
[C---:B------:R-:W-:Y:S02]  /*103d0*/  @P0 LEA R172, P1, R215.reuse, R0, 0x1 ;  /* 0x00000000d7ac0211 */ /* 0x040fe400078208ff */
[----:B------:R-:W-:Y:S02]  /*103e0*/  ISETP.GE.AND P2, PT, R2, c[0x0][0x1d4], PT ;  /* 0x0000750002007a0c */ /* 0x000fe40003f46270 */
[C---:B-1----:R-:W-:Y:S02]  /*103f0*/  @P0 LEA.HI.X R173, R215.reuse, R4, R3, 0x1, P1 ;  /* 0x00000004d7ad0211 */ /* 0x042fe400008f0c03 */
[C---:B------:R-:W-:Y:S02]  /*10400*/  @P0 LEA R2, P1, R232.reuse, R0, 0x1 ;  /* 0x00000000e8020211 */ /* 0x040fe400078208ff */
[C---:B----4-:R-:W-:Y:S01]  /*10410*/  IADD3 R174, R215.reuse, 0x80, RZ ;  /* 0x00000080d7ae7810 */ /* 0x050fe20007ffe0ff */
        /* <DEDUP_REMOVED lines=9> */
[C---:B--2---:R-:W-:Y:S04]  /*104b0*/  @P0 LEA R2, P1, R231.reuse, R0, 0x1 ;  /* 0x00000000e7020211 */ /* 0x044fe800078208ff */
[----:B------:R-:W-:Y:S05]  /*104c0*/  @P0 LEA.HI.X R3, R231, R4, R243, 0x1, P1 ;  /* 0x00000004e7030211 */ /* 0x000fea00008f0cf3 */
[----:B------:R2:W-:Y:S02]  /*104d0*/  @P0 LDGSTS.E.BYPASS.LTC128B.128 [R214+0xe080], [R2.64], !P3 ;  /* 0x0e08000002d60fae */ /* 0x0005e4000d901d4a */
[C---:B--2---:R-:W-:Y:S04]  /*104e0*/  @P0 LEA R2, P1, R230.reuse, R0, 0x1 ;  /* 0x00000000e6020211 */ /* 0x044fe800078208ff */
[----:B------:R-:W-:Y:S05]  /*104f0*/  @P0 LEA.HI.X R3, R230, R4, R242, 0x1, P1 ;  /* 0x00000004e6030211 */ /* 0x000fea00008f0cf2 */
[----:B------:R1:W-:Y:S04]  /*10500*/  @P0 LDGSTS.E.BYPASS.LTC128B.128 [R214+0xf880], [R2.64], !P2 ;  /* 0x0f88000002d60fae */ /* 0x0003e8000d101d4a */
.L_x_2391:
[----:B------:R-:W-:Y:S05]  /*10510*/  BSYNC B0 ;  /* 0x0000000000007941 */ /* 0x000fea0003800000 */
.L_x_2390:
[----:B------:R-:W2:Y:S01]  /*10520*/  LDL R0, [R1+0x80] ;  /* 0x0000800001007983 */ /* 0x000ea20000100800 */
[----:B------:R-:W-:Y:S01]  /*10530*/  IMAD R4, R225, -0x30, RZ ;  /* 0xffffffd0e1047824 */ /* 0x000fe200078e02ff */
[----:B------:R-:W-:Y:S02]  /*10540*/  ULDC UR4, c[0x0][0x324] ;  /* 0x0000c90000047ab9 */ /* 0x000fe40000000800 */
[----:B------:R-:W2:Y:S01]  /*10550*/  LDL R14, [R1+0x4] ;  /* 0x00000400010e7983 */ /* 0x000ea20000100800 */
[----:B------:R-:W-:Y:S01]  /*10560*/  ULOP3.LUT UR4, URZ, UR4, URZ, 0x33, !UPT ;  /* 0x000000043f047292 */ /* 0x000fe2000f8e333f */
[----:B------:R-:W-:Y:S02]  /*10570*/  IMAD.IADD R174, R4, 0x1, -R246 ;  /* 0x0000000104ae7824 */ /* 0x000fe400078e0af6 */
[----:B-1----:R-:W4:Y:S04]  /*10580*/  LDL R3, [R1+0x7c] ;  /* 0x00007c0001037983 */ /* 0x002f280000100800 */
[----:B------:R-:W4:Y:S04]  /*10590*/  LDL R2, [R1+0x78] ;  /* 0x0000780001027983 */ /* 0x000f280000100800 */
[----:B------:R-:W0:Y:S01]  /*105a0*/  LDGDEPBAR ;  /* 0x00000000000079af */ /* 0x000e220000000000 */
[----:B--2---:R-:W-:Y:S02]  /*105b0*/  IMAD R14, R14, 0x80, R0 ;  /* 0x000000800e0e7824 */ /* 0x004fe400078e0200 */
[----:B------:R-:W-:Y:S05]  /*105c0*/  IMAD.MOV.U32 R0, RZ, RZ, 0x1 ;  /* 0x00000001ff007424 */ /* 0x000fea00078e00ff */
[----:B------:R-:W-:Y:S02]  /*105d0*/  ISETP.NE.AND P0, PT, R0, c[0x0][0x2c4], PT ;  /* 0x0000b10000007a0c */ /* 0x000fe40003f05270 */
[----:B----4-:R-:W-:Y:S11]  /*105e0*/  IADD3 R14, R2, R14, R3 ;  /* 0x0000000e020e7210 */ /* 0x010ff60007ffe003 */
[----:B------:R-:W-:Y:S05]  /*105f0*/  @P0 IMAD.HI.U32 R0, R14, c[0x0][0x2c8], RZ ;  /* 0x0000b2000e000a27 */ /* 0x000fea00078e00ff */
[----:B------:R-:W-:Y:S02]  /*10600*/  @P0 SHF.R.U32.HI R14, RZ, c[0x0][0x2cc], R0 ;  /* 0x0000b300ff0e0a19 */ /* 0x000fe40000011600 */
[----:B------:R-:W-:Y:S04]  /*10610*/  IADD3 R0, -R246, 0x1, R4 ;  /* 0x00000001f6007810 */ /* 0x000fe80007ffe104 */
[----:B------:R-:W-:Y:S04]  /*10620*/  IADD3 R0, -R240, R0, R5 ;  /* 0x00000000f0007210 */ /* 0x000fe80007ffe105 */
[C---:B------:R-:W-:Y:S02]  /*10630*/  IADD3 R172, R0.reuse, UR4, RZ ;  /* 0x0000000400ac7c10 */ /* 0x040fe4000fffe0ff */
[----:B------:R-:W-:Y:S01]  /*10640*/  IADD3 R173, R0, c[0x0][0x328], RZ ;  /* 0x0000ca0000ad7a10 */ /* 0x000fe20007ffe0ff */
[----:B------:R-:W-:-:S05]  /*10650*/  BRA.DIV ~URZ, `(.L_x_2395) ;  /* 0x0000fdb27f007947 */ /* 0x000fca000b800000 */
[----:B------:R1:W2:Y:S02]  /*10660*/  SHFL.IDX PT, R3, R14, RZ, 0x1c1f ;  /* 0x001c1fff0e037589 */ /* 0x0002a400000e0000 */
.L_x_2537:
[----:B------:R-:W-:Y:S01]  /*10670*/  ISETP.LE.AND P0, PT, R218, c[0x0][0x32c], PT ;  /* 0x0000cb00da007a0c */ /* 0x000fe20003f03270 */
[----:B--2---:R-:W-:Y:S01]  /*10680*/  IMAD.IADD R2, R173, 0x1, R3 ;  /* 0x00000001ad027824 */ /* 0x004fe200078e0203 */
        /* <DEDUP_REMOVED lines=8> */
[----:B---3--:R-:W-:Y:S05]  /*10710*/  IMAD.MOV.U32 R175, RZ, RZ, 0x1 ;  /* 0x00000001ffaf7424 */ /* 0x008fea00078e00ff */
[----:B------:R-:W-:Y:S11]  /*10720*/  ISETP.NE.AND P0, PT, R175, c[0x0][0x32c], PT ;  /* 0x0000cb00af007a0c */ /* 0x000ff60003f05270 */
[----:B------:R-:W-:Y:S02]  /*10730*/  @!UPT UIADD3 URZ, URZ, URZ, URZ ;  /* 0x0000003f3f3ff290 */ /* 0x000fe4000fffe03f */
[----:B------:R-:W-:Y:S05]  /*10740*/  @P0 IMAD.HI.U32 R175, R3, c[0x0][0x330], RZ ;  /* 0x0000cc0003af0a27 */ /* 0x000fea00078e00ff */
[----:B------:R-:W-:Y:S04]  /*10750*/  @P0 SHF.R.U32.HI R3, RZ, c[0x0][0x334], R175 ;  /* 0x0000cd00ff030a19 */ /* 0x000fe800000116af */
[----:B------:R-:W-:Y:S01]  /*10760*/  LOP3.LUT R3, RZ, R3, RZ, 0x33, !PT ;  /* 0x00000003ff037212 */ /* 0x000fe200078e33ff */
[----:B------:R-:W-:-:S05]  /*10770*/  BRA `(.L_x_2399) ;  /* 0x0000005000007947 */ /* 0x000fca0003800000 */
.L_x_2398:
[----:B---3--:R-:W-:Y:S04]  /*10780*/  MOV R175, 0x1 ;  /* 0x0000000100af7802 */ /* 0x008fe80000000f00 */
[----:B------:R-:W-:Y:S11]  /*10790*/  ISETP.NE.AND P0, PT, R175, c[0x0][0x32c], PT ;  /* 0x0000cb00af007a0c */ /* 0x000ff60003f05270 */
[----:B------:R-:W-:Y:S02]  /*107a0*/  @!UPT UIADD3 URZ, URZ, URZ, URZ ;  /* 0x0000003f3f3ff290 */ /* 0x000fe4000fffe03f */
[----:B------:R-:W-:Y:S05]  /*107b0*/  @P0 IMAD.HI.U32 R175, R3, c[0x0][0x330], RZ ;  /* 0x0000cc0003af0a27 */ /* 0x000fea00078e00ff */
[----:B------:R-:W-:Y:S02]  /*107c0*/  @P0 SHF.R.U32.HI R3, RZ, c[0x0][0x334], R175 ;  /* 0x0000cd00ff030a19 */ /* 0x000fe400000116af */
.L_x_2399:
[----:B------:R-:W-:Y:S05]  /*107d0*/  BSYNC B0 ;  /* 0x0000000000007941 */ /* 0x000fea0003800000 */
.L_x_2397:
[----:B------:R-:W-:Y:S05]  /*107e0*/  IMAD R3, R3, c[0x0][0x32c], R174 ;  /* 0x0000cb0003037a24 */ /* 0x000fea00078e02ae */
[----:B------:R-:W-:Y:S02]  /*107f0*/  IMNMX R0, R0, R3, !PT ;  /* 0x0000000300007217 */ /* 0x000fe40007800200 */
[----:B------:R-:W-:Y:S04]  /*10800*/  IADD3 R3, R3, c[0x0][0x32c], RZ ;  /* 0x0000cb0003037a10 */ /* 0x000fe80007ffe0ff */
[----:B------:R-:W-:Y:S02]  /*10810*/  IMNMX R2, R2, R3, PT ;  /* 0x0000000302027217 */ /* 0x000fe40003800200 */
.L_x_2396:
[C---:B------:R-:W-:Y:S02]  /*10820*/  ISETP.GE.AND P0, PT, R4.reuse, 0x2, PT ;  /* 0x000000020400780c */ /* 0x040fe40003f06270 */
[C---:B------:R-:W-:Y:S02]  /*10830*/  ISETP.GE.AND P1, PT, R4.reuse, 0x9, PT ;  /* 0x000000090400780c */ /* 0x040fe40003f26270 */
[----:B------:R-:W-:Y:S02]  /*10840*/  LOP3.LUT R213, R213, 0xffffffef, RZ, 0xc0, !PT ;  /* 0xffffffefd5d57812 */ /* 0x000fe400078ec0ff */
[C---:B------:R-:W-:Y:S02]  /*10850*/  ISETP.GE.AND P6, PT, R4.reuse, 0x19, PT ;  /* 0x000000190400780c */ /* 0x040fe40003fc6270 */
[C---:B------:R-:W-:Y:S02]  /*10860*/  ISETP.GE.AND P5, PT, R4.reuse, 0x1a, PT ;  /* 0x0000001a0400780c */ /* 0x040fe40003fa6270 */
[C---:B------:R-:W-:Y:S02]  /*10870*/  ISETP.GE.AND P4, PT, R4.reuse, 0x21, PT ;  /* 0x000000210400780c */ /* 0x040fe40003f86270 */
[----:B------:R-:W-:Y:S02]  /*10880*/  ISETP.GE.AND P3, PT, R4, 0x22, PT ;  /* 0x000000220400780c */ /* 0x000fe40003f66270 */
[----:B------:R-:W-:Y:S02]  /*10890*/  @P0 LOP3.LUT R213, R213, 0x10, RZ, 0xfc, !PT ;  /* 0x00000010d5d50812 */ /* 0x000fe400078efcff */
[----:B------:R-:W-:Y:S02]  /*108a0*/  ISETP.GT.AND P0, PT, R0, 0x1, !P0 ;  /* 0x000000010000780c */ /* 0x000fe40004704270 */
[----:B------:R-:W-:Y:S02]  /*108b0*/  LOP3.LUT R213, R213, 0xfffffff7, RZ, 0xc0, !PT ;  /* 0xfffffff7d5d57812 */ /* 0x000fe400078ec0ff */
[----:B------:R-:W-:Y:S02]  /*108c0*/  ISETP.LT.OR P0, PT, R2, 0x2, P0 ;  /* 0x000000020200780c */ /* 0x000fe40000701670 */
[----:B------:R-:W-:Y:S02]  /*108d0*/  @P1 LOP3.LUT R213, R213, 0x8, RZ, 0xfc, !PT ;  /* 0x00000008d5d51812 */ /* 0x000fe400078efcff */
[----:B---3--:R-:W-:Y:S02]  /*108e0*/  FSEL R175, R9, -INF , !P0 ;  /* 0xff80000009af7808 */ /* 0x008fe40004000000 */
[----:B------:R-:W-:Y:S02]  /*108f0*/  ISETP.GT.AND P0, PT, R0, 0x8, !P1 ;  /* 0x000000080000780c */ /* 0x000fe40004f04270 */
[----:B------:R-:W-:Y:S02]  /*10900*/  ISETP.GE.AND P1, PT, R4, 0xa, PT ;  /* 0x0000000a0400780c */ /* 0x000fe40003f26270 */
[----:B------:R-:W-:Y:S02]  /*10910*/  ISETP.LT.OR P0, PT, R2, 0x9, P0 ;  /* 0x000000090200780c */ /* 0x000fe40000701670 */
[----:B------:R-:W-:Y:S02]  /*10920*/  LOP3.LUT R213, R213, 0xfffffffb, RZ, 0xc0, !PT ;  /* 0xfffffffbd5d57812 */ /* 0x000fe400078ec0ff */
[----:B------:R-:W-:Y:S02]  /*10930*/  FSEL R16, R16, -INF , !P0 ;  /* 0xff80000010107808 */ /* 0x000fe40004000000 */
[----:B------:R-:W-:Y:S02]  /*10940*/  ISETP.GT.AND P0, PT, R0, 0x9, !P1 ;  /* 0x000000090000780c */ /* 0x000fe40004f04270 */
[----:B------:R-:W-:Y:S02]  /*10950*/  ISETP.GE.AND P2, PT, R4, 0x29, PT ;  /* 0x000000290400780c */ /* 0x000fe40003f46270 */
[----:B------:R-:W-:Y:S02]  /*10960*/  ISETP.LT.OR P0, PT, R2, 0xa, P0 ;  /* 0x0000000a0200780c */ /* 0x000fe40000701670 */
        /* <DEDUP_REMOVED lines=11> */
[----:B------:R-:W-:Y:S04]  /*10a20*/  ISETP.LT.OR P0, PT, R2, 0x12, P0 ;  /* 0x000000120200780c */ /* 0x000fe80000701670 */
        /* <DEDUP_REMOVED lines=8> */
[----:B------:R-:W-:Y:S04]  /*10ab0*/  ISETP.LT.OR P0, PT, R2, 0x1a, P0 ;  /* 0x0000001a0200780c */ /* 0x000fe80000701670 */
[----:B------:R-:W-:Y:S02]  /*10ac0*/  FSEL R25, R25, -INF , !P0 ;  /* 0xff80000019197808 */ /* 0x000fe40004000000 */
[----:B------:R-:W-:Y:S04]  /*10ad0*/  ISETP.GT.AND P0, PT, R0, 0x20, !P4 ;  /* 0x000000200000780c */ /* 0x000fe80006704270 */
        /* <DEDUP_REMOVED lines=8> */
[----:B------:R-:W-:Y:S04]  /*10b60*/  ISETP.GT.AND P0, PT, R0, RZ, !P1 ;  /* 0x000000ff0000720c */ /* 0x000fe80004f04270 */
[----:B------:R-:W-:Y:S04]  /*10b70*/  ISETP.LT.OR P0, PT, R2, 0x1, P0 ;  /* 0x000000010200780c */ /* 0x000fe80000701670 */
[----:B------:R-:W-:Y:S02]  /*10b80*/  FSEL R9, R8, -INF , !P0 ;  /* 0xff80000008097808 */ /* 0x000fe40004000000 */
[----:B------:R-:W-:Y:S11]  /*10b90*/  ISETP.GE.AND P0, PT, R4, 0x2a, PT ;  /* 0x0000002a0400780c */ /* 0x000ff60003f06270 */
[----:B------:R-:W-:Y:S02]  /*10ba0*/  @!UPT UIADD3 URZ, URZ, URZ, URZ ;  /* 0x0000003f3f3ff290 */ /* 0x000fe4000fffe03f */
[----:B------:R-:W-:Y:S02]  /*10bb0*/  @P0 LOP3.LUT R213, R213, 0x20, RZ, 0xfc, !PT ;  /* 0x00000020d5d50812 */ /* 0x000fe400078efcff */
[----:B------:R-:W-:Y:S04]  /*10bc0*/  ISETP.GT.AND P0, PT, R0, 0x29, !P0 ;  /* 0x000000290000780c */ /* 0x000fe80004704270 */
[----:B------:R-:W-:Y:S04]  /*10bd0*/  ISETP.LT.OR P0, PT, R2, 0x2a, P0 ;  /* 0x0000002a0200780c */ /* 0x000fe80000701670 */
[----:B------:R-:W-:Y:S01]  /*10be0*/  FSEL R33, R33, -INF , !P0 ;  /* 0xff80000021217808 */ /* 0x000fe20004000000 */
[----:B------:R-:W-:-:S06]  /*10bf0*/  BRA.DIV ~URZ, `(.L_x_2400) ;  /* 0x0000f8827f007947 */ /* 0x000fcc000b800000 */
[----:B------:R2:W3:Y:S02]  /*10c00*/  SHFL.IDX PT, R3, R14, 0x1, 0x1c1f ;  /* 0x003c1f000e037f89 */ /* 0x0004e400000e0000 */
.L_x_2538:
[----:B------:R-:W-:Y:S01]  /*10c10*/  ISETP.LE.AND P0, PT, R218, c[0x0][0x32c], PT ;  /* 0x0000cb00da007a0c */ /* 0x000fe20003f03270 */
[----:B---3--:R-:W-:Y:S01]  /*10c20*/  IMAD.IADD R2, R173, 0x1, R3 ;  /* 0x00000001ad027824 */ /* 0x008fe200078e0203 */
        /* <DEDUP_REMOVED lines=15> */
.L_x_2403:
[----:B------:R-:W-:Y:S04]  /*10d20*/  MOV R4, 0x1 ;  /* 0x0000000100047802 */ /* 0x000fe80000000f00 */
[----:B------:R-:W-:Y:S11]  /*10d30*/  ISETP.NE.AND P0, PT, R4, c[0x0][0x32c], PT ;  /* 0x0000cb0004007a0c */ /* 0x000ff60003f05270 */
[----:B------:R-:W-:Y:S02]  /*10d40*/  @!UPT UIADD3 URZ, URZ, URZ, URZ ;  /* 0x0000003f3f3ff290 */ /* 0x000fe4000fffe03f */
[----:B------:R-:W-:Y:S05]  /*10d50*/  @P0 IMAD.HI.U32 R4, R3, c[0x0][0x330], RZ ;  /* 0x0000cc0003040a27 */ /* 0x000fea00078e00ff */
[----:B------:R-:W-:Y:S02]  /*10d60*/  @P0 SHF.R.U32.HI R3, RZ, c[0x0][0x334], R4 ;  /* 0x0000cd00ff030a19 */ /* 0x000fe40000011604 */
.L_x_2404:
[----:B------:R-:W-:Y:S05]  /*10d70*/  BSYNC B0 ;  /* 0x0000000000007941 */ /* 0x000fea0003800000 */
.L_x_2402:
[----:B------:R-:W-:Y:S05]  /*10d80*/  IMAD R3, R3, c[0x0][0x32c], R174 ;  /* 0x0000cb0003037a24 */ /* 0x000fea00078e02ae */
[----:B------:R-:W-:Y:S02]  /*10d90*/  IMNMX R0, R0, R3, !PT ;  /* 0x0000000300007217 */ /* 0x000fe40007800200 */
[----:B------:R-:W-:Y:S04]  /*10da0*/  IADD3 R3, R3, c[0x0][0x32c], RZ ;  /* 0x0000cb0003037a10 */ /* 0x000fe80007ffe0ff */
[----:B------:R-:W-:Y:S02]  /*10db0*/  IMNMX R2, R2, R3, PT ;  /* 0x0000000302027217 */ /* 0x000fe40003800200 */
.L_x_2401:
[----:B------:R-:W-:Y:S02]  /*10dc0*/  ISETP.GT.AND P0, PT, R0, RZ, !P1 ;  /* 0x000000ff0000720c */ /* 0x000fe40004f04270 */
[C---:B------:R-:W-:Y:S02]  /*10dd0*/  LOP3.LUT P1, RZ, R213.reuse, 0x1, RZ, 0xc0, !PT ;  /* 0x00000001d5ff7812 */ /* 0x040fe4000782c0ff */
[----:B------:R-:W-:Y:S04]  /*10de0*/  ISETP.LT.OR P0, PT, R2, 0x1, P0 ;  /* 0x000000010200780c */ /* 0x000fe80000701670 */
[----:B------:R-:W-:Y:S02]  /*10df0*/  FSEL R10, R10, -INF , !P0 ;  /* 0xff8000000a0a7808 */ /* 0x000fe40004000000 */
[----:B------:R-:W-:Y:S02]  /*10e00*/  LOP3.LUT P0, RZ, R213, 0x10, RZ, 0xc0, !PT ;  /* 0x00000010d5ff7812 */ /* 0x000fe4000780c0ff */
[----:B------:R-:W-:Y:S02]  /*10e10*/  FMNMX.FTZ R8, R10, R6, !PT ;  /* 0x000000060a087209 */ /* 0x000fe40007810000 */
[----:B------:R-:W-:Y:S04]  /*10e20*/  ISETP.GT.AND P0, PT, R0, 0x1, !P0 ;  /* 0x000000010000780c */ /* 0x000fe80004704270 */
        /* <DEDUP_REMOVED lines=24> */
[----:B------:R-:W-:Y:S04]  /*10fb0*/  ISETP.LT.OR P0, PT, R2, 0x19, P0 ;  /* 0x000000190200780c */ /* 0x000fe80000701670 */
        /* <DEDUP_REMOVED lines=19> */
[----:B------:R-:W-:Y:S02]  /*110f0*/  ISETP.LT.OR P0, PT, R2, 0x2a, P0 ;  /* 0x0000002a0200780c */ /* 0x000fe40000701670 */
[----:B------:R-:W-:Y:S02]  /*11100*/  FMNMX.FTZ R0, R175, R0, !PT ;  /* 0x00000000af007209 */ /* 0x000fe40007810000 */
[----:B------:R-:W-:Y:S02]  /*11110*/  FSEL R35, R35, -INF , !P0 ;  /* 0xff80000023237808 */ /* 0x000fe40004000000 */
[----:B------:R-:W-:Y:S02]  /*11120*/  FMNMX.FTZ R0, R16, R0, !PT ;  /* 0x0000000010007209 */ /* 0x000fe40007810000 */
[----:B------:R-:W-:Y:S02]  /*11130*/  FMNMX.FTZ R8, R34, R8, !PT ;  /* 0x0000000822087209 */ /* 0x000fe40007810000 */
[----:B------:R-:W-:Y:S02]  /*11140*/  FMNMX.FTZ R0, R17, R0, !PT ;  /* 0x0000000011007209 */ /* 0x000fe40007810000 */
[----:B------:R-:W-:Y:S02]  /*11150*/  FMNMX.FTZ R8, R35, R8, !PT ;  /* 0x0000000823087209 */ /* 0x000fe40007810000 */
[----:B------:R-:W-:Y:S04]  /*11160*/  FMNMX.FTZ R0, R20, R0, !PT ;  /* 0x0000000014007209 */ /* 0x000fe80007810000 */
[----:B------:R-:W-:Y:S04]  /*11170*/  FMNMX.FTZ R0, R21, R0, !PT ;  /* 0x0000000015007209 */ /* 0x000fe80007810000 */
[----:B------:R-:W-:Y:S04]  /*11180*/  FMNMX.FTZ R0, R24, R0, !PT ;  /* 0x0000000018007209 */ /* 0x000fe80007810000 */
[----:B------:R-:W-:Y:S04]  /*11190*/  FMNMX.FTZ R0, R25, R0, !PT ;  /* 0x0000000019007209 */ /* 0x000fe80007810000 */
[----:B------:R-:W-:Y:S04]  /*111a0*/  FMNMX.FTZ R0, R28, R0, !PT ;  /* 0x000000001c007209 */ /* 0x000fe80007810000 */
[----:B------:R-:W-:Y:S04]  /*111b0*/  FMNMX.FTZ R0, R29, R0, !PT ;  /* 0x000000001d007209 */ /* 0x000fe80007810000 */
[----:B------:R-:W-:Y:S04]  /*111c0*/  FMNMX.FTZ R0, R32, R0, !PT ;  /* 0x0000000020007209 */ /* 0x000fe80007810000 */
[----:B------:R-:W-:Y:S01]  /*111d0*/  FMNMX.FTZ R0, R33, R0, !PT ;  /* 0x0000000021007209 */ /* 0x000fe20007810000 */
[----:B------:R-:W-:-:S05]  /*111e0*/  BRA.DIV ~URZ, `(.L_x_2405) ;  /* 0x0000f3027f007947 */ /* 0x000fca000b800000 */
[----:B------:R3:W4:Y:S02]  /*111f0*/  SHFL.BFLY PT, R2, R0, 0x2, 0x1f ;  /* 0x0c401f0000027f89 */ /* 0x00072400000e0000 */
.L_x_2539:
[----:B---34-:R-:W-:Y:S01]  /*11200*/  FMNMX.FTZ R0, R0, R2, !PT ;  /* 0x0000000200007209 */ /* 0x018fe20007810000 */
[----:B------:R-:W-:-:S05]  /*11210*/  BRA.DIV ~URZ, `(.L_x_2406) ;  /* 0x0000f3227f007947 */ /* 0x000fca000b800000 */
[----:B------:R-:W3:Y:S02]  /*11220*/  SHFL.BFLY PT, R4, R0, 0x1, 0x1f ;  /* 0x0c201f0000047f89 */ /* 0x000ee400000e0000 */
[----:B---3--:R-:W-:Y:S02]  /*11230*/  FMNMX.FTZ R4, R0, R4, !PT ;  /* 0x0000000400047209 */ /* 0x008fe40007810000 */
[----:B------:R-:W3:Y:S02]  /*11240*/  SHFL.BFLY PT, R0, R8, 0x2, 0x1f ;  /* 0x0c401f0008007f89 */ /* 0x000ee400000e0000 */
[----:B---3--:R-:W-:Y:S05]  /*11250*/  FMNMX.FTZ R0, R8, R0, !PT ;  /* 0x0000000008007209 */ /* 0x008fea0007810000 */
[----:B------:R3:W4:Y:S02]  /*11260*/  SHFL.BFLY PT, R2, R0, 0x1, 0x1f ;  /* 0x0c201f0000027f89 */ /* 0x00072400000e0000 */
.L_x_2540:
[----:B------:R-:W-:Y:S01]  /*11270*/  FSETP.NEU.FTZ.AND P0, PT, R4, -INF , PT ;  /* 0xff8000000400780b */ /* 0x000fe20003f1d000 */
[----:B------:R-:W-:Y:S01]  /*11280*/  WARPSYNC 0xffffffff ;  /* 0xffffffff00007948 */ /* 0x000fe20003800000 */
[----:B----4-:R-:W-:Y:S01]  /*11290*/  FMNMX.FTZ R3, R2, R0, !PT ;  /* 0x0000000002037209 */ /* 0x010fe20007810000 */
[C---:B------:R-:W-:Y:S01]  /*112a0*/  FMUL.FTZ R2, R4.reuse, c[0x0][0x2d0] ;  /* 0x0000b40004027a20 */ /* 0x040fe20000410000 */
[----:B---3--:R-:W-:Y:S04]  /*112b0*/  FSEL R0, R4, RZ, P0 ;  /* 0x000000ff04007208 */ /* 0x008fe80000000000 */
[----:B------:R-:W-:Y:S01]  /*112c0*/  FSEL R2, R2, RZ, P0 ;  /* 0x000000ff02027208 */ /* 0x000fe20000000000 */
[----:B------:R-:W-:Y:S01]  /*112d0*/  FADD.FTZ R0, -R0, R13 ;  /* 0x0000000d00007221 */ /* 0x000fe20000010100 */
[----:B------:R-:W-:Y:S03]  /*112e0*/  FSETP.NEU.FTZ.AND P0, PT, R3, -INF , PT ;  /* 0xff8000000300780b */ /* 0x000fe60003f1d000 */
[----:B------:R-:W-:Y:S02]  /*112f0*/  FMUL.FTZ R0, R0, c[0x0][0x2d0] ;  /* 0x0000b40000007a20 */ /* 0x000fe40000410000 */
[--C-:B------:R-:W-:Y:S02]  /*11300*/  FFMA.FTZ R9, R9, c[0x0][0x2d0], -R2.reuse ;  /* 0x0000b40009097a23 */ /* 0x100fe40000010802 */
        /* <DEDUP_REMOVED lines=15> */
[----:B------:R-:W3:Y:S02]  /*11400*/  MUFU.EX2 R17, R17 ;  /* 0x0000001100117308 */ /* 0x000ee40000000800 */
[----:B---3--:R-:W-:Y:S01]  /*11410*/  F2FP.BF16.PACK_AB R174, R17, R16 ;  /* 0x0000001011ae723e */ /* 0x008fe200000010ff */
[C---:B------:R-:W-:Y:S02]  /*11420*/  FFMA.FTZ R2, R0.reuse, R234, R9 ;  /* 0x000000ea00027223 */ /* 0x040fe40000010009 */
[----:B------:R-:W-:Y:S02]  /*11430*/  FMUL.FTZ R32, R0, R148 ;  /* 0x0000009400207220 */ /* 0x000fe40000410000 */
[----:B------:R-:W-:Y:S01]  /*11440*/  FADD.FTZ R8, R172, R2 ;  /* 0x00000002ac087221 */ /* 0x000fe20000010000 */
[C---:B------:R-:W-:Y:S01]  /*11450*/  FSEL R2, R3.reuse, RZ, P0 ;  /* 0x000000ff03027208 */ /* 0x040fe20000000000 */
[----:B------:R-:W-:Y:S01]  /*11460*/  FMUL.FTZ R33, R0, R149 ;  /* 0x0000009500217220 */ /* 0x000fe20000410000 */
[----:B------:R-:W-:Y:S01]  /*11470*/  F2FP.BF16.PACK_AB R172, R172, R9 ;  /* 0x00000009acac723e */ /* 0x000fe200000010ff */
[----:B------:R-:W-:Y:S02]  /*11480*/  FADD.FTZ R8, R16, R8 ;  /* 0x0000000810087221 */ /* 0x000fe40000010000 */
[----:B------:R-:W-:Y:S02]  /*11490*/  FADD.FTZ R2, -R2, R6 ;  /* 0x0000000602027221 */ /* 0x000fe40000010100 */
[----:B------:R-:W-:Y:S02]  /*114a0*/  FMUL.FTZ R6, R3, c[0x0][0x2d0] ;  /* 0x0000b40003067a20 */ /* 0x000fe40000410000 */
[----:B------:R-:W-:Y:S02]  /*114b0*/  FMUL.FTZ R2, R2, c[0x0][0x2d0] ;  /* 0x0000b40002027a20 */ /* 0x000fe40000410000 */
[----:B------:R-:W-:Y:S01]  /*114c0*/  FADD.FTZ R177, R17, R8 ;  /* 0x0000000811b17221 */ /* 0x000fe20000010000 */
[----:B------:R-:W-:Y:S01]  /*114d0*/  FSEL R6, R6, RZ, P0 ;  /* 0x000000ff06067208 */ /* 0x000fe20000000000 */
[C---:B------:R-:W-:Y:S01]  /*114e0*/  FMUL.FTZ R8, R0.reuse, R168 ;  /* 0x000000a800087220 */ /* 0x040fe20000410000 */
[----:B------:R-:W-:Y:S01]  /*114f0*/  ISETP.GT.AND P0, PT, R225, R217, PT ;  /* 0x000000d9e100720c */ /* 0x000fe20003f04270 */
[----:B------:R-:W3:Y:S01]  /*11500*/  MUFU.EX2 R2, R2 ;  /* 0x0000000200027308 */ /* 0x000ee20000000800 */
[----:B------:R-:W-:Y:S02]  /*11510*/  FMUL.FTZ R21, R0, R161 ;  /* 0x000000a100157220 */ /* 0x000fe40000410000 */
[--C-:B------:R-:W-:Y:S02]  /*11520*/  FFMA.FTZ R13, R18, c[0x0][0x2d0], -R6.reuse ;  /* 0x0000b400120d7a23 */ /* 0x100fe40000010806 */
[--C-:B-12---:R-:W-:Y:S02]  /*11530*/  FFMA.FTZ R14, R19, c[0x0][0x2d0], -R6.reuse ;  /* 0x0000b400130e7a23 */ /* 0x106fe40000010806 */
        /* <DEDUP_REMOVED lines=11> */
[C---:B---3--:R-:W-:Y:S02]  /*115f0*/  FMUL.FTZ R34, R2.reuse, R150 ;  /* 0x0000009602227220 */ /* 0x048fe40000410000 */
[----:B------:R-:W-:Y:S02]  /*11600*/  FFMA.FTZ R6, R35, c[0x0][0x2d0], -R6 ;  /* 0x0000b40023067a23 */ /* 0x000fe40000010806 */
[----:B------:R-:W-:Y:S01]  /*11610*/  FMUL.FTZ R35, R2, R151 ;  /* 0x0000009702237220 */ /* 0x000fe20000410000 */
[----:B------:R2:W-:Y:S01]  /*11620*/  MUFU.EX2 R168, R11 ;  /* 0x0000000b00a87308 */ /* 0x0005e20000000800 */
[----:B------:R-:W3:Y:S01]  /*11630*/  LDSM.16.MT88.4 R148, [R193] ;  /* 0x00000000c194783b */ /* 0x000ee20000004200 */
[C---:B------:R-:W-:Y:S02]  /*11640*/  FMUL.FTZ R9, R0.reuse, R169 ;  /* 0x000000a900097220 */ /* 0x040fe40000410000 */
[C---:B------:R-:W-:Y:S02]  /*11650*/  FMUL.FTZ R20, R0.reuse, R160 ;  /* 0x000000a000147220 */ /* 0x040fe40000410000 */
[C---:B------:R-:W-:Y:S02]  /*11660*/  FMUL.FTZ R16, R0.reuse, R164 ;  /* 0x000000a400107220 */ /* 0x040fe40000410000 */
[----:B------:R-:W-:Y:S02]  /*11670*/  FMUL.FTZ R17, R0, R165 ;  /* 0x000000a500117220 */ /* 0x000fe40000410000 */
[----:B------:R4:W5:Y:S01]  /*11680*/  MUFU.EX2 R173, R10 ;  /* 0x0000000a00ad7308 */ /* 0x0009620000000800 */
[C---:B------:R-:W-:Y:S02]  /*11690*/  FMUL.FTZ R18, R2.reuse, R166 ;  /* 0x000000a602127220 */ /* 0x040fe40000410000 */
[----:B------:R-:W-:Y:S01]  /*116a0*/  FMUL.FTZ R19, R2, R167 ;  /* 0x000000a702137220 */ /* 0x000fe20000410000 */
[----:B-1----:R-:W-:Y:S01]  /*116b0*/  F2FP.BF16.PACK_AB R175, R216, R161 ;  /* 0x000000a1d8af723e */ /* 0x002fe200000010ff */
[C---:B------:R-:W-:Y:S01]  /*116c0*/  FMUL.FTZ R22, R2.reuse, R162 ;  /* 0x000000a202167220 */ /* 0x040fe20000410000 */
[----:B------:R-:W-:Y:S01]  /*116d0*/  LDSM.16.MT88.4 R164, [R193+0x1000] ;  /* 0x00100000c1a4783b */ /* 0x000fe20000004200 */
[----:B------:R-:W-:Y:S02]  /*116e0*/  FMUL.FTZ R23, R2, R163 ;  /* 0x000000a302177220 */ /* 0x000fe40000410000 */
[----:B------:R-:W-:Y:S01]  /*116f0*/  FMUL.FTZ R25, R0, R157 ;  /* 0x0000009d00197220 */ /* 0x000fe20000410000 */
[----:B------:R-:W1:Y:S01]  /*11700*/  MUFU.EX2 R13, R184 ;  /* 0x000000b8000d7308 */ /* 0x000e620000000800 */
[C---:B------:R-:W-:Y:S02]  /*11710*/  FMUL.FTZ R26, R2.reuse, R158 ;  /* 0x0000009e021a7220 */ /* 0x040fe40000410000 */
[C---:B------:R-:W-:Y:S02]  /*11720*/  FMUL.FTZ R27, R2.reuse, R159 ;  /* 0x0000009f021b7220 */ /* 0x040fe40000410000 */
[----:B--2---:R-:W-:Y:S02]  /*11730*/  FMUL.FTZ R11, R2, R171 ;  /* 0x000000ab020b7220 */ /* 0x004fe40000410000 */
[C---:B------:R-:W-:Y:S02]  /*11740*/  FMUL.FTZ R24, R0.reuse, R156 ;  /* 0x0000009c00187220 */ /* 0x040fe40000410000 */
[C---:B------:R-:W-:Y:S01]  /*11750*/  FMUL.FTZ R28, R0.reuse, R152 ;  /* 0x00000098001c7220 */ /* 0x040fe20000410000 */
[----:B------:R-:W-:Y:S01]  /*11760*/  MUFU.EX2 R156, R182 ;  /* 0x000000b6009c7308 */ /* 0x000fe20000000800 */
[----:B------:R-:W-:Y:S02]  /*11770*/  FMUL.FTZ R29, R0, R153 ;  /* 0x00000099001d7220 */ /* 0x000fe40000410000 */
[C---:B------:R-:W-:Y:S02]  /*11780*/  FMUL.FTZ R30, R2.reuse, R154 ;  /* 0x0000009a021e7220 */ /* 0x040fe40000410000 */
[C---:B----4-:R-:W-:Y:S02]  /*11790*/  FMUL.FTZ R10, R2.reuse, R170 ;  /* 0x000000aa020a7220 */ /* 0x050fe40000410000 */
[----:B-----5:R-:W-:Y:S01]  /*117a0*/  FFMA.FTZ R160, R2, R233, R173 ;  /* 0x000000e902a07223 */ /* 0x020fe200000100ad */
[----:B------:R-:W-:Y:S01]  /*117b0*/  F2FP.BF16.PACK_AB R173, R168, R173 ;  /* 0x000000ada8ad723e */ /* 0x000fe200000010ff */
[----:B------:R-:W-:Y:S01]  /*117c0*/  FMUL.FTZ R31, R2, R155 ;  /* 0x0000009b021f7220 */ /* 0x000fe20000410000 */
[----:B------:R-:W-:Y:S01]  /*117d0*/  MUFU.EX2 R14, R181 ;  /* 0x000000b5000e7308 */ /* 0x000fe20000000800 */
[----:B------:R-:W-:Y:S01]  /*117e0*/  LDSM.16.MT88.4 R152, [R193+0x800] ;  /* 0x00080000c198783b */ /* 0x000fe20000004200 */
[C---:B------:R-:W-:Y:S02]  /*117f0*/  FMUL.FTZ R36, R0.reuse, R36 ;  /* 0x0000002400247220 */ /* 0x040fe40000410000 */
[----:B------:R-:W-:Y:S01]  /*11800*/  FMUL.FTZ R37, R0, R37 ;  /* 0x0000002500257220 */ /* 0x000fe20000410000 */
[C---:B---3--:R-:W-:Y:S05]  /*11810*/  HMMA.16816.F32.BF16 R8, R172.reuse, R148, R8 ;  /* 0x00000094ac08723c */ /* 0x048fea0000041808 */
[C---:B------:R-:W-:Y:S01]  /*11820*/  FMUL.FTZ R38, R2.reuse, R38 ;  /* 0x0000002602267220 */ /* 0x040fe20000410000 */
[----:B------:R-:W-:Y:S01]  /*11830*/  MUFU.EX2 R178, R178 ;  /* 0x000000b200b27308 */ /* 0x000fe20000000800 */
[----:B------:R-:W-:Y:S01]  /*11840*/  FMUL.FTZ R39, R2, R39 ;  /* 0x0000002702277220 */ /* 0x000fe20000410000 */
[C---:B------:R-:W-:Y:S01]  /*11850*/  HMMA.16816.F32.BF16 R16, R172.reuse, R150, R16 ;  /* 0x00000096ac10723c */ /* 0x040fe20000041810 */
[----:B------:R-:W2:Y:S03]  /*11860*/  LDSM.16.MT88.4 R148, [R194] ;  /* 0x00000000c294783b */ /* 0x000ea60000004200 */
[C---:B------:R-:W-:Y:S02]  /*11870*/  FMUL.FTZ R40, R0.reuse, R40 ;  /* 0x0000002800287220 */ /* 0x040fe40000410000 */
[----:B------:R-:W-:Y:S02]  /*11880*/  FMUL.FTZ R41, R0, R41 ;  /* 0x0000002900297220 */ /* 0x000fe40000410000 */
[C---:B------:R-:W-:Y:S01]  /*11890*/  FMUL.FTZ R42, R2.reuse, R42 ;  /* 0x0000002a022a7220 */ /* 0x040fe20000410000 */
[----:B------:R-:W-:Y:S03]  /*118a0*/  MUFU.EX2 R181, R176 ;  /* 0x000000b000b57308 */ /* 0x000fe60000000800 */
        /* <DEDUP_REMOVED lines=17> */
[----:B------:R-:W-:Y:S01]  /*119c0*/  FMUL.FTZ R57, R0, R57 ;  /* 0x0000003900397220 */ /* 0x000fe20000410000 */
[C---:B--2---:R-:W-:Y:S03]  /*119d0*/  HMMA.16816.F32.BF16 R20, R172.reuse, R148, R20 ;  /* 0x00000094ac14723c */ /* 0x044fe60000041814 */
[C---:B------:R-:W-:Y:S02]  /*119e0*/  FMUL.FTZ R58, R2.reuse, R58 ;  /* 0x0000003a023a7220 */ /* 0x040fe40000410000 */
[----:B------:R-:W-:Y:S02]  /*119f0*/  FMUL.FTZ R59, R2, R59 ;  /* 0x0000003b023b7220 */ /* 0x000fe40000410000 */
[C---:B------:R-:W-:Y:S01]  /*11a00*/  FMUL.FTZ R60, R0.reuse, R60 ;  /* 0x0000003c003c7220 */ /* 0x040fe20000410000 */
[C---:B------:R-:W-:Y:S01]  /*11a10*/  HMMA.16816.F32.BF16 R24, R172.reuse, R150, R24 ;  /* 0x00000096ac18723c */ /* 0x040fe20000041818 */
[----:B------:R-:W2:Y:S01]  /*11a20*/  LDSM.16.MT88.4 R148, [R196] ;  /* 0x00000000c494783b */ /* 0x000ea20000004200 */
[----:B------:R-:W-:Y:S02]  /*11a30*/  MUFU.EX2 R6, R6 ;  /* 0x0000000600067308 */ /* 0x000fe40000000800 */
        /* <DEDUP_REMOVED lines=18> */
[C---:B--2---:R-:W-:Y:S03]  /*11b60*/  HMMA.16816.F32.BF16 R28, R172.reuse, R148, R28 ;  /* 0x00000094ac1c723c */ /* 0x044fe6000004181c */
[----:B------:R-:W-:Y:S02]  /*11b70*/  FMUL.FTZ R79, R2, R79 ;  /* 0x0000004f024f7220 */ /* 0x000fe40000410000 */
[C---:B------:R-:W-:Y:S02]  /*11b80*/  FMUL.FTZ R80, R0.reuse, R80 ;  /* 0x0000005000507220 */ /* 0x040fe40000410000 */
[----:B------:R-:W-:Y:S01]  /*11b90*/  FMUL.FTZ R81, R0, R81 ;  /* 0x0000005100517220 */ /* 0x000fe20000410000 */
[C---:B------:R-:W-:Y:S01]  /*11ba0*/  HMMA.16816.F32.BF16 R32, R172.reuse, R150, R32 ;  /* 0x00000096ac20723c */ /* 0x040fe20000041820 */
[----:B------:R-:W2:Y:S03]  /*11bb0*/  LDSM.16.MT88.4 R148, [R195] ;  /* 0x00000000c394783b */ /* 0x000ea60000004200 */
        /* <DEDUP_REMOVED lines=18> */
[C---:B--2---:R-:W-:Y:S03]  /*11ce0*/  HMMA.16816.F32.BF16 R36, R172.reuse, R148, R36 ;  /* 0x00000094ac24723c */ /* 0x044fe60000041824 */
[C---:B------:R-:W-:Y:S02]  /*11cf0*/  FMUL.FTZ R100, R0.reuse, R100 ;  /* 0x0000006400647220 */ /* 0x040fe40000410000 */
[----:B------:R-:W-:Y:S02]  /*11d00*/  FMUL.FTZ R101, R0, R101 ;  /* 0x0000006500657220 */ /* 0x000fe40000410000 */
[C---:B------:R-:W-:Y:S01]  /*11d10*/  FMUL.FTZ R102, R2.reuse, R102 ;  /* 0x0000006602667220 */ /* 0x040fe20000410000 */
[C---:B------:R-:W-:Y:S01]  /*11d20*/  HMMA.16816.F32.BF16 R40, R172.reuse, R150, R40 ;  /* 0x00000096ac28723c */ /* 0x040fe20000041828 */
[----:B------:R-:W2:Y:S03]  /*11d30*/  LDSM.16.MT88.4 R148, [R193+0x1800] ;  /* 0x00180000c194783b */ /* 0x000ea60000004200 */
        /* <DEDUP_REMOVED lines=23> */
[----:B------:R-:W2:Y:S03]  /*11eb0*/  LDSM.16.MT88.4 R148, [R194+0x1800] ;  /* 0x00180000c294783b */ /* 0x000ea60000004200 */
[C---:B------:R-:W-:Y:S02]  /*11ec0*/  FMUL.FTZ R124, R0.reuse, R124 ;  /* 0x0000007c007c7220 */ /* 0x040fe40000410000 */
[----:B------:R-:W-:Y:S02]  /*11ed0*/  FMUL.FTZ R125, R0, R125 ;  /* 0x0000007d007d7220 */ /* 0x000fe40000410000 */
[C---:B------:R-:W-:Y:S04]  /*11ee0*/  FMUL.FTZ R126, R2.reuse, R126 ;  /* 0x0000007e027e7220 */ /* 0x040fe80000410000 */
        /* <DEDUP_REMOVED lines=14> */
[----:B-1----:R-:W-:Y:S01]  /*11fd0*/  FADD.FTZ R0, R13, R177 ;  /* 0x000000b10d007221 */ /* 0x002fe20000010000 */
[C---:B--2---:R-:W-:Y:S01]  /*11fe0*/  HMMA.16816.F32.BF16 R52, R172.reuse, R148, R52 ;  /* 0x00000094ac34723c */ /* 0x044fe20000041834 */
[----:B------:R-:W1:Y:S07]  /*11ff0*/  MUFU.EX2 R177, R185 ;  /* 0x000000b900b17308 */ /* 0x000e6e0000000800 */
[C---:B------:R-:W-:Y:S01]  /*12000*/  HMMA.16816.F32.BF16 R56, R172.reuse, R150, R56 ;  /* 0x00000096ac38723c */ /* 0x040fe20000041838 */
[----:B------:R-:W2:Y:S03]  /*12010*/  LDSM.16.MT88.4 R148, [R196+0x1800] ;  /* 0x00180000c494783b */ /* 0x000ea60000004200 */
[----:B---3--:R-:W-:Y:S04]  /*12020*/  FADD.FTZ R0, R2, R0 ;  /* 0x0000000002007221 */ /* 0x008fe80000010000 */
[----:B------:R-:W-:Y:S04]  /*12030*/  FADD.FTZ R0, R156, R0 ;  /* 0x000000009c007221 */ /* 0x000fe80000010000 */
[----:B------:R-:W-:Y:S01]  /*12040*/  FADD.FTZ R0, R14, R0 ;  /* 0x000000000e007221 */ /* 0x000fe20000010000 */
        /* <DEDUP_REMOVED lines=38> */
[----:B------:R-:W1:Y:S03]  /*122b0*/  MUFU.EX2 R13, R189 ;  /* 0x000000bd000d7308 */ /* 0x000e660000000800 */
[----:B--2---:R-:W-:Y:S03]  /*122c0*/  FADD.FTZ R0, R2, R0 ;  /* 0x0000000002007221 */ /* 0x004fe60000010000 */
[C---:B------:R-:W-:Y:S01]  /*122d0*/  HMMA.16816.F32.BF16 R16, R148.reuse, R154, R16 ;  /* 0x0000009a9410723c */ /* 0x040fe20000041810 */
[----:B------:R-:W2:Y:S03]  /*122e0*/  LDSM.16.MT88.4 R152, [R196+0x800] ;  /* 0x00080000c498783b */ /* 0x000ea60000004200 */
[----:B------:R-:W5:Y:S01]  /*122f0*/  MUFU.EX2 R174, R188 ;  /* 0x000000bc00ae7308 */ /* 0x000f620000000800 */
[C---:B----4-:R-:W-:Y:S01]  /*12300*/  FADD.FTZ R0, R172.reuse, R0 ;  /* 0x00000000ac007221 */ /* 0x050fe20000010000 */
[----:B------:R-:W-:Y:S01]  /*12310*/  F2FP.BF16.PACK_AB R172, R172, R2 ;  /* 0x00000002acac723e */ /* 0x000fe200000010ff */
[----:B------:R-:W-:Y:S07]  /*12320*/  FADD.FTZ R2, R168, R160 ;  /* 0x000000a0a8027221 */ /* 0x000fee0000010000 */
[----:B------:R-:W4:Y:S01]  /*12330*/  MUFU.EX2 R14, R187 ;  /* 0x000000bb000e7308 */ /* 0x000f220000000800 */
[----:B-1----:R-:W-:Y:S01]  /*12340*/  FADD.FTZ R0, R13, R0 ;  /* 0x000000000d007221 */ /* 0x002fe20000010000 */
[C---:B---3--:R-:W-:Y:S03]  /*12350*/  HMMA.16816.F32.BF16 R20, R148.reuse, R156, R20 ;  /* 0x0000009c9414723c */ /* 0x048fe60000041814 */
[C---:B-----5:R-:W-:Y:S01]  /*12360*/  FADD.FTZ R234, R174.reuse, R0 ;  /* 0x00000000aeea7221 */ /* 0x060fe20000010000 */
[----:B------:R-:W-:Y:S04]  /*12370*/  F2FP.BF16.PACK_AB R174, R174, R13 ;  /* 0x0000000daeae723e */ /* 0x000fe800000010ff */
[C---:B------:R-:W-:Y:S01]  /*12380*/  HMMA.16816.F32.BF16 R24, R148.reuse, R158, R24 ;  /* 0x0000009e9418723c */ /* 0x040fe20000041818 */
[----:B------:R-:W1:Y:S03]  /*12390*/  LDSM.16.MT88.4 R156, [R195+0x800] ;  /* 0x00080000c39c783b */ /* 0x000e660000004200 */
[----:B------:R-:W-:Y:S01]  /*123a0*/  FADD.FTZ R0, R161, R2 ;  /* 0x00000002a1007221 */ /* 0x000fe20000010000 */
[----:B------:R-:W-:Y:S02]  /*123b0*/  MOV R13, R4 ;  /* 0x00000004000d7202 */ /* 0x000fe40000000f00 */
[----:B----4-:R-:W-:Y:S01]  /*123c0*/  F2FP.BF16.PACK_AB R175, R6, R14 ;  /* 0x0000000e06af723e */ /* 0x010fe200000010ff */
[----:B------:R-:W-:Y:S01]  /*123d0*/  FADD.FTZ R0, R216, R0 ;  /* 0x00000000d8007221 */ /* 0x000fe20000010000 */
[C---:B--2---:R-:W-:Y:S03]  /*123e0*/  HMMA.16816.F32.BF16 R28, R148.reuse, R152, R28 ;  /* 0x00000098941c723c */ /* 0x044fe6000004181c */
[----:B------:R-:W-:Y:S04]  /*123f0*/  FADD.FTZ R0, R178, R0 ;  /* 0x00000000b2007221 */ /* 0x000fe80000010000 */
[----:B------:R-:W-:Y:S01]  /*12400*/  FADD.FTZ R0, R181, R0 ;  /* 0x00000000b5007221 */ /* 0x000fe20000010000 */
[C---:B------:R-:W-:Y:S01]  /*12410*/  HMMA.16816.F32.BF16 R32, R148.reuse, R154, R32 ;  /* 0x0000009a9420723c */ /* 0x040fe20000041820 */
[----:B------:R-:W2:Y:S03]  /*12420*/  LDSM.16.MT88.4 R152, [R193+0x2000] ;  /* 0x00200000c198783b */ /* 0x000ea60000004200 */
[----:B------:R-:W-:Y:S04]  /*12430*/  FADD.FTZ R0, R179, R0 ;  /* 0x00000000b3007221 */ /* 0x000fe80000010000 */
[----:B------:R-:W-:Y:S04]  /*12440*/  FADD.FTZ R0, R180, R0 ;  /* 0x00000000b4007221 */ /* 0x000fe80000010000 */
[----:B------:R-:W-:Y:S04]  /*12450*/  FADD.FTZ R0, R176, R0 ;  /* 0x00000000b0007221 */ /* 0x000fe80000010000 */
[----:B------:R-:W-:Y:S04]  /*12460*/  FADD.FTZ R0, R177, R0 ;  /* 0x00000000b1007221 */ /* 0x000fe80000010000 */
[----:B------:R-:W-:Y:S01]  /*12470*/  FADD.FTZ R0, R14, R0 ;  /* 0x000000000e007221 */ /* 0x000fe20000010000 */
[C---:B-1----:R-:W-:Y:S03]  /*12480*/  HMMA.16816.F32.BF16 R36, R148.reuse, R156, R36 ;  /* 0x0000009c9424723c */ /* 0x042fe60000041824 */
[----:B------:R-:W-:Y:S01]  /*12490*/  FADD.FTZ R233, R6, R0 ;  /* 0x0000000006e97221 */ /* 0x000fe20000010000 */
[----:B------:R-:W-:Y:S02]  /*124a0*/  IADD3 R0, R225, -0x1, RZ ;  /* 0xffffffffe1007810 */ /* 0x000fe40007ffe0ff */
[----:B------:R-:W-:Y:S02]  /*124b0*/  MOV R6, R3 ;  /* 0x0000000300067202 */ /* 0x000fe40000000f00 */
[C---:B------:R-:W-:Y:S01]  /*124c0*/  HMMA.16816.F32.BF16 R40, R148.reuse, R158, R40 ;  /* 0x0000009e9428723c */ /* 0x040fe20000041828 */
[----:B------:R-:W1:Y:S03]  /*124d0*/  LDSM.16.MT88.4 R156, [R194+0x2000] ;  /* 0x00200000c29c783b */ /* 0x000e660000004200 */
[----:B------:R-:W-:Y:S04]  /*124e0*/  MOV R225, R0 ;  /* 0x0000000000e17202 */ /* 0x000fe80000000f00 */
        /* <DEDUP_REMOVED lines=31> */
[C---:B------:R-:W-:Y:S08]  /*126e0*/  HMMA.16816.F32.BF16 R128, R148.reuse, R154, R128 ;  /* 0x0000009a9480723c */ /* 0x040ff00000041880 */
[C---:B-1----:R-:W-:Y:S08]  /*126f0*/  HMMA.16816.F32.BF16 R132, R148.reuse, R156, R132 ;  /* 0x0000009c9484723c */ /* 0x042ff00000041884 */
        /* <DEDUP_REMOVED lines=48> */
[----:B------:R-:W-:-:S11]  /*12a00*/  @P0 BRA `(.L_x_2407) ;  /* 0xffffc59000000947 */ /* 0x000fd6000383ffff */
[----:B------:R-:W2:Y:S01]  /*12a10*/  LDL R2, [R1+0x4] ;  /* 0x0000040001027983 */ /* 0x000ea20000100800 */
[----:B------:R-:W-:Y:S01]  /*12a20*/  MOV R225, R0 ;  /* 0x0000000000e17202 */ /* 0x000fe20000000f00 */
[----:B------:R-:W-:-:S02]  /*12a30*/  IMAD.MOV.U32 R6, RZ, RZ, R3 ;  /* 0x000000ffff067224 */ /* 0x000fc400078e0003 */
[----:B------:R-:W-:Y:S01]  /*12a40*/  IMAD.MOV.U32 R13, RZ, RZ, R4 ;  /* 0x000000ffff0d7224 */ /* 0x000fe200078e0004 */
[----:B--2---:R-:W-:-:S07]  /*12a50*/  SHF.L.U32 R0, R2, 0x7, RZ ;  /* 0x0000000702007819 */ /* 0x004fce00000006ff */
.L_x_2384:
[----:B------:R-:W-:Y:S01]  /*12a60*/  IMAD.MOV.U32 R4, RZ, RZ, 0x1 ;  /* 0x00000001ff047424 */ /* 0x000fe200078e00ff */
[----:B------:R-:W-:-:S04]  /*12a70*/  IADD3 R0, R0, 0x7f, RZ ;  /* 0x0000007f00007810 */ /* 0x000fc80007ffe0ff */
[----:B------:R-:W-:-:S13]  /*12a80*/  ISETP.NE.AND P0, PT, R4, c[0x0][0x2c4], PT ;  /* 0x0000b10004007a0c */ /* 0x000fda0003f05270 */
[----:B------:R-:W-:-:S05]  /*12a90*/  @P0 IMAD.HI.U32 R2, R0, c[0x0][0x2c8], RZ ;  /* 0x0000b20000020a27 */ /* 0x000fca00078e00ff */
[----:B------:R-:W-:Y:S02]  /*12aa0*/  @P0 SHF.R.U32.HI R0, RZ, c[0x0][0x2cc], R2 ;  /* 0x0000b300ff000a19 */ /* 0x000fe40000011602 */
[----:B------:R-:W2:Y:S01]  /*12ab0*/  LDL R2, [R1+0x64] ;  /* 0x0000640001027983 */ /* 0x000ea20000100800 */
[----:B------:R-:W-:Y:S02]  /*12ac0*/  ISETP.LE.AND P1, PT, R4, c[0x0][0x32c], PT ;  /* 0x0000cb0004007a0c */ /* 0x000fe40003f23270 */
[----:B--2---:R-:W-:Y:S02]  /*12ad0*/  IADD3 R2, R0, 0x1, R2 ;  /* 0x0000000100027810 */ /* 0x004fe40007ffe002 */
[----:B------:R-:W2:Y:S01]  /*12ae0*/  LDL R0, [R1+0x58] ;  /* 0x0000580001007983 */ /* 0x000ea20000100800 */
[----:B------:R-:W-:-:S08]  /*12af0*/  LOP3.LUT R213, R213, 0xffffefff, RZ, 0xc0, !PT ;  /* 0xffffefffd5d57812 */ /* 0x000fd000078ec0ff */
[----:B------:R-:W-:Y:S01]  /*12b00*/  @P1 LOP3.LUT R213, R213, 0x1000, RZ, 0xfc, !PT ;  /* 0x00001000d5d51812 */ /* 0x000fe200078efcff */
[----:B--2---:R-:W-:-:S05]  /*12b10*/  IMAD.IADD R0, R2, 0x1, -R0 ;  /* 0x0000000102007824 */ /* 0x004fca00078e0a00 */
[----:B------:R-:W-:Y:S01]  /*12b20*/  IADD3 R2, R0, -c[0x0][0x324], RZ ;  /* 0x8000c90000027a10 */ /* 0x000fe20007ffe0ff */
[----:B------:R-:W-:Y:S05]  /*12b30*/  @!P1 BRA `(.L_x_2408) ;  /* 0x000000f000009947 */ /* 0x000fea0003800000 */
[----:B------:R-:W-:Y:S01]  /*12b40*/  ISETP.GT.AND P0, PT, R0, -0x1, PT ;  /* 0xffffffff0000780c */ /* 0x000fe20003f04270 */
[----:B------:R-:W-:-:S12]  /*12b50*/  BSSY B0, `(.L_x_2409) ;  /* 0x000000b000007945 */ /* 0x000fd80003800000 */
[----:B------:R-:W-:Y:S05]  /*12b60*/  @P0 BRA `(.L_x_2410) ;  /* 0x0000006000000947 */ /* 0x000fea0003800000 */
[----:B------:R-:W-:Y:S02]  /*12b70*/  ISETP.NE.AND P0, PT, R4, c[0x0][0x32c], PT ;  /* 0x0000cb0004007a0c */ /* 0x000fe40003f05270 */
[----:B------:R-:W-:-:S11]  /*12b80*/  LOP3.LUT R0, RZ, R0, RZ, 0x33, !PT ;  /* 0x00000000ff007212 */ /* 0x000fd600078e33ff */
[----:B------:R-:W-:-:S05]  /*12b90*/  @P0 IMAD.HI.U32 R3, R0, c[0x0][0x330], RZ ;  /* 0x0000cc0000030a27 */ /* 0x000fca00078e00ff */
[----:B------:R-:W-:-:S04]  /*12ba0*/  @P0 SHF.R.U32.HI R0, RZ, c[0x0][0x334], R3 ;  /* 0x0000cd00ff000a19 */ /* 0x000fc80000011603 */
[----:B------:R-:W-:Y:S01]  /*12bb0*/  LOP3.LUT R0, RZ, R0, RZ, 0x33, !PT ;  /* 0x00000000ff007212 */ /* 0x000fe200078e33ff */
[----:B------:R-:W-:Y:S05]  /*12bc0*/  BRA `(.L_x_2411) ;  /* 0x0000003000007947 */ /* 0x000fea0003800000 */
.L_x_2410:
[----:B------:R-:W-:-:S13]  /*12bd0*/  ISETP.NE.AND P0, PT, R4, c[0x0][0x32c], PT ;  /* 0x0000cb0004007a0c */ /* 0x000fda0003f05270 */
[----:B------:R-:W-:-:S05]  /*12be0*/  @P0 IMAD.HI.U32 R3, R0, c[0x0][0x330], RZ ;  /* 0x0000cc0000030a27 */ /* 0x000fca00078e00ff */
[----:B------:R-:W-:Y:S02]  /*12bf0*/  @P0 SHF.R.U32.HI R0, RZ, c[0x0][0x334], R3 ;  /* 0x0000cd00ff000a19 */ /* 0x000fe40000011603 */
.L_x_2411:
[----:B------:R-:W-:Y:S05]  /*12c00*/  BSYNC B0 ;  /* 0x0000000000007941 */ /* 0x000fea0003800000 */
.L_x_2409:
[----:B------:R-:W-:-:S05]  /*12c10*/  IMAD R0, R0, c[0x0][0x32c], RZ ;  /* 0x0000cb0000007a24 */ /* 0x000fca00078e02ff */
[----:B------:R-:W-:-:S04]  /*12c20*/  IMNMX R2, R2, R0, !PT ;  /* 0x0000000002027217 */ /* 0x000fc80007800200 */
.L_x_2408:
[----:B------:R-:W-:-:S05]  /*12c30*/  IADD3 R2, R2, 0x2f, RZ ;  /* 0x0000002f02027810 */ /* 0x000fca0007ffe0ff */
[----:B------:R-:W-:-:S05]  /*12c40*/  IMAD.HI R2, R2, 0x2aaaaaab, RZ ;  /* 0x2aaaaaab02027827 */ /* 0x000fca00078e02ff */
[----:B------:R-:W-:-:S04]  /*12c50*/  SHF.R.U32.HI R217, RZ, 0x1f, R2 ;  /* 0x0000001fffd97819 */ /* 0x000fc80000011602 */
[----:B------:R-:W-:-:S04]  /*12c60*/  LEA.HI.SX32 R217, R2, R217, 0x1d ;  /* 0x000000d902d97211 */ /* 0x000fc800078feaff */
[----:B------:R-:W-:-:S04]  /*12c70*/  IMNMX R217, R247, R217, !PT ;  /* 0x000000d9f7d97217 */ /* 0x000fc80007800200 */
[----:B------:R-:W-:-:S13]  /*12c80*/  ISETP.GE.AND P0, PT, R225, R217, PT ;  /* 0x000000d9e100720c */ /* 0x000fda0003f06270 */
[----:B------:R-:W-:Y:S05]  /*12c90*/  @!P0 BRA `(.L_x_2412) ;  /* 0x00002ee000008947 */ /* 0x000fea0003800000 */
.L_x_2425:
[----:B------:R-:W-:Y:S04]  /*12ca0*/  DEPBAR.LE SB0, 0x0 ;  /* 0x000080000000791a */ /* 0x000fe80000000000 */
[----:B------:R-:W-:Y:S01]  /*12cb0*/  WARPSYNC 0xffffffff ;  /* 0xffffffff00007948 */ /* 0x000fe20003800000 */
[----:B------:R-:W-:Y:S01]  /*12cc0*/  BAR.SYNC.DEFER_BLOCKING 0x0 ;  /* 0x0000000000007b1d */ /* 0x000fe20000010000 */
[----:B------:R-:W-:Y:S02]  /*12cd0*/  ISETP.GT.AND P0, PT, R247, R225, PT ;  /* 0x000000e1f700720c */ /* 0x000fe40003f04270 */
[----:B------:R-:W-:Y:S03]  /*12ce0*/  MOV R4, R13 ;  /* 0x0000000d00047202 */ /* 0x000fe60000000f00 */
        /* <DEDUP_REMOVED lines=26> */
.L_x_2541:
[----:B------:R-:W-:-:S05]  /*12e90*/  BRA.DIV ~URZ, `(.L_x_2416) ;  /* 0x0000d7f27f007947 */ /* 0x000fca000b800000 */
[----:B------:R4:W3:Y:S02]  /*12ea0*/  SHFL.IDX PT, R0, R10, RZ, 0x181f ;  /* 0x00181fff0a007589 */ /* 0x0008e400000e0000 */
.L_x_2542:
[----:B------:R-:W-:Y:S01]  /*12eb0*/  SHF.R.S32.HI R2, RZ, 0x1f, R215 ;  /* 0x0000001fff027819 */ /* 0x000fe200000114d7 */
[C---:B------:R-:W-:Y:S01]  /*12ec0*/  IMAD.SHL.U32 R22, R215.reuse, 0x2, RZ ;  /* 0x00000002d7167824 */ /* 0x040fe200078e00ff */
[C---:B------:R-:W-:Y:S01]  /*12ed0*/  ISETP.GE.AND P3, PT, R215.reuse, c[0x0][0x1d4], PT ;  /* 0x00007500d7007a0c */ /* 0x040fe20003f66270 */
[----:B------:R-:W-:Y:S01]  /*12ee0*/  IMAD.SHL.U32 R20, R232, 0x2, RZ ;  /* 0x00000002e8147824 */ /* 0x000fe200078e00ff */
[C---:B------:R-:W-:Y:S02]  /*12ef0*/  SHF.L.U64.HI R21, R215.reuse, 0x1, R2 ;  /* 0x00000001d7157819 */ /* 0x040fe40000010202 */
        /* <DEDUP_REMOVED lines=12> */
[----:B------:R-:W-:Y:S02]  /*12fc0*/  IADD3 R23, R215, 0xc0, RZ ;  /* 0x000000c0d7177810 */ /* 0x000fe40007ffe0ff */
[----:B------:R-:W-:Y:S02]  /*12fd0*/  SHF.L.U64.HI R28, R230, 0x1, R242 ;  /* 0x00000001e61c7819 */ /* 0x000fe400000102f2 */
[----:B------:R-:W-:Y:S02]  /*12fe0*/  LOP3.LUT P1, RZ, R213, 0x800, RZ, 0xc0, !PT ;  /* 0x00000800d5ff7812 */ /* 0x000fe4000782c0ff */
[----:B---3--:R-:W-:Y:S05]  /*12ff0*/  IADD3 R2, P0, R0, R20, RZ ;  /* 0x0000001400027210 */ /* 0x008fea0007f1e0ff */
[----:B------:R-:W-:Y:S05]  /*13000*/  IMAD.X R3, R8, 0x1, R30, P0 ;  /* 0x0000000108037824 */ /* 0x000fea00000e061e */
[----:B------:R3:W-:Y:S01]  /*13010*/  LDGSTS.E.BYPASS.LTC128B.128 [R214+0x5880], [R2.64], !P2 ;  /* 0x0588000002d67fae */ /* 0x0007e2000d101d4a */
[----:B------:R-:W-:Y:S01]  /*13020*/  ISETP.GE.AND P2, PT, R14, c[0x0][0x1d4], PT ;  /* 0x000075000e007a0c */ /* 0x000fe20003f46270 */
[----:B------:R-:W-:Y:S01]  /*13030*/  IMAD.SHL.U32 R14, R230, 0x2, RZ ;  /* 0x00000002e60e7824 */ /* 0x000fe200078e00ff */
[----:B---3--:R-:W-:Y:S05]  /*13040*/  IADD3 R2, P0, R0, R11, RZ ;  /* 0x0000000b00027210 */ /* 0x008fea0007f1e0ff */
[----:B------:R-:W-:Y:S06]  /*13050*/  IMAD.X R3, R8, 0x1, R29, P0 ;  /* 0x0000000108037824 */ /* 0x000fec00000e061d */
        /* <DEDUP_REMOVED lines=9> */
.L_x_2543:
        /* <DEDUP_REMOVED lines=8> */
[----:B---3--:R-:W-:Y:S01]  /*13170*/  IADD3 R9, R215, 0xc0, RZ ;  /* 0x000000c0d7097810 */ /* 0x008fe20007ffe0ff */
[----:B------:R-:W-:Y:S01]  /*13180*/  IMAD.X R21, R8, 0x1, R30, P0 ;  /* 0x0000000108157824 */ /* 0x000fe200000e061e */
[----:B------:R-:W-:Y:S01]  /*13190*/  IADD3 R10, P0, R0, R11, RZ ;  /* 0x0000000b000a7210 */ /* 0x000fe20007f1e0ff */
        /* <DEDUP_REMOVED lines=11> */
.L_x_2414:
[----:B------:R-:W-:Y:S05]  /*13250*/  BSYNC B0 ;  /* 0x0000000000007941 */ /* 0x000fea0003800000 */
.L_x_2413:
        /* <DEDUP_REMOVED lines=184> */
[----:B------:R1:W2:Y:S04]  /*13de0*/  @!P1 LDG.E R224, [R172.64] ;  /* 0x0000000aace09981 */ /* 0x0002a8000c1e1900 */
[----:B------:R-:W-:Y:S04]  /*13df0*/  IMAD R0, R0, c[0x0][0x1e0], RZ ;  /* 0x0000780000007a24 */ /* 0x000fe800078e02ff */
[----:B------:R-:W-:Y:S04]  /*13e00*/  IMAD R0, R226, c[0x0][0x1e4], R0 ;  /* 0x00007900e2007a24 */ /* 0x000fe800078e0200 */
[----:B------:R-:W-:Y:S01]  /*13e10*/  IMAD.IADD R3, R3, 0x1, R0 ;  /* 0x0000000103037824 */ /* 0x000fe200078e0200 */
[----:B-1----:R-:W-:Y:S02]  /*13e20*/  IADD3 R172, -R241, 0x30, RZ ;  /* 0x00000030f1ac7810 */ /* 0x002fe40007ffe1ff */
[----:B--2---:R-:W-:Y:S01]  /*13e30*/  SHF.R.S32.HI R0, RZ, 0x1f, R224 ;  /* 0x0000001fff007819 */ /* 0x004fe200000114e0 */
[----:B------:R-:W-:Y:S04]  /*13e40*/  IMAD.WIDE.U32 R2, R224, c[0x0][0x1f0], R2 ;  /* 0x00007c00e0027a25 */ /* 0x000fe800078e0002 */
[----:B------:R-:W-:Y:S01]  /*13e50*/  IMAD R173, R0, c[0x0][0x1f0], RZ ;  /* 0x00007c0000ad7a24 */ /* 0x000fe200078e02ff */
[----:B-----5:R-:W-:Y:S03]  /*13e60*/  IADD3 R0, P0, R218, R2, RZ ;  /* 0x00000002da007210 */ /* 0x020fe60007f1e0ff */
[----:B------:R-:W-:Y:S05]  /*13e70*/  IMAD R173, R224, c[0x0][0x1f4], R173 ;  /* 0x00007d00e0ad7a24 */ /* 0x000fea00078e02ad */
[----:B------:R-:W-:Y:S02]  /*13e80*/  IADD3.X R173, R216, R3, R173, P0, !PT ;  /* 0x00000003d8ad7210 */ /* 0x000fe400007fe4ad */
[C---:B------:R-:W-:Y:S04]  /*13e90*/  LEA R176, P0, R0.reuse, c[0x0][0x1c8], 0x1 ;  /* 0x0000720000b07a11 */ /* 0x040fe800078008ff */
[----:B------:R-:W-:Y:S02]  /*13ea0*/  LEA.HI.X R173, R0, c[0x0][0x1cc], R173, 0x1, P0 ;  /* 0x0000730000ad7a11 */ /* 0x000fe400000f0cad */
[----:B------:R-:W-:Y:S01]  /*13eb0*/  ISETP.GE.AND P0, PT, R172, 0x1, PT ;  /* 0x00000001ac00780c */ /* 0x000fe20003f06270 */
[----:B------:R-:W-:-:S10]  /*13ec0*/  BRA.DIV ~URZ, `(.L_x_2420) ;  /* 0x0000c9027f007947 */ /* 0x000fd4000b800000 */
[----:B------:R1:W2:Y:S02]  /*13ed0*/  SHFL.IDX PT, R14, R173, RZ, 0x181f ;  /* 0x00181fffad0e7589 */ /* 0x0002a400000e0000 */
.L_x_2544:
[----:B------:R-:W-:-:S05]  /*13ee0*/  BRA.DIV ~URZ, `(.L_x_2421) ;  /* 0x0000c9527f007947 */ /* 0x000fca000b800000 */
[----:B------:R3:W4:Y:S02]  /*13ef0*/  SHFL.IDX PT, R0, R176, RZ, 0x181f ;  /* 0x00181fffb0007589 */ /* 0x00072400000e0000 */
.L_x_2545:
[C---:B------:R-:W-:Y:S02]  /*13f00*/  IADD3 R2, R215.reuse, 0x40, RZ ;  /* 0x00000040d7027810 */ /* 0x040fe40007ffe0ff */
[C---:B------:R-:W-:Y:S02]  /*13f10*/  ISETP.GE.AND P3, PT, R215.reuse, c[0x0][0x1d4], PT ;  /* 0x00007500d7007a0c */ /* 0x040fe40003f66270 */
[----:B------:R-:W-:Y:S02]  /*13f20*/  SHF.R.S32.HI R3, RZ, 0x1f, R215 ;  /* 0x0000001fff037819 */ /* 0x000fe400000114d7 */
[C---:B----4-:R-:W-:Y:S02]  /*13f30*/  @P0 LEA R174, P1, R215.reuse, R0, 0x1 ;  /* 0x00000000d7ae0211 */ /* 0x050fe400078208ff */
[----:B------:R-:W-:Y:S02]  /*13f40*/  ISETP.GE.AND P2, PT, R2, c[0x0][0x1d4], PT ;  /* 0x0000750002007a0c */ /* 0x000fe40003f46270 */
[C---:B--2---:R-:W-:Y:S02]  /*13f50*/  @P0 LEA.HI.X R175, R215.reuse, R14, R3, 0x1, P1 ;  /* 0x0000000ed7af0211 */ /* 0x044fe400008f0c03 */
[C---:B------:R-:W-:Y:S02]  /*13f60*/  @P0 LEA R2, P1, R232.reuse, R0, 0x1 ;  /* 0x00000000e8020211 */ /* 0x040fe400078208ff */
[C---:B------:R-:W-:Y:S01]  /*13f70*/  IADD3 R178, R215.reuse, 0x80, RZ ;  /* 0x00000080d7b27810 */ /* 0x040fe20007ffe0ff */
        /* <DEDUP_REMOVED lines=19> */
.L_x_2546:
[C---:B--2---:R-:W-:Y:S02]  /*140b0*/  IADD3 R2, R215.reuse, 0x40, RZ ;  /* 0x00000040d7027810 */ /* 0x044fe40007ffe0ff */
[C---:B------:R-:W-:Y:S02]  /*140c0*/  ISETP.GE.AND P3, PT, R215.reuse, c[0x0][0x1d4], PT ;  /* 0x00007500d7007a0c */ /* 0x040fe40003f66270 */
[----:B------:R-:W-:Y:S02]  /*140d0*/  SHF.R.S32.HI R3, RZ, 0x1f, R215 ;  /* 0x0000001fff037819 */ /* 0x000fe400000114d7 */
[C---:B------:R-:W-:Y:S02]  /*140e0*/  @P0 LEA R172, P1, R215.reuse, R0, 0x1 ;  /* 0x00000000d7ac0211 */ /* 0x040fe400078208ff */
[----:B------:R-:W-:Y:S02]  /*140f0*/  ISETP.GE.AND P2, PT, R2, c[0x0][0x1d4], PT ;  /* 0x0000750002007a0c */ /* 0x000fe40003f46270 */
[C---:B-1--4-:R-:W-:Y:S02]  /*14100*/  @P0 LEA.HI.X R173, R215.reuse, R14, R3, 0x1, P1 ;  /* 0x0000000ed7ad0211 */ /* 0x052fe400008f0c03 */
        /* <DEDUP_REMOVED lines=17> */
.L_x_2419:
[----:B------:R-:W-:Y:S05]  /*14220*/  BSYNC B0 ;  /* 0x0000000000007941 */ /* 0x000fea0003800000 */
.L_x_2418:
        /* <DEDUP_REMOVED lines=27> */
.L_x_2547:
[----:B-12---:R-:W-:Y:S01]  /*143e0*/  FMNMX.FTZ R0, R0, R2, !PT ;  /* 0x0000000200007209 */ /* 0x006fe20007810000 */
[----:B------:R-:W-:-:S05]  /*143f0*/  BRA.DIV ~URZ, `(.L_x_2424) ;  /* 0x0000c5d27f007947 */ /* 0x000fca000b800000 */
[----:B------:R-:W1:Y:S02]  /*14400*/  SHFL.BFLY PT, R13, R0, 0x1, 0x1f ;  /* 0x0c201f00000d7f89 */ /* 0x000e6400000e0000 */
[----:B-1----:R-:W-:Y:S02]  /*14410*/  FMNMX.FTZ R13, R0, R13, !PT ;  /* 0x0000000d000d7209 */ /* 0x002fe40007810000 */
[----:B------:R-:W1:Y:S02]  /*14420*/  SHFL.BFLY PT, R0, R14, 0x2, 0x1f ;  /* 0x0c401f000e007f89 */ /* 0x000e6400000e0000 */
[----:B-1----:R-:W-:Y:S05]  /*14430*/  FMNMX.FTZ R0, R14, R0, !PT ;  /* 0x000000000e007209 */ /* 0x002fea0007810000 */
[----:B------:R1:W2:Y:S02]  /*14440*/  SHFL.BFLY PT, R2, R0, 0x1, 0x1f ;  /* 0x0c201f0000027f89 */ /* 0x0002a400000e0000 */
.L_x_2548:
[----:B--2---:R-:W-:Y:S01]  /*14450*/  FMNMX.FTZ R3, R2, R0, !PT ;  /* 0x0000000002037209 */ /* 0x004fe20007810000 */
[C---:B-1----:R-:W-:Y:S01]  /*14460*/  FADD.FTZ R0, -R13.reuse, R4 ;  /* 0x000000040d007221 */ /* 0x042fe20000010100 */
        /* <DEDUP_REMOVED lines=17> */
[----:B------:R-:W-:Y:S01]  /*14580*/  FFMA.FTZ R182, R21, c[0x0][0x2d0], -R4 ;  /* 0x0000b40015b67a23 */ /* 0x000fe20000010804 */
[----:B------:R-:W2:Y:S01]  /*14590*/  MUFU.EX2 R9, R9 ;  /* 0x0000000900097308 */ /* 0x000ea20000000800 */
[----:B------:R-:W-:Y:S04]  /*145a0*/  FMUL.FTZ R4, R3, c[0x0][0x2d0] ;  /* 0x0000b40003047a20 */ /* 0x000fe80000410000 */
        /* <DEDUP_REMOVED lines=12> */
[--C-:B---3--:R-:W-:Y:S02]  /*14670*/  FFMA.FTZ R176, R23, c[0x0][0x2d0], -R4.reuse ;  /* 0x0000b40017b07a23 */ /* 0x108fe40000010804 */
[----:B------:R-:W-:Y:S03]  /*14680*/  FFMA.FTZ R4, R35, c[0x0][0x2d0], -R4 ;  /* 0x0000b40023047a23 */ /* 0x000fe60000010804 */
[----:B------:R-:W-:Y:S10]  /*14690*/  MUFU.EX2 R216, R173 ;  /* 0x000000ad00d87308 */ /* 0x000ff40000000800 */
[----:B------:R-:W-:Y:S10]  /*146a0*/  MUFU.EX2 R178, R178 ;  /* 0x000000b200b27308 */ /* 0x000ff40000000800 */
[----:B------:R-:W-:Y:S10]  /*146b0*/  MUFU.EX2 R179, R179 ;  /* 0x000000b300b37308 */ /* 0x000ff40000000800 */
[----:B------:R-:W-:Y:S01]  /*146c0*/  MUFU.EX2 R4, R4 ;  /* 0x0000000400047308 */ /* 0x000fe20000000800 */
[C---:B-1----:R-:W-:Y:S01]  /*146d0*/  FFMA.FTZ R0, R2.reuse, R234, R172 ;  /* 0x000000ea02007223 */ /* 0x042fe200000100ac */
[----:B--2---:R-:W-:Y:S01]  /*146e0*/  F2FP.BF16.PACK_AB R172, R9, R172 ;  /* 0x000000ac09ac723e */ /* 0x004fe200000010ff */
[C---:B------:R-:W-:Y:S01]  /*146f0*/  FMUL.FTZ R32, R2.reuse, R148 ;  /* 0x0000009402207220 */ /* 0x040fe20000410000 */
[----:B----4-:R-:W-:Y:S01]  /*14700*/  F2FP.BF16.PACK_AB R174, R17, R16 ;  /* 0x0000001011ae723e */ /* 0x010fe200000010ff */
[----:B------:R-:W-:Y:S02]  /*14710*/  FADD.FTZ R8, R9, R0 ;  /* 0x0000000009087221 */ /* 0x000fe40000010000 */
[----:B------:R-:W-:Y:S02]  /*14720*/  FADD.FTZ R0, -R3, R6 ;  /* 0x0000000603007221 */ /* 0x000fe40000010100 */
[----:B------:R-:W-:Y:S02]  /*14730*/  FMUL.FTZ R33, R2, R149 ;  /* 0x0000009502217220 */ /* 0x000fe40000410000 */
[----:B------:R-:W-:Y:S02]  /*14740*/  FMUL.FTZ R0, R0, c[0x0][0x2d0] ;  /* 0x0000b40000007a20 */ /* 0x000fe40000410000 */
[----:B------:R-:W-:Y:S02]  /*14750*/  FADD.FTZ R6, R16, R8 ;  /* 0x0000000810067221 */ /* 0x000fe40000010000 */
[C---:B------:R-:W-:Y:S02]  /*14760*/  FMUL.FTZ R8, R2.reuse, R168 ;  /* 0x000000a802087220 */ /* 0x040fe40000410000 */
[----:B------:R-:W1:Y:S01]  /*14770*/  MUFU.EX2 R0, R0 ;  /* 0x0000000000007308 */ /* 0x000e620000000800 */
[----:B------:R-:W-:Y:S02]  /*14780*/  FADD.FTZ R184, R17, R6 ;  /* 0x0000000611b87221 */ /* 0x000fe40000010000 */
        /* <DEDUP_REMOVED lines=10> */
[----:B------:R-:W3:Y:S01]  /*14830*/  MUFU.EX2 R161, R14 ;  /* 0x0000000e00a17308 */ /* 0x000ee20000000800 */
[C---:B------:R-:W-:Y:S02]  /*14840*/  FMUL.FTZ R36, R2.reuse, R36 ;  /* 0x0000002402247220 */ /* 0x040fe40000410000 */
[----:B------:R-:W-:Y:S02]  /*14850*/  FMUL.FTZ R37, R2, R37 ;  /* 0x0000002502257220 */ /* 0x000fe40000410000 */
[C---:B-1----:R-:W-:Y:S02]  /*14860*/  FMUL.FTZ R34, R0.reuse, R150 ;  /* 0x0000009600227220 */ /* 0x042fe40000410000 */
[C---:B------:R-:W-:Y:S02]  /*14870*/  FMUL.FTZ R35, R0.reuse, R151 ;  /* 0x0000009700237220 */ /* 0x040fe40000410000 */
[----:B------:R-:W1:Y:S01]  /*14880*/  LDSM.16.MT88.4 R148, [R193] ;  /* 0x00000000c194783b */ /* 0x000e620000004200 */
[----:B------:R-:W4:Y:S01]  /*14890*/  MUFU.EX2 R6, R10 ;  /* 0x0000000a00067308 */ /* 0x000f220000000800 */
[C---:B------:R-:W-:Y:S02]  /*148a0*/  FMUL.FTZ R18, R0.reuse, R166 ;  /* 0x000000a600127220 */ /* 0x040fe40000410000 */
[C---:B------:R-:W-:Y:S02]  /*148b0*/  FMUL.FTZ R19, R0.reuse, R167 ;  /* 0x000000a700137220 */ /* 0x040fe40000410000 */
[C---:B--2---:R-:W-:Y:S02]  /*148c0*/  FMUL.FTZ R11, R0.reuse, R171 ;  /* 0x000000ab000b7220 */ /* 0x044fe40000410000 */
[C---:B------:R-:W-:Y:S01]  /*148d0*/  FMUL.FTZ R22, R0.reuse, R162 ;  /* 0x000000a200167220 */ /* 0x040fe20000410000 */
[----:B------:R-:W-:Y:S01]  /*148e0*/  LDSM.16.MT88.4 R164, [R193+0x1000] ;  /* 0x00100000c1a4783b */ /* 0x000fe20000004200 */
        /* <DEDUP_REMOVED lines=8> */
[----:B------:R-:W-:Y:S01]  /*14970*/  LDSM.16.MT88.4 R152, [R193+0x800] ;  /* 0x00080000c198783b */ /* 0x000fe20000004200 */
[----:B------:R-:W-:Y:S01]  /*14980*/  FMUL.FTZ R39, R0, R39 ;  /* 0x0000002700277220 */ /* 0x000fe20000410000 */
[----:B------:R-:W-:Y:S01]  /*14990*/  MUFU.EX2 R14, R180 ;  /* 0x000000b4000e7308 */ /* 0x000fe20000000800 */
[----:B------:R-:W-:Y:S01]  /*149a0*/  FMUL.FTZ R40, R2, R40 ;  /* 0x0000002802287220 */ /* 0x000fe20000410000 */
[----:B----4-:R-:W-:Y:S01]  /*149b0*/  F2FP.BF16.PACK_AB R173, R168, R6 ;  /* 0x00000006a8ad723e */ /* 0x010fe200000010ff */
[----:B------:R-:W-:Y:S02]  /*149c0*/  FMUL.FTZ R10, R0, R170 ;  /* 0x000000aa000a7220 */ /* 0x000fe40000410000 */
[----:B------:R-:W-:Y:S02]  /*149d0*/  FMUL.FTZ R41, R2, R41 ;  /* 0x0000002902297220 */ /* 0x000fe40000410000 */
[C---:B------:R-:W-:Y:S02]  /*149e0*/  FMUL.FTZ R42, R0.reuse, R42 ;  /* 0x0000002a002a7220 */ /* 0x040fe40000410000 */
[----:B------:R-:W-:Y:S01]  /*149f0*/  FMUL.FTZ R43, R0, R43 ;  /* 0x0000002b002b7220 */ /* 0x000fe20000410000 */
[----:B------:R-:W-:Y:S01]  /*14a00*/  MUFU.EX2 R180, R177 ;  /* 0x000000b100b47308 */ /* 0x000fe20000000800 */
[C---:B------:R-:W-:Y:S02]  /*14a10*/  FMUL.FTZ R44, R2.reuse, R44 ;  /* 0x0000002c022c7220 */ /* 0x040fe40000410000 */
[----:B------:R-:W-:Y:S02]  /*14a20*/  FMUL.FTZ R45, R2, R45 ;  /* 0x0000002d022d7220 */ /* 0x000fe40000410000 */
[C---:B------:R-:W-:Y:S01]  /*14a30*/  FMUL.FTZ R46, R0.reuse, R46 ;  /* 0x0000002e002e7220 */ /* 0x040fe20000410000 */
[C---:B-1----:R-:W-:Y:S04]  /*14a40*/  HMMA.16816.F32.BF16 R8, R172.reuse, R148, R8 ;  /* 0x00000094ac08723c */ /* 0x042fe80000041808 */
[----:B------:R-:W-:Y:S01]  /*14a50*/  MUFU.EX2 R181, R176 ;  /* 0x000000b000b57308 */ /* 0x000fe20000000800 */
[----:B------:R-:W-:Y:S02]  /*14a60*/  FMUL.FTZ R47, R0, R47 ;  /* 0x0000002f002f7220 */ /* 0x000fe40000410000 */
[C---:B------:R-:W-:Y:S01]  /*14a70*/  FMUL.FTZ R48, R2.reuse, R48 ;  /* 0x0000003002307220 */ /* 0x040fe20000410000 */
[C---:B------:R-:W-:Y:S01]  /*14a80*/  HMMA.16816.F32.BF16 R16, R172.reuse, R150, R16 ;  /* 0x00000096ac10723c */ /* 0x040fe20000041810 */
[----:B------:R-:W1:Y:S03]  /*14a90*/  LDSM.16.MT88.4 R148, [R194] ;  /* 0x00000000c294783b */ /* 0x000e660000004200 */
[----:B------:R-:W-:Y:S02]  /*14aa0*/  FMUL.FTZ R49, R2, R49 ;  /* 0x0000003102317220 */ /* 0x000fe40000410000 */
[----:B------:R-:W-:Y:S01]  /*14ab0*/  MUFU.EX2 R176, R186 ;  /* 0x000000ba00b07308 */ /* 0x000fe20000000800 */
[C---:B------:R-:W-:Y:S02]  /*14ac0*/  FMUL.FTZ R50, R0.reuse, R50 ;  /* 0x0000003200327220 */ /* 0x040fe40000410000 */
[----:B------:R-:W-:Y:S03]  /*14ad0*/  FMUL.FTZ R51, R0, R51 ;  /* 0x0000003300337220 */ /* 0x000fe60000410000 */
[C---:B------:R-:W-:Y:S02]  /*14ae0*/  FMUL.FTZ R52, R2.reuse, R52 ;  /* 0x0000003402347220 */ /* 0x040fe40000410000 */
[----:B------:R-:W-:Y:S02]  /*14af0*/  FMUL.FTZ R53, R2, R53 ;  /* 0x0000003502357220 */ /* 0x000fe40000410000 */
        /* <DEDUP_REMOVED lines=88> */
[C---:B------:R-:W-:Y:S02]  /*15080*/  FMUL.FTZ R131, R0.reuse, R131 ;  /* 0x0000008300837220 */ /* 0x040fe40000410000 */
[----:B------:R-:W-:Y:S01]  /*15090*/  FFMA.FTZ R160, R0, R233, R6 ;  /* 0x000000e900a07223 */ /* 0x000fe20000010006 */
[C---:B------:R-:W-:Y:S01]  /*150a0*/  HMMA.16816.F32.BF16 R48, R172.reuse, R150, R48 ;  /* 0x00000096ac30723c */ /* 0x040fe20000041830 */
[----:B------:R-:W1:Y:S01]  /*150b0*/  LDSM.16.MT88.4 R148, [R194+0x1800] ;  /* 0x00180000c294783b */ /* 0x000e620000004200 */
[----:B------:R-:W2:Y:S02]  /*150c0*/  MUFU.EX2 R6, R183 ;  /* 0x000000b700067308 */ /* 0x000ea40000000800 */
[C---:B------:R-:W-:Y:S02]  /*150d0*/  FMUL.FTZ R132, R2.reuse, R132 ;  /* 0x0000008402847220 */ /* 0x040fe40000410000 */
[C---:B------:R-:W-:Y:S02]  /*150e0*/  FMUL.FTZ R133, R2.reuse, R133 ;  /* 0x0000008502857220 */ /* 0x040fe40000410000 */
[C---:B------:R-:W-:Y:S04]  /*150f0*/  FMUL.FTZ R136, R2.reuse, R136 ;  /* 0x0000008802887220 */ /* 0x040fe80000410000 */
[----:B------:R-:W-:Y:S02]  /*15100*/  FMUL.FTZ R137, R2, R137 ;  /* 0x0000008902897220 */ /* 0x000fe40000410000 */
[----:B------:R-:W3:Y:S01]  /*15110*/  MUFU.EX2 R2, R182 ;  /* 0x000000b600027308 */ /* 0x000ee20000000800 */
[C---:B------:R-:W-:Y:S02]  /*15120*/  FMUL.FTZ R134, R0.reuse, R134 ;  /* 0x0000008600867220 */ /* 0x040fe40000410000 */
[C---:B------:R-:W-:Y:S02]  /*15130*/  FMUL.FTZ R135, R0.reuse, R135 ;  /* 0x0000008700877220 */ /* 0x040fe40000410000 */
[C---:B------:R-:W-:Y:S02]  /*15140*/  FMUL.FTZ R138, R0.reuse, R138 ;  /* 0x0000008a008a7220 */ /* 0x040fe40000410000 */
[----:B------:R-:W-:Y:S02]  /*15150*/  FMUL.FTZ R139, R0, R139 ;  /* 0x0000008b008b7220 */ /* 0x000fe40000410000 */
[----:B--2---:R-:W-:Y:S04]  /*15160*/  FADD.FTZ R0, R6, R184 ;  /* 0x000000b806007221 */ /* 0x004fe80000010000 */
[----:B---3--:R-:W-:Y:S01]  /*15170*/  FADD.FTZ R0, R2, R0 ;  /* 0x0000000002007221 */ /* 0x008fe20000010000 */
[C---:B-1----:R-:W-:Y:S03]  /*15180*/  HMMA.16816.F32.BF16 R52, R172.reuse, R148, R52 ;  /* 0x00000094ac34723c */ /* 0x042fe60000041834 */
[----:B------:R-:W-:Y:S04]  /*15190*/  FADD.FTZ R0, R156, R0 ;  /* 0x000000009c007221 */ /* 0x000fe80000010000 */
[----:B------:R-:W-:Y:S01]  /*151a0*/  FADD.FTZ R0, R14, R0 ;  /* 0x000000000e007221 */ /* 0x000fe20000010000 */
        /* <DEDUP_REMOVED lines=35> */
[----:B------:R-:W2:Y:S02]  /*153e0*/  LDSM.16.MT88.4 R156, [R194+0x800] ;  /* 0x00080000c29c783b */ /* 0x000ea40000004200 */
[----:B------:R-:W3:Y:S01]  /*153f0*/  MUFU.EX2 R172, R190 ;  /* 0x000000be00ac7308 */ /* 0x000ee20000000800 */
[----:B------:R-:W-:Y:S02]  /*15400*/  F2FP.BF16.PACK_AB R151, R179, R178 ;  /* 0x000000b2b397723e */ /* 0x000fe400000010ff */
[----:B------:R-:W-:Y:S05]  /*15410*/  F2FP.BF16.PACK_AB R173, R177, R176 ;  /* 0x000000b0b1ad723e */ /* 0x000fea00000010ff */
[C---:B------:R-:W-:Y:S02]  /*15420*/  HMMA.16816.F32.BF16 R8, R148.reuse, R152, R8 ;  /* 0x000000989408723c */ /* 0x040fe40000041808 */
[----:B------:R-:W4:Y:S03]  /*15430*/  MUFU.EX2 R6, R189 ;  /* 0x000000bd00067308 */ /* 0x000f260000000800 */
[----:B-1----:R-:W-:Y:S03]  /*15440*/  FADD.FTZ R0, R2, R0 ;  /* 0x0000000002007221 */ /* 0x002fe60000010000 */
[C---:B------:R-:W-:Y:S01]  /*15450*/  HMMA.16816.F32.BF16 R16, R148.reuse, R154, R16 ;  /* 0x0000009a9410723c */ /* 0x040fe20000041810 */
[----:B------:R-:W1:Y:S03]  /*15460*/  LDSM.16.MT88.4 R152, [R196+0x800] ;  /* 0x00080000c498783b */ /* 0x000e660000004200 */
[----:B------:R-:W5:Y:S01]  /*15470*/  MUFU.EX2 R174, R188 ;  /* 0x000000bc00ae7308 */ /* 0x000f620000000800 */
[C---:B---3--:R-:W-:Y:S01]  /*15480*/  FADD.FTZ R0, R172.reuse, R0 ;  /* 0x00000000ac007221 */ /* 0x048fe20000010000 */
[----:B------:R-:W-:Y:S01]  /*15490*/  F2FP.BF16.PACK_AB R172, R172, R2 ;  /* 0x00000002acac723e */ /* 0x000fe200000010ff */
[----:B------:R-:W-:Y:S07]  /*154a0*/  FADD.FTZ R2, R168, R160 ;  /* 0x000000a0a8027221 */ /* 0x000fee0000010000 */
[----:B------:R-:W3:Y:S01]  /*154b0*/  MUFU.EX2 R14, R187 ;  /* 0x000000bb000e7308 */ /* 0x000ee20000000800 */
[----:B----4-:R-:W-:Y:S01]  /*154c0*/  FADD.FTZ R0, R6, R0 ;  /* 0x0000000006007221 */ /* 0x010fe20000010000 */
[C---:B--2---:R-:W-:Y:S03]  /*154d0*/  HMMA.16816.F32.BF16 R20, R148.reuse, R156, R20 ;  /* 0x0000009c9414723c */ /* 0x044fe60000041814 */
[C---:B-----5:R-:W-:Y:S01]  /*154e0*/  FADD.FTZ R234, R174.reuse, R0 ;  /* 0x00000000aeea7221 */ /* 0x060fe20000010000 */
[----:B------:R-:W-:Y:S04]  /*154f0*/  F2FP.BF16.PACK_AB R174, R174, R6 ;  /* 0x00000006aeae723e */ /* 0x000fe800000010ff */
[C---:B------:R-:W-:Y:S01]  /*15500*/  HMMA.16816.F32.BF16 R24, R148.reuse, R158, R24 ;  /* 0x0000009e9418723c */ /* 0x040fe20000041818 */
[----:B------:R-:W2:Y:S03]  /*15510*/  LDSM.16.MT88.4 R156, [R195+0x800] ;  /* 0x00080000c39c783b */ /* 0x000ea60000004200 */
[----:B------:R-:W-:Y:S01]  /*15520*/  FADD.FTZ R0, R161, R2 ;  /* 0x00000002a1007221 */ /* 0x000fe20000010000 */
[----:B------:R-:W-:Y:S02]  /*15530*/  MOV R6, R3 ;  /* 0x0000000300067202 */ /* 0x000fe40000000f00 */
[----:B---3--:R-:W-:Y:S01]  /*15540*/  F2FP.BF16.PACK_AB R175, R4, R14 ;  /* 0x0000000e04af723e */ /* 0x008fe200000010ff */
[----:B------:R-:W-:Y:S01]  /*15550*/  FADD.FTZ R0, R216, R0 ;  /* 0x00000000d8007221 */ /* 0x000fe20000010000 */
[C---:B-1----:R-:W-:Y:S03]  /*15560*/  HMMA.16816.F32.BF16 R28, R148.reuse, R152, R28 ;  /* 0x00000098941c723c */ /* 0x042fe6000004181c */
[----:B------:R-:W-:Y:S04]  /*15570*/  FADD.FTZ R0, R180, R0 ;  /* 0x00000000b4007221 */ /* 0x000fe80000010000 */
[----:B------:R-:W-:Y:S01]  /*15580*/  FADD.FTZ R0, R181, R0 ;  /* 0x00000000b5007221 */ /* 0x000fe20000010000 */
[C---:B------:R-:W-:Y:S01]  /*15590*/  HMMA.16816.F32.BF16 R32, R148.reuse, R154, R32 ;  /* 0x0000009a9420723c */ /* 0x040fe20000041820 */
[----:B------:R-:W1:Y:S03]  /*155a0*/  LDSM.16.MT88.4 R152, [R193+0x2000] ;  /* 0x00200000c198783b */ /* 0x000e660000004200 */
[----:B------:R-:W-:Y:S04]  /*155b0*/  FADD.FTZ R0, R178, R0 ;  /* 0x00000000b2007221 */ /* 0x000fe80000010000 */
[----:B------:R-:W-:Y:S04]  /*155c0*/  FADD.FTZ R0, R179, R0 ;  /* 0x00000000b3007221 */ /* 0x000fe80000010000 */
[----:B------:R-:W-:Y:S04]  /*155d0*/  FADD.FTZ R0, R176, R0 ;  /* 0x00000000b0007221 */ /* 0x000fe80000010000 */
[----:B------:R-:W-:Y:S04]  /*155e0*/  FADD.FTZ R0, R177, R0 ;  /* 0x00000000b1007221 */ /* 0x000fe80000010000 */
[----:B------:R-:W-:Y:S01]  /*155f0*/  FADD.FTZ R0, R14, R0 ;  /* 0x000000000e007221 */ /* 0x000fe20000010000 */
[C---:B--2---:R-:W-:Y:S03]  /*15600*/  HMMA.16816.F32.BF16 R36, R148.reuse, R156, R36 ;  /* 0x0000009c9424723c */ /* 0x044fe60000041824 */
[----:B------:R-:W-:Y:S01]  /*15610*/  FADD.FTZ R233, R4, R0 ;  /* 0x0000000004e97221 */ /* 0x000fe20000010000 */
[----:B------:R-:W-:Y:S04]  /*15620*/  IADD3 R0, R225, -0x1, RZ ;  /* 0xffffffffe1007810 */ /* 0x000fe80007ffe0ff */
[C---:B------:R-:W-:Y:S01]  /*15630*/  HMMA.16816.F32.BF16 R40, R148.reuse, R158, R40 ;  /* 0x0000009e9428723c */ /* 0x040fe20000041828 */
[----:B------:R-:W2:Y:S03]  /*15640*/  LDSM.16.MT88.4 R156, [R194+0x2000] ;  /* 0x00200000c29c783b */ /* 0x000ea60000004200 */
[----:B------:R-:W-:Y:S04]  /*15650*/  MOV R225, R0 ;  /* 0x0000000000e17202 */ /* 0x000fe80000000f00 */
        /* <DEDUP_REMOVED lines=82> */
.L_x_2412:
[----:B------:R-:W-:-:S13]  /*15b80*/  ISETP.GE.AND P0, PT, R225, R247, PT ;  /* 0x000000f7e100720c */ /* 0x000fda0003f06270 */
[----:B------:R-:W-:Y:S05]  /*15b90*/  @!P0 BRA `(.L_x_2426) ;  /* 0x00003aa000008947 */ /* 0x000fea0003800000 */
[----:B------:R-:W-:Y:S01]  /*15ba0*/  IMAD.MOV.U32 R14, RZ, RZ, R6 ;  /* 0x000000ffff0e7224 */ /* 0x000fe200078e0006 */
[----:B------:R-:W-:Y:S02]  /*15bb0*/  MOV R4, R13 ;  /* 0x0000000d00047202 */ /* 0x000fe40000000f00 */
[----:B------:R-:W-:Y:S02]  /*15bc0*/  IADD3 R227, -R241, 0x30, RZ ;  /* 0x00000030f1e37810 */ /* 0x000fe40007ffe1ff */
.L_x_2448:
[----:B------:R-:W2:Y:S01]  /*15bd0*/  LDL.64 R8, [R1+0x70] ;  /* 0x0000700001087983 */ /* 0x000ea20000100a00 */
        /* <DEDUP_REMOVED lines=9> */
[C---:B------:R-:W-:Y:S03]  /*15c70*/  IMAD R6, R224.reuse, c[0x0][0x21c], R6 ;  /* 0x00008700e0067a24 */ /* 0x040fe600078e0206 */
[----:B------:R-:W-:Y:S05]  /*15c80*/  IADD3 R3, R3, R0, RZ ;  /* 0x0000000003037210 */ /* 0x000fea0007ffe0ff */
[----:B------:R-:W-:Y:S01]  /*15c90*/  IMAD.WIDE.U32 R2, R224, c[0x0][0x218], R2 ;  /* 0x00008600e0027a25 */ /* 0x000fe200078e0002 */
[----:B------:R1:W3:Y:S04]  /*15ca0*/  LDSM.16.M88.4 R32, [R197] ;  /* 0x00000000c520783b */ /* 0x0002e80000000200 */
[----:B------:R1:W4:Y:S04]  /*15cb0*/  LDSM.16.M88.4 R16, [R192] ;  /* 0x00000000c010783b */ /* 0x0003280000000200 */
[----:B------:R1:W1:Y:S04]  /*15cc0*/  LDSM.16.M88.4 R24, [R192+0x800] ;  /* 0x00080000c018783b */ /* 0x0002680000000200 */
[----:B------:R1:W1:Y:S04]  /*15cd0*/  LDSM.16.M88.4 R172, [R192+0x1000] ;  /* 0x00100000c0ac783b */ /* 0x0002680000000200 */
[----:B------:R1:W1:Y:S04]  /*15ce0*/  LDSM.16.M88.4 R176, [R198] ;  /* 0x00000000c6b0783b */ /* 0x0002680000000200 */
[----:B------:R1:W1:Y:S04]  /*15cf0*/  LDSM.16.M88.4 R180, [R201] ;  /* 0x00000000c9b4783b */ /* 0x0002680000000200 */
[----:B------:R1:W1:Y:S04]  /*15d00*/  LDSM.16.M88.4 R184, [R211] ;  /* 0x00000000d3b8783b */ /* 0x0002680000000200 */
[----:B------:R1:W1:Y:S01]  /*15d10*/  LDSM.16.M88.4 R188, [R212] ;  /* 0x00000000d4bc783b */ /* 0x0002620000000200 */
[----:B--2---:R-:W-:Y:S04]  /*15d20*/  IADD3 R0, P0, R8, R2, RZ ;  /* 0x0000000208007210 */ /* 0x004fe80007f1e0ff */
[----:B------:R-:W-:Y:S02]  /*15d30*/  IADD3.X R6, R252, R3, R6, P0, !PT ;  /* 0x00000003fc067210 */ /* 0x000fe400007fe406 */
[C---:B------:R-:W-:Y:S04]  /*15d40*/  LEA R10, P0, R0.reuse, c[0x0][0x1f8], 0x1 ;  /* 0x00007e00000a7a11 */ /* 0x040fe800078008ff */
[----:B------:R-:W-:Y:S01]  /*15d50*/  LEA.HI.X R6, R0, c[0x0][0x1fc], R6, 0x1, P0 ;  /* 0x00007f0000067a11 */ /* 0x000fe200000f0c06 */
[----:B------:R-:W-:-:S06]  /*15d60*/  BRA.DIV ~URZ, `(.L_x_2427) ;  /* 0x0000ad427f007947 */ /* 0x000fcc000b800000 */
[----:B-1-34-:R1:W2:Y:S02]  /*15d70*/  SHFL.IDX PT, R0, R6, RZ, 0x181f ;  /* 0x00181fff06007589 */ /* 0x01a2a400000e0000 */
.L_x_2549:
[----:B------:R-:W-:Y:S01]  /*15d80*/  SHF.R.S32.HI R3, RZ, 0x1f, R215 ;  /* 0x0000001fff037819 */ /* 0x000fe200000114d7 */
[----:B------:R-:W3:Y:S01]  /*15d90*/  SHFL.IDX PT, R2, R10, RZ, 0x181f ;  /* 0x00181fff0a027589 */ /* 0x000ee200000e0000 */
[C---:B------:R-:W-:Y:S01]  /*15da0*/  ISETP.GE.AND P3, PT, R215.reuse, c[0x0][0x1d4], PT ;  /* 0x00007500d7007a0c */ /* 0x040fe20003f66270 */
[C---:B------:R-:W-:Y:S01]  /*15db0*/  IMAD.SHL.U32 R239, R215.reuse, 0x2, RZ ;  /* 0x00000002d7ef7824 */ /* 0x040fe200078e00ff */
[C---:B------:R-:W-:Y:S01]  /*15dc0*/  SHF.L.U64.HI R221, R215.reuse, 0x1, R3 ;  /* 0x00000001d7dd7819 */ /* 0x040fe20000010203 */
[C---:B------:R-:W-:Y:S01]  /*15dd0*/  IMAD.SHL.U32 R220, R232.reuse, 0x2, RZ ;  /* 0x00000002e8dc7824 */ /* 0x040fe200078e00ff */
[----:B------:R-:W-:Y:S01]  /*15de0*/  IADD3 R3, R215, 0x40, RZ ;  /* 0x00000040d7037810 */ /* 0x000fe20007ffe0ff */
[----:B------:R-:W-:Y:S01]  /*15df0*/  IMAD.SHL.U32 R217, R231, 0x2, RZ ;  /* 0x00000002e7d97824 */ /* 0x000fe200078e00ff */
[----:B------:R-:W-:Y:S01]  /*15e00*/  SHF.L.U64.HI R222, R232, 0x1, R244 ;  /* 0x00000001e8de7819 */ /* 0x000fe200000102f4 */
[C---:B------:R-:W-:Y:S01]  /*15e10*/  IMAD.SHL.U32 R216, R230.reuse, 0x2, RZ ;  /* 0x00000002e6d87824 */ /* 0x040fe200078e00ff */
[----:B------:R-:W-:Y:S01]  /*15e20*/  ISETP.GE.AND P2, PT, R3, c[0x0][0x1d4], PT ;  /* 0x0000750003007a0c */ /* 0x000fe20003f46270 */
[----:B------:R-:W-:Y:S01]  /*15e30*/  BSSY B0, `(.L_x_2428) ;  /* 0x0000031000007945 */ /* 0x000fe20003800000 */
[----:B------:R-:W-:Y:S02]  /*15e40*/  IADD3 R3, R215, 0x80, RZ ;  /* 0x00000080d7037810 */ /* 0x000fe40007ffe0ff */
[----:B------:R-:W-:Y:S02]  /*15e50*/  SHF.L.U64.HI R219, R231, 0x1, R243 ;  /* 0x00000001e7db7819 */ /* 0x000fe400000102f3 */
[----:B------:R-:W-:Y:S02]  /*15e60*/  SHF.L.U64.HI R218, R230, 0x1, R242 ;  /* 0x00000001e6da7819 */ /* 0x000fe400000102f2 */
[----:B------:R-:W-:Y:S02]  /*15e70*/  LOP3.LUT P1, RZ, R213, 0x800, RZ, 0xc0, !PT ;  /* 0x00000800d5ff7812 */ /* 0x000fe4000782c0ff */
[----:B---3--:R-:W-:Y:S05]  /*15e80*/  IADD3 R8, P0, R2, R239, RZ ;  /* 0x000000ef02087210 */ /* 0x008fea0007f1e0ff */
[----:B--2---:R-:W-:Y:S05]  /*15e90*/  IMAD.X R9, R0, 0x1, R221, P0 ;  /* 0x0000000100097824 */ /* 0x004fea00000e06dd */
[----:B------:R-:W-:Y:S01]  /*15ea0*/  @!PT LDS RZ, [RZ] ;  /* 0x00000000fffff984 */ /* 0x000fe20000000800 */
[----:B------:R-:W-:Y:S01]  /*15eb0*/  @!PT LDS RZ, [RZ] ;  /* 0x00000000fffff984 */ /* 0x000fe20000000800 */
[----:B------:R2:W-:Y:S02]  /*15ec0*/  LDGSTS.E.BYPASS.LTC128B.128 [R214+0x4080], [R8.64], !P3 ;  /* 0x0408000008d67fae */ /* 0x0005e4000d901d4a */
[----:B--2---:R-:W-:Y:S05]  /*15ed0*/  IADD3 R8, P0, R2, R220, RZ ;  /* 0x000000dc02087210 */ /* 0x004fea0007f1e0ff */
[----:B------:R-:W-:Y:S05]  /*15ee0*/  IMAD.X R9, R0, 0x1, R222, P0 ;  /* 0x0000000100097824 */ /* 0x000fea00000e06de */
[----:B------:R2:W-:Y:S01]  /*15ef0*/  LDGSTS.E.BYPASS.LTC128B.128 [R214+0x5880], [R8.64], !P2 ;  /* 0x0588000008d67fae */ /* 0x0005e2000d101d4a */
[----:B------:R-:W-:Y:S02]  /*15f00*/  ISETP.GE.AND P2, PT, R3, c[0x0][0x1d4], PT ;  /* 0x0000750003007a0c */ /* 0x000fe40003f46270 */
[----:B------:R-:W-:Y:S02]  /*15f10*/  IADD3 R3, R215, 0xc0, RZ ;  /* 0x000000c0d7037810 */ /* 0x000fe40007ffe0ff */
[----:B--2---:R-:W-:Y:S05]  /*15f20*/  IADD3 R8, P0, R2, R217, RZ ;  /* 0x000000d902087210 */ /* 0x004fea0007f1e0ff */
[----:B------:R-:W-:Y:S01]  /*15f30*/  IMAD.X R9, R0, 0x1, R219, P0 ;  /* 0x0000000100097824 */ /* 0x000fe200000e06db */
[----:B------:R-:W-:Y:S04]  /*15f40*/  IADD3 R2, P0, R2, R216, RZ ;  /* 0x000000d802027210 */ /* 0x000fe80007f1e0ff */
[----:B------:R2:W-:Y:S01]  /*15f50*/  LDGSTS.E.BYPASS.LTC128B.128 [R214+0x7080], [R8.64], !P2 ;  /* 0x0708000008d67fae */ /* 0x0005e2000d101d4a */
[----:B------:R-:W-:Y:S01]  /*15f60*/  ISETP.GE.AND P2, PT, R3, c[0x0][0x1d4], PT ;  /* 0x0000750003007a0c */ /* 0x000fe20003f46270 */
[----:B------:R-:W-:Y:S11]  /*15f70*/  IMAD.X R3, R0, 0x1, R218, P0 ;  /* 0x0000000100037824 */ /* 0x000ff600000e06da */
[----:B------:R-:W-:Y:S01]  /*15f80*/  @!UPT UIADD3 URZ, URZ, URZ, URZ ;  /* 0x0000003f3f3ff290 */ /* 0x000fe2000fffe03f */
[----:B------:R2:W-:Y:S01]  /*15f90*/  LDGSTS.E.BYPASS.LTC128B.128 [R214+0x8880], [R2.64], !P2 ;  /* 0x0888000002d67fae */ /* 0x0005e2000d101d4a */
[----:B------:R-:W-:-:S05]  /*15fa0*/  @P1 BRA `(.L_x_2429) ;  /* 0x0000019000001947 */ /* 0x000fca0003800000 */
[----:B------:R-:W-:-:S05]  /*15fb0*/  BRA.DIV ~URZ, `(.L_x_2430) ;  /* 0x0000ab627f007947 */ /* 0x000fca000b800000 */
[----:B-1----:R-:W1:Y:S04]  /*15fc0*/  SHFL.IDX PT, R6, R6, 0x1, 0x181f ;  /* 0x00381f0006067f89 */ /* 0x002e6800000e0000 */
[----:B------:R3:W4:Y:S02]  /*15fd0*/  SHFL.IDX PT, R0, R10, 0x1, 0x181f ;  /* 0x00381f000a007f89 */ /* 0x00072400000e0000 */
.L_x_2550:
[C---:B--2---:R-:W-:Y:S02]  /*15fe0*/  IADD3 R2, R215.reuse, 0x40, RZ ;  /* 0x00000040d7027810 */ /* 0x044fe40007ffe0ff */
[C---:B------:R-:W-:Y:S02]  /*15ff0*/  ISETP.GE.AND P2, PT, R215.reuse, c[0x0][0x1d4], PT ;  /* 0x00007500d7007a0c */ /* 0x040fe40003f46270 */
[----:B----4-:R-:W-:Y:S02]  /*16000*/  IADD3 R8, P0, R0, R239, RZ ;  /* 0x000000ef00087210 */ /* 0x010fe40007f1e0ff */
[----:B------:R-:W-:Y:S02]  /*16010*/  ISETP.GE.AND P1, PT, R2, c[0x0][0x1d4], PT ;  /* 0x0000750002007a0c */ /* 0x000fe40003f26270 */
[C---:B------:R-:W-:Y:S01]  /*16020*/  IADD3 R11, R215.reuse, 0x80, RZ ;  /* 0x00000080d70b7810 */ /* 0x040fe20007ffe0ff */
[----:B-1----:R-:W-:Y:S01]  /*16030*/  IMAD.X R9, R6, 0x1, R221, P0 ;  /* 0x0000000106097824 */ /* 0x002fe200000e06dd */
[----:B------:R-:W-:Y:S02]  /*16040*/  IADD3 R2, P0, R0, R220, RZ ;  /* 0x000000dc00027210 */ /* 0x000fe40007f1e0ff */
[----:B---3--:R-:W-:Y:S03]  /*16050*/  IADD3 R10, R215, 0xc0, RZ ;  /* 0x000000c0d70a7810 */ /* 0x008fe60007ffe0ff */
[----:B------:R-:W-:Y:S01]  /*16060*/  @!PT LDS RZ, [RZ] ;  /* 0x00000000fffff984 */ /* 0x000fe20000000800 */
[----:B------:R-:W-:Y:S01]  /*16070*/  @!PT LDS RZ, [RZ] ;  /* 0x00000000fffff984 */ /* 0x000fe20000000800 */
[----:B------:R-:W-:Y:S01]  /*16080*/  @!PT LDS RZ, [RZ] ;  /* 0x00000000fffff984 */ /* 0x000fe20000000800 */
[----:B------:R1:W-:Y:S01]  /*16090*/  LDGSTS.E.BYPASS.LTC128B.128 [R214+0x5080], [R8.64], !P2 ;  /* 0x0508000008d67fae */ /* 0x0003e2000d101d4a */
[----:B------:R-:W-:Y:S01]  /*160a0*/  IMAD.X R3, R6, 0x1, R222, P0 ;  /* 0x0000000106037824 */ /* 0x000fe200000e06de */
[----:B------:R-:W-:Y:S04]  /*160b0*/  ISETP.GE.AND P2, PT, R11, c[0x0][0x1d4], PT ;  /* 0x000075000b007a0c */ /* 0x000fe80003f46270 */
[----:B------:R2:W-:Y:S01]  /*160c0*/  LDGSTS.E.BYPASS.LTC128B.128 [R214+0x6880], [R2.64], !P1 ;  /* 0x0688000002d67fae */ /* 0x0005e2000c901d4a */
[----:B------:R-:W-:Y:S02]  /*160d0*/  ISETP.GE.AND P1, PT, R10, c[0x0][0x1d4], PT ;  /* 0x000075000a007a0c */ /* 0x000fe40003f26270 */
[----:B--2---:R-:W-:Y:S05]  /*160e0*/  IADD3 R2, P0, R0, R217, RZ ;  /* 0x000000d900027210 */ /* 0x004fea0007f1e0ff */
[----:B------:R-:W-:Y:S05]  /*160f0*/  IMAD.X R3, R6, 0x1, R219, P0 ;  /* 0x0000000106037824 */ /* 0x000fea00000e06db */
[----:B------:R2:W-:Y:S02]  /*16100*/  LDGSTS.E.BYPASS.LTC128B.128 [R214+0x8080], [R2.64], !P2 ;  /* 0x0808000002d67fae */ /* 0x0005e4000d101d4a */
[----:B--2---:R-:W-:Y:S05]  /*16110*/  IADD3 R2, P0, R0, R216, RZ ;  /* 0x000000d800027210 */ /* 0x004fea0007f1e0ff */
[----:B------:R-:W-:Y:S05]  /*16120*/  IMAD.X R3, R6, 0x1, R218, P0 ;  /* 0x0000000106037824 */ /* 0x000fea00000e06da */
[----:B------:R1:W-:Y:S03]  /*16130*/  LDGSTS.E.BYPASS.LTC128B.128 [R214+0x9880], [R2.64], !P1 ;  /* 0x0988000002d67fae */ /* 0x0003e6000c901d4a */
.L_x_2429:
[----:B------:R-:W-:Y:S05]  /*16140*/  BSYNC B0 ;  /* 0x0000000000007941 */ /* 0x000fea0003800000 */
.L_x_2428:
[----:B------:R-:W0:Y:S01]  /*16150*/  LDGDEPBAR ;  /* 0x00000000000079af */ /* 0x000e220000000000 */
[----:B------:R-:W-:Y:S01]  /*16160*/  WARPSYNC 0xffffffff ;  /* 0xffffffff00007948 */ /* 0x000fe20003800000 */
[C---:B-12---:R-:W-:Y:S01]  /*16170*/  HMMA.16816.F32.BF16 R8, R32.reuse, R16, RZ ;  /* 0x000000102008723c */ /* 0x046fe200000418ff */
[----:B------:R-:W-:Y:S02]  /*16180*/  BSSY B0, `(.L_x_2431) ;  /* 0x00000f6000007945 */ /* 0x000fe40003800000 */
[----:B------:R-:W-:Y:S05]  /*16190*/  ISETP.GT.AND P0, PT, R225, R247, PT ;  /* 0x000000f7e100720c */ /* 0x000fea0003f04270 */
[C---:B------:R-:W-:Y:S08]  /*161a0*/  HMMA.16816.F32.BF16 R16, R32.reuse, R18, RZ ;  /* 0x000000122010723c */ /* 0x040ff000000418ff */
[C---:B------:R-:W-:Y:S08]  /*161b0*/  HMMA.16816.F32.BF16 R20, R32.reuse, R24, RZ ;  /* 0x000000182014723c */ /* 0x040ff000000418ff */
        /* <DEDUP_REMOVED lines=156> */
[----:B------:R-:W3:Y:S01]  /*16b80*/  LDL.64 R190, [R1+0x90] ;  /* 0x0000900001be7983 */ /* 0x000ee20000100a00 */
[----:B------:R-:W-:Y:S05]  /*16b90*/  ISETP.GT.AND P1, PT, R3, 0x2f, PT ;  /* 0x0000002f0300780c */ /* 0x000fea0003f24270 */
        /* <DEDUP_REMOVED lines=29> */
[C---:B------:R-:W-:Y:S04]  /*16d70*/  LEA R174, P0, R0.reuse, c[0x0][0x1c8], 0x1 ;  /* 0x0000720000ae7a11 */ /* 0x040fe800078008ff */
[----:B------:R-:W-:Y:S01]  /*16d80*/  LEA.HI.X R13, R0, c[0x0][0x1cc], R13, 0x1, P0 ;  /* 0x00007300000d7a11 */ /* 0x000fe200000f0c0d */
[----:B------:R-:W-:-:S06]  /*16d90*/  BRA.DIV ~URZ, `(.L_x_2433) ;  /* 0x00009e527f007947 */ /* 0x000fcc000b800000 */
[----:B------:R1:W2:Y:S02]  /*16da0*/  SHFL.IDX PT, R6, R13, RZ, 0x181f ;  /* 0x00181fff0d067589 */ /* 0x0002a400000e0000 */
.L_x_2551:
[----:B------:R-:W-:-:S05]  /*16db0*/  BRA.DIV ~URZ, `(.L_x_2434) ;  /* 0x00009ea27f007947 */ /* 0x000fca000b800000 */
[----:B------:R3:W4:Y:S02]  /*16dc0*/  SHFL.IDX PT, R0, R174, RZ, 0x181f ;  /* 0x00181fffae007589 */ /* 0x00072400000e0000 */
.L_x_2552:
[----:B------:R-:W-:Y:S02]  /*16dd0*/  ISETP.GE.AND P0, PT, R227, 0x1, PT ;  /* 0x00000001e300780c */ /* 0x000fe40003f06270 */
[C---:B------:R-:W-:Y:S02]  /*16de0*/  IADD3 R2, R215.reuse, 0x40, RZ ;  /* 0x00000040d7027810 */ /* 0x040fe40007ffe0ff */
[C---:B------:R-:W-:Y:S02]  /*16df0*/  ISETP.GE.AND P3, PT, R215.reuse, c[0x0][0x1d4], PT ;  /* 0x00007500d7007a0c */ /* 0x040fe40003f66270 */
[----:B------:R-:W-:Y:S02]  /*16e00*/  ISETP.GE.AND P2, PT, R2, c[0x0][0x1d4], PT ;  /* 0x0000750002007a0c */ /* 0x000fe40003f46270 */
[C---:B------:R-:W-:Y:S02]  /*16e10*/  IADD3 R176, R215.reuse, 0x80, RZ ;  /* 0x00000080d7b07810 */ /* 0x040fe40007ffe0ff */
[----:B------:R-:W-:Y:S03]  /*16e20*/  IADD3 R175, R215, 0xc0, RZ ;  /* 0x000000c0d7af7810 */ /* 0x000fe60007ffe0ff */
[----:B----4-:R-:W-:Y:S05]  /*16e30*/  @P0 IADD3 R172, P1, R0, R239, RZ ;  /* 0x000000ef00ac0210 */ /* 0x010fea0007f3e0ff */
[----:B--2---:R-:W-:Y:S01]  /*16e40*/  @P0 IMAD.X R173, R6, 0x1, R221, P1 ;  /* 0x0000000106ad0824 */ /* 0x004fe200008e06dd */
[----:B------:R-:W-:Y:S04]  /*16e50*/  @P0 IADD3 R2, P1, R0, R220, RZ ;  /* 0x000000dc00020210 */ /* 0x000fe80007f3e0ff */
[----:B------:R-:W-:Y:S01]  /*16e60*/  @!PT LDS RZ, [RZ] ;  /* 0x00000000fffff984 */ /* 0x000fe20000000800 */
[----:B------:R-:W-:Y:S01]  /*16e70*/  @!PT LDS RZ, [RZ] ;  /* 0x00000000fffff984 */ /* 0x000fe20000000800 */
[----:B------:R-:W-:Y:S01]  /*16e80*/  @!PT LDS RZ, [RZ] ;  /* 0x00000000fffff984 */ /* 0x000fe20000000800 */
[----:B------:R2:W-:Y:S01]  /*16e90*/  @P0 LDGSTS.E.BYPASS.LTC128B.128 [R214+0xa080], [R172.64], !P3 ;  /* 0x0a080000acd60fae */ /* 0x0005e2000d901d4a */
[----:B------:R-:W-:Y:S01]  /*16ea0*/  @P0 IMAD.X R3, R6, 0x1, R222, P1 ;  /* 0x0000000106030824 */ /* 0x000fe200008e06de */
[----:B------:R-:W-:Y:S04]  /*16eb0*/  ISETP.GE.AND P3, PT, R176, c[0x0][0x1d4], PT ;  /* 0x00007500b0007a0c */ /* 0x000fe80003f66270 */
[----:B------:R4:W-:Y:S01]  /*16ec0*/  @P0 LDGSTS.E.BYPASS.LTC128B.128 [R214+0xb880], [R2.64], !P2 ;  /* 0x0b88000002d60fae */ /* 0x0009e2000d101d4a */
[----:B------:R-:W-:Y:S02]  /*16ed0*/  ISETP.GE.AND P2, PT, R175, c[0x0][0x1d4], PT ;  /* 0x00007500af007a0c */ /* 0x000fe40003f46270 */
[----:B----4-:R-:W-:Y:S05]  /*16ee0*/  @P0 IADD3 R2, P1, R0, R217, RZ ;  /* 0x000000d900020210 */ /* 0x010fea0007f3e0ff */
[----:B------:R-:W-:Y:S05]  /*16ef0*/  @P0 IMAD.X R3, R6, 0x1, R219, P1 ;  /* 0x0000000106030824 */ /* 0x000fea00008e06db */
[----:B------:R4:W-:Y:S02]  /*16f00*/  @P0 LDGSTS.E.BYPASS.LTC128B.128 [R214+0xd080], [R2.64], !P3 ;  /* 0x0d08000002d60fae */ /* 0x0009e4000d901d4a */
[----:B----4-:R-:W-:Y:S05]  /*16f10*/  @P0 IADD3 R2, P1, R0, R216, RZ ;  /* 0x000000d800020210 */ /* 0x010fea0007f3e0ff */
[----:B------:R-:W-:Y:S05]  /*16f20*/  @P0 IMAD.X R3, R6, 0x1, R218, P1 ;  /* 0x0000000106030824 */ /* 0x000fea00008e06da */
[----:B------:R2:W-:Y:S01]  /*16f30*/  @P0 LDGSTS.E.BYPASS.LTC128B.128 [R214+0xe880], [R2.64], !P2 ;  /* 0x0e88000002d60fae */ /* 0x0005e2000d101d4a */
[----:B------:R-:W-:-:S05]  /*16f40*/  BRA.DIV ~URZ, `(.L_x_2435) ;  /* 0x00009d827f007947 */ /* 0x000fca000b800000 */
[----:B------:R4:W1:Y:S04]  /*16f50*/  SHFL.IDX PT, R6, R13, 0x1, 0x181f ;  /* 0x00381f000d067f89 */ /* 0x00086800000e0000 */
[----:B------:R4:W2:Y:S02]  /*16f60*/  SHFL.IDX PT, R0, R174, 0x1, 0x181f ;  /* 0x00381f00ae007f89 */ /* 0x0008a400000e0000 */
.L_x_2553:
[----:B------:R-:W-:Y:S02]  /*16f70*/  ISETP.GE.AND P0, PT, R227, 0x21, PT ;  /* 0x00000021e300780c */ /* 0x000fe40003f06270 */
[C---:B------:R-:W-:Y:S02]  /*16f80*/  IADD3 R179, R215.reuse, 0x40, RZ ;  /* 0x00000040d7b37810 */ /* 0x040fe40007ffe0ff */
[C---:B------:R-:W-:Y:S02]  /*16f90*/  ISETP.GE.AND P5, PT, R215.reuse, c[0x0][0x1d4], PT ;  /* 0x00007500d7007a0c */ /* 0x040fe40003fa6270 */
[----:B------:R-:W-:Y:S02]  /*16fa0*/  IADD3 R178, R215, 0x80, RZ ;  /* 0x00000080d7b27810 */ /* 0x000fe40007ffe0ff */
[----:B------:R-:W-:Y:S02]  /*16fb0*/  ISETP.GE.AND P4, PT, R179, c[0x0][0x1d4], PT ;  /* 0x00007500b3007a0c */ /* 0x000fe40003f86270 */
[----:B------:R-:W-:Y:S02]  /*16fc0*/  ISETP.GE.AND P3, PT, R178, c[0x0][0x1d4], PT ;  /* 0x00007500b2007a0c */ /* 0x000fe40003f66270 */
[----:B-1--4-:R-:W-:Y:S02]  /*16fd0*/  IADD3 R13, R215, 0xc0, RZ ;  /* 0x000000c0d70d7810 */ /* 0x012fe40007ffe0ff */
[----:B--2---:R-:W-:Y:S02]  /*16fe0*/  @P0 IADD3 R176, P1, R0, R239, RZ ;  /* 0x000000ef00b00210 */ /* 0x004fe40007f3e0ff */
[----:B------:R-:W-:Y:S03]  /*16ff0*/  ISETP.GE.AND P2, PT, R13, c[0x0][0x1d4], PT ;  /* 0x000075000d007a0c */ /* 0x000fe60003f46270 */
[----:B------:R-:W-:Y:S01]  /*17000*/  @P0 IMAD.X R177, R6, 0x1, R221, P1 ;  /* 0x0000000106b10824 */ /* 0x000fe200008e06dd */
[----:B---3--:R-:W-:Y:S04]  /*17010*/  @P0 IADD3 R174, P1, R0, R220, RZ ;  /* 0x000000dc00ae0210 */ /* 0x008fe80007f3e0ff */
[----:B------:R-:W-:Y:S01]  /*17020*/  @!PT LDS RZ, [RZ] ;  /* 0x00000000fffff984 */ /* 0x000fe20000000800 */
[----:B------:R-:W-:Y:S01]  /*17030*/  @!PT LDS RZ, [RZ] ;  /* 0x00000000fffff984 */ /* 0x000fe20000000800 */
[----:B------:R-:W-:Y:S01]  /*17040*/  @!PT LDS RZ, [RZ] ;  /* 0x00000000fffff984 */ /* 0x000fe20000000800 */
[----:B------:R1:W-:Y:S01]  /*17050*/  @P0 LDGSTS.E.BYPASS.LTC128B.128 [R214+0xb080], [R176.64], !P5 ;  /* 0x0b080000b0d60fae */ /* 0x0003e2000e901d4a */
[----:B------:R-:W-:Y:S01]  /*17060*/  @P0 IMAD.X R175, R6, 0x1, R222, P1 ;  /* 0x0000000106af0824 */ /* 0x000fe200008e06de */
[----:B------:R-:W-:Y:S04]  /*17070*/  @P0 IADD3 R172, P1, R0, R217, RZ ;  /* 0x000000d900ac0210 */ /* 0x000fe80007f3e0ff */
[----:B------:R1:W-:Y:S01]  /*17080*/  @P0 LDGSTS.E.BYPASS.LTC128B.128 [R214+0xc880], [R174.64], !P4 ;  /* 0x0c880000aed60fae */ /* 0x0003e2000e101d4a */
[----:B------:R-:W-:Y:S01]  /*17090*/  @P0 IMAD.X R173, R6, 0x1, R219, P1 ;  /* 0x0000000106ad0824 */ /* 0x000fe200008e06db */
[----:B------:R-:W-:Y:S04]  /*170a0*/  @P0 IADD3 R2, P1, R0, R216, RZ ;  /* 0x000000d800020210 */ /* 0x000fe80007f3e0ff */
[----:B------:R1:W-:Y:S01]  /*170b0*/  @P0 LDGSTS.E.BYPASS.LTC128B.128 [R214+0xe080], [R172.64], !P3 ;  /* 0x0e080000acd60fae */ /* 0x0003e2000d901d4a */
[----:B------:R-:W-:Y:S05]  /*170c0*/  @P0 IMAD.X R3, R6, 0x1, R218, P1 ;  /* 0x0000000106030824 */ /* 0x000fea00008e06da */
[----:B------:R1:W-:Y:S03]  /*170d0*/  @P0 LDGSTS.E.BYPASS.LTC128B.128 [R214+0xf880], [R2.64], !P2 ;  /* 0x0f88000002d60fae */ /* 0x0003e6000d101d4a */
.L_x_2432:
[----:B------:R-:W-:Y:S05]  /*170e0*/  BSYNC B0 ;  /* 0x0000000000007941 */ /* 0x000fea0003800000 */
.L_x_2431:
[----:B------:R-:W2:Y:S01]  /*170f0*/  LDL R0, [R1+0x80] ;  /* 0x0000800001007983 */ /* 0x000ea20000100800 */
[----:B------:R-:W-:Y:S01]  /*17100*/  IMAD R6, R225, -0x30, RZ ;  /* 0xffffffd0e1067824 */ /* 0x000fe200078e02ff */
[----:B------:R-:W-:Y:S02]  /*17110*/  ULDC UR4, c[0x0][0x324] ;  /* 0x0000c90000047ab9 */ /* 0x000fe40000000800 */
[----:B------:R-:W2:Y:S01]  /*17120*/  LDL R13, [R1+0x4] ;  /* 0x00000400010d7983 */ /* 0x000ea20000100800 */
[----:B------:R-:W-:Y:S01]  /*17130*/  ULOP3.LUT UR4, URZ, UR4, URZ, 0x33, !UPT ;  /* 0x000000043f047292 */ /* 0x000fe2000f8e333f */
[----:B-1----:R-:W-:Y:S02]  /*17140*/  IMAD.IADD R174, R6, 0x1, -R246 ;  /* 0x0000000106ae7824 */ /* 0x002fe400078e0af6 */
[----:B------:R-:W3:Y:S04]  /*17150*/  LDL R3, [R1+0x7c] ;  /* 0x00007c0001037983 */ /* 0x000ee80000100800 */
[----:B------:R-:W3:Y:S04]  /*17160*/  LDL R2, [R1+0x78] ;  /* 0x0000780001027983 */ /* 0x000ee80000100800 */
[----:B------:R-:W0:Y:S01]  /*17170*/  LDGDEPBAR ;  /* 0x00000000000079af */ /* 0x000e220000000000 */
[----:B--2---:R-:W-:Y:S02]  /*17180*/  IMAD R13, R13, 0x80, R0 ;  /* 0x000000800d0d7824 */ /* 0x004fe400078e0200 */
[----:B------:R-:W-:Y:S05]  /*17190*/  IMAD.MOV.U32 R0, RZ, RZ, 0x1 ;  /* 0x00000001ff007424 */ /* 0x000fea00078e00ff */
[----:B------:R-:W-:Y:S02]  /*171a0*/  ISETP.NE.AND P0, PT, R0, c[0x0][0x2c4], PT ;  /* 0x0000b10000007a0c */ /* 0x000fe40003f05270 */
[----:B---3--:R-:W-:Y:S11]  /*171b0*/  IADD3 R13, R2, R13, R3 ;  /* 0x0000000d020d7210 */ /* 0x008ff60007ffe003 */
        /* <DEDUP_REMOVED lines=8> */
.L_x_2554:
[----:B--2---:R-:W-:Y:S01]  /*17240*/  IADD3 R2, R173, R3, RZ ;  /* 0x00000003ad027210 */ /* 0x004fe20007ffe0ff */
[----:B------:R-:W-:Y:S05]  /*17250*/  IMAD.MOV.U32 R0, RZ, RZ, 0x1 ;  /* 0x00000001ff007424 */ /* 0x000fea00078e00ff */
[----:B------:R-:W-:Y:S01]  /*17260*/  ISETP.LE.AND P0, PT, R0, c[0x0][0x32c], PT ;  /* 0x0000cb0000007a0c */ /* 0x000fe20003f03270 */
        /* <DEDUP_REMOVED lines=16> */
.L_x_2439:
[----:B------:R-:W-:Y:S04]  /*17370*/  MOV R175, 0x1 ;  /* 0x0000000100af7802 */ /* 0x000fe80000000f00 */
[----:B------:R-:W-:Y:S11]  /*17380*/  ISETP.NE.AND P0, PT, R175, c[0x0][0x32c], PT ;  /* 0x0000cb00af007a0c */ /* 0x000ff60003f05270 */
[----:B------:R-:W-:Y:S02]  /*17390*/  @!UPT UIADD3 URZ, URZ, URZ, URZ ;  /* 0x0000003f3f3ff290 */ /* 0x000fe4000fffe03f */
[----:B------:R-:W-:Y:S05]  /*173a0*/  @P0 IMAD.HI.U32 R175, R3, c[0x0][0x330], RZ ;  /* 0x0000cc0003af0a27 */ /* 0x000fea00078e00ff */
[----:B------:R-:W-:Y:S02]  /*173b0*/  @P0 SHF.R.U32.HI R3, RZ, c[0x0][0x334], R175 ;  /* 0x0000cd00ff030a19 */ /* 0x000fe400000116af */
.L_x_2440:
[----:B------:R-:W-:Y:S05]  /*173c0*/  BSYNC B0 ;  /* 0x0000000000007941 */ /* 0x000fea0003800000 */
.L_x_2438:
[----:B------:R-:W-:Y:S05]  /*173d0*/  IMAD R3, R3, c[0x0][0x32c], R174 ;  /* 0x0000cb0003037a24 */ /* 0x000fea00078e02ae */
[----:B------:R-:W-:Y:S02]  /*173e0*/  IMNMX R0, R0, R3, !PT ;  /* 0x0000000300007217 */ /* 0x000fe40007800200 */
[----:B------:R-:W-:Y:S04]  /*173f0*/  IADD3 R3, R3, c[0x0][0x32c], RZ ;  /* 0x0000cb0003037a10 */ /* 0x000fe80007ffe0ff */
[----:B------:R-:W-:Y:S02]  /*17400*/  IMNMX R2, R2, R3, PT ;  /* 0x0000000302027217 */ /* 0x000fe40003800200 */
.L_x_2437:
        /* <DEDUP_REMOVED lines=12> */
[----:B------:R-:W-:Y:S02]  /*174d0*/  FSEL R9, R9, -INF , !P0 ;  /* 0xff80000009097808 */ /* 0x000fe40004000000 */
        /* <DEDUP_REMOVED lines=50> */
.L_x_2555:
[----:B---3--:R-:W-:Y:S01]  /*17800*/  IADD3 R2, R173, R3, RZ ;  /* 0x00000003ad027210 */ /* 0x008fe20007ffe0ff */
        /* <DEDUP_REMOVED lines=18> */
.L_x_2444:
[----:B------:R-:W-:Y:S04]  /*17930*/  MOV R6, 0x1 ;  /* 0x0000000100067802 */ /* 0x000fe80000000f00 */
[----:B------:R-:W-:Y:S11]  /*17940*/  ISETP.NE.AND P0, PT, R6, c[0x0][0x32c], PT ;  /* 0x0000cb0006007a0c */ /* 0x000ff60003f05270 */
[----:B------:R-:W-:Y:S02]  /*17950*/  @!UPT UIADD3 URZ, URZ, URZ, URZ ;  /* 0x0000003f3f3ff290 */ /* 0x000fe4000fffe03f */
[----:B------:R-:W-:Y:S05]  /*17960*/  @P0 IMAD.HI.U32 R6, R3, c[0x0][0x330], RZ ;  /* 0x0000cc0003060a27 */ /* 0x000fea00078e00ff */
[----:B------:R-:W-:Y:S02]  /*17970*/  @P0 SHF.R.U32.HI R3, RZ, c[0x0][0x334], R6 ;  /* 0x0000cd00ff030a19 */ /* 0x000fe40000011606 */
.L_x_2445:
[----:B------:R-:W-:Y:S05]  /*17980*/  BSYNC B0 ;  /* 0x0000000000007941 */ /* 0x000fea0003800000 */
.L_x_2443:
[----:B------:R-:W-:Y:S05]  /*17990*/  IMAD R3, R3, c[0x0][0x32c], R174 ;  /* 0x0000cb0003037a24 */ /* 0x000fea00078e02ae */
[----:B------:R-:W-:Y:S02]  /*179a0*/  IMNMX R0, R0, R3, !PT ;  /* 0x0000000300007217 */ /* 0x000fe40007800200 */
[----:B------:R-:W-:Y:S04]  /*179b0*/  IADD3 R3, R3, c[0x0][0x32c], RZ ;  /* 0x0000cb0003037a10 */ /* 0x000fe80007ffe0ff */
[----:B------:R-:W-:Y:S02]  /*179c0*/  IMNMX R2, R2, R3, PT ;  /* 0x0000000302027217 */ /* 0x000fe40003800200 */
.L_x_2442:
        /* <DEDUP_REMOVED lines=68> */
.L_x_2556:
[----:B---34-:R-:W-:Y:S01]  /*17e10*/  FMNMX.FTZ R0, R0, R2, !PT ;  /* 0x0000000200007209 */ /* 0x018fe20007810000 */
[----:B------:R-:W-:-:S05]  /*17e20*/  BRA.DIV ~URZ, `(.L_x_2447) ;  /* 0x000090a27f007947 */ /* 0x000fca000b800000 */
[----:B-12---:R-:W1:Y:S02]  /*17e30*/  SHFL.BFLY PT, R13, R0, 0x1, 0x1f ;  /* 0x0c201f00000d7f89 */ /* 0x006e6400000e0000 */
[----:B-1----:R-:W-:Y:S02]  /*17e40*/  FMNMX.FTZ R13, R0, R13, !PT ;  /* 0x0000000d000d7209 */ /* 0x002fe40007810000 */
[----:B------:R-:W1:Y:S02]  /*17e50*/  SHFL.BFLY PT, R0, R6, 0x2, 0x1f ;  /* 0x0c401f0006007f89 */ /* 0x000e6400000e0000 */
[----:B-1----:R-:W-:Y:S05]  /*17e60*/  FMNMX.FTZ R0, R6, R0, !PT ;  /* 0x0000000006007209 */ /* 0x002fea0007810000 */
[----:B------:R1:W2:Y:S02]  /*17e70*/  SHFL.BFLY PT, R2, R0, 0x1, 0x1f ;  /* 0x0c201f0000027f89 */ /* 0x0002a400000e0000 */
.L_x_2557:
[C---:B------:R-:W-:Y:S01]  /*17e80*/  FSETP.NEU.FTZ.AND P0, PT, R13.reuse, -INF , PT ;  /* 0xff8000000d00780b */ /* 0x040fe20003f1d000 */
[----:B------:R-:W-:Y:S01]  /*17e90*/  WARPSYNC 0xffffffff ;  /* 0xffffffff00007948 */ /* 0x000fe20003800000 */
[----:B--2---:R-:W-:Y:S01]  /*17ea0*/  FMNMX.FTZ R3, R2, R0, !PT ;  /* 0x0000000002037209 */ /* 0x004fe20007810000 */
[C---:B------:R-:W-:Y:S01]  /*17eb0*/  FMUL.FTZ R2, R13.reuse, c[0x0][0x2d0] ;  /* 0x0000b4000d027a20 */ /* 0x040fe20000410000 */
[----:B-1----:R-:W-:Y:S04]  /*17ec0*/  FSEL R0, R13, RZ, P0 ;  /* 0x000000ff0d007208 */ /* 0x002fe80000000000 */
[----:B------:R-:W-:Y:S01]  /*17ed0*/  FSEL R2, R2, RZ, P0 ;  /* 0x000000ff02027208 */ /* 0x000fe20000000000 */
[----:B------:R-:W-:Y:S01]  /*17ee0*/  FADD.FTZ R0, -R0, R4 ;  /* 0x0000000400007221 */ /* 0x000fe20000010100 */
[C---:B------:R-:W-:Y:S01]  /*17ef0*/  FSETP.NEU.FTZ.AND P0, PT, R3.reuse, -INF , PT ;  /* 0xff8000000300780b */ /* 0x040fe20003f1d000 */
[----:B------:R-:W-:Y:S02]  /*17f00*/  FMUL.FTZ R4, R3, c[0x0][0x2d0] ;  /* 0x0000b40003047a20 */ /* 0x000fe40000410000 */
[----:B------:R-:W-:Y:S02]  /*17f10*/  FMUL.FTZ R0, R0, c[0x0][0x2d0] ;  /* 0x0000b40000007a20 */ /* 0x000fe40000410000 */
[--C-:B------:R-:W-:Y:S01]  /*17f20*/  FFMA.FTZ R8, R8, c[0x0][0x2d0], -R2.reuse ;  /* 0x0000b40008087a23 */ /* 0x100fe20000010802 */
[----:B------:R-:W-:Y:S01]  /*17f30*/  FSEL R4, R4, RZ, P0 ;  /* 0x000000ff04047208 */ /* 0x000fe20000000000 */
        /* <DEDUP_REMOVED lines=25> */
[----:B------:R-:W3:Y:S10]  /*180d0*/  MUFU.EX2 R17, R17 ;  /* 0x0000001100117308 */ /* 0x000ef40000000800 */
[----:B------:R-:W-:Y:S10]  /*180e0*/  MUFU.EX2 R175, R10 ;  /* 0x0000000a00af7308 */ /* 0x000ff40000000800 */
[----:B------:R-:W-:Y:S10]  /*180f0*/  MUFU.EX2 R216, R173 ;  /* 0x000000ad00d87308 */ /* 0x000ff40000000800 */
[----:B------:R-:W-:Y:S10]  /*18100*/  MUFU.EX2 R178, R178 ;  /* 0x000000b200b27308 */ /* 0x000ff40000000800 */
[----:B------:R-:W-:Y:S10]  /*18110*/  MUFU.EX2 R179, R179 ;  /* 0x000000b300b37308 */ /* 0x000ff40000000800 */
[----:B------:R-:W-:Y:S01]  /*18120*/  MUFU.EX2 R180, R180 ;  /* 0x000000b400b47308 */ /* 0x000fe20000000800 */
[C---:B-1----:R-:W-:Y:S01]  /*18130*/  FFMA.FTZ R2, R0.reuse, R234, R8 ;  /* 0x000000ea00027223 */ /* 0x042fe20000010008 */
[----:B--2---:R-:W-:Y:S01]  /*18140*/  F2FP.BF16.PACK_AB R172, R9, R8 ;  /* 0x0000000809ac723e */ /* 0x004fe200000010ff */
[C---:B------:R-:W-:Y:S01]  /*18150*/  FMUL.FTZ R32, R0.reuse, R148 ;  /* 0x0000009400207220 */ /* 0x040fe20000410000 */
[----:B---3--:R-:W-:Y:S01]  /*18160*/  F2FP.BF16.PACK_AB R174, R17, R16 ;  /* 0x0000001011ae723e */ /* 0x008fe200000010ff */
[----:B------:R-:W-:Y:S01]  /*18170*/  FADD.FTZ R6, R9, R2 ;  /* 0x0000000209067221 */ /* 0x000fe20000010000 */
[----:B------:R-:W-:Y:S01]  /*18180*/  FSEL R2, R3, RZ, P0 ;  /* 0x000000ff03027208 */ /* 0x000fe20000000000 */
[C---:B------:R-:W-:Y:S01]  /*18190*/  FMUL.FTZ R33, R0.reuse, R149 ;  /* 0x0000009500217220 */ /* 0x040fe20000410000 */
[----:B------:R-:W-:Y:S01]  /*181a0*/  ISETP.GT.AND P0, PT, R225, R247, PT ;  /* 0x000000f7e100720c */ /* 0x000fe20003f04270 */
[----:B------:R-:W-:Y:S02]  /*181b0*/  FMUL.FTZ R8, R0, R168 ;  /* 0x000000a800087220 */ /* 0x000fe40000410000 */
[----:B------:R-:W-:Y:S01]  /*181c0*/  FADD.FTZ R2, -R2, R14 ;  /* 0x0000000e02027221 */ /* 0x000fe20000010100 */
[----:B------:R-:W1:Y:S01]  /*181d0*/  MUFU.EX2 R168, R11 ;  /* 0x0000000b00a87308 */ /* 0x000e620000000800 */
[--C-:B------:R-:W-:Y:S02]  /*181e0*/  FFMA.FTZ R14, R18, c[0x0][0x2d0], -R4.reuse ;  /* 0x0000b400120e7a23 */ /* 0x100fe40000010804 */
[----:B------:R-:W-:Y:S02]  /*181f0*/  FMUL.FTZ R2, R2, c[0x0][0x2d0] ;  /* 0x0000b40002027a20 */ /* 0x000fe40000410000 */
[----:B------:R-:W-:Y:S02]  /*18200*/  FFMA.FTZ R4, R35, c[0x0][0x2d0], -R4 ;  /* 0x0000b40023047a23 */ /* 0x000fe40000010804 */
[C---:B------:R-:W-:Y:S02]  /*18210*/  FMUL.FTZ R21, R0.reuse, R161 ;  /* 0x000000a100157220 */ /* 0x040fe40000410000 */
[C---:B------:R-:W-:Y:S01]  /*18220*/  FMUL.FTZ R9, R0.reuse, R169 ;  /* 0x000000a900097220 */ /* 0x040fe20000410000 */
[----:B------:R-:W2:Y:S01]  /*18230*/  MUFU.EX2 R2, R2 ;  /* 0x0000000200027308 */ /* 0x000ea20000000800 */
[----:B------:R-:W-:Y:S02]  /*18240*/  FMUL.FTZ R20, R0, R160 ;  /* 0x000000a000147220 */ /* 0x000fe40000410000 */
[----:B------:R-:W-:Y:S02]  /*18250*/  FADD.FTZ R6, R16, R6 ;  /* 0x0000000610067221 */ /* 0x000fe40000010000 */
[C---:B------:R-:W-:Y:S02]  /*18260*/  FMUL.FTZ R16, R0.reuse, R164 ;  /* 0x000000a400107220 */ /* 0x040fe40000410000 */
[----:B------:R-:W-:Y:S02]  /*18270*/  FADD.FTZ R177, R17, R6 ;  /* 0x0000000611b17221 */ /* 0x000fe40000010000 */
[C---:B------:R-:W-:Y:S01]  /*18280*/  FMUL.FTZ R17, R0.reuse, R165 ;  /* 0x000000a500117220 */ /* 0x040fe20000410000 */
[----:B------:R-:W3:Y:S01]  /*18290*/  MUFU.EX2 R161, R14 ;  /* 0x0000000e00a17308 */ /* 0x000ee20000000800 */
        /* <DEDUP_REMOVED lines=8> */
[----:B------:R-:W-:Y:S02]  /*18320*/  FMUL.FTZ R40, R0, R40 ;  /* 0x0000002800287220 */ /* 0x000fe40000410000 */
[C---:B--2---:R-:W-:Y:S02]  /*18330*/  FMUL.FTZ R34, R2.reuse, R150 ;  /* 0x0000009602227220 */ /* 0x044fe40000410000 */
[C---:B------:R-:W-:Y:S02]  /*18340*/  FMUL.FTZ R35, R2.reuse, R151 ;  /* 0x0000009702237220 */ /* 0x040fe40000410000 */
[----:B------:R-:W1:Y:S01]  /*18350*/  LDSM.16.MT88.4 R148, [R193] ;  /* 0x00000000c194783b */ /* 0x000e620000004200 */
[C---:B------:R-:W-:Y:S01]  /*18360*/  FMUL.FTZ R10, R2.reuse, R170 ;  /* 0x000000aa020a7220 */ /* 0x040fe20000410000 */
[----:B------:R-:W2:Y:S01]  /*18370*/  MUFU.EX2 R6, R184 ;  /* 0x000000b800067308 */ /* 0x000ea20000000800 */
[C---:B------:R-:W-:Y:S02]  /*18380*/  FMUL.FTZ R11, R2.reuse, R171 ;  /* 0x000000ab020b7220 */ /* 0x040fe40000410000 */
[----:B------:R-:W-:Y:S01]  /*18390*/  FFMA.FTZ R160, R2, R233, R175 ;  /* 0x000000e902a07223 */ /* 0x000fe200000100af */
[----:B---3--:R-:W-:Y:S01]  /*183a0*/  F2FP.BF16.PACK_AB R175, R216, R161 ;  /* 0x000000a1d8af723e */ /* 0x008fe200000010ff */
[C---:B------:R-:W-:Y:S02]  /*183b0*/  FMUL.FTZ R18, R2.reuse, R166 ;  /* 0x000000a602127220 */ /* 0x040fe40000410000 */
[C---:B------:R-:W-:Y:S02]  /*183c0*/  FMUL.FTZ R19, R2.reuse, R167 ;  /* 0x000000a702137220 */ /* 0x040fe40000410000 */
[----:B------:R-:W-:Y:S01]  /*183d0*/  LDSM.16.MT88.4 R164, [R193+0x1000] ;  /* 0x00100000c1a4783b */ /* 0x000fe20000004200 */
[C---:B------:R-:W-:Y:S01]  /*183e0*/  FMUL.FTZ R26, R2.reuse, R158 ;  /* 0x0000009e021a7220 */ /* 0x040fe20000410000 */
[----:B------:R-:W-:Y:S01]  /*183f0*/  MUFU.EX2 R14, R181 ;  /* 0x000000b5000e7308 */ /* 0x000fe20000000800 */
[C---:B------:R-:W-:Y:S02]  /*18400*/  FMUL.FTZ R27, R2.reuse, R159 ;  /* 0x0000009f021b7220 */ /* 0x040fe40000410000 */
[C---:B------:R-:W-:Y:S02]  /*18410*/  FMUL.FTZ R30, R2.reuse, R154 ;  /* 0x0000009a021e7220 */ /* 0x040fe40000410000 */
[C---:B------:R-:W-:Y:S02]  /*18420*/  FMUL.FTZ R31, R2.reuse, R155 ;  /* 0x0000009b021f7220 */ /* 0x040fe40000410000 */
[----:B------:R-:W-:Y:S01]  /*18430*/  LDSM.16.MT88.4 R152, [R193+0x800] ;  /* 0x00080000c198783b */ /* 0x000fe20000004200 */
[C---:B------:R-:W-:Y:S02]  /*18440*/  FMUL.FTZ R22, R2.reuse, R162 ;  /* 0x000000a202167220 */ /* 0x040fe40000410000 */
[C---:B------:R-:W-:Y:S01]  /*18450*/  FMUL.FTZ R23, R2.reuse, R163 ;  /* 0x000000a302177220 */ /* 0x040fe20000410000 */
[----:B------:R-:W-:Y:S01]  /*18460*/  MUFU.EX2 R181, R176 ;  /* 0x000000b000b57308 */ /* 0x000fe20000000800 */
[C---:B------:R-:W-:Y:S02]  /*18470*/  FMUL.FTZ R38, R2.reuse, R38 ;  /* 0x0000002602267220 */ /* 0x040fe40000410000 */
        /* <DEDUP_REMOVED lines=112> */
[----:B------:R-:W-:Y:S02]  /*18b80*/  FMUL.FTZ R139, R2, R139 ;  /* 0x0000008b028b7220 */ /* 0x000fe40000410000 */
[----:B------:R-:W3:Y:S02]  /*18b90*/  MUFU.EX2 R2, R183 ;  /* 0x000000b700027308 */ /* 0x000ee40000000800 */
[C---:B------:R-:W-:Y:S02]  /*18ba0*/  FMUL.FTZ R132, R0.reuse, R132 ;  /* 0x0000008400847220 */ /* 0x040fe40000410000 */
[C---:B------:R-:W-:Y:S02]  /*18bb0*/  FMUL.FTZ R133, R0.reuse, R133 ;  /* 0x0000008500857220 */ /* 0x040fe40000410000 */
[C---:B------:R-:W-:Y:S02]  /*18bc0*/  FMUL.FTZ R136, R0.reuse, R136 ;  /* 0x0000008800887220 */ /* 0x040fe40000410000 */
[----:B------:R-:W-:Y:S02]  /*18bd0*/  FMUL.FTZ R137, R0, R137 ;  /* 0x0000008900897220 */ /* 0x000fe40000410000 */
[----:B--2---:R-:W-:Y:S02]  /*18be0*/  FADD.FTZ R0, R6, R177 ;  /* 0x000000b106007221 */ /* 0x004fe40000010000 */
[----:B------:R-:W2:Y:S02]  /*18bf0*/  MUFU.EX2 R177, R185 ;  /* 0x000000b900b17308 */ /* 0x000ea40000000800 */
[----:B---3--:R-:W-:Y:S04]  /*18c00*/  FADD.FTZ R0, R2, R0 ;  /* 0x0000000002007221 */ /* 0x008fe80000010000 */
[----:B------:R-:W-:Y:S01]  /*18c10*/  FADD.FTZ R0, R156, R0 ;  /* 0x000000009c007221 */ /* 0x000fe20000010000 */
[C---:B-1----:R-:W-:Y:S03]  /*18c20*/  HMMA.16816.F32.BF16 R52, R172.reuse, R148, R52 ;  /* 0x00000094ac34723c */ /* 0x042fe60000041834 */
[----:B------:R-:W-:Y:S05]  /*18c30*/  FADD.FTZ R0, R14, R0 ;  /* 0x000000000e007221 */ /* 0x000fea0000010000 */
        /* <DEDUP_REMOVED lines=37> */
[----:B------:R-:W-:Y:S02]  /*18e90*/  F2FP.BF16.PACK_AB R151, R180, R179 ;  /* 0x000000b3b497723e */ /* 0x000fe400000010ff */
[----:B--2---:R-:W-:Y:S05]  /*18ea0*/  F2FP.BF16.PACK_AB R173, R177, R176 ;  /* 0x000000b0b1ad723e */ /* 0x004fea00000010ff */
[C---:B------:R-:W-:Y:S02]  /*18eb0*/  HMMA.16816.F32.BF16 R8, R148.reuse, R152, R8 ;  /* 0x000000989408723c */ /* 0x040fe40000041808 */
[----:B------:R-:W2:Y:S03]  /*18ec0*/  MUFU.EX2 R6, R189 ;  /* 0x000000bd00067308 */ /* 0x000ea60000000800 */
[----:B-1----:R-:W-:Y:S03]  /*18ed0*/  FADD.FTZ R0, R2, R0 ;  /* 0x0000000002007221 */ /* 0x002fe60000010000 */
[C---:B------:R-:W-:Y:S01]  /*18ee0*/  HMMA.16816.F32.BF16 R16, R148.reuse, R154, R16 ;  /* 0x0000009a9410723c */ /* 0x040fe20000041810 */
[----:B------:R-:W1:Y:S03]  /*18ef0*/  LDSM.16.MT88.4 R152, [R196+0x800] ;  /* 0x00080000c498783b */ /* 0x000e660000004200 */
[----:B------:R-:W5:Y:S01]  /*18f00*/  MUFU.EX2 R174, R188 ;  /* 0x000000bc00ae7308 */ /* 0x000f620000000800 */
[C---:B----4-:R-:W-:Y:S01]  /*18f10*/  FADD.FTZ R0, R172.reuse, R0 ;  /* 0x00000000ac007221 */ /* 0x050fe20000010000 */
[----:B------:R-:W-:Y:S01]  /*18f20*/  F2FP.BF16.PACK_AB R172, R172, R2 ;  /* 0x00000002acac723e */ /* 0x000fe200000010ff */
[----:B------:R-:W-:Y:S07]  /*18f30*/  FADD.FTZ R2, R168, R160 ;  /* 0x000000a0a8027221 */ /* 0x000fee0000010000 */
[----:B------:R-:W4:Y:S01]  /*18f40*/  MUFU.EX2 R14, R187 ;  /* 0x000000bb000e7308 */ /* 0x000f220000000800 */
[----:B--2---:R-:W-:Y:S01]  /*18f50*/  FADD.FTZ R0, R6, R0 ;  /* 0x0000000006007221 */ /* 0x004fe20000010000 */
[C---:B---3--:R-:W-:Y:S03]  /*18f60*/  HMMA.16816.F32.BF16 R20, R148.reuse, R156, R20 ;  /* 0x0000009c9414723c */ /* 0x048fe60000041814 */
[C---:B-----5:R-:W-:Y:S01]  /*18f70*/  FADD.FTZ R234, R174.reuse, R0 ;  /* 0x00000000aeea7221 */ /* 0x060fe20000010000 */
[----:B------:R-:W-:Y:S04]  /*18f80*/  F2FP.BF16.PACK_AB R174, R174, R6 ;  /* 0x00000006aeae723e */ /* 0x000fe800000010ff */
[C---:B------:R-:W-:Y:S01]  /*18f90*/  HMMA.16816.F32.BF16 R24, R148.reuse, R158, R24 ;  /* 0x0000009e9418723c */ /* 0x040fe20000041818 */
[----:B------:R-:W2:Y:S03]  /*18fa0*/  LDSM.16.MT88.4 R156, [R195+0x800] ;  /* 0x00080000c39c783b */ /* 0x000ea60000004200 */
[----:B------:R-:W-:Y:S01]  /*18fb0*/  FADD.FTZ R0, R161, R2 ;  /* 0x00000002a1007221 */ /* 0x000fe20000010000 */
[-C--:B------:R-:W-:Y:S02]  /*18fc0*/  MOV R6, R3.reuse ;  /* 0x0000000300067202 */ /* 0x080fe40000000f00 */
[----:B----4-:R-:W-:Y:S01]  /*18fd0*/  F2FP.BF16.PACK_AB R175, R4, R14 ;  /* 0x0000000e04af723e */ /* 0x010fe200000010ff */
        /* <DEDUP_REMOVED lines=11> */
[----:B------:R-:W-:Y:S01]  /*19090*/  MOV R14, R3 ;  /* 0x00000003000e7202 */ /* 0x000fe20000000f00 */
[C---:B--2---:R-:W-:Y:S03]  /*190a0*/  HMMA.16816.F32.BF16 R36, R148.reuse, R156, R36 ;  /* 0x0000009c9424723c */ /* 0x044fe60000041824 */
[----:B------:R-:W-:Y:S01]  /*190b0*/  FADD.FTZ R233, R4, R0 ;  /* 0x0000000004e97221 */ /* 0x000fe20000010000 */
[----:B------:R-:W-:Y:S02]  /*190c0*/  IADD3 R0, R225, -0x1, RZ ;  /* 0xffffffffe1007810 */ /* 0x000fe40007ffe0ff */
[----:B------:R-:W-:Y:S02]  /*190d0*/  MOV R4, R13 ;  /* 0x0000000d00047202 */ /* 0x000fe40000000f00 */
        /* <DEDUP_REMOVED lines=86> */
.L_x_2426:
[----:B------:R-:W-:Y:S05]  /*19640*/  BRA.DIV ~URZ, `(.L_x_2449) ;  /* 0x000079627f007947 */ /* 0x000fea000b800000 */
[----:B------:R1:W2:Y:S02]  /*19650*/  SHFL.BFLY PT, R4, R234, 0x2, 0x1f ;  /* 0x0c401f00ea047f89 */ /* 0x0002a400000e0000 */
.L_x_2558:
[----:B--2---:R-:W-:Y:S01]  /*19660*/  FADD.FTZ R4, R4, R234 ;  /* 0x000000ea04047221 */ /* 0x004fe20000010000 */
[----:B------:R-:W-:Y:S05]  /*19670*/  BRA.DIV ~URZ, `(.L_x_2450) ;  /* 0x000079927f007947 */ /* 0x000fea000b800000 */
[----:B------:R-:W2:Y:S02]  /*19680*/  SHFL.BFLY PT, R0, R233, 0x2, 0x1f ;  /* 0x0c401f00e9007f89 */ /* 0x000ea400000e0000 */
[----:B--2---:R-:W-:-:S02]  /*19690*/  FADD.FTZ R233, R0, R233 ;  /* 0x000000e900e97221 */ /* 0x004fc40000010000 */
[----:B------:R-:W2:Y:S04]  /*196a0*/  SHFL.BFLY PT, R0, R4, 0x1, 0x1f ;  /* 0x0c201f0004007f89 */ /* 0x000ea800000e0000 */
[----:B------:R3:W4:Y:S01]  /*196b0*/  SHFL.BFLY PT, R3, R233, 0x1, 0x1f ;  /* 0x0c201f00e9037f89 */ /* 0x00072200000e0000 */
[----:B--2---:R-:W-:-:S05]  /*196c0*/  FADD.FTZ R4, R4, R0 ;  /* 0x0000000004047221 */ /* 0x004fca0000010000 */
.L_x_2559:
[----:B------:R-:W-:Y:S01]  /*196d0*/  FSETP.NE.FTZ.AND P1, PT, R4, RZ, PT ;  /* 0x000000ff0400720b */ /* 0x000fe20003f35000 */
[----:B----4-:R-:W-:Y:S01]  /*196e0*/  FADD.FTZ R3, R3, R233 ;  /* 0x000000e903037221 */ /* 0x010fe20000010000 */
[----:B------:R-:W-:Y:S02]  /*196f0*/  MOV R2, RZ ;  /* 0x000000ff00027202 */ /* 0x000fe40000000f00 */
[----:B------:R-:W-:Y:S02]  /*19700*/  MOV R20, 0xff800000 ;  /* 0xff80000000147802 */ /* 0x000fe40000000f00 */
[----:B------:R-:W-:-:S02]  /*19710*/  FSETP.NE.FTZ.AND P0, PT, R3, RZ, PT ;  /* 0x000000ff0300720b */ /* 0x000fc40003f15000 */
[----:B------:R-:W-:-:S05]  /*19720*/  MOV R21, 0xff800000 ;  /* 0xff80000000157802 */ /* 0x000fca0000000f00 */
[----:B------:R-:W2:Y:S01]  /*19730*/  @P1 MUFU.LG2 R0, R4 ;  /* 0x0000000400001308 */ /* 0x000ea20000000c00 */
[----:B------:R-:W-:-:S07]  /*19740*/  @P1 MOV R5, 0x3f317218 ;  /* 0x3f31721800051802 */ /* 0x000fce0000000f00 */
[----:B------:R2:W4:Y:S02]  /*19750*/  @P1 MUFU.RCP R2, R4 ;  /* 0x0000000400021308 */ /* 0x0005240000001000 */
[----:B--2---:R-:W-:Y:S02]  /*19760*/  @P1 FMUL.FTZ R4, R0, 0.69314718246459960938 ;  /* 0x3f31721800041820 */ /* 0x004fe40000410000 */
[----:B------:R-:W-:Y:S01]  /*19770*/  @P1 FMUL.FTZ R0, R5, c[0x0][0x2d0] ;  /* 0x0000b40005001a20 */ /* 0x000fe20000410000 */
[----:B------:R-:W-:Y:S01]  /*19780*/  @P0 MOV R5, 0x3f317218 ;  /* 0x3f31721800050802 */ /* 0x000fe20000000f00 */
[----:B----4-:R-:W-:Y:S02]  /*19790*/  FMUL.FTZ R168, R2, R168 ;  /* 0x000000a802a87220 */ /* 0x010fe40000410000 */
[----:B------:R-:W-:Y:S01]  /*197a0*/  @P1 FFMA.FTZ R20, R0, R13, R4 ;  /* 0x0000000d00141223 */ /* 0x000fe20000010004 */
[----:B------:R-:W-:Y:S01]  /*197b0*/  MOV R0, RZ ;  /* 0x000000ff00007202 */ /* 0x000fe20000000f00 */
[----:B------:R-:W2:Y:S01]  /*197c0*/  @P0 MUFU.LG2 R4, R3 ;  /* 0x0000000300040308 */ /* 0x000ea20000000c00 */
[----:B------:R-:W-:-:S02]  /*197d0*/  FMUL.FTZ R169, R2, R169 ;  /* 0x000000a902a97220 */ /* 0x000fc40000410000 */
[C---:B------:R-:W-:Y:S02]  /*197e0*/  FMUL.FTZ R164, R2.reuse, R164 ;  /* 0x000000a402a47220 */ /* 0x040fe40000410000 */
[C---:B------:R-:W-:Y:S02]  /*197f0*/  FMUL.FTZ R165, R2.reuse, R165 ;  /* 0x000000a502a57220 */ /* 0x040fe40000410000 */
[C---:B------:R-:W-:Y:S01]  /*19800*/  FMUL.FTZ R160, R2.reuse, R160 ;  /* 0x000000a002a07220 */ /* 0x040fe20000410000 */
[----:B------:R2:W4:Y:S01]  /*19810*/  @P0 MUFU.RCP R0, R3 ;  /* 0x0000000300000308 */ /* 0x0005220000001000 */
        /* <DEDUP_REMOVED lines=8> */
[----:B--2---:R-:W-:-:S02]  /*198a0*/  @P0 FMUL.FTZ R3, R4, 0.69314718246459960938 ;  /* 0x3f31721804030820 */ /* 0x004fc40000410000 */
[----:B------:R-:W-:Y:S02]  /*198b0*/  @P0 FMUL.FTZ R4, R5, c[0x0][0x2d0] ;  /* 0x0000b40005040a20 */ /* 0x000fe40000410000 */
[C---:B----4-:R-:W-:Y:S02]  /*198c0*/  FMUL.FTZ R170, R0.reuse, R170 ;  /* 0x000000aa00aa7220 */ /* 0x050fe40000410000 */
        /* <DEDUP_REMOVED lines=116> */
.L_x_2343:
[----:B------:R2:W5:Y:S04]  /*1a010*/  LDL R6, [R1+0xd4] ;  /* 0x0000d40001067983 */ /* 0x0005680000100800 */
        /* <DEDUP_REMOVED lines=8> */
[----:B------:R-:W-:Y:S01]  /*1a0a0*/  IMAD.MOV.U32 R5, RZ, RZ, c[0x0][0x564] ;  /* 0x00015900ff057624 */ /* 0x000fe200078e00ff */
[----:B--2---:R-:W-:-:S06]  /*1a0b0*/  ISETP.EQ.U32.AND P0, PT, R3, R2, PT ;  /* 0x000000020300720c */ /* 0x004fcc0003f02070 */
[----:B------:R-:W2:Y:S07]  /*1a0c0*/  POPC R2, UR4 ;  /* 0x0000000400027d09 */ /* 0x000eae0008000000 */
[----:B--2---:R2:W4:Y:S04]  /*1a0d0*/  @P0 ATOMG.E.ADD.STRONG.GPU PT, R2, [R4.64], R2 ;  /* 0x00000002040209a8 */ /* 0x00452800081ee1ca */
[----:B--2---:R-:W2:Y:S04]  /*1a0e0*/  S2R R4, SR_LTMASK ;  /* 0x0000000000047919 */ /* 0x004ea80000003900 */
[----:B----4-:R2:W4:Y:S02]  /*1a0f0*/  SHFL.IDX PT, R3, R2, R3, 0x1f ;  /* 0x00001f0302037589 */ /* 0x01052400000e0000 */
[----:B--2---:R-:W-:-:S06]  /*1a100*/  LOP3.LUT R2, R4, UR4, RZ, 0xc0, !PT ;  /* 0x0000000404027c12 */ /* 0x004fcc000f8ec0ff */
[----:B------:R-:W4:Y:S02]  /*1a110*/  POPC R2, R2 ;  /* 0x0000000200027309 */ /* 0x000f240000000000 */
[----:B----45:R-:W-:-:S05]  /*1a120*/  IADD3 R6, R3, c[0x0][0xc], R2 ;  /* 0x0000030003067a10 */ /* 0x030fca0007ffe002 */
[----:B------:R2:W-:Y:S02]  /*1a130*/  STL [R1+0xd4], R6 ;  /* 0x0000d40601007387 */ /* 0x0005e40000100800 */
.L_x_2452:
[----:B--2---:R-:W-:Y:S05]  /*1a140*/  BSYNC B0 ;  /* 0x0000000000007941 */ /* 0x004fea0003800000 */
.L_x_2451:
[----:B------:R-:W-:Y:S01]  /*1a150*/  PRMT R0, R0, 0x9910, RZ ;  /* 0x0000991000007816 */ /* 0x000fe200000000ff */
[----:B------:R-:W-:Y:S01]  /*1a160*/  BSSY B1, `(.L_x_2453) ;  /* 0x000041a000017945 */ /* 0x000fe20003800000 */
[----:B-----5:R-:W-:Y:S02]  /*1a170*/  IMAD.MOV.U32 R147, RZ, RZ, R6 ;  /* 0x000000ffff937224 */ /* 0x020fe400078e0006 */
        /* <DEDUP_REMOVED lines=16> */
[----:B--2---:R-:W-:Y:S02]  /*1a280*/  F2FP.BF16.PACK_AB R2, R165, R164 ;  /* 0x000000a4a502723e */ /* 0x004fe400000010ff */
[----:B-1----:R-:W-:-:S03]  /*1a290*/  F2FP.BF16.PACK_AB R0, R167, R166 ;  /* 0x000000a6a700723e */ /* 0x002fc600000010ff */
[----:B----4-:R1:W-:Y:S04]  /*1a2a0*/  STS [R6], R2 ;  /* 0x0000000206007388 */ /* 0x0103e80000000800 */
[----:B------:R2:W-:Y:S01]  /*1a2b0*/  STS [R6+0x400], R0 ;  /* 0x0004000006007388 */ /* 0x0005e20000000800 */
[----:B-1----:R-:W-:Y:S02]  /*1a2c0*/  F2FP.BF16.PACK_AB R2, R161, R160 ;  /* 0x000000a0a102723e */ /* 0x002fe400000010ff */
[----:B--2---:R-:W-:-:S03]  /*1a2d0*/  F2FP.BF16.PACK_AB R0, R163, R162 ;  /* 0x000000a2a300723e */ /* 0x004fc600000010ff */
[----:B---3--:R1:W-:Y:S04]  /*1a2e0*/  STS [R8+0x80], R2 ;  /* 0x0000800208007388 */ /* 0x0083e80000000800 */
        /* <DEDUP_REMOVED lines=138> */
.L_x_2455:
[----:B-1----:R-:W2:Y:S04]  /*1ab90*/  LDL.LU R4, [R1+0xa8] ;  /* 0x0000a80001047983 */ /* 0x002ea80000300800 */
[----:B------:R-:W3:Y:S04]  /*1aba0*/  LDL R23, [R1+0x1e4] ;  /* 0x0001e40001177983 */ /* 0x000ee80000100800 */
[----:B------:R-:W3:Y:S04]  /*1abb0*/  LDL R19, [R1+0xa0] ;  /* 0x0000a00001137983 */ /* 0x000ee80000100800 */
[----:B------:R-:W4:Y:S04]  /*1abc0*/  LDL R13, [R1+0xd8] ;  /* 0x0000d800010d7983 */ /* 0x000f280000100800 */
[----:B------:R-:W3:Y:S01]  /*1abd0*/  LDL R22, [R1+0x1e0] ;  /* 0x0001e00001167983 */ /* 0x000ee20000100800 */
[----:B------:R-:W-:Y:S01]  /*1abe0*/  IMAD.MOV.U32 R18, RZ, RZ, 0x368 ;  /* 0x00000368ff127424 */ /* 0x000fe200078e00ff */
[----:B------:R-:W-:-:S04]  /*1abf0*/  ISETP.GT.AND P2, PT, R3, 0x1, PT ;  /* 0x000000010300780c */ /* 0x000fc80003f44270 */
[----:B------:R-:W-:-:S04]  /*1ac00*/  SEL R18, R18, 0x328, P2 ;  /* 0x0000032812127807 */ /* 0x000fc80001000000 */
[----:B------:R-:W1:Y:S08]  /*1ac10*/  LDC.64 R8, c[0x0][R18+0x170] ;  /* 0x00005c0012087b82 */ /* 0x000e700000000a00 */
[----:B------:R-:W2:Y:S01]  /*1ac20*/  LDC.64 R14, c[0x0][R18+0x168] ;  /* 0x00005a00120e7b82 */ /* 0x000ea20000000a00 */
[----:B------:R-:W-:-:S04]  /*1ac30*/  ISETP.NE.U32.AND P0, PT, RZ, c[0x0][0x500], PT ;  /* 0x00014000ff007a0c */ /* 0x000fc80003f05070 */
[----:B------:R-:W-:Y:S02]  /*1ac40*/  ISETP.NE.AND.EX P0, PT, RZ, c[0x0][0x504], PT, P0 ;  /* 0x00014100ff007a0c */ /* 0x000fe40003f05300 */
[----:B------:R-:W-:Y:S02]  /*1ac50*/  SHF.R.S32.HI R3, RZ, 0x1f, R6 ;  /* 0x0000001fff037819 */ /* 0x000fe40000011406 */
[----:B------:R-:W-:Y:S02]  /*1ac60*/  SEL R0, R6, RZ, !P0 ;  /* 0x000000ff06007207 */ /* 0x000fe40004000000 */
[----:B------:R-:W-:-:S03]  /*1ac70*/  SEL R5, R3, RZ, !P0 ;  /* 0x000000ff03057207 */ /* 0x000fc60004000000 */
[----:B-1----:R-:W-:-:S04]  /*1ac80*/  IMAD R3, R9, R0, RZ ;  /* 0x0000000009037224 */ /* 0x002fc800078e02ff */
[C---:B------:R-:W-:Y:S02]  /*1ac90*/  IMAD R5, R8.reuse, R5, R3 ;  /* 0x0000000508057224 */ /* 0x040fe400078e0203 */
[----:B------:R-:W-:Y:S01]  /*1aca0*/  IMAD.WIDE.U32 R8, R8, R0, RZ ;  /* 0x0000000008087225 */ /* 0x000fe200078e00ff */
[----:B-----5:R-:W-:-:S03]  /*1acb0*/  SHF.R.S32.HI R6, RZ, 0x1f, R2 ;  /* 0x0000001fff067819 */ /* 0x020fc60000011402 */
[----:B------:R-:W-:Y:S01]  /*1acc0*/  IMAD.IADD R5, R9, 0x1, R5 ;  /* 0x0000000109057824 */ /* 0x000fe200078e0205 */
[----:B------:R-:W1:Y:S01]  /*1acd0*/  S2R R24, SR_TID.X ;  /* 0x0000000000187919 */ /* 0x000e620000002100 */
[----:B--2---:R-:W-:-:S05]  /*1ace0*/  LOP3.LUT R4, R4, 0xffff, RZ, 0xc0, !PT ;  /* 0x0000ffff04047812 */ /* 0x004fca00078ec0ff */
[----:B------:R-:W-:-:S04]  /*1acf0*/  IMAD.WIDE.U32 R10, R14, R4, RZ ;  /* 0x000000040e0a7225 */ /* 0x000fc800078e00ff */
[----:B------:R-:W-:Y:S02]  /*1ad00*/  IMAD R3, R15, R4, RZ ;  /* 0x000000040f037224 */ /* 0x000fe400078e02ff */
[----:B------:R-:W2:Y:S01]  /*1ad10*/  LDC.64 R14, c[0x0][R18+0x178] ;  /* 0x00005e00120e7b82 */ /* 0x000ea20000000a00 */
[----:B------:R-:W-:Y:S01]  /*1ad20*/  IADD3 R16, P1, P0, R8, R10, R2 ;  /* 0x0000000a08107210 */ /* 0x000fe2000783e002 */
[----:B------:R-:W-:Y:S02]  /*1ad30*/  IMAD.IADD R10, R11, 0x1, R3 ;  /* 0x000000010b0a7824 */ /* 0x000fe400078e0203 */
[----:B------:R-:W-:-:S05]  /*1ad40*/  IMAD.MOV.U32 R3, RZ, RZ, c[0x0][0x4e8] ;  /* 0x00013a00ff037624 */ /* 0x000fca00078e00ff */
[----:B------:R-:W-:Y:S01]  /*1ad50*/  ISETP.NE.AND P3, PT, R3, 0x1, PT ;  /* 0x000000010300780c */ /* 0x000fe20003f65270 */
[----:B---3--:R-:W-:Y:S01]  /*1ad60*/  IMAD.IADD R3, R23, 0x1, R19 ;  /* 0x0000000117037824 */ /* 0x008fe200078e0213 */
[----:B----4-:R-:W-:Y:S02]  /*1ad70*/  SEL R8, R13, RZ, P2 ;  /* 0x000000ff0d087207 */ /* 0x010fe40001000000 */
[----:B------:R-:W-:Y:S01]  /*1ad80*/  IADD3.X R13, R5, R10, R6, P1, P0 ;  /* 0x0000000a050d7210 */ /* 0x000fe20000fe0406 */
[----:B------:R-:W-:-:S08]  /*1ad90*/  IMAD.MOV.U32 R5, RZ, RZ, R3 ;  /* 0x000000ffff057224 */ /* 0x000fd000078e0003 */
[----:B------:R-:W-:-:S05]  /*1ada0*/  @P3 IMAD.HI.U32 R10, R3, c[0x0][0x4ec], RZ ;  /* 0x00013b00030a3a27 */ /* 0x000fca00078e00ff */
[----:B------:R-:W-:Y:S01]  /*1adb0*/  @P3 SHF.R.U32.HI R5, RZ, c[0x0][0x4f0], R10 ;  /* 0x00013c00ff053a19 */ /* 0x000fe2000001160a */
[-C--:B--2---:R-:W-:Y:S02]  /*1adc0*/  IMAD R11, R15, R8.reuse, RZ ;  /* 0x000000080f0b7224 */ /* 0x084fe400078e02ff */
[----:B------:R-:W-:-:S04]  /*1add0*/  IMAD.WIDE.U32 R8, R14, R8, RZ ;  /* 0x000000080e087225 */ /* 0x000fc800078e00ff */
[----:B------:R-:W-:Y:S01]  /*1ade0*/  IMAD.IADD R11, R9, 0x1, R11 ;  /* 0x00000001090b7824 */ /* 0x000fe200078e020b */
[----:B------:R-:W-:Y:S02]  /*1adf0*/  IADD3 R8, P1, P0, R5, R16, R8 ;  /* 0x0000001005087210 */ /* 0x000fe4000783e008 */
[----:B------:R-:W-:-:S04]  /*1ae00*/  SHF.R.S32.HI R9, RZ, 0x1f, R5 ;  /* 0x0000001fff097819 */ /* 0x000fc80000011405 */
[----:B------:R-:W-:Y:S02]  /*1ae10*/  IADD3.X R9, R9, R13, R11, P1, P0 ;  /* 0x0000000d09097210 */ /* 0x000fe40000fe040b */
[----:B------:R-:W2:Y:S01]  /*1ae20*/  LDC.64 R10, c[0x0][R18+0x160] ;  /* 0x00005800120a7b82 */ /* 0x000ea20000000a00 */
[----:B------:R-:W-:-:S04]  /*1ae30*/  IMAD.MOV R5, RZ, RZ, -R5 ;  /* 0x000000ffff057224 */ /* 0x000fc800078e0a05 */
[----:B------:R-:W-:-:S05]  /*1ae40*/  IMAD R5, R5, c[0x0][0x4e8], R3 ;  /* 0x00013a0005057a24 */ /* 0x000fca00078e0203 */
[----:B------:R-:W-:Y:S02]  /*1ae50*/  SHF.R.S32.HI R13, RZ, 0x1f, R5 ;  /* 0x0000001fff0d7819 */ /* 0x000fe40000011405 */
[----:B-1----:R-:W-:-:S04]  /*1ae60*/  SHF.R.S32.HI R23, RZ, 0x1f, R24 ;  /* 0x0000001fff177819 */ /* 0x002fc80000011418 */
[----:B------:R-:W-:-:S04]  /*1ae70*/  LEA.HI R23, R23, R24, RZ, 0x5 ;  /* 0x0000001817177211 */ /* 0x000fc800078f28ff */
[----:B------:R-:W-:-:S05]  /*1ae80*/  LOP3.LUT R23, R23, 0xffffffe0, RZ, 0xc0, !PT ;  /* 0xffffffe017177812 */ /* 0x000fca00078ec0ff */
[----:B------:R-:W-:Y:S02]  /*1ae90*/  IMAD.IADD R23, R24, 0x1, -R23 ;  /* 0x0000000118177824 */ /* 0x000fe400078e0a17 */
[----:B--2---:R-:W-:-:S04]  /*1aea0*/  IMAD.WIDE.U32 R8, R10, R5, R8 ;  /* 0x000000050a087225 */ /* 0x004fc800078e0008 */
[----:B------:R-:W-:Y:S02]  /*1aeb0*/  IMAD R5, R11, R5, RZ ;  /* 0x000000050b057224 */ /* 0x000fe400078e02ff */
[----:B------:R-:W-:Y:S02]  /*1aec0*/  IMAD.MOV.U32 R11, RZ, RZ, c[0x0][0x4a8] ;  /* 0x00012a00ff0b7624 */ /* 0x000fe400078e00ff */
[----:B------:R-:W-:Y:S02]  /*1aed0*/  IMAD R5, R10, R13, R5 ;  /* 0x0000000d0a057224 */ /* 0x000fe400078e0205 */
[----:B------:R-:W-:Y:S01]  /*1aee0*/  IMAD.MOV.U32 R10, RZ, RZ, c[0x0][0x4ac] ;  /* 0x00012b00ff0a7624 */ /* 0x000fe200078e00ff */
[----:B------:R-:W-:Y:S01]  /*1aef0*/  SEL R11, R11, c[0x0][0x450], P2 ;  /* 0x000114000b0b7a07 */ /* 0x000fe20001000000 */
[----:B------:R-:W-:-:S03]  /*1af00*/  IMAD.IADD R5, R9, 0x1, R5 ;  /* 0x0000000109057824 */ /* 0x000fc600078e0205 */
[----:B------:R-:W-:Y:S02]  /*1af10*/  SEL R10, R10, c[0x0][0x454], P2 ;  /* 0x000115000a0a7a07 */ /* 0x000fe40001000000 */
[----:B------:R-:W-:-:S04]  /*1af20*/  LEA R11, P0, R8, R11, 0x2 ;  /* 0x0000000b080b7211 */ /* 0x000fc800078010ff */
[----:B------:R-:W-:Y:S02]  /*1af30*/  LEA.HI.X R9, R8, R10, R5, 0x2, P0 ;  /* 0x0000000a08097211 */ /* 0x000fe400000f1405 */
[----:B------:R-:W-:Y:S04]  /*1af40*/  SHFL.IDX PT, R10, R11, RZ, 0x1c1f ;  /* 0x001c1fff0b0a7589 */ /* 0x000fe800000e0000 */
[----:B------:R-:W-:Y:S01]  /*1af50*/  SHFL.IDX PT, R8, R11, 0x1, 0x1c1f ;  /* 0x003c1f000b087f89 */ /* 0x000fe200000e0000 */
[----:B------:R-:W-:-:S03]  /*1af60*/  IMAD.IADD R13, R22, 0x1, R19 ;  /* 0x00000001160d7824 */ /* 0x000fc600078e0213 */
[----:B------:R-:W1:Y:S04]  /*1af70*/  SHFL.IDX PT, R11, R9, RZ, 0x1c1f ;  /* 0x001c1fff090b7589 */ /* 0x000e6800000e0000 */
[----:B------:R-:W2:Y:S01]  /*1af80*/  SHFL.IDX PT, R9, R9, 0x1, 0x1c1f ;  /* 0x003c1f0009097f89 */ /* 0x000ea200000e0000 */
[----:B------:R-:W-:Y:S01]  /*1af90*/  IMAD R5, R17, c[0x0][0x4e8], RZ ;  /* 0x00013a0011057a24 */ /* 0x000fe200078e02ff */
[----:B------:R-:W-:Y:S02]  /*1afa0*/  LOP3.LUT P0, RZ, R23, 0x3, RZ, 0xc0, !PT ;  /* 0x0000000317ff7812 */ /* 0x000fe4000780c0ff */
[C---:B------:R-:W-:Y:S02]  /*1afb0*/  IADD3 R16, R13.reuse, 0x8, RZ ;  /* 0x000000080d107810 */ /* 0x040fe40007ffe0ff */
[----:B------:R-:W-:-:S02]  /*1afc0*/  ISETP.GE.OR P1, PT, R13, R5, P0 ;  /* 0x000000050d00720c */ /* 0x000fc40000726670 */
[----:B------:R-:W-:-:S11]  /*1afd0*/  ISETP.GE.OR P0, PT, R16, R5, P0 ;  /* 0x000000051000720c */ /* 0x000fd60000706670 */
[----:B-1----:R1:W-:Y:S04]  /*1afe0*/  @!P1 ST.E [R10.64], R20 ;  /* 0x000000140a009985 */ /* 0x0023e8000c10190a */
[----:B--2---:R1:W-:Y:S01]  /*1aff0*/  @!P0 ST.E [R8.64], R21 ;  /* 0x0000001508008985 */ /* 0x0043e2000c10190a */
[----:B------:R-:W-:Y:S05]  /*1b000*/  @P2 BRA `(.L_x_2456) ;  /* 0x0000093000002947 */ /* 0x000fea0003800000 */
[----:B------:R-:W-:Y:S01]  /*1b010*/  IMAD R6, R6, c[0x0][0x3a0], RZ ;  /* 0x0000e80006067a24 */ /* 0x000fe200078e02ff */
[----:B------:R-:W-:Y:S01]  /*1b020*/  SHF.R.S32.HI R5, RZ, 0x1f, R0 ;  /* 0x0000001fff057819 */ /* 0x000fe20000011400 */
[C---:B-1----:R-:W-:Y:S01]  /*1b030*/  IMAD.WIDE.U32 R8, R2.reuse, c[0x0][0x3a0], RZ ;  /* 0x0000e80002087a25 */ /* 0x042fe200078e00ff */
[----:B------:R1:W2:Y:S03]  /*1b040*/  LDS.128 R32, [R223+0x80] ;  /* 0x00008000df207984 */ /* 0x0002a60000000c00 */
[----:B------:R-:W-:Y:S01]  /*1b050*/  IMAD R2, R2, c[0x0][0x3a4], R6 ;  /* 0x0000e90002027a24 */ /* 0x000fe200078e0206 */
[----:B------:R-:W-:Y:S01]  /*1b060*/  LEA R6, R146, R145, 0x5 ;  /* 0x0000009192067211 */ /* 0x000fe200078e28ff */
[----:B------:R1:W3:Y:S03]  /*1b070*/  LDS.128 R48, [R223+0x1080] ;  /* 0x00108000df307984 */ /* 0x0002e60000000c00 */
[----:B------:R-:W-:Y:S01]  /*1b080*/  IADD3 R3, R9, R2, RZ ;  /* 0x0000000209037210 */ /* 0x000fe20007ffe0ff */
[----:B------:R1:W4:Y:S01]  /*1b090*/  LDS.128 R64, [R223+0x2080] ;  /* 0x00208000df407984 */ /* 0x0003220000000c00 */
[----:B------:R-:W-:-:S02]  /*1b0a0*/  MOV R2, R8 ;  /* 0x0000000800027202 */ /* 0x000fc40000000f00 */
[----:B------:R-:W-:Y:S01]  /*1b0b0*/  IADD3 R6, R19, R6, RZ ;  /* 0x0000000613067210 */ /* 0x000fe20007ffe0ff */
[----:B------:R1:W1:Y:S02]  /*1b0c0*/  LDS.128 R80, [R223+0x3080] ;  /* 0x00308000df507984 */ /* 0x0002640000000c00 */
[----:B------:R-:W-:Y:S01]  /*1b0d0*/  IMAD.WIDE.U32 R8, R4, c[0x0][0x3e8], R2 ;  /* 0x0000fa0004087a25 */ /* 0x000fe200078e0002 */
[----:B------:R-:W-:Y:S01]  /*1b0e0*/  MOV R2, R6 ;  /* 0x0000000600027202 */ /* 0x000fe20000000f00 */
[----:B------:R1:W1:Y:S02]  /*1b0f0*/  LDS.128 R28, [R223+0x4080] ;  /* 0x00408000df1c7984 */ /* 0x0002640000000c00 */
[----:B------:R-:W-:Y:S02]  /*1b100*/  @P3 IMAD.HI.U32 R10, R6, c[0x0][0x4ec], RZ ;  /* 0x00013b00060a3a27 */ /* 0x000fe400078e00ff */
[----:B------:R1:W1:Y:S02]  /*1b110*/  LDS.128 R44, [R223+0x5080] ;  /* 0x00508000df2c7984 */ /* 0x0002640000000c00 */
[----:B------:R-:W-:Y:S01]  /*1b120*/  IMAD R3, R5, c[0x0][0x3f0], RZ ;  /* 0x0000fc0005037a24 */ /* 0x000fe200078e02ff */
[----:B------:R-:W-:Y:S01]  /*1b130*/  @P3 SHF.R.U32.HI R2, RZ, c[0x0][0x4f0], R10 ;  /* 0x00013c00ff023a19 */ /* 0x000fe2000001160a */
[----:B------:R-:W-:Y:S01]  /*1b140*/  IMAD R5, R4, c[0x0][0x3ec], R9 ;  /* 0x0000fb0004057a24 */ /* 0x000fe200078e0209 */
[----:B------:R1:W1:Y:S01]  /*1b150*/  LDS.128 R60, [R223+0x6080] ;  /* 0x00608000df3c7984 */ /* 0x0002620000000c00 */
[----:B------:R-:W-:Y:S01]  /*1b160*/  MOV R4, R8 ;  /* 0x0000000800047202 */ /* 0x000fe20000000f00 */
[C---:B------:R-:W-:Y:S01]  /*1b170*/  IMAD R9, R0.reuse, c[0x0][0x3f4], R3 ;  /* 0x0000fd0000097a24 */ /* 0x040fe200078e0203 */
[----:B------:R-:W-:Y:S01]  /*1b180*/  SHF.R.S32.HI R3, RZ, 0x1f, R2 ;  /* 0x0000001fff037819 */ /* 0x000fe20000011402 */
[----:B------:R1:W1:Y:S02]  /*1b190*/  LDS.128 R76, [R223+0x7080] ;  /* 0x00708000df4c7984 */ /* 0x0002640000000c00 */
[----:B------:R-:W-:Y:S01]  /*1b1a0*/  IMAD.WIDE.U32 R4, R0, c[0x0][0x3f0], R4 ;  /* 0x0000fc0000047a25 */ /* 0x000fe200078e0004 */
[----:B------:R-:W-:Y:S01]  /*1b1b0*/  IADD3 R0, -R2, RZ, RZ ;  /* 0x000000ff02007210 */ /* 0x000fe20007ffe1ff */
[----:B------:R1:W1:Y:S02]  /*1b1c0*/  LDS.128 R24, [R223+0x8080] ;  /* 0x00808000df187984 */ /* 0x0002640000000c00 */
[----:B------:R-:W-:Y:S01]  /*1b1d0*/  IMAD R3, R3, c[0x0][0x3e0], RZ ;  /* 0x0000f80003037a24 */ /* 0x000fe200078e02ff */
[----:B------:R-:W-:Y:S01]  /*1b1e0*/  IADD3 R5, R5, R9, RZ ;  /* 0x0000000905057210 */ /* 0x000fe20007ffe0ff */
[----:B------:R1:W1:Y:S01]  /*1b1f0*/  LDS.128 R40, [R223+0x9080] ;  /* 0x00908000df287984 */ /* 0x0002620000000c00 */
[----:B------:R-:W-:-:S02]  /*1b200*/  IMAD R0, R0, c[0x0][0x4e8], R6 ;  /* 0x00013a0000007a24 */ /* 0x000fc400078e0206 */
[C---:B------:R-:W-:Y:S01]  /*1b210*/  IMAD R6, R2.reuse, c[0x0][0x3e4], R3 ;  /* 0x0000f90002067a24 */ /* 0x040fe200078e0203 */
[----:B------:R1:W1:Y:S01]  /*1b220*/  LDS.128 R56, [R223+0xa080] ;  /* 0x00a08000df387984 */ /* 0x0002620000000c00 */
[----:B------:R-:W-:Y:S01]  /*1b230*/  IMAD.WIDE.U32 R2, R2, c[0x0][0x3e0], R4 ;  /* 0x0000f80002027a25 */ /* 0x000fe200078e0004 */
[----:B------:R-:W-:Y:S02]  /*1b240*/  SHF.R.S32.HI R4, RZ, 0x1f, R0 ;  /* 0x0000001fff047819 */ /* 0x000fe40000011400 */
        /* <DEDUP_REMOVED lines=9> */
[----:B------:R-:W-:Y:S02]  /*1b2e0*/  LEA R16, P0, R2, c[0x0][0x380], 0x1 ;  /* 0x0000e00002107a11 */ /* 0x000fe400078008ff */
[----:B------:R1:W1:Y:S02]  /*1b2f0*/  LDS.128 R68, [R223+0xf080] ;  /* 0x00f08000df447984 */ /* 0x0002640000000c00 */
[----:B------:R-:W-:-:S04]  /*1b300*/  IADD3 R0, R3, R0, RZ ;  /* 0x0000000003007210 */ /* 0x000fc80007ffe0ff */
[----:B------:R-:W-:Y:S01]  /*1b310*/  LEA.HI.X R6, R2, c[0x0][0x384], R0, 0x1, P0 ;  /* 0x0000e10002067a11 */ /* 0x000fe200000f0c00 */
[----:B------:R-:W-:Y:S05]  /*1b320*/  BRA.DIV ~URZ, `(.L_x_2457) ;  /* 0x00005de27f007947 */ /* 0x000fea000b800000 */
[----:B--234-:R2:W3:Y:S02]  /*1b330*/  SHFL.IDX PT, R4, R6, RZ, 0x181f ;  /* 0x00181fff06047589 */ /* 0x01c4e400000e0000 */
.L_x_2560:
[----:B------:R-:W-:Y:S05]  /*1b340*/  BRA.DIV ~URZ, `(.L_x_2458) ;  /* 0x00005e327f007947 */ /* 0x000fea000b800000 */
[----:B------:R4:W2:Y:S02]  /*1b350*/  SHFL.IDX PT, R0, R16, RZ, 0x181f ;  /* 0x00181fff10007589 */ /* 0x0008a400000e0000 */
.L_x_2561:
        /* <DEDUP_REMOVED lines=20> */
.L_x_2460:
[----:B------:R-:W-:Y:S05]  /*1b4a0*/  BSYNC B0 ;  /* 0x0000000000007941 */ /* 0x000fea0003800000 */
.L_x_2459:
[----:B------:R-:W-:Y:S05]  /*1b4b0*/  BRA.DIV ~URZ, `(.L_x_2461) ;  /* 0x00005d327f007947 */ /* 0x000fea000b800000 */
[----:B---3--:R3:W4:Y:S04]  /*1b4c0*/  SHFL.IDX PT, R4, R6, 0x1, 0x181f ;  /* 0x00381f0006047f89 */ /* 0x00872800000e0000 */
[----:B--2---:R3:W2:Y:S02]  /*1b4d0*/  SHFL.IDX PT, R0, R16, 0x1, 0x181f ;  /* 0x00381f0010007f89 */ /* 0x0046a400000e0000 */
.L_x_2562:
        /* <DEDUP_REMOVED lines=20> */
.L_x_2463:
[----:B------:R-:W-:Y:S05]  /*1b620*/  BSYNC B0 ;  /* 0x0000000000007941 */ /* 0x000fea0003800000 */
.L_x_2462:
[----:B------:R-:W-:Y:S05]  /*1b630*/  BRA.DIV ~URZ, `(.L_x_2464) ;  /* 0x00005c827f007947 */ /* 0x000fea000b800000 */
[----:B----4-:R4:W3:Y:S02]  /*1b640*/  SHFL.IDX PT, R4, R6, 0x2, 0x181f ;  /* 0x00581f0006047f89 */ /* 0x0108e400000e0000 */
.L_x_2563:
[----:B------:R-:W-:Y:S05]  /*1b650*/  BRA.DIV ~URZ, `(.L_x_2465) ;  /* 0x00005cd27f007947 */ /* 0x000fea000b800000 */
[----:B--2---:R2:W4:Y:S02]  /*1b660*/  SHFL.IDX PT, R0, R16, 0x2, 0x181f ;  /* 0x00581f0010007f89 */ /* 0x00452400000e0000 */
.L_x_2564:
        /* <DEDUP_REMOVED lines=20> */
.L_x_2467:
[----:B------:R-:W-:Y:S05]  /*1b7b0*/  BSYNC B0 ;  /* 0x0000000000007941 */ /* 0x000fea0003800000 */
.L_x_2466:
[----:B------:R-:W-:Y:S05]  /*1b7c0*/  BRA.DIV ~URZ, `(.L_x_2468) ;  /* 0x00005bd27f007947 */ /* 0x000fea000b800000 */
[----:B---3--:R3:W2:Y:S04]  /*1b7d0*/  SHFL.IDX PT, R4, R6, 0x3, 0x181f ;  /* 0x00781f0006047f89 */ /* 0x0086a800000e0000 */
[----:B----4-:R3:W4:Y:S02]  /*1b7e0*/  SHFL.IDX PT, R0, R16, 0x3, 0x181f ;  /* 0x00781f0010007f89 */ /* 0x01072400000e0000 */
.L_x_2565:
        /* <DEDUP_REMOVED lines=21> */
.L_x_2456:
        /* <DEDUP_REMOVED lines=9> */
[----:B------:R-:W-:Y:S01]  /*1b9d0*/  MOV R4, R8 ;  /* 0x0000000800047202 */ /* 0x000fe20000000f00 */
        /* <DEDUP_REMOVED lines=12> */
[----:B------:R-:W-:-:S05]  /*1baa0*/  IADD3 R0, -R0, RZ, RZ ;  /* 0x000000ff00007210 */ /* 0x000fca0007ffe1ff */
[----:B------:R-:W-:Y:S01]  /*1bab0*/  IMAD R0, R0, c[0x0][0x4e8], R3 ;  /* 0x00013a0000007a24 */ /* 0x000fe200078e0203 */
        /* <DEDUP_REMOVED lines=11> */
.L_x_2566:
[----:B------:R-:W-:Y:S05]  /*1bb70*/  BRA.DIV ~URZ, `(.L_x_2471) ;  /* 0x000059627f007947 */ /* 0x000fea000b800000 */
[----:B------:R3:W4:Y:S02]  /*1bb80*/  SHFL.IDX PT, R0, R6, RZ, 0x1c1f ;  /* 0x001c1fff06007589 */ /* 0x00072400000e0000 */
.L_x_2567:
[----:B------:R-:W-:Y:S01]  /*1bb90*/  IMAD R17, R17, c[0x0][0x4e8], RZ ;  /* 0x00013a0011117a24 */ /* 0x000fe200078e02ff */
[----:B------:R-:W-:Y:S04]  /*1bba0*/  BSSY B0, `(.L_x_2472) ;  /* 0x00000cb000007945 */ /* 0x000fe80003800000 */
        /* <DEDUP_REMOVED lines=25> */
[----:B---3--:R-:W-:-:S11]  /*1bd40*/  ISETP.GE.AND P1, PT, R19, c[0x0][0x3c8], PT ;  /* 0x0000f20013007a0c */ /* 0x008fd60003f26270 */
[----:B------:R-:W-:Y:S02]  /*1bd50*/  @!P0 IMAD.MOV.U32 R2, RZ, RZ, R0 ;  /* 0x000000ffff028224 */ /* 0x000fe400078e0000 */
[----:B------:R-:W-:Y:S01]  /*1bd60*/  @!P0 IMAD.MOV.U32 R3, RZ, RZ, R4 ;  /* 0x000000ffff038224 */ /* 0x000fe200078e0004 */
[----:B----4-:R-:W-:-:S03]  /*1bd70*/  ISETP.GE.AND P2, PT, R11, c[0x0][0x3c8], PT ;  /* 0x0000f2000b007a0c */ /* 0x010fc60003f46270 */
[----:B------:R-:W-:Y:S02]  /*1bd80*/  @!P0 IMAD.WIDE R2, R9, 0x4, R2 ;  /* 0x0000000409028825 */ /* 0x000fe400078e0202 */
[----:B------:R-:W3:Y:S04]  /*1bd90*/  LDL R9, [R1+0x1c8] ;  /* 0x0001c80001097983 */ /* 0x000ee80000100800 */
[----:B------:R4:W-:Y:S02]  /*1bda0*/  @!P0 ST.E.64 [R2.64], R168 ;  /* 0x000000a802008985 */ /* 0x0009e4000c101b0a */
[----:B----4-:R-:W-:-:S04]  /*1bdb0*/  @!P1 LEA R2, P0, R19, R0, 0x2 ;  /* 0x0000000013029211 */ /* 0x010fc800078010ff */
[----:B--2---:R-:W-:Y:S02]  /*1bdc0*/  @!P1 LEA.HI.X R3, R19, R4, R21, 0x2, P0 ;  /* 0x0000000413039211 */ /* 0x004fe400000f1415 */
[----:B------:R-:W2:Y:S04]  /*1bdd0*/  LDL R21, [R1+0x1c4] ;  /* 0x0001c40001157983 */ /* 0x000ea80000100800 */
[----:B------:R4:W-:Y:S04]  /*1bde0*/  @!P1 ST.E.64 [R2.64], R164 ;  /* 0x000000a402009985 */ /* 0x0009e8000c101b0a */
[----:B------:R-:W5:Y:S01]  /*1bdf0*/  LDL R19, [R1+0x13c] ;  /* 0x00013c0001137983 */ /* 0x000f620000100800 */
[----:B----4-:R-:W-:-:S04]  /*1be00*/  @!P2 LEA R2, P0, R11, R0, 0x2 ;  /* 0x000000000b02a211 */ /* 0x010fc800078010ff */
[----:B------:R-:W-:Y:S02]  /*1be10*/  @!P2 LEA.HI.X R3, R11, R4, R23, 0x2, P0 ;  /* 0x000000040b03a211 */ /* 0x000fe400000f1417 */
[----:B------:R-:W4:Y:S01]  /*1be20*/  LDL R11, [R1+0x1c0] ;  /* 0x0001c000010b7983 */ /* 0x000f220000100800 */
[----:B------:R-:W-:-:S03]  /*1be30*/  ISETP.GE.AND P1, PT, R14, c[0x0][0x3c8], PT ;  /* 0x0000f2000e007a0c */ /* 0x000fc60003f26270 */
[----:B------:R1:W-:Y:S01]  /*1be40*/  @!P2 ST.E.64 [R2.64], R160 ;  /* 0x000000a00200a985 */ /* 0x0003e2000c101b0a */
[----:B------:R-:W-:Y:S02]  /*1be50*/  ISETP.GE.AND P2, PT, R15, c[0x0][0x3c8], PT ;  /* 0x0000f2000f007a0c */ /* 0x000fe40003f46270 */
[----:B------:R-:W-:Y:S01]  /*1be60*/  ISETP.GE.AND P4, PT, R20, c[0x0][0x3c8], PT ;  /* 0x0000f20014007a0c */ /* 0x000fe20003f86270 */
[----:B------:R-:W4:Y:S01]  /*1be70*/  LDL R23, [R1+0x120] ;  /* 0x0001200001177983 */ /* 0x000f220000100800 */
[----:B------:R-:W-:-:S05]  /*1be80*/  ISETP.GE.AND P3, PT, R10, c[0x0][0x3c8], PT ;  /* 0x0000f2000a007a0c */ /* 0x000fca0003f66270 */
[----:B-1----:R-:W-:-:S04]  /*1be90*/  @!P1 LEA R2, P0, R14, R0, 0x2 ;  /* 0x000000000e029211 */ /* 0x002fc800078010ff */
[----:B------:R-:W-:Y:S02]  /*1bea0*/  @!P1 LEA.HI.X R3, R14, R4, R22, 0x2, P0 ;  /* 0x000000040e039211 */ /* 0x000fe400000f1416 */
[----:B------:R-:W4:Y:S04]  /*1beb0*/  LDL R14, [R1+0x130] ;  /* 0x00013000010e7983 */ /* 0x000f280000100800 */
[----:B------:R1:W-:Y:S01]  /*1bec0*/  @!P1 ST.E.64 [R2.64], R156 ;  /* 0x0000009c02009985 */ /* 0x0003e2000c101b0a */
[----:B------:R-:W-:-:S03]  /*1bed0*/  ISETP.GE.AND P1, PT, R8, c[0x0][0x3c8], PT ;  /* 0x0000f20008007a0c */ /* 0x000fc60003f26270 */
[----:B------:R-:W4:Y:S01]  /*1bee0*/  LDL R22, [R1+0x12c] ;  /* 0x00012c0001167983 */ /* 0x000f220000100800 */
[----:B-1----:R-:W-:-:S04]  /*1bef0*/  @!P2 LEA R2, P0, R15, R0, 0x2 ;  /* 0x000000000f02a211 */ /* 0x002fc800078010ff */
[----:B------:R-:W-:Y:S02]  /*1bf00*/  @!P2 LEA.HI.X R3, R15, R4, R18, 0x2, P0 ;  /* 0x000000040f03a211 */ /* 0x000fe400000f1412 */
[----:B------:R-:W4:Y:S04]  /*1bf10*/  LDL R18, [R1+0xe0] ;  /* 0x0000e00001127983 */ /* 0x000f280000100800 */
[----:B------:R1:W-:Y:S01]  /*1bf20*/  @!P2 ST.E.64 [R2.64], R152 ;  /* 0x000000980200a985 */ /* 0x0003e2000c101b0a */
[----:B------:R-:W-:-:S03]  /*1bf30*/  ISETP.GE.AND P2, PT, R28, c[0x0][0x3c8], PT ;  /* 0x0000f2001c007a0c */ /* 0x000fc60003f46270 */
[----:B------:R-:W4:Y:S01]  /*1bf40*/  LDL R15, [R1+0x1b0] ;  /* 0x0001b000010f7983 */ /* 0x000f220000100800 */
[----:B-1----:R-:W-:-:S04]  /*1bf50*/  @!P1 LEA R2, P0, R8, R0, 0x2 ;  /* 0x0000000008029211 */ /* 0x002fc800078010ff */
[----:B---3--:R-:W-:Y:S02]  /*1bf60*/  @!P1 LEA.HI.X R3, R8, R4, R9, 0x2, P0 ;  /* 0x0000000408039211 */ /* 0x008fe400000f1409 */
[----:B------:R-:W-:-:S03]  /*1bf70*/  @!P4 LEA R8, P0, R20, R0, 0x2 ;  /* 0x000000001408c211 */ /* 0x000fc600078010ff */
[----:B------:R1:W-:Y:S02]  /*1bf80*/  @!P1 ST.E.64 [R2.64], R148 ;  /* 0x0000009402009985 */ /* 0x0003e4000c101b0a */
[----:B-1----:R-:W-:Y:S02]  /*1bf90*/  @!P3 LEA R2, P5, R10, R0, 0x2 ;  /* 0x000000000a02b211 */ /* 0x002fe400078a10ff */
[----:B--2---:R-:W-:Y:S02]  /*1bfa0*/  @!P4 LEA.HI.X R9, R20, R4, R21, 0x2, P0 ;  /* 0x000000041409c211 */ /* 0x004fe400000f1415 */
[----:B------:R-:W2:Y:S04]  /*1bfb0*/  LDL R20, [R1+0x124] ;  /* 0x0001240001147983 */ /* 0x000ea80000100800 */
[----:B------:R1:W-:Y:S04]  /*1bfc0*/  @!P4 ST.E.64 [R8.64], R36 ;  /* 0x000000240800c985 */ /* 0x0003e8000c101b0a */
[----:B------:R-:W3:Y:S01]  /*1bfd0*/  LDL R21, [R1+0x1a8] ;  /* 0x0001a80001157983 */ /* 0x000ee20000100800 */
[----:B-----5:R-:W-:-:S02]  /*1bfe0*/  ISETP.GE.AND P1, PT, R19, c[0x0][0x3c8], PT ;  /* 0x0000f20013007a0c */ /* 0x020fc40003f26270 */
[----:B------:R-:W-:Y:S02]  /*1bff0*/  ISETP.GE.AND P0, PT, R13, c[0x0][0x3c8], PT ;  /* 0x0000f2000d007a0c */ /* 0x000fe40003f06270 */
[----:B----4-:R-:W-:-:S05]  /*1c000*/  @!P3 LEA.HI.X R3, R10, R4, R11, 0x2, P5 ;  /* 0x000000040a03b211 */ /* 0x010fca00028f140b */
[----:B------:R4:W-:Y:S01]  /*1c010*/  @!P3 ST.E.64 [R2.64], R40 ;  /* 0x000000280200b985 */ /* 0x0009e2000c101b0a */
[----:B------:R-:W-:-:S04]  /*1c020*/  @!P2 LEA R10, P3, R28, R0, 0x2 ;  /* 0x000000001c0aa211 */ /* 0x000fc800078610ff */
[----:B------:R-:W-:Y:S02]  /*1c030*/  @!P2 LEA.HI.X R11, R28, R4, R30, 0x2, P3 ;  /* 0x000000041c0ba211 */ /* 0x000fe400018f141e */
[----:B------:R-:W5:Y:S01]  /*1c040*/  LDL R28, [R1+0x1a4] ;  /* 0x0001a400011c7983 */ /* 0x000f620000100800 */
[----:B-1----:R-:W-:Y:S02]  /*1c050*/  @!P1 LEA R8, P4, R19, R0, 0x2 ;  /* 0x0000000013089211 */ /* 0x002fe400078810ff */
[----:B------:R-:W-:Y:S01]  /*1c060*/  ISETP.GE.AND P6, PT, R25, c[0x0][0x3c8], PT ;  /* 0x0000f20019007a0c */ /* 0x000fe20003fc6270 */
[----:B------:R-:W5:Y:S01]  /*1c070*/  LDL R30, [R1+0x17c] ;  /* 0x00017c00011e7983 */ /* 0x000f620000100800 */
[----:B------:R-:W-:-:S03]  /*1c080*/  @!P1 LEA.HI.X R9, R19, R4, R27, 0x2, P4 ;  /* 0x0000000413099211 */ /* 0x000fc600020f141b */
[----:B------:R-:W5:Y:S01]  /*1c090*/  LDL R27, [R1+0x1a0] ;  /* 0x0001a000011b7983 */ /* 0x000f620000100800 */
[----:B----4-:R-:W-:-:S03]  /*1c0a0*/  @!P0 LEA R2, P3, R13, R0, 0x2 ;  /* 0x000000000d028211 */ /* 0x010fc600078610ff */
[----:B------:R-:W-:Y:S01]  /*1c0b0*/  @!P2 ST.E.64 [R10.64], R44 ;  /* 0x0000002c0a00a985 */ /* 0x000fe2000c101b0a */
[----:B------:R-:W-:-:S03]  /*1c0c0*/  @!P0 LEA.HI.X R3, R13, R4, R24, 0x2, P3 ;  /* 0x000000040d038211 */ /* 0x000fc600018f1418 */
[----:B------:R-:W4:Y:S04]  /*1c0d0*/  LDL R19, [R1+0x11c] ;  /* 0x00011c0001137983 */ /* 0x000f280000100800 */
[----:B------:R-:W4:Y:S01]  /*1c0e0*/  LDL R24, [R1+0x19c] ;  /* 0x00019c0001187983 */ /* 0x000f220000100800 */
[----:B------:R-:W-:-:S03]  /*1c0f0*/  ISETP.GE.AND P5, PT, R14, c[0x0][0x3c8], PT ;  /* 0x0000f2000e007a0c */ /* 0x000fc60003fa6270 */
[----:B------:R1:W-:Y:S01]  /*1c100*/  @!P1 ST.E.64 [R8.64], R48 ;  /* 0x0000003008009985 */ /* 0x0003e2000c101b0a */
[----:B------:R-:W-:-:S03]  /*1c110*/  ISETP.GE.AND P4, PT, R22, c[0x0][0x3c8], PT ;  /* 0x0000f20016007a0c */ /* 0x000fc60003f86270 */
[----:B------:R1:W-:Y:S04]  /*1c120*/  @!P0 ST.E.64 [R2.64], R52 ;  /* 0x0000003402008985 */ /* 0x0003e8000c101b0a */
[----:B------:R-:W4:Y:S01]  /*1c130*/  LDL R13, [R1+0x118] ;  /* 0x00011800010d7983 */ /* 0x000f220000100800 */
[----:B------:R-:W-:Y:S02]  /*1c140*/  ISETP.GE.AND P2, PT, R18, c[0x0][0x3c8], PT ;  /* 0x0000f20012007a0c */ /* 0x000fe40003f46270 */
[----:B-1----:R-:W-:-:S04]  /*1c150*/  @!P6 LEA R8, P1, R25, R0, 0x2 ;  /* 0x000000001908e211 */ /* 0x002fc800078210ff */
[----:B------:R-:W-:Y:S02]  /*1c160*/  @!P6 LEA.HI.X R9, R25, R4, R29, 0x2, P1 ;  /* 0x000000041909e211 */ /* 0x000fe400008f141d */
[C---:B------:R-:W-:Y:S01]  /*1c170*/  ISETP.GE.AND P1, PT, R18.reuse, c[0x0][0x3c8], PT ;  /* 0x0000f20012007a0c */ /* 0x040fe20003f26270 */
[----:B------:R-:W4:Y:S04]  /*1c180*/  LDL R25, [R1+0x198] ;  /* 0x0001980001197983 */ /* 0x000f280000100800 */
[C---:B------:R-:W-:Y:S01]  /*1c190*/  @!P2 LEA R10, P0, R18.reuse, R0, 0x2 ;  /* 0x00000000120aa211 */ /* 0x040fe200078010ff */
[----:B------:R-:W4:Y:S03]  /*1c1a0*/  LDL R29, [R1+0x108] ;  /* 0x00010800011d7983 */ /* 0x000f260000100800 */
[----:B------:R-:W-:-:S02]  /*1c1b0*/  @!P2 LEA.HI.X R11, R18, R4, R15, 0x2, P0 ;  /* 0x00000004120ba211 */ /* 0x000fc400000f140f */
[----:B------:R-:W-:Y:S01]  /*1c1c0*/  @!P5 LEA R2, P0, R14, R0, 0x2 ;  /* 0x000000000e02d211 */ /* 0x000fe200078010ff */
[----:B------:R-:W4:Y:S04]  /*1c1d0*/  LDL R15, [R1+0x114] ;  /* 0x00011400010f7983 */ /* 0x000f280000100800 */
[----:B------:R-:W-:Y:S01]  /*1c1e0*/  @!P1 ST.E.64 [R10.64], R56 ;  /* 0x000000380a009985 */ /* 0x000fe2000c101b0a */
[----:B------:R-:W-:-:S03]  /*1c1f0*/  ISETP.GE.AND P3, PT, R26, c[0x0][0x3c8], PT ;  /* 0x0000f2001a007a0c */ /* 0x000fc60003f66270 */
[----:B------:R1:W-:Y:S04]  /*1c200*/  @!P6 ST.E.64 [R8.64], R60 ;  /* 0x0000003c0800e985 */ /* 0x0003e8000c101b0a */
[----:B------:R-:W4:Y:S06]  /*1c210*/  LDL R18, [R1+0x110] ;  /* 0x0001100001127983 */ /* 0x000f2c0000100800 */
[----:B-1----:R-:W-:-:S02]  /*1c220*/  @!P3 LEA R8, P6, R26, R0, 0x2 ;  /* 0x000000001a08b211 */ /* 0x002fc400078c10ff */
[----:B--2---:R-:W-:Y:S02]  /*1c230*/  ISETP.GE.AND P2, PT, R20, c[0x0][0x3c8], PT ;  /* 0x0000f20014007a0c */ /* 0x004fe40003f46270 */
[----:B---3--:R-:W-:Y:S02]  /*1c240*/  @!P5 LEA.HI.X R3, R14, R4, R21, 0x2, P0 ;  /* 0x000000040e03d211 */ /* 0x008fe400000f1415 */
[-C--:B------:R-:W-:Y:S01]  /*1c250*/  @!P4 LEA R10, P0, R22, R0.reuse, 0x2 ;  /* 0x00000000160ac211 */ /* 0x080fe200078010ff */
[----:B------:R-:W2:Y:S04]  /*1c260*/  LDL R21, [R1+0x194] ;  /* 0x0001940001157983 */ /* 0x000ea80000100800 */
[----:B------:R1:W-:Y:S04]  /*1c270*/  @!P5 ST.E.64 [R2.64], R64 ;  /* 0x000000400200d985 */ /* 0x0003e8000c101b0a */
[----:B------:R-:W3:Y:S01]  /*1c280*/  LDL R14, [R1+0x190] ;  /* 0x00019000010e7983 */ /* 0x000ee20000100800 */
[----:B-1----:R-:W-:-:S02]  /*1c290*/  @!P2 LEA R2, P1, R20, R0, 0x2 ;  /* 0x000000001402a211 */ /* 0x002fc400078210ff */
[----:B-----5:R-:W-:Y:S02]  /*1c2a0*/  @!P4 LEA.HI.X R11, R22, R4, R28, 0x2, P0 ;  /* 0x00000004160bc211 */ /* 0x020fe400000f141c */
[----:B------:R-:W5:Y:S09]  /*1c2b0*/  LDL R22, [R1+0xdc] ;  /* 0x0000dc0001167983 */ /* 0x000f720000100800 */
[----:B------:R-:W-:-:S02]  /*1c2c0*/  P2R R3, PR, RZ, 0x2 ;  /* 0x00000002ff037803 */ /* 0x000fc40000000000 */
[----:B------:R-:W-:Y:S01]  /*1c2d0*/  @!P3 LEA.HI.X R9, R26, R4, R27, 0x2, P6 ;  /* 0x000000041a09b211 */ /* 0x000fe200030f141b */
[----:B------:R-:W5:Y:S01]  /*1c2e0*/  LDL R28, [R1+0x178] ;  /* 0x00017800011c7983 */ /* 0x000f620000100800 */
[----:B------:R-:W-:-:S03]  /*1c2f0*/  ISETP.NE.AND P6, PT, R3, RZ, PT ;  /* 0x000000ff0300720c */ /* 0x000fc60003fc5270 */
[----:B------:R-:W5:Y:S01]  /*1c300*/  LDL R26, [R1+0x18c] ;  /* 0x00018c00011a7983 */ /* 0x000f620000100800 */
[----:B------:R-:W-:-:S03]  /*1c310*/  ISETP.GE.AND P5, PT, R23, c[0x0][0x3c8], PT ;  /* 0x0000f20017007a0c */ /* 0x000fc60003fa6270 */
[----:B------:R-:W5:Y:S01]  /*1c320*/  LDL R27, [R1+0x104] ;  /* 0x00010400011b7983 */ /* 0x000f620000100800 */
[----:B----4-:R-:W-:-:S03]  /*1c330*/  @!P2 LEA.HI.X R3, R20, R4, R24, 0x2, P6 ;  /* 0x000000041403a211 */ /* 0x010fc600030f1418 */
[----:B------:R-:W4:Y:S04]  /*1c340*/  LDL R24, [R1+0x188] ;  /* 0x0001880001187983 */ /* 0x000f280000100800 */
[----:B------:R-:W4:Y:S01]  /*1c350*/  LDL R20, [R1+0x184] ;  /* 0x0001840001147983 */ /* 0x000f220000100800 */
[----:B------:R-:W-:Y:S02]  /*1c360*/  ISETP.GE.AND P1, PT, R19, c[0x0][0x3c8], PT ;  /* 0x0000f20013007a0c */ /* 0x000fe40003f26270 */
[----:B------:R-:W-:Y:S01]  /*1c370*/  ISETP.GE.AND P0, PT, R13, c[0x0][0x3c8], PT ;  /* 0x0000f2000d007a0c */ /* 0x000fe20003f06270 */
[----:B------:R1:W-:Y:S04]  /*1c380*/  @!P4 ST.E.64 [R10.64], R68 ;  /* 0x000000440a00c985 */ /* 0x0003e8000c101b0a */
[----:B------:R1:W-:Y:S04]  /*1c390*/  @!P3 ST.E.64 [R8.64], R72 ;  /* 0x000000480800b985 */ /* 0x0003e8000c101b0a */
[----:B------:R1:W-:Y:S02]  /*1c3a0*/  @!P2 ST.E.64 [R2.64], R76 ;  /* 0x0000004c0200a985 */ /* 0x0003e4000c101b0a */
[----:B-1----:R-:W-:-:S02]  /*1c3b0*/  @!P5 LEA R10, P2, R23, R0, 0x2 ;  /* 0x00000000170ad211 */ /* 0x002fc400078410ff */
[----:B------:R-:W-:Y:S02]  /*1c3c0*/  @!P1 LEA R8, P3, R19, R0, 0x2 ;  /* 0x0000000013089211 */ /* 0x000fe400078610ff */
[----:B------:R-:W-:Y:S02]  /*1c3d0*/  @!P5 LEA.HI.X R11, R23, R4, R25, 0x2, P2 ;  /* 0x00000004170bd211 */ /* 0x000fe400010f1419 */
[----:B------:R-:W-:Y:S01]  /*1c3e0*/  @!P0 LEA R2, P2, R13, R0, 0x2 ;  /* 0x000000000d028211 */ /* 0x000fe200078410ff */
[----:B------:R-:W4:Y:S01]  /*1c3f0*/  LDL R25, [R1+0x100] ;  /* 0x0001000001197983 */ /* 0x000f220000100800 */
[----:B------:R-:W-:-:S03]  /*1c400*/  ISETP.GE.AND P6, PT, R15, c[0x0][0x3c8], PT ;  /* 0x0000f2000f007a0c */ /* 0x000fc60003fc6270 */
[----:B------:R-:W-:Y:S04]  /*1c410*/  @!P5 ST.E.64 [R10.64], R80 ;  /* 0x000000500a00d985 */ /* 0x000fe8000c101b0a */
[----:B------:R-:W4:Y:S01]  /*1c420*/  LDL R23, [R1+0xf8] ;  /* 0x0000f80001177983 */ /* 0x000f220000100800 */
[----:B------:R-:W-:Y:S02]  /*1c430*/  ISETP.GE.AND P4, PT, R18, c[0x0][0x3c8], PT ;  /* 0x0000f20012007a0c */ /* 0x000fe40003f86270 */
[-C--:B--2---:R-:W-:Y:S02]  /*1c440*/  @!P1 LEA.HI.X R9, R19, R4.reuse, R21, 0x2, P3 ;  /* 0x0000000413099211 */ /* 0x084fe400018f1415 */
[----:B------:R-:W2:Y:S01]  /*1c450*/  LDL R21, [R1+0xf4] ;  /* 0x0000f40001157983 */ /* 0x000ea20000100800 */
[----:B---3--:R-:W-:-:S03]  /*1c460*/  @!P0 LEA.HI.X R3, R13, R4, R14, 0x2, P2 ;  /* 0x000000040d038211 */ /* 0x008fc600010f140e */
[----:B------:R-:W3:Y:S04]  /*1c470*/  LDL R19, [R1+0xf0] ;  /* 0x0000f00001137983 */ /* 0x000ee80000100800 */
[----:B------:R-:W2:Y:S04]  /*1c480*/  LDL R14, [R1+0xfc] ;  /* 0x0000fc00010e7983 */ /* 0x000ea80000100800 */
[----:B------:R1:W-:Y:S04]  /*1c490*/  @!P1 ST.E.64 [R8.64], R84 ;  /* 0x0000005408009985 */ /* 0x0003e8000c101b0a */
[----:B------:R4:W-:Y:S04]  /*1c4a0*/  @!P0 ST.E.64 [R2.64], R88 ;  /* 0x0000005802008985 */ /* 0x0009e8000c101b0a */
[----:B------:R-:W3:Y:S01]  /*1c4b0*/  LDL R13, [R1+0xec] ;  /* 0x0000ec00010d7983 */ /* 0x000ee20000100800 */
[----:B-----5:R-:W-:-:S02]  /*1c4c0*/  ISETP.GE.AND P3, PT, R22, c[0x0][0x3c8], PT ;  /* 0x0000f20016007a0c */ /* 0x020fc40003f66270 */
[----:B-1----:R-:W-:-:S11]  /*1c4d0*/  @!P6 LEA R8, P5, R15, R0, 0x2 ;  /* 0x000000000f08e211 */ /* 0x002fd600078a10ff */
[----:B------:R-:W-:-:S04]  /*1c4e0*/  @!P3 LEA R10, P0, R22, R0, 0x2 ;  /* 0x00000000160ab211 */ /* 0x000fc800078010ff */
[-C--:B------:R-:W-:Y:S02]  /*1c4f0*/  @!P3 LEA.HI.X R11, R22, R4.reuse, R26, 0x2, P0 ;  /* 0x00000004160bb211 */ /* 0x080fe400000f141a */
[----:B------:R-:W5:Y:S01]  /*1c500*/  LDL R26, [R1+0x174] ;  /* 0x00017400011a7983 */ /* 0x000f620000100800 */
[----:B----4-:R-:W-:-:S03]  /*1c510*/  @!P6 LEA.HI.X R9, R15, R4, R24, 0x2, P5 ;  /* 0x000000040f09e211 */ /* 0x010fc600028f1418 */
[----:B------:R-:W4:Y:S01]  /*1c520*/  LDL R15, [R1+0x170] ;  /* 0x00017000010f7983 */ /* 0x000f220000100800 */
[----:B------:R-:W-:-:S03]  /*1c530*/  @!P4 LEA R2, P3, R18, R0, 0x2 ;  /* 0x000000001202c211 */ /* 0x000fc600078610ff */
[----:B------:R-:W4:Y:S01]  /*1c540*/  LDL R24, [R1+0x16c] ;  /* 0x00016c0001187983 */ /* 0x000f220000100800 */
[----:B------:R-:W-:Y:S02]  /*1c550*/  ISETP.GE.AND P5, PT, R22, c[0x0][0x3c8], PT ;  /* 0x0000f20016007a0c */ /* 0x000fe40003fa6270 */
[----:B------:R-:W-:Y:S01]  /*1c560*/  @!P4 LEA.HI.X R3, R18, R4, R20, 0x2, P3 ;  /* 0x000000041203c211 */ /* 0x000fe200018f1414 */
[----:B------:R-:W4:Y:S04]  /*1c570*/  LDL R22, [R1+0x168] ;  /* 0x0001680001167983 */ /* 0x000f280000100800 */
[----:B------:R-:W4:Y:S04]  /*1c580*/  LDL R20, [R1+0x164] ;  /* 0x0001640001147983 */ /* 0x000f280000100800 */
[----:B------:R-:W4:Y:S01]  /*1c590*/  LDL R18, [R1+0x160] ;  /* 0x0001600001127983 */ /* 0x000f220000100800 */
[----:B------:R-:W-:-:S03]  /*1c5a0*/  ISETP.GE.AND P1, PT, R29, c[0x0][0x3c8], PT ;  /* 0x0000f2001d007a0c */ /* 0x000fc60003f26270 */
[----:B------:R-:W-:Y:S01]  /*1c5b0*/  @!P5 ST.E.64 [R10.64], R92 ;  /* 0x0000005c0a00d985 */ /* 0x000fe2000c101b0a */
[----:B------:R-:W-:-:S03]  /*1c5c0*/  ISETP.GE.AND P2, PT, R31, c[0x0][0x3c8], PT ;  /* 0x0000f2001f007a0c */ /* 0x000fc60003f46270 */
[----:B------:R1:W-:Y:S04]  /*1c5d0*/  @!P6 ST.E.64 [R8.64], R96 ;  /* 0x000000600800e985 */ /* 0x0003e8000c101b0a */
[----:B------:R1:W-:Y:S01]  /*1c5e0*/  @!P4 ST.E.64 [R2.64], R100 ;  /* 0x000000640200c985 */ /* 0x0003e2000c101b0a */
[----:B------:R-:W-:Y:S02]  /*1c5f0*/  ISETP.GE.AND P0, PT, R27, c[0x0][0x3c8], PT ;  /* 0x0000f2001b007a0c */ /* 0x000fe40003f06270 */
[----:B-1----:R-:W-:-:S03]  /*1c600*/  @!P1 LEA R8, P4, R29, R0, 0x2 ;  /* 0x000000001d089211 */ /* 0x002fc600078810ff */
[----:B------:R-:W-:Y:S02]  /*1c610*/  @!P2 LEA R10, P3, R31, R0, 0x2 ;  /* 0x000000001f0aa211 */ /* 0x000fe400078610ff */
[----:B------:R-:W-:Y:S02]  /*1c620*/  ISETP.GE.AND P5, PT, R25, c[0x0][0x3c8], PT ;  /* 0x0000f20019007a0c */ /* 0x000fe40003fa6270 */
[----:B------:R-:W-:-:S04]  /*1c630*/  @!P2 LEA.HI.X R11, R31, R4, R32, 0x2, P3 ;  /* 0x000000041f0ba211 */ /* 0x000fc800018f1420 */
[----:B------:R-:W-:Y:S02]  /*1c640*/  @!P0 LEA R2, P6, R27, R0, 0x2 ;  /* 0x000000001b028211 */ /* 0x000fe400078c10ff */
[----:B------:R-:W-:-:S04]  /*1c650*/  P2R R3, PR, RZ, 0x10 ;  /* 0x00000010ff037803 */ /* 0x000fc80000000000 */
[----:B------:R-:W-:Y:S02]  /*1c660*/  ISETP.NE.AND P3, PT, R3, RZ, PT ;  /* 0x000000ff0300720c */ /* 0x000fe40003f65270 */
[-C--:B------:R-:W-:Y:S02]  /*1c670*/  @!P0 LEA.HI.X R3, R27, R4.reuse, R28, 0x2, P6 ;  /* 0x000000041b038211 */ /* 0x080fe400030f141c */
[----:B------:R-:W-:Y:S01]  /*1c680*/  @!P1 LEA.HI.X R9, R29, R4, R30, 0x2, P3 ;  /* 0x000000041d099211 */ /* 0x000fe200018f141e */
[----:B------:R-:W-:Y:S01]  /*1c690*/  @!P2 ST.E.64 [R10.64], R104 ;  /* 0x000000680a00a985 */ /* 0x000fe2000c101b0a */
[----:B------:R-:W-:-:S03]  /*1c6a0*/  ISETP.GE.AND P3, PT, R23, c[0x0][0x3c8], PT ;  /* 0x0000f20017007a0c */ /* 0x000fc60003f66270 */
[----:B------:R1:W-:Y:S04]  /*1c6b0*/  @!P1 ST.E.64 [R8.64], R108 ;  /* 0x0000006c08009985 */ /* 0x0003e8000c101b0a */
[----:B------:R2:W-:Y:S01]  /*1c6c0*/  @!P0 ST.E.64 [R2.64], R112 ;  /* 0x0000007002008985 */ /* 0x0005e2000c101b0a */
[----:B-1----:R-:W-:Y:S02]  /*1c6d0*/  @!P5 LEA R8, P0, R25, R0, 0x2 ;  /* 0x000000001908d211 */ /* 0x002fe400078010ff */
[----:B--2---:R-:W-:-:S13]  /*1c6e0*/  ISETP.GE.AND P4, PT, R14, c[0x0][0x3c8], PT ;  /* 0x0000f2000e007a0c */ /* 0x004fda0003f86270 */
[----:B------:R-:W-:Y:S02]  /*1c6f0*/  @!P4 LEA R2, P6, R14, R0, 0x2 ;  /* 0x000000000e02c211 */ /* 0x000fe400078c10ff */
[----:B------:R-:W-:Y:S02]  /*1c700*/  ISETP.GE.AND P2, PT, R21, c[0x0][0x3c8], PT ;  /* 0x0000f20015007a0c */ /* 0x000fe40003f46270 */
[----:B---3--:R-:W-:Y:S02]  /*1c710*/  ISETP.GE.AND P1, PT, R19, c[0x0][0x3c8], PT ;  /* 0x0000f20013007a0c */ /* 0x008fe40003f26270 */
[----:B-----5:R-:W-:-:S05]  /*1c720*/  @!P5 LEA.HI.X R9, R25, R4, R26, 0x2, P0 ;  /* 0x000000041909d211 */ /* 0x020fca00000f141a */
[----:B------:R-:W-:Y:S01]  /*1c730*/  @!P5 ST.E.64 [R8.64], R116 ;  /* 0x000000740800d985 */ /* 0x000fe2000c101b0a */
[----:B----4-:R-:W-:Y:S02]  /*1c740*/  @!P4 LEA.HI.X R3, R14, R4, R15, 0x2, P6 ;  /* 0x000000040e03c211 */ /* 0x010fe400030f140f */
[-C--:B------:R-:W-:Y:S02]  /*1c750*/  @!P3 LEA R14, P5, R23, R0.reuse, 0x2 ;  /* 0x00000000170eb211 */ /* 0x080fe400078a10ff */
[----:B------:R-:W-:Y:S01]  /*1c760*/  ISETP.GE.AND P0, PT, R13, c[0x0][0x3c8], PT ;  /* 0x0000f2000d007a0c */ /* 0x000fe20003f06270 */
[----:B------:R1:W-:Y:S01]  /*1c770*/  @!P4 ST.E.64 [R2.64], R120 ;  /* 0x000000780200c985 */ /* 0x0003e2000c101b0a */
[----:B------:R-:W-:-:S04]  /*1c780*/  @!P2 LEA R10, P6, R21, R0, 0x2 ;  /* 0x00000000150aa211 */ /* 0x000fc800078c10ff */
[----:B------:R-:W-:-:S05]  /*1c790*/  @!P2 LEA.HI.X R11, R21, R4, R22, 0x2, P6 ;  /* 0x00000004150ba211 */ /* 0x000fca00030f1416 */
[----:B-1----:R-:W-:-:S04]  /*1c7a0*/  P2R R2, PR, RZ, 0x20 ;  /* 0x00000020ff027803 */ /* 0x002fc80000000000 */
[----:B------:R-:W-:Y:S02]  /*1c7b0*/  ISETP.NE.AND P4, PT, R2, RZ, PT ;  /* 0x000000ff0200720c */ /* 0x000fe40003f85270 */
[----:B------:R-:W-:Y:S02]  /*1c7c0*/  @!P1 LEA R8, P5, R19, R0, 0x2 ;  /* 0x0000000013089211 */ /* 0x000fe400078a10ff */
[----:B------:R-:W-:Y:S02]  /*1c7d0*/  @!P3 LEA.HI.X R15, R23, R4, R24, 0x2, P4 ;  /* 0x00000004170fb211 */ /* 0x000fe400020f1418 */
[----:B------:R-:W-:Y:S02]  /*1c7e0*/  @!P0 LEA R2, P4, R13, R0, 0x2 ;  /* 0x000000000d028211 */ /* 0x000fe400078810ff */
[-C--:B------:R-:W-:Y:S02]  /*1c7f0*/  @!P1 LEA.HI.X R9, R19, R4.reuse, R20, 0x2, P5 ;  /* 0x0000000413099211 */ /* 0x080fe400028f1414 */
[----:B------:R-:W-:Y:S01]  /*1c800*/  @!P0 LEA.HI.X R3, R13, R4, R18, 0x2, P4 ;  /* 0x000000040d038211 */ /* 0x000fe200020f1412 */
[----:B------:R1:W-:Y:S04]  /*1c810*/  @!P3 ST.E.64 [R14.64], R124 ;  /* 0x0000007c0e00b985 */ /* 0x0003e8000c101b0a */
[----:B------:R1:W-:Y:S04]  /*1c820*/  @!P2 ST.E.64 [R10.64], R128 ;  /* 0x000000800a00a985 */ /* 0x0003e8000c101b0a */
[----:B------:R1:W-:Y:S04]  /*1c830*/  @!P1 ST.E.64 [R8.64], R132 ;  /* 0x0000008408009985 */ /* 0x0003e8000c101b0a */
[----:B------:R1:W-:Y:S02]  /*1c840*/  @!P0 ST.E.64 [R2.64], R136 ;  /* 0x0000008802008985 */ /* 0x0003e4000c101b0a */
.L_x_2473:
[----:B------:R-:W-:Y:S05]  /*1c850*/  BSYNC B0 ;  /* 0x0000000000007941 */ /* 0x000fea0003800000 */
.L_x_2472:
[----:B------:R-:W-:Y:S05]  /*1c860*/  BRA.DIV ~URZ, `(.L_x_2474) ;  /* 0x00004ce27f007947 */ /* 0x000fea000b800000 */
[----:B--2---:R2:W1:Y:S04]  /*1c870*/  SHFL.IDX PT, R4, R5, 0x1, 0x1c1f ;  /* 0x003c1f0005047f89 */ /* 0x00446800000e0000 */
[----:B----4-:R2:W4:Y:S02]  /*1c880*/  SHFL.IDX PT, R0, R6, 0x1, 0x1c1f ;  /* 0x003c1f0006007f89 */ /* 0x01052400000e0000 */
.L_x_2568:
[----:B------:R-:W-:-:S13]  /*1c890*/  ISETP.GE.AND P0, PT, R16, R17, PT ;  /* 0x000000111000720c */ /* 0x000fda0003f06270 */
[----:B------:R-:W-:Y:S05]  /*1c8a0*/  @P0 BRA `(.L_x_2469) ;  /* 0x00001a5000000947 */ /* 0x000fea0003800000 */
[----:B-1----:R-:W5:Y:S04]  /*1c8b0*/  LDL R8, [R1+0x158] ;  /* 0x0001580001087983 */ /* 0x002f680000100800 */
[----:B--23--:R-:W2:Y:S04]  /*1c8c0*/  LDL R6, [R1+0x154] ;  /* 0x0001540001067983 */ /* 0x00cea80000100800 */
[----:B------:R-:W3:Y:S04]  /*1c8d0*/  LDL R23, [R1+0x150] ;  /* 0x0001500001177983 */ /* 0x000ee80000100800 */
        /* <DEDUP_REMOVED lines=25> */
[C---:B------:R-:W-:Y:S02]  /*1ca70*/  @!P2 LEA R10, P3, R6.reuse, R0, 0x2 ;  /* 0x00000000060aa211 */ /* 0x040fe400078610ff */
        /* <DEDUP_REMOVED lines=181> */
.L_x_2454:
[----:B------:R-:W2:Y:S01]  /*1d5d0*/  LDL R8, [R1+0xac] ;  /* 0x0000ac0001087983 */ /* 0x000ea20000100800 */
[----:B------:R-:W-:Y:S02]  /*1d5e0*/  ISETP.NE.U32.AND P0, PT, RZ, c[0x0][0x508], PT ;  /* 0x00014200ff007a0c */ /* 0x000fe40003f05070 */
[----:B------:R-:W-:Y:S01]  /*1d5f0*/  ISETP.NE.U32.AND P2, PT, RZ, c[0x0][0x500], PT ;  /* 0x00014000ff007a0c */ /* 0x000fe20003f45070 */
[----:B------:R-:W4:Y:S01]  /*1d600*/  LDL.LU R6, [R1+0xb0] ;  /* 0x0000b00001067983 */ /* 0x000f220000300800 */
[----:B------:R-:W-:Y:S02]  /*1d610*/  ISETP.NE.AND.EX P0, PT, RZ, c[0x0][0x50c], PT, P0 ;  /* 0x00014300ff007a0c */ /* 0x000fe40003f05300 */
[----:B------:R-:W-:Y:S01]  /*1d620*/  ISETP.NE.AND.EX P2, PT, RZ, c[0x0][0x504], PT, P2 ;  /* 0x00014100ff007a0c */ /* 0x000fe20003f45320 */
[----:B------:R-:W-:Y:S02]  /*1d630*/  IMAD.MOV.U32 R4, RZ, RZ, 0x4 ;  /* 0x00000004ff047424 */ /* 0x000fe400078e00ff */
[----:B------:R-:W-:-:S02]  /*1d640*/  IMAD.MOV.U32 R21, RZ, RZ, c[0x0][0x388] ;  /* 0x0000e200ff157624 */ /* 0x000fc400078e00ff */
[----:B------:R-:W-:Y:S02]  /*1d650*/  IMAD.MOV.U32 R0, RZ, RZ, RZ ;  /* 0x000000ffff007224 */ /* 0x000fe400078e00ff */
[----:B--2---:R-:W-:-:S04]  /*1d660*/  IMAD.WIDE R2, R8, R4, c[0x0][0x500] ;  /* 0x0001400008027625 */ /* 0x004fc800078e0204 */
[----:B------:R-:W-:Y:S02]  /*1d670*/  @P0 IMAD.WIDE R4, R8, R4, c[0x0][0x508] ;  /* 0x0001420008040625 */ /* 0x000fe400078e0204 */
[----:B------:R2:W5:Y:S04]  /*1d680*/  @P2 LDG.E R0, [R2.64] ;  /* 0x0000000a02002981 */ /* 0x000568000c1e1900 */
[----:B------:R2:W5:Y:S01]  /*1d690*/  @P0 LDG.E R21, [R4.64] ;  /* 0x0000000a04150981 */ /* 0x000562000c1e1900 */
[----:B----4-:R-:W-:-:S04]  /*1d6a0*/  ISETP.NE.AND P1, PT, R6, RZ, PT ;  /* 0x000000ff0600720c */ /* 0x010fc80003f25270 */
[----:B------:R-:W-:Y:S01]  /*1d6b0*/  SEL R22, R6, c[0x0][0x3d4], P1 ;  /* 0x0000f50006167a07 */ /* 0x000fe20000800000 */
[----:B------:R-:W-:Y:S05]  /*1d6c0*/  @P0 BRA `(.L_x_2475) ;  /* 0x0000004000000947 */ /* 0x000fea0003800000 */
[----:B------:R-:W-:Y:S05]  /*1d6d0*/  @!P2 BRA `(.L_x_2475) ;  /* 0x000000300000a947 */ /* 0x000fea0003800000 */
[----:B--2---:R2:W4:Y:S04]  /*1d6e0*/  LDG.E R4, [R2.64] ;  /* 0x0000000a02047981 */ /* 0x004528000c1e1900 */
[----:B--2---:R-:W4:Y:S02]  /*1d6f0*/  LDG.E R2, [R2.64+0x4] ;  /* 0x0000040a02027981 */ /* 0x004f24000c1e1900 */
[----:B----45:R-:W-:Y:S02]  /*1d700*/  IADD3 R21, -R4, R2, RZ ;  /* 0x0000000204157210 */ /* 0x030fe40007ffe1ff */
.L_x_2475:
[----:B--2---:R-:W2:Y:S01]  /*1d710*/  LDL.LU R3, [R1+0xa8] ;  /* 0x0000a80001037983 */ /* 0x004ea20000300800 */
[----:B------:R-:W-:Y:S01]  /*1d720*/  SHF.R.S32.HI R2, RZ, 0x1f, R8 ;  /* 0x0000001fff027819 */ /* 0x000fe20000011408 */
[----:B------:R-:W-:Y:S01]  /*1d730*/  BSSY B0, `(.L_x_2476) ;  /* 0x0000039000007945 */ /* 0x000fe20003800000 */
[----:B-----5:R-:W-:Y:S01]  /*1d740*/  SHF.R.S32.HI R20, RZ, 0x1f, R0 ;  /* 0x0000001fff147819 */ /* 0x020fe20000011400 */
[----:B------:R-:W4:Y:S01]  /*1d750*/  S2R R4, SR_TID.X ;  /* 0x0000000000047919 */ /* 0x000f220000002100 */
[----:B------:R-:W-:-:S02]  /*1d760*/  SEL R13, R8, RZ, !P2 ;  /* 0x000000ff080d7207 */ /* 0x000fc40005000000 */
[----:B------:R-:W-:Y:S02]  /*1d770*/  SEL R23, R2, RZ, !P2 ;  /* 0x000000ff02177207 */ /* 0x000fe40005000000 */
[----:B----4-:R-:W-:Y:S02]  /*1d780*/  ISETP.GT.AND P0, PT, R4, 0x7f, PT ;  /* 0x0000007f0400780c */ /* 0x010fe40003f04270 */
        /* <DEDUP_REMOVED lines=11> */
[----:B------:R4:W5:Y:S08]  /*1d840*/  LDC.64 R10, c[0x0][R2+0x170] ;  /* 0x00005c00020a7b82 */ /* 0x0009700000000a00 */
[----:B------:R4:W1:Y:S08]  /*1d850*/  LDC.64 R8, c[0x0][R2+0x168] ;  /* 0x00005a0002087b82 */ /* 0x0008700000000a00 */
[----:B------:R4:W3:Y:S08]  /*1d860*/  LDC.64 R16, c[0x0][R2+0x178] ;  /* 0x00005e0002107b82 */ /* 0x0008f00000000a00 */
[----:B------:R4:W2:Y:S02]  /*1d870*/  LDC.64 R14, c[0x0][R2+0x160] ;  /* 0x00005800020e7b82 */ /* 0x0008a40000000a00 */
[----:B----4-:R-:W-:-:S02]  /*1d880*/  IMAD.MOV.U32 R2, RZ, RZ, c[0x0][0x4e8] ;  /* 0x00013a00ff027624 */ /* 0x010fc400078e00ff */
[-C--:B-----5:R-:W-:Y:S02]  /*1d890*/  IMAD R3, R11, R13.reuse, RZ ;  /* 0x0000000d0b037224 */ /* 0x0a0fe400078e02ff */
[----:B------:R-:W-:Y:S01]  /*1d8a0*/  IMAD.WIDE.U32 R4, R10, R13, RZ ;  /* 0x0000000d0a047225 */ /* 0x000fe200078e00ff */
[----:B------:R-:W-:Y:S02]  /*1d8b0*/  ISETP.NE.AND P0, PT, R2, 0x1, PT ;  /* 0x000000010200780c */ /* 0x000fe40003f05270 */
[----:B------:R-:W-:Y:S01]  /*1d8c0*/  MOV R2, R18 ;  /* 0x0000001200027202 */ /* 0x000fe20000000f00 */
[----:B------:R-:W-:Y:S02]  /*1d8d0*/  IMAD R10, R10, R23, R3 ;  /* 0x000000170a0a7224 */ /* 0x000fe400078e0203 */
[-C--:B-1----:R-:W-:Y:S02]  /*1d8e0*/  IMAD R11, R9, R6.reuse, RZ ;  /* 0x00000006090b7224 */ /* 0x082fe400078e02ff */
[----:B------:R-:W-:-:S04]  /*1d8f0*/  IMAD.WIDE.U32 R8, R8, R6, RZ ;  /* 0x0000000608087225 */ /* 0x000fc800078e00ff */
[----:B------:R-:W-:Y:S01]  /*1d900*/  IMAD.IADD R11, R9, 0x1, R11 ;  /* 0x00000001090b7824 */ /* 0x000fe200078e020b */
[----:B------:R-:W-:Y:S01]  /*1d910*/  IADD3 R9, R5, R10, RZ ;  /* 0x0000000a05097210 */ /* 0x000fe20007ffe0ff */
[----:B------:R-:W-:-:S05]  /*1d920*/  @P0 IMAD.HI.U32 R19, R18, c[0x0][0x4ec], RZ ;  /* 0x00013b0012130a27 */ /* 0x000fca00078e00ff */
[----:B------:R-:W-:Y:S02]  /*1d930*/  @P0 SHF.R.U32.HI R2, RZ, c[0x0][0x4f0], R19 ;  /* 0x00013c00ff020a19 */ /* 0x000fe40000011613 */
[----:B------:R-:W-:-:S03]  /*1d940*/  IADD3 R19, P1, P0, R4, R8, R0 ;  /* 0x0000000804137210 */ /* 0x000fc6000783e000 */
[----:B------:R-:W-:Y:S01]  /*1d950*/  IMAD.MOV R8, RZ, RZ, -R2 ;  /* 0x000000ffff087224 */ /* 0x000fe200078e0a02 */
[----:B------:R-:W-:Y:S02]  /*1d960*/  IADD3.X R11, R9, R11, R20, P1, P0 ;  /* 0x0000000b090b7210 */ /* 0x000fe40000fe0414 */
[----:B--2---:R-:W-:-:S05]  /*1d970*/  SEL R3, R24, RZ, P2 ;  /* 0x000000ff18037207 */ /* 0x004fca0001000000 */
[-C--:B---3--:R-:W-:Y:S02]  /*1d980*/  IMAD R10, R17, R3.reuse, RZ ;  /* 0x00000003110a7224 */ /* 0x088fe400078e02ff */
[----:B------:R-:W-:-:S04]  /*1d990*/  IMAD.WIDE.U32 R4, R16, R3, RZ ;  /* 0x0000000310047225 */ /* 0x000fc800078e00ff */
[----:B------:R-:W-:Y:S01]  /*1d9a0*/  IMAD R3, R8, c[0x0][0x4e8], R18 ;  /* 0x00013a0008037a24 */ /* 0x000fe200078e0212 */
[----:B------:R-:W-:Y:S02]  /*1d9b0*/  IADD3 R9, R5, R10, RZ ;  /* 0x0000000a05097210 */ /* 0x000fe40007ffe0ff */
[----:B------:R-:W-:Y:S02]  /*1d9c0*/  IADD3 R4, P1, P0, R2, R19, R4 ;  /* 0x0000001302047210 */ /* 0x000fe4000783e004 */
[----:B------:R-:W-:Y:S01]  /*1d9d0*/  SHF.R.S32.HI R5, RZ, 0x1f, R2 ;  /* 0x0000001fff057819 */ /* 0x000fe20000011402 */
[----:B------:R-:W-:Y:S01]  /*1d9e0*/  IMAD R2, R15, R3, RZ ;  /* 0x000000030f027224 */ /* 0x000fe200078e02ff */
[----:B------:R-:W-:Y:S02]  /*1d9f0*/  SHF.R.S32.HI R8, RZ, 0x1f, R3 ;  /* 0x0000001fff087819 */ /* 0x000fe40000011403 */
[----:B------:R-:W-:Y:S01]  /*1da00*/  IADD3.X R5, R5, R11, R9, P1, P0 ;  /* 0x0000000b05057210 */ /* 0x000fe20000fe0409 */
[----:B------:R-:W-:-:S02]  /*1da10*/  IMAD.MOV.U32 R9, RZ, RZ, c[0x0][0x4a8] ;  /* 0x00012a00ff097624 */ /* 0x000fc400078e00ff */
        /* <DEDUP_REMOVED lines=10> */
.L_x_2477:
[----:B------:R-:W-:Y:S05]  /*1dac0*/  BSYNC B0 ;  /* 0x0000000000007941 */ /* 0x000fea0003800000 */
.L_x_2476:
[----:B------:R-:W-:-:S13]  /*1dad0*/  ISETP.GT.AND P0, PT, R22, 0x1, PT ;  /* 0x000000011600780c */ /* 0x000fda0003f04270 */
[----:B------:R-:W-:Y:S05]  /*1dae0*/  @P0 BRA `(.L_x_2469) ;  /* 0x0000081000000947 */ /* 0x000fea0003800000 */
[----:B------:R-:W2:Y:S01]  /*1daf0*/  LDL.LU R9, [R1+0xa0] ;  /* 0x0000a00001097983 */ /* 0x000ea20000300800 */
[----:B-1----:R-:W-:Y:S01]  /*1db00*/  MOV R2, c[0x0][0x4e8] ;  /* 0x00013a0000027a02 */ /* 0x002fe20000000f00 */
[----:B------:R-:W-:Y:S02]  /*1db10*/  IMAD R4, R20, c[0x0][0x3a0], RZ ;  /* 0x0000e80014047a24 */ /* 0x000fe400078e02ff */
[----:B------:R-:W-:Y:S01]  /*1db20*/  IMAD R5, R23, c[0x0][0x3f0], RZ ;  /* 0x0000fc0017057a24 */ /* 0x000fe200078e02ff */
[----:B------:R-:W-:Y:S01]  /*1db30*/  ISETP.NE.AND P0, PT, R2, 0x1, PT ;  /* 0x000000010200780c */ /* 0x000fe20003f05270 */
[----:B------:R-:W-:-:S04]  /*1db40*/  IMAD.WIDE.U32 R2, R0, c[0x0][0x3a0], RZ ;  /* 0x0000e80000027a25 */ /* 0x000fc800078e00ff */
[----:B------:R-:W-:Y:S01]  /*1db50*/  IMAD R0, R0, c[0x0][0x3a4], R4 ;  /* 0x0000e90000007a24 */ /* 0x000fe200078e0204 */
[----:B------:R-:W-:-:S04]  /*1db60*/  LEA R4, R146, R145, 0x5 ;  /* 0x0000009192047211 */ /* 0x000fc800078e28ff */
[----:B------:R-:W-:-:S05]  /*1db70*/  IADD3 R3, R3, R0, RZ ;  /* 0x0000000003037210 */ /* 0x000fca0007ffe0ff */
[----:B------:R-:W-:-:S04]  /*1db80*/  IMAD.WIDE.U32 R2, R6, c[0x0][0x3e8], R2 ;  /* 0x0000fa0006027a25 */ /* 0x000fc800078e0002 */
[----:B------:R-:W-:-:S04]  /*1db90*/  IMAD R3, R6, c[0x0][0x3ec], R3 ;  /* 0x0000fb0006037a24 */ /* 0x000fc800078e0203 */
[----:B------:R-:W-:Y:S01]  /*1dba0*/  IMAD.WIDE.U32 R2, R13, c[0x0][0x3f0], R2 ;  /* 0x0000fc000d027a25 */ /* 0x000fe200078e0002 */
[----:B--2---:R-:W-:-:S04]  /*1dbb0*/  IADD3 R4, R9, R4, RZ ;  /* 0x0000000409047210 */ /* 0x004fc80007ffe0ff */
[----:B------:R-:W-:Y:S01]  /*1dbc0*/  MOV R0, R4 ;  /* 0x0000000400007202 */ /* 0x000fe20000000f00 */
[----:B------:R-:W-:-:S05]  /*1dbd0*/  @P0 IMAD.HI.U32 R8, R4, c[0x0][0x4ec], RZ ;  /* 0x00013b0004080a27 */ /* 0x000fca00078e00ff */
[----:B------:R-:W-:Y:S01]  /*1dbe0*/  @P0 SHF.R.U32.HI R0, RZ, c[0x0][0x4f0], R8 ;  /* 0x00013c00ff000a19 */ /* 0x000fe20000011608 */
[----:B------:R-:W-:Y:S01]  /*1dbf0*/  IMAD R8, R13, c[0x0][0x3f4], R5 ;  /* 0x0000fd000d087a24 */ /* 0x000fe200078e0205 */
[----:B------:R-:W-:Y:S02]  /*1dc00*/  IADD3 R13, R145, R9, RZ ;  /* 0x00000009910d7210 */ /* 0x000fe40007ffe0ff */
[----:B------:R-:W-:Y:S02]  /*1dc10*/  SHF.R.S32.HI R6, RZ, 0x1f, R0 ;  /* 0x0000001fff067819 */ /* 0x000fe40000011400 */
[----:B------:R-:W-:Y:S02]  /*1dc20*/  IADD3 R5, -R0, RZ, RZ ;  /* 0x000000ff00057210 */ /* 0x000fe40007ffe1ff */
[----:B------:R-:W-:Y:S01]  /*1dc30*/  IADD3 R3, R3, R8, RZ ;  /* 0x0000000803037210 */ /* 0x000fe20007ffe0ff */
[----:B------:R-:W-:Y:S02]  /*1dc40*/  IMAD R6, R6, c[0x0][0x3e0], RZ ;  /* 0x0000f80006067a24 */ /* 0x000fe400078e02ff */
[----:B------:R-:W-:-:S02]  /*1dc50*/  IMAD R4, R5, c[0x0][0x4e8], R4 ;  /* 0x00013a0005047a24 */ /* 0x000fc400078e0204 */
        /* <DEDUP_REMOVED lines=12> */
.L_x_2569:
[----:B------:R-:W-:Y:S05]  /*1dd20*/  BRA.DIV ~URZ, `(.L_x_2479) ;  /* 0x000039627f007947 */ /* 0x000fea000b800000 */
[----:B------:R4:W1:Y:S02]  /*1dd30*/  SHFL.IDX PT, R0, R16, RZ, 0x181f ;  /* 0x00181fff10007589 */ /* 0x00086400000e0000 */
.L_x_2570:
        /* <DEDUP_REMOVED lines=20> */
.L_x_2481:
[----:B------:R-:W-:Y:S05]  /*1de80*/  BSYNC B0 ;  /* 0x0000000000007941 */ /* 0x000fea0003800000 */
.L_x_2480:
[----:B------:R-:W-:Y:S05]  /*1de90*/  BRA.DIV ~URZ, `(.L_x_2482) ;  /* 0x000038627f007947 */ /* 0x000fea000b800000 */
[----:B--2---:R2:W3:Y:S04]  /*1dea0*/  SHFL.IDX PT, R4, R5, 0x1, 0x181f ;  /* 0x00381f0005047f89 */ /* 0x0044e800000e0000 */
[----:B-1----:R2:W1:Y:S02]  /*1deb0*/  SHFL.IDX PT, R0, R16, 0x1, 0x181f ;  /* 0x00381f0010007f89 */ /* 0x00246400000e0000 */
.L_x_2571:
        /* <DEDUP_REMOVED lines=20> */
.L_x_2484:
[----:B------:R-:W-:Y:S05]  /*1e000*/  BSYNC B0 ;  /* 0x0000000000007941 */ /* 0x000fea0003800000 */
.L_x_2483:
[----:B------:R-:W-:Y:S05]  /*1e010*/  BRA.DIV ~URZ, `(.L_x_2485) ;  /* 0x000037b27f007947 */ /* 0x000fea000b800000 */
[----:B---3--:R3:W2:Y:S02]  /*1e020*/  SHFL.IDX PT, R4, R5, 0x2, 0x181f ;  /* 0x00581f0005047f89 */ /* 0x0086a400000e0000 */
.L_x_2572:
[----:B------:R-:W-:Y:S05]  /*1e030*/  BRA.DIV ~URZ, `(.L_x_2486) ;  /* 0x000038027f007947 */ /* 0x000fea000b800000 */
[----:B-1----:R1:W3:Y:S02]  /*1e040*/  SHFL.IDX PT, R0, R16, 0x2, 0x181f ;  /* 0x00581f0010007f89 */ /* 0x0022e400000e0000 */
.L_x_2573:
        /* <DEDUP_REMOVED lines=8> */
[-C--:B---3--:R-:W-:Y:S02]  /*1e0d0*/  @!P3 LEA R14, P4, R140, R0.reuse, 0x1 ;  /* 0x000000008c0eb211 */ /* 0x088fe400078808ff */
        /* <DEDUP_REMOVED lines=11> */
.L_x_2488:
[----:B------:R-:W-:Y:S05]  /*1e190*/  BSYNC B0 ;  /* 0x0000000000007941 */ /* 0x000fea0003800000 */
.L_x_2487:
[----:B------:R-:W-:Y:S05]  /*1e1a0*/  BRA.DIV ~URZ, `(.L_x_2489) ;  /* 0x000037027f007947 */ /* 0x000fea000b800000 */
[----:B--2---:R2:W1:Y:S04]  /*1e1b0*/  SHFL.IDX PT, R4, R5, 0x3, 0x181f ;  /* 0x00781f0005047f89 */ /* 0x00446800000e0000 */
[----:B---3--:R2:W3:Y:S02]  /*1e1c0*/  SHFL.IDX PT, R0, R16, 0x3, 0x181f ;  /* 0x00781f0010007f89 */ /* 0x0084e400000e0000 */
.L_x_2574:
[----:B------:R-:W-:-:S04]  /*1e1d0*/  IADD3 R13, R13, 0x60, RZ ;  /* 0x000000600d0d7810 */ /* 0x000fc80007ffe0ff */
        /* <DEDUP_REMOVED lines=18> */
.L_x_2469:
[----:B------:R-:W-:Y:S05]  /*1e300*/  BSYNC B1 ;  /* 0x0000000000017941 */ /* 0x000fea0003800000 */
.L_x_2453:
[----:B-1----:R1:W5:Y:S01]  /*1e310*/  LDL R11, [R1+0xac] ;  /* 0x0000ac00010b7983 */ /* 0x0023620000100800 */
[----:B------:R-:W-:-:S13]  /*1e320*/  ISETP.NE.AND P0, PT, RZ, UR8, PT ;  /* 0x00000008ff007c0c */ /* 0x000fda000bf05270 */
[----:B------:R-:W-:Y:S01]  /*1e330*/  @P0 WARPSYNC 0xffffffff ;  /* 0xffffffff00000948 */ /* 0x000fe20003800000 */
[----:B------:R-:W-:Y:S06]  /*1e340*/  @P0 BAR.SYNC.DEFER_BLOCKING 0x5, 0x100 ;  /* 0x0144000000000b1d */ /* 0x000fec0000010000 */
[----:B-----5:R-:W5:Y:S02]  /*1e350*/  @P0 LDS.128 R8, [0x20080] ;  /* 0x02008000ff080984 */ /* 0x020f640000000c00 */
[----:B-----5:R-:W-:Y:S01]  /*1e360*/  IMAD.MOV.U32 R2, RZ, RZ, R8 ;  /* 0x000000ffff027224 */ /* 0x020fe200078e0008 */
[----:B---34-:R-:W-:Y:S01]  /*1e370*/  MOV R0, R9 ;  /* 0x0000000900007202 */ /* 0x018fe20000000f00 */
[----:B------:R1:W-:Y:S04]  /*1e380*/  @P0 STL.64 [R1+0xa8], R10 ;  /* 0x0000a80a01000387 */ /* 0x0003e80000100a00 */
[----:B------:R1:W-:Y:S04]  /*1e390*/  @P0 STL [R1+0x15c], R0 ;  /* 0x00015c0001000387 */ /* 0x0003e80000100800 */
[----:B------:R1:W-:Y:S04]  /*1e3a0*/  @P0 STL [R1+0xd4], R2 ;  /* 0x0000d40201000387 */ /* 0x0003e80000100800 */
[----:B------:R-:W-:Y:S06]  /*1e3b0*/  @P0 BAR.ARV 0x4, 0x100 ;  /* 0x0104000000000b1d */ /* 0x000fec0000002000 */
[----:B------:R-:W-:Y:S05]  /*1e3c0*/  @P0 BRA `(.L_x_2490) ;  /* 0x0000106000000947 */ /* 0x000fea0003800000 */
[----:B-1----:R-:W1:Y:S01]  /*1e3d0*/  S2R R0, SR_TID.X ;  /* 0x0000000000007919 */ /* 0x002e620000002100 */
[----:B------:R-:W-:Y:S01]  /*1e3e0*/  IMAD.MOV.U32 R8, RZ, RZ, RZ ;  /* 0x000000ffff087224 */ /* 0x000fe200078e00ff */
[----:B-1----:R-:W-:-:S04]  /*1e3f0*/  LOP3.LUT R14, R0, 0x1f, RZ, 0xc0, !PT ;  /* 0x0000001f000e7812 */ /* 0x002fc800078ec0ff */
[----:B------:R-:W-:Y:S01]  /*1e400*/  ISETP.NE.AND P6, PT, R14, 0x1f, PT ;  /* 0x0000001f0e00780c */ /* 0x000fe20003fc5270 */
[----:B------:R-:W-:Y:S10]  /*1e410*/  BRA.DIV ~URZ, `(.L_x_2491) ;  /* 0x000035627f007947 */ /* 0x000ff4000b800000 */
[----:B------:R1:W3:Y:S02]  /*1e420*/  SHFL.IDX PT, R10, R147, RZ, 0x1f ;  /* 0x00001fff930a7589 */ /* 0x0002e400000e0000 */
.L_x_2575:
[----:B------:R-:W-:Y:S05]  /*1e430*/  BRA.DIV ~URZ, `(.L_x_2492) ;  /* 0x000035b27f007947 */ /* 0x000fea000b800000 */
[----:B------:R4:W1:Y:S02]  /*1e440*/  SHFL.IDX PT, R9, R147, 0x1, 0x1f ;  /* 0x00201f0093097f89 */ /* 0x00086400000e0000 */
.L_x_2576:
[----:B------:R-:W5:Y:S01]  /*1e450*/  LDL R0, [R1+0xac] ;  /* 0x0000ac0001007983 */ /* 0x000f620000100800 */
[----:B--2---:R-:W-:Y:S02]  /*1e460*/  IMAD.MOV.U32 R6, RZ, RZ, RZ ;  /* 0x000000ffff067224 */ /* 0x004fe400078e00ff */
[----:B-----5:R-:W-:-:S05]  /*1e470*/  IMAD.IADD R0, R0, 0x1, R14 ;  /* 0x0000000100007824 */ /* 0x020fca00078e020e */
[----:B------:R-:W-:-:S13]  /*1e480*/  ISETP.GE.OR P0, PT, R0, c[0x0][0x53c], !P6 ;  /* 0x00014f0000007a0c */ /* 0x000fda0007706670 */
[----:B------:R-:W-:Y:S01]  /*1e490*/  @!P0 MOV R2, 0x4 ;  /* 0x0000000400028802 */ /* 0x000fe20000000f00 */
[----:B------:R-:W-:-:S04]  /*1e4a0*/  @!P0 IMAD.MOV.U32 R4, RZ, RZ, 0x4 ;  /* 0x00000004ff048424 */ /* 0x000fc800078e00ff */
        /* <DEDUP_REMOVED lines=12> */
[----:B------:R2:W4:Y:S02]  /*1e570*/  SHFL.UP PT, R4, R0, 0x1, RZ ;  /* 0x0420000000047989 */ /* 0x00052400000e00ff */
.L_x_2577:
[----:B----4-:R-:W-:-:S04]  /*1e580*/  SEL R4, R4, RZ, P5 ;  /* 0x000000ff04047207 */ /* 0x010fc80002800000 */
[----:B--2---:R-:W-:Y:S01]  /*1e590*/  IADD3 R0, R0, R4, RZ ;  /* 0x0000000400007210 */ /* 0x004fe20007ffe0ff */
[----:B------:R-:W-:Y:S05]  /*1e5a0*/  BRA.DIV ~URZ, `(.L_x_2494) ;  /* 0x000034f27f007947 */ /* 0x000fea000b800000 */
        /* <DEDUP_REMOVED lines=12> */
[----:B------:R2:W4:Y:S02]  /*1e670*/  SHFL.IDX PT, R0, R4, 0x1f, 0x1f ;  /* 0x03e01f0004007f89 */ /* 0x00052400000e0000 */
.L_x_2578:
[----:B----4-:R-:W-:Y:S01]  /*1e680*/  IMAD R0, R0, c[0x0][0x538], RZ ;  /* 0x00014e0000007a24 */ /* 0x010fe200078e02ff */
[----:B------:R-:W-:Y:S04]  /*1e690*/  BSSY B1, `(.L_x_2495) ;  /* 0x00000cc000017945 */ /* 0x000fe80003800000 */
[----:B-1----:R-:W-:-:S04]  /*1e6a0*/  IADD3 R9, R0, R9, RZ ;  /* 0x0000000900097210 */ /* 0x002fc80007ffe0ff */
[----:B---3--:R-:W-:-:S13]  /*1e6b0*/  ISETP.GT.AND P0, PT, R9, R10, PT ;  /* 0x0000000a0900720c */ /* 0x008fda0003f04270 */
[----:B------:R-:W-:Y:S05]  /*1e6c0*/  @P0 BRA `(.L_x_2496) ;  /* 0x0000026000000947 */ /* 0x000fea0003800000 */
.L_x_2500:
[----:B------:R-:W3:Y:S02]  /*1e6d0*/  LDL.LU R0, [R1+0xac] ;  /* 0x0000ac0001007983 */ /* 0x000ee40000300800 */
[----:B---3--:R-:W-:-:S04]  /*1e6e0*/  IADD3 R0, R0, 0x1f, RZ ;  /* 0x0000001f00007810 */ /* 0x008fc80007ffe0ff */
[----:B------:R-:W-:-:S13]  /*1e6f0*/  ISETP.GE.AND P0, PT, R0, c[0x0][0x53c], PT ;  /* 0x00014f0000007a0c */ /* 0x000fda0003f06270 */
[----:B------:R-:W-:Y:S05]  /*1e700*/  @P0 BRA `(.L_x_2497) ;  /* 0x00000bf000000947 */ /* 0x000fea0003800000 */
[----:B------:R1:W-:Y:S01]  /*1e710*/  STL [R1+0xac], R0 ;  /* 0x0000ac0001007387 */ /* 0x0003e20000100800 */
[----:B------:R-:W-:Y:S02]  /*1e720*/  MOV R6, RZ ;  /* 0x000000ff00067202 */ /* 0x000fe40000000f00 */
[----:B------:R-:W-:Y:S02]  /*1e730*/  MOV R8, RZ ;  /* 0x000000ff00087202 */ /* 0x000fe40000000f00 */
[----:B-1----:R-:W-:-:S04]  /*1e740*/  IADD3 R0, R0, R14, RZ ;  /* 0x0000000e00007210 */ /* 0x002fc80007ffe0ff */
[----:B------:R-:W-:-:S13]  /*1e750*/  ISETP.GE.OR P0, PT, R0, c[0x0][0x53c], !P6 ;  /* 0x00014f0000007a0c */ /* 0x000fda0007706670 */
[----:B--2---:R-:W-:Y:S02]  /*1e760*/  @!P0 MOV R4, 0x4 ;  /* 0x0000000400048802 */ /* 0x004fe40000000f00 */
        /* <DEDUP_REMOVED lines=8> */
.L_x_2579:
        /* <DEDUP_REMOVED lines=16> */
.L_x_2580:
[----:B--2---:R-:W-:-:S05]  /*1e8f0*/  IMAD R0, R0, c[0x0][0x538], RZ ;  /* 0x00014e0000007a24 */ /* 0x004fca00078e02ff */
[----:B------:R-:W-:-:S04]  /*1e900*/  IADD3 R9, R0, R9, RZ ;  /* 0x0000000900097210 */ /* 0x000fc80007ffe0ff */
[----:B------:R-:W-:-:S13]  /*1e910*/  ISETP.GT.AND P0, PT, R9, R10, PT ;  /* 0x0000000a0900720c */ /* 0x000fda0003f04270 */
[----:B-1----:R-:W-:Y:S05]  /*1e920*/  @!P0 BRA `(.L_x_2500) ;  /* 0xfffffda000008947 */ /* 0x002fea000383ffff */
.L_x_2496:
[----:B------:R-:W-:-:S05]  /*1e930*/  IADD3 R9, -R0, R9, RZ ;  /* 0x0000000900097210 */ /* 0x000fca0007ffe1ff */
[----:B------:R-:W-:-:S05]  /*1e940*/  IMAD R0, R4, c[0x0][0x538], R9 ;  /* 0x00014e0004007a24 */ /* 0x000fca00078e0209 */
[----:B------:R-:W-:Y:S01]  /*1e950*/  ISETP.GT.AND P0, PT, R0, R10, PT ;  /* 0x0000000a0000720c */ /* 0x000fe20003f04270 */
[----:B------:R-:W-:-:S12]  /*1e960*/  BRA.DIV ~URZ, `(.L_x_2501) ;  /* 0x000034e27f007947 */ /* 0x000fd8000b800000 */
[----:B------:R-:W-:-:S03]  /*1e970*/  VOTE.ANY R5, PT, !P0 ;  /* 0x0000000000057806 */ /* 0x000fc600040e0100 */
.L_x_2581:
[----:B------:R-:W3:Y:S01]  /*1e980*/  LDL.LU R2, [R1+0xac] ;  /* 0x0000ac0001027983 */ /* 0x000ee20000300800 */
[----:B------:R-:W3:Y:S02]  /*1e990*/  POPC R0, R5 ;  /* 0x0000000500007309 */ /* 0x000ee40000000000 */
[----:B---3--:R-:W-:-:S05]  /*1e9a0*/  IADD3 R2, R0, R2, RZ ;  /* 0x0000000200027210 */ /* 0x008fca0007ffe0ff */
[----:B------:R1:W-:Y:S01]  /*1e9b0*/  STL [R1+0xac], R2 ;  /* 0x0000ac0201007387 */ /* 0x0003e20000100800 */
[----:B------:R-:W-:Y:S05]  /*1e9c0*/  BRA.DIV ~URZ, `(.L_x_2502) ;  /* 0x000034d27f007947 */ /* 0x000fea000b800000 */
[----:B------:R3:W4:Y:S04]  /*1e9d0*/  SHFL.IDX PT, R6, R6, R0, 0x1f ;  /* 0x00001f0006067589 */ /* 0x00072800000e0000 */
[----:B------:R3:W1:Y:S02]  /*1e9e0*/  SHFL.IDX PT, R8, R8, R0, 0x1f ;  /* 0x00001f0008087589 */ /* 0x00066400000e0000 */
.L_x_2582:
[----:B------:R-:W-:Y:S01]  /*1e9f0*/  ISETP.NE.AND P0, PT, R5, RZ, PT ;  /* 0x000000ff0500720c */ /* 0x000fe20003f05270 */
[----:B------:R-:W-:-:S12]  /*1ea00*/  BSSY B0, `(.L_x_2503) ;  /* 0x0000005000007945 */ /* 0x000fd80003800000 */
[----:B------:R-:W-:Y:S05]  /*1ea10*/  @!P0 BRA `(.L_x_2504) ;  /* 0x0000003000008947 */ /* 0x000fea0003800000 */
[----:B---3--:R-:W-:Y:S01]  /*1ea20*/  IADD3 R0, R0, -0x1, RZ ;  /* 0xffffffff00007810 */ /* 0x008fe20007ffe0ff */
[----:B------:R-:W-:Y:S05]  /*1ea30*/  BRA.DIV ~URZ, `(.L_x_2505) ;  /* 0x000035327f007947 */ /* 0x000fea000b800000 */
[----:B------:R3:W2:Y:S02]  /*1ea40*/  SHFL.IDX PT, R11, R4, R0, 0x1f ;  /* 0x00001f00040b7589 */ /* 0x0006a400000e0000 */
.L_x_2504:
[----:B------:R-:W-:Y:S05]  /*1ea50*/  BSYNC B0 ;  /* 0x0000000000007941 */ /* 0x000fea0003800000 */
.L_x_2503:
[----:B--23--:R-:W-:Y:S01]  /*1ea60*/  IMAD R0, R11, c[0x0][0x538], R9 ;  /* 0x00014e000b007a24 */ /* 0x00cfe200078e0209 */
[----:B-1----:R-:W-:Y:S01]  /*1ea70*/  ISETP.NE.AND P0, PT, R8, 0x1, PT ;  /* 0x000000010800780c */ /* 0x002fe20003f05270 */
[----:B------:R-:W-:Y:S03]  /*1ea80*/  BSSY B0, `(.L_x_2506) ;  /* 0x0000083000007945 */ /* 0x000fe60003800000 */
[----:B------:R1:W-:Y:S01]  /*1ea90*/  STL [R1+0xd4], R0 ;  /* 0x0000d40001007387 */ /* 0x0003e20000100800 */
[----:B------:R-:W-:-:S08]  /*1eaa0*/  IADD3 R9, -R0, R10, RZ ;  /* 0x0000000a00097210 */ /* 0x000fd00007ffe1ff */
[----:B------:R-:W-:Y:S05]  /*1eab0*/  @!P0 BRA `(.L_x_2507) ;  /* 0x000003e000008947 */ /* 0x000fea0003800000 */
[----:B----4-:R-:W-:Y:S02]  /*1eac0*/  IABS R4, R6 ;  /* 0x0000000600047213 */ /* 0x010fe40000000000 */
[----:B------:R-:W-:Y:S02]  /*1ead0*/  IABS R5, R8 ;  /* 0x0000000800057213 */ /* 0x000fe40000000000 */
[----:B------:R-:W2:Y:S01]  /*1eae0*/  I2F.RP R2, R4 ;  /* 0x0000000400027306 */ /* 0x000ea20000209400 */
[----:B------:R-:W-:-:S07]  /*1eaf0*/  IABS R11, R6 ;  /* 0x00000006000b7213 */ /* 0x000fce0000000000 */
[----:B------:R-:W-:Y:S08]  /*1eb00*/  I2F.RP R13, R5 ;  /* 0x00000005000d7306 */ /* 0x000ff00000209400 */
[----:B--2---:R-:W2:Y:S02]  /*1eb10*/  MUFU.RCP R2, R2 ;  /* 0x0000000200027308 */ /* 0x004ea40000001000 */
[----:B--2---:R-:W-:-:S06]  /*1eb20*/  IADD3 R2, R2, 0xffffffe, RZ ;  /* 0x0ffffffe02027810 */ /* 0x004fcc0007ffe0ff */
[----:B------:R-:W2:Y:S02]  /*1eb30*/  F2I.FTZ.U32.TRUNC.NTZ R3, R2 ;  /* 0x0000000200037305 */ /* 0x000ea4000021f000 */
[----:B-12---:R-:W-:Y:S02]  /*1eb40*/  IMAD.MOV R0, RZ, RZ, -R3 ;  /* 0x000000ffff007224 */ /* 0x006fe400078e0a03 */
[----:B------:R-:W-:Y:S02]  /*1eb50*/  IMAD.MOV.U32 R2, RZ, RZ, RZ ;  /* 0x000000ffff027224 */ /* 0x000fe400078e00ff */
[----:B------:R-:W-:Y:S01]  /*1eb60*/  IMAD.MOV.U32 R10, RZ, RZ, R0 ;  /* 0x000000ffff0a7224 */ /* 0x000fe200078e0000 */
[----:B------:R-:W-:-:S03]  /*1eb70*/  IABS R0, R9 ;  /* 0x0000000900007213 */ /* 0x000fc60000000000 */
[----:B------:R-:W-:-:S04]  /*1eb80*/  IMAD R10, R10, R4, RZ ;  /* 0x000000040a0a7224 */ /* 0x000fc800078e02ff */
[----:B------:R-:W-:-:S04]  /*1eb90*/  IMAD.HI.U32 R10, R3, R10, R2 ;  /* 0x0000000a030a7227 */ /* 0x000fc800078e0002 */
[----:B------:R-:W-:Y:S02]  /*1eba0*/  IMAD.MOV.U32 R2, RZ, RZ, R0 ;  /* 0x000000ffff027224 */ /* 0x000fe400078e0000 */
[----:B------:R-:W-:-:S05]  /*1ebb0*/  IMAD.MOV R0, RZ, RZ, -R11 ;  /* 0x000000ffff007224 */ /* 0x000fca00078e0a0b */
[----:B------:R-:W-:Y:S01]  /*1ebc0*/  MOV R3, R0 ;  /* 0x0000000000037202 */ /* 0x000fe20000000f00 */
        /* <DEDUP_REMOVED lines=45> */
.L_x_2507:
[----:B-1----:R-:W2:Y:S01]  /*1eea0*/  LDL R0, [R1+0xac] ;  /* 0x0000ac0001007983 */ /* 0x002ea20000100800 */
[----:B------:R-:W-:-:S04]  /*1eeb0*/  IMAD.MOV.U32 R4, RZ, RZ, 0x4 ;  /* 0x00000004ff047424 */ /* 0x000fc800078e00ff */
[----:B--2---:R-:W-:-:S06]  /*1eec0*/  IMAD.WIDE R4, R0, R4, c[0x0][0x590] ;  /* 0x0001640000047625 */ /* 0x004fcc00078e0204 */
[----:B------:R-:W2:Y:S01]  /*1eed0*/  LDG.E R4, [R4.64] ;  /* 0x0000000a04047981 */ /* 0x000ea2000c1e1900 */
[----:B------:R-:W-:Y:S01]  /*1eee0*/  IABS R8, R9 ;  /* 0x0000000900087213 */ /* 0x000fe20000000000 */
[----:B--2-4-:R-:W-:-:S05]  /*1eef0*/  IMAD R10, R4, R6, RZ ;  /* 0x00000006040a7224 */ /* 0x014fca00078e02ff */
[-C--:B------:R-:W-:Y:S02]  /*1ef00*/  IABS R5, R10.reuse ;  /* 0x0000000a00057213 */ /* 0x080fe40000000000 */
[----:B------:R-:W-:Y:S02]  /*1ef10*/  IABS R11, R10 ;  /* 0x0000000a000b7213 */ /* 0x000fe40000000000 */
[----:B------:R-:W1:Y:S08]  /*1ef20*/  I2F.RP R2, R5 ;  /* 0x0000000500027306 */ /* 0x000e700000209400 */
[----:B-1----:R-:W1:Y:S02]  /*1ef30*/  MUFU.RCP R2, R2 ;  /* 0x0000000200027308 */ /* 0x002e640000001000 */
[----:B-1----:R-:W-:-:S06]  /*1ef40*/  IADD3 R2, R2, 0xffffffe, RZ ;  /* 0x0ffffffe02027810 */ /* 0x002fcc0007ffe0ff */
[----:B------:R-:W1:Y:S02]  /*1ef50*/  F2I.FTZ.U32.TRUNC.NTZ R3, R2 ;  /* 0x0000000200037305 */ /* 0x000e64000021f000 */
[----:B-1----:R-:W-:Y:S02]  /*1ef60*/  IMAD.MOV R0, RZ, RZ, -R3 ;  /* 0x000000ffff007224 */ /* 0x002fe400078e0a03 */
[----:B------:R-:W-:Y:S02]  /*1ef70*/  IMAD.MOV.U32 R2, RZ, RZ, RZ ;  /* 0x000000ffff027224 */ /* 0x000fe400078e00ff */
[----:B------:R-:W-:-:S04]  /*1ef80*/  IMAD R0, R0, R5, RZ ;  /* 0x0000000500007224 */ /* 0x000fc800078e02ff */
        /* <DEDUP_REMOVED lines=12> */
[----:B------:R-:W-:-:S04]  /*1f050*/  IMAD.MOV.U32 R2, RZ, RZ, R0 ;  /* 0x000000ffff027224 */ /* 0x000fc800078e0000 */
[----:B------:R-:W-:Y:S01]  /*1f060*/  @!P1 IMAD.MOV R2, RZ, RZ, -R2 ;  /* 0x000000ffff029224 */ /* 0x000fe200078e0a02 */
[----:B------:R-:W-:-:S05]  /*1f070*/  @!P0 LOP3.LUT R2, RZ, R10, RZ, 0x33, !PT ;  /* 0x0000000aff028212 */ /* 0x000fca00078e33ff */
[----:B------:R-:W-:Y:S02]  /*1f080*/  IMAD R11, R4, R2, RZ ;  /* 0x00000002040b7224 */ /* 0x000fe400078e02ff */
[----:B------:R-:W-:-:S03]  /*1f090*/  IMAD.MOV R2, RZ, RZ, -R2 ;  /* 0x000000ffff027224 */ /* 0x000fc600078e0a02 */
[----:B------:R-:W-:Y:S01]  /*1f0a0*/  IADD3 R0, -R11, c[0x0][0x538], RZ ;  /* 0x00014e000b007a10 */ /* 0x000fe20007ffe1ff */
[----:B------:R-:W-:Y:S02]  /*1f0b0*/  IMAD R9, R10, R2, R9 ;  /* 0x000000020a097224 */ /* 0x000fe400078e0209 */
[----:B------:R-:W-:Y:S01]  /*1f0c0*/  IMAD.MOV.U32 R2, RZ, RZ, RZ ;  /* 0x000000ffff027224 */ /* 0x000fe200078e00ff */
[----:B------:R-:W-:-:S04]  /*1f0d0*/  IMNMX R0, R4, R0, PT ;  /* 0x0000000004007217 */ /* 0x000fc80003800200 */
[-C--:B------:R-:W-:Y:S02]  /*1f0e0*/  IABS R4, R0.reuse ;  /* 0x0000000000047213 */ /* 0x080fe40000000000 */
[----:B------:R-:W-:Y:S02]  /*1f0f0*/  IABS R10, R0 ;  /* 0x00000000000a7213 */ /* 0x000fe40000000000 */
[----:B------:R-:W1:Y:S08]  /*1f100*/  I2F.RP R3, R4 ;  /* 0x0000000400037306 */ /* 0x000e700000209400 */
[----:B-1----:R-:W1:Y:S02]  /*1f110*/  MUFU.RCP R3, R3 ;  /* 0x0000000300037308 */ /* 0x002e640000001000 */
[----:B-1----:R-:W-:-:S06]  /*1f120*/  IADD3 R3, R3, 0xffffffe, RZ ;  /* 0x0ffffffe03037810 */ /* 0x002fcc0007ffe0ff */
[----:B------:R-:W1:Y:S02]  /*1f130*/  F2I.FTZ.U32.TRUNC.NTZ R3, R3 ;  /* 0x0000000300037305 */ /* 0x000e64000021f000 */
[----:B-1----:R-:W-:-:S05]  /*1f140*/  IADD3 R5, RZ, -R3, RZ ;  /* 0x80000003ff057210 */ /* 0x002fca0007ffe0ff */
[----:B------:R-:W-:Y:S01]  /*1f150*/  IMAD.MOV.U32 R8, RZ, RZ, R5 ;  /* 0x000000ffff087224 */ /* 0x000fe200078e0005 */
        /* <DEDUP_REMOVED lines=21> */
.L_x_2508:
[----:B------:R-:W-:Y:S05]  /*1f2b0*/  BSYNC B0 ;  /* 0x0000000000007941 */ /* 0x000fea0003800000 */
.L_x_2506:
[----:B------:R-:W-:-:S04]  /*1f2c0*/  LOP3.LUT R2, RZ, R2, RZ, 0x33, !PT ;  /* 0x00000002ff027212 */ /* 0x000fc800078e33ff */
[----:B-1----:R-:W-:-:S05]  /*1f2d0*/  IADD3 R0, R2, R6, RZ ;  /* 0x0000000602007210 */ /* 0x002fca0007ffe0ff */
[----:B------:R1:W-:Y:S01]  /*1f2e0*/  STL [R1+0x15c], R0 ;  /* 0x00015c0001007387 */ /* 0x0003e20000100800 */
[----:B------:R-:W-:Y:S05]  /*1f2f0*/  BRA `(.L_x_2509) ;  /* 0x0000005000007947 */ /* 0x000fea0003800000 */
.L_x_2497:
[----:B------:R-:W-:Y:S01]  /*1f300*/  MOV R0, c[0x0][0x53c] ;  /* 0x00014f0000007a02 */ /* 0x000fe20000000f00 */
[----:B------:R1:W-:Y:S04]  /*1f310*/  STL [R1+0xd4], R10 ;  /* 0x0000d40a01007387 */ /* 0x0003e80000100800 */
[----:B------:R1:W-:Y:S04]  /*1f320*/  STL [R1+0x15c], RZ ;  /* 0x00015cff01007387 */ /* 0x0003e80000100800 */
[----:B------:R1:W-:Y:S04]  /*1f330*/  STL [R1+0xa8], RZ ;  /* 0x0000a8ff01007387 */ /* 0x0003e80000100800 */
[----:B------:R1:W-:Y:S02]  /*1f340*/  STL [R1+0xac], R0 ;  /* 0x0000ac0001007387 */ /* 0x0003e40000100800 */
.L_x_2509:
[----:B------:R-:W-:Y:S05]  /*1f350*/  BSYNC B1 ;  /* 0x0000000000017941 */ /* 0x000fea0003800000 */
.L_x_2495:
[----:B-1----:R-:W3:Y:S04]  /*1f360*/  LDL R0, [R1+0xd4] ;  /* 0x0000d40001007983 */ /* 0x002ee80000100800 */
[----:B--2---:R-:W2:Y:S04]  /*1f370*/  LDL R4, [R1+0x15c] ;  /* 0x00015c0001047983 */ /* 0x004ea80000100800 */
[----:B------:R-:W4:Y:S04]  /*1f380*/  LDL R3, [R1+0xa8] ;  /* 0x0000a80001037983 */ /* 0x000f280000100800 */
[----:B------:R-:W5:Y:S01]  /*1f390*/  LDL R2, [R1+0xac] ;  /* 0x0000ac0001027983 */ /* 0x000f620000100800 */
[----:B------:R-:W-:Y:S03]  /*1f3a0*/  WARPSYNC 0xffffffff ;  /* 0xffffffff00007948 */ /* 0x000fe60003800000 */
[----:B------:R-:W-:Y:S01]  /*1f3b0*/  BAR.SYNC.DEFER_BLOCKING 0x4, 0x100 ;  /* 0x0104000000007b1d */ /* 0x000fe20000010000 */
[----:B------:R-:W-:-:S02]  /*1f3c0*/  ISETP.NE.AND P0, PT, R14, RZ, PT ;  /* 0x000000ff0e00720c */ /* 0x000fc40003f05270 */
[----:B---3--:R-:W-:Y:S01]  /*1f3d0*/  MOV R8, R0 ;  /* 0x0000000000087202 */ /* 0x008fe20000000f00 */
[----:B--2---:R-:W-:Y:S02]  /*1f3e0*/  IMAD.MOV.U32 R9, RZ, RZ, R4 ;  /* 0x000000ffff097224 */ /* 0x004fe400078e0004 */
[----:B----4-:R-:W-:Y:S01]  /*1f3f0*/  IMAD.MOV.U32 R10, RZ, RZ, R3 ;  /* 0x000000ffff0a7224 */ /* 0x010fe200078e0003 */
[----:B-----5:R-:W-:-:S07]  /*1f400*/  MOV R11, R2 ;  /* 0x00000002000b7202 */ /* 0x020fce0000000f00 */
[----:B------:R1:W-:Y:S04]  /*1f410*/  @!P0 STS.128 [0x20080], R8 ;  /* 0x02008008ff008388 */ /* 0x0003e80000000c00 */
[----:B------:R-:W-:Y:S06]  /*1f420*/  BAR.ARV 0x5, 0x100 ;  /* 0x0144000000007b1d */ /* 0x000fec0000002000 */
.L_x_2490:
[----:B-1----:R-:W3:Y:S02]  /*1f430*/  LDL R0, [R1+0xac] ;  /* 0x0000ac0001007983 */ /* 0x002ee40000100800 */
[----:B---3--:R-:W-:-:S13]  /*1f440*/  ISETP.GE.AND P0, PT, R0, c[0x0][0x53c], PT ;  /* 0x00014f0000007a0c */ /* 0x008fda0003f06270 */
[----:B--2---:R-:W-:Y:S01]  /*1f450*/  @P0 CALL.REL.NOINC `(.L_x_2510) ;  /* 0x0000001000000944 */ /* 0x004fe20003c00000 */
[----:B------:R-:W-:Y:S05]  /*1f460*/  BRA `(.L_x_2511) ;  /* 0xfffe2da000007947 */ /* 0x000fea000383ffff */
.L_x_2510:
[----:B------:R-:W-:Y:S05]  /*1f470*/  EXIT ;  /* 0x000000000000794d */ /* 0x000fea0003800000 */
.L_x_2266:
[----:B------:R-:W-:Y:S01]  /*1f480*/  IMAD.MOV.U32 R0, RZ, RZ, R5 ;  /* 0x000000ffff007224 */ /* 0x000fe200078e0005 */
[----:B------:R-:W-:Y:S02]  /*1f490*/  MOV R3, 0x1 ;  /* 0x0000000100037802 */ /* 0x000fe40000000f00 */
[----:B------:R-:W-:Y:S02]  /*1f4a0*/  MOV R2, 0x1f4c0 ;  /* 0x0001f4c000027802 */ /* 0x000fe40000000f00 */
[----:B------:R-:W-:Y:S05]  /*1f4b0*/  CALL.REL.NOINC `($__internal_41_$__cuda_sm70_shflsync_up_p) ;  /* 0x0000d8c000007944 */ /* 0x000fea0003c00000 */
[----:B------:R-:W-:Y:S01]  /*1f4c0*/  MOV R0, R4 ;  /* 0x0000000400007202 */ /* 0x000fe20000000f00 */
[----:B------:R-:W-:Y:S05]  /*1f4d0*/  BRA `(.L_x_2512) ;  /* 0xfffe100000007947 */ /* 0x000fea000383ffff */
.L_x_2267:
[----:B------:R-:W-:Y:S01]  /*1f4e0*/  IMAD.MOV.U32 R0, RZ, RZ, R5 ;  /* 0x000000ffff007224 */ /* 0x000fe200078e0005 */
[----:B------:R-:W-:Y:S02]  /*1f4f0*/  MOV R3, 0x2 ;  /* 0x0000000200037802 */ /* 0x000fe40000000f00 */
[----:B------:R-:W-:Y:S02]  /*1f500*/  MOV R2, 0x1f520 ;  /* 0x0001f52000027802 */ /* 0x000fe40000000f00 */
[----:B------:R-:W-:Y:S05]  /*1f510*/  CALL.REL.NOINC `($__internal_41_$__cuda_sm70_shflsync_up_p) ;  /* 0x0000d86000007944 */ /* 0x000fea0003c00000 */
[----:B------:R-:W-:Y:S01]  /*1f520*/  SEL R4, R4, RZ, P4 ;  /* 0x000000ff04047207 */ /* 0x000fe20002000000 */
[----:B------:R-:W-:Y:S01]  /*1f530*/  IMAD.MOV.U32 R3, RZ, RZ, 0x4 ;  /* 0x00000004ff037424 */ /* 0x000fe200078e00ff */
[----:B------:R-:W-:-:S03]  /*1f540*/  MOV R2, 0x1f570 ;  /* 0x0001f57000027802 */ /* 0x000fc60000000f00 */
[----:B------:R-:W-:Y:S02]  /*1f550*/  IMAD.IADD R0, R5, 0x1, R4 ;  /* 0x0000000105007824 */ /* 0x000fe400078e0204 */
        /* <DEDUP_REMOVED lines=13> */
[----:B------:R-:W-:Y:S02]  /*1f630*/  MOV R236, 0x1f ;  /* 0x0000001f00ec7802 */ /* 0x000fe40000000f00 */
[----:B------:R-:W-:Y:S01]  /*1f640*/  MOV R3, 0x1f680 ;  /* 0x0001f68000037802 */ /* 0x000fe20000000f00 */
[----:B------:R-:W-:-:S04]  /*1f650*/  IMAD.IADD R4, R0, 0x1, R4 ;  /* 0x0000000100047824 */ /* 0x000fc800078e0204 */
[----:B------:R-:W-:Y:S02]  /*1f660*/  IMAD.MOV.U32 R235, RZ, RZ, R4 ;  /* 0x000000ffffeb7224 */ /* 0x000fe400078e0004 */
[----:B------:R-:W-:Y:S05]  /*1f670*/  CALL.REL.NOINC `($__internal_40_$__cuda_sm70_shflsync_idx_p) ;  /* 0x0000d6a000007944 */ /* 0x000fea0003c00000 */
[----:B------:R-:W-:Y:S01]  /*1f680*/  MOV R0, R237 ;  /* 0x000000ed00007202 */ /* 0x000fe20000000f00 */
[----:B------:R-:W-:Y:S05]  /*1f690*/  BRA `(.L_x_2513) ;  /* 0xfffe0f4000007947 */ /* 0x000fea000383ffff */
.L_x_2269:
[----:B------:R-:W-:Y:S02]  /*1f6a0*/  SEL R0, RZ, 0x1, P0 ;  /* 0x00000001ff007807 */ /* 0x000fe40000000000 */
[----:B------:R-:W-:Y:S02]  /*1f6b0*/  MOV R2, 0x1f6d0 ;  /* 0x0001f6d000027802 */ /* 0x000fe40000000f00 */
[----:B------:R-:W-:Y:S05]  /*1f6c0*/  CALL.REL.NOINC `($__internal_42_$__cuda_sm70_votesync_ballot) ;  /* 0x0000d71000007944 */ /* 0x000fea0003c00000 */
[----:B------:R-:W-:Y:S01]  /*1f6d0*/  MOV R7, R0 ;  /* 0x0000000000077202 */ /* 0x000fe20000000f00 */
[----:B------:R-:W-:Y:S05]  /*1f6e0*/  BRA `(.L_x_2514) ;  /* 0xfffe0f8000007947 */ /* 0x000fea000383ffff */
.L_x_2270:
[----:B------:R-:W-:Y:S01]  /*1f6f0*/  IMAD.MOV.U32 R235, RZ, RZ, R9 ;  /* 0x000000ffffeb7224 */ /* 0x000fe200078e0009 */
[----:B-1----:R-:W-:Y:S01]  /*1f700*/  MOV R2, R0 ;  /* 0x0000000000027202 */ /* 0x002fe20000000f00 */
[----:B------:R-:W-:Y:S01]  /*1f710*/  IMAD.MOV.U32 R236, RZ, RZ, 0x1f ;  /* 0x0000001fffec7424 */ /* 0x000fe200078e00ff */
[----:B------:R-:W-:Y:S02]  /*1f720*/  MOV R3, 0x1f740 ;  /* 0x0001f74000037802 */ /* 0x000fe40000000f00 */
[----:B------:R-:W-:Y:S05]  /*1f730*/  CALL.REL.NOINC `($__internal_40_$__cuda_sm70_shflsync_idx_p) ;  /* 0x0000d5e000007944 */ /* 0x000fea0003c00000 */
[----:B------:R-:W-:Y:S01]  /*1f740*/  IMAD.MOV.U32 R12, RZ, RZ, R237 ;  /* 0x000000ffff0c7224 */ /* 0x000fe200078e00ed */
[----:B------:R-:W-:Y:S01]  /*1f750*/  MOV R235, R8 ;  /* 0x0000000800eb7202 */ /* 0x000fe20000000f00 */
[----:B------:R-:W-:Y:S01]  /*1f760*/  IMAD.MOV.U32 R5, RZ, RZ, RZ ;  /* 0x000000ffff057224 */ /* 0x000fe200078e00ff */
[----:B------:R-:W-:Y:S01]  /*1f770*/  MOV R2, R0 ;  /* 0x0000000000027202 */ /* 0x000fe20000000f00 */
[----:B------:R-:W-:Y:S01]  /*1f780*/  IMAD.MOV.U32 R236, RZ, RZ, 0x1f ;  /* 0x0000001fffec7424 */ /* 0x000fe200078e00ff */
[----:B------:R-:W-:-:S02]  /*1f790*/  MOV R3, 0x1f7b0 ;  /* 0x0001f7b000037802 */ /* 0x000fc40000000f00 */
[----:B------:R-:W-:Y:S05]  /*1f7a0*/  CALL.REL.NOINC `($__internal_40_$__cuda_sm70_shflsync_idx_p) ;  /* 0x0000d57000007944 */ /* 0x000fea0003c00000 */
[----:B------:R-:W-:Y:S01]  /*1f7b0*/  MOV R9, R237 ;  /* 0x000000ed00097202 */ /* 0x000fe20000000f00 */
[----:B------:R-:W-:Y:S05]  /*1f7c0*/  BRA `(.L_x_2515) ;  /* 0xfffe0f1000007947 */ /* 0x000fea000383ffff */
.L_x_2273:
[----:B------:R-:W-:Y:S01]  /*1f7d0*/  IMAD.MOV.U32 R235, RZ, RZ, R4 ;  /* 0x000000ffffeb7224 */ /* 0x000fe200078e0004 */
[----:B-1----:R-:W-:Y:S01]  /*1f7e0*/  MOV R2, R0 ;  /* 0x0000000000027202 */ /* 0x002fe20000000f00 */
[----:B------:R-:W-:Y:S01]  /*1f7f0*/  IMAD.MOV.U32 R236, RZ, RZ, 0x1f ;  /* 0x0000001fffec7424 */ /* 0x000fe200078e00ff */
[----:B------:R-:W-:-:S02]  /*1f800*/  MOV R3, 0x1f820 ;  /* 0x0001f82000037802 */ /* 0x000fc40000000f00 */
[----:B---34-:R-:W-:Y:S05]  /*1f810*/  CALL.REL.NOINC `($__internal_40_$__cuda_sm70_shflsync_idx_p) ;  /* 0x0000d50000007944 */ /* 0x018fea0003c00000 */
[----:B------:R-:W-:Y:S01]  /*1f820*/  MOV R5, R237 ;  /* 0x000000ed00057202 */ /* 0x000fe20000000f00 */
[----:B------:R-:W-:Y:S05]  /*1f830*/  BRA `(.L_x_2272) ;  /* 0xfffe0f0000007947 */ /* 0x000fea000383ffff */
.L_x_2344:
[----:B-1----:R-:W-:Y:S01]  /*1f840*/  IMAD.MOV.U32 R235, RZ, RZ, R13 ;  /* 0x000000ffffeb7224 */ /* 0x002fe200078e000d */
[----:B------:R-:W-:Y:S01]  /*1f850*/  MOV R2, RZ ;  /* 0x000000ff00027202 */ /* 0x000fe20000000f00 */
[----:B------:R-:W-:Y:S01]  /*1f860*/  IMAD.MOV.U32 R236, RZ, RZ, 0x181f ;  /* 0x0000181fffec7424 */ /* 0x000fe200078e00ff */
[----:B------:R-:W-:-:S02]  /*1f870*/  MOV R3, 0x1f890 ;  /* 0x0001f89000037802 */ /* 0x000fc40000000f00 */
[----:B-----5:R-:W-:Y:S05]  /*1f880*/  CALL.REL.NOINC `($__internal_40_$__cuda_sm70_shflsync_idx_p) ;  /* 0x0000d49000007944 */ /* 0x020fea0003c00000 */
[----:B------:R-:W-:Y:S01]  /*1f890*/  MOV R4, R237 ;  /* 0x000000ed00047202 */ /* 0x000fe20000000f00 */
[----:B------:R-:W-:Y:S05]  /*1f8a0*/  BRA `(.L_x_2516) ;  /* 0xfffeafc000007947 */ /* 0x000fea000383ffff */
.L_x_2345:
[----:B------:R-:W-:Y:S01]  /*1f8b0*/  IMAD.MOV.U32 R235, RZ, RZ, R17 ;  /* 0x000000ffffeb7224 */ /* 0x000fe200078e0011 */
[----:B------:R-:W-:Y:S01]  /*1f8c0*/  MOV R2, RZ ;  /* 0x000000ff00027202 */ /* 0x000fe20000000f00 */
[----:B------:R-:W-:Y:S01]  /*1f8d0*/  IMAD.MOV.U32 R236, RZ, RZ, 0x181f ;  /* 0x0000181fffec7424 */ /* 0x000fe200078e00ff */
[----:B------:R-:W-:-:S02]  /*1f8e0*/  MOV R3, 0x1f900 ;  /* 0x0001f90000037802 */ /* 0x000fc40000000f00 */
[----:B-12--5:R-:W-:Y:S05]  /*1f8f0*/  CALL.REL.NOINC `($__internal_40_$__cuda_sm70_shflsync_idx_p) ;  /* 0x0000d42000007944 */ /* 0x026fea0003c00000 */
[----:B------:R-:W-:Y:S01]  /*1f900*/  MOV R0, R237 ;  /* 0x000000ed00007202 */ /* 0x000fe20000000f00 */
[----:B------:R-:W-:Y:S05]  /*1f910*/  BRA `(.L_x_2517) ;  /* 0xfffeaf7000007947 */ /* 0x000fea000383ffff */
.L_x_2348:
[----:B------:R-:W-:Y:S01]  /*1f920*/  IMAD.MOV.U32 R235, RZ, RZ, R13 ;  /* 0x000000ffffeb7224 */ /* 0x000fe200078e000d */
[----:B--2---:R-:W-:Y:S01]  /*1f930*/  MOV R2, 0x1 ;  /* 0x0000000100027802 */ /* 0x004fe20000000f00 */
[----:B------:R-:W-:Y:S01]  /*1f940*/  IMAD.MOV.U32 R236, RZ, RZ, 0x181f ;  /* 0x0000181fffec7424 */ /* 0x000fe200078e00ff */
[----:B------:R-:W-:-:S02]  /*1f950*/  MOV R3, 0x1f970 ;  /* 0x0001f97000037802 */ /* 0x000fc40000000f00 */
[----:B-1-345:R-:W-:Y:S05]  /*1f960*/  CALL.REL.NOINC `($__internal_40_$__cuda_sm70_shflsync_idx_p) ;  /* 0x0000d3b000007944 */ /* 0x03afea0003c00000 */
[----:B------:R-:W-:Y:S01]  /*1f970*/  IMAD.MOV.U32 R4, RZ, RZ, R237 ;  /* 0x000000ffff047224 */ /* 0x000fe200078e00ed */
[----:B------:R-:W-:Y:S01]  /*1f980*/  MOV R2, 0x1 ;  /* 0x0000000100027802 */ /* 0x000fe20000000f00 */
[----:B------:R-:W-:Y:S01]  /*1f990*/  IMAD.MOV.U32 R235, RZ, RZ, R17 ;  /* 0x000000ffffeb7224 */ /* 0x000fe200078e0011 */
[----:B------:R-:W-:-:S02]  /*1f9a0*/  MOV R236, 0x181f ;  /* 0x0000181f00ec7802 */ /* 0x000fc40000000f00 */
[----:B------:R-:W-:Y:S02]  /*1f9b0*/  MOV R3, 0x1f9d0 ;  /* 0x0001f9d000037802 */ /* 0x000fe40000000f00 */
[----:B------:R-:W-:Y:S05]  /*1f9c0*/  CALL.REL.NOINC `($__internal_40_$__cuda_sm70_shflsync_idx_p) ;  /* 0x0000d35000007944 */ /* 0x000fea0003c00000 */
[----:B------:R-:W-:Y:S01]  /*1f9d0*/  MOV R0, R237 ;  /* 0x000000ed00007202 */ /* 0x000fe20000000f00 */
[----:B------:R-:W-:Y:S05]  /*1f9e0*/  BRA `(.L_x_2518) ;  /* 0xfffeb02000007947 */ /* 0x000fea000383ffff */
.L_x_2351:
[----:B------:R-:W-:Y:S01]  /*1f9f0*/  IMAD.MOV.U32 R235, RZ, RZ, R13 ;  /* 0x000000ffffeb7224 */ /* 0x000fe200078e000d */
[----:B-1----:R-:W-:Y:S01]  /*1fa00*/  MOV R2, 0x2 ;  /* 0x0000000200027802 */ /* 0x002fe20000000f00 */
[----:B------:R-:W-:Y:S01]  /*1fa10*/  IMAD.MOV.U32 R236, RZ, RZ, 0x181f ;  /* 0x0000181fffec7424 */ /* 0x000fe200078e00ff */
[----:B------:R-:W-:Y:S02]  /*1fa20*/  MOV R3, 0x1fa40 ;  /* 0x0001fa4000037802 */ /* 0x000fe40000000f00 */
[----:B--2345:R-:W-:Y:S05]  /*1fa30*/  CALL.REL.NOINC `($__internal_40_$__cuda_sm70_shflsync_idx_p) ;  /* 0x0000d2e000007944 */ /* 0x03cfea0003c00000 */
[----:B------:R-:W-:Y:S01]  /*1fa40*/  MOV R4, R237 ;  /* 0x000000ed00047202 */ /* 0x000fe20000000f00 */
[----:B------:R-:W-:Y:S05]  /*1fa50*/  BRA `(.L_x_2519) ;  /* 0xfffeb12000007947 */ /* 0x000fea000383ffff */
.L_x_2352:
[----:B------:R-:W-:Y:S01]  /*1fa60*/  IMAD.MOV.U32 R235, RZ, RZ, R17 ;  /* 0x000000ffffeb7224 */ /* 0x000fe200078e0011 */
[----:B------:R-:W-:Y:S01]  /*1fa70*/  MOV R2, 0x2 ;  /* 0x0000000200027802 */ /* 0x000fe20000000f00 */
[----:B------:R-:W-:Y:S01]  /*1fa80*/  IMAD.MOV.U32 R236, RZ, RZ, 0x181f ;  /* 0x0000181fffec7424 */ /* 0x000fe200078e00ff */
[----:B------:R-:W-:Y:S02]  /*1fa90*/  MOV R3, 0x1fab0 ;  /* 0x0001fab000037802 */ /* 0x000fe40000000f00 */
[----:B-12345:R-:W-:Y:S05]  /*1faa0*/  CALL.REL.NOINC `($__internal_40_$__cuda_sm70_shflsync_idx_p) ;  /* 0x0000d27000007944 */ /* 0x03efea0003c00000 */
[----:B------:R-:W-:Y:S01]  /*1fab0*/  MOV R0, R237 ;  /* 0x000000ed00007202 */ /* 0x000fe20000000f00 */
[----:B------:R-:W-:Y:S05]  /*1fac0*/  BRA `(.L_x_2520) ;  /* 0xfffeb0d000007947 */ /* 0x000fea000383ffff */
.L_x_2355:
[----:B------:R-:W-:Y:S01]  /*1fad0*/  IMAD.MOV.U32 R235, RZ, RZ, R13 ;  /* 0x000000ffffeb7224 */ /* 0x000fe200078e000d */
[----:B-1----:R-:W-:Y:S01]  /*1fae0*/  MOV R2, 0x3 ;  /* 0x0000000300027802 */ /* 0x002fe20000000f00 */
[----:B------:R-:W-:Y:S01]  /*1faf0*/  IMAD.MOV.U32 R236, RZ, RZ, 0x181f ;  /* 0x0000181fffec7424 */ /* 0x000fe200078e00ff */
[----:B------:R-:W-:-:S02]  /*1fb00*/  MOV R3, 0x1fb20 ;  /* 0x0001fb2000037802 */ /* 0x000fc40000000f00 */
[----:B--2345:R-:W-:Y:S05]  /*1fb10*/  CALL.REL.NOINC `($__internal_40_$__cuda_sm70_shflsync_idx_p) ;  /* 0x0000d20000007944 */ /* 0x03cfea0003c00000 */
        /* <DEDUP_REMOVED lines=8> */
.L_x_2357:
[----:B------:R-:W-:Y:S01]  /*1fba0*/  IMAD.MOV.U32 R235, RZ, RZ, R4 ;  /* 0x000000ffffeb7224 */ /* 0x000fe200078e0004 */
[----:B------:R-:W-:Y:S01]  /*1fbb0*/  MOV R2, RZ ;  /* 0x000000ff00027202 */ /* 0x000fe20000000f00 */
[----:B------:R-:W-:Y:S01]  /*1fbc0*/  IMAD.MOV.U32 R236, RZ, RZ, 0x181f ;  /* 0x0000181fffec7424 */ /* 0x000fe200078e00ff */
[----:B------:R-:W-:Y:S02]  /*1fbd0*/  MOV R3, 0x1fbf0 ;  /* 0x0001fbf000037802 */ /* 0x000fe40000000f00 */
[----:B-1234-:R-:W-:Y:S05]  /*1fbe0*/  CALL.REL.NOINC `($__internal_40_$__cuda_sm70_shflsync_idx_p) ;  /* 0x0000d13000007944 */ /* 0x01efea0003c00000 */
[----:B------:R-:W-:Y:S01]  /*1fbf0*/  MOV R3, R237 ;  /* 0x000000ed00037202 */ /* 0x000fe20000000f00 */
[----:B------:R-:W-:Y:S05]  /*1fc00*/  BRA `(.L_x_2522) ;  /* 0xfffebd6000007947 */ /* 0x000fea000383ffff */
.L_x_2360:
[----:B------:R-:W-:Y:S01]  /*1fc10*/  IMAD.MOV.U32 R235, RZ, RZ, R4 ;  /* 0x000000ffffeb7224 */ /* 0x000fe200078e0004 */
[----:B------:R-:W-:Y:S01]  /*1fc20*/  MOV R2, 0x1 ;  /* 0x0000000100027802 */ /* 0x000fe20000000f00 */
[----:B------:R-:W-:Y:S01]  /*1fc30*/  IMAD.MOV.U32 R236, RZ, RZ, 0x181f ;  /* 0x0000181fffec7424 */ /* 0x000fe200078e00ff */
[----:B------:R-:W-:Y:S02]  /*1fc40*/  MOV R3, 0x1fc60 ;  /* 0x0001fc6000037802 */ /* 0x000fe40000000f00 */
[----:B-1-3--:R-:W-:Y:S05]  /*1fc50*/  CALL.REL.NOINC `($__internal_40_$__cuda_sm70_shflsync_idx_p) ;  /* 0x0000d0c000007944 */ /* 0x00afea0003c00000 */
        /* <DEDUP_REMOVED lines=8> */
.L_x_2363:
[----:B------:R-:W-:Y:S01]  /*1fce0*/  IMAD.MOV.U32 R235, RZ, RZ, R6 ;  /* 0x000000ffffeb7224 */ /* 0x000fe200078e0006 */
[----:B------:R-:W-:Y:S01]  /*1fcf0*/  MOV R2, RZ ;  /* 0x000000ff00027202 */ /* 0x000fe20000000f00 */
[----:B------:R-:W-:Y:S01]  /*1fd00*/  IMAD.MOV.U32 R236, RZ, RZ, 0x181f ;  /* 0x0000181fffec7424 */ /* 0x000fe200078e00ff */
[----:B------:R-:W-:Y:S02]  /*1fd10*/  MOV R3, 0x1fd30 ;  /* 0x0001fd3000037802 */ /* 0x000fe40000000f00 */
[----:B------:R-:W-:Y:S05]  /*1fd20*/  CALL.REL.NOINC `($__internal_40_$__cuda_sm70_shflsync_idx_p) ;  /* 0x0000cff000007944 */ /* 0x000fea0003c00000 */
[----:B------:R-:W-:Y:S01]  /*1fd30*/  MOV R4, R237 ;  /* 0x000000ed00047202 */ /* 0x000fe20000000f00 */
[----:B------:R-:W-:Y:S05]  /*1fd40*/  BRA `(.L_x_2524) ;  /* 0xfffeccc000007947 */ /* 0x000fea000383ffff */
.L_x_2364:
[----:B------:R-:W-:Y:S01]  /*1fd50*/  IMAD.MOV.U32 R235, RZ, RZ, R13 ;  /* 0x000000ffffeb7224 */ /* 0x000fe200078e000d */
[----:B------:R-:W-:Y:S01]  /*1fd60*/  MOV R2, RZ ;  /* 0x000000ff00027202 */ /* 0x000fe20000000f00 */
[----:B------:R-:W-:Y:S01]  /*1fd70*/  IMAD.MOV.U32 R236, RZ, RZ, 0x181f ;  /* 0x0000181fffec7424 */ /* 0x000fe200078e00ff */
[----:B------:R-:W-:Y:S02]  /*1fd80*/  MOV R3, 0x1fda0 ;  /* 0x0001fda000037802 */ /* 0x000fe40000000f00 */
[----:B-12---:R-:W-:Y:S05]  /*1fd90*/  CALL.REL.NOINC `($__internal_40_$__cuda_sm70_shflsync_idx_p) ;  /* 0x0000cf8000007944 */ /* 0x006fea0003c00000 */
[----:B------:R-:W-:Y:S01]  /*1fda0*/  MOV R0, R237 ;  /* 0x000000ed00007202 */ /* 0x000fe20000000f00 */
[----:B------:R-:W-:Y:S05]  /*1fdb0*/  BRA `(.L_x_2525) ;  /* 0xfffecc7000007947 */ /* 0x000fea000383ffff */
.L_x_2367:
[----:B------:R-:W-:Y:S01]  /*1fdc0*/  IMAD.MOV.U32 R235, RZ, RZ, R6 ;  /* 0x000000ffffeb7224 */ /* 0x000fe200078e0006 */
[----:B--2---:R-:W-:Y:S01]  /*1fdd0*/  MOV R2, 0x1 ;  /* 0x0000000100027802 */ /* 0x004fe20000000f00 */
[----:B------:R-:W-:Y:S01]  /*1fde0*/  IMAD.MOV.U32 R236, RZ, RZ, 0x181f ;  /* 0x0000181fffec7424 */ /* 0x000fe200078e00ff */
[----:B------:R-:W-:-:S02]  /*1fdf0*/  MOV R3, 0x1fe10 ;  /* 0x0001fe1000037802 */ /* 0x000fc40000000f00 */
[----:B-1-34-:R-:W-:Y:S05]  /*1fe00*/  CALL.REL.NOINC `($__internal_40_$__cuda_sm70_shflsync_idx_p) ;  /* 0x0000cf1000007944 */ /* 0x01afea0003c00000 */
        /* <DEDUP_REMOVED lines=8> */
.L_x_2368:
[----:B------:R-:W-:Y:S01]  /*1fe90*/  IMAD.MOV.U32 R235, RZ, RZ, R4 ;  /* 0x000000ffffeb7224 */ /* 0x000fe200078e0004 */
[----:B------:R-:W-:Y:S01]  /*1fea0*/  MOV R2, RZ ;  /* 0x000000ff00027202 */ /* 0x000fe20000000f00 */
[----:B------:R-:W-:Y:S01]  /*1feb0*/  IMAD.MOV.U32 R236, RZ, RZ, 0x1c1f ;  /* 0x00001c1fffec7424 */ /* 0x000fe200078e00ff */
[----:B------:R-:W-:Y:S02]  /*1fec0*/  MOV R3, 0x1fee0 ;  /* 0x0001fee000037802 */ /* 0x000fe40000000f00 */
[----:B------:R-:W-:Y:S05]  /*1fed0*/  CALL.REL.NOINC `($__internal_40_$__cuda_sm70_shflsync_idx_p) ;  /* 0x0000ce4000007944 */ /* 0x000fea0003c00000 */
[----:B------:R-:W-:Y:S01]  /*1fee0*/  MOV R3, R237 ;  /* 0x000000ed00037202 */ /* 0x000fe20000000f00 */
[----:B------:R-:W-:Y:S05]  /*1fef0*/  BRA `(.L_x_2527) ;  /* 0xfffed17000007947 */ /* 0x000fea000383ffff */
.L_x_2373:
[----:B------:R-:W-:Y:S01]  /*1ff00*/  IMAD.MOV.U32 R235, RZ, RZ, R4 ;  /* 0x000000ffffeb7224 */ /* 0x000fe200078e0004 */
[----:B------:R-:W-:Y:S01]  /*1ff10*/  MOV R2, 0x1 ;  /* 0x0000000100027802 */ /* 0x000fe20000000f00 */
[----:B------:R-:W-:Y:S01]  /*1ff20*/  IMAD.MOV.U32 R236, RZ, RZ, 0x1c1f ;  /* 0x00001c1fffec7424 */ /* 0x000fe200078e00ff */
[----:B------:R-:W-:Y:S02]  /*1ff30*/  MOV R3, 0x1ff50 ;  /* 0x0001ff5000037802 */ /* 0x000fe40000000f00 */
[----:B-1----:R-:W-:Y:S05]  /*1ff40*/  CALL.REL.NOINC `($__internal_40_$__cuda_sm70_shflsync_idx_p) ;  /* 0x0000cdd000007944 */ /* 0x002fea0003c00000 */
[----:B------:R-:W-:Y:S01]  /*1ff50*/  MOV R3, R237 ;  /* 0x000000ed00037202 */ /* 0x000fe20000000f00 */
[----:B------:R-:W-:Y:S05]  /*1ff60*/  BRA `(.L_x_2528) ;  /* 0xfffed68000007947 */ /* 0x000fea000383ffff */
.L_x_2378:
[----:B------:R-:W-:Y:S01]  /*1ff70*/  IMAD.MOV.U32 R0, RZ, RZ, R13 ;  /* 0x000000ffff007224 */ /* 0x000fe200078e000d */
[----:B------:R-:W-:-:S02]  /*1ff80*/  MOV R3, 0x2 ;  /* 0x0000000200037802 */ /* 0x000fc40000000f00 */
[----:B------:R-:W-:Y:S02]  /*1ff90*/  MOV R2, 0x1ffb0 ;  /* 0x0001ffb000027802 */ /* 0x000fe40000000f00 */
[----:B------:R-:W-:Y:S05]  /*1ffa0*/  CALL.REL.NOINC `($__internal_39_$__cuda_sm70_shflsync_bfly_p) ;  /* 0x0000cd1000007944 */ /* 0x000fea0003c00000 */
[----:B------:R-:W-:Y:S05]  /*1ffb0*/  BRA `(.L_x_2529) ;  /* 0xfffedbe000007947 */ /* 0x000fea000383ffff */
.L_x_2379:
[----:B------:R-:W-:Y:S01]  /*1ffc0*/  IMAD.MOV.U32 R0, RZ, RZ, R13 ;  /* 0x000000ffff007224 */ /* 0x000fe200078e000d */
[----:B------:R-:W-:Y:S02]  /*1ffd0*/  MOV R3, 0x1 ;  /* 0x0000000100037802 */ /* 0x000fe40000000f00 */
[----:B------:R-:W-:Y:S02]  /*1ffe0*/  MOV R2, 0x20000 ;  /* 0x0002000000027802 */ /* 0x000fe40000000f00 */
[----:B------:R-:W-:Y:S05]  /*1fff0*/  CALL.REL.NOINC `($__internal_39_$__cuda_sm70_shflsync_bfly_p) ;  /* 0x0000ccc000007944 */ /* 0x000fea0003c00000 */
[----:B------:R-:W-:Y:S01]  /*20000*/  FMNMX.FTZ R13, R13, R172, !PT ;  /* 0x000000ac0d0d7209 */ /* 0x000fe20007810000 */
[----:B------:R-:W-:Y:S01]  /*20010*/  IMAD.MOV.U32 R0, RZ, RZ, R6 ;  /* 0x000000ffff007224 */ /* 0x000fe200078e0006 */
[----:B------:R-:W-:Y:S01]  /*20020*/  MOV R2, 0x20050 ;  /* 0x0002005000027802 */ /* 0x000fe20000000f00 */
[----:B------:R-:W-:Y:S02]  /*20030*/  IMAD.MOV.U32 R3, RZ, RZ, 0x2 ;  /* 0x00000002ff037424 */ /* 0x000fe400078e00ff */
[----:B------:R-:W-:Y:S05]  /*20040*/  CALL.REL.NOINC `($__internal_39_$__cuda_sm70_shflsync_bfly_p) ;  /* 0x0000cc7000007944 */ /* 0x000fea0003c00000 */
[----:B------:R-:W-:Y:S01]  /*20050*/  FMNMX.FTZ R6, R6, R172, !PT ;  /* 0x000000ac06067209 */ /* 0x000fe20007810000 */
[----:B------:R-:W-:Y:S01]  /*20060*/  IMAD.MOV.U32 R3, RZ, RZ, 0x1 ;  /* 0x00000001ff037424 */ /* 0x000fe200078e00ff */
[----:B------:R-:W-:-:S03]  /*20070*/  MOV R2, 0x200a0 ;  /* 0x000200a000027802 */ /* 0x000fc60000000f00 */
[----:B------:R-:W-:Y:S02]  /*20080*/  IMAD.MOV.U32 R0, RZ, RZ, R6 ;  /* 0x000000ffff007224 */ /* 0x000fe400078e0006 */
[----:B------:R-:W-:Y:S05]  /*20090*/  CALL.REL.NOINC `($__internal_39_$__cuda_sm70_shflsync_bfly_p) ;  /* 0x0000cc2000007944 */ /* 0x000fea0003c00000 */
[----:B------:R-:W-:Y:S05]  /*200a0*/  BRA `(.L_x_2530) ;  /* 0xfffedb6000007947 */ /* 0x000fea000383ffff */
.L_x_2387:
[----:B------:R-:W-:Y:S01]  /*200b0*/  MOV R2, RZ ;  /* 0x000000ff00027202 */ /* 0x000fe20000000f00 */
[----:B------:R-:W-:Y:S01]  /*200c0*/  IMAD.MOV.U32 R235, RZ, RZ, R8 ;  /* 0x000000ffffeb7224 */ /* 0x000fe200078e0008 */
[----:B------:R-:W-:Y:S01]  /*200d0*/  MOV R3, 0x20100 ;  /* 0x0002010000037802 */ /* 0x000fe20000000f00 */
[----:B------:R-:W-:Y:S02]  /*200e0*/  IMAD.MOV.U32 R236, RZ, RZ, 0x181f ;  /* 0x0000181fffec7424 */ /* 0x000fe400078e00ff */
[----:B-1234-:R-:W-:Y:S05]  /*200f0*/  CALL.REL.NOINC `($__internal_40_$__cuda_sm70_shflsync_idx_p) ;  /* 0x0000cc2000007944 */ /* 0x01efea0003c00000 */
[----:B------:R-:W-:Y:S01]  /*20100*/  MOV R4, R237 ;  /* 0x000000ed00047202 */ /* 0x000fe20000000f00 */
[----:B------:R-:W-:-:S05]  /*20110*/  BRA `(.L_x_2531) ;  /* 0xfffef06000007947 */ /* 0x000fca000383ffff */
.L_x_2388:
[----:B------:R-:W-:Y:S01]  /*20120*/  MOV R2, RZ ;  /* 0x000000ff00027202 */ /* 0x000fe20000000f00 */
[----:B------:R-:W-:Y:S01]  /*20130*/  IMAD.MOV.U32 R235, RZ, RZ, R9 ;  /* 0x000000ffffeb7224 */ /* 0x000fe200078e0009 */
[----:B------:R-:W-:Y:S01]  /*20140*/  MOV R3, 0x20170 ;  /* 0x0002017000037802 */ /* 0x000fe20000000f00 */
[----:B------:R-:W-:Y:S02]  /*20150*/  IMAD.MOV.U32 R236, RZ, RZ, 0x181f ;  /* 0x0000181fffec7424 */ /* 0x000fe400078e00ff */
[----:B-1234-:R-:W-:Y:S05]  /*20160*/  CALL.REL.NOINC `($__internal_40_$__cuda_sm70_shflsync_idx_p) ;  /* 0x0000cbb000007944 */ /* 0x01efea0003c00000 */
[----:B------:R-:W-:Y:S01]  /*20170*/  MOV R0, R237 ;  /* 0x000000ed00007202 */ /* 0x000fe20000000f00 */
[----:B------:R-:W-:-:S05]  /*20180*/  BRA `(.L_x_2532) ;  /* 0xfffef01000007947 */ /* 0x000fca000383ffff */
.L_x_2389:
[----:B---3--:R-:W-:Y:S01]  /*20190*/  MOV R2, 0x1 ;  /* 0x0000000100027802 */ /* 0x008fe20000000f00 */
[----:B------:R-:W-:Y:S01]  /*201a0*/  IMAD.MOV.U32 R235, RZ, RZ, R8 ;  /* 0x000000ffffeb7224 */ /* 0x000fe200078e0008 */
[----:B------:R-:W-:Y:S01]  /*201b0*/  MOV R3, 0x201e0 ;  /* 0x000201e000037802 */ /* 0x000fe20000000f00 */
[----:B------:R-:W-:Y:S02]  /*201c0*/  IMAD.MOV.U32 R236, RZ, RZ, 0x181f ;  /* 0x0000181fffec7424 */ /* 0x000fe400078e00ff */
[----:B-12-4-:R-:W-:Y:S05]  /*201d0*/  CALL.REL.NOINC `($__internal_40_$__cuda_sm70_shflsync_idx_p) ;  /* 0x0000cb4000007944 */ /* 0x016fea0003c00000 */
[----:B------:R-:W-:Y:S01]  /*201e0*/  MOV R2, 0x1 ;  /* 0x0000000100027802 */ /* 0x000fe20000000f00 */
[----:B------:R-:W-:Y:S01]  /*201f0*/  IMAD.MOV.U32 R4, RZ, RZ, R237 ;  /* 0x000000ffff047224 */ /* 0x000fe200078e00ed */
[----:B------:R-:W-:Y:S01]  /*20200*/  MOV R236, 0x181f ;  /* 0x0000181f00ec7802 */ /* 0x000fe20000000f00 */
[----:B------:R-:W-:Y:S01]  /*20210*/  IMAD.MOV.U32 R235, RZ, RZ, R9 ;  /* 0x000000ffffeb7224 */ /* 0x000fe200078e0009 */
[----:B------:R-:W-:Y:S02]  /*20220*/  MOV R3, 0x20240 ;  /* 0x0002024000037802 */ /* 0x000fe40000000f00 */
[----:B------:R-:W-:Y:S05]  /*20230*/  CALL.REL.NOINC `($__internal_40_$__cuda_sm70_shflsync_idx_p) ;  /* 0x0000cae000007944 */ /* 0x000fea0003c00000 */
[----:B------:R-:W-:Y:S01]  /*20240*/  MOV R0, R237 ;  /* 0x000000ed00007202 */ /* 0x000fe20000000f00 */
[----:B------:R-:W-:-:S05]  /*20250*/  BRA `(.L_x_2533) ;  /* 0xfffef18000007947 */ /* 0x000fca000383ffff */
.L_x_2392:
[----:B------:R-:W-:Y:S01]  /*20260*/  MOV R2, RZ ;  /* 0x000000ff00027202 */ /* 0x000fe20000000f00 */
[----:B------:R-:W-:Y:S01]  /*20270*/  IMAD.MOV.U32 R235, RZ, RZ, R174 ;  /* 0x000000ffffeb7224 */ /* 0x000fe200078e00ae */
[----:B------:R-:W-:Y:S01]  /*20280*/  MOV R3, 0x202b0 ;  /* 0x000202b000037802 */ /* 0x000fe20000000f00 */
[----:B------:R-:W-:Y:S02]  /*20290*/  IMAD.MOV.U32 R236, RZ, RZ, 0x181f ;  /* 0x0000181fffec7424 */ /* 0x000fe400078e00ff */
[----:B------:R-:W-:Y:S05]  /*202a0*/  CALL.REL.NOINC `($__internal_40_$__cuda_sm70_shflsync_idx_p) ;  /* 0x0000ca7000007944 */ /* 0x000fea0003c00000 */
[----:B------:R-:W-:Y:S01]  /*202b0*/  MOV R4, R237 ;  /* 0x000000ed00047202 */ /* 0x000fe20000000f00 */
[----:B------:R-:W-:-:S05]  /*202c0*/  BRA `(.L_x_2534) ;  /* 0xfffeff0000007947 */ /* 0x000fca000383ffff */
.L_x_2393:
[----:B------:R-:W-:Y:S01]  /*202d0*/  MOV R2, RZ ;  /* 0x000000ff00027202 */ /* 0x000fe20000000f00 */
[----:B------:R-:W-:Y:S01]  /*202e0*/  IMAD.MOV.U32 R235, RZ, RZ, R175 ;  /* 0x000000ffffeb7224 */ /* 0x000fe200078e00af */
[----:B------:R-:W-:Y:S01]  /*202f0*/  MOV R3, 0x20320 ;  /* 0x0002032000037802 */ /* 0x000fe20000000f00 */
[----:B------:R-:W-:Y:S02]  /*20300*/  IMAD.MOV.U32 R236, RZ, RZ, 0x181f ;  /* 0x0000181fffec7424 */ /* 0x000fe400078e00ff */
[----:B-12---:R-:W-:Y:S05]  /*20310*/  CALL.REL.NOINC `($__internal_40_$__cuda_sm70_shflsync_idx_p) ;  /* 0x0000ca0000007944 */ /* 0x006fea0003c00000 */
[----:B------:R-:W-:Y:S01]  /*20320*/  MOV R0, R237 ;  /* 0x000000ed00007202 */ /* 0x000fe20000000f00 */
[----:B------:R-:W-:-:S05]  /*20330*/  BRA `(.L_x_2535) ;  /* 0xfffefeb000007947 */ /* 0x000fca000383ffff */
.L_x_2394:
[----:B--2---:R-:W-:Y:S01]  /*20340*/  MOV R2, 0x1 ;  /* 0x0000000100027802 */ /* 0x004fe20000000f00 */
[----:B------:R-:W-:Y:S01]  /*20350*/  IMAD.MOV.U32 R235, RZ, RZ, R174 ;  /* 0x000000ffffeb7224 */ /* 0x000fe200078e00ae */
[----:B------:R-:W-:Y:S01]  /*20360*/  MOV R3, 0x20390 ;  /* 0x0002039000037802 */ /* 0x000fe20000000f00 */
[----:B------:R-:W-:Y:S03]  /*20370*/  IMAD.MOV.U32 R236, RZ, RZ, 0x181f ;  /* 0x0000181fffec7424 */ /* 0x000fe600078e00ff */
[----:B-1-3--:R-:W-:Y:S05]  /*20380*/  CALL.REL.NOINC `($__internal_40_$__cuda_sm70_shflsync_idx_p) ;  /* 0x0000c99000007944 */ /* 0x00afea0003c00000 */
        /* <DEDUP_REMOVED lines=8> */
.L_x_2395:
[----:B------:R-:W-:Y:S01]  /*20410*/  MOV R2, RZ ;  /* 0x000000ff00027202 */ /* 0x000fe20000000f00 */
[----:B------:R-:W-:Y:S01]  /*20420*/  IMAD.MOV.U32 R235, RZ, RZ, R14 ;  /* 0x000000ffffeb7224 */ /* 0x000fe200078e000e */
[----:B------:R-:W-:Y:S01]  /*20430*/  MOV R3, 0x20460 ;  /* 0x0002046000037802 */ /* 0x000fe20000000f00 */
[----:B------:R-:W-:Y:S02]  /*20440*/  IMAD.MOV.U32 R236, RZ, RZ, 0x1c1f ;  /* 0x00001c1fffec7424 */ /* 0x000fe400078e00ff */
[----:B---3--:R-:W-:Y:S05]  /*20450*/  CALL.REL.NOINC `($__internal_40_$__cuda_sm70_shflsync_idx_p) ;  /* 0x0000c8c000007944 */ /* 0x008fea0003c00000 */
[----:B------:R-:W-:Y:S01]  /*20460*/  MOV R3, R237 ;  /* 0x000000ed00037202 */ /* 0x000fe20000000f00 */
[----:B------:R-:W-:-:S05]  /*20470*/  BRA `(.L_x_2537) ;  /* 0xffff01f000007947 */ /* 0x000fca000383ffff */
.L_x_2400:
[----:B------:R-:W-:Y:S01]  /*20480*/  MOV R2, 0x1 ;  /* 0x0000000100027802 */ /* 0x000fe20000000f00 */
[----:B------:R-:W-:Y:S01]  /*20490*/  IMAD.MOV.U32 R235, RZ, RZ, R14 ;  /* 0x000000ffffeb7224 */ /* 0x000fe200078e000e */
[----:B------:R-:W-:Y:S01]  /*204a0*/  MOV R3, 0x204d0 ;  /* 0x000204d000037802 */ /* 0x000fe20000000f00 */
[----:B------:R-:W-:Y:S02]  /*204b0*/  IMAD.MOV.U32 R236, RZ, RZ, 0x1c1f ;  /* 0x00001c1fffec7424 */ /* 0x000fe400078e00ff */
[----:B-1----:R-:W-:Y:S05]  /*204c0*/  CALL.REL.NOINC `($__internal_40_$__cuda_sm70_shflsync_idx_p) ;  /* 0x0000c85000007944 */ /* 0x002fea0003c00000 */
[----:B------:R-:W-:Y:S01]  /*204d0*/  MOV R3, R237 ;  /* 0x000000ed00037202 */ /* 0x000fe20000000f00 */
[----:B------:R-:W-:-:S05]  /*204e0*/  BRA `(.L_x_2538) ;  /* 0xffff072000007947 */ /* 0x000fca000383ffff */
.L_x_2405:
[----:B------:R-:W-:Y:S02]  /*204f0*/  MOV R3, 0x2 ;  /* 0x0000000200037802 */ /* 0x000fe40000000f00 */
[----:B------:R-:W-:Y:S02]  /*20500*/  MOV R2, 0x20520 ;  /* 0x0002052000027802 */ /* 0x000fe40000000f00 */
[----:B-12---:R-:W-:Y:S05]  /*20510*/  CALL.REL.NOINC `($__internal_39_$__cuda_sm70_shflsync_bfly_p) ;  /* 0x0000c7a000007944 */ /* 0x006fea0003c00000 */
[----:B------:R-:W-:Y:S01]  /*20520*/  MOV R2, R172 ;  /* 0x000000ac00027202 */ /* 0x000fe20000000f00 */
[----:B------:R-:W-:-:S05]  /*20530*/  BRA `(.L_x_2539) ;  /* 0xffff0cc000007947 */ /* 0x000fca000383ffff */
.L_x_2406:
[----:B------:R-:W-:Y:S02]  /*20540*/  MOV R3, 0x1 ;  /* 0x0000000100037802 */ /* 0x000fe40000000f00 */
[----:B------:R-:W-:Y:S02]  /*20550*/  MOV R2, 0x20570 ;  /* 0x0002057000027802 */ /* 0x000fe40000000f00 */
[----:B-12---:R-:W-:Y:S05]  /*20560*/  CALL.REL.NOINC `($__internal_39_$__cuda_sm70_shflsync_bfly_p) ;  /* 0x0000c75000007944 */ /* 0x006fea0003c00000 */
[----:B------:R-:W-:Y:S01]  /*20570*/  IMAD.MOV.U32 R3, RZ, RZ, 0x2 ;  /* 0x00000002ff037424 */ /* 0x000fe200078e00ff */
[----:B------:R-:W-:Y:S01]  /*20580*/  FMNMX.FTZ R4, R0, R172, !PT ;  /* 0x000000ac00047209 */ /* 0x000fe20007810000 */
[----:B------:R-:W-:Y:S01]  /*20590*/  IMAD.MOV.U32 R0, RZ, RZ, R8 ;  /* 0x000000ffff007224 */ /* 0x000fe200078e0008 */
[----:B------:R-:W-:Y:S02]  /*205a0*/  MOV R2, 0x205c0 ;  /* 0x000205c000027802 */ /* 0x000fe40000000f00 */
[----:B------:R-:W-:Y:S05]  /*205b0*/  CALL.REL.NOINC `($__internal_39_$__cuda_sm70_shflsync_bfly_p) ;  /* 0x0000c70000007944 */ /* 0x000fea0003c00000 */
[----:B------:R-:W-:Y:S01]  /*205c0*/  FMNMX.FTZ R0, R8, R172, !PT ;  /* 0x000000ac08007209 */ /* 0x000fe20007810000 */
[----:B------:R-:W-:Y:S01]  /*205d0*/  IMAD.MOV.U32 R3, RZ, RZ, 0x1 ;  /* 0x00000001ff037424 */ /* 0x000fe200078e00ff */
[----:B------:R-:W-:Y:S02]  /*205e0*/  MOV R2, 0x20600 ;  /* 0x0002060000027802 */ /* 0x000fe40000000f00 */
[----:B------:R-:W-:Y:S05]  /*205f0*/  CALL.REL.NOINC `($__internal_39_$__cuda_sm70_shflsync_bfly_p) ;  /* 0x0000c6c000007944 */ /* 0x000fea0003c00000 */
[----:B------:R-:W-:Y:S01]  /*20600*/  MOV R2, R172 ;  /* 0x000000ac00027202 */ /* 0x000fe20000000f00 */
[----:B------:R-:W-:-:S05]  /*20610*/  BRA `(.L_x_2540) ;  /* 0xffff0c5000007947 */ /* 0x000fca000383ffff */
.L_x_2415:
[----:B------:R-:W-:Y:S01]  /*20620*/  MOV R2, RZ ;  /* 0x000000ff00027202 */ /* 0x000fe20000000f00 */
[----:B------:R-:W-:Y:S01]  /*20630*/  IMAD.MOV.U32 R235, RZ, RZ, R9 ;  /* 0x000000ffffeb7224 */ /* 0x000fe200078e0009 */
[----:B------:R-:W-:Y:S01]  /*20640*/  MOV R3, 0x20670 ;  /* 0x0002067000037802 */ /* 0x000fe20000000f00 */
[----:B------:R-:W-:Y:S02]  /*20650*/  IMAD.MOV.U32 R236, RZ, RZ, 0x181f ;  /* 0x0000181fffec7424 */ /* 0x000fe400078e00ff */
[----:B-1234-:R-:W-:Y:S05]  /*20660*/  CALL.REL.NOINC `($__internal_40_$__cuda_sm70_shflsync_idx_p) ;  /* 0x0000c6b000007944 */ /* 0x01efea0003c00000 */
[----:B------:R-:W-:Y:S01]  /*20670*/  MOV R8, R237 ;  /* 0x000000ed00087202 */ /* 0x000fe20000000f00 */
[----:B------:R-:W-:-:S05]  /*20680*/  BRA `(.L_x_2541) ;  /* 0xffff280000007947 */ /* 0x000fca000383ffff */
.L_x_2416:
[----:B------:R-:W-:Y:S01]  /*20690*/  MOV R2, RZ ;  /* 0x000000ff00027202 */ /* 0x000fe20000000f00 */
[----:B------:R-:W-:Y:S01]  /*206a0*/  IMAD.MOV.U32 R235, RZ, RZ, R10 ;  /* 0x000000ffffeb7224 */ /* 0x000fe200078e000a */
[----:B------:R-:W-:Y:S01]  /*206b0*/  MOV R3, 0x206e0 ;  /* 0x000206e000037802 */ /* 0x000fe20000000f00 */
[----:B------:R-:W-:Y:S02]  /*206c0*/  IMAD.MOV.U32 R236, RZ, RZ, 0x181f ;  /* 0x0000181fffec7424 */ /* 0x000fe400078e00ff */
[----:B-1234-:R-:W-:Y:S05]  /*206d0*/  CALL.REL.NOINC `($__internal_40_$__cuda_sm70_shflsync_idx_p) ;  /* 0x0000c64000007944 */ /* 0x01efea0003c00000 */
[----:B------:R-:W-:Y:S01]  /*206e0*/  MOV R0, R237 ;  /* 0x000000ed00007202 */ /* 0x000fe20000000f00 */
[----:B------:R-:W-:-:S05]  /*206f0*/  BRA `(.L_x_2542) ;  /* 0xffff27b000007947 */ /* 0x000fca000383ffff */
.L_x_2417:
        /* <DEDUP_REMOVED lines=13> */
.L_x_2420:
[----:B------:R-:W-:Y:S01]  /*207d0*/  MOV R2, RZ ;  /* 0x000000ff00027202 */ /* 0x000fe20000000f00 */
[----:B------:R-:W-:Y:S01]  /*207e0*/  IMAD.MOV.U32 R235, RZ, RZ, R173 ;  /* 0x000000ffffeb7224 */ /* 0x000fe200078e00ad */
[----:B------:R-:W-:Y:S01]  /*207f0*/  MOV R3, 0x20820 ;  /* 0x0002082000037802 */ /* 0x000fe20000000f00 */
[----:B------:R-:W-:Y:S02]  /*20800*/  IMAD.MOV.U32 R236, RZ, RZ, 0x181f ;  /* 0x0000181fffec7424 */ /* 0x000fe400078e00ff */
[----:B------:R-:W-:Y:S05]  /*20810*/  CALL.REL.NOINC `($__internal_40_$__cuda_sm70_shflsync_idx_p) ;  /* 0x0000c50000007944 */ /* 0x000fea0003c00000 */
[----:B------:R-:W-:Y:S01]  /*20820*/  MOV R14, R237 ;  /* 0x000000ed000e7202 */ /* 0x000fe20000000f00 */
[----:B------:R-:W-:-:S05]  /*20830*/  BRA `(.L_x_2544) ;  /* 0xffff36a000007947 */ /* 0x000fca000383ffff */
.L_x_2421:
[----:B------:R-:W-:Y:S01]  /*20840*/  MOV R2, RZ ;  /* 0x000000ff00027202 */ /* 0x000fe20000000f00 */
[----:B------:R-:W-:Y:S01]  /*20850*/  IMAD.MOV.U32 R235, RZ, RZ, R176 ;  /* 0x000000ffffeb7224 */ /* 0x000fe200078e00b0 */
[----:B------:R-:W-:Y:S01]  /*20860*/  MOV R3, 0x20890 ;  /* 0x0002089000037802 */ /* 0x000fe20000000f00 */
[----:B------:R-:W-:Y:S02]  /*20870*/  IMAD.MOV.U32 R236, RZ, RZ, 0x181f ;  /* 0x0000181fffec7424 */ /* 0x000fe400078e00ff */
[----:B-12---:R-:W-:Y:S05]  /*20880*/  CALL.REL.NOINC `($__internal_40_$__cuda_sm70_shflsync_idx_p) ;  /* 0x0000c49000007944 */ /* 0x006fea0003c00000 */
[----:B------:R-:W-:Y:S01]  /*20890*/  MOV R0, R237 ;  /* 0x000000ed00007202 */ /* 0x000fe20000000f00 */
[----:B------:R-:W-:-:S05]  /*208a0*/  BRA `(.L_x_2545) ;  /* 0xffff365000007947 */ /* 0x000fca000383ffff */
.L_x_2422:
        /* <DEDUP_REMOVED lines=13> */
.L_x_2423:
[----:B------:R-:W-:Y:S02]  /*20980*/  MOV R3, 0x2 ;  /* 0x0000000200037802 */ /* 0x000fe40000000f00 */
[----:B------:R-:W-:Y:S02]  /*20990*/  MOV R2, 0x209b0 ;  /* 0x000209b000027802 */ /* 0x000fe40000000f00 */
[----:B---3--:R-:W-:Y:S05]  /*209a0*/  CALL.REL.NOINC `($__internal_39_$__cuda_sm70_shflsync_bfly_p) ;  /* 0x0000c31000007944 */ /* 0x008fea0003c00000 */
[----:B------:R-:W-:Y:S01]  /*209b0*/  MOV R2, R172 ;  /* 0x000000ac00027202 */ /* 0x000fe20000000f00 */
[----:B------:R-:W-:-:S05]  /*209c0*/  BRA `(.L_x_2547) ;  /* 0xffff3a1000007947 */ /* 0x000fca000383ffff */
.L_x_2424:
[----:B------:R-:W-:Y:S02]  /*209d0*/  MOV R3, 0x1 ;  /* 0x0000000100037802 */ /* 0x000fe40000000f00 */
[----:B------:R-:W-:Y:S02]  /*209e0*/  MOV R2, 0x20a00 ;  /* 0x00020a0000027802 */ /* 0x000fe40000000f00 */
[----:B---3--:R-:W-:Y:S05]  /*209f0*/  CALL.REL.NOINC `($__internal_39_$__cuda_sm70_shflsync_bfly_p) ;  /* 0x0000c2c000007944 */ /* 0x008fea0003c00000 */
        /* <DEDUP_REMOVED lines=11> */
.L_x_2427:
[----:B-1-34-:R-:W-:Y:S01]  /*20ab0*/  MOV R2, RZ ;  /* 0x000000ff00027202 */ /* 0x01afe20000000f00 */
[----:B------:R-:W-:Y:S01]  /*20ac0*/  IMAD.MOV.U32 R235, RZ, RZ, R6 ;  /* 0x000000ffffeb7224 */ /* 0x000fe200078e0006 */
[----:B------:R-:W-:Y:S01]  /*20ad0*/  MOV R3, 0x20b00 ;  /* 0x00020b0000037802 */ /* 0x000fe20000000f00 */
[----:B------:R-:W-:Y:S02]  /*20ae0*/  IMAD.MOV.U32 R236, RZ, RZ, 0x181f ;  /* 0x0000181fffec7424 */ /* 0x000fe400078e00ff */
[----:B------:R-:W-:Y:S05]  /*20af0*/  CALL.REL.NOINC `($__internal_40_$__cuda_sm70_shflsync_idx_p) ;  /* 0x0000c22000007944 */ /* 0x000fea0003c00000 */
[----:B------:R-:W-:Y:S01]  /*20b00*/  MOV R0, R237 ;  /* 0x000000ed00007202 */ /* 0x000fe20000000f00 */
[----:B------:R-:W-:-:S05]  /*20b10*/  BRA `(.L_x_2549) ;  /* 0xffff526000007947 */ /* 0x000fca000383ffff */
.L_x_2430:
[----:B--2---:R-:W-:Y:S01]  /*20b20*/  MOV R2, 0x1 ;  /* 0x0000000100027802 */ /* 0x004fe20000000f00 */
[----:B------:R-:W-:Y:S01]  /*20b30*/  IMAD.MOV.U32 R235, RZ, RZ, R6 ;  /* 0x000000ffffeb7224 */ /* 0x000fe200078e0006 */
[----:B------:R-:W-:Y:S01]  /*20b40*/  MOV R3, 0x20b70 ;  /* 0x00020b7000037802 */ /* 0x000fe20000000f00 */
[----:B------:R-:W-:Y:S02]  /*20b50*/  IMAD.MOV.U32 R236, RZ, RZ, 0x181f ;  /* 0x0000181fffec7424 */ /* 0x000fe400078e00ff */
[----:B-1----:R-:W-:Y:S05]  /*20b60*/  CALL.REL.NOINC `($__internal_40_$__cuda_sm70_shflsync_idx_p) ;  /* 0x0000c1b000007944 */ /* 0x002fea0003c00000 */
        /* <DEDUP_REMOVED lines=8> */
.L_x_2433:
[----:B------:R-:W-:Y:S01]  /*20bf0*/  MOV R2, RZ ;  /* 0x000000ff00027202 */ /* 0x000fe20000000f00 */
[----:B------:R-:W-:Y:S01]  /*20c00*/  IMAD.MOV.U32 R235, RZ, RZ, R13 ;  /* 0x000000ffffeb7224 */ /* 0x000fe200078e000d */
[----:B------:R-:W-:Y:S01]  /*20c10*/  MOV R3, 0x20c40 ;  /* 0x00020c4000037802 */ /* 0x000fe20000000f00 */
[----:B------:R-:W-:Y:S02]  /*20c20*/  IMAD.MOV.U32 R236, RZ, RZ, 0x181f ;  /* 0x0000181fffec7424 */ /* 0x000fe400078e00ff */
[----:B------:R-:W-:Y:S05]  /*20c30*/  CALL.REL.NOINC `($__internal_40_$__cuda_sm70_shflsync_idx_p) ;  /* 0x0000c0e000007944 */ /* 0x000fea0003c00000 */
[----:B------:R-:W-:Y:S01]  /*20c40*/  MOV R6, R237 ;  /* 0x000000ed00067202 */ /* 0x000fe20000000f00 */
[----:B------:R-:W-:-:S05]  /*20c50*/  BRA `(.L_x_2551) ;  /* 0xffff615000007947 */ /* 0x000fca000383ffff */
.L_x_2434:
[----:B------:R-:W-:Y:S01]  /*20c60*/  MOV R2, RZ ;  /* 0x000000ff00027202 */ /* 0x000fe20000000f00 */
[----:B------:R-:W-:Y:S01]  /*20c70*/  IMAD.MOV.U32 R235, RZ, RZ, R174 ;  /* 0x000000ffffeb7224 */ /* 0x000fe200078e00ae */
[----:B------:R-:W-:Y:S01]  /*20c80*/  MOV R3, 0x20cb0 ;  /* 0x00020cb000037802 */ /* 0x000fe20000000f00 */
[----:B------:R-:W-:Y:S02]  /*20c90*/  IMAD.MOV.U32 R236, RZ, RZ, 0x181f ;  /* 0x0000181fffec7424 */ /* 0x000fe400078e00ff */
[----:B-12---:R-:W-:Y:S05]  /*20ca0*/  CALL.REL.NOINC `($__internal_40_$__cuda_sm70_shflsync_idx_p) ;  /* 0x0000c07000007944 */ /* 0x006fea0003c00000 */
[----:B------:R-:W-:Y:S01]  /*20cb0*/  MOV R0, R237 ;  /* 0x000000ed00007202 */ /* 0x000fe20000000f00 */
[----:B------:R-:W-:-:S05]  /*20cc0*/  BRA `(.L_x_2552) ;  /* 0xffff610000007947 */ /* 0x000fca000383ffff */
.L_x_2435:
[----:B--2---:R-:W-:Y:S01]  /*20cd0*/  MOV R2, 0x1 ;  /* 0x0000000100027802 */ /* 0x004fe20000000f00 */
[----:B------:R-:W-:Y:S01]  /*20ce0*/  IMAD.MOV.U32 R235, RZ, RZ, R13 ;  /* 0x000000ffffeb7224 */ /* 0x000fe200078e000d */
[----:B------:R-:W-:Y:S01]  /*20cf0*/  MOV R3, 0x20d20 ;  /* 0x00020d2000037802 */ /* 0x000fe20000000f00 */
[----:B------:R-:W-:Y:S02]  /*20d00*/  IMAD.MOV.U32 R236, RZ, RZ, 0x181f ;  /* 0x0000181fffec7424 */ /* 0x000fe400078e00ff */
        /* <DEDUP_REMOVED lines=9> */
.L_x_2436:
[----:B------:R-:W-:Y:S01]  /*20da0*/  MOV R2, RZ ;  /* 0x000000ff00027202 */ /* 0x000fe20000000f00 */
[----:B------:R-:W-:Y:S01]  /*20db0*/  IMAD.MOV.U32 R235, RZ, RZ, R13 ;  /* 0x000000ffffeb7224 */ /* 0x000fe200078e000d */
[----:B------:R-:W-:Y:S01]  /*20dc0*/  MOV R3, 0x20df0 ;  /* 0x00020df000037802 */ /* 0x000fe20000000f00 */
[----:B------:R-:W-:Y:S02]  /*20dd0*/  IMAD.MOV.U32 R236, RZ, RZ, 0x1c1f ;  /* 0x00001c1fffec7424 */ /* 0x000fe400078e00ff */
[----:B------:R-:W-:Y:S05]  /*20de0*/  CALL.REL.NOINC `($__internal_40_$__cuda_sm70_shflsync_idx_p) ;  /* 0x0000bf3000007944 */ /* 0x000fea0003c00000 */
[----:B------:R-:W-:Y:S01]  /*20df0*/  MOV R3, R237 ;  /* 0x000000ed00037202 */ /* 0x000fe20000000f00 */
[----:B------:R-:W-:-:S05]  /*20e00*/  BRA `(.L_x_2554) ;  /* 0xffff643000007947 */ /* 0x000fca000383ffff */
.L_x_2441:
[----:B------:R-:W-:Y:S01]  /*20e10*/  MOV R2, 0x1 ;  /* 0x0000000100027802 */ /* 0x000fe20000000f00 */
[----:B------:R-:W-:Y:S01]  /*20e20*/  IMAD.MOV.U32 R235, RZ, RZ, R13 ;  /* 0x000000ffffeb7224 */ /* 0x000fe200078e000d */
[----:B------:R-:W-:Y:S01]  /*20e30*/  MOV R3, 0x20e60 ;  /* 0x00020e6000037802 */ /* 0x000fe20000000f00 */
[----:B------:R-:W-:Y:S02]  /*20e40*/  IMAD.MOV.U32 R236, RZ, RZ, 0x1c1f ;  /* 0x00001c1fffec7424 */ /* 0x000fe400078e00ff */
[----:B-1----:R-:W-:Y:S05]  /*20e50*/  CALL.REL.NOINC `($__internal_40_$__cuda_sm70_shflsync_idx_p) ;  /* 0x0000bec000007944 */ /* 0x002fea0003c00000 */
[----:B------:R-:W-:Y:S01]  /*20e60*/  MOV R3, R237 ;  /* 0x000000ed00037202 */ /* 0x000fe20000000f00 */
[----:B------:R-:W-:-:S05]  /*20e70*/  BRA `(.L_x_2555) ;  /* 0xffff698000007947 */ /* 0x000fca000383ffff */
.L_x_2446:
[----:B------:R-:W-:Y:S02]  /*20e80*/  MOV R3, 0x2 ;  /* 0x0000000200037802 */ /* 0x000fe40000000f00 */
[----:B------:R-:W-:Y:S02]  /*20e90*/  MOV R2, 0x20eb0 ;  /* 0x00020eb000027802 */ /* 0x000fe40000000f00 */
[----:B-12---:R-:W-:Y:S05]  /*20ea0*/  CALL.REL.NOINC `($__internal_39_$__cuda_sm70_shflsync_bfly_p) ;  /* 0x0000be1000007944 */ /* 0x006fea0003c00000 */
[----:B------:R-:W-:Y:S01]  /*20eb0*/  MOV R2, R172 ;  /* 0x000000ac00027202 */ /* 0x000fe20000000f00 */
[----:B------:R-:W-:-:S05]  /*20ec0*/  BRA `(.L_x_2556) ;  /* 0xffff6f4000007947 */ /* 0x000fca000383ffff */
.L_x_2447:
        /* <DEDUP_REMOVED lines=14> */
.L_x_2449:
[----:B------:R-:W-:Y:S01]  /*20fb0*/  IMAD.MOV.U32 R0, RZ, RZ, R234 ;  /* 0x000000ffff007224 */ /* 0x000fe200078e00ea */
[----:B------:R-:W-:-:S02]  /*20fc0*/  MOV R3, 0x2 ;  /* 0x0000000200037802 */ /* 0x000fc40000000f00 */
[----:B------:R-:W-:Y:S02]  /*20fd0*/  MOV R2, 0x20ff0 ;  /* 0x00020ff000027802 */ /* 0x000fe40000000f00 */
[----:B------:R-:W-:Y:S05]  /*20fe0*/  CALL.REL.NOINC `($__internal_39_$__cuda_sm70_shflsync_bfly_p) ;  /* 0x0000bcd000007944 */ /* 0x000fea0003c00000 */
[----:B------:R-:W-:Y:S01]  /*20ff0*/  MOV R4, R172 ;  /* 0x000000ac00047202 */ /* 0x000fe20000000f00 */
[----:B------:R-:W-:Y:S05]  /*21000*/  BRA `(.L_x_2558) ;  /* 0xffff865000007947 */ /* 0x000fea000383ffff */
.L_x_2450:
[----:B------:R-:W-:Y:S01]  /*21010*/  IMAD.MOV.U32 R0, RZ, RZ, R4 ;  /* 0x000000ffff007224 */ /* 0x000fe200078e0004 */
[----:B------:R-:W-:Y:S02]  /*21020*/  MOV R3, 0x1 ;  /* 0x0000000100037802 */ /* 0x000fe40000000f00 */
[----:B------:R-:W-:Y:S02]  /*21030*/  MOV R2, 0x21050 ;  /* 0x0002105000027802 */ /* 0x000fe40000000f00 */
[----:B-1----:R-:W-:Y:S05]  /*21040*/  CALL.REL.NOINC `($__internal_39_$__cuda_sm70_shflsync_bfly_p) ;  /* 0x0000bc7000007944 */ /* 0x002fea0003c00000 */
[----:B------:R-:W-:Y:S01]  /*21050*/  FADD.FTZ R4, R4, R172 ;  /* 0x000000ac04047221 */ /* 0x000fe20000010000 */
[----:B------:R-:W-:Y:S02]  /*21060*/  MOV R0, R233 ;  /* 0x000000e900007202 */ /* 0x000fe40000000f00 */
[----:B------:R-:W-:Y:S02]  /*21070*/  MOV R3, 0x2 ;  /* 0x0000000200037802 */ /* 0x000fe40000000f00 */
[----:B------:R-:W-:Y:S02]  /*21080*/  MOV R2, 0x210a0 ;  /* 0x000210a000027802 */ /* 0x000fe40000000f00 */
[----:B------:R-:W-:Y:S05]  /*21090*/  CALL.REL.NOINC `($__internal_39_$__cuda_sm70_shflsync_bfly_p) ;  /* 0x0000bc2000007944 */ /* 0x000fea0003c00000 */
[----:B------:R-:W-:Y:S01]  /*210a0*/  FADD.FTZ R233, R233, R172 ;  /* 0x000000ace9e97221 */ /* 0x000fe20000010000 */
[----:B------:R-:W-:-:S02]  /*210b0*/  MOV R3, 0x1 ;  /* 0x0000000100037802 */ /* 0x000fc40000000f00 */
[----:B------:R-:W-:Y:S02]  /*210c0*/  MOV R2, 0x210f0 ;  /* 0x000210f000027802 */ /* 0x000fe40000000f00 */
[----:B------:R-:W-:Y:S02]  /*210d0*/  MOV R0, R233 ;  /* 0x000000e900007202 */ /* 0x000fe40000000f00 */
[----:B------:R-:W-:Y:S05]  /*210e0*/  CALL.REL.NOINC `($__internal_39_$__cuda_sm70_shflsync_bfly_p) ;  /* 0x0000bbd000007944 */ /* 0x000fea0003c00000 */
[----:B------:R-:W-:Y:S01]  /*210f0*/  MOV R3, R172 ;  /* 0x000000ac00037202 */ /* 0x000fe20000000f00 */
[----:B------:R-:W-:Y:S05]  /*21100*/  BRA `(.L_x_2559) ;  /* 0xffff85c000007947 */ /* 0x000fea000383ffff */
.L_x_2457:
[----:B--234-:R-:W-:Y:S01]  /*21110*/  IMAD.MOV.U32 R235, RZ, RZ, R6 ;  /* 0x000000ffffeb7224 */ /* 0x01cfe200078e0006 */
[----:B------:R-:W-:Y:S01]  /*21120*/  MOV R2, RZ ;  /* 0x000000ff00027202 */ /* 0x000fe20000000f00 */
[----:B------:R-:W-:Y:S01]  /*21130*/  IMAD.MOV.U32 R236, RZ, RZ, 0x181f ;  /* 0x0000181fffec7424 */ /* 0x000fe200078e00ff */
[----:B------:R-:W-:Y:S02]  /*21140*/  MOV R3, 0x21160 ;  /* 0x0002116000037802 */ /* 0x000fe40000000f00 */
[----:B-1----:R-:W-:Y:S05]  /*21150*/  CALL.REL.NOINC `($__internal_40_$__cuda_sm70_shflsync_idx_p) ;  /* 0x0000bbc000007944 */ /* 0x002fea0003c00000 */
[----:B------:R-:W-:Y:S01]  /*21160*/  MOV R4, R237 ;  /* 0x000000ed00047202 */ /* 0x000fe20000000f00 */
[----:B------:R-:W-:Y:S05]  /*21170*/  BRA `(.L_x_2560) ;  /* 0xffffa1c000007947 */ /* 0x000fea000383ffff */
.L_x_2458:
[----:B------:R-:W-:Y:S01]  /*21180*/  IMAD.MOV.U32 R235, RZ, RZ, R16 ;  /* 0x000000ffffeb7224 */ /* 0x000fe200078e0010 */
[----:B------:R-:W-:Y:S01]  /*21190*/  MOV R2, RZ ;  /* 0x000000ff00027202 */ /* 0x000fe20000000f00 */
[----:B------:R-:W-:Y:S01]  /*211a0*/  IMAD.MOV.U32 R236, RZ, RZ, 0x181f ;  /* 0x0000181fffec7424 */ /* 0x000fe200078e00ff */
[----:B------:R-:W-:-:S02]  /*211b0*/  MOV R3, 0x211d0 ;  /* 0x000211d000037802 */ /* 0x000fc40000000f00 */
[----:B-123--:R-:W-:Y:S05]  /*211c0*/  CALL.REL.NOINC `($__internal_40_$__cuda_sm70_shflsync_idx_p) ;  /* 0x0000bb5000007944 */ /* 0x00efea0003c00000 */
[----:B------:R-:W-:Y:S01]  /*211d0*/  MOV R0, R237 ;  /* 0x000000ed00007202 */ /* 0x000fe20000000f00 */
[----:B------:R-:W-:Y:S05]  /*211e0*/  BRA `(.L_x_2561) ;  /* 0xffffa17000007947 */ /* 0x000fea000383ffff */
.L_x_2461:
        /* <DEDUP_REMOVED lines=13> */
.L_x_2464:
[----:B------:R-:W-:Y:S01]  /*212c0*/  IMAD.MOV.U32 R235, RZ, RZ, R6 ;  /* 0x000000ffffeb7224 */ /* 0x000fe200078e0006 */
[----:B--2---:R-:W-:Y:S01]  /*212d0*/  MOV R2, 0x2 ;  /* 0x0000000200027802 */ /* 0x004fe20000000f00 */
[----:B------:R-:W-:Y:S01]  /*212e0*/  IMAD.MOV.U32 R236, RZ, RZ, 0x181f ;  /* 0x0000181fffec7424 */ /* 0x000fe200078e00ff */
[----:B------:R-:W-:Y:S02]  /*212f0*/  MOV R3, 0x21310 ;  /* 0x0002131000037802 */ /* 0x000fe40000000f00 */
[----:B-1-34-:R-:W-:Y:S05]  /*21300*/  CALL.REL.NOINC `($__internal_40_$__cuda_sm70_shflsync_idx_p) ;  /* 0x0000ba1000007944 */ /* 0x01afea0003c00000 */
[----:B------:R-:W-:Y:S01]  /*21310*/  MOV R4, R237 ;  /* 0x000000ed00047202 */ /* 0x000fe20000000f00 */
[----:B------:R-:W-:Y:S05]  /*21320*/  BRA `(.L_x_2563) ;  /* 0xffffa32000007947 */ /* 0x000fea000383ffff */
.L_x_2465:
[----:B------:R-:W-:Y:S01]  /*21330*/  IMAD.MOV.U32 R235, RZ, RZ, R16 ;  /* 0x000000ffffeb7224 */ /* 0x000fe200078e0010 */
[----:B--2---:R-:W-:Y:S01]  /*21340*/  MOV R2, 0x2 ;  /* 0x0000000200027802 */ /* 0x004fe20000000f00 */
[----:B------:R-:W-:Y:S01]  /*21350*/  IMAD.MOV.U32 R236, RZ, RZ, 0x181f ;  /* 0x0000181fffec7424 */ /* 0x000fe200078e00ff */
[----:B------:R-:W-:Y:S02]  /*21360*/  MOV R3, 0x21380 ;  /* 0x0002138000037802 */ /* 0x000fe40000000f00 */
[----:B-1-34-:R-:W-:Y:S05]  /*21370*/  CALL.REL.NOINC `($__internal_40_$__cuda_sm70_shflsync_idx_p) ;  /* 0x0000b9a000007944 */ /* 0x01afea0003c00000 */
[----:B------:R-:W-:Y:S01]  /*21380*/  MOV R0, R237 ;  /* 0x000000ed00007202 */ /* 0x000fe20000000f00 */
[----:B------:R-:W-:Y:S05]  /*21390*/  BRA `(.L_x_2564) ;  /* 0xffffa2d000007947 */ /* 0x000fea000383ffff */
.L_x_2468:
[----:B------:R-:W-:Y:S01]  /*213a0*/  IMAD.MOV.U32 R235, RZ, RZ, R6 ;  /* 0x000000ffffeb7224 */ /* 0x000fe200078e0006 */
[----:B---3--:R-:W-:Y:S01]  /*213b0*/  MOV R2, 0x3 ;  /* 0x0000000300027802 */ /* 0x008fe20000000f00 */
        /* <DEDUP_REMOVED lines=11> */
.L_x_2470:
[----:B------:R-:W-:Y:S01]  /*21470*/  IMAD.MOV.U32 R235, RZ, RZ, R5 ;  /* 0x000000ffffeb7224 */ /* 0x000fe200078e0005 */
[----:B------:R-:W-:Y:S01]  /*21480*/  MOV R2, RZ ;  /* 0x000000ff00027202 */ /* 0x000fe20000000f00 */
[----:B------:R-:W-:Y:S01]  /*21490*/  IMAD.MOV.U32 R236, RZ, RZ, 0x1c1f ;  /* 0x00001c1fffec7424 */ /* 0x000fe200078e00ff */
[----:B------:R-:W-:Y:S02]  /*214a0*/  MOV R3, 0x214c0 ;  /* 0x000214c000037802 */ /* 0x000fe40000000f00 */
[----:B------:R-:W-:Y:S05]  /*214b0*/  CALL.REL.NOINC `($__internal_40_$__cuda_sm70_shflsync_idx_p) ;  /* 0x0000b86000007944 */ /* 0x000fea0003c00000 */
[----:B------:R-:W-:Y:S01]  /*214c0*/  MOV R4, R237 ;  /* 0x000000ed00047202 */ /* 0x000fe20000000f00 */
[----:B------:R-:W-:Y:S05]  /*214d0*/  BRA `(.L_x_2566) ;  /* 0xffffa69000007947 */ /* 0x000fea000383ffff */
.L_x_2471:
[----:B------:R-:W-:Y:S01]  /*214e0*/  IMAD.MOV.U32 R235, RZ, RZ, R6 ;  /* 0x000000ffffeb7224 */ /* 0x000fe200078e0006 */
[----:B------:R-:W-:Y:S01]  /*214f0*/  MOV R2, RZ ;  /* 0x000000ff00027202 */ /* 0x000fe20000000f00 */
[----:B------:R-:W-:Y:S01]  /*21500*/  IMAD.MOV.U32 R236, RZ, RZ, 0x1c1f ;  /* 0x00001c1fffec7424 */ /* 0x000fe200078e00ff */
[----:B------:R-:W-:Y:S02]  /*21510*/  MOV R3, 0x21530 ;  /* 0x0002153000037802 */ /* 0x000fe40000000f00 */
[----:B-12---:R-:W-:Y:S05]  /*21520*/  CALL.REL.NOINC `($__internal_40_$__cuda_sm70_shflsync_idx_p) ;  /* 0x0000b7f000007944 */ /* 0x006fea0003c00000 */
[----:B------:R-:W-:Y:S01]  /*21530*/  MOV R0, R237 ;  /* 0x000000ed00007202 */ /* 0x000fe20000000f00 */
[----:B------:R-:W-:Y:S05]  /*21540*/  BRA `(.L_x_2567) ;  /* 0xffffa64000007947 */ /* 0x000fea000383ffff */
.L_x_2474:
[----:B------:R-:W-:Y:S01]  /*21550*/  IMAD.MOV.U32 R235, RZ, RZ, R5 ;  /* 0x000000ffffeb7224 */ /* 0x000fe200078e0005 */
[----:B-1----:R-:W-:Y:S01]  /*21560*/  MOV R2, 0x1 ;  /* 0x0000000100027802 */ /* 0x002fe20000000f00 */
[----:B------:R-:W-:Y:S01]  /*21570*/  IMAD.MOV.U32 R236, RZ, RZ, 0x1c1f ;  /* 0x00001c1fffec7424 */ /* 0x000fe200078e00ff */
[----:B------:R-:W-:-:S02]  /*21580*/  MOV R3, 0x215a0 ;  /* 0x000215a000037802 */ /* 0x000fc40000000f00 */
[----:B--234-:R-:W-:Y:S05]  /*21590*/  CALL.REL.NOINC `($__internal_40_$__cuda_sm70_shflsync_idx_p) ;  /* 0x0000b78000007944 */ /* 0x01cfea0003c00000 */
        /* <DEDUP_REMOVED lines=8> */
.L_x_2478:
[----:B------:R-:W-:Y:S01]  /*21620*/  IMAD.MOV.U32 R235, RZ, RZ, R5 ;  /* 0x000000ffffeb7224 */ /* 0x000fe200078e0005 */
[----:B------:R-:W-:Y:S01]  /*21630*/  MOV R2, RZ ;  /* 0x000000ff00027202 */ /* 0x000fe20000000f00 */
[----:B------:R-:W-:Y:S01]  /*21640*/  IMAD.MOV.U32 R236, RZ, RZ, 0x181f ;  /* 0x0000181fffec7424 */ /* 0x000fe200078e00ff */
[----:B------:R-:W-:Y:S02]  /*21650*/  MOV R3, 0x21670 ;  /* 0x0002167000037802 */ /* 0x000fe40000000f00 */
[----:B---3--:R-:W-:Y:S05]  /*21660*/  CALL.REL.NOINC `($__internal_40_$__cuda_sm70_shflsync_idx_p) ;  /* 0x0000b6b000007944 */ /* 0x008fea0003c00000 */
[----:B------:R-:W-:Y:S01]  /*21670*/  MOV R4, R237 ;  /* 0x000000ed00047202 */ /* 0x000fe20000000f00 */
[----:B------:R-:W-:Y:S05]  /*21680*/  BRA `(.L_x_2569) ;  /* 0xffffc69000007947 */ /* 0x000fea000383ffff */
.L_x_2479:
[----:B------:R-:W-:Y:S01]  /*21690*/  IMAD.MOV.U32 R235, RZ, RZ, R16 ;  /* 0x000000ffffeb7224 */ /* 0x000fe200078e0010 */
[----:B------:R-:W-:Y:S01]  /*216a0*/  MOV R2, RZ ;  /* 0x000000ff00027202 */ /* 0x000fe20000000f00 */
[----:B------:R-:W-:Y:S01]  /*216b0*/  IMAD.MOV.U32 R236, RZ, RZ, 0x181f ;  /* 0x0000181fffec7424 */ /* 0x000fe200078e00ff */
[----:B------:R-:W-:Y:S02]  /*216c0*/  MOV R3, 0x216e0 ;  /* 0x000216e000037802 */ /* 0x000fe40000000f00 */
[----:B-123--:R-:W-:Y:S05]  /*216d0*/  CALL.REL.NOINC `($__internal_40_$__cuda_sm70_shflsync_idx_p) ;  /* 0x0000b64000007944 */ /* 0x00efea0003c00000 */
[----:B------:R-:W-:Y:S01]  /*216e0*/  MOV R0, R237 ;  /* 0x000000ed00007202 */ /* 0x000fe20000000f00 */
[----:B------:R-:W-:Y:S05]  /*216f0*/  BRA `(.L_x_2570) ;  /* 0xffffc64000007947 */ /* 0x000fea000383ffff */
.L_x_2482:
        /* <DEDUP_REMOVED lines=13> */
.L_x_2485:
[----:B------:R-:W-:Y:S01]  /*217d0*/  IMAD.MOV.U32 R235, RZ, RZ, R5 ;  /* 0x000000ffffeb7224 */ /* 0x000fe200078e0005 */
[----:B-1----:R-:W-:Y:S01]  /*217e0*/  MOV R2, 0x2 ;  /* 0x0000000200027802 */ /* 0x002fe20000000f00 */
[----:B------:R-:W-:Y:S01]  /*217f0*/  IMAD.MOV.U32 R236, RZ, RZ, 0x181f ;  /* 0x0000181fffec7424 */ /* 0x000fe200078e00ff */
[----:B------:R-:W-:Y:S02]  /*21800*/  MOV R3, 0x21820 ;  /* 0x0002182000037802 */ /* 0x000fe40000000f00 */
[----:B--234-:R-:W-:Y:S05]  /*21810*/  CALL.REL.NOINC `($__internal_40_$__cuda_sm70_shflsync_idx_p) ;  /* 0x0000b50000007944 */ /* 0x01cfea0003c00000 */
[----:B------:R-:W-:Y:S01]  /*21820*/  MOV R4, R237 ;  /* 0x000000ed00047202 */ /* 0x000fe20000000f00 */
[----:B------:R-:W-:Y:S05]  /*21830*/  BRA `(.L_x_2572) ;  /* 0xffffc7f000007947 */ /* 0x000fea000383ffff */
.L_x_2486:
[----:B------:R-:W-:Y:S01]  /*21840*/  IMAD.MOV.U32 R235, RZ, RZ, R16 ;  /* 0x000000ffffeb7224 */ /* 0x000fe200078e0010 */
[----:B-1----:R-:W-:Y:S01]  /*21850*/  MOV R2, 0x2 ;  /* 0x0000000200027802 */ /* 0x002fe20000000f00 */
[----:B------:R-:W-:Y:S01]  /*21860*/  IMAD.MOV.U32 R236, RZ, RZ, 0x181f ;  /* 0x0000181fffec7424 */ /* 0x000fe200078e00ff */
[----:B------:R-:W-:Y:S02]  /*21870*/  MOV R3, 0x21890 ;  /* 0x0002189000037802 */ /* 0x000fe40000000f00 */
[----:B--234-:R-:W-:Y:S05]  /*21880*/  CALL.REL.NOINC `($__internal_40_$__cuda_sm70_shflsync_idx_p) ;  /* 0x0000b49000007944 */ /* 0x01cfea0003c00000 */
[----:B------:R-:W-:Y:S01]  /*21890*/  MOV R0, R237 ;  /* 0x000000ed00007202 */ /* 0x000fe20000000f00 */
[----:B------:R-:W-:Y:S05]  /*218a0*/  BRA `(.L_x_2573) ;  /* 0xffffc7a000007947 */ /* 0x000fea000383ffff */
.L_x_2489:
        /* <DEDUP_REMOVED lines=13> */
.L_x_2491:
[----:B------:R-:W-:Y:S01]  /*21980*/  IMAD.MOV.U32 R235, RZ, RZ, R147 ;  /* 0x000000ffffeb7224 */ /* 0x000fe200078e0093 */
[----:B------:R-:W-:Y:S01]  /*21990*/  MOV R2, RZ ;  /* 0x000000ff00027202 */ /* 0x000fe20000000f00 */
[----:B------:R-:W-:Y:S01]  /*219a0*/  IMAD.MOV.U32 R236, RZ, RZ, 0x1f ;  /* 0x0000001fffec7424 */ /* 0x000fe200078e00ff */
[----:B------:R-:W-:Y:S02]  /*219b0*/  MOV R3, 0x219d0 ;  /* 0x000219d000037802 */ /* 0x000fe40000000f00 */
[----:B--2---:R-:W-:Y:S05]  /*219c0*/  CALL.REL.NOINC `($__internal_40_$__cuda_sm70_shflsync_idx_p) ;  /* 0x0000b35000007944 */ /* 0x004fea0003c00000 */
[----:B------:R-:W-:Y:S01]  /*219d0*/  MOV R10, R237 ;  /* 0x000000ed000a7202 */ /* 0x000fe20000000f00 */
[----:B------:R-:W-:Y:S05]  /*219e0*/  BRA `(.L_x_2575) ;  /* 0xffffca4000007947 */ /* 0x000fea000383ffff */
.L_x_2492:
[----:B------:R-:W-:Y:S01]  /*219f0*/  IMAD.MOV.U32 R235, RZ, RZ, R147 ;  /* 0x000000ffffeb7224 */ /* 0x000fe200078e0093 */
[----:B------:R-:W-:Y:S01]  /*21a00*/  MOV R2, 0x1 ;  /* 0x0000000100027802 */ /* 0x000fe20000000f00 */
[----:B------:R-:W-:Y:S01]  /*21a10*/  IMAD.MOV.U32 R236, RZ, RZ, 0x1f ;  /* 0x0000001fffec7424 */ /* 0x000fe200078e00ff */
[----:B------:R-:W-:Y:S02]  /*21a20*/  MOV R3, 0x21a40 ;  /* 0x00021a4000037802 */ /* 0x000fe40000000f00 */
[----:B-123--:R-:W-:Y:S05]  /*21a30*/  CALL.REL.NOINC `($__internal_40_$__cuda_sm70_shflsync_idx_p) ;  /* 0x0000b2e000007944 */ /* 0x00efea0003c00000 */
[----:B------:R-:W-:Y:S01]  /*21a40*/  MOV R9, R237 ;  /* 0x000000ed00097202 */ /* 0x000fe20000000f00 */
[----:B------:R-:W-:Y:S05]  /*21a50*/  BRA `(.L_x_2576) ;  /* 0xffffc9f000007947 */ /* 0x000fea000383ffff */
.L_x_2493:
[----:B------:R-:W-:Y:S02]  /*21a60*/  MOV R3, 0x1 ;  /* 0x0000000100037802 */ /* 0x000fe40000000f00 */
[----:B------:R-:W-:-:S02]  /*21a70*/  MOV R2, 0x21a90 ;  /* 0x00021a9000027802 */ /* 0x000fc40000000f00 */
[----:B-1-34-:R-:W-:Y:S05]  /*21a80*/  CALL.REL.NOINC `($__internal_41_$__cuda_sm70_shflsync_up_p) ;  /* 0x0000b2f000007944 */ /* 0x01afea0003c00000 */
[----:B------:R-:W-:Y:S05]  /*21a90*/  BRA `(.L_x_2577) ;  /* 0xffffcae000007947 */ /* 0x000fea000383ffff */
.L_x_2494:
[----:B------:R-:W-:Y:S02]  /*21aa0*/  MOV R3, 0x2 ;  /* 0x0000000200037802 */ /* 0x000fe40000000f00 */
[----:B------:R-:W-:-:S02]  /*21ab0*/  MOV R2, 0x21ad0 ;  /* 0x00021ad000027802 */ /* 0x000fc40000000f00 */
[----:B-1-3--:R-:W-:Y:S05]  /*21ac0*/  CALL.REL.NOINC `($__internal_41_$__cuda_sm70_shflsync_up_p) ;  /* 0x0000b2b000007944 */ /* 0x00afea0003c00000 */
        /* <DEDUP_REMOVED lines=24> */
.L_x_2498:
[----:B------:R-:W-:Y:S02]  /*21c50*/  MOV R3, 0x1 ;  /* 0x0000000100037802 */ /* 0x000fe40000000f00 */
[----:B------:R-:W-:Y:S02]  /*21c60*/  MOV R2, 0x21c80 ;  /* 0x00021c8000027802 */ /* 0x000fe40000000f00 */
[----:B------:R-:W-:Y:S05]  /*21c70*/  CALL.REL.NOINC `($__internal_41_$__cuda_sm70_shflsync_up_p) ;  /* 0x0000b10000007944 */ /* 0x000fea0003c00000 */
[----:B------:R-:W-:Y:S01]  /*21c80*/  MOV R2, R4 ;  /* 0x0000000400027202 */ /* 0x000fe20000000f00 */
[----:B------:R-:W-:Y:S05]  /*21c90*/  BRA `(.L_x_2579) ;  /* 0xffffcb5000007947 */ /* 0x000fea000383ffff */
.L_x_2499:
        /* <DEDUP_REMOVED lines=27> */
.L_x_2501:
[----:B------:R-:W-:Y:S02]  /*21e50*/  SEL R0, RZ, 0x1, P0 ;  /* 0x00000001ff007807 */ /* 0x000fe40000000000 */
[----:B------:R-:W-:Y:S02]  /*21e60*/  MOV R2, 0x21e80 ;  /* 0x00021e8000027802 */ /* 0x000fe40000000f00 */
[----:B--2---:R-:W-:Y:S05]  /*21e70*/  CALL.REL.NOINC `($__internal_42_$__cuda_sm70_votesync_ballot) ;  /* 0x0000af6000007944 */ /* 0x004fea0003c00000 */
[----:B------:R-:W-:Y:S01]  /*21e80*/  MOV R5, R0 ;  /* 0x0000000000057202 */ /* 0x000fe20000000f00 */
[----:B------:R-:W-:Y:S05]  /*21e90*/  BRA `(.L_x_2581) ;  /* 0xffffcae000007947 */ /* 0x000fea000383ffff */
.L_x_2502:
[----:B------:R-:W-:Y:S01]  /*21ea0*/  IMAD.MOV.U32 R235, RZ, RZ, R6 ;  /* 0x000000ffffeb7224 */ /* 0x000fe200078e0006 */
[----:B-1----:R-:W-:Y:S01]  /*21eb0*/  MOV R2, R0 ;  /* 0x0000000000027202 */ /* 0x002fe20000000f00 */
[----:B------:R-:W-:Y:S01]  /*21ec0*/  IMAD.MOV.U32 R236, RZ, RZ, 0x1f ;  /* 0x0000001fffec7424 */ /* 0x000fe200078e00ff */
[----:B------:R-:W-:Y:S02]  /*21ed0*/  MOV R3, 0x21ef0 ;  /* 0x00021ef000037802 */ /* 0x000fe40000000f00 */
[----:B--2---:R-:W-:Y:S05]  /*21ee0*/  CALL.REL.NOINC `($__internal_40_$__cuda_sm70_shflsync_idx_p) ;  /* 0x0000ae3000007944 */ /* 0x004fea0003c00000 */
[----:B------:R-:W-:Y:S01]  /*21ef0*/  IMAD.MOV.U32 R6, RZ, RZ, R237 ;  /* 0x000000ffff067224 */ /* 0x000fe200078e00ed */
[----:B------:R-:W-:Y:S01]  /*21f00*/  MOV R2, R0 ;  /* 0x0000000000027202 */ /* 0x000fe20000000f00 */
[----:B------:R-:W-:Y:S01]  /*21f10*/  IMAD.MOV.U32 R235, RZ, RZ, R8 ;  /* 0x000000ffffeb7224 */ /* 0x000fe200078e0008 */
[----:B------:R-:W-:-:S02]  /*21f20*/  MOV R236, 0x1f ;  /* 0x0000001f00ec7802 */ /* 0x000fc40000000f00 */
[----:B------:R-:W-:Y:S02]  /*21f30*/  MOV R3, 0x21f50 ;  /* 0x00021f5000037802 */ /* 0x000fe40000000f00 */
[----:B------:R-:W-:Y:S05]  /*21f40*/  CALL.REL.NOINC `($__internal_40_$__cuda_sm70_shflsync_idx_p) ;  /* 0x0000add000007944 */ /* 0x000fea0003c00000 */
[----:B------:R-:W-:Y:S01]  /*21f50*/  MOV R8, R237 ;  /* 0x000000ed00087202 */ /* 0x000fe20000000f00 */
[----:B------:R-:W-:Y:S05]  /*21f60*/  BRA `(.L_x_2582) ;  /* 0xffffca8000007947 */ /* 0x000fea000383ffff */
.L_x_2505:
[----:B------:R-:W-:Y:S01]  /*21f70*/  IMAD.MOV.U32 R235, RZ, RZ, R4 ;  /* 0x000000ffffeb7224 */ /* 0x000fe200078e0004 */
[----:B-1----:R-:W-:Y:S01]  /*21f80*/  MOV R2, R0 ;  /* 0x0000000000027202 */ /* 0x002fe20000000f00 */
[----:B------:R-:W-:Y:S01]  /*21f90*/  IMAD.MOV.U32 R236, RZ, RZ, 0x1f ;  /* 0x0000001fffec7424 */ /* 0x000fe200078e00ff */
[----:B------:R-:W-:Y:S02]  /*21fa0*/  MOV R3, 0x21fc0 ;  /* 0x00021fc000037802 */ /* 0x000fe40000000f00 */
[----:B--2-4-:R-:W-:Y:S05]  /*21fb0*/  CALL.REL.NOINC `($__internal_40_$__cuda_sm70_shflsync_idx_p) ;  /* 0x0000ad6000007944 */ /* 0x014fea0003c00000 */
[----:B------:R-:W-:Y:S01]  /*21fc0*/  MOV R11, R237 ;  /* 0x000000ed000b7202 */ /* 0x000fe20000000f00 */
[----:B------:R-:W-:Y:S05]  /*21fd0*/  BRA `(.L_x_2504) ;  /* 0xffffca7000007947 */ /* 0x000fea000383ffff */
        .type           $_ZN7cutlass13device_kernelIN5flash19enable_sm80_to_sm89INS1_16FlashAttnFwdSm80INS1_25CollectiveMainloopFwdSm80ILi8ELi1ELb0EN4cute5tupleIJNS5_1CILi128EEENS7_ILi48EEENS7_ILi256EEEEEELi256ENS_10bfloat16_tEfNS_4arch4Sm80ELb0ELb1ELb0ELb1ELb1ELb1ELb1ELb1EEENS1_21CollectiveEpilogueFwdINS6_IJS8_SA_S9_EEENS6_IJNS7_ILi1EEESI_SI_EEESC_SE_Li256ELb1ELb1ELb1ELb0EEENS1_36VarlenDynamicPersistentTileSchedulerILi128ELi48ELi256ELi256ELb1ELb1ELb0ELb1ELb0ELb1EEEEEEEEEvNT_6ParamsE$_ZZN5flash25CollectiveMainloopFwdSm80ILi8ELi1ELb0EN4cute5tupleIJNS1_1CILi128EEENS3_ILi48EEENS3_ILi256EEEEEELi256EN7cutlass10bfloat16_tEfNS8_4arch4Sm80ELb0ELb1ELb0ELb1ELb1ELb1ELb1ELb1EE3mmaINS_16FlashAttnFwdSm80ISC_NS_21CollectiveEpilogueFwdINS2_IJS4_S6_S5_EEENS2_IJNS3_ILi1EEESH_SH_EEES9_SB_Li256ELb1ELb1ELb1ELb0EEENS_36VarlenDynamicPersistentTileSchedulerILi128ELi48ELi256ELi256ELb1ELb1ELb0ELb1ELb0ELb1EEEE13SharedStorageENS1_6TensorINS1_11ArrayEngineIfLm128EEENS1_6LayoutINS2_IJNS2_IJNS3_ILi2EEESS_EEESH_NS3_ILi32EEEEEENS2_IJNS2_IJSH_SS_EEENS3_ILi0EEENS3_ILi4EEEEEEEEEENS_7SoftmaxILi2ELi0EEEEEbRKNSC_6ParamsERT0_RT1_iRKNS_16SeqlenInfoQKNewKILb1ELb1EEENS2_IJiiiiEEERT_ENKUlvE_clEv,@function
        .size           $_ZN7cutlass13device_kernelIN5flash19enable_sm80_to_sm89INS1_16FlashAttnFwdSm80INS1_25CollectiveMainloopFwdSm80ILi8ELi1ELb0EN4cute5tupleIJNS5_1CILi128EEENS7_ILi48EEENS7_ILi256EEEEEELi256ENS_10bfloat16_tEfNS_4arch4Sm80ELb0ELb1ELb0ELb1ELb1ELb1ELb1ELb1EEENS1_21CollectiveEpilogueFwdINS6_IJS8_SA_S9_EEENS6_IJNS7_ILi1EEESI_SI_EEESC_SE_Li256ELb1ELb1ELb1ELb0EEENS1_36VarlenDynamicPersistentTileSchedulerILi128ELi48ELi256ELi256ELb1ELb1ELb0ELb1ELb0ELb1EEEEEEEEEvNT_6ParamsE$_ZZN5flash25CollectiveMainloopFwdSm80ILi8ELi1ELb0EN4cute5tupleIJNS1_1CILi128EEENS3_ILi48EEENS3_ILi256EEEEEELi256EN7cutlass10bfloat16_tEfNS8_4arch4Sm80ELb0ELb1ELb0ELb1ELb1ELb1ELb1ELb1EE3mmaINS_16FlashAttnFwdSm80ISC_NS_21CollectiveEpilogueFwdINS2_IJS4_S6_S5_EEENS2_IJNS3_ILi1EEESH_SH_EEES9_SB_Li256ELb1ELb1ELb1ELb0EEENS_36VarlenDynamicPersistentTileSchedulerILi128ELi48ELi256ELi256ELb1ELb1ELb0ELb1ELb0ELb1EEEE13SharedStorageENS1_6TensorINS1_11ArrayEngineIfLm128EEENS1_6LayoutINS2_IJNS2_IJNS3_ILi2EEESS_EEESH_NS3_ILi32EEEEEENS2_IJNS2_IJSH_SS_EEENS3_ILi0EEENS3_ILi4EEEEEEEEEENS_7SoftmaxILi2ELi0EEEEEbRKNSC_6ParamsERT0_RT1_iRKNS_16SeqlenInfoQKNewKILb1ELb1EEENS2_IJiiiiEEERT_ENKUlvE_clEv,($__internal_39_$__cuda_sm70_shflsync_bfly_p - $_ZN7cutlass13device_kernelIN5flash19enable_sm80_to_sm89INS1_16FlashAttnFwdSm80INS1_25CollectiveMainloopFwdSm80ILi8ELi1ELb0EN4cute5tupleIJNS5_1CILi128EEENS7_ILi48EEENS7_ILi256EEEEEELi256ENS_10bfloat16_tEfNS_4arch4Sm80ELb0ELb1ELb0ELb1ELb1ELb1ELb1ELb1EEENS1_21CollectiveEpilogueFwdINS6_IJS8_SA_S9_EEENS6_IJNS7_ILi1EEESI_SI_EEESC_SE_Li256ELb1ELb1ELb1ELb0EEENS1_36VarlenDynamicPersistentTileSchedulerILi128ELi48ELi256ELi256ELb1ELb1ELb0ELb1ELb0ELb1EEEEEEEEEvNT_6ParamsE$_ZZN5flash25CollectiveMainloopFwdSm80ILi8ELi1ELb0EN4cute5tupleIJNS1_1CILi128EEENS3_ILi48EEENS3_ILi256EEEEEELi256EN7cutlass10bfloat16_tEfNS8_4arch4Sm80ELb0ELb1ELb0ELb1ELb1ELb1ELb1ELb1EE3mmaINS_16FlashAttnFwdSm80ISC_NS_21CollectiveEpilogueFwdINS2_IJS4_S6_S5_EEENS2_IJNS3_ILi1EEESH_SH_EEES9_SB_Li256ELb1ELb1ELb1ELb0EEENS_36VarlenDynamicPersistentTileSchedulerILi128ELi48ELi256ELi256ELb1ELb1ELb0ELb1ELb0ELb1EEEE13SharedStorageENS1_6TensorINS1_11ArrayEngineIfLm128EEENS1_6LayoutINS2_IJNS2_IJNS3_ILi2EEESS_EEESH_NS3_ILi32EEEEEENS2_IJNS2_IJSH_SS_EEENS3_ILi0EEENS3_ILi4EEEEEEEEEENS_7SoftmaxILi2ELi0EEEEEbRKNSC_6ParamsERT0_RT1_iRKNS_16SeqlenInfoQKNewKILb1ELb1EEENS2_IJiiiiEEERT_ENKUlvE_clEv)
$_ZN7cutlass13device_kernelIN5flash19enable_sm80_to_sm89INS1_16FlashAttnFwdSm80INS1_25CollectiveMainloopFwdSm80ILi8ELi1ELb0EN4cute5tupleIJNS5_1CILi128EEENS7_ILi48EEENS7_ILi256EEEEEELi256ENS_10bfloat16_tEfNS_4arch4Sm80ELb0ELb1ELb0ELb1ELb1ELb1ELb1ELb1EEENS1_21CollectiveEpilogueFwdINS6_IJS8_SA_S9_EEENS6_IJNS7_ILi1EEESI_SI_EEESC_SE_Li256ELb1ELb1ELb1ELb0EEENS1_36VarlenDynamicPersistentTileSchedulerILi128ELi48ELi256ELi256ELb1ELb1ELb0ELb1ELb0ELb1EEEEEEEEEvNT_6ParamsE$_ZZN5flash25CollectiveMainloopFwdSm80ILi8ELi1ELb0EN4cute5tupleIJNS1_1CILi128EEENS3_ILi48EEENS3_ILi256EEEEEELi256EN7cutlass10bfloat16_tEfNS8_4arch4Sm80ELb0ELb1ELb0ELb1ELb1ELb1ELb1ELb1EE3mmaINS_16FlashAttnFwdSm80ISC_NS_21CollectiveEpilogueFwdINS2_IJS4_S6_S5_EEENS2_IJNS3_ILi1EEESH_SH_EEES9_SB_Li256ELb1ELb1ELb1ELb0EEENS_36VarlenDynamicPersistentTileSchedulerILi128ELi48ELi256ELi256ELb1ELb1ELb0ELb1ELb0ELb1EEEE13SharedStorageENS1_6TensorINS1_11ArrayEngineIfLm128EEENS1_6LayoutINS2_IJNS2_IJNS3_ILi2EEESS_EEESH_NS3_ILi32EEEEEENS2_IJNS2_IJSH_SS_EEENS3_ILi0EEENS3_ILi4EEEEEEEEEENS_7SoftmaxILi2ELi0EEEEEbRKNSC_6ParamsERT0_RT1_iRKNS_16SeqlenInfoQKNewKILb1ELb1EEENS2_IJiiiiEEERT_ENKUlvE_clEv:
[----:B------:R-:W-:-:S05]  /*21fe0*/  IADD3 R16, R79, -c[0x0][0x20], RZ ;  /* 0x800008004f107a10 */ /* 0x000fca0007ffe0ff */
[----:B------:R-:W2:Y:S01]  /*21ff0*/  LDL.64 R10, [R16] ;  /* 0x00000000100a7983 */ /* 0x000ea20000100a00 */
[----:B------:R-:W-:-:S03]  /*22000*/  ULDC.64 UR4, c[0x0][0x118] ;  /* 0x0000460000047ab9 */ /* 0x000fc60000000a00 */
[----:B--2---:R-:W2:Y:S02]  /*22010*/  LD.E R0, [R10.64+0x11c] ;  /* 0x00011c040a007980 */ /* 0x004ea4000c101900 */
[----:B--2---:R-:W-:-:S13]  /*22020*/  ISETP.GT.AND P0, PT, R0, RZ, PT ;  /* 0x000000ff0000720c */ /* 0x004fda0003f04270 */
[----:B------:R-:W-:Y:S05]  /*22030*/  @P0 BRA `(.L_x_2583) ;  /* 0x0000004000000947 */ /* 0x000fea0003800000 */
[----:B------:R-:W-:Y:S01]  /*22040*/  MOV R2, R130 ;  /* 0x0000008200027202 */ /* 0x000fe20000000f00 */
[----:B------:R-:W-:-:S04]  /*22050*/  DEPBAR.LE SB0, 0x1 ;  /* 0x000080400000791a */ /* 0x000fc80000000000 */
[----:B------:R-:W-:-:S04]  /*22060*/  MOV R3, 0x0 ;  /* 0x0000000000037802 */ /* 0x000fc80000000f00 */
[----:B------:R-:W-:Y:S05]  /*22070*/  RET.REL.NODEC R2 `(_ZN7cutlass13device_kernelIN5flash19enable_sm80_to_sm89INS1_16FlashAttnFwdSm80INS1_25CollectiveMainloopFwdSm80ILi8ELi1ELb0EN4cute5tupleIJNS5_1CILi128EEENS7_ILi48EEENS7_ILi256EEEEEELi256ENS_10bfloat16_tEfNS_4arch4Sm80ELb0ELb1ELb0ELb1ELb1ELb1ELb1ELb1EEENS1_21CollectiveEpilogueFwdINS6_IJS8_SA_S9_EEENS6_IJNS7_ILi1EEESI_SI_EEESC_SE_Li256ELb1ELb1ELb1ELb0EEENS1_36VarlenDynamicPersistentTileSchedulerILi128ELi48ELi256ELi256ELb1ELb1ELb0ELb1ELb0ELb1EEEEEEEEEvNT_6ParamsE) ;  /* 0xfffddf8002007950 */ /* 0x000fea0003c3ffff */
.L_x_2583:
[----:B------:R1:W2:Y:S04]  /*22080*/  LDL.64 R8, [R16+0x8] ;  /* 0x0000080010087983 */ /* 0x0002a80000100a00 */
[----:B------:R1:W3:Y:S04]  /*22090*/  LDL.64 R2, [R16+0x20] ;  /* 0x0000200010027983 */ /* 0x0002e80000100a00 */
[----:B------:R1:W4:Y:S04]  /*220a0*/  LDL.64 R14, [R16+0x18] ;  /* 0x00001800100e7983 */ /* 0x0003280000100a00 */
[----:B------:R-:W4:Y:S04]  /*220b0*/  LD.E.U8 R19, [R10.64+0x138] ;  /* 0x000138040a137980 */ /* 0x000f28000c101100 */
[----:B------:R2:W5:Y:S04]  /*220c0*/  LD.E R13, [R10.64+0x164] ;  /* 0x000164040a0d7980 */ /* 0x000568000c101900 */
[----:B-1----:R-:W4:Y:S04]  /*220d0*/  LDL.64 R16, [R16+0x10] ;  /* 0x0000100010107983 */ /* 0x002f280000100a00 */
[----:B--2---:R1:W2:Y:S04]  /*220e0*/  LD.E R27, [R8.64] ;  /* 0x00000004081b7980 */ /* 0x0042a8000c101900 */
[----:B---3--:R3:W2:Y:S04]  /*220f0*/  LD.E R60, [R2.64] ;  /* 0x00000004023c7980 */ /* 0x0086a8000c101900 */
[----:B----4-:R4:W2:Y:S04]  /*22100*/  LD.E R6, [R14.64+0x20] ;  /* 0x000020040e067980 */ /* 0x0108a8000c101900 */
[----:B-1----:R1:W5:Y:S04]  /*22110*/  LD.E.64 R8, [R10.64+0x120] ;  /* 0x000120040a087980 */ /* 0x002368000c101b00 */
[----:B---3--:R1:W5:Y:S04]  /*22120*/  LD.E.64 R2, [R10.64+0x130] ;  /* 0x000130040a027980 */ /* 0x008368000c101b00 */
[----:B------:R3:W5:Y:S04]  /*22130*/  LD.E R22, [R16.64] ;  /* 0x0000000410167980 */ /* 0x000768000c101900 */
[----:B----4-:R1:W5:Y:S04]  /*22140*/  LD.E.64 R14, [R10.64+0x110] ;  /* 0x000110040a0e7980 */ /* 0x010368000c101b00 */
[----:B---3--:R1:W5:Y:S01]  /*22150*/  LD.E.64 R16, [R10.64+0x128] ;  /* 0x000128040a107980 */ /* 0x008362000c101b00 */
[----:B------:R-:W-:-:S02]  /*22160*/  ISETP.NE.AND P0, PT, R19, RZ, PT ;  /* 0x000000ff1300720c */ /* 0x000fc40003f05270 */
[----:B--2---:R-:W-:-:S04]  /*22170*/  SHF.R.S32.HI R4, RZ, 0x1f, R27 ;  /* 0x0000001fff047819 */ /* 0x004fc8000001141b */
[----:B------:R-:W-:-:S04]  /*22180*/  LEA.HI R4, R4, R27, RZ, 0x3 ;  /* 0x0000001b04047211 */ /* 0x000fc800078f18ff */
[----:B------:R-:W-:Y:S02]  /*22190*/  LOP3.LUT R18, R4, 0xfffffff8, RZ, 0xc0, !PT ;  /* 0xfffffff804127812 */ /* 0x000fe400078ec0ff */
[----:B------:R-:W-:-:S03]  /*221a0*/  SHF.R.S32.HI R78, RZ, 0x3, R4 ;  /* 0x00000003ff4e7819 */ /* 0x000fc60000011404 */
[----:B------:R-:W-:Y:S02]  /*221b0*/  IMAD.IADD R40, R27, 0x1, -R18 ;  /* 0x000000011b287824 */ /* 0x000fe400078e0a12 */
[----:B------:R-:W-:Y:S01]  /*221c0*/  IMAD R61, R60, 0x80, R78 ;  /* 0x000000803c3d7824 */ /* 0x000fe200078e024e */
[----:B------:R-:W-:Y:S01]  /*221d0*/  SHF.R.S32.HI R23, RZ, 0x1f, R6 ;  /* 0x0000001fff177819 */ /* 0x000fe20000011406 */
[C---:B------:R-:W-:Y:S02]  /*221e0*/  IMAD.SHL.U32 R42, R40.reuse, 0x8, RZ ;  /* 0x00000008282a7824 */ /* 0x040fe400078e00ff */
[----:B------:R-:W-:Y:S01]  /*221f0*/  IMAD R4, R40, 0x20, R61 ;  /* 0x0000002028047824 */ /* 0x000fe200078e023d */
[----:B------:R-:W-:Y:S05]  /*22200*/  @!P0 BRA `(.L_x_2584) ;  /* 0x00004ce000008947 */ /* 0x000fea0003800000 */
[----:B-1---5:R-:W-:-:S13]  /*22210*/  ISETP.NE.AND P0, PT, R13, 0x1, PT ;  /* 0x000000010d00780c */ /* 0x022fda0003f05270 */
[----:B------:R1:W2:Y:S04]  /*22220*/  @P0 LD.E R18, [R10.64+0x168] ;  /* 0x000168040a120980 */ /* 0x0002a8000c101900 */
[----:B-1----:R2:W3:Y:S02]  /*22230*/  @P0 LD.E R10, [R10.64+0x16c] ;  /* 0x00016c040a0a0980 */ /* 0x0024e4000c101900 */
[----:B--2---:R-:W-:-:S05]  /*22240*/  @P0 IMAD.HI.U32 R11, R4, R18, RZ ;  /* 0x00000012040b0227 */ /* 0x004fca00078e00ff */
[----:B---3--:R-:W-:-:S04]  /*22250*/  @P0 SHF.R.U32.HI R4, RZ, R10, R11 ;  /* 0x0000000aff040219 */ /* 0x008fc8000001160b */
[----:B------:R-:W-:Y:S01]  /*22260*/  SHF.R.S32.HI R18, RZ, 0x1f, R4 ;  /* 0x0000001fff127819 */ /* 0x000fe20000011404 */
[-C--:B------:R-:W-:Y:S02]  /*22270*/  IMAD R20, R9, R4.reuse, RZ ;  /* 0x0000000409147224 */ /* 0x080fe400078e02ff */
[-C--:B------:R-:W-:Y:S02]  /*22280*/  IMAD R19, R3, R4.reuse, RZ ;  /* 0x0000000403137224 */ /* 0x080fe400078e02ff */
[----:B------:R-:W-:-:S04]  /*22290*/  IMAD.WIDE.U32 R10, R8, R4, RZ ;  /* 0x00000004080a7225 */ /* 0x000fc800078e00ff */
[-C--:B------:R-:W-:Y:S02]  /*222a0*/  IMAD R21, R8, R18.reuse, R20 ;  /* 0x0000001208157224 */ /* 0x080fe400078e0214 */
[C---:B------:R-:W-:Y:S02]  /*222b0*/  IMAD R20, R2.reuse, R18, R19 ;  /* 0x0000001202147224 */ /* 0x040fe400078e0213 */
[----:B------:R-:W-:Y:S01]  /*222c0*/  IMAD.WIDE.U32 R18, R2, R4, RZ ;  /* 0x0000000402127225 */ /* 0x000fe200078e00ff */
[----:B------:R-:W-:-:S03]  /*222d0*/  IADD3 R11, R11, R21, RZ ;  /* 0x000000150b0b7210 */ /* 0x000fc60007ffe0ff */
[----:B------:R-:W-:Y:S01]  /*222e0*/  IMAD R4, R9, R6, RZ ;  /* 0x0000000609047224 */ /* 0x000fe200078e02ff */
[----:B------:R-:W-:Y:S01]  /*222f0*/  IADD3 R9, R19, R20, RZ ;  /* 0x0000001413097210 */ /* 0x000fe20007ffe0ff */
[----:B------:R-:W-:-:S04]  /*22300*/  IMAD.WIDE.U32 R10, R6, R8, R10 ;  /* 0x00000008060a7225 */ /* 0x000fc800078e000a */
[----:B------:R-:W-:Y:S01]  /*22310*/  IMAD R4, R8, R23, R4 ;  /* 0x0000001708047224 */ /* 0x000fe200078e0204 */
[----:B------:R-:W-:Y:S01]  /*22320*/  MOV R8, R18 ;  /* 0x0000001200087202 */ /* 0x000fe20000000f00 */
[----:B------:R-:W-:Y:S01]  /*22330*/  IMAD R3, R3, R6, RZ ;  /* 0x0000000603037224 */ /* 0x000fe200078e02ff */
[----:B------:R-:W-:-:S03]  /*22340*/  LEA R33, P1, R10, R14, 0x1 ;  /* 0x0000000e0a217211 */ /* 0x000fc600078208ff */
[----:B------:R-:W-:-:S04]  /*22350*/  IMAD.WIDE.U32 R8, R6, R2, R8 ;  /* 0x0000000206087225 */ /* 0x000fc800078e0008 */
[----:B------:R-:W-:Y:S01]  /*22360*/  IMAD R2, R2, R23, R3 ;  /* 0x0000001702027224 */ /* 0x000fe200078e0203 */
[----:B------:R-:W-:Y:S02]  /*22370*/  IADD3 R3, R11, R4, RZ ;  /* 0x000000040b037210 */ /* 0x000fe40007ffe0ff */
[----:B------:R-:W-:Y:S02]  /*22380*/  LEA R34, P0, R8, R16, 0x1 ;  /* 0x0000001008227211 */ /* 0x000fe400078008ff */
[----:B------:R-:W-:Y:S02]  /*22390*/  IADD3 R2, R9, R2, RZ ;  /* 0x0000000209027210 */ /* 0x000fe40007ffe0ff */
[----:B------:R-:W-:Y:S02]  /*223a0*/  LEA.HI.X R32, R10, R15, R3, 0x1, P1 ;  /* 0x0000000f0a207211 */ /* 0x000fe400008f0c03 */
[----:B------:R-:W-:Y:S02]  /*223b0*/  SHF.L.U32 R4, R40, 0x2, RZ ;  /* 0x0000000228047819 */ /* 0x000fe400000006ff */
[----:B------:R-:W-:Y:S01]  /*223c0*/  LEA.HI.X R26, R8, R17, R2, 0x1, P0 ;  /* 0x00000011081a7211 */ /* 0x000fe200000f0c02 */
[----:B------:R-:W-:Y:S05]  /*223d0*/  BRA.DIV ~URZ, `(.L_x_2585) ;  /* 0x00009ba27f007947 */ /* 0x000fea000b800000 */
[----:B------:R1:W2:Y:S02]  /*223e0*/  SHFL.IDX PT, R6, R32, RZ, 0x181f ;  /* 0x00181fff20067589 */ /* 0x0002a400000e0000 */
.L_x_2659:
[----:B------:R-:W-:Y:S05]  /*223f0*/  BRA.DIV ~URZ, `(.L_x_2586) ;  /* 0x00009bf27f007947 */ /* 0x000fea000b800000 */
[----:B------:R3:W4:Y:S01]  /*22400*/  SHFL.IDX PT, R8, R33, RZ, 0x181f ;  /* 0x00181fff21087589 */ /* 0x00072200000e0000 */
[----:B--2---:R-:W-:-:S03]  /*22410*/  MOV R9, R6 ;  /* 0x0000000600097202 */ /* 0x004fc60000000f00 */
[----:B------:R3:W2:Y:S04]  /*22420*/  SHFL.IDX PT, R10, R26, RZ, 0x181f ;  /* 0x00181fff1a0a7589 */ /* 0x0006a800000e0000 */
[----:B------:R3:W1:Y:S02]  /*22430*/  SHFL.IDX PT, R2, R34, RZ, 0x181f ;  /* 0x00181fff22027589 */ /* 0x00066400000e0000 */
.L_x_2660:
[----:B------:R-:W-:Y:S01]  /*22440*/  IMAD R35, R22, R13, RZ ;  /* 0x0000000d16237224 */ /* 0x000fe200078e02ff */
[----:B------:R-:W-:Y:S01]  /*22450*/  BSSY B0, `(.L_x_2587) ;  /* 0x0000035000007945 */ /* 0x000fe20003800000 */
[----:B------:R-:W-:Y:S01]  /*22460*/  CS2R R58, SRZ ;  /* 0x00000000003a7805 */ /* 0x000fe2000001ff00 */
[----:B------:R-:W-:Y:S01]  /*22470*/  CS2R R36, SRZ ;  /* 0x0000000000247805 */ /* 0x000fe2000001ff00 */
[----:B------:R-:W-:Y:S01]  /*22480*/  CS2R R28, SRZ ;  /* 0x00000000001c7805 */ /* 0x000fe2000001ff00 */
[----:B------:R-:W-:Y:S01]  /*22490*/  ISETP.GE.AND P0, PT, R61, R35, PT ;  /* 0x000000233d00720c */ /* 0x000fe20003f06270 */
[----:B------:R-:W-:Y:S01]  /*224a0*/  CS2R R22, SRZ ;  /* 0x0000000000167805 */ /* 0x000fe2000001ff00 */
[----:B------:R-:W-:Y:S01]  /*224b0*/  CS2R R18, SRZ ;  /* 0x0000000000127805 */ /* 0x000fe2000001ff00 */
[----:B------:R-:W-:Y:S01]  /*224c0*/  CS2R R38, SRZ ;  /* 0x0000000000267805 */ /* 0x000fe2000001ff00 */
[----:B------:R-:W-:Y:S01]  /*224d0*/  CS2R R30, SRZ ;  /* 0x00000000001e7805 */ /* 0x000fe2000001ff00 */
[----:B------:R-:W-:Y:S01]  /*224e0*/  CS2R R24, SRZ ;  /* 0x0000000000187805 */ /* 0x000fe2000001ff00 */
[----:B------:R-:W-:Y:S01]  /*224f0*/  CS2R R20, SRZ ;  /* 0x0000000000147805 */ /* 0x000fe2000001ff00 */
[----:B--2---:R-:W-:-:S06]  /*22500*/  MOV R3, R10 ;  /* 0x0000000a00037202 */ /* 0x004fcc0000000f00 */
[----:B------:R-:W-:Y:S05]  /*22510*/  @P0 BRA `(.L_x_2588) ;  /* 0x0000028000000947 */ /* 0x000fea0003800000 */
[C---:B------:R-:W-:Y:S01]  /*22520*/  IADD3 R13, R4.reuse, 0x20, RZ ;  /* 0x00000020040d7810 */ /* 0x040fe20007ffe0ff */
[----:B------:R-:W-:Y:S01]  /*22530*/  CS2R R18, SRZ ;  /* 0x0000000000127805 */ /* 0x000fe2000001ff00 */
[-C--:B------:R-:W-:Y:S01]  /*22540*/  ISETP.GE.AND P1, PT, R4, R0.reuse, PT ;  /* 0x000000000400720c */ /* 0x080fe20003f26270 */
[----:B------:R-:W-:Y:S01]  /*22550*/  CS2R R20, SRZ ;  /* 0x0000000000147805 */ /* 0x000fe2000001ff00 */
[----:B------:R-:W-:Y:S01]  /*22560*/  ISETP.GE.AND P0, PT, R13, R0, PT ;  /* 0x000000000d00720c */ /* 0x000fe20003f06270 */
[----:B------:R-:W-:Y:S01]  /*22570*/  CS2R R22, SRZ ;  /* 0x0000000000167805 */ /* 0x000fe2000001ff00 */
[----:B------:R-:W-:-:S09]  /*22580*/  CS2R R24, SRZ ;  /* 0x0000000000187805 */ /* 0x000fd2000001ff00 */
[C---:B----4-:R-:W-:Y:S02]  /*22590*/  @!P1 IMAD.WIDE R10, R4.reuse, 0x2, R8 ;  /* 0x00000002040a9825 */ /* 0x050fe400078e0208 */
[----:B------:R-:W-:Y:S02]  /*225a0*/  @!P0 SHF.R.S32.HI R6, RZ, 0x1f, R13 ;  /* 0x0000001fff068819 */ /* 0x000fe4000001140d */
[----:B-1----:R-:W-:Y:S01]  /*225b0*/  @!P1 IMAD.WIDE R16, R4, 0x2, R2 ;  /* 0x0000000204109825 */ /* 0x002fe200078e0202 */
[----:B------:R1:W5:Y:S01]  /*225c0*/  @!P1 LD.E.64 R18, [R10.64] ;  /* 0x000000040a129980 */ /* 0x000362000c101b00 */
[----:B------:R-:W-:-:S03]  /*225d0*/  @!P0 LEA.HI R6, R6, R13, RZ, 0x2 ;  /* 0x0000000d06068211 */ /* 0x000fc600078f10ff */
[----:B------:R2:W5:Y:S01]  /*225e0*/  @!P1 LD.E.64 R20, [R16.64] ;  /* 0x0000000410149980 */ /* 0x000562000c101b00 */
[----:B------:R-:W-:Y:S02]  /*225f0*/  @!P0 LOP3.LUT R6, R6, 0xfffffffc, RZ, 0xc0, !PT ;  /* 0xfffffffc06068812 */ /* 0x000fe400078ec0ff */
[----:B------:R-:W-:-:S03]  /*22600*/  IADD3 R13, R4, 0x40, RZ ;  /* 0x00000040040d7810 */ /* 0x000fc60007ffe0ff */
[----:B------:R-:W-:Y:S01]  /*22610*/  @!P0 IMAD.WIDE R14, R6, 0x2, R8 ;  /* 0x00000002060e8825 */ /* 0x000fe200078e0208 */
[----:B------:R-:W-:-:S04]  /*22620*/  ISETP.GE.AND P1, PT, R13, R0, PT ;  /* 0x000000000d00720c */ /* 0x000fc80003f26270 */
[----:B------:R4:W5:Y:S01]  /*22630*/  @!P0 LD.E.64 R22, [R14.64] ;  /* 0x000000040e168980 */ /* 0x000962000c101b00 */
[----:B-1----:R-:W-:Y:S01]  /*22640*/  @!P0 IMAD.WIDE R10, R6, 0x2, R2 ;  /* 0x00000002060a8825 */ /* 0x002fe200078e0202 */
[----:B--2---:R-:W-:-:S04]  /*22650*/  IADD3 R16, R4, 0x60, RZ ;  /* 0x0000006004107810 */ /* 0x004fc80007ffe0ff */
[----:B------:R1:W5:Y:S01]  /*22660*/  @!P0 LD.E.64 R24, [R10.64] ;  /* 0x000000040a188980 */ /* 0x000362000c101b00 */
[----:B------:R-:W-:Y:S01]  /*22670*/  ISETP.GE.AND P0, PT, R16, R0, PT ;  /* 0x000000001000720c */ /* 0x000fe20003f06270 */
[----:B------:R-:W-:-:S12]  /*22680*/  CS2R R28, SRZ ;  /* 0x00000000001c7805 */ /* 0x000fd8000001ff00 */
[----:B------:R-:W-:Y:S02]  /*22690*/  @!P0 SHF.R.S32.HI R6, RZ, 0x1f, R16 ;  /* 0x0000001fff068819 */ /* 0x000fe40000011410 */
[----:B-1----:R-:W-:Y:S02]  /*226a0*/  @!P1 SHF.R.S32.HI R10, RZ, 0x1f, R13 ;  /* 0x0000001fff0a9819 */ /* 0x002fe4000001140d */
[----:B------:R-:W-:Y:S02]  /*226b0*/  @!P0 LEA.HI R6, R6, R16, RZ, 0x2 ;  /* 0x0000001006068211 */ /* 0x000fe400078f10ff */
[----:B------:R-:W-:Y:S02]  /*226c0*/  @!P1 LEA.HI R10, R10, R13, RZ, 0x2 ;  /* 0x0000000d0a0a9211 */ /* 0x000fe400078f10ff */
[----:B------:R-:W-:Y:S02]  /*226d0*/  @!P0 LOP3.LUT R6, R6, 0xfffffffc, RZ, 0xc0, !PT ;  /* 0xfffffffc06068812 */ /* 0x000fe400078ec0ff */
[----:B------:R-:W-:Y:S01]  /*226e0*/  @!P1 LOP3.LUT R10, R10, 0xfffffffc, RZ, 0xc0, !PT ;  /* 0xfffffffc0a0a9812 */ /* 0x000fe200078ec0ff */
[----:B------:R-:W-:Y:S01]  /*226f0*/  CS2R R36, SRZ ;  /* 0x0000000000247805 */ /* 0x000fe2000001ff00 */
[----:B------:R-:W-:Y:S01]  /*22700*/  CS2R R30, SRZ ;  /* 0x00000000001e7805 */ /* 0x000fe2000001ff00 */
[----:B------:R-:W-:-:S02]  /*22710*/  CS2R R38, SRZ ;  /* 0x0000000000267805 */ /* 0x000fc4000001ff00 */
[----:B----4-:R-:W-:-:S04]  /*22720*/  @!P1 IMAD.WIDE R14, R10, 0x2, R8 ;  /* 0x000000020a0e9825 */ /* 0x010fc800078e0208 */
[----:B------:R-:W-:Y:S01]  /*22730*/  @!P1 IMAD.WIDE R10, R10, 0x2, R2 ;  /* 0x000000020a0a9825 */ /* 0x000fe200078e0202 */
[----:B------:R1:W5:Y:S03]  /*22740*/  @!P1 LD.E.64 R28, [R14.64] ;  /* 0x000000040e1c9980 */ /* 0x000366000c101b00 */
[C---:B------:R-:W-:Y:S01]  /*22750*/  @!P0 IMAD.WIDE R8, R6.reuse, 0x2, R8 ;  /* 0x0000000206088825 */ /* 0x040fe200078e0208 */
[----:B------:R1:W5:Y:S03]  /*22760*/  @!P1 LD.E.64 R30, [R10.64] ;  /* 0x000000040a1e9980 */ /* 0x000366000c101b00 */
[----:B------:R-:W-:Y:S01]  /*22770*/  @!P0 IMAD.WIDE R2, R6, 0x2, R2 ;  /* 0x0000000206028825 */ /* 0x000fe200078e0202 */
[----:B------:R1:W5:Y:S04]  /*22780*/  @!P0 LD.E.64 R36, [R8.64] ;  /* 0x0000000408248980 */ /* 0x000368000c101b00 */
[----:B------:R1:W5:Y:S02]  /*22790*/  @!P0 LD.E.64 R38, [R2.64] ;  /* 0x0000000402268980 */ /* 0x000364000c101b00 */
.L_x_2588:
[----:B------:R-:W-:Y:S05]  /*227a0*/  BSYNC B0 ;  /* 0x0000000000007941 */ /* 0x000fea0003800000 */
.L_x_2587:
[----:B-1--45:R-:W-:Y:S02]  /*227b0*/  IMAD.MOV.U32 R8, RZ, RZ, R36 ;  /* 0x000000ffff087224 */ /* 0x032fe400078e0024 */
[----:B------:R-:W-:-:S02]  /*227c0*/  IMAD.MOV.U32 R3, RZ, RZ, R28 ;  /* 0x000000ffff037224 */ /* 0x000fc400078e001c */
        /* <DEDUP_REMOVED lines=9> */
[----:B------:R-:W-:-:S04]  /*22860*/  MOV R6, R23 ;  /* 0x0000001700067202 */ /* 0x000fc80000000f00 */
        /* <DEDUP_REMOVED lines=12> */
[----:B------:R-:W-:-:S02]  /*22930*/  PRMT R94, R94, 0x5410, R6 ;  /* 0x000054105e5e7816 */ /* 0x000fc40000000006 */
[----:B------:R-:W-:Y:S02]  /*22940*/  MOV R6, R25 ;  /* 0x0000001900067202 */ /* 0x000fe40000000f00 */
[----:B------:R-:W-:Y:S02]  /*22950*/  PRMT R88, R2, 0x5410, R3 ;  /* 0x0000541002587816 */ /* 0x000fe40000000003 */
[----:B------:R-:W-:Y:S01]  /*22960*/  PRMT R90, R6, 0x5410, R8 ;  /* 0x00005410065a7816 */ /* 0x000fe20000000008 */
[----:B------:R-:W-:Y:S05]  /*22970*/  BRA.DIV ~URZ, `(.L_x_2589) ;  /* 0x000097b27f007947 */ /* 0x000fea000b800000 */
[----:B------:R1:W2:Y:S04]  /*22980*/  SHFL.IDX PT, R9, R32, 0x1, 0x181f ;  /* 0x00381f0020097f89 */ /* 0x0002a800000e0000 */
[----:B------:R1:W4:Y:S04]  /*22990*/  SHFL.IDX PT, R8, R33, 0x1, 0x181f ;  /* 0x00381f0021087f89 */ /* 0x00032800000e0000 */
[----:B------:R1:W3:Y:S04]  /*229a0*/  SHFL.IDX PT, R6, R26, 0x1, 0x181f ;  /* 0x00381f001a067f89 */ /* 0x0002e800000e0000 */
[----:B------:R1:W1:Y:S02]  /*229b0*/  SHFL.IDX PT, R2, R34, 0x1, 0x181f ;  /* 0x00381f0022027f89 */ /* 0x00026400000e0000 */
.L_x_2661:
[----:B------:R-:W-:Y:S01]  /*229c0*/  IADD3 R3, R61, 0x20, RZ ;  /* 0x000000203d037810 */ /* 0x000fe20007ffe0ff */
[----:B------:R-:W-:Y:S01]  /*229d0*/  BSSY B0, `(.L_x_2590) ;  /* 0x0000033000007945 */ /* 0x000fe20003800000 */
        /* <DEDUP_REMOVED lines=8> */
[----:B---3--:R-:W-:-:S07]  /*22a60*/  IMAD.MOV.U32 R3, RZ, RZ, R6 ;  /* 0x000000ffff037224 */ /* 0x008fce00078e0006 */
        /* <DEDUP_REMOVED lines=8> */
[C---:B--2-4-:R-:W-:Y:S02]  /*22af0*/  @!P1 IMAD.WIDE R10, R4.reuse, 0x2, R8 ;  /* 0x00000002040a9825 */ /* 0x054fe400078e0208 */
        /* <DEDUP_REMOVED lines=24> */
[----:B---3--:R-:W-:-:S04]  /*22c80*/  @!P1 IMAD.WIDE R14, R10, 0x2, R8 ;  /* 0x000000020a0e9825 */ /* 0x008fc800078e0208 */
[----:B------:R-:W-:Y:S01]  /*22c90*/  @!P1 IMAD.WIDE R10, R10, 0x2, R2 ;  /* 0x000000020a0a9825 */ /* 0x000fe200078e0202 */
[----:B------:R1:W5:Y:S03]  /*22ca0*/  @!P1 LD.E.64 R48, [R14.64] ;  /* 0x000000040e309980 */ /* 0x000366000c101b00 */
[C---:B------:R-:W-:Y:S01]  /*22cb0*/  @!P0 IMAD.WIDE R8, R6.reuse, 0x2, R8 ;  /* 0x0000000206088825 */ /* 0x040fe200078e0208 */
[----:B------:R1:W5:Y:S03]  /*22cc0*/  @!P1 LD.E.64 R50, [R10.64] ;  /* 0x000000040a329980 */ /* 0x000366000c101b00 */
[----:B------:R-:W-:Y:S01]  /*22cd0*/  @!P0 IMAD.WIDE R2, R6, 0x2, R2 ;  /* 0x0000000206028825 */ /* 0x000fe200078e0202 */
[----:B------:R1:W5:Y:S04]  /*22ce0*/  @!P0 LD.E.64 R58, [R8.64] ;  /* 0x00000004083a8980 */ /* 0x000368000c101b00 */
[----:B------:R1:W5:Y:S02]  /*22cf0*/  @!P0 LD.E.64 R52, [R2.64] ;  /* 0x0000000402348980 */ /* 0x000364000c101b00 */
.L_x_2591:
[----:B------:R-:W-:Y:S05]  /*22d00*/  BSYNC B0 ;  /* 0x0000000000007941 */ /* 0x000fea0003800000 */
.L_x_2590:
[----:B-1--45:R-:W-:Y:S02]  /*22d10*/  IMAD.MOV.U32 R8, RZ, RZ, R58 ;  /* 0x000000ffff087224 */ /* 0x032fe400078e003a */
[----:B------:R-:W-:-:S02]  /*22d20*/  IMAD.MOV.U32 R6, RZ, RZ, R59 ;  /* 0x000000ffff067224 */ /* 0x000fc400078e003b */
[----:B------:R-:W-:Y:S02]  /*22d30*/  IMAD.MOV.U32 R3, RZ, RZ, R48 ;  /* 0x000000ffff037224 */ /* 0x000fe400078e0030 */
[----:B------:R-:W-:Y:S01]  /*22d40*/  IMAD.MOV.U32 R2, RZ, RZ, R49 ;  /* 0x000000ffff027224 */ /* 0x000fe200078e0031 */
        /* <DEDUP_REMOVED lines=11> */
[----:B------:R-:W-:-:S02]  /*22e00*/  PRMT R95, R2, 0x7610, R95 ;  /* 0x00007610025f7816 */ /* 0x000fc4000000005f */
[----:B------:R-:W-:Y:S02]  /*22e10*/  MOV R2, R51 ;  /* 0x0000003300027202 */ /* 0x000fe40000000f00 */
[----:B------:R-:W-:Y:S01]  /*22e20*/  PRMT R105, R6, 0x5410, R8 ;  /* 0x0000541006697816 */ /* 0x000fe20000000008 */
[----:B------:R-:W-:Y:S01]  /*22e30*/  IMAD.MOV.U32 R8, RZ, RZ, R46 ;  /* 0x000000ffff087224 */ /* 0x000fe200078e002e */
[----:B------:R-:W-:Y:S01]  /*22e40*/  PRMT R101, R2, 0x5410, R3 ;  /* 0x0000541002657816 */ /* 0x000fe20000000003 */
[----:B------:R-:W-:Y:S01]  /*22e50*/  IMAD.MOV.U32 R6, RZ, RZ, R47 ;  /* 0x000000ffff067224 */ /* 0x000fe200078e002f */
[----:B------:R-:W-:Y:S01]  /*22e60*/  MOV R3, R40 ;  /* 0x0000002800037202 */ /* 0x000fe20000000f00 */
[----:B------:R-:W-:-:S03]  /*22e70*/  IMAD.MOV.U32 R2, RZ, RZ, R41 ;  /* 0x000000ffff027224 */ /* 0x000fc600078e0029 */
[----:B------:R-:W-:Y:S02]  /*22e80*/  PRMT R99, R6, 0x5410, R8 ;  /* 0x0000541006637816 */ /* 0x000fe40000000008 */
[----:B------:R-:W-:Y:S02]  /*22e90*/  PRMT R95, R95, 0x5410, R3 ;  /* 0x000054105f5f7816 */ /* 0x000fe40000000003 */
[----:B------:R-:W-:Y:S01]  /*22ea0*/  PRMT R94, R2, 0x7610, R94 ;  /* 0x00007610025e7816 */ /* 0x000fe2000000005e */
[----:B------:R-:W-:Y:S05]  /*22eb0*/  BRA.DIV ~URZ, `(.L_x_2592) ;  /* 0x000094127f007947 */ /* 0x000fea000b800000 */
[----:B------:R1:W3:Y:S02]  /*22ec0*/  SHFL.IDX PT, R6, R32, 0x2, 0x181f ;  /* 0x00581f0020067f89 */ /* 0x0002e400000e0000 */
.L_x_2662:
[----:B------:R-:W-:Y:S05]  /*22ed0*/  BRA.DIV ~URZ, `(.L_x_2593) ;  /* 0x000094627f007947 */ /* 0x000fea000b800000 */
[----:B------:R4:W1:Y:S01]  /*22ee0*/  SHFL.IDX PT, R8, R33, 0x2, 0x181f ;  /* 0x00581f0021087f89 */ /* 0x00086200000e0000 */
[----:B--23--:R-:W-:-:S03]  /*22ef0*/  MOV R9, R6 ;  /* 0x0000000600097202 */ /* 0x00cfc60000000f00 */
[----:B------:R4:W2:Y:S04]  /*22f00*/  SHFL.IDX PT, R10, R26, 0x2, 0x181f ;  /* 0x00581f001a0a7f89 */ /* 0x0008a800000e0000 */
[----:B------:R4:W3:Y:S02]  /*22f10*/  SHFL.IDX PT, R2, R34, 0x2, 0x181f ;  /* 0x00581f0022027f89 */ /* 0x0008e400000e0000 */
.L_x_2663:
        /* <DEDUP_REMOVED lines=11> */
[----:B--2---:R-:W-:-:S06]  /*22fd0*/  IMAD.MOV.U32 R3, RZ, RZ, R10 ;  /* 0x000000ffff037224 */ /* 0x004fcc00078e000a */
        /* <DEDUP_REMOVED lines=8> */
[C---:B-1----:R-:W-:Y:S02]  /*23060*/  @!P1 IMAD.WIDE R10, R4.reuse, 0x2, R8 ;  /* 0x00000002040a9825 */ /* 0x042fe400078e0208 */
[----:B------:R-:W-:Y:S02]  /*23070*/  @!P0 SHF.R.S32.HI R6, RZ, 0x1f, R13 ;  /* 0x0000001fff068819 */ /* 0x000fe4000001140d */
[----:B---3--:R-:W-:Y:S01]  /*23080*/  @!P1 IMAD.WIDE R16, R4, 0x2, R2 ;  /* 0x0000000204109825 */ /* 0x008fe200078e0202 */
        /* <DEDUP_REMOVED lines=30> */
.L_x_2595:
[----:B------:R-:W-:Y:S05]  /*23270*/  BSYNC B0 ;  /* 0x0000000000007941 */ /* 0x000fea0003800000 */
.L_x_2594:
[----:B-1---5:R-:W-:Y:S01]  /*23280*/  IMAD.MOV.U32 R3, RZ, RZ, R70 ;  /* 0x000000ffff037224 */ /* 0x022fe200078e0046 */
[----:B------:R-:W-:Y:S01]  /*23290*/  CS2R R86, SRZ ;  /* 0x0000000000567805 */ /* 0x000fe2000001ff00 */
[----:B---3--:R-:W-:-:S02]  /*232a0*/  IMAD.MOV.U32 R2, RZ, RZ, R71 ;  /* 0x000000ffff027224 */ /* 0x008fc400078e0047 */
[----:B------:R-:W-:Y:S02]  /*232b0*/  IMAD.MOV.U32 R8, RZ, RZ, R66 ;  /* 0x000000ffff087224 */ /* 0x000fe400078e0042 */
[----:B------:R-:W-:Y:S01]  /*232c0*/  IMAD.MOV.U32 R6, RZ, RZ, R67 ;  /* 0x000000ffff067224 */ /* 0x000fe200078e0043 */
[----:B------:R-:W-:Y:S01]  /*232d0*/  PRMT R112, R2, 0x5410, R3 ;  /* 0x0000541002707816 */ /* 0x000fe20000000003 */
[----:B------:R-:W-:Y:S01]  /*232e0*/  IMAD.MOV.U32 R2, RZ, RZ, R63 ;  /* 0x000000ffff027224 */ /* 0x000fe200078e003f */
[----:B------:R-:W-:Y:S01]  /*232f0*/  MOV R3, R62 ;  /* 0x0000003e00037202 */ /* 0x000fe20000000f00 */
[----:B------:R-:W-:Y:S01]  /*23300*/  IMAD.SHL.U32 R60, R60, 0x80, RZ ;  /* 0x000000803c3c7824 */ /* 0x000fe200078e00ff */
[----:B------:R-:W-:Y:S01]  /*23310*/  PRMT R110, R6, 0x5410, R8 ;  /* 0x00005410066e7816 */ /* 0x000fe20000000008 */
[----:B------:R-:W-:Y:S01]  /*23320*/  IMAD.MOV.U32 R8, RZ, RZ, R56 ;  /* 0x000000ffff087224 */ /* 0x000fe200078e0038 */
[----:B------:R-:W-:Y:S01]  /*23330*/  PRMT R108, R2, 0x5410, R3 ;  /* 0x00005410026c7816 */ /* 0x000fe20000000003 */
[----:B------:R-:W-:Y:S01]  /*23340*/  IMAD.MOV.U32 R2, RZ, RZ, R73 ;  /* 0x000000ffff027224 */ /* 0x000fe200078e0049 */
[----:B------:R-:W-:Y:S01]  /*23350*/  MOV R3, R72 ;  /* 0x0000004800037202 */ /* 0x000fe20000000f00 */
[----:B------:R-:W-:-:S03]  /*23360*/  IMAD.MOV.U32 R6, RZ, RZ, R57 ;  /* 0x000000ffff067224 */ /* 0x000fc600078e0039 */
[----:B------:R-:W-:Y:S01]  /*23370*/  PRMT R111, R2, 0x5410, R3 ;  /* 0x00005410026f7816 */ /* 0x000fe20000000003 */
[----:B------:R-:W-:Y:S01]  /*23380*/  IMAD.MOV.U32 R3, RZ, RZ, R68 ;  /* 0x000000ffff037224 */ /* 0x000fe200078e0044 */
[----:B------:R-:W-:Y:S02]  /*23390*/  MOV R2, R69 ;  /* 0x0000004500027202 */ /* 0x000fe40000000f00 */
[----:B------:R-:W-:Y:S02]  /*233a0*/  PRMT R104, R6, 0x5410, R8 ;  /* 0x0000541006687816 */ /* 0x000fe40000000008 */
[----:B------:R-:W-:Y:S01]  /*233b0*/  PRMT R109, R2, 0x5410, R3 ;  /* 0x00005410026d7816 */ /* 0x000fe20000000003 */
[----:B------:R-:W-:Y:S01]  /*233c0*/  IMAD.MOV.U32 R3, RZ, RZ, R64 ;  /* 0x000000ffff037224 */ /* 0x000fe200078e0040 */
[----:B------:R-:W-:Y:S01]  /*233d0*/  SHF.R.S32.HI R6, RZ, 0x1f, R27 ;  /* 0x0000001fff067819 */ /* 0x000fe2000001141b */
[----:B------:R-:W-:-:S03]  /*233e0*/  IMAD.MOV.U32 R2, RZ, RZ, R65 ;  /* 0x000000ffff027224 */ /* 0x000fc600078e0041 */
[----:B------:R-:W-:Y:S02]  /*233f0*/  LEA.HI R6, R6, R27, RZ, 0x3 ;  /* 0x0000001b06067211 */ /* 0x000fe400078f18ff */
[----:B------:R-:W-:Y:S01]  /*23400*/  PRMT R107, R2, 0x5410, R3 ;  /* 0x00005410026b7816 */ /* 0x000fe20000000003 */
[----:B------:R-:W-:Y:S01]  /*23410*/  IMAD.MOV.U32 R2, RZ, RZ, R55 ;  /* 0x000000ffff027224 */ /* 0x000fe200078e0037 */
[----:B------:R-:W-:Y:S02]  /*23420*/  MOV R3, R54 ;  /* 0x0000003600037202 */ /* 0x000fe40000000f00 */
[----:B------:R-:W-:Y:S02]  /*23430*/  LEA.HI.SX32 R6, R6, R60, 0x1d ;  /* 0x0000003c06067211 */ /* 0x000fe400078feaff */
[----:B------:R-:W-:Y:S01]  /*23440*/  PRMT R103, R2, 0x5410, R3 ;  /* 0x0000541002677816 */ /* 0x000fe20000000003 */
[----:B------:R-:W-:Y:S05]  /*23450*/  BRA.DIV ~URZ, `(.L_x_2596) ;  /* 0x000090227f007947 */ /* 0x000fea000b800000 */
[----:B------:R1:W2:Y:S02]  /*23460*/  SHFL.IDX PT, R9, R32, 0x3, 0x181f ;  /* 0x00781f0020097f89 */ /* 0x0002a400000e0000 */
.L_x_2664:
[----:B------:R-:W-:Y:S05]  /*23470*/  BRA.DIV ~URZ, `(.L_x_2597) ;  /* 0x000090727f007947 */ /* 0x000fea000b800000 */
[----:B------:R3:W1:Y:S04]  /*23480*/  SHFL.IDX PT, R8, R33, 0x3, 0x181f ;  /* 0x00781f0021087f89 */ /* 0x00066800000e0000 */
[----:B------:R3:W4:Y:S04]  /*23490*/  SHFL.IDX PT, R10, R26, 0x3, 0x181f ;  /* 0x00781f001a0a7f89 */ /* 0x00072800000e0000 */
[----:B------:R3:W2:Y:S02]  /*234a0*/  SHFL.IDX PT, R2, R34, 0x3, 0x181f ;  /* 0x00781f0022027f89 */ /* 0x0006a400000e0000 */
.L_x_2665:
[----:B------:R-:W-:Y:S01]  /*234b0*/  IADD3 R6, R6, 0x60, RZ ;  /* 0x0000006006067810 */ /* 0x000fe20007ffe0ff */
[----:B------:R-:W-:Y:S01]  /*234c0*/  BSSY B0, `(.L_x_2598) ;  /* 0x0000033000007945 */ /* 0x000fe20003800000 */
[----:B----4-:R-:W-:Y:S01]  /*234d0*/  IMAD.MOV.U32 R3, RZ, RZ, R10 ;  /* 0x000000ffff037224 */ /* 0x010fe200078e000a */
[----:B------:R-:W-:Y:S01]  /*234e0*/  CS2R R82, SRZ ;  /* 0x0000000000527805 */ /* 0x000fe2000001ff00 */
[----:B------:R-:W-:Y:S01]  /*234f0*/  ISETP.GE.AND P0, PT, R6, R35, PT ;  /* 0x000000230600720c */ /* 0x000fe20003f06270 */
[----:B------:R-:W-:Y:S01]  /*23500*/  CS2R R76, SRZ ;  /* 0x00000000004c7805 */ /* 0x000fe2000001ff00 */
[----:B------:R-:W-:Y:S01]  /*23510*/  CS2R R60, SRZ ;  /* 0x00000000003c7805 */ /* 0x000fe2000001ff00 */
[----:B------:R-:W-:Y:S01]  /*23520*/  CS2R R84, SRZ ;  /* 0x0000000000547805 */ /* 0x000fe2000001ff00 */
[----:B------:R-:W-:Y:S01]  /*23530*/  CS2R R80, SRZ ;  /* 0x0000000000507805 */ /* 0x000fe2000001ff00 */
[----:B------:R-:W-:Y:S01]  /*23540*/  CS2R R74, SRZ ;  /* 0x00000000004a7805 */ /* 0x000fe2000001ff00 */
[----:B-1-3--:R-:W-:-:S07]  /*23550*/  CS2R R32, SRZ ;  /* 0x0000000000207805 */ /* 0x00afce000001ff00 */
[----:B------:R-:W-:Y:S05]  /*23560*/  @P0 BRA `(.L_x_2599) ;  /* 0x0000028000000947 */ /* 0x000fea0003800000 */
[C---:B------:R-:W-:Y:S01]  /*23570*/  IADD3 R13, R4.reuse, 0x20, RZ ;  /* 0x00000020040d7810 */ /* 0x040fe20007ffe0ff */
[----:B------:R-:W-:Y:S01]  /*23580*/  CS2R R60, SRZ ;  /* 0x00000000003c7805 */ /* 0x000fe2000001ff00 */
[-C--:B------:R-:W-:Y:S02]  /*23590*/  ISETP.GE.AND P0, PT, R4, R0.reuse, PT ;  /* 0x000000000400720c */ /* 0x080fe40003f06270 */
[----:B------:R-:W-:Y:S01]  /*235a0*/  ISETP.GE.AND P2, PT, R13, R0, PT ;  /* 0x000000000d00720c */ /* 0x000fe20003f46270 */
[----:B------:R-:W-:-:S10]  /*235b0*/  CS2R R32, SRZ ;  /* 0x0000000000207805 */ /* 0x000fd4000001ff00 */
[----:B--2---:R-:W-:Y:S02]  /*235c0*/  @!P0 IMAD.WIDE R10, R4, 0x2, R8 ;  /* 0x00000002040a8825 */ /* 0x004fe400078e0208 */
[----:B------:R-:W-:-:S03]  /*235d0*/  @!P2 SHF.R.S32.HI R6, RZ, 0x1f, R13 ;  /* 0x0000001fff06a819 */ /* 0x000fc6000001140d */
[----:B------:R1:W5:Y:S01]  /*235e0*/  @!P0 LD.E.64 R60, [R10.64] ;  /* 0x000000040a3c8980 */ /* 0x000362000c101b00 */
[----:B------:R-:W-:Y:S02]  /*235f0*/  @!P2 LEA.HI R6, R6, R13, RZ, 0x2 ;  /* 0x0000000d0606a211 */ /* 0x000fe400078f10ff */
[----:B------:R-:W-:Y:S02]  /*23600*/  IADD3 R13, R4, 0x40, RZ ;  /* 0x00000040040d7810 */ /* 0x000fe40007ffe0ff */
[----:B------:R-:W-:Y:S02]  /*23610*/  @!P2 LOP3.LUT R6, R6, 0xfffffffc, RZ, 0xc0, !PT ;  /* 0xfffffffc0606a812 */ /* 0x000fe400078ec0ff */
[----:B------:R-:W-:Y:S01]  /*23620*/  ISETP.GE.AND P1, PT, R13, R0, PT ;  /* 0x000000000d00720c */ /* 0x000fe20003f26270 */
[----:B------:R-:W-:Y:S01]  /*23630*/  CS2R R76, SRZ ;  /* 0x00000000004c7805 */ /* 0x000fe2000001ff00 */
[----:B-1----:R-:W-:-:S05]  /*23640*/  @!P0 IMAD.WIDE R10, R4, 0x2, R2 ;  /* 0x00000002040a8825 */ /* 0x002fca00078e0202 */
[----:B------:R1:W5:Y:S01]  /*23650*/  @!P0 LD.E.64 R32, [R10.64] ;  /* 0x000000040a208980 */ /* 0x000362000c101b00 */
[----:B------:R-:W-:Y:S01]  /*23660*/  CS2R R74, SRZ ;  /* 0x00000000004a7805 */ /* 0x000fe2000001ff00 */
[----:B------:R-:W-:Y:S01]  /*23670*/  CS2R R82, SRZ ;  /* 0x0000000000527805 */ /* 0x000fe2000001ff00 */
[----:B-1----:R-:W-:-:S05]  /*23680*/  @!P2 IMAD.WIDE R10, R6, 0x2, R8 ;  /* 0x00000002060aa825 */ /* 0x002fca00078e0208 */
[----:B------:R1:W5:Y:S02]  /*23690*/  @!P2 LD.E.64 R76, [R10.64] ;  /* 0x000000040a4ca980 */ /* 0x000364000c101b00 */
[----:B-1----:R-:W-:Y:S01]  /*236a0*/  @!P2 IMAD.WIDE R10, R6, 0x2, R2 ;  /* 0x00000002060aa825 */ /* 0x002fe200078e0202 */
[----:B------:R-:W-:-:S04]  /*236b0*/  @!P1 SHF.R.S32.HI R6, RZ, 0x1f, R13 ;  /* 0x0000001fff069819 */ /* 0x000fc8000001140d */
[----:B------:R-:W-:Y:S01]  /*236c0*/  @!P1 LEA.HI R6, R6, R13, RZ, 0x2 ;  /* 0x0000000d06069211 */ /* 0x000fe200078f10ff */
[----:B------:R1:W5:Y:S01]  /*236d0*/  @!P2 LD.E.64 R74, [R10.64] ;  /* 0x000000040a4aa980 */ /* 0x000362000c101b00 */
[----:B------:R-:W-:Y:S02]  /*236e0*/  IADD3 R13, R4, 0x60, RZ ;  /* 0x00000060040d7810 */ /* 0x000fe40007ffe0ff */
[----:B------:R-:W-:Y:S02]  /*236f0*/  @!P1 LOP3.LUT R6, R6, 0xfffffffc, RZ, 0xc0, !PT ;  /* 0xfffffffc06069812 */ /* 0x000fe400078ec0ff */
[----:B------:R-:W-:Y:S01]  /*23700*/  ISETP.GE.AND P0, PT, R13, R0, PT ;  /* 0x000000000d00720c */ /* 0x000fe20003f06270 */
[----:B------:R-:W-:Y:S01]  /*23710*/  CS2R R80, SRZ ;  /* 0x0000000000507805 */ /* 0x000fe2000001ff00 */
[----:B------:R-:W-:Y:S01]  /*23720*/  CS2R R86, SRZ ;  /* 0x0000000000567805 */ /* 0x000fe2000001ff00 */
[----:B-1----:R-:W-:-:S05]  /*23730*/  @!P1 IMAD.WIDE R10, R6, 0x2, R8 ;  /* 0x00000002060a9825 */ /* 0x002fca00078e0208 */
[----:B------:R1:W5:Y:S01]  /*23740*/  @!P1 LD.E.64 R82, [R10.64] ;  /* 0x000000040a529980 */ /* 0x000362000c101b00 */
[----:B------:R-:W-:-:S04]  /*23750*/  CS2R R84, SRZ ;  /* 0x0000000000547805 */ /* 0x000fc8000001ff00 */
[----:B-1----:R-:W-:-:S04]  /*23760*/  @!P0 SHF.R.S32.HI R10, RZ, 0x1f, R13 ;  /* 0x0000001fff0a8819 */ /* 0x002fc8000001140d */
[----:B------:R-:W-:Y:S01]  /*23770*/  @!P0 LEA.HI R13, R10, R13, RZ, 0x2 ;  /* 0x0000000d0a0d8211 */ /* 0x000fe200078f10ff */
[----:B------:R-:W-:-:S03]  /*23780*/  @!P1 IMAD.WIDE R10, R6, 0x2, R2 ;  /* 0x00000002060a9825 */ /* 0x000fc600078e0202 */
[----:B------:R-:W-:Y:S02]  /*23790*/  @!P0 LOP3.LUT R6, R13, 0xfffffffc, RZ, 0xc0, !PT ;  /* 0xfffffffc0d068812 */ /* 0x000fe400078ec0ff */
[----:B------:R1:W5:Y:S03]  /*237a0*/  @!P1 LD.E.64 R80, [R10.64] ;  /* 0x000000040a509980 */ /* 0x000366000c101b00 */
[----:B------:R-:W-:-:S04]  /*237b0*/  @!P0 IMAD.WIDE R8, R6, 0x2, R8 ;  /* 0x0000000206088825 */ /* 0x000fc800078e0208 */
[----:B------:R-:W-:Y:S01]  /*237c0*/  @!P0 IMAD.WIDE R2, R6, 0x2, R2 ;  /* 0x0000000206028825 */ /* 0x000fe200078e0202 */
[----:B------:R1:W5:Y:S04]  /*237d0*/  @!P0 LD.E.64 R86, [R8.64] ;  /* 0x0000000408568980 */ /* 0x000368000c101b00 */
[----:B------:R1:W5:Y:S02]  /*237e0*/  @!P0 LD.E.64 R84, [R2.64] ;  /* 0x0000000402548980 */ /* 0x000364000c101b00 */
.L_x_2599:
[----:B------:R-:W-:Y:S05]  /*237f0*/  BSYNC B0 ;  /* 0x0000000000007941 */ /* 0x000fea0003800000 */
.L_x_2598:
[----:B-1----:R-:W-:Y:S01]  /*23800*/  IADD3 R8, R79, -c[0x0][0x20], RZ ;  /* 0x800008004f087a10 */ /* 0x002fe20007ffe0ff */
[----:B------:R-:W-:-:S04]  /*23810*/  DEPBAR.LE SB0, 0x1 ;  /* 0x000080400000791a */ /* 0x000fc80000000000 */
[----:B--2---:R1:W2:Y:S04]  /*23820*/  LDL.64 R2, [R8+0x20] ;  /* 0x0000200008027983 */ /* 0x0042a80000100a00 */
[----:B-1----:R-:W3:Y:S01]  /*23830*/  LDL.64 R8, [R8+0x28] ;  /* 0x0000280008087983 */ /* 0x002ee20000100a00 */
[----:B------:R-:W-:Y:S03]  /*23840*/  WARPSYNC 0xffffffff ;  /* 0xffffffff00007948 */ /* 0x000fe60003800000 */
[----:B------:R-:W-:Y:S01]  /*23850*/  BAR.SYNC.DEFER_BLOCKING 0x0 ;  /* 0x0000000000007b1d */ /* 0x000fe20000010000 */
[----:B------:R-:W-:-:S05]  /*23860*/  SHF.R.S32.HI R6, RZ, 0x1f, R27 ;  /* 0x0000001fff067819 */ /* 0x000fca000001141b */
[----:B--2---:R1:W2:Y:S04]  /*23870*/  LD.E R13, [R2.64] ;  /* 0x00000004020d7980 */ /* 0x0042a8000c101900 */
[----:B---3--:R3:W4:Y:S01]  /*23880*/  LD.E.64 R10, [R8.64] ;  /* 0x00000004080a7980 */ /* 0x008722000c101b00 */
[----:B------:R-:W-:Y:S01]  /*23890*/  BSSY B1, `(.L_x_2600) ;  /* 0x00000f6000017945 */ /* 0x000fe20003800000 */
[CC--:B-1----:R-:W-:Y:S02]  /*238a0*/  LEA.HI R2, R6.reuse, R27.reuse, RZ, 0x3 ;  /* 0x0000001b06027211 */ /* 0x0c2fe400078f18ff */
[----:B------:R-:W-:Y:S02]  /*238b0*/  LEA.HI R6, R6, R27, RZ, 0x6 ;  /* 0x0000001b06067211 */ /* 0x000fe400078f30ff */
[----:B------:R-:W-:-:S05]  /*238c0*/  LOP3.LUT R2, R2, 0xfffffff8, RZ, 0xc0, !PT ;  /* 0xfffffff802027812 */ /* 0x000fca00078ec0ff */
[----:B------:R-:W-:Y:S02]  /*238d0*/  IMAD.IADD R3, R27, 0x1, -R2 ;  /* 0x000000011b037824 */ /* 0x000fe400078e0a02 */
[----:B------:R-:W-:Y:S02]  /*238e0*/  IMAD.SHL.U32 R2, R78, 0x40, RZ ;  /* 0x000000404e027824 */ /* 0x000fe400078e00ff */
[----:B------:R-:W-:-:S03]  /*238f0*/  IMAD.SHL.U32 R3, R3, 0x8, RZ ;  /* 0x0000000803037824 */ /* 0x000fc600078e00ff */
[----:B------:R-:W-:-:S04]  /*23900*/  LOP3.LUT R2, R2, 0x1c0, RZ, 0xc0, !PT ;  /* 0x000001c002027812 */ /* 0x000fc800078ec0ff */
[----:B------:R-:W-:Y:S02]  /*23910*/  LOP3.LUT R3, R2, 0x38, R3, 0xf8, !PT ;  /* 0x0000003802037812 */ /* 0x000fe400078ef803 */
[----:B---3--:R-:W-:Y:S01]  /*23920*/  SHF.R.U32.HI R8, RZ, 0x3, R2 ;  /* 0x00000003ff087819 */ /* 0x008fe20000011602 */
[----:B------:R-:W-:-:S03]  /*23930*/  IMAD.SHL.U32 R2, R6, 0x8, RZ ;  /* 0x0000000806027824 */ /* 0x000fc600078e00ff */
[----:B------:R-:W-:Y:S01]  /*23940*/  LOP3.LUT R8, R3, R8, RZ, 0x3c, !PT ;  /* 0x0000000803087212 */ /* 0x000fe200078e3cff */
[----:B-----5:R-:W-:-:S03]  /*23950*/  IMAD.MOV.U32 R3, RZ, RZ, R86 ;  /* 0x000000ffff037224 */ /* 0x020fc600078e0056 */
[----:B------:R-:W-:Y:S01]  /*23960*/  LOP3.LUT R8, R8, 0xfffffe00, R2, 0xf8, !PT ;  /* 0xfffffe0008087812 */ /* 0x000fe200078ef802 */
[----:B------:R-:W-:-:S05]  /*23970*/  IMAD.MOV.U32 R2, RZ, RZ, R87 ;  /* 0x000000ffff027224 */ /* 0x000fca00078e0057 */
[----:B------:R-:W-:Y:S01]  /*23980*/  PRMT R117, R2, 0x5410, R3 ;  /* 0x0000541002757816 */ /* 0x000fe20000000003 */
[----:B------:R-:W-:Y:S02]  /*23990*/  IMAD.MOV.U32 R3, RZ, RZ, R82 ;  /* 0x000000ffff037224 */ /* 0x000fe400078e0052 */
        /* <DEDUP_REMOVED lines=11> */
[----:B------:R-:W-:-:S05]  /*23a50*/  IMAD.MOV.U32 R2, RZ, RZ, R80 ;  /* 0x000000ffff027224 */ /* 0x000fca00078e0050 */
[----:B------:R-:W-:Y:S01]  /*23a60*/  PRMT R114, R114, 0x5410, R2 ;  /* 0x0000541072727816 */ /* 0x000fe20000000002 */
[----:B------:R-:W-:-:S05]  /*23a70*/  IMAD.MOV.U32 R2, RZ, RZ, R81 ;  /* 0x000000ffff027224 */ /* 0x000fca00078e0051 */
[----:B------:R-:W-:Y:S01]  /*23a80*/  PRMT R114, R2, 0x7610, R114 ;  /* 0x0000761002727816 */ /* 0x000fe20000000072 */
[----:B------:R-:W-:Y:S02]  /*23a90*/  IMAD.MOV.U32 R2, RZ, RZ, R74 ;  /* 0x000000ffff027224 */ /* 0x000fe400078e004a */
[----:B--2---:R-:W-:-:S03]  /*23aa0*/  IMAD R13, R13, -0x80, R35 ;  /* 0xffffff800d0d7824 */ /* 0x004fc600078e0223 */
[----:B------:R-:W-:Y:S01]  /*23ab0*/  PRMT R35, R35, 0x5410, R2 ;  /* 0x0000541023237816 */ /* 0x000fe20000000002 */
[----:B------:R-:W-:Y:S01]  /*23ac0*/  IMAD.MOV.U32 R2, RZ, RZ, R75 ;  /* 0x000000ffff027224 */ /* 0x000fe200078e004b */
[----:B------:R-:W-:-:S04]  /*23ad0*/  IMNMX R26, R13, 0x80, PT ;  /* 0x000000800d1a7817 */ /* 0x000fc80003800200 */
[----:B------:R-:W-:Y:S01]  /*23ae0*/  PRMT R35, R2, 0x7610, R35 ;  /* 0x0000761002237816 */ /* 0x000fe20000000023 */
[----:B------:R-:W-:Y:S01]  /*23af0*/  IMAD.MOV.U32 R2, RZ, RZ, R32 ;  /* 0x000000ffff027224 */ /* 0x000fe200078e0020 */
[----:B------:R-:W-:-:S04]  /*23b00*/  ISETP.GE.AND P0, PT, R78, R26, PT ;  /* 0x0000001a4e00720c */ /* 0x000fc80003f06270 */
[----:B------:R-:W-:Y:S01]  /*23b10*/  PRMT R27, R27, 0x5410, R2 ;  /* 0x000054101b1b7816 */ /* 0x000fe20000000002 */
[----:B------:R-:W-:-:S05]  /*23b20*/  IMAD.MOV.U32 R2, RZ, RZ, R33 ;  /* 0x000000ffff027224 */ /* 0x000fca00078e0021 */
[----:B------:R-:W-:Y:S01]  /*23b30*/  PRMT R27, R2, 0x7610, R27 ;  /* 0x00007610021b7816 */ /* 0x000fe2000000001b */
[----:B----4-:R-:W-:Y:S02]  /*23b40*/  IMAD.WIDE.U32 R8, R8, 0x2, R10 ;  /* 0x0000000208087825 */ /* 0x010fe400078e000a */
[----:B------:R-:W-:Y:S05]  /*23b50*/  @P0 BRA `(.L_x_2601) ;  /* 0x00000c9000000947 */ /* 0x000fea0003800000 */
[----:B------:R-:W-:Y:S01]  /*23b60*/  ISETP.GE.AND P0, PT, R4, R0, PT ;  /* 0x000000000400720c */ /* 0x000fe20003f06270 */
[----:B------:R-:W-:-:S12]  /*23b70*/  BSSY B0, `(.L_x_2602) ;  /* 0x0000030000007945 */ /* 0x000fd80003800000 */
[----:B------:R-:W-:Y:S05]  /*23b80*/  @P0 BRA `(.L_x_2603) ;  /* 0x000002e000000947 */ /* 0x000fea0003800000 */
[--C-:B------:R-:W-:Y:S02]  /*23b90*/  SHF.R.U64 R11, R18, 0x10, R19.reuse ;  /* 0x00000010120b7819 */ /* 0x100fe40000001213 */
[----:B------:R-:W-:Y:S02]  /*23ba0*/  SHF.R.U32.HI R3, RZ, 0x10, R19 ;  /* 0x00000010ff037819 */ /* 0x000fe40000011613 */
[----:B------:R-:W2:Y:S01]  /*23bb0*/  LD.E.128 R16, [R8.64] ;  /* 0x0000000408107980 */ /* 0x000ea2000c101d00 */
[--C-:B------:R-:W-:Y:S02]  /*23bc0*/  SHF.R.U32.HI R2, RZ, 0x10, R21.reuse ;  /* 0x00000010ff027819 */ /* 0x100fe40000011615 */
[----:B------:R-:W-:Y:S02]  /*23bd0*/  SHF.R.U64 R10, R20, 0x10, R21 ;  /* 0x00000010140a7819 */ /* 0x000fe40000001215 */
[----:B------:R-:W-:Y:S02]  /*23be0*/  PRMT R2, R88, 0x5410, R2 ;  /* 0x0000541058027816 */ /* 0x000fe40000000002 */
[----:B------:R-:W-:-:S03]  /*23bf0*/  PRMT R3, R89, 0x5410, R3 ;  /* 0x0000541059037816 */ /* 0x000fc60000000003 */
[----:B------:R-:W-:Y:S01]  /*23c00*/  IMAD.U32 R6, R2, 0x10000, RZ ;  /* 0x0001000002067824 */ /* 0x000fe200078e00ff */
[C---:B------:R-:W-:Y:S02]  /*23c10*/  SHF.L.U32 R13, R3.reuse, 0x10, RZ ;  /* 0x00000010030d7819 */ /* 0x040fe400000006ff */
[----:B------:R-:W-:Y:S02]  /*23c20*/  LOP3.LUT R3, R3, 0xffff0000, RZ, 0xc0, !PT ;  /* 0xffff000003037812 */ /* 0x000fe400078ec0ff */
[----:B------:R-:W-:Y:S02]  /*23c30*/  PRMT R10, R88, 0x5432, R10 ;  /* 0x00005432580a7816 */ /* 0x000fe4000000000a */
[----:B------:R-:W-:Y:S02]  /*23c40*/  PRMT R11, R89, 0x5432, R11 ;  /* 0x00005432590b7816 */ /* 0x000fe4000000000b */
[C---:B--2---:R-:W-:Y:S01]  /*23c50*/  LOP3.LUT R15, R18.reuse, 0xffff0000, RZ, 0xc0, !PT ;  /* 0xffff0000120f7812 */ /* 0x044fe200078ec0ff */
[----:B------:R-:W-:-:S04]  /*23c60*/  IMAD.U32 R18, R18, 0x10000, RZ ;  /* 0x0001000012127824 */ /* 0x000fc800078e00ff */
[----:B------:R-:W-:-:S04]  /*23c70*/  FMUL.FTZ R14, R15, R6 ;  /* 0x000000060f0e7220 */ /* 0x000fc80000410000 */
[-C--:B------:R-:W-:Y:S02]  /*23c80*/  FFMA.FTZ R14, R18, R13.reuse, -R14 ;  /* 0x0000000d120e7223 */ /* 0x080fe4000001080e */
[----:B------:R-:W-:Y:S01]  /*23c90*/  FMUL.FTZ R13, R15, R13 ;  /* 0x0000000d0f0d7220 */ /* 0x000fe20000410000 */
[----:B------:R-:W-:-:S03]  /*23ca0*/  LOP3.LUT R15, R2, 0xffff0000, RZ, 0xc0, !PT ;  /* 0xffff0000020f7812 */ /* 0x000fc600078ec0ff */
[----:B------:R-:W-:Y:S01]  /*23cb0*/  FFMA.FTZ R13, R18, R6, R13 ;  /* 0x00000006120d7223 */ /* 0x000fe2000001000d */
[C---:B------:R-:W-:Y:S01]  /*23cc0*/  LOP3.LUT R18, R19.reuse, 0xffff0000, RZ, 0xc0, !PT ;  /* 0xffff000013127812 */ /* 0x040fe200078ec0ff */
[----:B------:R-:W-:-:S04]  /*23cd0*/  IMAD.U32 R6, R19, 0x10000, RZ ;  /* 0x0001000013067824 */ /* 0x000fc800078e00ff */
[C---:B------:R-:W-:Y:S02]  /*23ce0*/  FMUL.FTZ R2, R18.reuse, R15 ;  /* 0x0000000f12027220 */ /* 0x040fe40000410000 */
[-C--:B------:R-:W-:Y:S02]  /*23cf0*/  FMUL.FTZ R19, R18, R3.reuse ;  /* 0x0000000312137220 */ /* 0x080fe40000410000 */
[C---:B------:R-:W-:Y:S02]  /*23d00*/  FFMA.FTZ R2, R6.reuse, R3, -R2 ;  /* 0x0000000306027223 */ /* 0x040fe40000010802 */
[----:B------:R-:W-:Y:S01]  /*23d10*/  FFMA.FTZ R19, R6, R15, R19 ;  /* 0x0000000f06137223 */ /* 0x000fe20000010013 */
[----:B------:R-:W-:Y:S02]  /*23d20*/  F2FP.BF16.PACK_AB R18, R13, R14 ;  /* 0x0000000e0d12723e */ /* 0x000fe400000010ff */
[----:B------:R-:W-:Y:S02]  /*23d30*/  LOP3.LUT R13, R16, 0xffff0000, RZ, 0xc0, !PT ;  /* 0xffff0000100d7812 */ /* 0x000fe400078ec0ff */
[----:B------:R-:W-:Y:S01]  /*23d40*/  F2FP.BF16.PACK_AB R19, R19, R2 ;  /* 0x000000021313723e */ /* 0x000fe200000010ff */
[----:B------:R-:W-:Y:S01]  /*23d50*/  IMAD.U32 R2, R10, 0x10000, RZ ;  /* 0x000100000a027824 */ /* 0x000fe200078e00ff */
[----:B------:R-:W-:Y:S01]  /*23d60*/  SHF.L.U32 R14, R16, 0x10, RZ ;  /* 0x00000010100e7819 */ /* 0x000fe200000006ff */
[----:B------:R-:W-:-:S02]  /*23d70*/  IMAD.U32 R3, R11, 0x10000, RZ ;  /* 0x000100000b037824 */ /* 0x000fc400078e00ff */
[----:B------:R-:W-:-:S04]  /*23d80*/  FMUL.FTZ R6, R13, R2 ;  /* 0x000000020d067220 */ /* 0x000fc80000410000 */
[-C--:B------:R-:W-:Y:S02]  /*23d90*/  FFMA.FTZ R6, R14, R3.reuse, -R6 ;  /* 0x000000030e067223 */ /* 0x080fe40000010806 */
[----:B------:R-:W-:Y:S01]  /*23da0*/  FMUL.FTZ R3, R13, R3 ;  /* 0x000000030d037220 */ /* 0x000fe20000410000 */
[----:B------:R-:W-:Y:S02]  /*23db0*/  LOP3.LUT R13, R11, 0xffff0000, RZ, 0xc0, !PT ;  /* 0xffff00000b0d7812 */ /* 0x000fe400078ec0ff */
[----:B------:R-:W-:Y:S01]  /*23dc0*/  LOP3.LUT R11, R10, 0xffff0000, RZ, 0xc0, !PT ;  /* 0xffff00000a0b7812 */ /* 0x000fe200078ec0ff */
[----:B------:R-:W-:Y:S01]  /*23dd0*/  FFMA.FTZ R3, R14, R2, R3 ;  /* 0x000000020e037223 */ /* 0x000fe20000010003 */
[C---:B------:R-:W-:Y:S02]  /*23de0*/  LOP3.LUT R2, R17.reuse, 0xffff0000, RZ, 0xc0, !PT ;  /* 0xffff000011027812 */ /* 0x040fe400078ec0ff */
[----:B------:R-:W-:-:S03]  /*23df0*/  SHF.L.U32 R16, R17, 0x10, RZ ;  /* 0x0000001011107819 */ /* 0x000fc600000006ff */
[C---:B------:R-:W-:Y:S02]  /*23e00*/  FMUL.FTZ R10, R2.reuse, R11 ;  /* 0x0000000b020a7220 */ /* 0x040fe40000410000 */
[-C--:B------:R-:W-:Y:S02]  /*23e10*/  FMUL.FTZ R17, R2, R13.reuse ;  /* 0x0000000d02117220 */ /* 0x080fe40000410000 */
[C---:B------:R-:W-:Y:S02]  /*23e20*/  FFMA.FTZ R2, R16.reuse, R13, -R10 ;  /* 0x0000000d10027223 */ /* 0x040fe4000001080a */
[----:B------:R-:W-:Y:S01]  /*23e30*/  FFMA.FTZ R17, R16, R11, R17 ;  /* 0x0000000b10117223 */ /* 0x000fe20000010011 */
[----:B------:R-:W-:-:S04]  /*23e40*/  F2FP.BF16.PACK_AB R16, R3, R6 ;  /* 0x000000060310723e */ /* 0x000fc800000010ff */
[----:B------:R-:W-:-:S05]  /*23e50*/  F2FP.BF16.PACK_AB R17, R17, R2 ;  /* 0x000000021111723e */ /* 0x000fca00000010ff */
[----:B------:R1:W-:Y:S02]  /*23e60*/  ST.E.128 [R8.64], R16 ;  /* 0x0000001008007985 */ /* 0x0003e4000c101d04 */
.L_x_2603:
[----:B------:R-:W-:Y:S05]  /*23e70*/  BSYNC B0 ;  /* 0x0000000000007941 */ /* 0x000fea0003800000 */
.L_x_2602:
[----:B------:R-:W-:Y:S01]  /*23e80*/  IADD3 R2, R4, 0x20, RZ ;  /* 0x0000002004027810 */ /* 0x000fe20007ffe0ff */
[----:B------:R-:W-:Y:S03]  /*23e90*/  BSSY B0, `(.L_x_2604) ;  /* 0x0000031000007945 */ /* 0x000fe60003800000 */
[----:B------:R-:W-:-:S13]  /*23ea0*/  ISETP.GE.AND P0, PT, R2, R0, PT ;  /* 0x000000000200720c */ /* 0x000fda0003f06270 */
[----:B------:R-:W-:Y:S05]  /*23eb0*/  @P0 BRA `(.L_x_2605) ;  /* 0x000002e000000947 */ /* 0x000fea0003800000 */
[----:B-1----:R-:W2:Y:S01]  /*23ec0*/  LD.E.128 R16, [R8.64+0x4000] ;  /* 0x0040000408107980 */ /* 0x002ea2000c101d00 */
[----:B------:R-:W-:Y:S02]  /*23ed0*/  SHF.R.U32.HI R2, RZ, 0x10, R25 ;  /* 0x00000010ff027819 */ /* 0x000fe40000011619 */
[----:B------:R-:W-:Y:S02]  /*23ee0*/  SHF.R.U32.HI R3, RZ, 0x10, R23 ;  /* 0x00000010ff037819 */ /* 0x000fe40000011617 */
[----:B------:R-:W-:Y:S02]  /*23ef0*/  PRMT R2, R90, 0x5410, R2 ;  /* 0x000054105a027816 */ /* 0x000fe40000000002 */
[----:B------:R-:W-:Y:S02]  /*23f00*/  PRMT R3, R91, 0x5410, R3 ;  /* 0x000054105b037816 */ /* 0x000fe40000000003 */
[----:B------:R-:W-:Y:S01]  /*23f10*/  SHF.R.U64 R10, R24, 0x10, R25 ;  /* 0x00000010180a7819 */ /* 0x000fe20000001219 */
[----:B------:R-:W-:Y:S01]  /*23f20*/  IMAD.U32 R6, R2, 0x10000, RZ ;  /* 0x0001000002067824 */ /* 0x000fe200078e00ff */
[----:B------:R-:W-:-:S02]  /*23f30*/  SHF.L.U32 R13, R3, 0x10, RZ ;  /* 0x00000010030d7819 */ /* 0x000fc400000006ff */
[----:B------:R-:W-:Y:S02]  /*23f40*/  LOP3.LUT R3, R3, 0xffff0000, RZ, 0xc0, !PT ;  /* 0xffff000003037812 */ /* 0x000fe400078ec0ff */
[----:B------:R-:W-:Y:S02]  /*23f50*/  SHF.R.U64 R11, R22, 0x10, R23 ;  /* 0x00000010160b7819 */ /* 0x000fe40000001217 */
        /* <DEDUP_REMOVED lines=35> */
[----:B------:R1:W-:Y:S02]  /*24190*/  ST.E.128 [R8.64+0x4000], R16 ;  /* 0x0040001008007985 */ /* 0x0003e4000c101d04 */
.L_x_2605:
[----:B------:R-:W-:Y:S05]  /*241a0*/  BSYNC B0 ;  /* 0x0000000000007941 */ /* 0x000fea0003800000 */
.L_x_2604:
[----:B------:R-:W-:Y:S01]  /*241b0*/  IADD3 R2, R4, 0x40, RZ ;  /* 0x0000004004027810 */ /* 0x000fe20007ffe0ff */
[----:B------:R-:W-:Y:S03]  /*241c0*/  BSSY B0, `(.L_x_2606) ;  /* 0x0000031000007945 */ /* 0x000fe60003800000 */
[----:B------:R-:W-:-:S13]  /*241d0*/  ISETP.GE.AND P0, PT, R2, R0, PT ;  /* 0x000000000200720c */ /* 0x000fda0003f06270 */
[----:B------:R-:W-:Y:S05]  /*241e0*/  @P0 BRA `(.L_x_2607) ;  /* 0x000002e000000947 */ /* 0x000fea0003800000 */
[----:B-1----:R-:W2:Y:S01]  /*241f0*/  LD.E.128 R16, [R8.64+0x8000] ;  /* 0x0080000408107980 */ /* 0x002ea2000c101d00 */
[----:B------:R-:W-:Y:S02]  /*24200*/  SHF.R.U32.HI R2, RZ, 0x10, R31 ;  /* 0x00000010ff027819 */ /* 0x000fe4000001161f */
[----:B------:R-:W-:Y:S02]  /*24210*/  SHF.R.U32.HI R3, RZ, 0x10, R29 ;  /* 0x00000010ff037819 */ /* 0x000fe4000001161d */
[C---:B------:R-:W-:Y:S02]  /*24220*/  PRMT R2, R92.reuse, 0x5410, R2 ;  /* 0x000054105c027816 */ /* 0x040fe40000000002 */
[----:B------:R-:W-:Y:S02]  /*24230*/  PRMT R3, R92, 0x5432, R3 ;  /* 0x000054325c037816 */ /* 0x000fe40000000003 */
[----:B------:R-:W-:Y:S01]  /*24240*/  SHF.R.U64 R10, R30, 0x10, R31 ;  /* 0x000000101e0a7819 */ /* 0x000fe2000000121f */
[----:B------:R-:W-:Y:S01]  /*24250*/  IMAD.U32 R14, R2, 0x10000, RZ ;  /* 0x00010000020e7824 */ /* 0x000fe200078e00ff */
[----:B------:R-:W-:Y:S01]  /*24260*/  SHF.R.U64 R6, R28, 0x10, R29 ;  /* 0x000000101c067819 */ /* 0x000fe2000000121d */
[----:B------:R-:W-:Y:S01]  /*24270*/  IMAD.U32 R15, R3, 0x10000, RZ ;  /* 0x00010000030f7824 */ /* 0x000fe200078e00ff */
[----:B--2---:R-:W-:-:S02]  /*24280*/  LOP3.LUT R11, R18, 0xffff0000, RZ, 0xc0, !PT ;  /* 0xffff0000120b7812 */ /* 0x004fc400078ec0ff */
[----:B------:R-:W-:-:S03]  /*24290*/  SHF.L.U32 R18, R18, 0x10, RZ ;  /* 0x0000001012127819 */ /* 0x000fc600000006ff */
[CC--:B------:R-:W-:Y:S02]  /*242a0*/  FMUL.FTZ R13, R11.reuse, R14.reuse ;  /* 0x0000000e0b0d7220 */ /* 0x0c0fe40000410000 */
[-C--:B------:R-:W-:Y:S02]  /*242b0*/  FMUL.FTZ R11, R11, R15.reuse ;  /* 0x0000000f0b0b7220 */ /* 0x080fe40000410000 */
[----:B------:R-:W-:Y:S01]  /*242c0*/  FFMA.FTZ R20, R18, R15, -R13 ;  /* 0x0000000f12147223 */ /* 0x000fe2000001080d */
[----:B------:R-:W-:Y:S01]  /*242d0*/  LOP3.LUT R13, R2, 0xffff0000, RZ, 0xc0, !PT ;  /* 0xffff0000020d7812 */ /* 0x000fe200078ec0ff */
[----:B------:R-:W-:Y:S01]  /*242e0*/  FFMA.FTZ R15, R18, R14, R11 ;  /* 0x0000000e120f7223 */ /* 0x000fe2000001000b */
[C---:B------:R-:W-:Y:S01]  /*242f0*/  LOP3.LUT R2, R19.reuse, 0xffff0000, RZ, 0xc0, !PT ;  /* 0xffff000013027812 */ /* 0x040fe200078ec0ff */
[----:B------:R-:W-:Y:S01]  /*24300*/  IMAD.U32 R18, R19, 0x10000, RZ ;  /* 0x0001000013127824 */ /* 0x000fe200078e00ff */
[----:B------:R-:W-:-:S03]  /*24310*/  LOP3.LUT R11, R3, 0xffff0000, RZ, 0xc0, !PT ;  /* 0xffff0000030b7812 */ /* 0x000fc600078ec0ff */
[C---:B------:R-:W-:Y:S02]  /*24320*/  FMUL.FTZ R3, R2.reuse, R13 ;  /* 0x0000000d02037220 */ /* 0x040fe40000410000 */
[-C--:B------:R-:W-:Y:S01]  /*24330*/  FMUL.FTZ R19, R2, R11.reuse ;  /* 0x0000000b02137220 */ /* 0x080fe20000410000 */
[C---:B------:R-:W-:Y:S01]  /*24340*/  PRMT R2, R93.reuse, 0x5410, R10 ;  /* 0x000054105d027816 */ /* 0x040fe2000000000a */
[C---:B------:R-:W-:Y:S01]  /*24350*/  FFMA.FTZ R11, R18.reuse, R11, -R3 ;  /* 0x0000000b120b7223 */ /* 0x040fe20000010803 */
[----:B------:R-:W-:Y:S01]  /*24360*/  PRMT R3, R93, 0x5432, R6 ;  /* 0x000054325d037816 */ /* 0x000fe20000000006 */
[----:B------:R-:W-:Y:S01]  /*24370*/  FFMA.FTZ R19, R18, R13, R19 ;  /* 0x0000000d12137223 */ /* 0x000fe20000010013 */
[----:B------:R-:W-:Y:S01]  /*24380*/  LOP3.LUT R6, R16, 0xffff0000, RZ, 0xc0, !PT ;  /* 0xffff000010067812 */ /* 0x000fe200078ec0ff */
[----:B------:R-:W-:Y:S01]  /*24390*/  IMAD.U32 R14, R2, 0x10000, RZ ;  /* 0x00010000020e7824 */ /* 0x000fe200078e00ff */
[----:B------:R-:W-:Y:S01]  /*243a0*/  SHF.L.U32 R13, R3, 0x10, RZ ;  /* 0x00000010030d7819 */ /* 0x000fe200000006ff */
[----:B------:R-:W-:Y:S01]  /*243b0*/  IMAD.U32 R16, R16, 0x10000, RZ ;  /* 0x0001000010107824 */ /* 0x000fe200078e00ff */
[----:B------:R-:W-:Y:S01]  /*243c0*/  F2FP.BF16.PACK_AB R18, R15, R20 ;  /* 0x000000140f12723e */ /* 0x000fe200000010ff */
[C---:B------:R-:W-:Y:S01]  /*243d0*/  FMUL.FTZ R10, R6.reuse, R14 ;  /* 0x0000000e060a7220 */ /* 0x040fe20000410000 */
[----:B------:R-:W-:Y:S01]  /*243e0*/  F2FP.BF16.PACK_AB R19, R19, R11 ;  /* 0x0000000b1313723e */ /* 0x000fe200000010ff */
[----:B------:R-:W-:-:S02]  /*243f0*/  FMUL.FTZ R6, R6, R13 ;  /* 0x0000000d06067220 */ /* 0x000fc40000410000 */
[----:B------:R-:W-:Y:S01]  /*24400*/  FFMA.FTZ R10, R16, R13, -R10 ;  /* 0x0000000d100a7223 */ /* 0x000fe2000001080a */
[----:B------:R-:W-:Y:S01]  /*24410*/  LOP3.LUT R13, R2, 0xffff0000, RZ, 0xc0, !PT ;  /* 0xffff0000020d7812 */ /* 0x000fe200078ec0ff */
[----:B------:R-:W-:Y:S01]  /*24420*/  FFMA.FTZ R6, R16, R14, R6 ;  /* 0x0000000e10067223 */ /* 0x000fe20000010006 */
[----:B------:R-:W-:Y:S02]  /*24430*/  LOP3.LUT R14, R3, 0xffff0000, RZ, 0xc0, !PT ;  /* 0xffff0000030e7812 */ /* 0x000fe400078ec0ff */
[C---:B------:R-:W-:Y:S02]  /*24440*/  LOP3.LUT R2, R17.reuse, 0xffff0000, RZ, 0xc0, !PT ;  /* 0xffff000011027812 */ /* 0x040fe400078ec0ff */
[----:B------:R-:W-:-:S03]  /*24450*/  SHF.L.U32 R16, R17, 0x10, RZ ;  /* 0x0000001011107819 */ /* 0x000fc600000006ff */
[CC--:B------:R-:W-:Y:S02]  /*24460*/  FMUL.FTZ R3, R2.reuse, R13.reuse ;  /* 0x0000000d02037220 */ /* 0x0c0fe40000410000 */
[-C--:B------:R-:W-:Y:S02]  /*24470*/  FMUL.FTZ R17, R2, R14.reuse ;  /* 0x0000000e02117220 */ /* 0x080fe40000410000 */
[C---:B------:R-:W-:Y:S02]  /*24480*/  FFMA.FTZ R2, R16.reuse, R14, -R3 ;  /* 0x0000000e10027223 */ /* 0x040fe40000010803 */
[----:B------:R-:W-:Y:S01]  /*24490*/  FFMA.FTZ R17, R16, R13, R17 ;  /* 0x0000000d10117223 */ /* 0x000fe20000010011 */
[----:B------:R-:W-:-:S04]  /*244a0*/  F2FP.BF16.PACK_AB R16, R6, R10 ;  /* 0x0000000a0610723e */ /* 0x000fc800000010ff */
[----:B------:R-:W-:-:S05]  /*244b0*/  F2FP.BF16.PACK_AB R17, R17, R2 ;  /* 0x000000021111723e */ /* 0x000fca00000010ff */
[----:B------:R1:W-:Y:S02]  /*244c0*/  ST.E.128 [R8.64+0x8000], R16 ;  /* 0x0080001008007985 */ /* 0x0003e4000c101d04 */
.L_x_2607:
[----:B------:R-:W-:Y:S05]  /*244d0*/  BSYNC B0 ;  /* 0x0000000000007941 */ /* 0x000fea0003800000 */
.L_x_2606:
[----:B------:R-:W-:-:S04]  /*244e0*/  IADD3 R2, R4, 0x60, RZ ;  /* 0x0000006004027810 */ /* 0x000fc80007ffe0ff */
[----:B------:R-:W-:-:S13]  /*244f0*/  ISETP.GE.AND P0, PT, R2, R0, PT ;  /* 0x000000000200720c */ /* 0x000fda0003f06270 */
[----:B------:R-:W-:Y:S05]  /*24500*/  @P0 BRA `(.L_x_2601) ;  /* 0x000002e000000947 */ /* 0x000fea0003800000 */
[----:B-1----:R-:W2:Y:S01]  /*24510*/  LD.E.128 R16, [R8.64+0xc000] ;  /* 0x00c0000408107980 */ /* 0x002ea2000c101d00 */
[----:B------:R-:W-:Y:S02]  /*24520*/  SHF.R.U32.HI R2, RZ, 0x10, R39 ;  /* 0x00000010ff027819 */ /* 0x000fe40000011627 */
[----:B------:R-:W-:Y:S02]  /*24530*/  SHF.R.U32.HI R3, RZ, 0x10, R37 ;  /* 0x00000010ff037819 */ /* 0x000fe40000011625 */
[----:B------:R-:W-:Y:S02]  /*24540*/  PRMT R2, R94, 0x5432, R2 ;  /* 0x000054325e027816 */ /* 0x000fe40000000002 */
[----:B------:R-:W-:-:S03]  /*24550*/  PRMT R3, R97, 0x5410, R3 ;  /* 0x0000541061037816 */ /* 0x000fc60000000003 */
[----:B------:R-:W-:Y:S02]  /*24560*/  IMAD.U32 R11, R2, 0x10000, RZ ;  /* 0x00010000020b7824 */ /* 0x000fe400078e00ff */
[----:B------:R-:W-:Y:S01]  /*24570*/  IMAD.U32 R13, R3, 0x10000, RZ ;  /* 0x00010000030d7824 */ /* 0x000fe200078e00ff */
[C---:B--2---:R-:W-:Y:S02]  /*24580*/  LOP3.LUT R6, R18.reuse, 0xffff0000, RZ, 0xc0, !PT ;  /* 0xffff000012067812 */ /* 0x044fe400078ec0ff */
[----:B------:R-:W-:Y:S01]  /*24590*/  SHF.L.U32 R15, R18, 0x10, RZ ;  /* 0x00000010120f7819 */ /* 0x000fe200000006ff */
[----:B------:R-:W-:Y:S02]  /*245a0*/  IMAD.U32 R18, R19, 0x10000, RZ ;  /* 0x0001000013127824 */ /* 0x000fe400078e00ff */
[C---:B------:R-:W-:Y:S02]  /*245b0*/  FMUL.FTZ R10, R6.reuse, R11 ;  /* 0x0000000b060a7220 */ /* 0x040fe40000410000 */
[----:B------:R-:W-:-:S02]  /*245c0*/  FMUL.FTZ R6, R6, R13 ;  /* 0x0000000d06067220 */ /* 0x000fc40000410000 */
[C---:B------:R-:W-:Y:S01]  /*245d0*/  FFMA.FTZ R20, R15.reuse, R13, -R10 ;  /* 0x0000000d0f147223 */ /* 0x040fe2000001080a */
[----:B------:R-:W-:Y:S01]  /*245e0*/  LOP3.LUT R13, R2, 0xffff0000, RZ, 0xc0, !PT ;  /* 0xffff0000020d7812 */ /* 0x000fe200078ec0ff */
[----:B------:R-:W-:Y:S01]  /*245f0*/  FFMA.FTZ R15, R15, R11, R6 ;  /* 0x0000000b0f0f7223 */ /* 0x000fe20000010006 */
[----:B------:R-:W-:Y:S02]  /*24600*/  LOP3.LUT R2, R19, 0xffff0000, RZ, 0xc0, !PT ;  /* 0xffff000013027812 */ /* 0x000fe400078ec0ff */
[----:B------:R-:W-:Y:S02]  /*24610*/  LOP3.LUT R11, R3, 0xffff0000, RZ, 0xc0, !PT ;  /* 0xffff0000030b7812 */ /* 0x000fe400078ec0ff */
[----:B------:R-:W-:Y:S01]  /*24620*/  SHF.R.U64 R10, R38, 0x10, R39 ;  /* 0x00000010260a7819 */ /* 0x000fe20000001227 */
[----:B------:R-:W-:Y:S01]  /*24630*/  FMUL.FTZ R3, R2, R13 ;  /* 0x0000000d02037220 */ /* 0x000fe20000410000 */
[----:B------:R-:W-:Y:S01]  /*24640*/  SHF.R.U64 R6, R36, 0x10, R37 ;  /* 0x0000001024067819 */ /* 0x000fe20000001225 */
[-C--:B------:R-:W-:Y:S01]  /*24650*/  FMUL.FTZ R19, R2, R11.reuse ;  /* 0x0000000b02137220 */ /* 0x080fe20000410000 */
[----:B------:R-:W-:Y:S01]  /*24660*/  PRMT R2, R98, 0x5410, R10 ;  /* 0x0000541062027816 */ /* 0x000fe2000000000a */
[----:B------:R-:W-:Y:S01]  /*24670*/  FFMA.FTZ R11, R18, R11, -R3 ;  /* 0x0000000b120b7223 */ /* 0x000fe20000010803 */
        /* <DEDUP_REMOVED lines=23> */
.L_x_2601:
[----:B------:R-:W-:Y:S05]  /*247f0*/  BSYNC B1 ;  /* 0x0000000000017941 */ /* 0x000fea0003800000 */
.L_x_2600:
[----:B------:R-:W-:Y:S01]  /*24800*/  IADD3 R2, R78, 0x20, RZ ;  /* 0x000000204e027810 */ /* 0x000fe20007ffe0ff */
[----:B------:R-:W-:Y:S03]  /*24810*/  BSSY B1, `(.L_x_2608) ;  /* 0x00000cc000017945 */ /* 0x000fe60003800000 */
[----:B------:R-:W-:-:S13]  /*24820*/  ISETP.GE.AND P0, PT, R2, R26, PT ;  /* 0x0000001a0200720c */ /* 0x000fda0003f06270 */
[----:B------:R-:W-:Y:S05]  /*24830*/  @P0 BRA `(.L_x_2609) ;  /* 0x00000c9000000947 */ /* 0x000fea0003800000 */
[----:B------:R-:W-:Y:S01]  /*24840*/  ISETP.GE.AND P0, PT, R4, R0, PT ;  /* 0x000000000400720c */ /* 0x000fe20003f06270 */
[----:B------:R-:W-:-:S12]  /*24850*/  BSSY B0, `(.L_x_2610) ;  /* 0x0000030000007945 */ /* 0x000fd80003800000 */
        /* <DEDUP_REMOVED lines=8> */
[----:B------:R-:W-:Y:S01]  /*248e0*/  SHF.R.U64 R10, R42, 0x10, R43 ;  /* 0x000000102a0a7819 */ /* 0x000fe2000000122b */
[----:B------:R-:W-:Y:S01]  /*248f0*/  IMAD.U32 R15, R3, 0x10000, RZ ;  /* 0x00010000030f7824 */ /* 0x000fe200078e00ff */
[----:B------:R-:W-:-:S02]  /*24900*/  PRMT R6, R95, 0x5432, R6 ;  /* 0x000054325f067816 */ /* 0x000fc40000000006 */
[----:B------:R-:W-:Y:S02]  /*24910*/  PRMT R10, R97, 0x5432, R10 ;  /* 0x00005432610a7816 */ /* 0x000fe4000000000a */
[C---:B--2---:R-:W-:Y:S02]  /*24920*/  LOP3.LUT R11, R18.reuse, 0xffff0000, RZ, 0xc0, !PT ;  /* 0xffff0000120b7812 */ /* 0x044fe400078ec0ff */
        /* <DEDUP_REMOVED lines=8> */
[----:B------:R-:W-:Y:S01]  /*249b0*/  LOP3.LUT R11, R3, 0xffff0000, RZ, 0xc0, !PT ;  /* 0xffff0000030b7812 */ /* 0x000fe200078ec0ff */
[----:B------:R-:W-:-:S02]  /*249c0*/  IMAD.U32 R14, R6, 0x10000, RZ ;  /* 0x00010000060e7824 */ /* 0x000fc400078e00ff */
[C---:B------:R-:W-:Y:S02]  /*249d0*/  FMUL.FTZ R3, R2.reuse, R13 ;  /* 0x0000000d02037220 */ /* 0x040fe40000410000 */
[-C--:B------:R-:W-:Y:S01]  /*249e0*/  FMUL.FTZ R19, R2, R11.reuse ;  /* 0x0000000b02137220 */ /* 0x080fe20000410000 */
[----:B------:R-:W-:Y:S01]  /*249f0*/  SHF.L.U32 R2, R10, 0x10, RZ ;  /* 0x000000100a027819 */ /* 0x000fe200000006ff */
[----:B------:R-:W-:Y:S01]  /*24a00*/  FFMA.FTZ R3, R18, R11, -R3 ;  /* 0x0000000b12037223 */ /* 0x000fe20000010803 */
[----:B------:R-:W-:Y:S01]  /*24a10*/  LOP3.LUT R11, R16, 0xffff0000, RZ, 0xc0, !PT ;  /* 0xffff0000100b7812 */ /* 0x000fe200078ec0ff */
[----:B------:R-:W-:Y:S01]  /*24a20*/  FFMA.FTZ R19, R18, R13, R19 ;  /* 0x0000000d12137223 */ /* 0x000fe20000010013 */
[----:B------:R-:W-:Y:S01]  /*24a30*/  LOP3.LUT R10, R10, 0xffff0000, RZ, 0xc0, !PT ;  /* 0xffff00000a0a7812 */ /* 0x000fe200078ec0ff */
[----:B------:R-:W-:Y:S01]  /*24a40*/  IMAD.U32 R16, R16, 0x10000, RZ ;  /* 0x0001000010107824 */ /* 0x000fe200078e00ff */
[----:B------:R-:W-:Y:S01]  /*24a50*/  F2FP.BF16.PACK_AB R18, R15, R20 ;  /* 0x000000140f12723e */ /* 0x000fe200000010ff */
[----:B------:R-:W-:Y:S01]  /*24a60*/  FMUL.FTZ R13, R11, R14 ;  /* 0x0000000e0b0d7220 */ /* 0x000fe20000410000 */
[----:B------:R-:W-:Y:S01]  /*24a70*/  F2FP.BF16.PACK_AB R19, R19, R3 ;  /* 0x000000031313723e */ /* 0x000fe200000010ff */
[----:B------:R-:W-:-:S02]  /*24a80*/  FMUL.FTZ R11, R11, R2 ;  /* 0x000000020b0b7220 */ /* 0x000fc40000410000 */
[C---:B------:R-:W-:Y:S01]  /*24a90*/  FFMA.FTZ R13, R16.reuse, R2, -R13 ;  /* 0x00000002100d7223 */ /* 0x040fe2000001080d */
[C---:B------:R-:W-:Y:S01]  /*24aa0*/  LOP3.LUT R2, R17.reuse, 0xffff0000, RZ, 0xc0, !PT ;  /* 0xffff000011027812 */ /* 0x040fe200078ec0ff */
[----:B------:R-:W-:Y:S01]  /*24ab0*/  FFMA.FTZ R11, R16, R14, R11 ;  /* 0x0000000e100b7223 */ /* 0x000fe2000001000b */
[----:B------:R-:W-:Y:S02]  /*24ac0*/  LOP3.LUT R14, R6, 0xffff0000, RZ, 0xc0, !PT ;  /* 0xffff0000060e7812 */ /* 0x000fe400078ec0ff */
[----:B------:R-:W-:Y:S01]  /*24ad0*/  SHF.L.U32 R16, R17, 0x10, RZ ;  /* 0x0000001011107819 */ /* 0x000fe200000006ff */
[C---:B------:R-:W-:Y:S02]  /*24ae0*/  FMUL.FTZ R17, R2.reuse, R10 ;  /* 0x0000000a02117220 */ /* 0x040fe40000410000 */
[-C--:B------:R-:W-:Y:S02]  /*24af0*/  FMUL.FTZ R6, R2, R14.reuse ;  /* 0x0000000e02067220 */ /* 0x080fe40000410000 */
[----:B------:R-:W-:-:S02]  /*24b00*/  FFMA.FTZ R17, R16, R14, R17 ;  /* 0x0000000e10117223 */ /* 0x000fc40000010011 */
[----:B------:R-:W-:Y:S01]  /*24b10*/  FFMA.FTZ R2, R16, R10, -R6 ;  /* 0x0000000a10027223 */ /* 0x000fe20000010806 */
[----:B------:R-:W-:-:S04]  /*24b20*/  F2FP.BF16.PACK_AB R16, R11, R13 ;  /* 0x0000000d0b10723e */ /* 0x000fc800000010ff */
[----:B------:R-:W-:-:S05]  /*24b30*/  F2FP.BF16.PACK_AB R17, R17, R2 ;  /* 0x000000021111723e */ /* 0x000fca00000010ff */
[----:B------:R1:W-:Y:S02]  /*24b40*/  ST.E.128 [R8.64+0x1000], R16 ;  /* 0x0010001008007985 */ /* 0x0003e4000c101d04 */
.L_x_2611:
[----:B------:R-:W-:Y:S05]  /*24b50*/  BSYNC B0 ;  /* 0x0000000000007941 */ /* 0x000fea0003800000 */
.L_x_2610:
        /* <DEDUP_REMOVED lines=13> */
[----:B------:R-:W-:-:S02]  /*24c30*/  LOP3.LUT R25, R10, 0xffff0000, RZ, 0xc0, !PT ;  /* 0xffff00000a197812 */ /* 0x000fc400078ec0ff */
[----:B------:R-:W-:Y:S02]  /*24c40*/  LOP3.LUT R24, R11, 0xffff0000, RZ, 0xc0, !PT ;  /* 0xffff00000b187812 */ /* 0x000fe400078ec0ff */
[----:B------:R-:W-:Y:S02]  /*24c50*/  PRMT R14, R99, 0x5432, R14 ;  /* 0x00005432630e7816 */ /* 0x000fe4000000000e */
[----:B------:R-:W-:Y:S02]  /*24c60*/  PRMT R15, R100, 0x5432, R15 ;  /* 0x00005432640f7816 */ /* 0x000fe4000000000f */
[C---:B--2---:R-:W-:Y:S01]  /*24c70*/  LOP3.LUT R13, R18.reuse, 0xffff0000, RZ, 0xc0, !PT ;  /* 0xffff0000120d7812 */ /* 0x044fe200078ec0ff */
[----:B------:R-:W-:Y:S01]  /*24c80*/  IMAD.U32 R21, R18, 0x10000, RZ ;  /* 0x0001000012157824 */ /* 0x000fe200078e00ff */
[C---:B------:R-:W-:Y:S01]  /*24c90*/  LOP3.LUT R18, R19.reuse, 0xffff0000, RZ, 0xc0, !PT ;  /* 0xffff000013127812 */ /* 0x040fe200078ec0ff */
[----:B------:R-:W-:Y:S01]  /*24ca0*/  IMAD.U32 R20, R19, 0x10000, RZ ;  /* 0x0001000013147824 */ /* 0x000fe200078e00ff */
[C---:B------:R-:W-:Y:S01]  /*24cb0*/  LOP3.LUT R3, R16.reuse, 0xffff0000, RZ, 0xc0, !PT ;  /* 0xffff000010037812 */ /* 0x040fe200078ec0ff */
[C---:B------:R-:W-:Y:S01]  /*24cc0*/  FMUL.FTZ R19, R13.reuse, R23 ;  /* 0x000000170d137220 */ /* 0x040fe20000410000 */
[----:B------:R-:W-:Y:S01]  /*24cd0*/  SHF.L.U32 R6, R16, 0x10, RZ ;  /* 0x0000001010067819 */ /* 0x000fe200000006ff */
[-C--:B------:R-:W-:Y:S01]  /*24ce0*/  FMUL.FTZ R10, R13, R22.reuse ;  /* 0x000000160d0a7220 */ /* 0x080fe20000410000 */
[----:B------:R-:W-:Y:S01]  /*24cf0*/  LOP3.LUT R16, R17, 0xffff0000, RZ, 0xc0, !PT ;  /* 0xffff000011107812 */ /* 0x000fe200078ec0ff */
[----:B------:R-:W-:Y:S01]  /*24d00*/  FFMA.FTZ R13, R21, R22, -R19 ;  /* 0x00000016150d7223 */ /* 0x000fe20000010813 */
[----:B------:R-:W-:Y:S01]  /*24d10*/  SHF.L.U32 R2, R17, 0x10, RZ ;  /* 0x0000001011027819 */ /* 0x000fe200000006ff */
[----:B------:R-:W-:-:S02]  /*24d20*/  FMUL.FTZ R11, R18, R25 ;  /* 0x00000019120b7220 */ /* 0x000fc40000410000 */
[-C--:B------:R-:W-:Y:S01]  /*24d30*/  FMUL.FTZ R19, R18, R24.reuse ;  /* 0x0000001812137220 */ /* 0x080fe20000410000 */
[----:B------:R-:W-:Y:S01]  /*24d40*/  SHF.L.U32 R18, R15, 0x10, RZ ;  /* 0x000000100f127819 */ /* 0x000fe200000006ff */
[----:B------:R-:W-:Y:S01]  /*24d50*/  FFMA.FTZ R21, R21, R23, R10 ;  /* 0x0000001715157223 */ /* 0x000fe2000001000a */
[C---:B------:R-:W-:Y:S01]  /*24d60*/  LOP3.LUT R23, R14.reuse, 0xffff0000, RZ, 0xc0, !PT ;  /* 0xffff00000e177812 */ /* 0x040fe200078ec0ff */
[----:B------:R-:W-:Y:S01]  /*24d70*/  IMAD.U32 R22, R14, 0x10000, RZ ;  /* 0x000100000e167824 */ /* 0x000fe200078e00ff */
[----:B------:R-:W-:Y:S01]  /*24d80*/  LOP3.LUT R15, R15, 0xffff0000, RZ, 0xc0, !PT ;  /* 0xffff00000f0f7812 */ /* 0x000fe200078ec0ff */
[----:B------:R-:W-:Y:S02]  /*24d90*/  FFMA.FTZ R11, R20, R24, -R11 ;  /* 0x00000018140b7223 */ /* 0x000fe4000001080b */
[C---:B------:R-:W-:Y:S02]  /*24da0*/  FMUL.FTZ R10, R3.reuse, R22 ;  /* 0x00000016030a7220 */ /* 0x040fe40000410000 */
[----:B------:R-:W-:-:S02]  /*24db0*/  FMUL.FTZ R3, R3, R18 ;  /* 0x0000001203037220 */ /* 0x000fc40000410000 */
[C---:B------:R-:W-:Y:S02]  /*24dc0*/  FMUL.FTZ R14, R16.reuse, R23 ;  /* 0x00000017100e7220 */ /* 0x040fe40000410000 */
[----:B------:R-:W-:Y:S02]  /*24dd0*/  FMUL.FTZ R17, R16, R15 ;  /* 0x0000000f10117220 */ /* 0x000fe40000410000 */
[----:B------:R-:W-:Y:S02]  /*24de0*/  FFMA.FTZ R16, R6, R22, R3 ;  /* 0x0000001606107223 */ /* 0x000fe40000010003 */
[----:B------:R-:W-:Y:S02]  /*24df0*/  FFMA.FTZ R19, R20, R25, R19 ;  /* 0x0000001914137223 */ /* 0x000fe40000010013 */
[----:B------:R-:W-:Y:S01]  /*24e00*/  FFMA.FTZ R10, R6, R18, -R10 ;  /* 0x00000012060a7223 */ /* 0x000fe2000001080a */
[----:B------:R-:W-:Y:S01]  /*24e10*/  F2FP.BF16.PACK_AB R18, R21, R13 ;  /* 0x0000000d1512723e */ /* 0x000fe200000010ff */
[C---:B------:R-:W-:Y:S01]  /*24e20*/  FFMA.FTZ R3, R2.reuse, R15, -R14 ;  /* 0x0000000f02037223 */ /* 0x040fe2000001080e */
[----:B------:R-:W-:Y:S01]  /*24e30*/  F2FP.BF16.PACK_AB R19, R19, R11 ;  /* 0x0000000b1313723e */ /* 0x000fe200000010ff */
[----:B------:R-:W-:Y:S01]  /*24e40*/  FFMA.FTZ R17, R2, R23, R17 ;  /* 0x0000001702117223 */ /* 0x000fe20000010011 */
[----:B------:R-:W-:-:S04]  /*24e50*/  F2FP.BF16.PACK_AB R16, R16, R10 ;  /* 0x0000000a1010723e */ /* 0x000fc800000010ff */
[----:B------:R-:W-:-:S05]  /*24e60*/  F2FP.BF16.PACK_AB R17, R17, R3 ;  /* 0x000000031111723e */ /* 0x000fca00000010ff */
[----:B------:R1:W-:Y:S02]  /*24e70*/  ST.E.128 [R8.64+0x5000], R16 ;  /* 0x0050001008007985 */ /* 0x0003e4000c101d04 */
.L_x_2613:
[----:B------:R-:W-:Y:S05]  /*24e80*/  BSYNC B0 ;  /* 0x0000000000007941 */ /* 0x000fea0003800000 */
.L_x_2612:
        /* <DEDUP_REMOVED lines=50> */
.L_x_2615:
[----:B------:R-:W-:Y:S05]  /*251b0*/  BSYNC B0 ;  /* 0x0000000000007941 */ /* 0x000fea0003800000 */
.L_x_2614:
[----:B------:R-:W-:-:S04]  /*251c0*/  IADD3 R2, R4, 0x60, RZ ;  /* 0x0000006004027810 */ /* 0x000fc80007ffe0ff */
        /* <DEDUP_REMOVED lines=48> */
.L_x_2609:
[----:B------:R-:W-:Y:S05]  /*254d0*/  BSYNC B1 ;  /* 0x0000000000017941 */ /* 0x000fea0003800000 */
.L_x_2608:
        /* <DEDUP_REMOVED lines=53> */
.L_x_2619:
[----:B------:R-:W-:Y:S05]  /*25830*/  BSYNC B0 ;  /* 0x0000000000007941 */ /* 0x000fea0003800000 */
.L_x_2618:
        /* <DEDUP_REMOVED lines=50> */
.L_x_2621:
[----:B------:R-:W-:Y:S05]  /*25b60*/  BSYNC B0 ;  /* 0x0000000000007941 */ /* 0x000fea0003800000 */
.L_x_2620:
        /* <DEDUP_REMOVED lines=50> */
.L_x_2623:
[----:B------:R-:W-:Y:S05]  /*25e90*/  BSYNC B0 ;  /* 0x0000000000007941 */ /* 0x000fea0003800000 */
.L_x_2622:
        /* <DEDUP_REMOVED lines=49> */
.L_x_2617:
[----:B------:R-:W-:Y:S05]  /*261b0*/  BSYNC B1 ;  /* 0x0000000000017941 */ /* 0x000fea0003800000 */
.L_x_2616:
[----:B------:R-:W-:Y:S01]  /*261c0*/  IADD3 R2, R78, 0x60, RZ ;  /* 0x000000604e027810 */ /* 0x000fe20007ffe0ff */
[----:B------:R-:W-:-:S03]  /*261d0*/  IMAD.MOV.U32 R3, RZ, RZ, 0x0 ;  /* 0x00000000ff037424 */ /* 0x000fc600078e00ff */
[----:B------:R-:W-:Y:S01]  /*261e0*/  ISETP.GE.AND P0, PT, R2, R26, PT ;  /* 0x0000001a0200720c */ /* 0x000fe20003f06270 */
[----:B------:R-:W-:-:S12]  /*261f0*/  IMAD.MOV.U32 R2, RZ, RZ, R130 ;  /* 0x000000ffff027224 */ /* 0x000fd800078e0082 */
[----:B------:R-:W-:Y:S05]  /*26200*/  @P0 RET.REL.NODEC R2 `(_ZN7cutlass13device_kernelIN5flash19enable_sm80_to_sm89INS1_16FlashAttnFwdSm80INS1_25CollectiveMainloopFwdSm80ILi8ELi1ELb0EN4cute5tupleIJNS5_1CILi128EEENS7_ILi48EEENS7_ILi256EEEEEELi256ENS_10bfloat16_tEfNS_4arch4Sm80ELb0ELb1ELb0ELb1ELb1ELb1ELb1ELb1EEENS1_21CollectiveEpilogueFwdINS6_IJS8_SA_S9_EEENS6_IJNS7_ILi1EEESI_SI_EEESC_SE_Li256ELb1ELb1ELb1ELb0EEENS1_36VarlenDynamicPersistentTileSchedulerILi128ELi48ELi256ELi256ELb1ELb1ELb0ELb1ELb0ELb1EEEEEEEEEvNT_6ParamsE) ;  /* 0xfffd9df002000950 */ /* 0x000fea0003c3ffff */
        /* <DEDUP_REMOVED lines=49> */
.L_x_2625:
[----:B------:R-:W-:Y:S05]  /*26520*/  BSYNC B0 ;  /* 0x0000000000007941 */ /* 0x000fea0003800000 */
.L_x_2624:
        /* <DEDUP_REMOVED lines=50> */
.L_x_2627:
[----:B------:R-:W-:Y:S05]  /*26850*/  BSYNC B0 ;  /* 0x0000000000007941 */ /* 0x000fea0003800000 */
.L_x_2626:
        /* <DEDUP_REMOVED lines=50> */
.L_x_2629:
[----:B------:R-:W-:Y:S05]  /*26b80*/  BSYNC B0 ;  /* 0x0000000000007941 */ /* 0x000fea0003800000 */
.L_x_2628:
[----:B------:R-:W-:Y:S01]  /*26b90*/  IADD3 R4, R4, 0x60, RZ ;  /* 0x0000006004047810 */ /* 0x000fe20007ffe0ff */
[----:B------:R-:W-:Y:S02]  /*26ba0*/  IMAD.MOV.U32 R2, RZ, RZ, R130 ;  /* 0x000000ffff027224 */ /* 0x000fe400078e0082 */
[----:B------:R-:W-:Y:S01]  /*26bb0*/  IMAD.MOV.U32 R3, RZ, RZ, 0x0 ;  /* 0x00000000ff037424 */ /* 0x000fe200078e00ff */
[----:B------:R-:W-:-:S13]  /*26bc0*/  ISETP.GE.AND P0, PT, R4, R0, PT ;  /* 0x000000000400720c */ /* 0x000fda0003f06270 */
[----:B------:R-:W-:Y:S05]  /*26bd0*/  @P0 RET.REL.NODEC R2 `(_ZN7cutlass13device_kernelIN5flash19enable_sm80_to_sm89INS1_16FlashAttnFwdSm80INS1_25CollectiveMainloopFwdSm80ILi8ELi1ELb0EN4cute5tupleIJNS5_1CILi128EEENS7_ILi48EEENS7_ILi256EEEEEELi256ENS_10bfloat16_tEfNS_4arch4Sm80ELb0ELb1ELb0ELb1ELb1ELb1ELb1ELb1EEENS1_21CollectiveEpilogueFwdINS6_IJS8_SA_S9_EEENS6_IJNS7_ILi1EEESI_SI_EEESC_SE_Li256ELb1ELb1ELb1ELb0EEENS1_36VarlenDynamicPersistentTileSchedulerILi128ELi48ELi256ELi256ELb1ELb1ELb0ELb1ELb0ELb1EEEEEEEEEvNT_6ParamsE) ;  /* 0xfffd942002000950 */ /* 0x000fea0003c3ffff */
        /* <DEDUP_REMOVED lines=17> */
[----:B------:R-:W-:Y:S01]  /*26cf0*/  LOP3.LUT R2, R16, 0xffff0000, RZ, 0xc0, !PT ;  /* 0xffff000010027812 */ /* 0x000fe200078ec0ff */
[----:B------:R-:W-:Y:S01]  /*26d00*/  FMUL.FTZ R19, R10, R21 ;  /* 0x000000150a137220 */ /* 0x000fe20000410000 */
        /* <DEDUP_REMOVED lines=17> */
[C---:B------:R-:W-:Y:S02]  /*26e20*/  FFMA.FTZ R16, R3.reuse, R20, R2 ;  /* 0x0000001403107223 */ /* 0x040fe40000010002 */
[----:B------:R-:W-:Y:S02]  /*26e30*/  FFMA.FTZ R19, R14, R23, R19 ;  /* 0x000000170e137223 */ /* 0x000fe40000010013 */
[----:B------:R-:W-:Y:S01]  /*26e40*/  FFMA.FTZ R4, R3, R18, -R4 ;  /* 0x0000001203047223 */ /* 0x000fe20000010804 */
[----:B------:R-:W-:Y:S01]  /*26e50*/  F2FP.BF16.PACK_AB R18, R15, R10 ;  /* 0x0000000a0f12723e */ /* 0x000fe200000010ff */
[C---:B------:R-:W-:Y:S01]  /*26e60*/  FFMA.FTZ R2, R0.reuse, R13, -R11 ;  /* 0x0000000d00027223 */ /* 0x040fe2000001080b */
[----:B------:R-:W-:Y:S01]  /*26e70*/  F2FP.BF16.PACK_AB R19, R19, R6 ;  /* 0x000000061313723e */ /* 0x000fe200000010ff */
[----:B------:R-:W-:Y:S01]  /*26e80*/  FFMA.FTZ R17, R0, R21, R17 ;  /* 0x0000001500117223 */ /* 0x000fe20000010011 */
[----:B------:R-:W-:-:S02]  /*26e90*/  F2FP.BF16.PACK_AB R16, R16, R4 ;  /* 0x000000041010723e */ /* 0x000fc400000010ff */
[----:B------:R-:W-:Y:S02]  /*26ea0*/  MOV R3, 0x0 ;  /* 0x0000000000037802 */ /* 0x000fe40000000f00 */
[----:B------:R-:W-:Y:S01]  /*26eb0*/  F2FP.BF16.PACK_AB R17, R17, R2 ;  /* 0x000000021111723e */ /* 0x000fe200000010ff */
[----:B------:R-:W-:-:S04]  /*26ec0*/  IMAD.MOV.U32 R2, RZ, RZ, R130 ;  /* 0x000000ffff027224 */ /* 0x000fc800078e0082 */
[----:B------:R1:W-:Y:S01]  /*26ed0*/  ST.E.128 [R8.64+0xf000], R16 ;  /* 0x00f0001008007985 */ /* 0x0003e2000c101d04 */
[----:B------:R-:W-:Y:S05]  /*26ee0*/  RET.REL.NODEC R2 `(_ZN7cutlass13device_kernelIN5flash19enable_sm80_to_sm89INS1_16FlashAttnFwdSm80INS1_25CollectiveMainloopFwdSm80ILi8ELi1ELb0EN4cute5tupleIJNS5_1CILi128EEENS7_ILi48EEENS7_ILi256EEEEEELi256ENS_10bfloat16_tEfNS_4arch4Sm80ELb0ELb1ELb0ELb1ELb1ELb1ELb1ELb1EEENS1_21CollectiveEpilogueFwdINS6_IJS8_SA_S9_EEENS6_IJNS7_ILi1EEESI_SI_EEESC_SE_Li256ELb1ELb1ELb1ELb0EEENS1_36VarlenDynamicPersistentTileSchedulerILi128ELi48ELi256ELi256ELb1ELb1ELb0ELb1ELb0ELb1EEEEEEEEEvNT_6ParamsE) ;  /* 0xfffd911002007950 */ /* 0x000fea0003c3ffff */
.L_x_2584:
[----:B-1---5:R-:W-:-:S13]  /*26ef0*/  ISETP.NE.AND P0, PT, R13, 0x1, PT ;  /* 0x000000010d00780c */ /* 0x022fda0003f05270 */
[----:B------:R1:W2:Y:S04]  /*26f00*/  @P0 LD.E R18, [R10.64+0x168] ;  /* 0x000168040a120980 */ /* 0x0002a8000c101900 */
[----:B-1----:R2:W3:Y:S02]  /*26f10*/  @P0 LD.E R10, [R10.64+0x16c] ;  /* 0x00016c040a0a0980 */ /* 0x0024e4000c101900 */
[----:B--2---:R-:W-:-:S05]  /*26f20*/  @P0 IMAD.HI.U32 R11, R4, R18, RZ ;  /* 0x00000012040b0227 */ /* 0x004fca00078e00ff */
[----:B---3--:R-:W-:-:S04]  /*26f30*/  @P0 SHF.R.U32.HI R4, RZ, R10, R11 ;  /* 0x0000000aff040219 */ /* 0x008fc8000001160b */
[----:B------:R-:W-:Y:S01]  /*26f40*/  SHF.R.S32.HI R10, RZ, 0x1f, R4 ;  /* 0x0000001fff0a7819 */ /* 0x000fe20000011404 */
[-C--:B------:R-:W-:Y:S02]  /*26f50*/  IMAD R20, R9, R4.reuse, RZ ;  /* 0x0000000409147224 */ /* 0x080fe400078e02ff */
[----:B------:R-:W-:Y:S02]  /*26f60*/  IMAD R11, R3, R4, RZ ;  /* 0x00000004030b7224 */ /* 0x000fe400078e02ff */
[-C--:B------:R-:W-:Y:S02]  /*26f70*/  IMAD R21, R8, R10.reuse, R20 ;  /* 0x0000000a08157224 */ /* 0x080fe400078e0214 */
[C---:B------:R-:W-:Y:S02]  /*26f80*/  IMAD R20, R2.reuse, R10, R11 ;  /* 0x0000000a02147224 */ /* 0x040fe400078e020b */
[----:B------:R-:W-:-:S04]  /*26f90*/  IMAD.WIDE.U32 R10, R2, R4, RZ ;  /* 0x00000004020a7225 */ /* 0x000fc800078e00ff */
[----:B------:R-:W-:Y:S01]  /*26fa0*/  IMAD.WIDE.U32 R18, R8, R4, RZ ;  /* 0x0000000408127225 */ /* 0x000fe200078e00ff */
[----:B------:R-:W-:-:S03]  /*26fb0*/  IADD3 R11, R11, R20, RZ ;  /* 0x000000140b0b7210 */ /* 0x000fc60007ffe0ff */
[-C--:B------:R-:W-:Y:S01]  /*26fc0*/  IMAD R9, R9, R6.reuse, RZ ;  /* 0x0000000609097224 */ /* 0x080fe200078e02ff */
[----:B------:R-:W-:Y:S01]  /*26fd0*/  IADD3 R19, R19, R21, RZ ;  /* 0x0000001513137210 */ /* 0x000fe20007ffe0ff */
[----:B------:R-:W-:Y:S02]  /*26fe0*/  IMAD R4, R3, R6, RZ ;  /* 0x0000000603047224 */ /* 0x000fe400078e02ff */
[----:B------:R-:W-:-:S04]  /*26ff0*/  IMAD.WIDE.U32 R10, R6, R2, R10 ;  /* 0x00000002060a7225 */ /* 0x000fc800078e000a */
[----:B------:R-:W-:Y:S01]  /*27000*/  IMAD.WIDE.U32 R18, R6, R8, R18 ;  /* 0x0000000806127225 */ /* 0x000fe200078e0012 */
[----:B------:R-:W-:-:S03]  /*27010*/  LEA R36, P0, R10, R16, 0x1 ;  /* 0x000000100a247211 */ /* 0x000fc600078008ff */
[-C--:B------:R-:W-:Y:S01]  /*27020*/  IMAD R3, R8, R23.reuse, R9 ;  /* 0x0000001708037224 */ /* 0x080fe200078e0209 */
[----:B------:R-:W-:Y:S01]  /*27030*/  LEA R26, P1, R18, R14, 0x1 ;  /* 0x0000000e121a7211 */ /* 0x000fe200078208ff */
[----:B------:R-:W-:-:S03]  /*27040*/  IMAD R2, R2, R23, R4 ;  /* 0x0000001702027224 */ /* 0x000fc600078e0204 */
[----:B------:R-:W-:Y:S02]  /*27050*/  IADD3 R3, R19, R3, RZ ;  /* 0x0000000313037210 */ /* 0x000fe40007ffe0ff */
[----:B------:R-:W-:Y:S02]  /*27060*/  IADD3 R2, R11, R2, RZ ;  /* 0x000000020b027210 */ /* 0x000fe40007ffe0ff */
[----:B------:R-:W-:Y:S02]  /*27070*/  LEA.HI.X R25, R18, R15, R3, 0x1, P1 ;  /* 0x0000000f12197211 */ /* 0x000fe400008f0c03 */
[----:B------:R-:W-:Y:S01]  /*27080*/  LEA.HI.X R24, R10, R17, R2, 0x1, P0 ;  /* 0x000000110a187211 */ /* 0x000fe200000f0c02 */
[----:B------:R-:W-:Y:S05]  /*27090*/  BRA.DIV ~URZ, `(.L_x_2630) ;  /* 0x000055827f007947 */ /* 0x000fea000b800000 */
[----:B------:R1:W2:Y:S02]  /*270a0*/  SHFL.IDX PT, R4, R25, RZ, 0x181f ;  /* 0x00181fff19047589 */ /* 0x0002a400000e0000 */
.L_x_2666:
[----:B------:R-:W-:Y:S05]  /*270b0*/  BRA.DIV ~URZ, `(.L_x_2631) ;  /* 0x000055d27f007947 */ /* 0x000fea000b800000 */
[----:B------:R3:W4:Y:S01]  /*270c0*/  SHFL.IDX PT, R8, R26, RZ, 0x181f ;  /* 0x00181fff1a087589 */ /* 0x00072200000e0000 */
[----:B--2---:R-:W-:-:S03]  /*270d0*/  MOV R9, R4 ;  /* 0x0000000400097202 */ /* 0x004fc60000000f00 */
[----:B------:R3:W2:Y:S04]  /*270e0*/  SHFL.IDX PT, R6, R24, RZ, 0x181f ;  /* 0x00181fff18067589 */ /* 0x0006a800000e0000 */
[----:B------:R3:W1:Y:S02]  /*270f0*/  SHFL.IDX PT, R2, R36, RZ, 0x181f ;  /* 0x00181fff24027589 */ /* 0x00066400000e0000 */
.L_x_2667:
        /* <DEDUP_REMOVED lines=20> */
[----:B------:R-:W-:Y:S01]  /*27240*/  CS2R R20, SRZ ;  /* 0x0000000000147805 */ /* 0x000fe2000001ff00 */
[----:B------:R-:W-:Y:S01]  /*27250*/  CS2R R30, SRZ ;  /* 0x00000000001e7805 */ /* 0x000fe2000001ff00 */
[----:B------:R-:W-:Y:S01]  /*27260*/  CS2R R28, SRZ ;  /* 0x00000000001c7805 */ /* 0x000fe2000001ff00 */
[----:B------:R-:W-:Y:S01]  /*27270*/  CS2R R34, SRZ ;  /* 0x0000000000227805 */ /* 0x000fe2000001ff00 */
[----:B------:R-:W-:-:S05]  /*27280*/  CS2R R32, SRZ ;  /* 0x0000000000207805 */ /* 0x000fca000001ff00 */
[----:B----4-:R-:W-:Y:S02]  /*27290*/  @!P1 IMAD.WIDE R14, R42, 0x2, R8 ;  /* 0x000000022a0e9825 */ /* 0x010fe400078e0208 */
[----:B------:R-:W-:-:S03]  /*272a0*/  @!P0 SHF.R.S32.HI R4, RZ, 0x1f, R6 ;  /* 0x0000001fff048819 */ /* 0x000fc60000011406 */
[----:B------:R2:W5:Y:S01]  /*272b0*/  @!P1 LD.E.128 R16, [R14.64] ;  /* 0x000000040e109980 */ /* 0x000562000c101d00 */
[----:B------:R-:W-:-:S04]  /*272c0*/  @!P0 LEA.HI R4, R4, R6, RZ, 0x3 ;  /* 0x0000000604048211 */ /* 0x000fc800078f18ff */
[----:B------:R-:W-:-:S05]  /*272d0*/  @!P0 LOP3.LUT R4, R4, 0xfffffff8, RZ, 0xc0, !PT ;  /* 0xfffffff804048812 */ /* 0x000fca00078ec0ff */
[----:B------:R-:W-:-:S04]  /*272e0*/  @!P0 IMAD.WIDE R10, R4, 0x2, R8 ;  /* 0x00000002040a8825 */ /* 0x000fc800078e0208 */
[--C-:B-1----:R-:W-:Y:S01]  /*272f0*/  @!P0 IMAD.WIDE R8, R4, 0x2, R2.reuse ;  /* 0x0000000204088825 */ /* 0x102fe200078e0202 */
[----:B------:R2:W5:Y:S03]  /*27300*/  @!P0 LD.E.128 R28, [R10.64] ;  /* 0x000000040a1c8980 */ /* 0x000566000c101d00 */
[----:B------:R-:W-:Y:S01]  /*27310*/  @!P1 IMAD.WIDE R2, R42, 0x2, R2 ;  /* 0x000000022a029825 */ /* 0x000fe200078e0202 */
[----:B------:R2:W5:Y:S04]  /*27320*/  @!P0 LD.E.128 R32, [R8.64] ;  /* 0x0000000408208980 */ /* 0x000568000c101d00 */
[----:B------:R2:W5:Y:S02]  /*27330*/  @!P1 LD.E.128 R20, [R2.64] ;  /* 0x0000000402149980 */ /* 0x000564000c101d00 */
.L_x_2633:
[----:B------:R-:W-:Y:S05]  /*27340*/  BSYNC B0 ;  /* 0x0000000000007941 */ /* 0x000fea0003800000 */
.L_x_2632:
[----:B-----5:R-:W-:Y:S01]  /*27350*/  IMAD.MOV.U32 R6, RZ, RZ, R30 ;  /* 0x000000ffff067224 */ /* 0x020fe200078e001e */
[----:B-12---:R-:W-:Y:S01]  /*27360*/  MOV R2, R29 ;  /* 0x0000001d00027202 */ /* 0x006fe20000000f00 */
[----:B------:R-:W-:-:S02]  /*27370*/  IMAD.MOV.U32 R4, RZ, RZ, R31 ;  /* 0x000000ffff047224 */ /* 0x000fc400078e001f */
[----:B------:R-:W-:-:S03]  /*27380*/  IMAD.MOV.U32 R3, RZ, RZ, R28 ;  /* 0x000000ffff037224 */ /* 0x000fc600078e001c */
        /* <DEDUP_REMOVED lines=20> */
[----:B------:R-:W-:Y:S05]  /*274d0*/  BRA.DIV ~URZ, `(.L_x_2634) ;  /* 0x000052f27f007947 */ /* 0x000fea000b800000 */
[----:B------:R1:W2:Y:S04]  /*274e0*/  SHFL.IDX PT, R9, R25, 0x1, 0x181f ;  /* 0x00381f0019097f89 */ /* 0x0002a800000e0000 */
[----:B----4-:R1:W4:Y:S04]  /*274f0*/  SHFL.IDX PT, R8, R26, 0x1, 0x181f ;  /* 0x00381f001a087f89 */ /* 0x01032800000e0000 */
[----:B------:R1:W3:Y:S04]  /*27500*/  SHFL.IDX PT, R4, R24, 0x1, 0x181f ;  /* 0x00381f0018047f89 */ /* 0x0002e800000e0000 */
[----:B------:R1:W1:Y:S02]  /*27510*/  SHFL.IDX PT, R2, R36, 0x1, 0x181f ;  /* 0x00381f0024027f89 */ /* 0x00026400000e0000 */
.L_x_2668:
        /* <DEDUP_REMOVED lines=23> */
[----:B--2-4-:R-:W-:Y:S02]  /*27690*/  @!P1 IMAD.WIDE R14, R42, 0x2, R8 ;  /* 0x000000022a0e9825 */ /* 0x014fe400078e0208 */
        /* <DEDUP_REMOVED lines=10> */
.L_x_2636:
[----:B------:R-:W-:Y:S05]  /*27740*/  BSYNC B0 ;  /* 0x0000000000007941 */ /* 0x000fea0003800000 */
.L_x_2635:
[----:B-----5:R-:W-:Y:S02]  /*27750*/  IMAD.MOV.U32 R6, RZ, RZ, R58 ;  /* 0x000000ffff067224 */ /* 0x020fe400078e003a */
[----:B------:R-:W-:-:S02]  /*27760*/  IMAD.MOV.U32 R4, RZ, RZ, R59 ;  /* 0x000000ffff047224 */ /* 0x000fc400078e003b */
[----:B--2---:R-:W-:Y:S02]  /*27770*/  IMAD.MOV.U32 R3, RZ, RZ, R56 ;  /* 0x000000ffff037224 */ /* 0x004fe400078e0038 */
[----:B-1----:R-:W-:Y:S01]  /*27780*/  IMAD.MOV.U32 R2, RZ, RZ, R57 ;  /* 0x000000ffff027224 */ /* 0x002fe200078e0039 */
        /* <DEDUP_REMOVED lines=20> */
[----:B------:R-:W-:Y:S02]  /*278d0*/  PRMT R103, R6, 0x7610, R103 ;  /* 0x0000761006677816 */ /* 0x000fe40000000067 */
[----:B------:R-:W-:Y:S02]  /*278e0*/  PRMT R104, R4, 0x7610, R104 ;  /* 0x0000761004687816 */ /* 0x000fe40000000068 */
[----:B------:R-:W-:-:S02]  /*278f0*/  PRMT R101, R3, 0x7610, R101 ;  /* 0x0000761003657816 */ /* 0x000fc40000000065 */
[----:B------:R-:W-:Y:S01]  /*27900*/  PRMT R102, R2, 0x7610, R102 ;  /* 0x0000761002667816 */ /* 0x000fe20000000066 */
[----:B------:R-:W-:Y:S05]  /*27910*/  BRA.DIV ~URZ, `(.L_x_2637) ;  /* 0x000050427f007947 */ /* 0x000fea000b800000 */
[----:B------:R1:W2:Y:S02]  /*27920*/  SHFL.IDX PT, R4, R25, 0x2, 0x181f ;  /* 0x00581f0019047f89 */ /* 0x0002a400000e0000 */
.L_x_2669:
[----:B------:R-:W-:Y:S05]  /*27930*/  BRA.DIV ~URZ, `(.L_x_2638) ;  /* 0x000050927f007947 */ /* 0x000fea000b800000 */
[----:B----4-:R3:W4:Y:S01]  /*27940*/  SHFL.IDX PT, R8, R26, 0x2, 0x181f ;  /* 0x00581f001a087f89 */ /* 0x01072200000e0000 */
[----:B--2---:R-:W-:-:S03]  /*27950*/  MOV R9, R4 ;  /* 0x0000000400097202 */ /* 0x004fc60000000f00 */
[----:B------:R3:W2:Y:S04]  /*27960*/  SHFL.IDX PT, R6, R24, 0x2, 0x181f ;  /* 0x00581f0018067f89 */ /* 0x0006a800000e0000 */
[----:B------:R3:W1:Y:S02]  /*27970*/  SHFL.IDX PT, R2, R36, 0x2, 0x181f ;  /* 0x00581f0024027f89 */ /* 0x00066400000e0000 */
.L_x_2670:
        /* <DEDUP_REMOVED lines=21> */
[----:B------:R-:W-:-:S07]  /*27ad0*/  CS2R R72, SRZ ;  /* 0x0000000000487805 */ /* 0x000fce000001ff00 */
[----:B----4-:R-:W-:Y:S02]  /*27ae0*/  @!P1 IMAD.WIDE R10, R42, 0x2, R8 ;  /* 0x000000022a0a9825 */ /* 0x010fe400078e0208 */
[----:B------:R-:W-:Y:S01]  /*27af0*/  @!P0 SHF.R.S32.HI R4, RZ, 0x1f, R6 ;  /* 0x0000001fff048819 */ /* 0x000fe20000011406 */
[----:B------:R-:W-:Y:S02]  /*27b00*/  CS2R R82, SRZ ;  /* 0x0000000000527805 */ /* 0x000fe4000001ff00 */
[----:B------:R2:W5:Y:S01]  /*27b10*/  @!P1 LD.E.128 R64, [R10.64] ;  /* 0x000000040a409980 */ /* 0x000562000c101d00 */
[----:B------:R-:W-:-:S04]  /*27b20*/  @!P0 LEA.HI R4, R4, R6, RZ, 0x3 ;  /* 0x0000000604048211 */ /* 0x000fc800078f18ff */
[----:B------:R-:W-:Y:S01]  /*27b30*/  @!P0 LOP3.LUT R4, R4, 0xfffffff8, RZ, 0xc0, !PT ;  /* 0xfffffff804048812 */ /* 0x000fe200078ec0ff */
[----:B------:R-:W-:-:S04]  /*27b40*/  CS2R R80, SRZ ;  /* 0x0000000000507805 */ /* 0x000fc8000001ff00 */
[----:B--2---:R-:W-:-:S04]  /*27b50*/  @!P0 IMAD.WIDE R10, R4, 0x2, R8 ;  /* 0x00000002040a8825 */ /* 0x004fc800078e0208 */
[--C-:B-1----:R-:W-:Y:S01]  /*27b60*/  @!P0 IMAD.WIDE R8, R4, 0x2, R2.reuse ;  /* 0x0000000204088825 */ /* 0x102fe200078e0202 */
[----:B------:R1:W5:Y:S03]  /*27b70*/  @!P0 LD.E.128 R72, [R10.64] ;  /* 0x000000040a488980 */ /* 0x000366000c101d00 */
[----:B------:R-:W-:Y:S01]  /*27b80*/  @!P1 IMAD.WIDE R2, R42, 0x2, R2 ;  /* 0x000000022a029825 */ /* 0x000fe200078e0202 */
[----:B------:R1:W5:Y:S04]  /*27b90*/  @!P0 LD.E.128 R80, [R8.64] ;  /* 0x0000000408508980 */ /* 0x000368000c101d00 */
[----:B------:R1:W5:Y:S02]  /*27ba0*/  @!P1 LD.E.128 R68, [R2.64] ;  /* 0x0000000402449980 */ /* 0x000364000c101d00 */
.L_x_2640:
[----:B------:R-:W-:Y:S05]  /*27bb0*/  BSYNC B0 ;  /* 0x0000000000007941 */ /* 0x000fea0003800000 */
.L_x_2639:
[----:B-1---5:R-:W-:Y:S01]  /*27bc0*/  IMAD.MOV.U32 R3, RZ, RZ, R72 ;  /* 0x000000ffff037224 */ /* 0x022fe200078e0048 */
[----:B------:R-:W-:Y:S01]  /*27bd0*/  CS2R R94, SRZ ;  /* 0x00000000005e7805 */ /* 0x000fe2000001ff00 */
[----:B------:R-:W-:-:S02]  /*27be0*/  IMAD.MOV.U32 R2, RZ, RZ, R73 ;  /* 0x000000ffff027224 */ /* 0x000fc400078e0049 */
[----:B------:R-:W-:Y:S02]  /*27bf0*/  IMAD.MOV.U32 R6, RZ, RZ, R74 ;  /* 0x000000ffff067224 */ /* 0x000fe400078e004a */
[----:B------:R-:W-:Y:S01]  /*27c00*/  IMAD.MOV.U32 R4, RZ, RZ, R75 ;  /* 0x000000ffff047224 */ /* 0x000fe200078e004b */
[----:B------:R-:W-:Y:S01]  /*27c10*/  PRMT R116, R2, 0x5410, R3 ;  /* 0x0000541002747816 */ /* 0x000fe20000000003 */
        /* <DEDUP_REMOVED lines=9> */
[----:B------:R-:W-:-:S02]  /*27cb0*/  SHF.R.S32.HI R4, RZ, 0x1f, R27 ;  /* 0x0000001fff047819 */ /* 0x000fc4000001141b */
[----:B------:R-:W-:Y:S02]  /*27cc0*/  SHF.L.U32 R6, R60, 0x7, RZ ;  /* 0x000000073c067819 */ /* 0x000fe400000006ff */
[----:B------:R-:W-:Y:S01]  /*27cd0*/  PRMT R115, R2, 0x5410, R3 ;  /* 0x0000541002737816 */ /* 0x000fe20000000003 */
[----:B------:R-:W-:Y:S01]  /*27ce0*/  IMAD.MOV.U32 R3, RZ, RZ, R80 ;  /* 0x000000ffff037224 */ /* 0x000fe200078e0050 */
[----:B------:R-:W-:Y:S02]  /*27cf0*/  MOV R2, R81 ;  /* 0x0000005100027202 */ /* 0x000fe40000000f00 */
[----:B------:R-:W-:Y:S02]  /*27d00*/  LEA.HI R4, R4, R27, RZ, 0x3 ;  /* 0x0000001b04047211 */ /* 0x000fe400078f18ff */
[----:B------:R-:W-:Y:S01]  /*27d10*/  PRMT R114, R2, 0x5410, R3 ;  /* 0x0000541002727816 */ /* 0x000fe20000000003 */
[----:B------:R-:W-:Y:S01]  /*27d20*/  IMAD.MOV.U32 R3, RZ, RZ, R70 ;  /* 0x000000ffff037224 */ /* 0x000fe200078e0046 */
[----:B------:R-:W-:Y:S01]  /*27d30*/  LEA.HI.SX32 R6, R4, R6, 0x1d ;  /* 0x0000000604067211 */ /* 0x000fe200078feaff */
[----:B------:R-:W-:-:S05]  /*27d40*/  IMAD.MOV.U32 R2, RZ, RZ, R71 ;  /* 0x000000ffff027224 */ /* 0x000fca00078e0047 */
[----:B------:R-:W-:Y:S01]  /*27d50*/  PRMT R110, R2, 0x5410, R3 ;  /* 0x00005410026e7816 */ /* 0x000fe20000000003 */
[----:B------:R-:W-:Y:S01]  /*27d60*/  IMAD.MOV.U32 R2, RZ, RZ, R69 ;  /* 0x000000ffff027224 */ /* 0x000fe200078e0045 */
[----:B------:R-:W-:-:S04]  /*27d70*/  MOV R3, R68 ;  /* 0x0000004400037202 */ /* 0x000fc80000000f00 */
[----:B------:R-:W-:Y:S01]  /*27d80*/  PRMT R109, R2, 0x5410, R3 ;  /* 0x00005410026d7816 */ /* 0x000fe20000000003 */
[----:B------:R-:W-:Y:S05]  /*27d90*/  BRA.DIV ~URZ, `(.L_x_2641) ;  /* 0x00004d727f007947 */ /* 0x000fea000b800000 */
[----:B------:R1:W2:Y:S02]  /*27da0*/  SHFL.IDX PT, R4, R25, 0x3, 0x181f ;  /* 0x00781f0019047f89 */ /* 0x0002a400000e0000 */
.L_x_2671:
[----:B------:R-:W-:Y:S05]  /*27db0*/  BRA.DIV ~URZ, `(.L_x_2642) ;  /* 0x00004dc27f007947 */ /* 0x000fea000b800000 */
[----:B----4-:R4:W1:Y:S01]  /*27dc0*/  SHFL.IDX PT, R8, R26, 0x3, 0x181f ;  /* 0x00781f001a087f89 */ /* 0x01086200000e0000 */
[----:B--2---:R-:W-:-:S03]  /*27dd0*/  MOV R9, R4 ;  /* 0x0000000400097202 */ /* 0x004fc60000000f00 */
[----:B------:R4:W2:Y:S04]  /*27de0*/  SHFL.IDX PT, R10, R24, 0x3, 0x181f ;  /* 0x00781f00180a7f89 */ /* 0x0008a800000e0000 */
[----:B------:R4:W3:Y:S02]  /*27df0*/  SHFL.IDX PT, R2, R36, 0x3, 0x181f ;  /* 0x00781f0024027f89 */ /* 0x0008e400000e0000 */
.L_x_2672:
[----:B------:R-:W-:Y:S01]  /*27e00*/  IADD3 R3, R6, 0x60, RZ ;  /* 0x0000006006037810 */ /* 0x000fe20007ffe0ff */
[----:B------:R-:W-:Y:S01]  /*27e10*/  BSSY B0, `(.L_x_2643) ;  /* 0x0000021000007945 */ /* 0x000fe20003800000 */
[----:B------:R-:W-:Y:S01]  /*27e20*/  CS2R R92, SRZ ;  /* 0x00000000005c7805 */ /* 0x000fe2000001ff00 */
[----:B------:R-:W-:Y:S01]  /*27e30*/  CS2R R62, SRZ ;  /* 0x00000000003e7805 */ /* 0x000fe2000001ff00 */
[----:B------:R-:W-:Y:S01]  /*27e40*/  ISETP.GE.AND P0, PT, R3, R13, PT ;  /* 0x0000000d0300720c */ /* 0x000fe20003f06270 */
[----:B--2---:R-:W-:Y:S01]  /*27e50*/  IMAD.MOV.U32 R3, RZ, RZ, R10 ;  /* 0x000000ffff037224 */ /* 0x004fe200078e000a */
[----:B------:R-:W-:Y:S01]  /*27e60*/  CS2R R60, SRZ ;  /* 0x00000000003c7805 */ /* 0x000fe2000001ff00 */
[----:B------:R-:W-:Y:S01]  /*27e70*/  CS2R R90, SRZ ;  /* 0x00000000005a7805 */ /* 0x000fe2000001ff00 */
[----:B------:R-:W-:Y:S01]  /*27e80*/  CS2R R88, SRZ ;  /* 0x0000000000587805 */ /* 0x000fe2000001ff00 */
[----:B------:R-:W-:Y:S01]  /*27e90*/  CS2R R86, SRZ ;  /* 0x0000000000567805 */ /* 0x000fe2000001ff00 */
[----:B------:R-:W-:-:S07]  /*27ea0*/  CS2R R84, SRZ ;  /* 0x0000000000547805 */ /* 0x000fce000001ff00 */
        /* <DEDUP_REMOVED lines=10> */
[----:B-1----:R-:W-:Y:S02]  /*27f50*/  @!P1 IMAD.WIDE R10, R42, 0x2, R8 ;  /* 0x000000022a0a9825 */ /* 0x002fe400078e0208 */
[----:B------:R-:W-:Y:S01]  /*27f60*/  @!P0 SHF.R.S32.HI R4, RZ, 0x1f, R6 ;  /* 0x0000001fff048819 */ /* 0x000fe20000011406 */
[----:B------:R-:W-:Y:S01]  /*27f70*/  CS2R R90, SRZ ;  /* 0x00000000005a7805 */ /* 0x000fe2000001ff00 */
[----:B------:R-:W-:Y:S01]  /*27f80*/  CS2R R88, SRZ ;  /* 0x0000000000587805 */ /* 0x000fe2000001ff00 */
[----:B------:R1:W5:Y:S01]  /*27f90*/  @!P1 LD.E.128 R60, [R10.64] ;  /* 0x000000040a3c9980 */ /* 0x000362000c101d00 */
[----:B------:R-:W-:-:S04]  /*27fa0*/  @!P0 LEA.HI R4, R4, R6, RZ, 0x3 ;  /* 0x0000000604048211 */ /* 0x000fc800078f18ff */
[----:B------:R-:W-:-:S05]  /*27fb0*/  @!P0 LOP3.LUT R4, R4, 0xfffffff8, RZ, 0xc0, !PT ;  /* 0xfffffff804048812 */ /* 0x000fca00078ec0ff */
[----:B------:R-:W-:-:S05]  /*27fc0*/  @!P0 IMAD.WIDE R8, R4, 0x2, R8 ;  /* 0x0000000204088825 */ /* 0x000fca00078e0208 */
[----:B------:R2:W5:Y:S02]  /*27fd0*/  @!P0 LD.E.128 R92, [R8.64] ;  /* 0x00000004085c8980 */ /* 0x000564000c101d00 */
[----:B--23--:R-:W-:-:S04]  /*27fe0*/  @!P1 IMAD.WIDE R8, R42, 0x2, R2 ;  /* 0x000000022a089825 */ /* 0x00cfc800078e0202 */
[----:B------:R-:W-:Y:S01]  /*27ff0*/  @!P0 IMAD.WIDE R2, R4, 0x2, R2 ;  /* 0x0000000204028825 */ /* 0x000fe200078e0202 */
[----:B------:R1:W5:Y:S04]  /*28000*/  @!P1 LD.E.128 R84, [R8.64] ;  /* 0x0000000408549980 */ /* 0x000368000c101d00 */
[----:B------:R1:W5:Y:S02]  /*28010*/  @!P0 LD.E.128 R88, [R2.64] ;  /* 0x0000000402588980 */ /* 0x000364000c101d00 */
.L_x_2644:
[----:B------:R-:W-:Y:S05]  /*28020*/  BSYNC B0 ;  /* 0x0000000000007941 */ /* 0x000fea0003800000 */
.L_x_2643:
[----:B------:R-:W-:Y:S01]  /*28030*/  IADD3 R6, R79, -c[0x0][0x20], RZ ;  /* 0x800008004f067a10 */ /* 0x000fe20007ffe0ff */
[----:B------:R-:W-:-:S04]  /*28040*/  DEPBAR.LE SB0, 0x1 ;  /* 0x000080400000791a */ /* 0x000fc80000000000 */
[----:B-1-3--:R-:W2:Y:S01]  /*28050*/  LDL.64 R2, [R6+0x20] ;  /* 0x0000200006027983 */ /* 0x00aea20000100a00 */
[----:B------:R-:W-:Y:S03]  /*28060*/  WARPSYNC 0xffffffff ;  /* 0xffffffff00007948 */ /* 0x000fe60003800000 */
[----:B------:R-:W-:Y:S06]  /*28070*/  BAR.SYNC.DEFER_BLOCKING 0x0 ;  /* 0x0000000000007b1d */ /* 0x000fec0000010000 */
[----:B--2---:R1:W2:Y:S02]  /*28080*/  LD.E R2, [R2.64] ;  /* 0x0000000402027980 */ /* 0x0042a4000c101900 */
[----:B-1---5:R-:W-:-:S02]  /*28090*/  IMAD.MOV.U32 R3, RZ, RZ, R94 ;  /* 0x000000ffff037224 */ /* 0x022fc400078e005e */
[----:B--2---:R-:W-:Y:S02]  /*280a0*/  IMAD R4, R2, -0x80, R13 ;  /* 0xffffff8002047824 */ /* 0x004fe400078e020d */
[----:B------:R-:W-:-:S05]  /*280b0*/  IMAD.MOV.U32 R2, RZ, RZ, R95 ;  /* 0x000000ffff027224 */ /* 0x000fca00078e005f */
        /* <DEDUP_REMOVED lines=13> */
[----:B------:R-:W-:-:S05]  /*28190*/  IMAD.MOV.U32 R2, RZ, RZ, R88 ;  /* 0x000000ffff027224 */ /* 0x000fca00078e0058 */
[----:B------:R-:W-:Y:S01]  /*281a0*/  PRMT R121, R121, 0x5410, R2 ;  /* 0x0000541079797816 */ /* 0x000fe20000000002 */
[----:B------:R-:W-:-:S05]  /*281b0*/  IMAD.MOV.U32 R2, RZ, RZ, R89 ;  /* 0x000000ffff027224 */ /* 0x000fca00078e0059 */
[----:B------:R-:W-:Y:S01]  /*281c0*/  PRMT R121, R2, 0x7610, R121 ;  /* 0x0000761002797816 */ /* 0x000fe20000000079 */
[----:B------:R-:W-:-:S05]  /*281d0*/  IMAD.MOV.U32 R2, RZ, RZ, R86 ;  /* 0x000000ffff027224 */ /* 0x000fca00078e0056 */
[----:B------:R-:W-:Y:S02]  /*281e0*/  PRMT R118, R118, 0x5410, R2 ;  /* 0x0000541076767816 */ /* 0x000fe40000000002 */
[----:B------:R-:W-:-:S04]  /*281f0*/  MOV R2, R87 ;  /* 0x0000005700027202 */ /* 0x000fc80000000f00 */
[----:B------:R-:W-:Y:S01]  /*28200*/  PRMT R118, R2, 0x7610, R118 ;  /* 0x0000761002767816 */ /* 0x000fe20000000076 */
[----:B------:R-:W-:-:S05]  /*28210*/  IMAD.MOV.U32 R2, RZ, RZ, R84 ;  /* 0x000000ffff027224 */ /* 0x000fca00078e0054 */
[----:B------:R-:W-:Y:S01]  /*28220*/  PRMT R79, R79, 0x5410, R2 ;  /* 0x000054104f4f7816 */ /* 0x000fe20000000002 */
[----:B------:R-:W-:-:S05]  /*28230*/  IMAD.MOV.U32 R2, RZ, RZ, R85 ;  /* 0x000000ffff027224 */ /* 0x000fca00078e0055 */
[----:B------:R-:W-:Y:S02]  /*28240*/  PRMT R79, R2, 0x7610, R79 ;  /* 0x00007610024f7816 */ /* 0x000fe4000000004f */
[----:B------:R-:W2:Y:S01]  /*28250*/  LDL.64 R2, [R6+0x28] ;  /* 0x0000280006027983 */ /* 0x000ea20000100a00 */
[----:B------:R-:W-:-:S04]  /*28260*/  IMNMX R77, R4, 0x80, PT ;  /* 0x00000080044d7817 */ /* 0x000fc80003800200 */
[----:B------:R-:W-:Y:S01]  /*28270*/  ISETP.GE.AND P0, PT, R78, R77, PT ;  /* 0x0000004d4e00720c */ /* 0x000fe20003f06270 */
[----:B------:R-:W-:Y:S01]  /*28280*/  BSSY B1, `(.L_x_2645) ;  /* 0x00000f1000017945 */ /* 0x000fe20003800000 */
[----:B--2---:R1:W5:Y:S11]  /*28290*/  LD.E.64 R38, [R2.64] ;  /* 0x0000000402267980 */ /* 0x004376000c101b00 */
[----:B------:R-:W-:Y:S05]  /*282a0*/  @P0 BRA `(.L_x_2646) ;  /* 0x00000ee000000947 */ /* 0x000fea0003800000 */
[----:B------:R-:W-:Y:S01]  /*282b0*/  ISETP.GE.AND P0, PT, R42, R0, PT ;  /* 0x000000002a00720c */ /* 0x000fe20003f06270 */
[----:B------:R-:W-:-:S12]  /*282c0*/  BSSY B0, `(.L_x_2647) ;  /* 0x0000072000007945 */ /* 0x000fd80003800000 */
[----:B------:R-:W-:Y:S05]  /*282d0*/  @P0 BRA `(.L_x_2648) ;  /* 0x0000070000000947 */ /* 0x000fea0003800000 */
[----:B------:R-:W-:Y:S01]  /*282e0*/  LEA.HI R4, R0, R40, RZ, 0x1d ;  /* 0x0000002800047211 */ /* 0x000fe200078fe8ff */
[----:B-1----:R-:W-:Y:S01]  /*282f0*/  IMAD.SHL.U32 R2, R78, 0x40, RZ ;  /* 0x000000404e027824 */ /* 0x002fe200078e00ff */
[----:B------:R-:W-:Y:S02]  /*28300*/  SHF.R.S32.HI R3, RZ, 0x1f, R27 ;  /* 0x0000001fff037819 */ /* 0x000fe4000001141b */
[----:B------:R-:W-:Y:S01]  /*28310*/  SHF.R.S32.HI R6, RZ, 0x1f, R4 ;  /* 0x0000001fff067819 */ /* 0x000fe20000011404 */
[----:B------:R-:W-:Y:S01]  /*28320*/  IMAD.SHL.U32 R8, R4, 0x8, RZ ;  /* 0x0000000804087824 */ /* 0x000fe200078e00ff */
[----:B------:R-:W-:Y:S02]  /*28330*/  LEA.HI R3, R3, R27, RZ, 0x6 ;  /* 0x0000001b03037211 */ /* 0x000fe400078f30ff */
[----:B------:R-:W-:Y:S02]  /*28340*/  LEA.HI R6, R6, R4, RZ, 0x3 ;  /* 0x0000000406067211 */ /* 0x000fe400078f18ff */
[----:B------:R-:W-:Y:S01]  /*28350*/  LOP3.LUT R2, R2, 0x1c0, RZ, 0xc0, !PT ;  /* 0x000001c002027812 */ /* 0x000fe200078ec0ff */
[----:B------:R-:W-:Y:S01]  /*28360*/  IMAD.SHL.U32 R4, R3, 0x8, RZ ;  /* 0x0000000803047824 */ /* 0x000fe200078e00ff */
[----:B----4-:R-:W-:Y:S01]  /*28370*/  SHF.R.U64 R24, R20, 0x10, R21 ;  /* 0x0000001014187819 */ /* 0x010fe20000001215 */
[----:B------:R-:W-:Y:S01]  /*28380*/  IMAD.SHL.U32 R6, R6, 0x400, RZ ;  /* 0x0000040006067824 */ /* 0x000fe200078e00ff */
[----:B------:R-:W-:-:S02]  /*28390*/  LOP3.LUT R8, R2, 0x38, R8, 0xf8, !PT ;  /* 0x0000003802087812 */ /* 0x000fc400078ef808 */
[----:B------:R-:W-:Y:S02]  /*283a0*/  SHF.R.U32.HI R3, RZ, 0x3, R2 ;  /* 0x00000003ff037819 */ /* 0x000fe40000011602 */
[----:B------:R-:W-:Y:S02]  /*283b0*/  LOP3.LUT R9, R2, 0x38, R42, 0xf8, !PT ;  /* 0x0000003802097812 */ /* 0x000fe400078ef82a */
[----:B------:R-:W-:Y:S02]  /*283c0*/  LOP3.LUT R2, R4, 0xfffffe00, RZ, 0xc0, !PT ;  /* 0xfffffe0004027812 */ /* 0x000fe400078ec0ff */
[----:B------:R-:W-:Y:S02]  /*283d0*/  LOP3.LUT R4, R8, R3, RZ, 0x3c, !PT ;  /* 0x0000000308047212 */ /* 0x000fe400078e3cff */
[----:B------:R-:W-:Y:S02]  /*283e0*/  LOP3.LUT R6, R6, 0xffffe000, RZ, 0xc0, !PT ;  /* 0xffffe00006067812 */ /* 0x000fe400078ec0ff */
[----:B------:R-:W-:-:S02]  /*283f0*/  LOP3.LUT R9, R2, R9, R3, 0xf6, !PT ;  /* 0x0000000902097212 */ /* 0x000fc400078ef603 */
[----:B------:R-:W-:Y:S02]  /*28400*/  IADD3 R8, R4, R6, R2 ;  /* 0x0000000604087210 */ /* 0x000fe40007ffe002 */
[----:B------:R-:W-:Y:S01]  /*28410*/  SHF.R.U32.HI R13, RZ, 0x10, R21 ;  /* 0x00000010ff0d7819 */ /* 0x000fe20000011615 */
[----:B-----5:R-:W-:Y:S01]  /*28420*/  IMAD.WIDE.U32 R14, R9, 0x2, R38 ;  /* 0x00000002090e7825 */ /* 0x020fe200078e0026 */
[--C-:B------:R-:W-:Y:S02]  /*28430*/  SHF.R.U64 R3, R16, 0x10, R17.reuse ;  /* 0x0000001010037819 */ /* 0x100fe40000001211 */
[----:B------:R-:W-:Y:S01]  /*28440*/  SHF.R.U32.HI R2, RZ, 0x10, R17 ;  /* 0x00000010ff027819 */ /* 0x000fe20000011611 */
[----:B------:R-:W-:Y:S01]  /*28450*/  IMAD.WIDE.U32 R20, R8, 0x2, R38 ;  /* 0x0000000208147825 */ /* 0x000fe200078e0026 */
[--C-:B------:R-:W-:Y:S02]  /*28460*/  SHF.R.U64 R4, R18, 0x10, R19.reuse ;  /* 0x0000001012047819 */ /* 0x100fe40000001213 */
[----:B------:R-:W-:-:S02]  /*28470*/  SHF.R.U32.HI R6, RZ, 0x10, R19 ;  /* 0x00000010ff067819 */ /* 0x000fc40000011613 */
[----:B------:R-:W2:Y:S01]  /*28480*/  LD.E.128 R8, [R20.64] ;  /* 0x0000000414087980 */ /* 0x000ea2000c101d00 */
[----:B------:R-:W-:Y:S02]  /*28490*/  SHF.R.U64 R36, R22, 0x10, R23 ;  /* 0x0000001016247819 */ /* 0x000fe40000001217 */
[----:B------:R-:W-:Y:S01]  /*284a0*/  PRMT R22, R37, 0x5410, R2 ;  /* 0x0000541025167816 */ /* 0x000fe20000000002 */
[----:B------:R-:W3:Y:S01]  /*284b0*/  LD.E.128 R16, [R14.64] ;  /* 0x000000040e107980 */ /* 0x000ee2000c101d00 */
[----:B------:R-:W-:Y:S02]  /*284c0*/  PRMT R2, R43, 0x5432, R24 ;  /* 0x000054322b027816 */ /* 0x000fe40000000018 */
[----:B------:R-:W-:Y:S02]  /*284d0*/  PRMT R3, R37, 0x5432, R3 ;  /* 0x0000543225037816 */ /* 0x000fe40000000003 */
[C---:B------:R-:W-:Y:S02]  /*284e0*/  PRMT R26, R41.reuse, 0x5432, R4 ;  /* 0x00005432291a7816 */ /* 0x040fe40000000004 */
[----:B------:R-:W-:-:S02]  /*284f0*/  PRMT R25, R41, 0x5410, R6 ;  /* 0x0000541029197816 */ /* 0x000fc40000000006 */
[----:B------:R-:W-:Y:S01]  /*28500*/  PRMT R24, R76, 0x5432, R36 ;  /* 0x000054324c187816 */ /* 0x000fe20000000024 */
[----:B------:R-:W-:Y:S01]  /*28510*/  IMAD.U32 R36, R2, 0x10000, RZ ;  /* 0x0001000002247824 */ /* 0x000fe200078e00ff */
[----:B------:R-:W-:Y:S01]  /*28520*/  PRMT R13, R43, 0x5410, R13 ;  /* 0x000054102b0d7816 */ /* 0x000fe2000000000d */
[C---:B------:R-:W-:Y:S01]  /*28530*/  IMAD.U32 R6, R3.reuse, 0x10000, RZ ;  /* 0x0001000003067824 */ /* 0x040fe200078e00ff */
[----:B------:R-:W-:Y:S02]  /*28540*/  LOP3.LUT R3, R3, 0xffff0000, RZ, 0xc0, !PT ;  /* 0xffff000003037812 */ /* 0x000fe400078ec0ff */
[----:B------:R-:W-:-:S04]  /*28550*/  SHF.R.U32.HI R23, RZ, 0x10, R23 ;  /* 0x00000010ff177819 */ /* 0x000fc80000011617 */
[----:B------:R-:W-:Y:S01]  /*28560*/  PRMT R23, R76, 0x5410, R23 ;  /* 0x000054104c177816 */ /* 0x000fe20000000017 */
[----:B--2---:R-:W-:Y:S02]  /*28570*/  IMAD.U32 R41, R8, 0x10000, RZ ;  /* 0x0001000008297824 */ /* 0x004fe400078e00ff */
[----:B---3--:R-:W-:Y:S02]  /*28580*/  IMAD.U32 R43, R16, 0x10000, RZ ;  /* 0x00010000102b7824 */ /* 0x008fe400078e00ff */
[----:B------:R-:W-:-:S04]  /*28590*/  FMUL.FTZ R4, R41, R36 ;  /* 0x0000002429047220 */ /* 0x000fc80000410000 */
[-C--:B------:R-:W-:Y:S02]  /*285a0*/  FFMA.FTZ R37, R43, R6.reuse, -R4 ;  /* 0x000000062b257223 */ /* 0x080fe40000010804 */
[----:B------:R-:W-:Y:S01]  /*285b0*/  FMUL.FTZ R4, R41, R6 ;  /* 0x0000000629047220 */ /* 0x000fe20000410000 */
[----:B------:R-:W-:-:S03]  /*285c0*/  LOP3.LUT R6, R8, 0xffff0000, RZ, 0xc0, !PT ;  /* 0xffff000008067812 */ /* 0x000fc600078ec0ff */
[----:B------:R-:W-:Y:S01]  /*285d0*/  FFMA.FTZ R41, R43, R36, R4 ;  /* 0x000000242b297223 */ /* 0x000fe20000010004 */
[----:B------:R-:W-:Y:S02]  /*285e0*/  LOP3.LUT R4, R2, 0xffff0000, RZ, 0xc0, !PT ;  /* 0xffff000002047812 */ /* 0x000fe400078ec0ff */
[----:B------:R-:W-:-:S03]  /*285f0*/  LOP3.LUT R16, R16, 0xffff0000, RZ, 0xc0, !PT ;  /* 0xffff000010107812 */ /* 0x000fc600078ec0ff */
[----:B------:R-:W-:-:S04]  /*28600*/  FMUL.FTZ R2, R6, R4 ;  /* 0x0000000406027220 */ /* 0x000fc80000410000 */
[-C--:B------:R-:W-:Y:S02]  /*28610*/  FFMA.FTZ R8, R16, R3.reuse, -R2 ;  /* 0x0000000310087223 */ /* 0x080fe40000010802 */
[----:B------:R-:W-:-:S04]  /*28620*/  FMUL.FTZ R2, R6, R3 ;  /* 0x0000000306027220 */ /* 0x000fc80000410000 */
[----:B------:R-:W-:Y:S01]  /*28630*/  FFMA.FTZ R36, R16, R4, R2 ;  /* 0x0000000410247223 */ /* 0x000fe20000010002 */
[----:B------:R-:W-:Y:S01]  /*28640*/  F2FP.BF16.PACK_AB R16, R8, R37 ;  /* 0x000000250810723e */ /* 0x000fe200000010ff */
[----:B------:R-:W-:-:S03]  /*28650*/  IMAD.U32 R3, R9, 0x10000, RZ ;  /* 0x0001000009037824 */ /* 0x000fc600078e00ff */
[----:B------:R-:W-:Y:S01]  /*28660*/  F2FP.BF16.PACK_AB R8, R36, R41 ;  /* 0x000000292408723e */ /* 0x000fe200000010ff */
[----:B------:R-:W-:Y:S01]  /*28670*/  IMAD.U32 R36, R13, 0x10000, RZ ;  /* 0x000100000d247824 */ /* 0x000fe200078e00ff */
[C---:B------:R-:W-:Y:S01]  /*28680*/  LOP3.LUT R4, R17.reuse, 0xffff0000, RZ, 0xc0, !PT ;  /* 0xffff000011047812 */ /* 0x040fe200078ec0ff */
[----:B------:R-:W-:Y:S01]  /*28690*/  IMAD.U32 R6, R17, 0x10000, RZ ;  /* 0x0001000011067824 */ /* 0x000fe200078e00ff */
[----:B------:R-:W-:Y:S01]  /*286a0*/  LOP3.LUT R2, R9, 0xffff0000, RZ, 0xc0, !PT ;  /* 0xffff000009027812 */ /* 0x000fe200078ec0ff */
[----:B------:R-:W-:Y:S02]  /*286b0*/  IMAD.U32 R17, R22, 0x10000, RZ ;  /* 0x0001000016117824 */ /* 0x000fe400078e00ff */
[C---:B------:R-:W-:Y:S02]  /*286c0*/  FMUL.FTZ R9, R3.reuse, R36 ;  /* 0x0000002403097220 */ /* 0x040fe40000410000 */
[-C--:B------:R-:W-:Y:S02]  /*286d0*/  FMUL.FTZ R3, R3, R17.reuse ;  /* 0x0000001103037220 */ /* 0x080fe40000410000 */
[----:B------:R-:W-:Y:S01]  /*286e0*/  FFMA.FTZ R9, R6, R17, -R9 ;  /* 0x0000001106097223 */ /* 0x000fe20000010809 */
[----:B------:R-:W-:-:S02]  /*286f0*/  LOP3.LUT R17, R13, 0xffff0000, RZ, 0xc0, !PT ;  /* 0xffff00000d117812 */ /* 0x000fc400078ec0ff */
[----:B------:R-:W-:Y:S01]  /*28700*/  LOP3.LUT R13, R22, 0xffff0000, RZ, 0xc0, !PT ;  /* 0xffff0000160d7812 */ /* 0x000fe200078ec0ff */
[----:B------:R-:W-:Y:S02]  /*28710*/  FFMA.FTZ R6, R6, R36, R3 ;  /* 0x0000002406067223 */ /* 0x000fe40000010003 */
[C---:B------:R-:W-:Y:S02]  /*28720*/  FMUL.FTZ R3, R2.reuse, R17 ;  /* 0x0000001102037220 */ /* 0x040fe40000410000 */
[----:B------:R-:W-:Y:S02]  /*28730*/  FMUL.FTZ R2, R2, R13 ;  /* 0x0000000d02027220 */ /* 0x000fe40000410000 */
[----:B------:R-:W-:Y:S02]  /*28740*/  IMAD.U32 R36, R10, 0x10000, RZ ;  /* 0x000100000a247824 */ /* 0x000fe400078e00ff */
[----:B------:R-:W-:Y:S02]  /*28750*/  FFMA.FTZ R2, R4, R17, R2 ;  /* 0x0000001104027223 */ /* 0x000fe40000010002 */
[----:B------:R-:W-:-:S02]  /*28760*/  IMAD.U32 R17, R24, 0x10000, RZ ;  /* 0x0001000018117824 */ /* 0x000fc400078e00ff */
[----:B------:R-:W-:Y:S02]  /*28770*/  FFMA.FTZ R3, R4, R13, -R3 ;  /* 0x0000000d04037223 */ /* 0x000fe40000010803 */
[----:B------:R-:W-:Y:S02]  /*28780*/  IMAD.U32 R13, R26, 0x10000, RZ ;  /* 0x000100001a0d7824 */ /* 0x000fe400078e00ff */
[----:B------:R-:W-:Y:S02]  /*28790*/  IMAD.U32 R37, R18, 0x10000, RZ ;  /* 0x0001000012257824 */ /* 0x000fe400078e00ff */
[----:B------:R-:W-:-:S04]  /*287a0*/  FMUL.FTZ R4, R36, R17 ;  /* 0x0000001124047220 */ /* 0x000fc80000410000 */
[-C--:B------:R-:W-:Y:S02]  /*287b0*/  FFMA.FTZ R22, R37, R13.reuse, -R4 ;  /* 0x0000000d25167223 */ /* 0x080fe40000010804 */
[----:B------:R-:W-:-:S04]  /*287c0*/  FMUL.FTZ R4, R36, R13 ;  /* 0x0000000d24047220 */ /* 0x000fc80000410000 */
[----:B------:R-:W-:Y:S01]  /*287d0*/  FFMA.FTZ R37, R37, R17, R4 ;  /* 0x0000001125257223 */ /* 0x000fe20000010004 */
[----:B------:R-:W-:Y:S01]  /*287e0*/  F2FP.BF16.PACK_AB R17, R3, R9 ;  /* 0x000000090311723e */ /* 0x000fe200000010ff */
[----:B------:R-:W-:Y:S01]  /*287f0*/  IMAD.U32 R4, R23, 0x10000, RZ ;  /* 0x0001000017047824 */ /* 0x000fe200078e00ff */
[----:B------:R-:W-:Y:S01]  /*28800*/  F2FP.BF16.PACK_AB R9, R2, R6 ;  /* 0x000000060209723e */ /* 0x000fe200000010ff */
[----:B------:R-:W-:Y:S02]  /*28810*/  IMAD.U32 R6, R11, 0x10000, RZ ;  /* 0x000100000b067824 */ /* 0x000fe400078e00ff */
[----:B------:R-:W-:Y:S02]  /*28820*/  IMAD.U32 R3, R25, 0x10000, RZ ;  /* 0x0001000019037824 */ /* 0x000fe400078e00ff */
[----:B------:R-:W-:Y:S02]  /*28830*/  IMAD.U32 R36, R19, 0x10000, RZ ;  /* 0x0001000013247824 */ /* 0x000fe400078e00ff */
[----:B------:R-:W-:-:S04]  /*28840*/  FMUL.FTZ R2, R6, R4 ;  /* 0x0000000406027220 */ /* 0x000fc80000410000 */
[-C--:B------:R-:W-:Y:S02]  /*28850*/  FFMA.FTZ R13, R36, R3.reuse, -R2 ;  /* 0x00000003240d7223 */ /* 0x080fe40000010802 */
[----:B------:R-:W-:Y:S01]  /*28860*/  FMUL.FTZ R2, R6, R3 ;  /* 0x0000000306027220 */ /* 0x000fe20000410000 */
[----:B------:R-:W-:Y:S02]  /*28870*/  LOP3.LUT R41, R24, 0xffff0000, RZ, 0xc0, !PT ;  /* 0xffff000018297812 */ /* 0x000fe400078ec0ff */
[----:B------:R-:W-:Y:S01]  /*28880*/  LOP3.LUT R3, R10, 0xffff0000, RZ, 0xc0, !PT ;  /* 0xffff00000a037812 */ /* 0x000fe200078ec0ff */
[----:B------:R-:W-:Y:S01]  /*28890*/  FFMA.FTZ R36, R36, R4, R2 ;  /* 0x0000000424247223 */ /* 0x000fe20000010002 */
[----:B------:R-:W-:Y:S02]  /*288a0*/  LOP3.LUT R2, R11, 0xffff0000, RZ, 0xc0, !PT ;  /* 0xffff00000b027812 */ /* 0x000fe400078ec0ff */
[----:B------:R-:W-:Y:S02]  /*288b0*/  LOP3.LUT R24, R23, 0xffff0000, RZ, 0xc0, !PT ;  /* 0xffff000017187812 */ /* 0x000fe400078ec0ff */
[----:B------:R-:W-:-:S02]  /*288c0*/  LOP3.LUT R26, R26, 0xffff0000, RZ, 0xc0, !PT ;  /* 0xffff00001a1a7812 */ /* 0x000fc400078ec0ff */
[----:B------:R-:W-:Y:S01]  /*288d0*/  LOP3.LUT R23, R25, 0xffff0000, RZ, 0xc0, !PT ;  /* 0xffff000019177812 */ /* 0x000fe200078ec0ff */
[----:B------:R-:W-:Y:S01]  /*288e0*/  FMUL.FTZ R10, R3, R41 ;  /* 0x00000029030a7220 */ /* 0x000fe20000410000 */
[----:B------:R-:W-:Y:S01]  /*288f0*/  LOP3.LUT R6, R18, 0xffff0000, RZ, 0xc0, !PT ;  /* 0xffff000012067812 */ /* 0x000fe200078ec0ff */
[C---:B------:R-:W-:Y:S01]  /*28900*/  FMUL.FTZ R11, R2.reuse, R24 ;  /* 0x00000018020b7220 */ /* 0x040fe20000410000 */
[----:B------:R-:W-:Y:S01]  /*28910*/  LOP3.LUT R4, R19, 0xffff0000, RZ, 0xc0, !PT ;  /* 0xffff000013047812 */ /* 0x000fe200078ec0ff */
[-C--:B------:R-:W-:Y:S02]  /*28920*/  FMUL.FTZ R3, R3, R26.reuse ;  /* 0x0000001a03037220 */ /* 0x080fe40000410000 */
[-C--:B------:R-:W-:Y:S02]  /*28930*/  FMUL.FTZ R2, R2, R23.reuse ;  /* 0x0000001702027220 */ /* 0x080fe40000410000 */
[----:B------:R-:W-:Y:S02]  /*28940*/  FFMA.FTZ R10, R6, R26, -R10 ;  /* 0x0000001a060a7223 */ /* 0x000fe4000001080a */
[----:B------:R-:W-:-:S02]  /*28950*/  FFMA.FTZ R11, R4, R23, -R11 ;  /* 0x00000017040b7223 */ /* 0x000fc4000001080b */
[----:B------:R-:W-:Y:S02]  /*28960*/  FFMA.FTZ R3, R6, R41, R3 ;  /* 0x0000002906037223 */ /* 0x000fe40000010003 */
[----:B------:R-:W-:Y:S01]  /*28970*/  FFMA.FTZ R2, R4, R24, R2 ;  /* 0x0000001804027223 */ /* 0x000fe20000010002 */
[----:B------:R-:W-:Y:S02]  /*28980*/  F2FP.BF16.PACK_AB R18, R10, R22 ;  /* 0x000000160a12723e */ /* 0x000fe400000010ff */
[----:B------:R-:W-:Y:S02]  /*28990*/  F2FP.BF16.PACK_AB R19, R11, R13 ;  /* 0x0000000d0b13723e */ /* 0x000fe400000010ff */
[----:B------:R-:W-:Y:S02]  /*289a0*/  F2FP.BF16.PACK_AB R10, R3, R37 ;  /* 0x00000025030a723e */ /* 0x000fe400000010ff */
[----:B------:R-:W-:Y:S01]  /*289b0*/  F2FP.BF16.PACK_AB R11, R2, R36 ;  /* 0x00000024020b723e */ /* 0x000fe200000010ff */
[----:B------:R1:W-:Y:S04]  /*289c0*/  ST.E.128 [R14.64], R16 ;  /* 0x000000100e007985 */ /* 0x0003e8000c101d04 */
[----:B------:R1:W-:Y:S02]  /*289d0*/  ST.E.128 [R20.64], R8 ;  /* 0x0000000814007985 */ /* 0x0003e4000c101d04 */
.L_x_2648:
[----:B------:R-:W-:Y:S05]  /*289e0*/  BSYNC B0 ;  /* 0x0000000000007941 */ /* 0x000fea0003800000 */
.L_x_2647:
[----:B-1----:R-:W-:-:S04]  /*289f0*/  IADD3 R2, R42, 0x40, RZ ;  /* 0x000000402a027810 */ /* 0x002fc80007ffe0ff */
[----:B------:R-:W-:-:S13]  /*28a00*/  ISETP.GE.AND P0, PT, R2, R0, PT ;  /* 0x000000000200720c */ /* 0x000fda0003f06270 */
[----:B------:R-:W-:Y:S05]  /*28a10*/  @P0 BRA `(.L_x_2646) ;  /* 0x0000077000000947 */ /* 0x000fea0003800000 */
[----:B------:R-:W-:Y:S02]  /*28a20*/  SHF.R.S32.HI R3, RZ, 0x1f, R2 ;  /* 0x0000001fff037819 */ /* 0x000fe40000011402 */
[----:B------:R-:W-:Y:S02]  /*28a30*/  SHF.R.U64 R13, R32, 0x10, R33 ;  /* 0x00000010200d7819 */ /* 0x000fe40000001221 */
[CC--:B------:R-:W-:Y:S02]  /*28a40*/  LEA.HI R4, R3.reuse, R2.reuse, RZ, 0x3 ;  /* 0x0000000203047211 */ /* 0x0c0fe400078f18ff */
[----:B------:R-:W-:Y:S02]  /*28a50*/  LEA.HI R10, R3, R2, RZ, 0x6 ;  /* 0x00000002030a7211 */ /* 0x000fe400078f30ff */
[----:B------:R-:W-:Y:S02]  /*28a60*/  SHF.R.S32.HI R2, RZ, 0x1f, R27 ;  /* 0x0000001fff027819 */ /* 0x000fe4000001141b */
[----:B------:R-:W-:-:S02]  /*28a70*/  SHF.R.S32.HI R3, RZ, 0x3, R4 ;  /* 0x00000003ff037819 */ /* 0x000fc40000011404 */
[----:B------:R-:W-:Y:S01]  /*28a80*/  LEA.HI R9, R2, R27, RZ, 0x6 ;  /* 0x0000001b02097211 */ /* 0x000fe200078f30ff */
[----:B------:R-:W-:Y:S01]  /*28a90*/  IMAD.SHL.U32 R2, R78, 0x40, RZ ;  /* 0x000000404e027824 */ /* 0x000fe200078e00ff */
[----:B------:R-:W-:Y:S02]  /*28aa0*/  LEA.HI R3, R0, R3, RZ, 0x1d ;  /* 0x0000000300037211 */ /* 0x000fe400078fe8ff */
[----:B------:R-:W-:Y:S02]  /*28ab0*/  SHF.R.U32.HI R23, RZ, 0x10, R33 ;  /* 0x00000010ff177819 */ /* 0x000fe40000011621 */
[----:B------:R-:W-:Y:S01]  /*28ac0*/  LOP3.LUT R2, R2, 0x1c0, RZ, 0xc0, !PT ;  /* 0x000001c002027812 */ /* 0x000fe200078ec0ff */
[----:B------:R-:W-:Y:S01]  /*28ad0*/  IMAD.SHL.U32 R6, R3, 0x8, RZ ;  /* 0x0000000803067824 */ /* 0x000fe200078e00ff */
[----:B------:R-:W-:Y:S02]  /*28ae0*/  SHF.R.U32.HI R27, RZ, 0x10, R35 ;  /* 0x00000010ff1b7819 */ /* 0x000fe40000011623 */
[----:B------:R-:W-:-:S02]  /*28af0*/  LOP3.LUT R8, R2, 0x38, R4, 0xf8, !PT ;  /* 0x0000003802087812 */ /* 0x000fc400078ef804 */
[----:B------:R-:W-:Y:S02]  /*28b00*/  SHF.R.S32.HI R4, RZ, 0x1f, R3 ;  /* 0x0000001fff047819 */ /* 0x000fe40000011403 */
[----:B------:R-:W-:Y:S02]  /*28b10*/  LOP3.LUT R6, R2, 0x38, R6, 0xf8, !PT ;  /* 0x0000003802067812 */ /* 0x000fe400078ef806 */
[----:B------:R-:W-:Y:S02]  /*28b20*/  SHF.R.U32.HI R2, RZ, 0x3, R2 ;  /* 0x00000003ff027819 */ /* 0x000fe40000011602 */
[----:B------:R-:W-:Y:S01]  /*28b30*/  LEA.HI R3, R4, R3, RZ, 0x3 ;  /* 0x0000000304037211 */ /* 0x000fe200078f18ff */
[----:B------:R-:W-:Y:S01]  /*28b40*/  IMAD.SHL.U32 R4, R10, 0x80, RZ ;  /* 0x000000800a047824 */ /* 0x000fe200078e00ff */
[-C--:B------:R-:W-:Y:S02]  /*28b50*/  LOP3.LUT R8, R8, R2.reuse, RZ, 0x3c, !PT ;  /* 0x0000000208087212 */ /* 0x080fe400078e3cff */
[----:B------:R-:W-:Y:S01]  /*28b60*/  LOP3.LUT R6, R6, R2, RZ, 0x3c, !PT ;  /* 0x0000000206067212 */ /* 0x000fe200078e3cff */
[----:B------:R-:W-:Y:S01]  /*28b70*/  IMAD.SHL.U32 R2, R9, 0x8, RZ ;  /* 0x0000000809027824 */ /* 0x000fe200078e00ff */
[----:B------:R-:W-:Y:S01]  /*28b80*/  LOP3.LUT R4, R4, 0xffffe000, RZ, 0xc0, !PT ;  /* 0xffffe00004047812 */ /* 0x000fe200078ec0ff */
[----:B------:R-:W-:Y:S01]  /*28b90*/  IMAD.SHL.U32 R3, R3, 0x400, RZ ;  /* 0x0000040003037824 */ /* 0x000fe200078e00ff */
[----:B----4-:R-:W-:-:S02]  /*28ba0*/  SHF.R.U64 R24, R34, 0x10, R35 ;  /* 0x0000001022187819 */ /* 0x010fc40000001223 */
[----:B------:R-:W-:Y:S02]  /*28bb0*/  LOP3.LUT R2, R2, 0xfffffe00, RZ, 0xc0, !PT ;  /* 0xfffffe0002027812 */ /* 0x000fe400078ec0ff */
[----:B------:R-:W-:Y:S02]  /*28bc0*/  LOP3.LUT R3, R3, 0xffffe000, RZ, 0xc0, !PT ;  /* 0xffffe00003037812 */ /* 0x000fe400078ec0ff */
[--C-:B------:R-:W-:Y:S02]  /*28bd0*/  IADD3 R9, R8, R4, R2.reuse ;  /* 0x0000000408097210 */ /* 0x100fe40007ffe002 */
[----:B------:R-:W-:Y:S02]  /*28be0*/  IADD3 R8, R6, R3, R2 ;  /* 0x0000000306087210 */ /* 0x000fe40007ffe002 */
[----:B------:R-:W-:Y:S01]  /*28bf0*/  SHF.R.U32.HI R2, RZ, 0x10, R29 ;  /* 0x00000010ff027819 */ /* 0x000fe2000001161d */
[----:B-----5:R-:W-:Y:S01]  /*28c00*/  IMAD.WIDE.U32 R14, R9, 0x2, R38 ;  /* 0x00000002090e7825 */ /* 0x020fe200078e0026 */
[----:B------:R-:W-:-:S02]  /*28c10*/  SHF.R.U64 R3, R28, 0x10, R29 ;  /* 0x000000101c037819 */ /* 0x000fc4000000121d */
[----:B------:R-:W-:Y:S01]  /*28c20*/  PRMT R22, R97, 0x5410, R2 ;  /* 0x0000541061167816 */ /* 0x000fe20000000002 */
[----:B------:R-:W-:Y:S01]  /*28c30*/  IMAD.WIDE.U32 R20, R8, 0x2, R38 ;  /* 0x0000000208147825 */ /* 0x000fe200078e0026 */
[----:B------:R-:W2:Y:S01]  /*28c40*/  LD.E.128 R16, [R14.64] ;  /* 0x000000040e107980 */ /* 0x000ea2000c101d00 */
[--C-:B------:R-:W-:Y:S02]  /*28c50*/  SHF.R.U64 R4, R30, 0x10, R31.reuse ;  /* 0x000000101e047819 */ /* 0x100fe4000000121f */
[----:B------:R-:W-:Y:S01]  /*28c60*/  SHF.R.U32.HI R6, RZ, 0x10, R31 ;  /* 0x00000010ff067819 */ /* 0x000fe2000001161f */
[----:B------:R-:W3:Y:S01]  /*28c70*/  LD.E.128 R8, [R20.64] ;  /* 0x0000000414087980 */ /* 0x000ee2000c101d00 */
[C---:B------:R-:W-:Y:S02]  /*28c80*/  PRMT R2, R99.reuse, 0x5432, R13 ;  /* 0x0000543263027816 */ /* 0x040fe4000000000d */
[----:B------:R-:W-:Y:S02]  /*28c90*/  PRMT R13, R99, 0x5410, R23 ;  /* 0x00005410630d7816 */ /* 0x000fe40000000017 */
[----:B------:R-:W-:-:S02]  /*28ca0*/  PRMT R3, R97, 0x5432, R3 ;  /* 0x0000543261037816 */ /* 0x000fc40000000003 */
[----:B------:R-:W-:Y:S01]  /*28cb0*/  PRMT R23, R100, 0x5410, R27 ;  /* 0x0000541064177816 */ /* 0x000fe2000000001b */
[----:B------:R-:W-:Y:S01]  /*28cc0*/  IMAD.U32 R27, R2, 0x10000, RZ ;  /* 0x00010000021b7824 */ /* 0x000fe200078e00ff */
[C---:B------:R-:W-:Y:S02]  /*28cd0*/  PRMT R26, R98.reuse, 0x5432, R4 ;  /* 0x00005432621a7816 */ /* 0x040fe40000000004 */
[----:B------:R-:W-:Y:S01]  /*28ce0*/  PRMT R25, R98, 0x5410, R6 ;  /* 0x0000541062197816 */ /* 0x000fe20000000006 */
[C---:B------:R-:W-:Y:S01]  /*28cf0*/  IMAD.U32 R6, R3.reuse, 0x10000, RZ ;  /* 0x0001000003067824 */ /* 0x040fe200078e00ff */
[----:B------:R-:W-:Y:S02]  /*28d00*/  LOP3.LUT R3, R3, 0xffff0000, RZ, 0xc0, !PT ;  /* 0xffff000003037812 */ /* 0x000fe400078ec0ff */
[----:B------:R-:W-:Y:S01]  /*28d10*/  PRMT R24, R100, 0x5432, R24 ;  /* 0x0000543264187816 */ /* 0x000fe20000000018 */
[----:B--2---:R-:W-:Y:S02]  /*28d20*/  IMAD.U32 R30, R16, 0x10000, RZ ;  /* 0x00010000101e7824 */ /* 0x004fe400078e00ff */
[----:B---3--:R-:W-:-:S04]  /*28d30*/  IMAD.U32 R29, R8, 0x10000, RZ ;  /* 0x00010000081d7824 */ /* 0x008fc800078e00ff */
        /* <DEDUP_REMOVED lines=44> */
[CC--:B------:R-:W-:Y:S02]  /*29000*/  FFMA.FTZ R13, R27.reuse, R3.reuse, -R2 ;  /* 0x000000031b0d7223 */ /* 0x0c0fe40000010802 */
        /* <DEDUP_REMOVED lines=24> */
.L_x_2646:
[----:B------:R-:W-:Y:S05]  /*29190*/  BSYNC B1 ;  /* 0x0000000000017941 */ /* 0x000fea0003800000 */
.L_x_2645:
[----:B------:R-:W-:Y:S01]  /*291a0*/  IADD3 R32, R78, 0x20, RZ ;  /* 0x000000204e207810 */ /* 0x000fe20007ffe0ff */
[----:B------:R-:W-:Y:S03]  /*291b0*/  BSSY B1, `(.L_x_2649) ;  /* 0x00000f1000017945 */ /* 0x000fe60003800000 */
[----:B------:R-:W-:-:S13]  /*291c0*/  ISETP.GE.AND P0, PT, R32, R77, PT ;  /* 0x0000004d2000720c */ /* 0x000fda0003f06270 */
[----:B------:R-:W-:Y:S05]  /*291d0*/  @P0 BRA `(.L_x_2650) ;  /* 0x00000ee000000947 */ /* 0x000fea0003800000 */
[----:B------:R-:W-:Y:S01]  /*291e0*/  ISETP.GE.AND P0, PT, R42, R0, PT ;  /* 0x000000002a00720c */ /* 0x000fe20003f06270 */
[----:B------:R-:W-:-:S12]  /*291f0*/  BSSY B0, `(.L_x_2651) ;  /* 0x0000072000007945 */ /* 0x000fd80003800000 */
[----:B------:R-:W-:Y:S05]  /*29200*/  @P0 BRA `(.L_x_2652) ;  /* 0x0000070000000947 */ /* 0x000fea0003800000 */
[----:B------:R-:W-:Y:S01]  /*29210*/  LEA.HI R4, R0, R40, RZ, 0x1d ;  /* 0x0000002800047211 */ /* 0x000fe200078fe8ff */
[----:B-1----:R-:W-:Y:S01]  /*29220*/  IMAD.SHL.U32 R3, R32, 0x40, RZ ;  /* 0x0000004020037824 */ /* 0x002fe200078e00ff */
[----:B------:R-:W-:Y:S02]  /*29230*/  SHF.R.S32.HI R2, RZ, 0x1f, R32 ;  /* 0x0000001fff027819 */ /* 0x000fe40000011420 */
[----:B------:R-:W-:Y:S02]  /*29240*/  SHF.R.S32.HI R8, RZ, 0x1f, R4 ;  /* 0x0000001fff087819 */ /* 0x000fe40000011404 */
[----:B------:R-:W-:Y:S02]  /*29250*/  LEA.HI R6, R2, R32, RZ, 0x3 ;  /* 0x0000002002067211 */ /* 0x000fe400078f18ff */
[----:B------:R-:W-:Y:S02]  /*29260*/  LOP3.LUT R2, R3, 0x1c0, RZ, 0xc0, !PT ;  /* 0x000001c003027812 */ /* 0x000fe400078ec0ff */
[----:B------:R-:W-:Y:S01]  /*29270*/  LEA.HI R3, R8, R4, RZ, 0x3 ;  /* 0x0000000408037211 */ /* 0x000fe200078f18ff */
[----:B------:R-:W-:Y:S01]  /*29280*/  IMAD.SHL.U32 R4, R4, 0x8, RZ ;  /* 0x0000000804047824 */ /* 0x000fe200078e00ff */
[----:B------:R-:W-:Y:S01]  /*29290*/  SHF.R.U32.HI R9, RZ, 0x3, R2 ;  /* 0x00000003ff097819 */ /* 0x000fe20000011602 */
[----:B------:R-:W-:-:S03]  /*292a0*/  IMAD.SHL.U32 R8, R6, 0x40, RZ ;  /* 0x0000004006087824 */ /* 0x000fc600078e00ff */
[----:B------:R-:W-:Y:S01]  /*292b0*/  LOP3.LUT R6, R2, 0x38, R4, 0xf8, !PT ;  /* 0x0000003802067812 */ /* 0x000fe200078ef804 */
[----:B------:R-:W-:Y:S01]  /*292c0*/  IMAD.SHL.U32 R4, R3, 0x400, RZ ;  /* 0x0000040003047824 */ /* 0x000fe200078e00ff */
[----:B------:R-:W-:Y:S02]  /*292d0*/  LOP3.LUT R3, R8, 0xfffffe00, RZ, 0xc0, !PT ;  /* 0xfffffe0008037812 */ /* 0x000fe400078ec0ff */
[----:B------:R-:W-:Y:S02]  /*292e0*/  LOP3.LUT R6, R6, R9, RZ, 0x3c, !PT ;  /* 0x0000000906067212 */ /* 0x000fe400078e3cff */
[----:B------:R-:W-:Y:S02]  /*292f0*/  LOP3.LUT R4, R4, 0xffffe000, RZ, 0xc0, !PT ;  /* 0xffffe00004047812 */ /* 0x000fe400078ec0ff */
[----:B------:R-:W-:Y:S02]  /*29300*/  LOP3.LUT R2, R2, 0x38, R42, 0xf8, !PT ;  /* 0x0000003802027812 */ /* 0x000fe400078ef82a */
[----:B------:R-:W-:-:S02]  /*29310*/  IADD3 R4, R6, R4, R3 ;  /* 0x0000000406047210 */ /* 0x000fc40007ffe003 */
[----:B------:R-:W-:-:S03]  /*29320*/  LOP3.LUT R3, R3, R2, R9, 0xf6, !PT ;  /* 0x0000000203037212 */ /* 0x000fc600078ef609 */
[----:B-----5:R-:W-:-:S04]  /*29330*/  IMAD.WIDE.U32 R20, R4, 0x2, R38 ;  /* 0x0000000204147825 */ /* 0x020fc800078e0026 */
[----:B------:R-:W-:Y:S01]  /*29340*/  IMAD.WIDE.U32 R14, R3, 0x2, R38 ;  /* 0x00000002030e7825 */ /* 0x000fe200078e0026 */
[----:B------:R-:W2:Y:S04]  /*29350*/  LD.E.128 R8, [R20.64] ;  /* 0x0000000414087980 */ /* 0x000ea8000c101d00 */
[----:B------:R-:W3:Y:S01]  /*29360*/  LD.E.128 R16, [R14.64] ;  /* 0x000000040e107980 */ /* 0x000ee2000c101d00 */
[----:B------:R-:W-:Y:S02]  /*29370*/  SHF.R.U64 R2, R48, 0x10, R49 ;  /* 0x0000001030027819 */ /* 0x000fe40000001231 */
[----:B------:R-:W-:Y:S02]  /*29380*/  SHF.R.U64 R3, R44, 0x10, R45 ;  /* 0x000000102c037819 */ /* 0x000fe4000000122d */
[----:B------:R-:W-:-:S02]  /*29390*/  PRMT R2, R101, 0x5410, R2 ;  /* 0x0000541065027816 */ /* 0x000fc40000000002 */
[----:B------:R-:W-:-:S03]  /*293a0*/  PRMT R3, R101, 0x5432, R3 ;  /* 0x0000543265037816 */ /* 0x000fc60000000003 */
[----:B------:R-:W-:Y:S02]  /*293b0*/  IMAD.U32 R13, R2, 0x10000, RZ ;  /* 0x00010000020d7824 */ /* 0x000fe400078e00ff */
[----:B------:R-:W-:Y:S02]  /*293c0*/  IMAD.U32 R22, R3, 0x10000, RZ ;  /* 0x0001000003167824 */ /* 0x000fe400078e00ff */
[----:B--2---:R-:W-:-:S04]  /*293d0*/  IMAD.U32 R4, R8, 0x10000, RZ ;  /* 0x0001000008047824 */ /* 0x004fc800078e00ff */
[-C--:B------:R-:W-:Y:S02]  /*293e0*/  FMUL.FTZ R6, R4, R13.reuse ;  /* 0x0000000d04067220 */ /* 0x080fe40000410000 */
[----:B---3--:R-:W-:Y:S02]  /*293f0*/  IMAD.U32 R23, R16, 0x10000, RZ ;  /* 0x0001000010177824 */ /* 0x008fe400078e00ff */
[-C--:B------:R-:W-:Y:S02]  /*29400*/  FMUL.FTZ R4, R4, R22.reuse ;  /* 0x0000001604047220 */ /* 0x080fe40000410000 */
[----:B------:R-:W-:Y:S01]  /*29410*/  FFMA.FTZ R34, R23, R22, -R6 ;  /* 0x0000001617227223 */ /* 0x000fe20000010806 */
[----:B------:R-:W-:Y:S01]  /*29420*/  LOP3.LUT R22, R3, 0xffff0000, RZ, 0xc0, !PT ;  /* 0xffff000003167812 */ /* 0x000fe200078ec0ff */
[----:B------:R-:W-:Y:S01]  /*29430*/  FFMA.FTZ R33, R23, R13, R4 ;  /* 0x0000000d17217223 */ /* 0x000fe20000010004 */
[----:B------:R-:W-:Y:S02]  /*29440*/  LOP3.LUT R13, R2, 0xffff0000, RZ, 0xc0, !PT ;  /* 0xffff0000020d7812 */ /* 0x000fe400078ec0ff */
[----:B------:R-:W-:-:S02]  /*29450*/  LOP3.LUT R2, R8, 0xffff0000, RZ, 0xc0, !PT ;  /* 0xffff000008027812 */ /* 0x000fc400078ec0ff */
[----:B------:R-:W-:Y:S01]  /*29460*/  LOP3.LUT R8, R16, 0xffff0000, RZ, 0xc0, !PT ;  /* 0xffff000010087812 */ /* 0x000fe200078ec0ff */
[----:B------:R-:W-:Y:S01]  /*29470*/  IMAD.U32 R16, R17, 0x10000, RZ ;  /* 0x0001000011107824 */ /* 0x000fe200078e00ff */
[----:B------:R-:W-:Y:S01]  /*29480*/  SHF.R.U32.HI R6, RZ, 0x10, R49 ;  /* 0x00000010ff067819 */ /* 0x000fe20000011631 */
[CC--:B------:R-:W-:Y:S01]  /*29490*/  FMUL.FTZ R3, R2.reuse, R13.reuse ;  /* 0x0000000d02037220 */ /* 0x0c0fe20000410000 */
[----:B------:R-:W-:Y:S01]  /*294a0*/  SHF.R.U32.HI R4, RZ, 0x10, R45 ;  /* 0x00000010ff047819 */ /* 0x000fe2000001162d */
[-C--:B------:R-:W-:Y:S02]  /*294b0*/  FMUL.FTZ R2, R2, R22.reuse ;  /* 0x0000001602027220 */ /* 0x080fe40000410000 */
[----:B------:R-:W-:Y:S01]  /*294c0*/  FFMA.FTZ R31, R8, R22, -R3 ;  /* 0x00000016081f7223 */ /* 0x000fe20000010803 */
[----:B------:R-:W-:Y:S01]  /*294d0*/  PRMT R4, R102, 0x5432, R4 ;  /* 0x0000543266047816 */ /* 0x000fe20000000004 */
[----:B------:R-:W-:Y:S01]  /*294e0*/  FFMA.FTZ R30, R8, R13, R2 ;  /* 0x0000000d081e7223 */ /* 0x000fe20000010002 */
[----:B------:R-:W-:Y:S01]  /*294f0*/  PRMT R2, R102, 0x5410, R6 ;  /* 0x0000541066027816 */ /* 0x000fe20000000006 */
[----:B------:R-:W-:-:S02]  /*29500*/  IMAD.U32 R3, R9, 0x10000, RZ ;  /* 0x0001000009037824 */ /* 0x000fc400078e00ff */
[----:B------:R-:W-:Y:S02]  /*29510*/  IMAD.U32 R13, R4, 0x10000, RZ ;  /* 0x00010000040d7824 */ /* 0x000fe400078e00ff */
[----:B------:R-:W-:-:S04]  /*29520*/  IMAD.U32 R8, R2, 0x10000, RZ ;  /* 0x0001000002087824 */ /* 0x000fc800078e00ff */
[CC--:B------:R-:W-:Y:S02]  /*29530*/  FMUL.FTZ R6, R3.reuse, R8.reuse ;  /* 0x0000000803067220 */ /* 0x0c0fe40000410000 */
[-C--:B------:R-:W-:Y:S02]  /*29540*/  FMUL.FTZ R3, R3, R13.reuse ;  /* 0x0000000d03037220 */ /* 0x080fe40000410000 */
[----:B------:R-:W-:Y:S01]  /*29550*/  FFMA.FTZ R29, R16, R13, -R6 ;  /* 0x0000000d101d7223 */ /* 0x000fe20000010806 */
[----:B------:R-:W-:Y:S01]  /*29560*/  LOP3.LUT R6, R4, 0xffff0000, RZ, 0xc0, !PT ;  /* 0xffff000004067812 */ /* 0x000fe200078ec0ff */
[----:B------:R-:W-:Y:S01]  /*29570*/  FFMA.FTZ R28, R16, R8, R3 ;  /* 0x00000008101c7223 */ /* 0x000fe20000010003 */
[----:B------:R-:W-:Y:S02]  /*29580*/  LOP3.LUT R3, R9, 0xffff0000, RZ, 0xc0, !PT ;  /* 0xffff000009037812 */ /* 0x000fe400078ec0ff */
[----:B------:R-:W-:Y:S02]  /*29590*/  LOP3.LUT R8, R2, 0xffff0000, RZ, 0xc0, !PT ;  /* 0xffff000002087812 */ /* 0x000fe400078ec0ff */
[----:B------:R-:W-:Y:S01]  /*295a0*/  LOP3.LUT R2, R17, 0xffff0000, RZ, 0xc0, !PT ;  /* 0xffff000011027812 */ /* 0x000fe200078ec0ff */
[----:B------:R-:W-:-:S02]  /*295b0*/  IMAD.U32 R17, R18, 0x10000, RZ ;  /* 0x0001000012117824 */ /* 0x000fc400078e00ff */
[C---:B------:R-:W-:Y:S02]  /*295c0*/  FMUL.FTZ R4, R3.reuse, R8 ;  /* 0x0000000803047220 */ /* 0x040fe40000410000 */
[-C--:B------:R-:W-:Y:S02]  /*295d0*/  FMUL.FTZ R3, R3, R6.reuse ;  /* 0x0000000603037220 */ /* 0x080fe40000410000 */
[C---:B------:R-:W-:Y:S01]  /*295e0*/  FFMA.FTZ R27, R2.reuse, R6, -R4 ;  /* 0x00000006021b7223 */ /* 0x040fe20000010804 */
[----:B------:R-:W-:Y:S01]  /*295f0*/  SHF.R.U32.HI R4, RZ, 0x10, R51 ;  /* 0x00000010ff047819 */ /* 0x000fe20000011633 */
[----:B----4-:R-:W-:Y:S01]  /*29600*/  FFMA.FTZ R26, R2, R8, R3 ;  /* 0x00000008021a7223 */ /* 0x010fe20000010003 */
[----:B------:R-:W-:Y:S01]  /*29610*/  SHF.R.U64 R2, R50, 0x10, R51 ;  /* 0x0000001032027819 */ /* 0x000fe20000001233 */
[----:B------:R-:W-:Y:S01]  /*29620*/  IMAD.U32 R8, R10, 0x10000, RZ ;  /* 0x000100000a087824 */ /* 0x000fe200078e00ff */
[----:B------:R-:W-:Y:S02]  /*29630*/  SHF.R.U64 R3, R46, 0x10, R47 ;  /* 0x000000102e037819 */ /* 0x000fe4000000122f */
[----:B------:R-:W-:-:S02]  /*29640*/  PRMT R2, R103, 0x5410, R2 ;  /* 0x0000541067027816 */ /* 0x000fc40000000002 */
[----:B------:R-:W-:Y:S02]  /*29650*/  PRMT R3, R103, 0x5432, R3 ;  /* 0x0000543267037816 */ /* 0x000fe40000000003 */
[----:B------:R-:W-:Y:S01]  /*29660*/  SHF.R.U32.HI R6, RZ, 0x10, R47 ;  /* 0x00000010ff067819 */ /* 0x000fe2000001162f */
[----:B------:R-:W-:Y:S01]  /*29670*/  IMAD.U32 R13, R2, 0x10000, RZ ;  /* 0x00010000020d7824 */ /* 0x000fe200078e00ff */
[C---:B------:R-:W-:Y:S01]  /*29680*/  PRMT R4, R104.reuse, 0x5410, R4 ;  /* 0x0000541068047816 */ /* 0x040fe20000000004 */
[----:B------:R-:W-:Y:S01]  /*29690*/  IMAD.U32 R16, R3, 0x10000, RZ ;  /* 0x0001000003107824 */ /* 0x000fe200078e00ff */
[----:B------:R-:W-:Y:S01]  /*296a0*/  PRMT R6, R104, 0x5432, R6 ;  /* 0x0000543268067816 */ /* 0x000fe20000000006 */
[C---:B------:R-:W-:Y:S02]  /*296b0*/  FMUL.FTZ R9, R8.reuse, R13 ;  /* 0x0000000d08097220 */ /* 0x040fe40000410000 */
[-C--:B------:R-:W-:Y:S02]  /*296c0*/  FMUL.FTZ R8, R8, R16.reuse ;  /* 0x0000001008087220 */ /* 0x080fe40000410000 */
[----:B------:R-:W-:-:S02]  /*296d0*/  FFMA.FTZ R25, R17, R16, -R9 ;  /* 0x0000001011197223 */ /* 0x000fc40000010809 */
[----:B------:R-:W-:Y:S02]  /*296e0*/  FFMA.FTZ R24, R17, R13, R8 ;  /* 0x0000000d11187223 */ /* 0x000fe40000010008 */
[----:B------:R-:W-:Y:S02]  /*296f0*/  IMAD.U32 R13, R4, 0x10000, RZ ;  /* 0x00010000040d7824 */ /* 0x000fe400078e00ff */
[----:B------:R-:W-:Y:S02]  /*29700*/  IMAD.U32 R8, R11, 0x10000, RZ ;  /* 0x000100000b087824 */ /* 0x000fe400078e00ff */
[----:B------:R-:W-:Y:S02]  /*29710*/  IMAD.U32 R16, R6, 0x10000, RZ ;  /* 0x0001000006107824 */ /* 0x000fe400078e00ff */
[----:B------:R-:W-:Y:S02]  /*29720*/  IMAD.U32 R17, R19, 0x10000, RZ ;  /* 0x0001000013117824 */ /* 0x000fe400078e00ff */
[----:B------:R-:W-:-:S02]  /*29730*/  FMUL.FTZ R9, R8, R13 ;  /* 0x0000000d08097220 */ /* 0x000fc40000410000 */
[-C--:B------:R-:W-:Y:S02]  /*29740*/  FMUL.FTZ R8, R8, R16.reuse ;  /* 0x0000001008087220 */ /* 0x080fe40000410000 */
[----:B------:R-:W-:Y:S01]  /*29750*/  FFMA.FTZ R23, R17, R16, -R9 ;  /* 0x0000001011177223 */ /* 0x000fe20000010809 */
[----:B------:R-:W-:Y:S01]  /*29760*/  LOP3.LUT R9, R3, 0xffff0000, RZ, 0xc0, !PT ;  /* 0xffff000003097812 */ /* 0x000fe200078ec0ff */
[----:B------:R-:W-:Y:S01]  /*29770*/  FFMA.FTZ R22, R17, R13, R8 ;  /* 0x0000000d11167223 */ /* 0x000fe20000010008 */
[----:B------:R-:W-:Y:S02]  /*29780*/  LOP3.LUT R8, R2, 0xffff0000, RZ, 0xc0, !PT ;  /* 0xffff000002087812 */ /* 0x000fe400078ec0ff */
[----:B------:R-:W-:Y:S02]  /*29790*/  LOP3.LUT R3, R10, 0xffff0000, RZ, 0xc0, !PT ;  /* 0xffff00000a037812 */ /* 0x000fe400078ec0ff */
[----:B------:R-:W-:Y:S02]  /*297a0*/  LOP3.LUT R13, R18, 0xffff0000, RZ, 0xc0, !PT ;  /* 0xffff0000120d7812 */ /* 0x000fe400078ec0ff */
[----:B------:R-:W-:Y:S01]  /*297b0*/  F2FP.BF16.PACK_AB R16, R31, R34 ;  /* 0x000000221f10723e */ /* 0x000fe200000010ff */
[----:B------:R-:W-:Y:S01]  /*297c0*/  FMUL.FTZ R2, R3, R8 ;  /* 0x0000000803027220 */ /* 0x000fe20000410000 */
[----:B------:R-:W-:Y:S01]  /*297d0*/  F2FP.BF16.PACK_AB R17, R27, R29 ;  /* 0x0000001d1b11723e */ /* 0x000fe200000010ff */
[----:B------:R-:W-:-:S02]  /*297e0*/  FMUL.FTZ R3, R3, R9 ;  /* 0x0000000903037220 */ /* 0x000fc40000410000 */
[C---:B------:R-:W-:Y:S01]  /*297f0*/  FFMA.FTZ R10, R13.reuse, R9, -R2 ;  /* 0x000000090d0a7223 */ /* 0x040fe20000010802 */
[----:B------:R-:W-:Y:S01]  /*29800*/  LOP3.LUT R9, R4, 0xffff0000, RZ, 0xc0, !PT ;  /* 0xffff000004097812 */ /* 0x000fe200078ec0ff */
[----:B------:R-:W-:Y:S01]  /*29810*/  FFMA.FTZ R13, R13, R8, R3 ;  /* 0x000000080d0d7223 */ /* 0x000fe20000010003 */
[----:B------:R-:W-:Y:S02]  /*29820*/  LOP3.LUT R3, R11, 0xffff0000, RZ, 0xc0, !PT ;  /* 0xffff00000b037812 */ /* 0x000fe400078ec0ff */
[----:B------:R-:W-:Y:S02]  /*29830*/  LOP3.LUT R8, R6, 0xffff0000, RZ, 0xc0, !PT ;  /* 0xffff000006087812 */ /* 0x000fe400078ec0ff */
[----:B------:R-:W-:Y:S01]  /*29840*/  LOP3.LUT R2, R19, 0xffff0000, RZ, 0xc0, !PT ;  /* 0xffff000013027812 */ /* 0x000fe200078ec0ff */
[C---:B------:R-:W-:Y:S01]  /*29850*/  FMUL.FTZ R6, R3.reuse, R9 ;  /* 0x0000000903067220 */ /* 0x040fe20000410000 */
        /* <DEDUP_REMOVED lines=9> */
[----:B------:R1:W-:Y:S04]  /*298f0*/  ST.E.128 [R14.64], R16 ;  /* 0x000000100e007985 */ /* 0x0003e8000c101d04 */
[----:B------:R1:W-:Y:S02]  /*29900*/  ST.E.128 [R20.64], R8 ;  /* 0x0000000814007985 */ /* 0x0003e4000c101d04 */
.L_x_2652:
[----:B------:R-:W-:Y:S05]  /*29910*/  BSYNC B0 ;  /* 0x0000000000007941 */ /* 0x000fea0003800000 */
.L_x_2651:
[----:B-1----:R-:W-:-:S04]  /*29920*/  IADD3 R2, R42, 0x40, RZ ;  /* 0x000000402a027810 */ /* 0x002fc80007ffe0ff */
[----:B------:R-:W-:-:S13]  /*29930*/  ISETP.GE.AND P0, PT, R2, R0, PT ;  /* 0x000000000200720c */ /* 0x000fda0003f06270 */
[----:B------:R-:W-:Y:S05]  /*29940*/  @P0 BRA `(.L_x_2650) ;  /* 0x0000077000000947 */ /* 0x000fea0003800000 */
[----:B------:R-:W-:Y:S01]  /*29950*/  SHF.R.S32.HI R6, RZ, 0x1f, R2 ;  /* 0x0000001fff067819 */ /* 0x000fe20000011402 */
[----:B------:R-:W-:Y:S01]  /*29960*/  IMAD.SHL.U32 R8, R32, 0x40, RZ ;  /* 0x0000004020087824 */ /* 0x000fe200078e00ff */
[----:B------:R-:W-:Y:S02]  /*29970*/  SHF.R.S32.HI R9, RZ, 0x1f, R32 ;  /* 0x0000001fff097819 */ /* 0x000fe40000011420 */
[CC--:B------:R-:W-:Y:S02]  /*29980*/  LEA.HI R4, R6.reuse, R2.reuse, RZ, 0x3 ;  /* 0x0000000206047211 */ /* 0x0c0fe400078f18ff */
[----:B------:R-:W-:Y:S02]  /*29990*/  LEA.HI R6, R6, R2, RZ, 0x6 ;  /* 0x0000000206067211 */ /* 0x000fe400078f30ff */
[----:B------:R-:W-:Y:S02]  /*299a0*/  SHF.R.S32.HI R3, RZ, 0x3, R4 ;  /* 0x00000003ff037819 */ /* 0x000fe40000011404 */
[----:B------:R-:W-:Y:S01]  /*299b0*/  LOP3.LUT R2, R8, 0x1c0, RZ, 0xc0, !PT ;  /* 0x000001c008027812 */ /* 0x000fe200078ec0ff */
[----:B------:R-:W-:Y:S01]  /*299c0*/  IMAD.SHL.U32 R8, R6, 0x80, RZ ;  /* 0x0000008006087824 */ /* 0x000fe200078e00ff */
[----:B------:R-:W-:-:S02]  /*299d0*/  LEA.HI R3, R0, R3, RZ, 0x1d ;  /* 0x0000000300037211 */ /* 0x000fc400078fe8ff */
[----:B------:R-:W-:Y:S02]  /*299e0*/  LEA.HI R9, R9, R32, RZ, 0x3 ;  /* 0x0000002009097211 */ /* 0x000fe400078f18ff */
[----:B------:R-:W-:Y:S02]  /*299f0*/  SHF.R.S32.HI R6, RZ, 0x1f, R3 ;  /* 0x0000001fff067819 */ /* 0x000fe40000011403 */
[----:B------:R-:W-:Y:S01]  /*29a00*/  LOP3.LUT R10, R2, 0x38, R4, 0xf8, !PT ;  /* 0x00000038020a7812 */ /* 0x000fe200078ef804 */
[----:B------:R-:W-:Y:S01]  /*29a10*/  IMAD.SHL.U32 R4, R3, 0x8, RZ ;  /* 0x0000000803047824 */ /* 0x000fe200078e00ff */
[----:B------:R-:W-:Y:S01]  /*29a20*/  LEA.HI R11, R6, R3, RZ, 0x3 ;  /* 0x00000003060b7211 */ /* 0x000fe200078f18ff */
[----:B------:R-:W-:Y:S01]  /*29a30*/  IMAD.SHL.U32 R9, R9, 0x40, RZ ;  /* 0x0000004009097824 */ /* 0x000fe200078e00ff */
[----:B------:R-:W-:Y:S02]  /*29a40*/  SHF.R.U32.HI R13, RZ, 0x3, R2 ;  /* 0x00000003ff0d7819 */ /* 0x000fe40000011602 */
[----:B------:R-:W-:Y:S01]  /*29a50*/  LOP3.LUT R4, R2, 0x38, R4, 0xf8, !PT ;  /* 0x0000003802047812 */ /* 0x000fe200078ef804 */
[----:B------:R-:W-:Y:S01]  /*29a60*/  IMAD.SHL.U32 R2, R11, 0x400, RZ ;  /* 0x000004000b027824 */ /* 0x000fe200078e00ff */
[----:B------:R-:W-:-:S02]  /*29a70*/  LOP3.LUT R6, R8, 0xffffe000, RZ, 0xc0, !PT ;  /* 0xffffe00008067812 */ /* 0x000fc400078ec0ff */
[----:B------:R-:W-:Y:S02]  /*29a80*/  LOP3.LUT R3, R9, 0xfffffe00, RZ, 0xc0, !PT ;  /* 0xfffffe0009037812 */ /* 0x000fe400078ec0ff */
[-C--:B------:R-:W-:Y:S02]  /*29a90*/  LOP3.LUT R8, R10, R13.reuse, RZ, 0x3c, !PT ;  /* 0x0000000d0a087212 */ /* 0x080fe400078e3cff */
[----:B------:R-:W-:Y:S02]  /*29aa0*/  LOP3.LUT R4, R4, R13, RZ, 0x3c, !PT ;  /* 0x0000000d04047212 */ /* 0x000fe400078e3cff */
[----:B------:R-:W-:Y:S02]  /*29ab0*/  LOP3.LUT R2, R2, 0xffffe000, RZ, 0xc0, !PT ;  /* 0xffffe00002027812 */ /* 0x000fe400078ec0ff */
[--C-:B------:R-:W-:Y:S02]  /*29ac0*/  IADD3 R6, R8, R6, R3.reuse ;  /* 0x0000000608067210 */ /* 0x100fe40007ffe003 */
[----:B------:R-:W-:-:S03]  /*29ad0*/  IADD3 R2, R4, R2, R3 ;  /* 0x0000000204027210 */ /* 0x000fc60007ffe003 */
[----:B-----5:R-:W-:-:S04]  /*29ae0*/  IMAD.WIDE.U32 R30, R6, 0x2, R38 ;  /* 0x00000002061e7825 */ /* 0x020fc800078e0026 */
[----:B------:R-:W-:Y:S01]  /*29af0*/  IMAD.WIDE.U32 R28, R2, 0x2, R38 ;  /* 0x00000002021c7825 */ /* 0x000fe200078e0026 */
[----:B------:R-:W2:Y:S04]  /*29b00*/  LD.E.128 R16, [R30.64] ;  /* 0x000000041e107980 */ /* 0x000ea8000c101d00 */
[----:B------:R-:W3:Y:S01]  /*29b10*/  LD.E.128 R8, [R28.64] ;  /* 0x000000041c087980 */ /* 0x000ee2000c101d00 */
[----:B------:R-:W-:Y:S02]  /*29b20*/  SHF.R.U64 R15, R52, 0x10, R53 ;  /* 0x00000010340f7819 */ /* 0x000fe40000001235 */
[----:B------:R-:W-:Y:S02]  /*29b30*/  SHF.R.U64 R2, R56, 0x10, R57 ;  /* 0x0000001038027819 */ /* 0x000fe40000001239 */
[----:B------:R-:W-:-:S02]  /*29b40*/  SHF.R.U32.HI R22, RZ, 0x10, R55 ;  /* 0x00000010ff167819 */ /* 0x000fc40000011637 */
[----:B------:R-:W-:Y:S02]  /*29b50*/  SHF.R.U64 R13, R54, 0x10, R55 ;  /* 0x00000010360d7819 */ /* 0x000fe40000001237 */
[----:B------:R-:W-:Y:S02]  /*29b60*/  SHF.R.U32.HI R6, RZ, 0x10, R59 ;  /* 0x00000010ff067819 */ /* 0x000fe4000001163b */
[----:B------:R-:W-:Y:S02]  /*29b70*/  PRMT R15, R105, 0x5432, R15 ;  /* 0x00005432690f7816 */ /* 0x000fe4000000000f */
[----:B------:R-:W-:Y:S02]  /*29b80*/  PRMT R21, R107, 0x5432, R2 ;  /* 0x000054326b157816 */ /* 0x000fe40000000002 */
[----:B----4-:R-:W-:Y:S02]  /*29b90*/  PRMT R24, R106, 0x5410, R22 ;  /* 0x000054106a187816 */ /* 0x010fe40000000016 */
[----:B------:R-:W-:Y:S01]  /*29ba0*/  SHF.R.U64 R4, R58, 0x10, R59 ;  /* 0x000000103a047819 */ /* 0x000fe2000000123b */
[----:B------:R-:W-:Y:S01]  /*29bb0*/  IMAD.U32 R32, R21, 0x10000, RZ ;  /* 0x0001000015207824 */ /* 0x000fe200078e00ff */
[----:B------:R-:W-:-:S02]  /*29bc0*/  PRMT R25, R106, 0x5432, R13 ;  /* 0x000054326a197816 */ /* 0x000fc4000000000d */
[C---:B------:R-:W-:Y:S02]  /*29bd0*/  PRMT R26, R108.reuse, 0x5410, R6 ;  /* 0x000054106c1a7816 */ /* 0x040fe40000000006 */
[----:B------:R-:W-:Y:S02]  /*29be0*/  SHF.R.U32.HI R14, RZ, 0x10, R53 ;  /* 0x00000010ff0e7819 */ /* 0x000fe40000011635 */
[----:B------:R-:W-:Y:S02]  /*29bf0*/  SHF.R.U32.HI R3, RZ, 0x10, R57 ;  /* 0x00000010ff037819 */ /* 0x000fe40000011639 */
[----:B------:R-:W-:Y:S02]  /*29c00*/  PRMT R27, R108, 0x5432, R4 ;  /* 0x000054326c1b7816 */ /* 0x000fe40000000004 */
[----:B------:R-:W-:Y:S02]  /*29c10*/  PRMT R14, R105, 0x5410, R14 ;  /* 0x00005410690e7816 */ /* 0x000fe4000000000e */
[----:B------:R-:W-:-:S02]  /*29c20*/  PRMT R20, R107, 0x5410, R3 ;  /* 0x000054106b147816 */ /* 0x000fc40000000003 */
[----:B------:R-:W-:Y:S01]  /*29c30*/  LOP3.LUT R33, R15, 0xffff0000, RZ, 0xc0, !PT ;  /* 0xffff00000f217812 */ /* 0x000fe200078ec0ff */
[C---:B--2---:R-:W-:Y:S01]  /*29c40*/  IMAD.U32 R23, R16.reuse, 0x10000, RZ ;  /* 0x0001000010177824 */ /* 0x044fe200078e00ff */
[----:B------:R-:W-:Y:S01]  /*29c50*/  LOP3.LUT R22, R16, 0xffff0000, RZ, 0xc0, !PT ;  /* 0xffff000010167812 */ /* 0x000fe200078ec0ff */
[C---:B------:R-:W-:Y:S01]  /*29c60*/  IMAD.U32 R16, R17.reuse, 0x10000, RZ ;  /* 0x0001000011107824 */ /* 0x040fe200078e00ff */
[----:B------:R-:W-:Y:S01]  /*29c70*/  LOP3.LUT R13, R17, 0xffff0000, RZ, 0xc0, !PT ;  /* 0xffff0000110d7812 */ /* 0x000fe200078ec0ff */
[----:B------:R-:W-:Y:S01]  /*29c80*/  IMAD.U32 R17, R15, 0x10000, RZ ;  /* 0x000100000f117824 */ /* 0x000fe200078e00ff */
[C---:B---3--:R-:W-:Y:S01]  /*29c90*/  LOP3.LUT R4, R8.reuse, 0xffff0000, RZ, 0xc0, !PT ;  /* 0xffff000008047812 */ /* 0x048fe200078ec0ff */
[----:B------:R-:W-:Y:S01]  /*29ca0*/  IMAD.U32 R6, R8, 0x10000, RZ ;  /* 0x0001000008067824 */ /* 0x000fe200078e00ff */
[C---:B------:R-:W-:Y:S01]  /*29cb0*/  LOP3.LUT R2, R9.reuse, 0xffff0000, RZ, 0xc0, !PT ;  /* 0xffff000009027812 */ /* 0x040fe200078ec0ff */
[----:B------:R-:W-:Y:S01]  /*29cc0*/  IMAD.U32 R3, R9, 0x10000, RZ ;  /* 0x0001000009037824 */ /* 0x000fe200078e00ff */
[----:B------:R-:W-:Y:S01]  /*29cd0*/  LOP3.LUT R9, R21, 0xffff0000, RZ, 0xc0, !PT ;  /* 0xffff000015097812 */ /* 0x000fe200078ec0ff */
[----:B------:R-:W-:-:S02]  /*29ce0*/  FMUL.FTZ R8, R6, R17 ;  /* 0x0000001106087220 */ /* 0x000fc40000410000 */
[-C--:B------:R-:W-:Y:S02]  /*29cf0*/  FMUL.FTZ R6, R6, R32.reuse ;  /* 0x0000002006067220 */ /* 0x080fe40000410000 */
[C---:B------:R-:W-:Y:S01]  /*29d00*/  IMAD.U32 R15, R14.reuse, 0x10000, RZ ;  /* 0x000100000e0f7824 */ /* 0x040fe200078e00ff */
[----:B------:R-:W-:Y:S01]  /*29d10*/  LOP3.LUT R14, R14, 0xffff0000, RZ, 0xc0, !PT ;  /* 0xffff00000e0e7812 */ /* 0x000fe200078ec0ff */
[C---:B------:R-:W-:Y:S02]  /*29d20*/  FFMA.FTZ R36, R23.reuse, R17, R6 ;  /* 0x0000001117247223 */ /* 0x040fe40000010006 */
[----:B------:R-:W-:Y:S02]  /*29d30*/  IMAD.U32 R17, R20, 0x10000, RZ ;  /* 0x0001000014117824 */ /* 0x000fe400078e00ff */
[----:B------:R-:W-:Y:S02]  /*29d40*/  FFMA.FTZ R37, R23, R32, -R8 ;  /* 0x0000002017257223 */ /* 0x000fe40000010808 */
[----:B------:R-:W-:-:S02]  /*29d50*/  FMUL.FTZ R6, R4, R33 ;  /* 0x0000002104067220 */ /* 0x000fc40000410000 */
[----:B------:R-:W-:Y:S02]  /*29d60*/  FMUL.FTZ R8, R4, R9 ;  /* 0x0000000904087220 */ /* 0x000fe40000410000 */
[C---:B------:R-:W-:Y:S02]  /*29d70*/  FMUL.FTZ R4, R3.reuse, R15 ;  /* 0x0000000f03047220 */ /* 0x040fe40000410000 */
[----:B------:R-:W-:Y:S02]  /*29d80*/  FMUL.FTZ R3, R3, R17 ;  /* 0x0000001103037220 */ /* 0x000fe40000410000 */
[----:B------:R-:W-:Y:S01]  /*29d90*/  FFMA.FTZ R35, R22, R9, -R6 ;  /* 0x0000000916237223 */ /* 0x000fe20000010806 */
[----:B------:R-:W-:Y:S01]  /*29da0*/  LOP3.LUT R6, R20, 0xffff0000, RZ, 0xc0, !PT ;  /* 0xffff000014067812 */ /* 0x000fe200078ec0ff */
[----:B------:R-:W-:Y:S02]  /*29db0*/  FFMA.FTZ R32, R16, R15, R3 ;  /* 0x0000000f10207223 */ /* 0x000fe40000010003 */
[----:B------:R-:W-:-:S02]  /*29dc0*/  FFMA.FTZ R34, R22, R33, R8 ;  /* 0x0000002116227223 */ /* 0x000fc40000010008 */
[----:B------:R-:W-:Y:S02]  /*29dd0*/  FMUL.FTZ R3, R2, R14 ;  /* 0x0000000e02037220 */ /* 0x000fe40000410000 */
[----:B------:R-:W-:Y:S02]  /*29de0*/  IMAD.U32 R15, R10, 0x10000, RZ ;  /* 0x000100000a0f7824 */ /* 0x000fe400078e00ff */
[C---:B------:R-:W-:Y:S02]  /*29df0*/  IMAD.U32 R8, R27.reuse, 0x10000, RZ ;  /* 0x000100001b087824 */ /* 0x040fe400078e00ff */
[----:B------:R-:W-:Y:S01]  /*29e00*/  FFMA.FTZ R33, R16, R17, -R4 ;  /* 0x0000001110217223 */ /* 0x000fe20000010804 */
[----:B------:R-:W-:Y:S01]  /*29e10*/  LOP3.LUT R17, R27, 0xffff0000, RZ, 0xc0, !PT ;  /* 0xffff00001b117812 */ /* 0x000fe200078ec0ff */
[----:B------:R-:W-:Y:S01]  /*29e20*/  IMAD.U32 R9, R25, 0x10000, RZ ;  /* 0x0001000019097824 */ /* 0x000fe200078e00ff */
[----:B------:R-:W-:Y:S01]  /*29e30*/  LOP3.LUT R16, R26, 0xffff0000, RZ, 0xc0, !PT ;  /* 0xffff00001a107812 */ /* 0x000fe200078ec0ff */
[----:B------:R-:W-:-:S02]  /*29e40*/  FMUL.FTZ R4, R2, R6 ;  /* 0x0000000602047220 */ /* 0x000fc40000410000 */
[----:B------:R-:W-:Y:S02]  /*29e50*/  FFMA.FTZ R22, R13, R6, -R3 ;  /* 0x000000060d167223 */ /* 0x000fe40000010803 */
[----:B------:R-:W-:Y:S02]  /*29e60*/  IMAD.U32 R6, R18, 0x10000, RZ ;  /* 0x0001000012067824 */ /* 0x000fe400078e00ff */
[C---:B------:R-:W-:Y:S02]  /*29e70*/  FMUL.FTZ R2, R15.reuse, R8 ;  /* 0x000000080f027220 */ /* 0x040fe40000410000 */
[-C--:B------:R-:W-:Y:S02]  /*29e80*/  FMUL.FTZ R3, R15, R9.reuse ;  /* 0x000000090f037220 */ /* 0x080fe40000410000 */
[----:B------:R-:W-:Y:S01]  /*29e90*/  FFMA.FTZ R21, R13, R14, R4 ;  /* 0x0000000e0d157223 */ /* 0x000fe20000010004 */
[----:B------:R-:W-:Y:S01]  /*29ea0*/  LOP3.LUT R4, R19, 0xffff0000, RZ, 0xc0, !PT ;  /* 0xffff000013047812 */ /* 0x000fe200078ec0ff */
[----:B------:R-:W-:Y:S01]  /*29eb0*/  FFMA.FTZ R15, R6, R9, R2 ;  /* 0x00000009060f7223 */ /* 0x000fe20000010002 */
[----:B------:R-:W-:Y:S01]  /*29ec0*/  LOP3.LUT R2, R11, 0xffff0000, RZ, 0xc0, !PT ;  /* 0xffff00000b027812 */ /* 0x000fe200078ec0ff */
[----:B------:R-:W-:-:S02]  /*29ed0*/  IMAD.U32 R23, R24, 0x10000, RZ ;  /* 0x0001000018177824 */ /* 0x000fc400078e00ff */
[----:B------:R-:W-:Y:S02]  /*29ee0*/  IMAD.U32 R9, R11, 0x10000, RZ ;  /* 0x000100000b097824 */ /* 0x000fe400078e00ff */
[----:B------:R-:W-:Y:S02]  /*29ef0*/  IMAD.U32 R13, R26, 0x10000, RZ ;  /* 0x000100001a0d7824 */ /* 0x000fe400078e00ff */
[----:B------:R-:W-:Y:S01]  /*29f00*/  FFMA.FTZ R20, R6, R8, -R3 ;  /* 0x0000000806147223 */ /* 0x000fe20000010803 */
[----:B------:R-:W-:Y:S01]  /*29f10*/  LOP3.LUT R8, R18, 0xffff0000, RZ, 0xc0, !PT ;  /* 0xffff000012087812 */ /* 0x000fe200078ec0ff */
[----:B------:R-:W-:Y:S01]  /*29f20*/  IMAD.U32 R6, R19, 0x10000, RZ ;  /* 0x0001000013067824 */ /* 0x000fe200078e00ff */
[----:B------:R-:W-:Y:S01]  /*29f30*/  LOP3.LUT R3, R10, 0xffff0000, RZ, 0xc0, !PT ;  /* 0xffff00000a037812 */ /* 0x000fe200078ec0ff */
[----:B------:R-:W-:Y:S01]  /*29f40*/  FMUL.FTZ R14, R9, R23 ;  /* 0x00000017090e7220 */ /* 0x000fe20000410000 */
[----:B------:R-:W-:Y:S01]  /*29f50*/  LOP3.LUT R19, R25, 0xffff0000, RZ, 0xc0, !PT ;  /* 0xffff000019137812 */ /* 0x000fe200078ec0ff */
[-C--:B------:R-:W-:Y:S01]  /*29f60*/  FMUL.FTZ R11, R9, R13.reuse ;  /* 0x0000000d090b7220 */ /* 0x080fe20000410000 */
[----:B------:R-:W-:Y:S01]  /*29f70*/  LOP3.LUT R18, R24, 0xffff0000, RZ, 0xc0, !PT ;  /* 0xffff000018127812 */ /* 0x000fe200078ec0ff */
[----:B------:R-:W-:-:S02]  /*29f80*/  FFMA.FTZ R14, R6, R13, -R14 ;  /* 0x0000000d060e7223 */ /* 0x000fc4000001080e */
[----:B------:R-:W-:Y:S02]  /*29f90*/  FFMA.FTZ R11, R6, R23, R11 ;  /* 0x00000017060b7223 */ /* 0x000fe4000001000b */
[C---:B------:R-:W-:Y:S02]  /*29fa0*/  FMUL.FTZ R6, R3.reuse, R17 ;  /* 0x0000001103067220 */ /* 0x040fe40000410000 */
[-C--:B------:R-:W-:Y:S02]  /*29fb0*/  FMUL.FTZ R9, R3, R19.reuse ;  /* 0x0000001303097220 */ /* 0x080fe40000410000 */
[C---:B------:R-:W-:Y:S02]  /*29fc0*/  FMUL.FTZ R13, R2.reuse, R18 ;  /* 0x00000012020d7220 */ /* 0x040fe40000410000 */
[----:B------:R-:W-:Y:S02]  /*29fd0*/  FMUL.FTZ R10, R2, R16 ;  /* 0x00000010020a7220 */ /* 0x000fe40000410000 */
[----:B------:R-:W-:-:S02]  /*29fe0*/  FFMA.FTZ R2, R8, R19, R6 ;  /* 0x0000001308027223 */ /* 0x000fc40000010006 */
[----:B------:R-:W-:Y:S01]  /*29ff0*/  FFMA.FTZ R3, R8, R17, -R9 ;  /* 0x0000001108037223 */ /* 0x000fe20000010809 */
[----:B------:R-:W-:Y:S01]  /*2a000*/  F2FP.BF16.PACK_AB R17, R22, R33 ;  /* 0x000000211611723e */ /* 0x000fe200000010ff */
[C---:B------:R-:W-:Y:S01]  /*2a010*/  FFMA.FTZ R6, R4.reuse, R16, -R13 ;  /* 0x0000001004067223 */ /* 0x040fe2000001080d */
[----:B------:R-:W-:Y:S01]  /*2a020*/  F2FP.BF16.PACK_AB R16, R35, R37 ;  /* 0x000000252310723e */ /* 0x000fe200000010ff */
[----:B------:R-:W-:Y:S01]  /*2a030*/  FFMA.FTZ R4, R4, R18, R10 ;  /* 0x0000001204047223 */ /* 0x000fe2000001000a */
[----:B------:R-:W-:Y:S02]  /*2a040*/  F2FP.BF16.PACK_AB R18, R3, R20 ;  /* 0x000000140312723e */ /* 0x000fe400000010ff */
[----:B------:R-:W-:Y:S02]  /*2a050*/  F2FP.BF16.PACK_AB R19, R6, R14 ;  /* 0x0000000e0613723e */ /* 0x000fe400000010ff */
[----:B------:R-:W-:Y:S02]  /*2a060*/  F2FP.BF16.PACK_AB R8, R34, R36 ;  /* 0x000000242208723e */ /* 0x000fe400000010ff */
[----:B------:R-:W-:Y:S01]  /*2a070*/  F2FP.BF16.PACK_AB R9, R21, R32 ;  /* 0x000000201509723e */ /* 0x000fe200000010ff */
[----:B------:R1:W-:Y:S01]  /*2a080*/  ST.E.128 [R30.64], R16 ;  /* 0x000000101e007985 */ /* 0x0003e2000c101d04 */
[----:B------:R-:W-:-:S02]  /*2a090*/  F2FP.BF16.PACK_AB R10, R2, R15 ;  /* 0x0000000f020a723e */ /* 0x000fc400000010ff */
[----:B------:R-:W-:-:S05]  /*2a0a0*/  F2FP.BF16.PACK_AB R11, R4, R11 ;  /* 0x0000000b040b723e */ /* 0x000fca00000010ff */
[----:B------:R1:W-:Y:S02]  /*2a0b0*/  ST.E.128 [R28.64], R8 ;  /* 0x000000081c007985 */ /* 0x0003e4000c101d04 */
.L_x_2650:
[----:B------:R-:W-:Y:S05]  /*2a0c0*/  BSYNC B1 ;  /* 0x0000000000017941 */ /* 0x000fea0003800000 */
.L_x_2649:
[----:B------:R-:W-:Y:S01]  /*2a0d0*/  IADD3 R43, R78, 0x40, RZ ;  /* 0x000000404e2b7810 */ /* 0x000fe20007ffe0ff */
[----:B------:R-:W-:Y:S03]  /*2a0e0*/  BSSY B1, `(.L_x_2653) ;  /* 0x00000f1000017945 */ /* 0x000fe60003800000 */
[----:B------:R-:W-:-:S13]  /*2a0f0*/  ISETP.GE.AND P0, PT, R43, R77, PT ;  /* 0x0000004d2b00720c */ /* 0x000fda0003f06270 */
[----:B------:R-:W-:Y:S05]  /*2a100*/  @P0 BRA `(.L_x_2654) ;  /* 0x00000ee000000947 */ /* 0x000fea0003800000 */
[----:B------:R-:W-:Y:S01]  /*2a110*/  ISETP.GE.AND P0, PT, R42, R0, PT ;  /* 0x000000002a00720c */ /* 0x000fe20003f06270 */
[----:B------:R-:W-:-:S12]  /*2a120*/  BSSY B0, `(.L_x_2655) ;  /* 0x0000072000007945 */ /* 0x000fd80003800000 */
[----:B------:R-:W-:Y:S05]  /*2a130*/  @P0 BRA `(.L_x_2656) ;  /* 0x0000070000000947 */ /* 0x000fea0003800000 */
[----:B-1----:R-:W-:Y:S01]  /*2a140*/  SHF.R.S32.HI R3, RZ, 0x1f, R43 ;  /* 0x0000001fff037819 */ /* 0x002fe2000001142b */
[----:B------:R-:W-:Y:S01]  /*2a150*/  IMAD.SHL.U32 R2, R43, 0x40, RZ ;  /* 0x000000402b027824 */ /* 0x000fe200078e00ff */
[----:B------:R-:W-:Y:S02]  /*2a160*/  LEA.HI R6, R0, R40, RZ, 0x1d ;  /* 0x0000002800067211 */ /* 0x000fe400078fe8ff */
[----:B------:R-:W-:Y:S02]  /*2a170*/  LEA.HI R3, R3, R43, RZ, 0x3 ;  /* 0x0000002b03037211 */ /* 0x000fe400078f18ff */
[----:B------:R-:W-:Y:S02]  /*2a180*/  SHF.R.S32.HI R8, RZ, 0x1f, R6 ;  /* 0x0000001fff087819 */ /* 0x000fe40000011406 */
[----:B------:R-:W-:Y:S01]  /*2a190*/  LOP3.LUT R2, R2, 0x1c0, RZ, 0xc0, !PT ;  /* 0x000001c002027812 */ /* 0x000fe200078ec0ff */
[----:B------:R-:W-:Y:S01]  /*2a1a0*/  IMAD.SHL.U32 R4, R3, 0x40, RZ ;  /* 0x0000004003047824 */ /* 0x000fe200078e00ff */
[----:B------:R-:W-:Y:S01]  /*2a1b0*/  LEA.HI R8, R8, R6, RZ, 0x3 ;  /* 0x0000000608087211 */ /* 0x000fe200078f18ff */
[----:B------:R-:W-:Y:S01]  /*2a1c0*/  IMAD.SHL.U32 R6, R6, 0x8, RZ ;  /* 0x0000000806067824 */ /* 0x000fe200078e00ff */
[----:B------:R-:W-:-:S02]  /*2a1d0*/  LOP3.LUT R9, R2, 0x38, R42, 0xf8, !PT ;  /* 0x0000003802097812 */ /* 0x000fc400078ef82a */
[----:B------:R-:W-:Y:S02]  /*2a1e0*/  SHF.R.U32.HI R3, RZ, 0x3, R2 ;  /* 0x00000003ff037819 */ /* 0x000fe40000011602 */
[----:B------:R-:W-:Y:S02]  /*2a1f0*/  LOP3.LUT R4, R4, 0xfffffe00, RZ, 0xc0, !PT ;  /* 0xfffffe0004047812 */ /* 0x000fe400078ec0ff */
[----:B------:R-:W-:Y:S01]  /*2a200*/  LOP3.LUT R2, R2, 0x38, R6, 0xf8, !PT ;  /* 0x0000003802027812 */ /* 0x000fe200078ef806 */
[----:B------:R-:W-:Y:S01]  /*2a210*/  IMAD.SHL.U32 R6, R8, 0x400, RZ ;  /* 0x0000040008067824 */ /* 0x000fe200078e00ff */
[----:B------:R-:W-:Y:S02]  /*2a220*/  LOP3.LUT R8, R4, R9, R3, 0xf6, !PT ;  /* 0x0000000904087212 */ /* 0x000fe400078ef603 */
[----:B------:R-:W-:Y:S02]  /*2a230*/  LOP3.LUT R3, R2, R3, RZ, 0x3c, !PT ;  /* 0x0000000302037212 */ /* 0x000fe400078e3cff */
[----:B------:R-:W-:Y:S01]  /*2a240*/  LOP3.LUT R2, R6, 0xffffe000, RZ, 0xc0, !PT ;  /* 0xffffe00006027812 */ /* 0x000fe200078ec0ff */
[----:B----45:R-:W-:-:S03]  /*2a250*/  IMAD.WIDE.U32 R36, R8, 0x2, R38 ;  /* 0x0000000208247825 */ /* 0x030fc600078e0026 */
[----:B------:R-:W-:Y:S02]  /*2a260*/  IADD3 R2, R3, R2, R4 ;  /* 0x0000000203027210 */ /* 0x000fe40007ffe004 */
[----:B------:R-:W2:Y:S03]  /*2a270*/  LD.E.128 R16, [R36.64] ;  /* 0x0000000424107980 */ /* 0x000ea6000c101d00 */
[----:B------:R-:W-:-:S05]  /*2a280*/  IMAD.WIDE.U32 R34, R2, 0x2, R38 ;  /* 0x0000000202227825 */ /* 0x000fca00078e0026 */
[----:B------:R-:W3:Y:S01]  /*2a290*/  LD.E.128 R8, [R34.64] ;  /* 0x0000000422087980 */ /* 0x000ee2000c101d00 */
[----:B------:R-:W-:Y:S02]  /*2a2a0*/  SHF.R.U64 R13, R68, 0x10, R69 ;  /* 0x00000010440d7819 */ /* 0x000fe40000001245 */
[----:B------:R-:W-:Y:S02]  /*2a2b0*/  SHF.R.U64 R2, R64, 0x10, R65 ;  /* 0x0000001040027819 */ /* 0x000fe40000001241 */
[----:B------:R-:W-:Y:S02]  /*2a2c0*/  SHF.R.U64 R15, R70, 0x10, R71 ;  /* 0x00000010460f7819 */ /* 0x000fe40000001247 */
[----:B------:R-:W-:Y:S02]  /*2a2d0*/  PRMT R25, R109, 0x5432, R13 ;  /* 0x000054326d197816 */ /* 0x000fe4000000000d */
[----:B------:R-:W-:Y:S02]  /*2a2e0*/  SHF.R.U32.HI R14, RZ, 0x10, R69 ;  /* 0x00000010ff0e7819 */ /* 0x000fe40000011645 */
[----:B------:R-:W-:Y:S01]  /*2a2f0*/  PRMT R32, R111, 0x5432, R2 ;  /* 0x000054326f207816 */ /* 0x000fe20000000002 */
[----:B------:R-:W-:Y:S01]  /*2a300*/  IMAD.U32 R33, R25, 0x10000, RZ ;  /* 0x0001000019217824 */ /* 0x000fe200078e00ff */
[----:B------:R-:W-:-:S02]  /*2a310*/  PRMT R23, R110, 0x5432, R15 ;  /* 0x000054326e177816 */ /* 0x000fc4000000000f */
[----:B------:R-:W-:Y:S02]  /*2a320*/  PRMT R24, R109, 0x5410, R14 ;  /* 0x000054106d187816 */ /* 0x000fe4000000000e */
[--C-:B------:R-:W-:Y:S02]  /*2a330*/  SHF.R.U64 R4, R66, 0x10, R67.reuse ;  /* 0x0000001042047819 */ /* 0x100fe40000001243 */
[----:B------:R-:W-:Y:S02]  /*2a340*/  SHF.R.U32.HI R6, RZ, 0x10, R67 ;  /* 0x00000010ff067819 */ /* 0x000fe40000011643 */
[----:B------:R-:W-:Y:S02]  /*2a350*/  LOP3.LUT R25, R25, 0xffff0000, RZ, 0xc0, !PT ;  /* 0xffff000019197812 */ /* 0x000fe400078ec0ff */
[----:B------:R-:W-:Y:S02]  /*2a360*/  SHF.R.U32.HI R3, RZ, 0x10, R65 ;  /* 0x00000010ff037819 */ /* 0x000fe40000011641 */
[----:B------:R-:W-:-:S02]  /*2a370*/  PRMT R27, R112, 0x5432, R4 ;  /* 0x00005432701b7816 */ /* 0x000fc40000000004 */
[----:B------:R-:W-:Y:S02]  /*2a380*/  PRMT R26, R112, 0x5410, R6 ;  /* 0x00005410701a7816 */ /* 0x000fe40000000006 */
[----:B------:R-:W-:Y:S02]  /*2a390*/  PRMT R31, R111, 0x5410, R3 ;  /* 0x000054106f1f7816 */ /* 0x000fe40000000003 */
[----:B------:R-:W-:-:S04]  /*2a3a0*/  SHF.R.U32.HI R22, RZ, 0x10, R71 ;  /* 0x00000010ff167819 */ /* 0x000fc80000011647 */
[----:B------:R-:W-:Y:S01]  /*2a3b0*/  PRMT R22, R110, 0x5410, R22 ;  /* 0x000054106e167816 */ /* 0x000fe20000000016 */
[C---:B--2---:R-:W-:Y:S01]  /*2a3c0*/  IMAD.U32 R28, R17.reuse, 0x10000, RZ ;  /* 0x00010000111c7824 */ /* 0x044fe200078e00ff */
[----:B------:R-:W-:Y:S01]  /*2a3d0*/  LOP3.LUT R21, R17, 0xffff0000, RZ, 0xc0, !PT ;  /* 0xffff000011157812 */ /* 0x000fe200078ec0ff */
[C---:B------:R-:W-:Y:S01]  /*2a3e0*/  IMAD.U32 R30, R16.reuse, 0x10000, RZ ;  /* 0x00010000101e7824 */ /* 0x040fe200078e00ff */
[----:B------:R-:W-:Y:S01]  /*2a3f0*/  LOP3.LUT R29, R16, 0xffff0000, RZ, 0xc0, !PT ;  /* 0xffff0000101d7812 */ /* 0x000fe200078ec0ff */
[C---:B------:R-:W-:Y:S01]  /*2a400*/  IMAD.U32 R20, R18.reuse, 0x10000, RZ ;  /* 0x0001000012147824 */ /* 0x040fe200078e00ff */
[----:B------:R-:W-:Y:S01]  /*2a410*/  LOP3.LUT R17, R18, 0xffff0000, RZ, 0xc0, !PT ;  /* 0xffff000012117812 */ /* 0x000fe200078ec0ff */
[C---:B------:R-:W-:Y:S01]  /*2a420*/  IMAD.U32 R16, R19.reuse, 0x10000, RZ ;  /* 0x0001000013107824 */ /* 0x040fe200078e00ff */
[----:B------:R-:W-:Y:S01]  /*2a430*/  LOP3.LUT R18, R19, 0xffff0000, RZ, 0xc0, !PT ;  /* 0xffff000013127812 */ /* 0x000fe200078ec0ff */
[C---:B---3--:R-:W-:Y:S01]  /*2a440*/  IMAD.U32 R15, R8.reuse, 0x10000, RZ ;  /* 0x00010000080f7824 */ /* 0x048fe200078e00ff */
[----:B------:R-:W-:Y:S01]  /*2a450*/  LOP3.LUT R14, R8, 0xffff0000, RZ, 0xc0, !PT ;  /* 0xffff0000080e7812 */ /* 0x000fe200078ec0ff */
[C---:B------:R-:W-:Y:S01]  /*2a460*/  IMAD.U32 R13, R9.reuse, 0x10000, RZ ;  /* 0x00010000090d7824 */ /* 0x040fe200078e00ff */
[----:B------:R-:W-:Y:S01]  /*2a470*/  LOP3.LUT R8, R9, 0xffff0000, RZ, 0xc0, !PT ;  /* 0xffff000009087812 */ /* 0x000fe200078ec0ff */
[----:B------:R-:W-:Y:S01]  /*2a480*/  IMAD.U32 R19, R32, 0x10000, RZ ;  /* 0x0001000020137824 */ /* 0x000fe200078e00ff */
[C---:B------:R-:W-:Y:S01]  /*2a490*/  LOP3.LUT R4, R10.reuse, 0xffff0000, RZ, 0xc0, !PT ;  /* 0xffff00000a047812 */ /* 0x040fe200078ec0ff */
[----:B------:R-:W-:Y:S01]  /*2a4a0*/  FMUL.FTZ R9, R15, R33 ;  /* 0x000000210f097220 */ /* 0x000fe20000410000 */
[----:B------:R-:W-:Y:S01]  /*2a4b0*/  LOP3.LUT R2, R11, 0xffff0000, RZ, 0xc0, !PT ;  /* 0xffff00000b027812 */ /* 0x000fe200078ec0ff */
[----:B------:R-:W-:-:S02]  /*2a4c0*/  IMAD.U32 R6, R10, 0x10000, RZ ;  /* 0x000100000a067824 */ /* 0x000fc400078e00ff */
[-C--:B------:R-:W-:Y:S02]  /*2a4d0*/  FMUL.FTZ R10, R15, R19.reuse ;  /* 0x000000130f0a7220 */ /* 0x080fe40000410000 */
[----:B------:R-:W-:Y:S01]  /*2a4e0*/  FFMA.FTZ R41, R30, R19, -R9 ;  /* 0x000000131e297223 */ /* 0x000fe20000010809 */
[----:B------:R-:W-:Y:S01]  /*2a4f0*/  LOP3.LUT R19, R32, 0xffff0000, RZ, 0xc0, !PT ;  /* 0xffff000020137812 */ /* 0x000fe200078ec0ff */
[----:B------:R-:W-:Y:S02]  /*2a500*/  FMUL.FTZ R9, R14, R25 ;  /* 0x000000190e097220 */ /* 0x000fe40000410000 */
[----:B------:R-:W-:Y:S02]  /*2a510*/  IMAD.U32 R32, R24, 0x10000, RZ ;  /* 0x0001000018207824 */ /* 0x000fe400078e00ff */
[----:B------:R-:W-:Y:S02]  /*2a520*/  IMAD.U32 R3, R11, 0x10000, RZ ;  /* 0x000100000b037824 */ /* 0x000fe400078e00ff */
[----:B------:R-:W-:-:S02]  /*2a530*/  FFMA.FTZ R33, R30, R33, R10 ;  /* 0x000000211e217223 */ /* 0x000fc4000001000a */
[-C--:B------:R-:W-:Y:S02]  /*2a540*/  FMUL.FTZ R11, R14, R19.reuse ;  /* 0x000000130e0b7220 */ /* 0x080fe40000410000 */
[----:B------:R-:W-:Y:S01]  /*2a550*/  FFMA.FTZ R30, R29, R19, -R9 ;  /* 0x000000131d1e7223 */ /* 0x000fe20000010809 */
[----:B------:R-:W-:Y:S01]  /*2a560*/  LOP3.LUT R19, R24, 0xffff0000, RZ, 0xc0, !PT ;  /* 0xffff000018137812 */ /* 0x000fe200078ec0ff */
[----:B------:R-:W-:Y:S02]  /*2a570*/  IMAD.U32 R15, R31, 0x10000, RZ ;  /* 0x000100001f0f7824 */ /* 0x000fe400078e00ff */
[----:B------:R-:W-:Y:S02]  /*2a580*/  FMUL.FTZ R10, R13, R32 ;  /* 0x000000200d0a7220 */ /* 0x000fe40000410000 */
[----:B------:R-:W-:Y:S01]  /*2a590*/  FFMA.FTZ R29, R29, R25, R11 ;  /* 0x000000191d1d7223 */ /* 0x000fe2000001000b */
[----:B------:R-:W-:Y:S01]  /*2a5a0*/  LOP3.LUT R11, R31, 0xffff0000, RZ, 0xc0, !PT ;  /* 0xffff00001f0b7812 */ /* 0x000fe200078ec0ff */
[----:B------:R-:W-:-:S02]  /*2a5b0*/  FMUL.FTZ R9, R13, R15 ;  /* 0x0000000f0d097220 */ /* 0x000fc40000410000 */
[----:B------:R-:W-:Y:S02]  /*2a5c0*/  FFMA.FTZ R25, R28, R15, -R10 ;  /* 0x0000000f1c197223 */ /* 0x000fe4000001080a */
[----:B------:R-:W-:Y:S02]  /*2a5d0*/  FMUL.FTZ R10, R8, R19 ;  /* 0x00000013080a7220 */ /* 0x000fe40000410000 */
[----:B------:R-:W-:Y:S02]  /*2a5e0*/  IMAD.U32 R14, R27, 0x10000, RZ ;  /* 0x000100001b0e7824 */ /* 0x000fe400078e00ff */
[C---:B------:R-:W-:Y:S01]  /*2a5f0*/  IMAD.U32 R13, R23.reuse, 0x10000, RZ ;  /* 0x00010000170d7824 */ /* 0x040fe200078e00ff */
[----:B------:R-:W-:Y:S01]  /*2a600*/  LOP3.LUT R23, R23, 0xffff0000, RZ, 0xc0, !PT ;  /* 0xffff000017177812 */ /* 0x000fe200078ec0ff */
[----:B------:R-:W-:Y:S02]  /*2a610*/  FFMA.FTZ R24, R28, R32, R9 ;  /* 0x000000201c187223 */ /* 0x000fe40000010009 */
[----:B------:R-:W-:-:S02]  /*2a620*/  FMUL.FTZ R9, R8, R11 ;  /* 0x0000000b08097220 */ /* 0x000fc40000410000 */
[----:B------:R-:W-:Y:S02]  /*2a630*/  FFMA.FTZ R15, R21, R11, -R10 ;  /* 0x0000000b150f7223 */ /* 0x000fe4000001080a */
[C---:B------:R-:W-:Y:S01]  /*2a640*/  IMAD.U32 R28, R22.reuse, 0x10000, RZ ;  /* 0x00010000161c7824 */ /* 0x040fe200078e00ff */
[----:B------:R-:W-:Y:S01]  /*2a650*/  LOP3.LUT R22, R22, 0xffff0000, RZ, 0xc0, !PT ;  /* 0xffff000016167812 */ /* 0x000fe200078ec0ff */
[----:B------:R-:W-:Y:S02]  /*2a660*/  IMAD.U32 R11, R26, 0x10000, RZ ;  /* 0x000100001a0b7824 */ /* 0x000fe400078e00ff */
[C---:B------:R-:W-:Y:S02]  /*2a670*/  FMUL.FTZ R8, R6.reuse, R13 ;  /* 0x0000000d06087220 */ /* 0x040fe40000410000 */
[----:B------:R-:W-:Y:S02]  /*2a680*/  FMUL.FTZ R10, R6, R14 ;  /* 0x0000000e060a7220 */ /* 0x000fe40000410000 */
[----:B------:R-:W-:-:S02]  /*2a690*/  FMUL.FTZ R6, R3, R28 ;  /* 0x0000001c03067220 */ /* 0x000fc40000410000 */
[C---:B------:R-:W-:Y:S02]  /*2a6a0*/  FFMA.FTZ R14, R20.reuse, R14, -R8 ;  /* 0x0000000e140e7223 */ /* 0x040fe40000010808 */
[----:B------:R-:W-:Y:S01]  /*2a6b0*/  FFMA.FTZ R10, R20, R13, R10 ;  /* 0x0000000d140a7223 */ /* 0x000fe2000001000a */
[----:B------:R-:W-:Y:S01]  /*2a6c0*/  LOP3.LUT R20, R27, 0xffff0000, RZ, 0xc0, !PT ;  /* 0xffff00001b147812 */ /* 0x000fe200078ec0ff */
[----:B------:R-:W-:Y:S02]  /*2a6d0*/  FMUL.FTZ R3, R3, R11 ;  /* 0x0000000b03037220 */ /* 0x000fe40000410000 */
[----:B------:R-:W-:Y:S01]  /*2a6e0*/  FFMA.FTZ R9, R21, R19, R9 ;  /* 0x0000001315097223 */ /* 0x000fe20000010009 */
[----:B------:R-:W-:Y:S01]  /*2a6f0*/  LOP3.LUT R19, R26, 0xffff0000, RZ, 0xc0, !PT ;  /* 0xffff00001a137812 */ /* 0x000fe200078ec0ff */
[C---:B------:R-:W-:Y:S02]  /*2a700*/  FFMA.FTZ R13, R16.reuse, R11, -R6 ;  /* 0x0000000b100d7223 */ /* 0x040fe40000010806 */
[----:B------:R-:W-:Y:S01]  /*2a710*/  FFMA.FTZ R11, R16, R28, R3 ;  /* 0x0000001c100b7223 */ /* 0x000fe20000010003 */
[----:B------:R-:W-:Y:S01]  /*2a720*/  F2FP.BF16.PACK_AB R16, R30, R41 ;  /* 0x000000291e10723e */ /* 0x000fe200000010ff */
[C---:B------:R-:W-:Y:S01]  /*2a730*/  FMUL.FTZ R3, R4.reuse, R23 ;  /* 0x0000001704037220 */ /* 0x040fe20000410000 */
[----:B------:R-:W-:Y:S01]  /*2a740*/  F2FP.BF16.PACK_AB R9, R9, R24 ;  /* 0x000000180909723e */ /* 0x000fe200000010ff */
[----:B------:R-:W-:-:S02]  /*2a750*/  FMUL.FTZ R4, R4, R20 ;  /* 0x0000001404047220 */ /* 0x000fc40000410000 */
[C---:B------:R-:W-:Y:S02]  /*2a760*/  FMUL.FTZ R6, R2.reuse, R22 ;  /* 0x0000001602067220 */ /* 0x040fe40000410000 */
[----:B------:R-:W-:Y:S02]  /*2a770*/  FMUL.FTZ R8, R2, R19 ;  /* 0x0000001302087220 */ /* 0x000fe40000410000 */
[C---:B------:R-:W-:Y:S02]  /*2a780*/  FFMA.FTZ R3, R17.reuse, R20, -R3 ;  /* 0x0000001411037223 */ /* 0x040fe40000010803 */
[----:B------:R-:W-:Y:S01]  /*2a790*/  FFMA.FTZ R2, R17, R23, R4 ;  /* 0x0000001711027223 */ /* 0x000fe20000010004 */
[----:B------:R-:W-:Y:S01]  /*2a7a0*/  F2FP.BF16.PACK_AB R17, R15, R25 ;  /* 0x000000190f11723e */ /* 0x000fe200000010ff */
[C---:B------:R-:W-:Y:S02]  /*2a7b0*/  FFMA.FTZ R6, R18.reuse, R19, -R6 ;  /* 0x0000001312067223 */ /* 0x040fe40000010806 */
[----:B------:R-:W-:Y:S01]  /*2a7c0*/  FFMA.FTZ R4, R18, R22, R8 ;  /* 0x0000001612047223 */ /* 0x000fe20000010008 */
[----:B------:R-:W-:-:S02]  /*2a7d0*/  F2FP.BF16.PACK_AB R18, R3, R14 ;  /* 0x0000000e0312723e */ /* 0x000fc400000010ff */
[----:B------:R-:W-:Y:S02]  /*2a7e0*/  F2FP.BF16.PACK_AB R19, R6, R13 ;  /* 0x0000000d0613723e */ /* 0x000fe400000010ff */
[----:B------:R-:W-:Y:S02]  /*2a7f0*/  F2FP.BF16.PACK_AB R8, R29, R33 ;  /* 0x000000211d08723e */ /* 0x000fe400000010ff */
[----:B------:R-:W-:Y:S01]  /*2a800*/  F2FP.BF16.PACK_AB R10, R2, R10 ;  /* 0x0000000a020a723e */ /* 0x000fe200000010ff */
[----:B------:R1:W-:Y:S01]  /*2a810*/  ST.E.128 [R36.64], R16 ;  /* 0x0000001024007985 */ /* 0x0003e2000c101d04 */
[----:B------:R-:W-:-:S05]  /*2a820*/  F2FP.BF16.PACK_AB R11, R4, R11 ;  /* 0x0000000b040b723e */ /* 0x000fca00000010ff */
[----:B------:R1:W-:Y:S02]  /*2a830*/  ST.E.128 [R34.64], R8 ;  /* 0x0000000822007985 */ /* 0x0003e4000c101d04 */
.L_x_2656:
[----:B------:R-:W-:Y:S05]  /*2a840*/  BSYNC B0 ;  /* 0x0000000000007941 */ /* 0x000fea0003800000 */
.L_x_2655:
        /* <DEDUP_REMOVED lines=9> */
[----:B------:R-:W-:-:S02]  /*2a8e0*/  LEA.HI R6, R6, R43, RZ, 0x3 ;  /* 0x0000002b06067211 */ /* 0x000fc400078f18ff */
[----:B------:R-:W-:Y:S01]  /*2a8f0*/  LOP3.LUT R2, R9, 0x1c0, RZ, 0xc0, !PT ;  /* 0x000001c009027812 */ /* 0x000fe200078ec0ff */
[----:B------:R-:W-:Y:S01]  /*2a900*/  IMAD.SHL.U32 R9, R3, 0x80, RZ ;  /* 0x0000008003097824 */ /* 0x000fe200078e00ff */
[----:B------:R-:W-:Y:S01]  /*2a910*/  LEA.HI R3, R0, R8, RZ, 0x1d ;  /* 0x0000000800037211 */ /* 0x000fe200078fe8ff */
[----:B------:R-:W-:Y:S01]  /*2a920*/  IMAD.SHL.U32 R10, R6, 0x40, RZ ;  /* 0x00000040060a7824 */ /* 0x000fe200078e00ff */
[----:B------:R-:W-:Y:S02]  /*2a930*/  LOP3.LUT R8, R2, 0x38, R4, 0xf8, !PT ;  /* 0x0000003802087812 */ /* 0x000fe400078ef804 */
[----:B------:R-:W-:Y:S02]  /*2a940*/  SHF.R.U32.HI R13, RZ, 0x3, R2 ;  /* 0x00000003ff0d7819 */ /* 0x000fe40000011602 */
[----:B------:R-:W-:Y:S02]  /*2a950*/  SHF.R.S32.HI R6, RZ, 0x1f, R3 ;  /* 0x0000001fff067819 */ /* 0x000fe40000011403 */
[----:B------:R-:W-:-:S02]  /*2a960*/  LOP3.LUT R11, R9, 0xffffe000, RZ, 0xc0, !PT ;  /* 0xffffe000090b7812 */ /* 0x000fc400078ec0ff */
[----:B------:R-:W-:Y:S01]  /*2a970*/  LOP3.LUT R9, R8, R13, RZ, 0x3c, !PT ;  /* 0x0000000d08097212 */ /* 0x000fe200078e3cff */
[----:B------:R-:W-:Y:S01]  /*2a980*/  IMAD.SHL.U32 R8, R3, 0x8, RZ ;  /* 0x0000000803087824 */ /* 0x000fe200078e00ff */
[----:B------:R-:W-:Y:S02]  /*2a990*/  LEA.HI R3, R6, R3, RZ, 0x3 ;  /* 0x0000000306037211 */ /* 0x000fe400078f18ff */
[----:B------:R-:W-:Y:S02]  /*2a9a0*/  LOP3.LUT R4, R10, 0xfffffe00, RZ, 0xc0, !PT ;  /* 0xfffffe000a047812 */ /* 0x000fe400078ec0ff */
[----:B------:R-:W-:Y:S01]  /*2a9b0*/  LOP3.LUT R6, R2, 0x38, R8, 0xf8, !PT ;  /* 0x0000003802067812 */ /* 0x000fe200078ef808 */
[----:B------:R-:W-:Y:S01]  /*2a9c0*/  IMAD.SHL.U32 R2, R3, 0x400, RZ ;  /* 0x0000040003027824 */ /* 0x000fe200078e00ff */
[----:B------:R-:W-:Y:S02]  /*2a9d0*/  IADD3 R9, R9, R11, R4 ;  /* 0x0000000b09097210 */ /* 0x000fe40007ffe004 */
[----:B------:R-:W-:-:S02]  /*2a9e0*/  LOP3.LUT R3, R6, R13, RZ, 0x3c, !PT ;  /* 0x0000000d06037212 */ /* 0x000fc400078e3cff */
        /* <DEDUP_REMOVED lines=96> */
.L_x_2654:
[----:B------:R-:W-:Y:S05]  /*2aff0*/  BSYNC B1 ;  /* 0x0000000000017941 */ /* 0x000fea0003800000 */
.L_x_2653:
[----:B------:R-:W-:Y:S01]  /*2b000*/  IADD3 R4, R78, 0x60, RZ ;  /* 0x000000604e047810 */ /* 0x000fe20007ffe0ff */
[----:B-1----:R-:W-:Y:S02]  /*2b010*/  IMAD.MOV.U32 R2, RZ, RZ, R130 ;  /* 0x000000ffff027224 */ /* 0x002fe400078e0082 */
[----:B------:R-:W-:Y:S01]  /*2b020*/  IMAD.MOV.U32 R3, RZ, RZ, 0x0 ;  /* 0x00000000ff037424 */ /* 0x000fe200078e00ff */
[----:B------:R-:W-:-:S13]  /*2b030*/  ISETP.GE.AND P0, PT, R4, R77, PT ;  /* 0x0000004d0400720c */ /* 0x000fda0003f06270 */
[----:B------:R-:W-:Y:S05]  /*2b040*/  @P0 RET.REL.NODEC R2 `(_ZN7cutlass13device_kernelIN5flash19enable_sm80_to_sm89INS1_16FlashAttnFwdSm80INS1_25CollectiveMainloopFwdSm80ILi8ELi1ELb0EN4cute5tupleIJNS5_1CILi128EEENS7_ILi48EEENS7_ILi256EEEEEELi256ENS_10bfloat16_tEfNS_4arch4Sm80ELb0ELb1ELb0ELb1ELb1ELb1ELb1ELb1EEENS1_21CollectiveEpilogueFwdINS6_IJS8_SA_S9_EEENS6_IJNS7_ILi1EEESI_SI_EEESC_SE_Li256ELb1ELb1ELb1ELb0EEENS1_36VarlenDynamicPersistentTileSchedulerILi128ELi48ELi256ELi256ELb1ELb1ELb0ELb1ELb0ELb1EEEEEEEEEvNT_6ParamsE) ;  /* 0xfffd4fb002000950 */ /* 0x000fea0003c3ffff */
[----:B------:R-:W-:Y:S01]  /*2b050*/  ISETP.GE.AND P0, PT, R42, R0, PT ;  /* 0x000000002a00720c */ /* 0x000fe20003f06270 */
[----:B------:R-:W-:-:S12]  /*2b060*/  BSSY B0, `(.L_x_2657) ;  /* 0x0000072000007945 */ /* 0x000fd80003800000 */
[----:B------:R-:W-:Y:S05]  /*2b070*/  @P0 BRA `(.L_x_2658) ;  /* 0x0000070000000947 */ /* 0x000fea0003800000 */
[----:B------:R-:W-:Y:S01]  /*2b080*/  SHF.R.S32.HI R3, RZ, 0x1f, R4 ;  /* 0x0000001fff037819 */ /* 0x000fe20000011404 */
        /* <DEDUP_REMOVED lines=23> */
[----:B------:R-:W-:Y:S02]  /*2b200*/  SHF.R.U32.HI R15, RZ, 0x10, R85 ;  /* 0x00000010ff0f7819 */ /* 0x000fe40000011655 */
[----:B------:R-:W-:Y:S02]  /*2b210*/  PRMT R25, R79, 0x5432, R14 ;  /* 0x000054324f197816 */ /* 0x000fe4000000000e */
[----:B------:R-:W-:Y:S02]  /*2b220*/  SHF.R.U64 R6, R62, 0x10, R63 ;  /* 0x000000103e067819 */ /* 0x000fe4000000123f */
[----:B------:R-:W-:Y:S01]  /*2b230*/  PRMT R32, R119, 0x5432, R2 ;  /* 0x0000543277207816 */ /* 0x000fe20000000002 */
[----:B------:R-:W-:Y:S01]  /*2b240*/  IMAD.U32 R33, R25, 0x10000, RZ ;  /* 0x0001000019217824 */ /* 0x000fe200078e00ff */
[----:B------:R-:W-:-:S02]  /*2b250*/  PRMT R24, R79, 0x5410, R15 ;  /* 0x000054104f187816 */ /* 0x000fc4000000000f */
[----:B------:R-:W-:Y:S02]  /*2b260*/  SHF.R.U32.HI R3, RZ, 0x10, R61 ;  /* 0x00000010ff037819 */ /* 0x000fe4000001163d */
[C---:B------:R-:W-:Y:S02]  /*2b270*/  PRMT R27, R120.reuse, 0x5432, R6 ;  /* 0x00005432781b7816 */ /* 0x040fe40000000006 */
[----:B------:R-:W-:Y:S02]  /*2b280*/  SHF.R.U32.HI R13, RZ, 0x10, R63 ;  /* 0x00000010ff0d7819 */ /* 0x000fe4000001163f */
[----:B------:R-:W-:Y:S02]  /*2b290*/  PRMT R28, R119, 0x5410, R3 ;  /* 0x00005410771c7816 */ /* 0x000fe40000000003 */
[----:B------:R-:W-:Y:S02]  /*2b2a0*/  LOP3.LUT R25, R25, 0xffff0000, RZ, 0xc0, !PT ;  /* 0xffff000019197812 */ /* 0x000fe400078ec0ff */
[----:B------:R-:W-:-:S02]  /*2b2b0*/  PRMT R26, R120, 0x5410, R13 ;  /* 0x00005410781a7816 */ /* 0x000fc4000000000d */
[--C-:B------:R-:W-:Y:S02]  /*2b2c0*/  SHF.R.U64 R23, R86, 0x10, R87.reuse ;  /* 0x0000001056177819 */ /* 0x100fe40000001257 */
[----:B------:R-:W-:Y:S02]  /*2b2d0*/  SHF.R.U32.HI R22, RZ, 0x10, R87 ;  /* 0x00000010ff167819 */ /* 0x000fe40000011657 */
[----:B------:R-:W-:Y:S02]  /*2b2e0*/  LOP3.LUT R41, R24, 0xffff0000, RZ, 0xc0, !PT ;  /* 0xffff000018297812 */ /* 0x000fe400078ec0ff */
[C---:B------:R-:W-:Y:S02]  /*2b2f0*/  PRMT R23, R118.reuse, 0x5432, R23 ;  /* 0x0000543276177816 */ /* 0x040fe40000000017 */
        /* <DEDUP_REMOVED lines=14> */
[----:B------:R-:W-:Y:S01]  /*2b3e0*/  LOP3.LUT R2, R11, 0xffff0000, RZ, 0xc0, !PT ;  /* 0xffff00000b027812 */ /* 0x000fe200078ec0ff */
[----:B------:R-:W-:-:S02]  /*2b3f0*/  FMUL.FTZ R10, R15, R33 ;  /* 0x000000210f0a7220 */ /* 0x000fc40000410000 */
[----:B------:R-:W-:Y:S02]  /*2b400*/  IMAD.U32 R3, R11, 0x10000, RZ ;  /* 0x000100000b037824 */ /* 0x000fe400078e00ff */
[-C--:B------:R-:W-:Y:S02]  /*2b410*/  FMUL.FTZ R11, R15, R19.reuse ;  /* 0x000000130f0b7220 */ /* 0x080fe40000410000 */
[----:B------:R-:W-:Y:S01]  /*2b420*/  FFMA.FTZ R40, R31, R19, -R10 ;  /* 0x000000131f287223 */ /* 0x000fe2000001080a */
[----:B------:R-:W-:Y:S01]  /*2b430*/  LOP3.LUT R19, R32, 0xffff0000, RZ, 0xc0, !PT ;  /* 0xffff000020137812 */ /* 0x000fe200078ec0ff */
[C---:B------:R-:W-:Y:S01]  /*2b440*/  IMAD.U32 R13, R9.reuse, 0x10000, RZ ;  /* 0x00010000090d7824 */ /* 0x040fe200078e00ff */
[----:B------:R-:W-:Y:S01]  /*2b450*/  LOP3.LUT R9, R9, 0xffff0000, RZ, 0xc0, !PT ;  /* 0xffff000009097812 */ /* 0x000fe200078ec0ff */
[----:B------:R-:W-:Y:S02]  /*2b460*/  IMAD.U32 R32, R24, 0x10000, RZ ;  /* 0x0001000018207824 */ /* 0x000fe400078e00ff */
[----:B------:R-:W-:-:S02]  /*2b470*/  FMUL.FTZ R10, R14, R25 ;  /* 0x000000190e0a7220 */ /* 0x000fc40000410000 */
[----:B------:R-:W-:Y:S02]  /*2b480*/  IMAD.U32 R15, R28, 0x10000, RZ ;  /* 0x000100001c0f7824 */ /* 0x000fe400078e00ff */
[----:B------:R-:W-:Y:S02]  /*2b490*/  FFMA.FTZ R33, R31, R33, R11 ;  /* 0x000000211f217223 */ /* 0x000fe4000001000b */
[-C--:B------:R-:W-:Y:S02]  /*2b4a0*/  FMUL.FTZ R14, R14, R19.reuse ;  /* 0x000000130e0e7220 */ /* 0x080fe40000410000 */
[----:B------:R-:W-:Y:S02]  /*2b4b0*/  FFMA.FTZ R31, R30, R19, -R10 ;  /* 0x000000131e1f7223 */ /* 0x000fe4000001080a */
[C---:B------:R-:W-:Y:S02]  /*2b4c0*/  FMUL.FTZ R11, R13.reuse, R32 ;  /* 0x000000200d0b7220 */ /* 0x040fe40000410000 */
[----:B------:R-:W-:-:S02]  /*2b4d0*/  FMUL.FTZ R10, R13, R15 ;  /* 0x0000000f0d0a7220 */ /* 0x000fc40000410000 */
[----:B------:R-:W-:Y:S02]  /*2b4e0*/  FFMA.FTZ R30, R30, R25, R14 ;  /* 0x000000191e1e7223 */ /* 0x000fe4000001000e */
[C---:B------:R-:W-:Y:S01]  /*2b4f0*/  FFMA.FTZ R25, R29.reuse, R15, -R11 ;  /* 0x0000000f1d197223 */ /* 0x040fe2000001080b */
[----:B------:R-:W-:Y:S01]  /*2b500*/  LOP3.LUT R11, R28, 0xffff0000, RZ, 0xc0, !PT ;  /* 0xffff00001c0b7812 */ /* 0x000fe200078ec0ff */
[----:B------:R-:W-:Y:S02]  /*2b510*/  FFMA.FTZ R24, R29, R32, R10 ;  /* 0x000000201d187223 */ /* 0x000fe4000001000a */
[----:B------:R-:W-:Y:S02]  /*2b520*/  FMUL.FTZ R10, R9, R41 ;  /* 0x00000029090a7220 */ /* 0x000fe40000410000 */
[----:B------:R-:W-:Y:S02]  /*2b530*/  IMAD.U32 R15, R27, 0x10000, RZ ;  /* 0x000100001b0f7824 */ /* 0x000fe400078e00ff */
[C---:B------:R-:W-:Y:S01]  /*2b540*/  IMAD.U32 R13, R23.reuse, 0x10000, RZ ;  /* 0x00010000170d7824 */ /* 0x040fe200078e00ff */
[----:B------:R-:W-:Y:S01]  /*2b550*/  LOP3.LUT R23, R23, 0xffff0000, RZ, 0xc0, !PT ;  /* 0xffff000017177812 */ /* 0x000fe200078ec0ff */
[C---:B------:R-:W-:Y:S01]  /*2b560*/  IMAD.U32 R28, R22.reuse, 0x10000, RZ ;  /* 0x00010000161c7824 */ /* 0x040fe200078e00ff */
[----:B------:R-:W-:Y:S01]  /*2b570*/  LOP3.LUT R22, R22, 0xffff0000, RZ, 0xc0, !PT ;  /* 0xffff000016167812 */ /* 0x000fe200078ec0ff */
[----:B------:R-:W-:-:S02]  /*2b580*/  FMUL.FTZ R9, R9, R11 ;  /* 0x0000000b09097220 */ /* 0x000fc40000410000 */
[----:B------:R-:W-:Y:S02]  /*2b590*/  FFMA.FTZ R19, R21, R11, -R10 ;  /* 0x0000000b15137223 */ /* 0x000fe4000001080a */
[----:B------:R-:W-:Y:S02]  /*2b5a0*/  IMAD.U32 R14, R26, 0x10000, RZ ;  /* 0x000100001a0e7824 */ /* 0x000fe400078e00ff */
[C---:B------:R-:W-:Y:S02]  /*2b5b0*/  FMUL.FTZ R11, R8.reuse, R13 ;  /* 0x0000000d080b7220 */ /* 0x040fe40000410000 */
[----:B------:R-:W-:Y:S02]  /*2b5c0*/  FMUL.FTZ R10, R8, R15 ;  /* 0x0000000f080a7220 */ /* 0x000fe40000410000 */
[----:B------:R-:W-:Y:S02]  /*2b5d0*/  FMUL.FTZ R8, R3, R28 ;  /* 0x0000001c03087220 */ /* 0x000fe40000410000 */
[----:B------:R-:W-:Y:S01]  /*2b5e0*/  FFMA.FTZ R9, R21, R41, R9 ;  /* 0x0000002915097223 */ /* 0x000fe20000010009 */
[----:B------:R-:W-:Y:S01]  /*2b5f0*/  LOP3.LUT R21, R27, 0xffff0000, RZ, 0xc0, !PT ;  /* 0xffff00001b157812 */ /* 0x000fe200078ec0ff */
[----:B------:R-:W-:-:S02]  /*2b600*/  FMUL.FTZ R3, R3, R14 ;  /* 0x0000000e03037220 */ /* 0x000fc40000410000 */
[C---:B------:R-:W-:Y:S01]  /*2b610*/  FFMA.FTZ R15, R20.reuse, R15, -R11 ;  /* 0x0000000f140f7223 */ /* 0x040fe2000001080b */
[----:B------:R-:W-:Y:S01]  /*2b620*/  F2FP.BF16.PACK_AB R9, R9, R24 ;  /* 0x000000180909723e */ /* 0x000fe200000010ff */
[----:B------:R-:W-:Y:S01]  /*2b630*/  FFMA.FTZ R10, R20, R13, R10 ;  /* 0x0000000d140a7223 */ /* 0x000fe2000001000a */
[----:B------:R-:W-:Y:S01]  /*2b640*/  LOP3.LUT R20, R26, 0xffff0000, RZ, 0xc0, !PT ;  /* 0xffff00001a147812 */ /* 0x000fe200078ec0ff */
[----:B------:R-:W-:Y:S02]  /*2b650*/  FFMA.FTZ R13, R16, R28, R3 ;  /* 0x0000001c100d7223 */ /* 0x000fe40000010003 */
[----:B------:R-:W-:Y:S02]  /*2b660*/  FMUL.FTZ R3, R6, R23 ;  /* 0x0000001706037220 */ /* 0x000fe40000410000 */
[----:B------:R-:W-:Y:S01]  /*2b670*/  FFMA.FTZ R14, R16, R14, -R8 ;  /* 0x0000000e100e7223 */ /* 0x000fe20000010808 */
[----:B------:R-:W-:Y:S01]  /*2b680*/  F2FP.BF16.PACK_AB R16, R31, R40 ;  /* 0x000000281f10723e */ /* 0x000fe200000010ff */
[----:B------:R-:W-:-:S02]  /*2b690*/  FMUL.FTZ R6, R6, R21 ;  /* 0x0000001506067220 */ /* 0x000fc40000410000 */
[C---:B------:R-:W-:Y:S02]  /*2b6a0*/  FMUL.FTZ R11, R2.reuse, R22 ;  /* 0x00000016020b7220 */ /* 0x040fe40000410000 */
[-C--:B------:R-:W-:Y:S02]  /*2b6b0*/  FMUL.FTZ R8, R2, R20.reuse ;  /* 0x0000001402087220 */ /* 0x080fe40000410000 */
        /* <DEDUP_REMOVED lines=12> */
.L_x_2658:
[----:B------:R-:W-:Y:S05]  /*2b780*/  BSYNC B0 ;  /* 0x0000000000007941 */ /* 0x000fea0003800000 */
.L_x_2657:
[----:B------:R-:W-:Y:S01]  /*2b790*/  IADD3 R6, R42, 0x40, RZ ;  /* 0x000000402a067810 */ /* 0x000fe20007ffe0ff */
[----:B------:R-:W-:Y:S02]  /*2b7a0*/  IMAD.MOV.U32 R2, RZ, RZ, R130 ;  /* 0x000000ffff027224 */ /* 0x000fe400078e0082 */
[----:B------:R-:W-:Y:S01]  /*2b7b0*/  IMAD.MOV.U32 R3, RZ, RZ, 0x0 ;  /* 0x00000000ff037424 */ /* 0x000fe200078e00ff */
[----:B------:R-:W-:-:S13]  /*2b7c0*/  ISETP.GE.AND P0, PT, R6, R0, PT ;  /* 0x000000000600720c */ /* 0x000fda0003f06270 */
[----:B------:R-:W-:Y:S05]  /*2b7d0*/  @P0 RET.REL.NODEC R2 `(_ZN7cutlass13device_kernelIN5flash19enable_sm80_to_sm89INS1_16FlashAttnFwdSm80INS1_25CollectiveMainloopFwdSm80ILi8ELi1ELb0EN4cute5tupleIJNS5_1CILi128EEENS7_ILi48EEENS7_ILi256EEEEEELi256ENS_10bfloat16_tEfNS_4arch4Sm80ELb0ELb1ELb0ELb1ELb1ELb1ELb1ELb1EEENS1_21CollectiveEpilogueFwdINS6_IJS8_SA_S9_EEENS6_IJNS7_ILi1EEESI_SI_EEESC_SE_Li256ELb1ELb1ELb1ELb0EEENS1_36VarlenDynamicPersistentTileSchedulerILi128ELi48ELi256ELi256ELb1ELb1ELb0ELb1ELb0ELb1EEEEEEEEEvNT_6ParamsE) ;  /* 0xfffd482002000950 */ /* 0x000fea0003c3ffff */
[----:B------:R-:W-:Y:S01]  /*2b7e0*/  SHF.R.S32.HI R2, RZ, 0x1f, R6 ;  /* 0x0000001fff027819 */ /* 0x000fe20000011406 */
[----:B-1----:R-:W-:Y:S01]  /*2b7f0*/  IMAD.SHL.U32 R9, R4, 0x40, RZ ;  /* 0x0000004004097824 */ /* 0x002fe200078e00ff */
[----:B------:R-:W-:Y:S02]  /*2b800*/  SHF.R.S32.HI R10, RZ, 0x1f, R4 ;  /* 0x0000001fff0a7819 */ /* 0x000fe40000011404 */
[CC--:B------:R-:W-:Y:S02]  /*2b810*/  LEA.HI R3, R2.reuse, R6.reuse, RZ, 0x3 ;  /* 0x0000000602037211 */ /* 0x0c0fe400078f18ff */
[----:B------:R-:W-:Y:S02]  /*2b820*/  LEA.HI R6, R2, R6, RZ, 0x6 ;  /* 0x0000000602067211 */ /* 0x000fe400078f30ff */
[----:B------:R-:W-:Y:S02]  /*2b830*/  SHF.R.S32.HI R8, RZ, 0x3, R3 ;  /* 0x00000003ff087819 */ /* 0x000fe40000011403 */
[----:B------:R-:W-:-:S02]  /*2b840*/  LOP3.LUT R2, R9, 0x1c0, RZ, 0xc0, !PT ;  /* 0x000001c009027812 */ /* 0x000fc400078ec0ff */
[----:B------:R-:W-:Y:S01]  /*2b850*/  LEA.HI R9, R10, R4, RZ, 0x3 ;  /* 0x000000040a097211 */ /* 0x000fe200078f18ff */
[----:B------:R-:W-:Y:S01]  /*2b860*/  IMAD.SHL.U32 R4, R6, 0x80, RZ ;  /* 0x0000008006047824 */ /* 0x000fe200078e00ff */
[----:B------:R-:W-:Y:S02]  /*2b870*/  LEA.HI R0, R0, R8, RZ, 0x1d ;  /* 0x0000000800007211 */ /* 0x000fe400078fe8ff */
[----:B------:R-:W-:Y:S01]  /*2b880*/  LOP3.LUT R6, R2, 0x38, R3, 0xf8, !PT ;  /* 0x0000003802067812 */ /* 0x000fe200078ef803 */
[----:B------:R-:W-:Y:S01]  /*2b890*/  IMAD.SHL.U32 R3, R9, 0x40, RZ ;  /* 0x0000004009037824 */ /* 0x000fe200078e00ff */
[----:B------:R-:W-:Y:S02]  /*2b8a0*/  SHF.R.S32.HI R8, RZ, 0x1f, R0 ;  /* 0x0000001fff087819 */ /* 0x000fe40000011400 */
[----:B------:R-:W-:Y:S01]  /*2b8b0*/  LOP3.LUT R9, R4, 0xffffe000, RZ, 0xc0, !PT ;  /* 0xffffe00004097812 */ /* 0x000fe200078ec0ff */
[----:B------:R-:W-:Y:S01]  /*2b8c0*/  IMAD.SHL.U32 R4, R0, 0x8, RZ ;  /* 0x0000000800047824 */ /* 0x000fe200078e00ff */
[----:B------:R-:W-:-:S02]  /*2b8d0*/  LEA.HI R0, R8, R0, RZ, 0x3 ;  /* 0x0000000008007211 */ /* 0x000fc400078f18ff */
[----:B------:R-:W-:Y:S02]  /*2b8e0*/  SHF.R.U32.HI R10, RZ, 0x3, R2 ;  /* 0x00000003ff0a7819 */ /* 0x000fe40000011602 */
[----:B------:R-:W-:Y:S01]  /*2b8f0*/  LOP3.LUT R2, R2, 0x38, R4, 0xf8, !PT ;  /* 0x0000003802027812 */ /* 0x000fe200078ef804 */
[----:B------:R-:W-:Y:S01]  /*2b900*/  IMAD.SHL.U32 R0, R0, 0x400, RZ ;  /* 0x0000040000007824 */ /* 0x000fe200078e00ff */
[----:B------:R-:W-:Y:S02]  /*2b910*/  LOP3.LUT R3, R3, 0xfffffe00, RZ, 0xc0, !PT ;  /* 0xfffffe0003037812 */ /* 0x000fe400078ec0ff */
[-C--:B------:R-:W-:Y:S02]  /*2b920*/  LOP3.LUT R6, R6, R10.reuse, RZ, 0x3c, !PT ;  /* 0x0000000a06067212 */ /* 0x080fe400078e3cff */
[----:B------:R-:W-:Y:S02]  /*2b930*/  LOP3.LUT R2, R2, R10, RZ, 0x3c, !PT ;  /* 0x0000000a02027212 */ /* 0x000fe400078e3cff */
[----:B------:R-:W-:-:S02]  /*2b940*/  LOP3.LUT R0, R0, 0xffffe000, RZ, 0xc0, !PT ;  /* 0xffffe00000007812 */ /* 0x000fc400078ec0ff */
        /* <DEDUP_REMOVED lines=8> */
[----:B------:R-:W-:-:S02]  /*2b9d0*/  PRMT R23, R121, 0x5432, R6 ;  /* 0x0000543279177816 */ /* 0x000fc40000000006 */
[----:B------:R-:W-:Y:S02]  /*2b9e0*/  PRMT R30, R123, 0x5432, R0 ;  /* 0x000054327b1e7816 */ /* 0x000fe40000000000 */
[----:B------:R-:W-:Y:S01]  /*2b9f0*/  SHF.R.U32.HI R4, RZ, 0x10, R95 ;  /* 0x00000010ff047819 */ /* 0x000fe2000001165f */
[----:B------:R-:W-:Y:S01]  /*2ba00*/  IMAD.U32 R31, R23, 0x10000, RZ ;  /* 0x00010000171f7824 */ /* 0x000fe200078e00ff */
[----:B------:R-:W-:Y:S02]  /*2ba10*/  SHF.R.U32.HI R22, RZ, 0x10, R89 ;  /* 0x00000010ff167819 */ /* 0x000fe40000011659 */
[----:B------:R-:W-:Y:S02]  /*2ba20*/  SHF.R.U32.HI R2, RZ, 0x10, R93 ;  /* 0x00000010ff027819 */ /* 0x000fe4000001165d */
[----:B----4-:R-:W-:Y:S02]  /*2ba30*/  PRMT R24, R124, 0x5410, R4 ;  /* 0x000054107c187816 */ /* 0x010fe40000000004 */
[----:B------:R-:W-:-:S02]  /*2ba40*/  SHF.R.U64 R3, R94, 0x10, R95 ;  /* 0x000000105e037819 */ /* 0x000fc4000000125f */
[----:B------:R-:W-:Y:S02]  /*2ba50*/  PRMT R22, R121, 0x5410, R22 ;  /* 0x0000541079167816 */ /* 0x000fe40000000016 */
[----:B------:R-:W-:Y:S02]  /*2ba60*/  PRMT R29, R123, 0x5410, R2 ;  /* 0x000054107b1d7816 */ /* 0x000fe40000000002 */
[----:B------:R-:W-:Y:S02]  /*2ba70*/  LOP3.LUT R23, R23, 0xffff0000, RZ, 0xc0, !PT ;  /* 0xffff000017177812 */ /* 0x000fe400078ec0ff */
[----:B------:R-:W-:Y:S02]  /*2ba80*/  PRMT R25, R124, 0x5432, R3 ;  /* 0x000054327c197816 */ /* 0x000fe40000000003 */
[--C-:B------:R-:W-:Y:S02]  /*2ba90*/  SHF.R.U64 R21, R90, 0x10, R91.reuse ;  /* 0x000000105a157819 */ /* 0x100fe4000000125b */
[----:B------:R-:W-:-:S02]  /*2baa0*/  SHF.R.U32.HI R20, RZ, 0x10, R91 ;  /* 0x00000010ff147819 */ /* 0x000fc4000001165b */
[----:B------:R-:W-:Y:S02]  /*2bab0*/  LOP3.LUT R36, R22, 0xffff0000, RZ, 0xc0, !PT ;  /* 0xffff000016247812 */ /* 0x000fe400078ec0ff */
[C---:B------:R-:W-:Y:S02]  /*2bac0*/  PRMT R21, R122.reuse, 0x5432, R21 ;  /* 0x000054327a157816 */ /* 0x040fe40000000015 */
[----:B------:R-:W-:Y:S01]  /*2bad0*/  PRMT R20, R122, 0x5410, R20 ;  /* 0x000054107a147816 */ /* 0x000fe20000000014 */
[C---:B--2---:R-:W-:Y:S01]  /*2bae0*/  IMAD.U32 R28, R16.reuse, 0x10000, RZ ;  /* 0x00010000101c7824 */ /* 0x044fe200078e00ff */
[----:B------:R-:W-:Y:S01]  /*2baf0*/  LOP3.LUT R27, R16, 0xffff0000, RZ, 0xc0, !PT ;  /* 0xffff0000101b7812 */ /* 0x000fe200078ec0ff */
[C---:B------:R-:W-:Y:S01]  /*2bb00*/  IMAD.U32 R16, R18.reuse, 0x10000, RZ ;  /* 0x0001000012107824 */ /* 0x040fe200078e00ff */
[----:B------:R-:W-:Y:S01]  /*2bb10*/  LOP3.LUT R15, R18, 0xffff0000, RZ, 0xc0, !PT ;  /* 0xffff0000120f7812 */ /* 0x000fe200078ec0ff */
[C---:B---3--:R-:W-:Y:S01]  /*2bb20*/  IMAD.U32 R13, R8.reuse, 0x10000, RZ ;  /* 0x00010000080d7824 */ /* 0x048fe200078e00ff */
[C---:B------:R-:W-:Y:S01]  /*2bb30*/  LOP3.LUT R18, R19.reuse, 0xffff0000, RZ, 0xc0, !PT ;  /* 0xffff000013127812 */ /* 0x040fe200078ec0ff */
[----:B------:R-:W-:Y:S01]  /*2bb40*/  IMAD.U32 R14, R19, 0x10000, RZ ;  /* 0x00010000130e7824 */ /* 0x000fe200078e00ff */
[----:B------:R-:W-:Y:S01]  /*2bb50*/  LOP3.LUT R6, R8, 0xffff0000, RZ, 0xc0, !PT ;  /* 0xffff000008067812 */ /* 0x000fe200078ec0ff */
[C---:B------:R-:W-:Y:S01]  /*2bb60*/  IMAD.U32 R19, R30.reuse, 0x10000, RZ ;  /* 0x000100001e137824 */ /* 0x040fe200078e00ff */
[C---:B------:R-:W-:Y:S01]  /*2bb70*/  LOP3.LUT R8, R9.reuse, 0xffff0000, RZ, 0xc0, !PT ;  /* 0xffff000009087812 */ /* 0x040fe200078ec0ff */
[----:B------:R-:W-:Y:S01]  /*2bb80*/  IMAD.U32 R4, R9, 0x10000, RZ ;  /* 0x0001000009047824 */ /* 0x000fe200078e00ff */
[----:B------:R-:W-:Y:S01]  /*2bb90*/  LOP3.LUT R30, R30, 0xffff0000, RZ, 0xc0, !PT ;  /* 0xffff00001e1e7812 */ /* 0x000fe200078ec0ff */
[C---:B------:R-:W-:Y:S01]  /*2bba0*/  FMUL.FTZ R9, R13.reuse, R31 ;  /* 0x0000001f0d097220 */ /* 0x040fe20000410000 */
[----:B------:R-:W-:Y:S01]  /*2bbb0*/  LOP3.LUT R2, R10, 0xffff0000, RZ, 0xc0, !PT ;  /* 0xffff00000a027812 */ /* 0x000fe200078ec0ff */
[----:B------:R-:W-:-:S02]  /*2bbc0*/  FMUL.FTZ R13, R13, R19 ;  /* 0x000000130d0d7220 */ /* 0x000fc40000410000 */
[----:B------:R-:W-:Y:S02]  /*2bbd0*/  FFMA.FTZ R37, R28, R19, -R9 ;  /* 0x000000131c257223 */ /* 0x000fe40000010809 */
[----:B------:R-:W-:Y:S01]  /*2bbe0*/  IMAD.U32 R3, R10, 0x10000, RZ ;  /* 0x000100000a037824 */ /* 0x000fe200078e00ff */
[C---:B------:R-:W-:Y:S01]  /*2bbf0*/  LOP3.LUT R10, R11.reuse, 0xffff0000, RZ, 0xc0, !PT ;  /* 0xffff00000b0a7812 */ /* 0x040fe200078ec0ff */
[----:B------:R-:W-:Y:S02]  /*2bc00*/  IMAD.U32 R19, R22, 0x10000, RZ ;  /* 0x0001000016137824 */ /* 0x000fe400078e00ff */
[----:B------:R-:W-:Y:S02]  /*2bc10*/  IMAD.U32 R0, R11, 0x10000, RZ ;  /* 0x000100000b007824 */ /* 0x000fe400078e00ff */
[----:B------:R-:W-:Y:S02]  /*2bc20*/  FFMA.FTZ R31, R28, R31, R13 ;  /* 0x0000001f1c1f7223 */ /* 0x000fe4000001000d */
[----:B------:R-:W-:-:S02]  /*2bc30*/  FMUL.FTZ R11, R6, R23 ;  /* 0x00000017060b7220 */ /* 0x000fc40000410000 */
[----:B------:R-:W-:Y:S02]  /*2bc40*/  IMAD.U32 R13, R29, 0x10000, RZ ;  /* 0x000100001d0d7824 */ /* 0x000fe400078e00ff */
[-C--:B------:R-:W-:Y:S02]  /*2bc50*/  FMUL.FTZ R9, R6, R30.reuse ;  /* 0x0000001e06097220 */ /* 0x080fe40000410000 */
[C---:B------:R-:W-:Y:S01]  /*2bc60*/  IMAD.U32 R26, R17.reuse, 0x10000, RZ ;  /* 0x00010000111a7824 */ /* 0x040fe200078e00ff */
[----:B------:R-:W-:Y:S01]  /*2bc70*/  LOP3.LUT R17, R17, 0xffff0000, RZ, 0xc0, !PT ;  /* 0xffff000011117812 */ /* 0x000fe200078ec0ff */
[C---:B------:R-:W-:Y:S02]  /*2bc80*/  FMUL.FTZ R6, R4.reuse, R19 ;  /* 0x0000001304067220 */ /* 0x040fe40000410000 */
[----:B------:R-:W-:Y:S02]  /*2bc90*/  FFMA.FTZ R30, R27, R30, -R11 ;  /* 0x0000001e1b1e7223 */ /* 0x000fe4000001080b */
[----:B------:R-:W-:-:S02]  /*2bca0*/  FMUL.FTZ R4, R4, R13 ;  /* 0x0000000d04047220 */ /* 0x000fc40000410000 */
[----:B------:R-:W-:Y:S02]  /*2bcb0*/  FFMA.FTZ R27, R27, R23, R9 ;  /* 0x000000171b1b7223 */ /* 0x000fe40000010009 */
[C---:B------:R-:W-:Y:S01]  /*2bcc0*/  FFMA.FTZ R23, R26.reuse, R13, -R6 ;  /* 0x0000000d1a177223 */ /* 0x040fe20000010806 */
[----:B------:R-:W-:Y:S01]  /*2bcd0*/  LOP3.LUT R13, R29, 0xffff0000, RZ, 0xc0, !PT ;  /* 0xffff00001d0d7812 */ /* 0x000fe200078ec0ff */
[----:B------:R-:W-:Y:S02]  /*2bce0*/  FFMA.FTZ R26, R26, R19, R4 ;  /* 0x000000131a1a7223 */ /* 0x000fe40000010004 */
[----:B------:R-:W-:Y:S02]  /*2bcf0*/  FMUL.FTZ R4, R8, R36 ;  /* 0x0000002408047220 */ /* 0x000fe40000410000 */
[C---:B------:R-:W-:Y:S01]  /*2bd00*/  IMAD.U32 R19, R25.reuse, 0x10000, RZ ;  /* 0x0001000019137824 */ /* 0x040fe200078e00ff */
[----:B------:R-:W-:Y:S01]  /*2bd10*/  LOP3.LUT R25, R25, 0xffff0000, RZ, 0xc0, !PT ;  /* 0xffff000019197812 */ /* 0x000fe200078ec0ff */
[C---:B------:R-:W-:Y:S01]  /*2bd20*/  IMAD.U32 R22, R21.reuse, 0x10000, RZ ;  /* 0x0001000015167824 */ /* 0x040fe200078e00ff */
[----:B------:R-:W-:Y:S01]  /*2bd30*/  LOP3.LUT R21, R21, 0xffff0000, RZ, 0xc0, !PT ;  /* 0xffff000015157812 */ /* 0x000fe200078ec0ff */
[C---:B------:R-:W-:Y:S01]  /*2bd40*/  IMAD.U32 R28, R20.reuse, 0x10000, RZ ;  /* 0x00010000141c7824 */ /* 0x040fe200078e00ff */
[----:B------:R-:W-:Y:S01]  /*2bd50*/  LOP3.LUT R20, R20, 0xffff0000, RZ, 0xc0, !PT ;  /* 0xffff000014147812 */ /* 0x000fe200078ec0ff */
[----:B------:R-:W-:-:S02]  /*2bd60*/  FMUL.FTZ R8, R8, R13 ;  /* 0x0000000d08087220 */ /* 0x000fc40000410000 */
[C---:B------:R-:W-:Y:S01]  /*2bd70*/  IMAD.U32 R11, R24.reuse, 0x10000, RZ ;  /* 0x00010000180b7824 */ /* 0x040fe200078e00ff */
[----:B------:R-:W-:Y:S01]  /*2bd80*/  LOP3.LUT R24, R24, 0xffff0000, RZ, 0xc0, !PT ;  /* 0xffff000018187812 */ /* 0x000fe200078ec0ff */
[----:B------:R-:W-:Y:S02]  /*2bd90*/  FFMA.FTZ R13, R17, R13, -R4 ;  /* 0x0000000d110d7223 */ /* 0x000fe40000010804 */
[C---:B------:R-:W-:Y:S02]  /*2bda0*/  FMUL.FTZ R6, R3.reuse, R22 ;  /* 0x0000001603067220 */ /* 0x040fe40000410000 */
[----:B------:R-:W-:Y:S02]  /*2bdb0*/  FMUL.FTZ R4, R3, R19 ;  /* 0x0000001303047220 */ /* 0x000fe40000410000 */
[C---:B------:R-:W-:Y:S02]  /*2bdc0*/  FMUL.FTZ R3, R0.reuse, R28 ;  /* 0x0000001c00037220 */ /* 0x040fe40000410000 */
[----:B------:R-:W-:-:S02]  /*2bdd0*/  FMUL.FTZ R0, R0, R11 ;  /* 0x0000000b00007220 */ /* 0x000fc40000410000 */
[----:B------:R-:W-:Y:S02]  /*2bde0*/  FFMA.FTZ R3, R14, R11, -R3 ;  /* 0x0000000b0e037223 */ /* 0x000fe40000010803 */
[----:B------:R-:W-:Y:S02]  /*2bdf0*/  FFMA.FTZ R6, R16, R19, -R6 ;  /* 0x0000001310067223 */ /* 0x000fe40000010806 */
[----:B------:R-:W-:Y:S02]  /*2be00*/  FFMA.FTZ R14, R14, R28, R0 ;  /* 0x0000001c0e0e7223 */ /* 0x000fe40000010000 */
[----:B------:R-:W-:Y:S02]  /*2be10*/  FMUL.FTZ R0, R2, R21 ;  /* 0x0000001502007220 */ /* 0x000fe40000410000 */
[----:B------:R-:W-:Y:S02]  /*2be20*/  FMUL.FTZ R19, R10, R20 ;  /* 0x000000140a137220 */ /* 0x000fe40000410000 */
[----:B------:R-:W-:-:S02]  /*2be30*/  FMUL.FTZ R2, R2, R25 ;  /* 0x0000001902027220 */ /* 0x000fc40000410000 */
[-C--:B------:R-:W-:Y:S02]  /*2be40*/  FMUL.FTZ R11, R10, R24.reuse ;  /* 0x000000180a0b7220 */ /* 0x080fe40000410000 */
[----:B------:R-:W-:Y:S02]  /*2be50*/  FFMA.FTZ R0, R15, R25, -R0 ;  /* 0x000000190f007223 */ /* 0x000fe40000010800 */
[----:B------:R-:W-:Y:S02]  /*2be60*/  FFMA.FTZ R19, R18, R24, -R19 ;  /* 0x0000001812137223 */ /* 0x000fe40000010813 */
[----:B------:R-:W-:Y:S01]  /*2be70*/  FFMA.FTZ R9, R17, R36, R8 ;  /* 0x0000002411097223 */ /* 0x000fe20000010008 */
[----:B------:R-:W-:Y:S01]  /*2be80*/  F2FP.BF16.PACK_AB R17, R13, R23 ;  /* 0x000000170d11723e */ /* 0x000fe200000010ff */
[----:B------:R-:W-:Y:S01]  /*2be90*/  FFMA.FTZ R4, R16, R22, R4 ;  /* 0x0000001610047223 */ /* 0x000fe20000010004 */
[----:B------:R-:W-:Y:S01]  /*2bea0*/  F2FP.BF16.PACK_AB R16, R30, R37 ;  /* 0x000000251e10723e */ /* 0x000fe200000010ff */
[----:B------:R-:W-:Y:S01]  /*2beb0*/  FFMA.FTZ R10, R15, R21, R2 ;  /* 0x000000150f0a7223 */ /* 0x000fe20000010002 */
[----:B------:R-:W-:Y:S01]  /*2bec0*/  F2FP.BF16.PACK_AB R19, R19, R3 ;  /* 0x000000031313723e */ /* 0x000fe200000010ff */
[----:B------:R-:W-:Y:S01]  /*2bed0*/  FFMA.FTZ R11, R18, R20, R11 ;  /* 0x00000014120b7223 */ /* 0x000fe2000001000b */
[----:B------:R-:W-:Y:S01]  /*2bee0*/  F2FP.BF16.PACK_AB R18, R0, R6 ;  /* 0x000000060012723e */ /* 0x000fe200000010ff */
[----:B------:R-:W-:Y:S01]  /*2bef0*/  IMAD.MOV.U32 R2, RZ, RZ, R130 ;  /* 0x000000ffff027224 */ /* 0x000fe200078e0082 */
[----:B------:R-:W-:Y:S01]  /*2bf00*/  F2FP.BF16.PACK_AB R8, R27, R31 ;  /* 0x0000001f1b08723e */ /* 0x000fe200000010ff */
[----:B------:R-:W-:Y:S01]  /*2bf10*/  IMAD.MOV.U32 R3, RZ, RZ, 0x0 ;  /* 0x00000000ff037424 */ /* 0x000fe200078e00ff */
[----:B------:R-:W-:Y:S01]  /*2bf20*/  F2FP.BF16.PACK_AB R9, R9, R26 ;  /* 0x0000001a0909723e */ /* 0x000fe200000010ff */
[----:B------:R1:W-:Y:S01]  /*2bf30*/  ST.E.128 [R34.64], R16 ;  /* 0x0000001022007985 */ /* 0x0003e2000c101d04 */
[----:B------:R-:W-:-:S02]  /*2bf40*/  F2FP.BF16.PACK_AB R10, R10, R4 ;  /* 0x000000040a0a723e */ /* 0x000fc400000010ff */
[----:B------:R-:W-:-:S05]  /*2bf50*/  F2FP.BF16.PACK_AB R11, R11, R14 ;  /* 0x0000000e0b0b723e */ /* 0x000fca00000010ff */
[----:B------:R1:W-:Y:S01]  /*2bf60*/  ST.E.128 [R32.64], R8 ;  /* 0x0000000820007985 */ /* 0x0003e2000c101d04 */
[----:B------:R-:W-:Y:S05]  /*2bf70*/  RET.REL.NODEC R2 `(_ZN7cutlass13device_kernelIN5flash19enable_sm80_to_sm89INS1_16FlashAttnFwdSm80INS1_25CollectiveMainloopFwdSm80ILi8ELi1ELb0EN4cute5tupleIJNS5_1CILi128EEENS7_ILi48EEENS7_ILi256EEEEEELi256ENS_10bfloat16_tEfNS_4arch4Sm80ELb0ELb1ELb0ELb1ELb1ELb1ELb1ELb1EEENS1_21CollectiveEpilogueFwdINS6_IJS8_SA_S9_EEENS6_IJNS7_ILi1EEESI_SI_EEESC_SE_Li256ELb1ELb1ELb1ELb0EEENS1_36VarlenDynamicPersistentTileSchedulerILi128ELi48ELi256ELi256ELb1ELb1ELb0ELb1ELb0ELb1EEEEEEEEEvNT_6ParamsE) ;  /* 0xfffd408002007950 */ /* 0x000fea0003c3ffff */
.L_x_2585:
[----:B------:R-:W-:Y:S01]  /*2bf80*/  IMAD.MOV.U32 R235, RZ, RZ, R32 ;  /* 0x000000ffffeb7224 */ /* 0x000fe200078e0020 */
[----:B------:R-:W-:Y:S01]  /*2bf90*/  MOV R2, RZ ;  /* 0x000000ff00027202 */ /* 0x000fe20000000f00 */
[----:B------:R-:W-:Y:S01]  /*2bfa0*/  IMAD.MOV.U32 R236, RZ, RZ, 0x181f ;  /* 0x0000181fffec7424 */ /* 0x000fe200078e00ff */
[----:B------:R-:W-:Y:S02]  /*2bfb0*/  MOV R3, 0x2bfd0 ;  /* 0x0002bfd000037802 */ /* 0x000fe40000000f00 */
[----:B------:R-:W-:Y:S05]  /*2bfc0*/  CALL.REL.NOINC `($__internal_40_$__cuda_sm70_shflsync_idx_p) ;  /* 0x00000d5000007944 */ /* 0x000fea0003c00000 */
[----:B------:R-:W-:Y:S01]  /*2bfd0*/  MOV R6, R237 ;  /* 0x000000ed00067202 */ /* 0x000fe20000000f00 */
[----:B------:R-:W-:Y:S05]  /*2bfe0*/  BRA `(.L_x_2659) ;  /* 0xffff640000007947 */ /* 0x000fea000383ffff */
.L_x_2586:
[----:B------:R-:W-:Y:S01]  /*2bff0*/  IMAD.MOV.U32 R235, RZ, RZ, R33 ;  /* 0x000000ffffeb7224 */ /* 0x000fe200078e0021 */
[----:B------:R-:W-:Y:S01]  /*2c000*/  MOV R2, RZ ;  /* 0x000000ff00027202 */ /* 0x000fe20000000f00 */
[----:B------:R-:W-:Y:S01]  /*2c010*/  IMAD.MOV.U32 R236, RZ, RZ, 0x181f ;  /* 0x0000181fffec7424 */ /* 0x000fe200078e00ff */
[----:B------:R-:W-:Y:S02]  /*2c020*/  MOV R3, 0x2c040 ;  /* 0x0002c04000037802 */ /* 0x000fe40000000f00 */
[----:B-12---:R-:W-:Y:S05]  /*2c030*/  CALL.REL.NOINC `($__internal_40_$__cuda_sm70_shflsync_idx_p) ;  /* 0x00000ce000007944 */ /* 0x006fea0003c00000 */
[----:B------:R-:W-:Y:S01]  /*2c040*/  IMAD.MOV.U32 R235, RZ, RZ, R26 ;  /* 0x000000ffffeb7224 */ /* 0x000fe200078e001a */
[----:B------:R-:W-:Y:S01]  /*2c050*/  MOV R2, RZ ;  /* 0x000000ff00027202 */ /* 0x000fe20000000f00 */
[----:B------:R-:W-:Y:S01]  /*2c060*/  IMAD.MOV.U32 R236, RZ, RZ, 0x181f ;  /* 0x0000181fffec7424 */ /* 0x000fe200078e00ff */
[----:B------:R-:W-:Y:S01]  /*2c070*/  MOV R8, R237 ;  /* 0x000000ed00087202 */ /* 0x000fe20000000f00 */
[----:B------:R-:W-:Y:S01]  /*2c080*/  IMAD.MOV.U32 R9, RZ, RZ, R6 ;  /* 0x000000ffff097224 */ /* 0x000fe200078e0006 */
[----:B------:R-:W-:-:S02]  /*2c090*/  MOV R3, 0x2c0b0 ;  /* 0x0002c0b000037802 */ /* 0x000fc40000000f00 */
[----:B------:R-:W-:Y:S05]  /*2c0a0*/  CALL.REL.NOINC `($__internal_40_$__cuda_sm70_shflsync_idx_p) ;  /* 0x00000c7000007944 */ /* 0x000fea0003c00000 */
[----:B------:R-:W-:Y:S01]  /*2c0b0*/  IMAD.MOV.U32 R10, RZ, RZ, R237 ;  /* 0x000000ffff0a7224 */ /* 0x000fe200078e00ed */
[----:B------:R-:W-:Y:S01]  /*2c0c0*/  MOV R2, RZ ;  /* 0x000000ff00027202 */ /* 0x000fe20000000f00 */
[----:B------:R-:W-:Y:S01]  /*2c0d0*/  IMAD.MOV.U32 R235, RZ, RZ, R34 ;  /* 0x000000ffffeb7224 */ /* 0x000fe200078e0022 */
[----:B------:R-:W-:-:S02]  /*2c0e0*/  MOV R236, 0x181f ;  /* 0x0000181f00ec7802 */ /* 0x000fc40000000f00 */
[----:B------:R-:W-:Y:S02]  /*2c0f0*/  MOV R3, 0x2c110 ;  /* 0x0002c11000037802 */ /* 0x000fe40000000f00 */
[----:B------:R-:W-:Y:S05]  /*2c100*/  CALL.REL.NOINC `($__internal_40_$__cuda_sm70_shflsync_idx_p) ;  /* 0x00000c1000007944 */ /* 0x000fea0003c00000 */
[----:B------:R-:W-:Y:S01]  /*2c110*/  MOV R2, R237 ;  /* 0x000000ed00027202 */ /* 0x000fe20000000f00 */
[----:B------:R-:W-:Y:S05]  /*2c120*/  BRA `(.L_x_2660) ;  /* 0xffff631000007947 */ /* 0x000fea000383ffff */
.L_x_2589:
[----:B------:R-:W-:Y:S01]  /*2c130*/  IMAD.MOV.U32 R235, RZ, RZ, R32 ;  /* 0x000000ffffeb7224 */ /* 0x000fe200078e0020 */
[----:B------:R-:W-:Y:S01]  /*2c140*/  MOV R2, 0x1 ;  /* 0x0000000100027802 */ /* 0x000fe20000000f00 */
[----:B------:R-:W-:Y:S01]  /*2c150*/  IMAD.MOV.U32 R236, RZ, RZ, 0x181f ;  /* 0x0000181fffec7424 */ /* 0x000fe200078e00ff */
[----:B------:R-:W-:Y:S02]  /*2c160*/  MOV R3, 0x2c180 ;  /* 0x0002c18000037802 */ /* 0x000fe40000000f00 */
[----:B---3--:R-:W-:Y:S05]  /*2c170*/  CALL.REL.NOINC `($__internal_40_$__cuda_sm70_shflsync_idx_p) ;  /* 0x00000ba000007944 */ /* 0x008fea0003c00000 */
[----:B------:R-:W-:Y:S01]  /*2c180*/  IMAD.MOV.U32 R6, RZ, RZ, R237 ;  /* 0x000000ffff067224 */ /* 0x000fe200078e00ed */
[----:B------:R-:W-:Y:S01]  /*2c190*/  MOV R2, 0x1 ;  /* 0x0000000100027802 */ /* 0x000fe20000000f00 */
[----:B------:R-:W-:Y:S01]  /*2c1a0*/  IMAD.MOV.U32 R235, RZ, RZ, R33 ;  /* 0x000000ffffeb7224 */ /* 0x000fe200078e0021 */
[----:B------:R-:W-:Y:S02]  /*2c1b0*/  MOV R236, 0x181f ;  /* 0x0000181f00ec7802 */ /* 0x000fe40000000f00 */
[----:B------:R-:W-:Y:S02]  /*2c1c0*/  MOV R3, 0x2c1e0 ;  /* 0x0002c1e000037802 */ /* 0x000fe40000000f00 */
[----:B------:R-:W-:Y:S05]  /*2c1d0*/  CALL.REL.NOINC `($__internal_40_$__cuda_sm70_shflsync_idx_p) ;  /* 0x00000b4000007944 */ /* 0x000fea0003c00000 */
[----:B------:R-:W-:Y:S01]  /*2c1e0*/  IMAD.MOV.U32 R235, RZ, RZ, R26 ;  /* 0x000000ffffeb7224 */ /* 0x000fe200078e001a */
[----:B------:R-:W-:Y:S01]  /*2c1f0*/  MOV R2, 0x1 ;  /* 0x0000000100027802 */ /* 0x000fe20000000f00 */
[----:B------:R-:W-:Y:S01]  /*2c200*/  IMAD.MOV.U32 R236, RZ, RZ, 0x181f ;  /* 0x0000181fffec7424 */ /* 0x000fe200078e00ff */
[----:B------:R-:W-:Y:S01]  /*2c210*/  MOV R8, R237 ;  /* 0x000000ed00087202 */ /* 0x000fe20000000f00 */
[----:B------:R-:W-:Y:S01]  /*2c220*/  IMAD.MOV.U32 R9, RZ, RZ, R6 ;  /* 0x000000ffff097224 */ /* 0x000fe200078e0006 */
[----:B------:R-:W-:-:S02]  /*2c230*/  MOV R3, 0x2c250 ;  /* 0x0002c25000037802 */ /* 0x000fc40000000f00 */
[----:B------:R-:W-:Y:S05]  /*2c240*/  CALL.REL.NOINC `($__internal_40_$__cuda_sm70_shflsync_idx_p) ;  /* 0x00000ad000007944 */ /* 0x000fea0003c00000 */
        /* <DEDUP_REMOVED lines=8> */
.L_x_2592:
[----:B------:R-:W-:Y:S01]  /*2c2d0*/  IMAD.MOV.U32 R235, RZ, RZ, R32 ;  /* 0x000000ffffeb7224 */ /* 0x000fe200078e0020 */
[----:B------:R-:W-:Y:S01]  /*2c2e0*/  MOV R2, 0x2 ;  /* 0x0000000200027802 */ /* 0x000fe20000000f00 */
[----:B------:R-:W-:Y:S01]  /*2c2f0*/  IMAD.MOV.U32 R236, RZ, RZ, 0x181f ;  /* 0x0000181fffec7424 */ /* 0x000fe200078e00ff */
[----:B------:R-:W-:Y:S02]  /*2c300*/  MOV R3, 0x2c320 ;  /* 0x0002c32000037802 */ /* 0x000fe40000000f00 */
[----:B--2---:R-:W-:Y:S05]  /*2c310*/  CALL.REL.NOINC `($__internal_40_$__cuda_sm70_shflsync_idx_p) ;  /* 0x00000a0000007944 */ /* 0x004fea0003c00000 */
[----:B------:R-:W-:Y:S01]  /*2c320*/  MOV R6, R237 ;  /* 0x000000ed00067202 */ /* 0x000fe20000000f00 */
[----:B------:R-:W-:Y:S05]  /*2c330*/  BRA `(.L_x_2662) ;  /* 0xffff6b9000007947 */ /* 0x000fea000383ffff */
.L_x_2593:
[----:B------:R-:W-:Y:S01]  /*2c340*/  IMAD.MOV.U32 R235, RZ, RZ, R33 ;  /* 0x000000ffffeb7224 */ /* 0x000fe200078e0021 */
[----:B------:R-:W-:Y:S01]  /*2c350*/  MOV R2, 0x2 ;  /* 0x0000000200027802 */ /* 0x000fe20000000f00 */
[----:B------:R-:W-:Y:S01]  /*2c360*/  IMAD.MOV.U32 R236, RZ, RZ, 0x181f ;  /* 0x0000181fffec7424 */ /* 0x000fe200078e00ff */
[----:B------:R-:W-:Y:S02]  /*2c370*/  MOV R3, 0x2c390 ;  /* 0x0002c39000037802 */ /* 0x000fe40000000f00 */
[----:B-123--:R-:W-:Y:S05]  /*2c380*/  CALL.REL.NOINC `($__internal_40_$__cuda_sm70_shflsync_idx_p) ;  /* 0x0000099000007944 */ /* 0x00efea0003c00000 */
        /* <DEDUP_REMOVED lines=15> */
.L_x_2596:
[----:B------:R-:W-:Y:S01]  /*2c480*/  IMAD.MOV.U32 R235, RZ, RZ, R32 ;  /* 0x000000ffffeb7224 */ /* 0x000fe200078e0020 */
[----:B------:R-:W-:Y:S01]  /*2c490*/  MOV R2, 0x3 ;  /* 0x0000000300027802 */ /* 0x000fe20000000f00 */
[----:B------:R-:W-:Y:S01]  /*2c4a0*/  IMAD.MOV.U32 R236, RZ, RZ, 0x181f ;  /* 0x0000181fffec7424 */ /* 0x000fe200078e00ff */
[----:B------:R-:W-:Y:S02]  /*2c4b0*/  MOV R3, 0x2c4d0 ;  /* 0x0002c4d000037802 */ /* 0x000fe40000000f00 */
[----:B----4-:R-:W-:Y:S05]  /*2c4c0*/  CALL.REL.NOINC `($__internal_40_$__cuda_sm70_shflsync_idx_p) ;  /* 0x0000085000007944 */ /* 0x010fea0003c00000 */
[----:B------:R-:W-:Y:S01]  /*2c4d0*/  MOV R9, R237 ;  /* 0x000000ed00097202 */ /* 0x000fe20000000f00 */
[----:B------:R-:W-:Y:S05]  /*2c4e0*/  BRA `(.L_x_2664) ;  /* 0xffff6f8000007947 */ /* 0x000fea000383ffff */
.L_x_2597:
[----:B------:R-:W-:Y:S01]  /*2c4f0*/  IMAD.MOV.U32 R235, RZ, RZ, R33 ;  /* 0x000000ffffeb7224 */ /* 0x000fe200078e0021 */
[----:B------:R-:W-:Y:S01]  /*2c500*/  MOV R2, 0x3 ;  /* 0x0000000300027802 */ /* 0x000fe20000000f00 */
[----:B------:R-:W-:Y:S01]  /*2c510*/  IMAD.MOV.U32 R236, RZ, RZ, 0x181f ;  /* 0x0000181fffec7424 */ /* 0x000fe200078e00ff */
[----:B------:R-:W-:Y:S02]  /*2c520*/  MOV R3, 0x2c540 ;  /* 0x0002c54000037802 */ /* 0x000fe40000000f00 */
[----:B-12-4-:R-:W-:Y:S05]  /*2c530*/  CALL.REL.NOINC `($__internal_40_$__cuda_sm70_shflsync_idx_p) ;  /* 0x000007e000007944 */ /* 0x016fea0003c00000 */
[----:B------:R-:W-:Y:S01]  /*2c540*/  IMAD.MOV.U32 R235, RZ, RZ, R26 ;  /* 0x000000ffffeb7224 */ /* 0x000fe200078e001a */
[----:B------:R-:W-:Y:S01]  /*2c550*/  MOV R236, 0x181f ;  /* 0x0000181f00ec7802 */ /* 0x000fe20000000f00 */
[----:B------:R-:W-:Y:S01]  /*2c560*/  IMAD.MOV.U32 R2, RZ, RZ, 0x3 ;  /* 0x00000003ff027424 */ /* 0x000fe200078e00ff */
[----:B------:R-:W-:-:S02]  /*2c570*/  MOV R8, R237 ;  /* 0x000000ed00087202 */ /* 0x000fc40000000f00 */
[----:B------:R-:W-:Y:S02]  /*2c580*/  MOV R3, 0x2c5a0 ;  /* 0x0002c5a000037802 */ /* 0x000fe40000000f00 */
[----:B------:R-:W-:Y:S05]  /*2c590*/  CALL.REL.NOINC `($__internal_40_$__cuda_sm70_shflsync_idx_p) ;  /* 0x0000078000007944 */ /* 0x000fea0003c00000 */
[----:B------:R-:W-:Y:S01]  /*2c5a0*/  IMAD.MOV.U32 R10, RZ, RZ, R237 ;  /* 0x000000ffff0a7224 */ /* 0x000fe200078e00ed */
[----:B------:R-:W-:Y:S01]  /*2c5b0*/  MOV R2, 0x3 ;  /* 0x0000000300027802 */ /* 0x000fe20000000f00 */
[----:B------:R-:W-:Y:S01]  /*2c5c0*/  IMAD.MOV.U32 R235, RZ, RZ, R34 ;  /* 0x000000ffffeb7224 */ /* 0x000fe200078e0022 */
[----:B------:R-:W-:Y:S02]  /*2c5d0*/  MOV R236, 0x181f ;  /* 0x0000181f00ec7802 */ /* 0x000fe40000000f00 */
[----:B------:R-:W-:Y:S02]  /*2c5e0*/  MOV R3, 0x2c600 ;  /* 0x0002c60000037802 */ /* 0x000fe40000000f00 */
[----:B------:R-:W-:Y:S05]  /*2c5f0*/  CALL.REL.NOINC `($__internal_40_$__cuda_sm70_shflsync_idx_p) ;  /* 0x0000072000007944 */ /* 0x000fea0003c00000 */
[----:B------:R-:W-:Y:S01]  /*2c600*/  MOV R2, R237 ;  /* 0x000000ed00027202 */ /* 0x000fe20000000f00 */
[----:B------:R-:W-:Y:S05]  /*2c610*/  BRA `(.L_x_2665) ;  /* 0xffff6e9000007947 */ /* 0x000fea000383ffff */
.L_x_2630:
[----:B------:R-:W-:Y:S01]  /*2c620*/  IMAD.MOV.U32 R235, RZ, RZ, R25 ;  /* 0x000000ffffeb7224 */ /* 0x000fe200078e0019 */
[----:B------:R-:W-:Y:S01]  /*2c630*/  MOV R2, RZ ;  /* 0x000000ff00027202 */ /* 0x000fe20000000f00 */
[----:B------:R-:W-:Y:S01]  /*2c640*/  IMAD.MOV.U32 R236, RZ, RZ, 0x181f ;  /* 0x0000181fffec7424 */ /* 0x000fe200078e00ff */
[----:B------:R-:W-:Y:S02]  /*2c650*/  MOV R3, 0x2c670 ;  /* 0x0002c67000037802 */ /* 0x000fe40000000f00 */
[----:B------:R-:W-:Y:S05]  /*2c660*/  CALL.REL.NOINC `($__internal_40_$__cuda_sm70_shflsync_idx_p) ;  /* 0x000006b000007944 */ /* 0x000fea0003c00000 */
[----:B------:R-:W-:Y:S01]  /*2c670*/  MOV R4, R237 ;  /* 0x000000ed00047202 */ /* 0x000fe20000000f00 */
[----:B------:R-:W-:Y:S05]  /*2c680*/  BRA `(.L_x_2666) ;  /* 0xffffaa2000007947 */ /* 0x000fea000383ffff */
.L_x_2631:
[----:B------:R-:W-:Y:S01]  /*2c690*/  IMAD.MOV.U32 R235, RZ, RZ, R26 ;  /* 0x000000ffffeb7224 */ /* 0x000fe200078e001a */
[----:B------:R-:W-:Y:S01]  /*2c6a0*/  MOV R2, RZ ;  /* 0x000000ff00027202 */ /* 0x000fe20000000f00 */
[----:B------:R-:W-:Y:S01]  /*2c6b0*/  IMAD.MOV.U32 R236, RZ, RZ, 0x181f ;  /* 0x0000181fffec7424 */ /* 0x000fe200078e00ff */
[----:B------:R-:W-:-:S02]  /*2c6c0*/  MOV R3, 0x2c6e0 ;  /* 0x0002c6e000037802 */ /* 0x000fc40000000f00 */
        /* <DEDUP_REMOVED lines=16> */
.L_x_2634:
[----:B------:R-:W-:Y:S01]  /*2c7d0*/  IMAD.MOV.U32 R235, RZ, RZ, R25 ;  /* 0x000000ffffeb7224 */ /* 0x000fe200078e0019 */
[----:B------:R-:W-:Y:S01]  /*2c7e0*/  MOV R2, 0x1 ;  /* 0x0000000100027802 */ /* 0x000fe20000000f00 */
[----:B------:R-:W-:Y:S01]  /*2c7f0*/  IMAD.MOV.U32 R236, RZ, RZ, 0x181f ;  /* 0x0000181fffec7424 */ /* 0x000fe200078e00ff */
[----:B------:R-:W-:Y:S02]  /*2c800*/  MOV R3, 0x2c820 ;  /* 0x0002c82000037802 */ /* 0x000fe40000000f00 */
[----:B---34-:R-:W-:Y:S05]  /*2c810*/  CALL.REL.NOINC `($__internal_40_$__cuda_sm70_shflsync_idx_p) ;  /* 0x0000050000007944 */ /* 0x018fea0003c00000 */
        /* <DEDUP_REMOVED lines=20> */
.L_x_2637:
[----:B------:R-:W-:Y:S01]  /*2c960*/  IMAD.MOV.U32 R235, RZ, RZ, R25 ;  /* 0x000000ffffeb7224 */ /* 0x000fe200078e0019 */
[----:B------:R-:W-:Y:S01]  /*2c970*/  MOV R2, 0x2 ;  /* 0x0000000200027802 */ /* 0x000fe20000000f00 */
[----:B------:R-:W-:Y:S01]  /*2c980*/  IMAD.MOV.U32 R236, RZ, RZ, 0x181f ;  /* 0x0000181fffec7424 */ /* 0x000fe200078e00ff */
[----:B------:R-:W-:Y:S02]  /*2c990*/  MOV R3, 0x2c9b0 ;  /* 0x0002c9b000037802 */ /* 0x000fe40000000f00 */
[----:B----4-:R-:W-:Y:S05]  /*2c9a0*/  CALL.REL.NOINC `($__internal_40_$__cuda_sm70_shflsync_idx_p) ;  /* 0x0000037000007944 */ /* 0x010fea0003c00000 */
[----:B------:R-:W-:Y:S01]  /*2c9b0*/  MOV R4, R237 ;  /* 0x000000ed00047202 */ /* 0x000fe20000000f00 */
[----:B------:R-:W-:Y:S05]  /*2c9c0*/  BRA `(.L_x_2669) ;  /* 0xffffaf6000007947 */ /* 0x000fea000383ffff */
.L_x_2638:
[----:B------:R-:W-:Y:S01]  /*2c9d0*/  IMAD.MOV.U32 R235, RZ, RZ, R26 ;  /* 0x000000ffffeb7224 */ /* 0x000fe200078e001a */
[----:B------:R-:W-:Y:S01]  /*2c9e0*/  MOV R2, 0x2 ;  /* 0x0000000200027802 */ /* 0x000fe20000000f00 */
[----:B------:R-:W-:Y:S01]  /*2c9f0*/  IMAD.MOV.U32 R236, RZ, RZ, 0x181f ;  /* 0x0000181fffec7424 */ /* 0x000fe200078e00ff */
[----:B------:R-:W-:-:S02]  /*2ca00*/  MOV R3, 0x2ca20 ;  /* 0x0002ca2000037802 */ /* 0x000fc40000000f00 */
[----:B-12-4-:R-:W-:Y:S05]  /*2ca10*/  CALL.REL.NOINC `($__internal_40_$__cuda_sm70_shflsync_idx_p) ;  /* 0x0000030000007944 */ /* 0x016fea0003c00000 */
        /* <DEDUP_REMOVED lines=15> */
.L_x_2641:
[----:B------:R-:W-:Y:S01]  /*2cb10*/  IMAD.MOV.U32 R235, RZ, RZ, R25 ;  /* 0x000000ffffeb7224 */ /* 0x000fe200078e0019 */
[----:B------:R-:W-:Y:S01]  /*2cb20*/  MOV R2, 0x3 ;  /* 0x0000000300027802 */ /* 0x000fe20000000f00 */
[----:B------:R-:W-:Y:S01]  /*2cb30*/  IMAD.MOV.U32 R236, RZ, RZ, 0x181f ;  /* 0x0000181fffec7424 */ /* 0x000fe200078e00ff */
[----:B------:R-:W-:Y:S02]  /*2cb40*/  MOV R3, 0x2cb60 ;  /* 0x0002cb6000037802 */ /* 0x000fe40000000f00 */
[----:B---34-:R-:W-:Y:S05]  /*2cb50*/  CALL.REL.NOINC `($__internal_40_$__cuda_sm70_shflsync_idx_p) ;  /* 0x000001c000007944 */ /* 0x018fea0003c00000 */
[----:B------:R-:W-:Y:S01]  /*2cb60*/  MOV R4, R237 ;  /* 0x000000ed00047202 */ /* 0x000fe20000000f00 */
[----:B------:R-:W-:Y:S05]  /*2cb70*/  BRA `(.L_x_2671) ;  /* 0xffffb23000007947 */ /* 0x000fea000383ffff */
.L_x_2642:
[----:B------:R-:W-:Y:S01]  /*2cb80*/  IMAD.MOV.U32 R235, RZ, RZ, R26 ;  /* 0x000000ffffeb7224 */ /* 0x000fe200078e001a */
[----:B------:R-:W-:Y:S01]  /*2cb90*/  MOV R2, 0x3 ;  /* 0x0000000300027802 */ /* 0x000fe20000000f00 */
[----:B------:R-:W-:Y:S01]  /*2cba0*/  IMAD.MOV.U32 R236, RZ, RZ, 0x181f ;  /* 0x0000181fffec7424 */ /* 0x000fe200078e00ff */
[----:B------:R-:W-:Y:S02]  /*2cbb0*/  MOV R3, 0x2cbd0 ;  /* 0x0002cbd000037802 */ /* 0x000fe40000000f00 */
[----:B-1234-:R-:W-:Y:S05]  /*2cbc0*/  CALL.REL.NOINC `($__internal_40_$__cuda_sm70_shflsync_idx_p) ;  /* 0x0000015000007944 */ /* 0x01efea0003c00000 */
        /* <DEDUP_REMOVED lines=15> */
        .weak           $__internal_39_$__cuda_sm70_shflsync_bfly_p
        .type           $__internal_39_$__cuda_sm70_shflsync_bfly_p,@function
        .size           $__internal_39_$__cuda_sm70_shflsync_bfly_p,($__internal_40_$__cuda_sm70_shflsync_idx_p - $__internal_39_$__cuda_sm70_shflsync_bfly_p)
$__internal_39_$__cuda_sm70_shflsync_bfly_p:
[----:B------:R-:W-:Y:S02]  /*2ccc0*/  MOV R172, 0x1f ;  /* 0x0000001f00ac7802 */ /* 0x000fe40000000f00 */
[----:B------:R-:W-:-:S04]  /*2ccd0*/  MOV R173, 0xffffffff ;  /* 0xffffffff00ad7802 */ /* 0x000fc80000000f00 */
[----:B------:R-:W-:Y:S04]  /*2cce0*/  WARPSYNC R173 ;  /* 0x000000ad00007348 */ /* 0x000fe80003800000 */
[----:B------:R1:W2:Y:S02]  /*2ccf0*/  SHFL.BFLY PT, R172, R0, R3, R172 ;  /* 0x0c00000300ac7389 */ /* 0x0002a400000e00ac */
[----:B-1----:R-:W-:-:S04]  /*2cd00*/  MOV R3, 0x0 ;  /* 0x0000000000037802 */ /* 0x002fc80000000f00 */
[----:B--2---:R-:W-:Y:S05]  /*2cd10*/  RET.REL.NODEC R2 `(_ZN7cutlass13device_kernelIN5flash19enable_sm80_to_sm89INS1_16FlashAttnFwdSm80INS1_25CollectiveMainloopFwdSm80ILi8ELi1ELb0EN4cute5tupleIJNS5_1CILi128EEENS7_ILi48EEENS7_ILi256EEEEEELi256ENS_10bfloat16_tEfNS_4arch4Sm80ELb0ELb1ELb0ELb1ELb1ELb1ELb1ELb1EEENS1_21CollectiveEpilogueFwdINS6_IJS8_SA_S9_EEENS6_IJNS7_ILi1EEESI_SI_EEESC_SE_Li256ELb1ELb1ELb1ELb0EEENS1_36VarlenDynamicPersistentTileSchedulerILi128ELi48ELi256ELi256ELb1ELb1ELb0ELb1ELb0ELb1EEEEEEEEEvNT_6ParamsE) ;  /* 0xfffd32e002007950 */ /* 0x004fea0003c3ffff */
        .weak           $__internal_40_$__cuda_sm70_shflsync_idx_p
        .type           $__internal_40_$__cuda_sm70_shflsync_idx_p,@function
        .size           $__internal_40_$__cuda_sm70_shflsync_idx_p,($__internal_41_$__cuda_sm70_shflsync_up_p - $__internal_40_$__cuda_sm70_shflsync_idx_p)
$__internal_40_$__cuda_sm70_shflsync_idx_p:
[----:B------:R-:W-:-:S04]  /*2cd20*/  MOV R237, 0xffffffff ;  /* 0xffffffff00ed7802 */ /* 0x000fc80000000f00 */
[----:B------:R-:W-:Y:S04]  /*2cd30*/  WARPSYNC R237 ;  /* 0x000000ed00007348 */ /* 0x000fe80003800000 */
[----:B------:R1:W2:Y:S02]  /*2cd40*/  SHFL.IDX PT, R237, R235, R2, R236 ;  /* 0x00000002ebed7389 */ /* 0x0002a400000e00ec */
[----:B-1----:R-:W-:Y:S02]  /*2cd50*/  MOV R2, R3 ;  /* 0x0000000300027202 */ /* 0x002fe40000000f00 */
[----:B------:R-:W-:-:S04]  /*2cd60*/  MOV R3, 0x0 ;  /* 0x0000000000037802 */ /* 0x000fc80000000f00 */
[----:B--2---:R-:W-:Y:S05]  /*2cd70*/  RET.REL.NODEC R2 `(_ZN7cutlass13device_kernelIN5flash19enable_sm80_to_sm89INS1_16FlashAttnFwdSm80INS1_25CollectiveMainloopFwdSm80ILi8ELi1ELb0EN4cute5tupleIJNS5_1CILi128EEENS7_ILi48EEENS7_ILi256EEEEEELi256ENS_10bfloat16_tEfNS_4arch4Sm80ELb0ELb1ELb0ELb1ELb1ELb1ELb1ELb1EEENS1_21CollectiveEpilogueFwdINS6_IJS8_SA_S9_EEENS6_IJNS7_ILi1EEESI_SI_EEESC_SE_Li256ELb1ELb1ELb1ELb0EEENS1_36VarlenDynamicPersistentTileSchedulerILi128ELi48ELi256ELi256ELb1ELb1ELb0ELb1ELb0ELb1EEEEEEEEEvNT_6ParamsE) ;  /* 0xfffd328002007950 */ /* 0x004fea0003c3ffff */
        .weak           $__internal_41_$__cuda_sm70_shflsync_up_p
        .type           $__internal_41_$__cuda_sm70_shflsync_up_p,@function
        .size           $__internal_41_$__cuda_sm70_shflsync_up_p,($__internal_42_$__cuda_sm70_votesync_ballot - $__internal_41_$__cuda_sm70_shflsync_up_p)
$__internal_41_$__cuda_sm70_shflsync_up_p:
[----:B------:R-:W-:Y:S02]  /*2cd80*/  MOV R4, RZ ;  /* 0x000000ff00047202 */ /* 0x000fe40000000f00 */
[----:B------:R-:W-:-:S04]  /*2cd90*/  MOV R15, 0xffffffff ;  /* 0xffffffff000f7802 */ /* 0x000fc80000000f00 */
[----:B------:R-:W-:Y:S04]  /*2cda0*/  WARPSYNC R15 ;  /* 0x0000000f00007348 */ /* 0x000fe80003800000 */
[----:B------:R1:W2:Y:S02]  /*2cdb0*/  SHFL.UP PT, R4, R0, R3, R4 ;  /* 0x0400000300047389 */ /* 0x0002a400000e0004 */
[----:B-1----:R-:W-:-:S04]  /*2cdc0*/  MOV R3, 0x0 ;  /* 0x0000000000037802 */ /* 0x002fc80000000f00 */
[----:B--2---:R-:W-:Y:S05]  /*2cdd0*/  RET.REL.NODEC R2 `(_ZN7cutlass13device_kernelIN5flash19enable_sm80_to_sm89INS1_16FlashAttnFwdSm80INS1_25CollectiveMainloopFwdSm80ILi8ELi1ELb0EN4cute5tupleIJNS5_1CILi128EEENS7_ILi48EEENS7_ILi256EEEEEELi256ENS_10bfloat16_tEfNS_4arch4Sm80ELb0ELb1ELb0ELb1ELb1ELb1ELb1ELb1EEENS1_21CollectiveEpilogueFwdINS6_IJS8_SA_S9_EEENS6_IJNS7_ILi1EEESI_SI_EEESC_SE_Li256ELb1ELb1ELb1ELb0EEENS1_36VarlenDynamicPersistentTileSchedulerILi128ELi48ELi256ELi256ELb1ELb1ELb0ELb1ELb0ELb1EEEEEEEEEvNT_6ParamsE) ;  /* 0xfffd322002007950 */ /* 0x004fea0003c3ffff */
        .weak           $__internal_42_$__cuda_sm70_votesync_ballot
        .type           $__internal_42_$__cuda_sm70_votesync_ballot,@function
        .size           $__internal_42_$__cuda_sm70_votesync_ballot,(.L_x_3281 - $__internal_42_$__cuda_sm70_votesync_ballot)
$__internal_42_$__cuda_sm70_votesync_ballot:
[----:B------:R-:W-:Y:S01]  /*2cde0*/  ISETP.NE.U32.AND P0, PT, R0, 0x1, PT ;  /* 0x000000010000780c */ /* 0x000fe20003f05070 */
[----:B------:R-:W-:-:S04]  /*2cdf0*/  IMAD.MOV.U32 R3, RZ, RZ, -0x1 ;  /* 0xffffffffff037424 */ /* 0x000fc800078e00ff */
[----:B------:R-:W-:Y:S08]  /*2ce00*/  WARPSYNC R3 ;  /* 0x0000000300007348 */ /* 0x000ff00003800000 */
[----:B------:R-:W-:-:S04]  /*2ce10*/  VOTE.ANY R0, PT, !P0 ;  /* 0x0000000000007806 */ /* 0x000fc800040e0100 */
[----:B------:R-:W-:Y:S01]  /*2ce20*/  LOP3.LUT R0, R0, R3, RZ, 0xc0, !PT ;  /* 0x0000000300007212 */ /* 0x000fe200078ec0ff */
[----:B------:R-:W-:-:S04]  /*2ce30*/  IMAD.MOV.U32 R3, RZ, RZ, 0x0 ;  /* 0x00000000ff037424 */ /* 0x000fc800078e00ff */
[----:B------:R-:W-:Y:S05]  /*2ce40*/  RET.REL.NODEC R2 `(_ZN7cutlass13device_kernelIN5flash19enable_sm80_to_sm89INS1_16FlashAttnFwdSm80INS1_25CollectiveMainloopFwdSm80ILi8ELi1ELb0EN4cute5tupleIJNS5_1CILi128EEENS7_ILi48EEENS7_ILi256EEEEEELi256ENS_10bfloat16_tEfNS_4arch4Sm80ELb0ELb1ELb0ELb1ELb1ELb1ELb1ELb1EEENS1_21CollectiveEpilogueFwdINS6_IJS8_SA_S9_EEENS6_IJNS7_ILi1EEESI_SI_EEESC_SE_Li256ELb1ELb1ELb1ELb0EEENS1_36VarlenDynamicPersistentTileSchedulerILi128ELi48ELi256ELi256ELb1ELb1ELb0ELb1ELb0ELb1EEEEEEEEEvNT_6ParamsE) ;  /* 0xfffd31b002007950 */ /* 0x000fea0003c3ffff */
.L_x_2673:
        /* <DEDUP_REMOVED lines=11> */
.L_x_3281:


//--------------------- .text._ZN7cutlass13device_kernelIN5flash19enable_sm80_to_sm89INS1_16FlashAttnFwdSm80INS1_25CollectiveMainloopFwdSm80ILi8ELi1ELb0EN4cute5tupleIJNS5_1CILi128EEENS7_ILi96EEENS7_ILi256EEEEEELi256ENS_10bfloat16_tEfNS_4arch4Sm80ELb1ELb0ELb0ELb0ELb1ELb0ELb1ELb1EEENS1_21CollectiveEpilogueFwdINS6_IJS8_SA_S9_EEENS6_IJNS7_ILi1EEESI_SI_EEESC_SE_Li256ELb0ELb1ELb1ELb0EEENS1_30DynamicPersistentTileSchedulerILi256ELi256ELb1ELb1ELb0EEEEEEEEEvNT_6ParamsE --------------------------
	.section	.text._ZN7cutlass13device_kernelIN5flash19enable_sm80_to_sm89INS1_16FlashAttnFwdSm80INS1_25CollectiveMainloopFwdSm80ILi8ELi1ELb0EN4cute5tupleIJNS5_1CILi128EEENS7_ILi96EEENS7_ILi256EEEEEELi256ENS_10bfloat16_tEfNS_4arch4Sm80ELb1ELb0ELb0ELb0ELb1ELb0ELb1ELb1EEENS1_21CollectiveEpilogueFwdINS6_IJS8_SA_S9_EEENS6_IJNS7_ILi1EEESI_SI_EEESC_SE_Li256ELb0ELb1ELb1ELb0EEENS1_30DynamicPersistentTileSchedulerILi256ELi256ELb1ELb1ELb0EEEEEEEEEvNT_6ParamsE,"ax",@progbits
	.sectioninfo	@"SHI_REGISTERS=255"
	.align	128
.text._ZN7cutlass13device_kernelIN5flash19enable_sm80_to_sm89INS1_16FlashAttnFwdSm80INS1_25CollectiveMainloopFwdSm80ILi8ELi1ELb0EN4cute5tupleIJNS5_1CILi128EEENS7_ILi96EEENS7_ILi256EEEEEELi256ENS_10bfloat16_tEfNS_4arch4Sm80ELb1ELb0ELb0ELb0ELb1ELb0ELb1ELb1EEENS1_21CollectiveEpilogueFwdINS6_IJS8_SA_S9_EEENS6_IJNS7_ILi1EEESI_SI_EEESC_SE_Li256ELb0ELb1ELb1ELb0EEENS1_30DynamicPersistentTileSchedulerILi256ELi256ELb1ELb1ELb0EEEEEEEEEvNT_6ParamsE:
        .type           _ZN7cutlass13device_kernelIN5flash19enable_sm80_to_sm89INS1_16FlashAttnFwdSm80INS1_25CollectiveMainloopFwdSm80ILi8ELi1ELb0EN4cute5tupleIJNS5_1CILi128EEENS7_ILi96EEENS7_ILi256EEEEEELi256ENS_10bfloat16_tEfNS_4arch4Sm80ELb1ELb0ELb0ELb0ELb1ELb0ELb1ELb1EEENS1_21CollectiveEpilogueFwdINS6_IJS8_SA_S9_EEENS6_IJNS7_ILi1EEESI_SI_EEESC_SE_Li256ELb0ELb1ELb1ELb0EEENS1_30DynamicPersistentTileSchedulerILi256ELi256ELb1ELb1ELb0EEEEEEEEEvNT_6ParamsE,@function
        .size           _ZN7cutlass13device_kernelIN5flash19enable_sm80_to_sm89INS1_16FlashAttnFwdSm80INS1_25CollectiveMainloopFwdSm80ILi8ELi1ELb0EN4cute5tupleIJNS5_1CILi128EEENS7_ILi96EEENS7_ILi256EEEEEELi256ENS_10bfloat16_tEfNS_4arch4Sm80ELb1ELb0ELb0ELb0ELb1ELb0ELb1ELb1EEENS1_21CollectiveEpilogueFwdINS6_IJS8_SA_S9_EEENS6_IJNS7_ILi1EEESI_SI_EEESC_SE_Li256ELb0ELb1ELb1ELb0EEENS1_30DynamicPersistentTileSchedulerILi256ELi256ELb1ELb1ELb0EEEEEEEEEvNT_6ParamsE,(.L_x_3287 - _ZN7cutlass13device_kernelIN5flash19enable_sm80_to_sm89INS1_16FlashAttnFwdSm80INS1_25CollectiveMainloopFwdSm80ILi8ELi1ELb0EN4cute5tupleIJNS5_1CILi128EEENS7_ILi96EEENS7_ILi256EEEEEELi256ENS_10bfloat16_tEfNS_4arch4Sm80ELb1ELb0ELb0ELb0ELb1ELb0ELb1ELb1EEENS1_21CollectiveEpilogueFwdINS6_IJS8_SA_S9_EEENS6_IJNS7_ILi1EEESI_SI_EEESC_SE_Li256ELb0ELb1ELb1ELb0EEENS1_30DynamicPersistentTileSchedulerILi256ELi256ELb1ELb1ELb0EEEEEEEEEvNT_6ParamsE)
        .other          _ZN7cutlass13device_kernelIN5flash19enable_sm80_to_sm89INS1_16FlashAttnFwdSm80INS1_25CollectiveMainloopFwdSm80ILi8ELi1ELb0EN4cute5tupleIJNS5_1CILi128EEENS7_ILi96EEENS7_ILi256EEEEEELi256ENS_10bfloat16_tEfNS_4arch4Sm80ELb1ELb0ELb0ELb0ELb1ELb0ELb1ELb1EEENS1_21CollectiveEpilogueFwdINS6_IJS8_SA_S9_EEENS6_IJNS7_ILi1EEESI_SI_EEESC_SE_Li256ELb0ELb1ELb1ELb0EEENS1_30DynamicPersistentTileSchedulerILi256ELi256ELb1ELb1ELb0EEEEEEEEEvNT_6ParamsE,@"STO_CUDA_ENTRY STV_DEFAULT"
_ZN7cutlass13device_kernelIN5flash19enable_sm80_to_sm89INS1_16FlashAttnFwdSm80INS1_25CollectiveMainloopFwdSm80ILi8ELi1ELb0EN4cute5tupleIJNS5_1CILi128EEENS7_ILi96EEENS7_ILi256EEEEEELi256ENS_10bfloat16_tEfNS_4arch4Sm80ELb1ELb0ELb0ELb0ELb1ELb0ELb1ELb1EEENS1_21CollectiveEpilogueFwdINS6_IJS8_SA_S9_EEENS6_IJNS7_ILi1EEESI_SI_EEESC_SE_Li256ELb0ELb1ELb1ELb0EEENS1_30DynamicPersistentTileSchedulerILi256ELi256ELb1ELb1ELb0EEEEEEEEEvNT_6ParamsE:
        /* <DEDUP_REMOVED lines=13> */
[----:B------:R-:W-:Y:S01]  /*00d0*/  ULDC.64 UR6, c[0x0][0x118] ;  /* 0x0000460000067ab9 */ /* 0x000fe20000000a00 */
[----:B------:R-:W-:Y:S01]  /*00e0*/  IMAD.MOV.U32 R221, RZ, RZ, 0x40 ;  /* 0x00000040ffdd7424 */ /* 0x000fe200078e00ff */
[CC--:B------:R-:W-:Y:S02]  /*00f0*/  LEA.HI R6, R14.reuse, R19.reuse, RZ, 0x4 ;  /* 0x000000130e067211 */ /* 0x0c0fe400078f20ff */
[-C--:B------:R-:W-:Y:S02]  /*0100*/  LEA.HI R10, R14, R19.reuse, RZ, 0x3 ;  /* 0x000000130e0a7211 */ /* 0x080fe400078f18ff */
[----:B------:R-:W-:Y:S02]  /*0110*/  LOP3.LUT R2, R6, 0xfffffff0, RZ, 0xc0, !PT ;  /* 0xfffffff006027812 */ /* 0x000fe400078ec0ff */
[----:B------:R-:W-:-:S02]  /*0120*/  LEA.HI R0, R14, R19, RZ, 0x2 ;  /* 0x000000130e007211 */ /* 0x000fc400078f10ff */
[----:B------:R-:W-:Y:S01]  /*0130*/  SHF.R.S32.HI R7, RZ, 0x3, R10 ;  /* 0x00000003ff077819 */ /* 0x000fe2000001140a */
[----:B------:R-:W-:Y:S01]  /*0140*/  IMAD.IADD R5, R19, 0x1, -R2 ;  /* 0x0000000113057824 */ /* 0x000fe200078e0a02 */
[----:B------:R-:W-:Y:S02]  /*0150*/  LOP3.LUT R4, R10, 0xfffffff8, RZ, 0xc0, !PT ;  /* 0xfffffff80a047812 */ /* 0x000fe400078ec0ff */
[----:B------:R-:W-:Y:S01]  /*0160*/  SHF.R.S32.HI R3, RZ, 0x4, R6 ;  /* 0x00000004ff037819 */ /* 0x000fe20000011406 */
[----:B------:R-:W-:Y:S01]  /*0170*/  IMAD.SHL.U32 R2, R7, 0x40, RZ ;  /* 0x0000004007027824 */ /* 0x000fe200078e00ff */
[----:B------:R-:W-:Y:S01]  /*0180*/  LOP3.LUT R0, R0, 0xfffffffc, RZ, 0xc0, !PT ;  /* 0xfffffffc00007812 */ /* 0x000fe200078ec0ff */
[C---:B------:R-:W-:Y:S01]  /*0190*/  IMAD.IADD R8, R19.reuse, 0x1, -R4 ;  /* 0x0000000113087824 */ /* 0x040fe200078e0a04 */
[----:B------:R-:W-:Y:S02]  /*01a0*/  LEA.HI R4, R6, R3, RZ, 0x1 ;  /* 0x0000000306047211 */ /* 0x000fe400078f08ff */
[----:B------:R-:W-:Y:S01]  /*01b0*/  SHF.R.S32.HI R9, RZ, 0x1f, R5 ;  /* 0x0000001fff097819 */ /* 0x000fe20000011405 */
[----:B------:R-:W-:Y:S01]  /*01c0*/  IMAD.IADD R7, R19, 0x1, -R0 ;  /* 0x0000000113077824 */ /* 0x000fe200078e0a00 */
[----:B------:R-:W-:Y:S01]  /*01d0*/  LOP3.LUT R0, R2, 0x1c0, RZ, 0xc0, !PT ;  /* 0x000001c002007812 */ /* 0x000fe200078ec0ff */
[----:B------:R-:W-:Y:S01]  /*01e0*/  IMAD.SHL.U32 R18, R8, 0x8, RZ ;  /* 0x0000000808127824 */ /* 0x000fe200078e00ff */
[----:B------:R-:W-:-:S02]  /*01f0*/  LOP3.LUT R4, R4, 0xfffffffe, RZ, 0xc0, !PT ;  /* 0xfffffffe04047812 */ /* 0x000fc400078ec0ff */
[----:B------:R-:W-:Y:S02]  /*0200*/  SHF.R.U32.HI R6, RZ, 0x3, R0 ;  /* 0x00000003ff067819 */ /* 0x000fe40000011600 */
[----:B------:R-:W-:Y:S01]  /*0210*/  LOP3.LUT R2, R0, 0x38, R18, 0xf8, !PT ;  /* 0x0000003800027812 */ /* 0x000fe200078ef812 */
[----:B------:R-:W-:Y:S01]  /*0220*/  IMAD.IADD R216, R3, 0x1, -R4 ;  /* 0x0000000103d87824 */ /* 0x000fe200078e0a04 */
[----:B------:R-:W-:Y:S01]  /*0230*/  LEA.HI R0, R7, R7, RZ, 0x1 ;  /* 0x0000000707007211 */ /* 0x000fe200078f08ff */
[----:B------:R-:W-:Y:S01]  /*0240*/  IMAD.SHL.U32 R3, R8, 0x40, RZ ;  /* 0x0000004008037824 */ /* 0x000fe200078e00ff */
[----:B------:R-:W-:Y:S01]  /*0250*/  LEA.HI R9, R9, R5, RZ, 0x3 ;  /* 0x0000000509097211 */ /* 0x000fe200078f18ff */
[----:B------:R-:W-:Y:S01]  /*0260*/  STL [R1], R18 ;  /* 0x0000001201007387 */ /* 0x000fe20000100800 */
[----:B------:R-:W-:Y:S02]  /*0270*/  LOP3.LUT R12, R2, R6, RZ, 0x3c, !PT ;  /* 0x00000006020c7212 */ /* 0x000fe400078e3cff */
[----:B------:R-:W-:-:S02]  /*0280*/  LOP3.LUT R2, R0, 0x1ffffffe, RZ, 0xc0, !PT ;  /* 0x1ffffffe00027812 */ /* 0x000fc400078ec0ff */
[----:B------:R-:W-:Y:S02]  /*0290*/  LOP3.LUT R4, R9, 0xfffffff8, RZ, 0xc0, !PT ;  /* 0xfffffff809047812 */ /* 0x000fe400078ec0ff */
[----:B------:R-:W-:Y:S01]  /*02a0*/  LOP3.LUT R0, R3, 0x1c0, RZ, 0xc0, !PT ;  /* 0x000001c003007812 */ /* 0x000fe200078ec0ff */
[----:B------:R-:W-:Y:S01]  /*02b0*/  IMAD.IADD R13, R7, 0x1, -R2 ;  /* 0x00000001070d7824 */ /* 0x000fe200078e0a02 */
[----:B------:R-:W-:Y:S01]  /*02c0*/  LEA.HI R6, R14, R19, RZ, 0x5 ;  /* 0x000000130e067211 */ /* 0x000fe200078f28ff */
[----:B------:R-:W-:Y:S01]  /*02d0*/  IMAD.IADD R8, R5, 0x1, -R4 ;  /* 0x0000000105087824 */ /* 0x000fe200078e0a04 */
[----:B------:R-:W-:Y:S02]  /*02e0*/  LOP3.LUT R4, R0, 0x8, R10, 0xf8, !PT ;  /* 0x0000000800047812 */ /* 0x000fe400078ef80a */
[----:B------:R-:W-:Y:S02]  /*02f0*/  SHF.R.U32.HI R2, RZ, 0x3, R0 ;  /* 0x00000003ff027819 */ /* 0x000fe40000011600 */
[----:B------:R-:W-:-:S02]  /*0300*/  SHF.R.S32.HI R5, RZ, 0x5, R6 ;  /* 0x00000005ff057819 */ /* 0x000fc40000011406 */
[----:B------:R-:W-:Y:S02]  /*0310*/  SHF.R.S32.HI R0, RZ, 0x1f, R6 ;  /* 0x0000001fff007819 */ /* 0x000fe40000011406 */
[----:B------:R-:W-:Y:S02]  /*0320*/  LOP3.LUT R3, R6, 0xffffffe0, RZ, 0xc0, !PT ;  /* 0xffffffe006037812 */ /* 0x000fe400078ec0ff */
[----:B------:R-:W-:Y:S02]  /*0330*/  LEA.HI R0, R0, R5, RZ, 0x3 ;  /* 0x0000000500007211 */ /* 0x000fe400078f18ff */
[----:B------:R-:W-:Y:S01]  /*0340*/  LOP3.LUT R11, R4, R2, RZ, 0x3c, !PT ;  /* 0x00000002040b7212 */ /* 0x000fe200078e3cff */
        /* <DEDUP_REMOVED lines=8> */
[----:B------:R-:W-:Y:S01]  /*03d0*/  IMAD.SHL.U32 R2, R9, 0x40, RZ ;  /* 0x0000004009027824 */ /* 0x000fe200078e00ff */
[----:B------:R-:W-:Y:S01]  /*03e0*/  LEA.HI R6, R6, R17, RZ, 0x2 ;  /* 0x0000001106067211 */ /* 0x000fe200078f10ff */
[----:B------:R-:W-:Y:S01]  /*03f0*/  IMAD.SHL.U32 R10, R10, 0x8, RZ ;  /* 0x000000080a0a7824 */ /* 0x000fe200078e00ff */
[----:B------:R-:W-:Y:S01]  /*0400*/  LOP3.LUT R4, R0, 0x8, R4, 0xf8, !PT ;  /* 0x0000000800047812 */ /* 0x000fe200078ef804 */
[----:B------:R-:W-:Y:S01]  /*0410*/  IMAD R216, R216, 0x200, R11 ;  /* 0x00000200d8d87824 */ /* 0x000fe200078e020b */
[----:B------:R-:W-:-:S02]  /*0420*/  SHF.R.U32.HI R219, RZ, 0x3, R0 ;  /* 0x00000003ffdb7819 */ /* 0x000fc40000011600 */
[----:B------:R-:W-:Y:S02]  /*0430*/  LOP3.LUT R2, R2, 0xfffffe00, RZ, 0xc0, !PT ;  /* 0xfffffe0002027812 */ /* 0x000fe400078ec0ff */
[----:B------:R-:W-:Y:S02]  /*0440*/  SHF.R.S32.HI R0, RZ, 0x2, R6 ;  /* 0x00000002ff007819 */ /* 0x000fe40000011406 */
[----:B------:R-:W-:Y:S01]  /*0450*/  LOP3.LUT R219, R4, R219, RZ, 0x3c, !PT ;  /* 0x000000db04db7212 */ /* 0x000fe200078e3cff */
[----:B------:R-:W-:Y:S01]  /*0460*/  IMAD R3, R5, 0x400, R2 ;  /* 0x0000040005037824 */ /* 0x000fe200078e0202 */
[C---:B------:R-:W-:Y:S01]  /*0470*/  IADD3 R5, R18.reuse, 0x40, RZ ;  /* 0x0000004012057810 */ /* 0x040fe20007ffe0ff */
[----:B------:R-:W-:Y:S01]  /*0480*/  IMAD R16, R7, 0x10, R0 ;  /* 0x0000001007107824 */ /* 0x000fe200078e0200 */
[----:B------:R-:W-:Y:S01]  /*0490*/  IADD3 R4, R18, 0x80, RZ ;  /* 0x0000008012047810 */ /* 0x000fe20007ffe0ff */
[----:B------:R-:W-:Y:S01]  /*04a0*/  IMAD.IADD R0, R3, 0x1, R219 ;  /* 0x0000000103007824 */ /* 0x000fe200078e02db */
[----:B------:R-:W-:-:S02]  /*04b0*/  SHF.R.S32.HI R3, RZ, 0x1f, R18 ;  /* 0x0000001fff037819 */ /* 0x000fc40000011412 */
[----:B------:R-:W-:Y:S01]  /*04c0*/  LOP3.LUT R219, R219, R2, RZ, 0xfc, !PT ;  /* 0x00000002dbdb7212 */ /* 0x000fe200078efcff */
[----:B------:R-:W-:Y:S01]  /*04d0*/  STL [R1+0x18c], R16 ;  /* 0x00018c1001007387 */ /* 0x000fe20000100800 */
[----:B------:R-:W-:Y:S02]  /*04e0*/  LEA.HI R2, R14, R19, RZ, 0x7 ;  /* 0x000000130e027211 */ /* 0x000fe400078f38ff */
[----:B------:R-:W-:Y:S01]  /*04f0*/  LOP3.LUT R10, R12, 0x7ffffe00, R10, 0xf8, !PT ;  /* 0x7ffffe000c0a7812 */ /* 0x000fe200078ef80a */
[----:B------:R-:W-:Y:S01]  /*0500*/  STL [R1+0x78], R15 ;  /* 0x0000780f01007387 */ /* 0x000fe20000100800 */
[----:B------:R-:W-:Y:S02]  /*0510*/  SHF.R.S32.HI R2, RZ, 0x7, R2 ;  /* 0x00000007ff027819 */ /* 0x000fe40000011402 */
[----:B------:R-:W-:Y:S01]  /*0520*/  LOP3.LUT R2, R6, 0x7ffffffc, RZ, 0xc0, !PT ;  /* 0x7ffffffc06027812 */ /* 0x000fe200078ec0ff */
[----:B------:R1:W-:Y:S01]  /*0530*/  STL [R1+0x104], R3 ;  /* 0x0001040301007387 */ /* 0x0003e20000100800 */
[----:B------:R-:W-:Y:S01]  /*0540*/  IMAD.SHL.U32 R251, R10, 0x2, RZ ;  /* 0x000000020afb7824 */ /* 0x000fe200078e00ff */
[----:B------:R-:W-:-:S02]  /*0550*/  R2P PR, R8, 0x6 ;  /* 0x0000000608007804 */ /* 0x000fc40000000000 */
[----:B------:R2:W-:Y:S01]  /*0560*/  STL [R1+0x20], R5 ;  /* 0x0000200501007387 */ /* 0x0005e20000100800 */
[----:B------:R-:W-:Y:S01]  /*0570*/  IMAD.IADD R2, R17, 0x1, -R2 ;  /* 0x0000000111027824 */ /* 0x000fe200078e0a02 */
[----:B------:R-:W-:Y:S02]  /*0580*/  LEA R223, R0, 0x18100, 0x1 ;  /* 0x0001810000df7811 */ /* 0x000fe400078e08ff */
[----:B------:R3:W-:Y:S01]  /*0590*/  STL [R1+0x1c], R4 ;  /* 0x00001c0401007387 */ /* 0x0007e20000100800 */
[----:B------:R-:W-:Y:S01]  /*05a0*/  IMAD.SHL.U32 R2, R2, 0x2, RZ ;  /* 0x0000000202027824 */ /* 0x000fe200078e00ff */
[----:B------:R-:W-:Y:S02]  /*05b0*/  SEL R220, R220, 0xffffffe0, !P1 ;  /* 0xffffffe0dcdc7807 */ /* 0x000fe40004800000 */
[----:B------:R-:W-:Y:S02]  /*05c0*/  LEA R219, R219, 0x100, 0x1 ;  /* 0x00000100dbdb7811 */ /* 0x000fe400078e08ff */
[C---:B------:R-:W-:Y:S01]  /*05d0*/  IADD3 R33, R2.reuse, 0x8, RZ ;  /* 0x0000000802217810 */ /* 0x040fe20007ffe0ff */
[----:B------:R-:W-:Y:S01]  /*05e0*/  IMAD.IADD R224, R223, 0x1, R220 ;  /* 0x00000001dfe07824 */ /* 0x000fe200078e02dc */
[----:B------:R-:W-:Y:S01]  /*05f0*/  IADD3 R32, R2, 0x10, RZ ;  /* 0x0000001002207810 */ /* 0x000fe20007ffe0ff */
[----:B------:R-:W-:Y:S01]  /*0600*/  IMAD.IADD R220, R220, 0x1, R219 ;  /* 0x00000001dcdc7824 */ /* 0x000fe200078e02db */
[----:B------:R-:W-:-:S02]  /*0610*/  IADD3 R31, R2, 0x18, RZ ;  /* 0x00000018021f7810 */ /* 0x000fc40007ffe0ff */
[C---:B------:R-:W-:Y:S02]  /*0620*/  IADD3 R30, R2.reuse, 0x20, RZ ;  /* 0x00000020021e7810 */ /* 0x040fe40007ffe0ff */
[C---:B------:R-:W-:Y:S02]  /*0630*/  IADD3 R29, R2.reuse, 0x28, RZ ;  /* 0x00000028021d7810 */ /* 0x040fe40007ffe0ff */
[----:B------:R-:W-:Y:S02]  /*0640*/  IADD3 R28, R2, 0x30, RZ ;  /* 0x00000030021c7810 */ /* 0x000fe40007ffe0ff */
[----:B-1----:R-:W-:Y:S02]  /*0650*/  IADD3 R3, R18, 0xc0, RZ ;  /* 0x000000c012037810 */ /* 0x002fe40007ffe0ff */
[----:B------:R-:W-:Y:S02]  /*0660*/  IADD3 R27, R2, 0x38, RZ ;  /* 0x00000038021b7810 */ /* 0x000fe40007ffe0ff */
[----:B--2---:R-:W-:-:S02]  /*0670*/  SHF.R.S32.HI R5, RZ, 0x1f, R5 ;  /* 0x0000001fff057819 */ /* 0x004fc40000011405 */
[C---:B------:R-:W-:Y:S02]  /*0680*/  IADD3 R26, R2.reuse, 0x40, RZ ;  /* 0x00000040021a7810 */ /* 0x040fe40007ffe0ff */
[----:B---3--:R-:W-:Y:S01]  /*0690*/  SHF.R.S32.HI R4, RZ, 0x1f, R4 ;  /* 0x0000001fff047819 */ /* 0x008fe20000011404 */
        /* <DEDUP_REMOVED lines=8> */
[C---:B------:R-:W-:Y:S02]  /*0720*/  IADD3 R20, R2.reuse, 0x70, RZ ;  /* 0x0000007002147810 */ /* 0x040fe40007ffe0ff */
[C---:B------:R-:W-:Y:S02]  /*0730*/  IADD3 R19, R2.reuse, 0x78, RZ ;  /* 0x0000007802137810 */ /* 0x040fe40007ffe0ff */
[C---:B------:R-:W-:Y:S02]  /*0740*/  IADD3 R18, R2.reuse, 0x80, RZ ;  /* 0x0000008002127810 */ /* 0x040fe40007ffe0ff */
[C---:B------:R-:W-:Y:S02]  /*0750*/  IADD3 R17, R2.reuse, 0x88, RZ ;  /* 0x0000008802117810 */ /* 0x040fe40007ffe0ff */
[C---:B------:R-:W-:Y:S02]  /*0760*/  IADD3 R15, R2.reuse, 0x98, RZ ;  /* 0x00000098020f7810 */ /* 0x040fe40007ffe0ff */
[----:B------:R-:W-:-:S02]  /*0770*/  IADD3 R14, R2, 0xa0, RZ ;  /* 0x000000a0020e7810 */ /* 0x000fc40007ffe0ff */
[C---:B------:R-:W-:Y:S02]  /*0780*/  IADD3 R12, R2.reuse, 0xa8, RZ ;  /* 0x000000a8020c7810 */ /* 0x040fe40007ffe0ff */
[C---:B------:R-:W-:Y:S02]  /*0790*/  IADD3 R11, R2.reuse, 0xb0, RZ ;  /* 0x000000b0020b7810 */ /* 0x040fe40007ffe0ff */
[C---:B------:R-:W-:Y:S02]  /*07a0*/  IADD3 R10, R2.reuse, 0xb8, RZ ;  /* 0x000000b8020a7810 */ /* 0x040fe40007ffe0ff */
[----:B-1----:R-:W-:Y:S02]  /*07b0*/  SHF.R.S32.HI R3, RZ, 0x1f, R3 ;  /* 0x0000001fff037819 */ /* 0x002fe40000011403 */
[C---:B------:R-:W-:Y:S02]  /*07c0*/  IADD3 R9, R2.reuse, 0xc0, RZ ;  /* 0x000000c002097810 */ /* 0x040fe40007ffe0ff */
[C---:B------:R-:W-:Y:S01]  /*07d0*/  IADD3 R8, R2.reuse, 0xc8, RZ ;  /* 0x000000c802087810 */ /* 0x040fe20007ffe0ff */
[----:B------:R1:W-:Y:S01]  /*07e0*/  STL [R1+0xf8], R3 ;  /* 0x0000f80301007387 */ /* 0x0003e20000100800 */
[----:B------:R-:W-:-:S02]  /*07f0*/  IADD3 R7, R2, 0xd0, RZ ;  /* 0x000000d002077810 */ /* 0x000fc40007ffe0ff */
[C---:B------:R-:W-:Y:S02]  /*0800*/  IADD3 R6, R2.reuse, 0xd8, RZ ;  /* 0x000000d802067810 */ /* 0x040fe40007ffe0ff */
[C---:B------:R-:W-:Y:S02]  /*0810*/  IADD3 R5, R2.reuse, 0xe0, RZ ;  /* 0x000000e002057810 */ /* 0x040fe40007ffe0ff */
[----:B--2---:R-:W-:Y:S02]  /*0820*/  IADD3 R4, R2, 0xe8, RZ ;  /* 0x000000e802047810 */ /* 0x004fe40007ffe0ff */
[----:B------:R-:W-:Y:S02]  /*0830*/  SEL R221, R221, 0xffffffc0, !P2 ;  /* 0xffffffc0dddd7807 */ /* 0x000fe40005000000 */
[----:B------:R-:W-:-:S03]  /*0840*/  LEA R216, R216, 0xc100, 0x1 ;  /* 0x0000c100d8d87811 */ /* 0x000fc600078e08ff */
[----:B------:R-:W-:Y:S02]  /*0850*/  IMAD.IADD R226, R223, 0x1, R221 ;  /* 0x00000001dfe27824 */ /* 0x000fe400078e02dd */
[C---:B------:R-:W-:Y:S02]  /*0860*/  IMAD.IADD R222, R221.reuse, 0x1, R219 ;  /* 0x00000001ddde7824 */ /* 0x040fe400078e02db */
[----:B------:R-:W-:Y:S02]  /*0870*/  IMAD.IADD R225, R224, 0x1, R221 ;  /* 0x00000001e0e17824 */ /* 0x000fe400078e02dd */
[----:B------:R-:W-:Y:S02]  /*0880*/  IMAD.IADD R221, R221, 0x1, R220 ;  /* 0x00000001dddd7824 */ /* 0x000fe400078e02dc */
[----:B-1----:R-:W-:Y:S01]  /*0890*/  IMAD R3, R13, 0x8, R16 ;  /* 0x000000080d037824 */ /* 0x002fe200078e0210 */
[----:B------:R-:W-:Y:S02]  /*08a0*/  IADD3 R16, R2, 0x90, RZ ;  /* 0x0000009002107810 */ /* 0x000fe40007ffe0ff */
[----:B------:R-:W-:-:S02]  /*08b0*/  SHF.R.S32.HI R13, RZ, 0x1f, R33 ;  /* 0x0000001fff0d7819 */ /* 0x000fc40000011421 */
[----:B------:R1:W-:Y:S04]  /*08c0*/  STL [R1+0x184], R3 ;  /* 0x0001840301007387 */ /* 0x0003e80000100800 */
[----:B------:R2:W-:Y:S04]  /*08d0*/  STL [R1+0x60], R2 ;  /* 0x0000600201007387 */ /* 0x0005e80000100800 */
[----:B------:R-:W-:Y:S04]  /*08e0*/  STL [R1+0xf4], R33 ;  /* 0x0000f42101007387 */ /* 0x000fe80000100800 */
[----:B------:R3:W-:Y:S04]  /*08f0*/  STL [R1+0xf0], R32 ;  /* 0x0000f02001007387 */ /* 0x0007e80000100800 */
[----:B------:R-:W-:Y:S04]  /*0900*/  STL [R1+0xec], R31 ;  /* 0x0000ec1f01007387 */ /* 0x000fe80000100800 */
[----:B------:R4:W-:Y:S04]  /*0910*/  STL [R1+0xe8], R30 ;  /* 0x0000e81e01007387 */ /* 0x0009e80000100800 */
[----:B------:R-:W-:Y:S01]  /*0920*/  STL [R1+0xe4], R29 ;  /* 0x0000e41d01007387 */ /* 0x000fe20000100800 */
[----:B-1----:R-:W-:-:S03]  /*0930*/  IADD3 R3, R2, 0xf0, RZ ;  /* 0x000000f002037810 */ /* 0x002fc60007ffe0ff */
[----:B------:R1:W-:Y:S01]  /*0940*/  STL [R1+0xe0], R28 ;  /* 0x0000e01c01007387 */ /* 0x0003e20000100800 */
[----:B--2---:R-:W-:-:S03]  /*0950*/  IADD3 R2, R2, 0xf8, RZ ;  /* 0x000000f802027810 */ /* 0x004fc60007ffe0ff */
[----:B------:R2:W-:Y:S01]  /*0960*/  STL [R1+0xdc], R27 ;  /* 0x0000dc1b01007387 */ /* 0x0005e20000100800 */
[----:B------:R-:W-:-:S03]  /*0970*/  SHF.R.S32.HI R0, RZ, 0x1f, R2 ;  /* 0x0000001fff007819 */ /* 0x000fc60000011402 */
[----:B------:R-:W-:Y:S01]  /*0980*/  STL [R1+0xd8], R26 ;  /* 0x0000d81a01007387 */ /* 0x000fe20000100800 */
[----:B---3--:R-:W-:-:S03]  /*0990*/  SHF.R.S32.HI R32, RZ, 0x1f, R32 ;  /* 0x0000001fff207819 */ /* 0x008fc60000011420 */
[----:B------:R3:W-:Y:S04]  /*09a0*/  STL [R1+0xd4], R25 ;  /* 0x0000d41901007387 */ /* 0x0007e80000100800 */
[----:B------:R5:W-:Y:S01]  /*09b0*/  STL [R1+0xd0], R24 ;  /* 0x0000d01801007387 */ /* 0x000be20000100800 */
[----:B----4-:R-:W-:-:S03]  /*09c0*/  SHF.R.S32.HI R30, RZ, 0x1f, R30 ;  /* 0x0000001fff1e7819 */ /* 0x010fc6000001141e */
        /* <DEDUP_REMOVED lines=9> */
[----:B-----5:R-:W-:-:S03]  /*0a60*/  SHF.R.S32.HI R24, RZ, 0x1f, R24 ;  /* 0x0000001fff187819 */ /* 0x020fc60000011418 */
[----:B------:R-:W-:Y:S04]  /*0a70*/  STL [R1+0xb4], R17 ;  /* 0x0000b41101007387 */ /* 0x000fe80000100800 */
[----:B------:R5:W-:Y:S01]  /*0a80*/  STL [R1+0xb0], R16 ;  /* 0x0000b01001007387 */ /* 0x000be20000100800 */
[----:B----4-:R-:W-:-:S03]  /*0a90*/  SHF.R.S32.HI R22, RZ, 0x1f, R22 ;  /* 0x0000001fff167819 */ /* 0x010fc60000011416 */
[----:B------:R4:W-:Y:S01]  /*0aa0*/  STL [R1+0xac], R15 ;  /* 0x0000ac0f01007387 */ /* 0x0009e20000100800 */
[----:B-1----:R-:W-:-:S03]  /*0ab0*/  SHF.R.S32.HI R21, RZ, 0x1f, R21 ;  /* 0x0000001fff157819 */ /* 0x002fc60000011415 */
[----:B------:R-:W-:Y:S04]  /*0ac0*/  STL [R1+0xa8], R14 ;  /* 0x0000a80e01007387 */ /* 0x000fe80000100800 */
[----:B------:R1:W-:Y:S01]  /*0ad0*/  STL [R1+0xa4], R12 ;  /* 0x0000a40c01007387 */ /* 0x0003e20000100800 */
[----:B--2---:R-:W-:-:S03]  /*0ae0*/  SHF.R.S32.HI R19, RZ, 0x1f, R19 ;  /* 0x0000001fff137819 */ /* 0x004fc60000011413 */
[----:B------:R2:W-:Y:S01]  /*0af0*/  STL [R1+0xa0], R11 ;  /* 0x0000a00b01007387 */ /* 0x0005e20000100800 */
[----:B---3--:R-:W-:-:S03]  /*0b00*/  SHF.R.S32.HI R18, RZ, 0x1f, R18 ;  /* 0x0000001fff127819 */ /* 0x008fc60000011412 */
[----:B------:R3:W-:Y:S04]  /*0b10*/  STL [R1+0x9c], R10 ;  /* 0x00009c0a01007387 */ /* 0x0007e80000100800 */
[----:B------:R3:W-:Y:S01]  /*0b20*/  STL [R1+0x98], R9 ;  /* 0x0000980901007387 */ /* 0x0007e20000100800 */
[----:B-----5:R-:W-:-:S03]  /*0b30*/  SHF.R.S32.HI R16, RZ, 0x1f, R16 ;  /* 0x0000001fff107819 */ /* 0x020fc60000011410 */
[----:B------:R5:W-:Y:S01]  /*0b40*/  STL [R1+0x94], R8 ;  /* 0x0000940801007387 */ /* 0x000be20000100800 */
[----:B----4-:R-:W-:-:S03]  /*0b50*/  SHF.R.S32.HI R15, RZ, 0x1f, R15 ;  /* 0x0000001fff0f7819 */ /* 0x010fc6000001140f */
[----:B------:R4:W-:Y:S04]  /*0b60*/  STL [R1+0x90], R7 ;  /* 0x0000900701007387 */ /* 0x0009e80000100800 */
[----:B------:R4:W-:Y:S01]  /*0b70*/  STL [R1+0x8c], R6 ;  /* 0x00008c0601007387 */ /* 0x0009e20000100800 */
[----:B-1----:R-:W-:-:S03]  /*0b80*/  SHF.R.S32.HI R12, RZ, 0x1f, R12 ;  /* 0x0000001fff0c7819 */ /* 0x002fc6000001140c */
[----:B------:R1:W-:Y:S01]  /*0b90*/  STL [R1+0x88], R5 ;  /* 0x0000880501007387 */ /* 0x0003e20000100800 */
[----:B--2---:R-:W-:-:S03]  /*0ba0*/  SHF.R.S32.HI R11, RZ, 0x1f, R11 ;  /* 0x0000001fff0b7819 */ /* 0x004fc6000001140b */
[----:B------:R2:W-:Y:S01]  /*0bb0*/  STL [R1+0x84], R4 ;  /* 0x0000840401007387 */ /* 0x0005e20000100800 */
[----:B---3--:R-:W-:-:S03]  /*0bc0*/  SHF.R.S32.HI R10, RZ, 0x1f, R10 ;  /* 0x0000001fff0a7819 */ /* 0x008fc6000001140a */
[----:B------:R3:W-:Y:S01]  /*0bd0*/  STL [R1+0x180], R13 ;  /* 0x0001800d01007387 */ /* 0x0007e20000100800 */
[----:B------:R-:W-:-:S03]  /*0be0*/  SHF.R.S32.HI R9, RZ, 0x1f, R9 ;  /* 0x0000001fff097819 */ /* 0x000fc60000011409 */
[----:B------:R3:W-:Y:S01]  /*0bf0*/  STL [R1+0x80], R3 ;  /* 0x0000800301007387 */ /* 0x0007e20000100800 */
[----:B-----5:R-:W-:-:S03]  /*0c00*/  SHF.R.S32.HI R8, RZ, 0x1f, R8 ;  /* 0x0000001fff087819 */ /* 0x020fc60000011408 */
[----:B------:R-:W-:Y:S01]  /*0c10*/  STL [R1+0x17c], R32 ;  /* 0x00017c2001007387 */ /* 0x000fe20000100800 */
[----:B----4-:R-:W-:-:S03]  /*0c20*/  SHF.R.S32.HI R7, RZ, 0x1f, R7 ;  /* 0x0000001fff077819 */ /* 0x010fc60000011407 */
[----:B------:R-:W-:Y:S01]  /*0c30*/  STL [R1+0x7c], R2 ;  /* 0x00007c0201007387 */ /* 0x000fe20000100800 */
[----:B------:R-:W-:Y:S02]  /*0c40*/  SHF.R.S32.HI R6, RZ, 0x1f, R6 ;  /* 0x0000001fff067819 */ /* 0x000fe40000011406 */
[----:B-1----:R-:W-:Y:S02]  /*0c50*/  SHF.R.S32.HI R5, RZ, 0x1f, R5 ;  /* 0x0000001fff057819 */ /* 0x002fe40000011405 */
[----:B--2---:R-:W-:Y:S02]  /*0c60*/  SHF.R.S32.HI R4, RZ, 0x1f, R4 ;  /* 0x0000001fff047819 */ /* 0x004fe40000011404 */
[----:B---3--:R-:W-:Y:S02]  /*0c70*/  SHF.R.S32.HI R13, RZ, 0x1f, R31 ;  /* 0x0000001fff0d7819 */ /* 0x008fe4000001141f */
[----:B------:R-:W-:-:S03]  /*0c80*/  SHF.R.S32.HI R3, RZ, 0x1f, R3 ;  /* 0x0000001fff037819 */ /* 0x000fc60000011403 */
[----:B------:R1:W-:Y:S04]  /*0c90*/  STL [R1+0x178], R13 ;  /* 0x0001780d01007387 */ /* 0x0003e80000100800 */
        /* <DEDUP_REMOVED lines=21> */
[----:B-1----:R-:W-:-:S05]  /*0df0*/  SHF.R.S32.HI R13, RZ, 0x1f, R14 ;  /* 0x0000001fff0d7819 */ /* 0x002fca000001140e */
[----:B------:R2:W-:Y:S04]  /*0e00*/  STL [R1+0x134], R13 ;  /* 0x0001340d01007387 */ /* 0x0005e80000100800 */
        /* <DEDUP_REMOVED lines=10> */
[----:B------:R2:W-:Y:S02]  /*0eb0*/  STL [R1+0x108], R0 ;  /* 0x0001080001007387 */ /* 0x0005e40000100800 */
.L_x_2731:
        /* <DEDUP_REMOVED lines=19> */
.L_x_2675:
[----:B------:R-:W-:-:S04]  /*0ff0*/  MOV R0, c[0x0][0x554] ;  /* 0x0001550000007a02 */ /* 0x000fc80000000f00 */
[----:B------:R-:W-:Y:S02]  /*1000*/  ISETP.NE.AND P0, PT, R0, 0x1, PT ;  /* 0x000000010000780c */ /* 0x000fe40003f05270 */
[----:B------:R-:W-:-:S11]  /*1010*/  MOV R0, R2 ;  /* 0x0000000200007202 */ /* 0x000fd60000000f00 */
[----:B------:R-:W-:-:S05]  /*1020*/  @P0 IMAD.HI.U32 R4, R2, c[0x0][0x558], RZ ;  /* 0x0001560002040a27 */ /* 0x000fca00078e00ff */
[----:B------:R-:W-:-:S05]  /*1030*/  @P0 SHF.R.U32.HI R0, RZ, c[0x0][0x55c], R4 ;  /* 0x00015700ff000a19 */ /* 0x000fca0000011604 */
[----:B------:R-:W-:Y:S02]  /*1040*/  IMAD R4, R0, c[0x0][0x554], RZ ;  /* 0x0001550000047a24 */ /* 0x000fe400078e02ff */
.L_x_2676:
[----:B------:R-:W-:Y:S05]  /*1050*/  BSYNC B0 ;  /* 0x0000000000007941 */ /* 0x000fea0003800000 */
.L_x_2674:
[----:B------:R-:W2:Y:S01]  /*1060*/  LDL.LU R6, [R1+0x70] ;  /* 0x0000700001067983 */ /* 0x000ea20000300800 */
[----:B------:R-:W-:Y:S01]  /*1070*/  IMAD.MOV.U32 R5, RZ, RZ, c[0x0][0x548] ;  /* 0x00015200ff057624 */ /* 0x000fe200078e00ff */
[----:B------:R-:W-:Y:S01]  /*1080*/  ISETP.NE.U32.AND P0, PT, RZ, c[0x0][0x370], PT ;  /* 0x0000dc00ff007a0c */ /* 0x000fe20003f05070 */
[----:B------:R-:W-:Y:S01]  /*1090*/  IMAD.IADD R4, R2, 0x1, -R4 ;  /* 0x0000000102047824 */ /* 0x000fe200078e0a04 */
[----:B------:R-:W-:Y:S02]  /*10a0*/  MOV R7, RZ ;  /* 0x000000ff00077202 */ /* 0x000fe40000000f00 */
[----:B------:R-:W-:Y:S01]  /*10b0*/  ISETP.NE.AND P1, PT, R5, 0x1, PT ;  /* 0x000000010500780c */ /* 0x000fe20003f25270 */
[----:B------:R-:W-:Y:S01]  /*10c0*/  IMAD R5, R3, c[0x0][0x554], R4 ;  /* 0x0001550003057a24 */ /* 0x000fe200078e0204 */
[----:B------:R-:W-:-:S03]  /*10d0*/  ISETP.NE.AND.EX P0, PT, RZ, c[0x0][0x374], PT, P0 ;  /* 0x0000dd00ff007a0c */ /* 0x000fc60003f05300 */
[----:B------:R-:W-:-:S08]  /*10e0*/  IMAD.MOV.U32 R11, RZ, RZ, R5 ;  /* 0x000000ffff0b7224 */ /* 0x000fd000078e0005 */
[----:B------:R-:W-:-:S04]  /*10f0*/  @P1 IMAD.HI.U32 R2, R5, c[0x0][0x54c], RZ ;  /* 0x0001530005021a27 */ /* 0x000fc800078e00ff */
[----:B------:R-:W-:Y:S01]  /*1100*/  @P0 IMAD.MOV.U32 R3, RZ, RZ, 0x4 ;  /* 0x00000004ff030424 */ /* 0x000fe200078e00ff */
[----:B------:R-:W-:-:S05]  /*1110*/  @P1 SHF.R.U32.HI R11, RZ, c[0x0][0x550], R2 ;  /* 0x00015400ff0b1a19 */ /* 0x000fca0000011602 */
[----:B------:R-:W-:Y:S01]  /*1120*/  @P0 IMAD.WIDE R2, R11, R3, c[0x0][0x370] ;  /* 0x0000dc000b020625 */ /* 0x000fe200078e0203 */
[----:B------:R-:W-:Y:S04]  /*1130*/  STL [R1+0x64], R11 ;  /* 0x0000640b01007387 */ /* 0x000fe80000100800 */
[----:B------:R1:W3:Y:S01]  /*1140*/  @P0 LDG.E R7, [R2.64] ;  /* 0x0000000602070981 */ /* 0x0002e2000c1e1900 */
[----:B------:R-:W-:Y:S01]  /*1150*/  IMAD.MOV.U32 R4, RZ, RZ, c[0x0][0x2c4] ;  /* 0x0000b100ff047624 */ /* 0x000fe200078e00ff */
[----:B------:R-:W-:Y:S01]  /*1160*/  BSSY B0, `(.L_x_2677) ;  /* 0x0000047000007945 */ /* 0x000fe20003800000 */
[----:B------:R-:W-:-:S03]  /*1170*/  IMAD.MOV.U32 R12, RZ, RZ, R0 ;  /* 0x000000ffff0c7224 */ /* 0x000fc600078e0000 */
[----:B------:R-:W-:Y:S01]  /*1180*/  ISETP.NE.AND P3, PT, R4, 0x1, PT ;  /* 0x000000010400780c */ /* 0x000fe20003f65270 */
[----:B------:R-:W-:-:S05]  /*1190*/  IMAD.MOV.U32 R4, RZ, RZ, c[0x0][0x168] ;  /* 0x00005a00ff047624 */ /* 0x000fca00078e00ff */
[----:B------:R-:W-:Y:S01]  /*11a0*/  IADD3 R4, -R4, 0x60, RZ ;  /* 0x0000006004047810 */ /* 0x000fe20007ffe1ff */
[----:B-1----:R-:W-:-:S05]  /*11b0*/  IMAD.MOV.U32 R2, RZ, RZ, c[0x0][0x53c] ;  /* 0x00014f00ff027624 */ /* 0x002fca00078e00ff */
[----:B------:R-:W-:Y:S02]  /*11c0*/  ISETP.NE.AND P0, PT, R2, 0x1, PT ;  /* 0x000000010200780c */ /* 0x000fe40003f05270 */
[----:B------:R-:W-:-:S11]  /*11d0*/  LOP3.LUT R2, R0, 0x1ffffff, RZ, 0x3c, !PT ;  /* 0x01ffffff00027812 */ /* 0x000fd600078e3cff */
[----:B------:R-:W-:Y:S01]  /*11e0*/  @P0 IMAD.HI.U32 R3, R0, c[0x0][0x540], RZ ;  /* 0x0001500000030a27 */ /* 0x000fe200078e00ff */
[----:B------:R-:W-:-:S03]  /*11f0*/  IADD3 R0, R2, c[0x0][0x53c], RZ ;  /* 0x00014f0002007a10 */ /* 0x000fc60007ffe0ff */
[----:B------:R-:W-:Y:S01]  /*1200*/  IMAD.MOV.U32 R2, RZ, RZ, c[0x0][0x2ac] ;  /* 0x0000ab00ff027624 */ /* 0x000fe200078e00ff */
[----:B------:R-:W-:-:S05]  /*1210*/  @P0 SHF.R.U32.HI R12, RZ, c[0x0][0x544], R3 ;  /* 0x00015100ff0c0a19 */ /* 0x000fca0000011603 */
[----:B------:R-:W-:Y:S01]  /*1220*/  IMAD R0, R12, c[0x0][0x53c], R0 ;  /* 0x00014f000c007a24 */ /* 0x000fe200078e0200 */
[----:B------:R-:W-:Y:S04]  /*1230*/  STL [R1+0x6c], R12 ;  /* 0x00006c0c01007387 */ /* 0x000fe80000100800 */
[----:B------:R-:W-:-:S04]  /*1240*/  SHF.L.U32 R17, R0, 0x7, RZ ;  /* 0x0000000700117819 */ /* 0x000fc800000006ff */
[----:B------:R-:W-:Y:S01]  /*1250*/  IADD3 R0, R17, 0x7f, RZ ;  /* 0x0000007f11007810 */ /* 0x000fe20007ffe0ff */
[----:B------:R-:W-:Y:S04]  /*1260*/  STL [R1+0x74], R17 ;  /* 0x0000741101007387 */ /* 0x000fe80000100800 */
[----:B------:R-:W-:-:S05]  /*1270*/  @P3 IMAD.HI.U32 R3, R0, c[0x0][0x2c8], RZ ;  /* 0x0000b20000033a27 */ /* 0x000fca00078e00ff */
[----:B------:R-:W-:Y:S02]  /*1280*/  @P3 SHF.R.U32.HI R0, RZ, c[0x0][0x2cc], R3 ;  /* 0x0000b300ff003a19 */ /* 0x000fe40000011603 */
[----:B--2---:R-:W-:-:S04]  /*1290*/  LOP3.LUT R6, R6, 0xfffffffd, RZ, 0xc0, !PT ;  /* 0xfffffffd06067812 */ /* 0x004fc800078ec0ff */
[----:B------:R-:W-:-:S05]  /*12a0*/  @P3 LOP3.LUT R6, R6, 0x2, RZ, 0xfc, !PT ;  /* 0x0000000206063812 */ /* 0x000fca00078efcff */
[----:B------:R1:W-:Y:S02]  /*12b0*/  STL [R1+0x70], R6 ;  /* 0x0000700601007387 */ /* 0x0003e40000100800 */
[C---:B-1----:R-:W-:Y:S02]  /*12c0*/  IMAD R6, R2.reuse, c[0x0][0x1d0], RZ ;  /* 0x0000740002067a24 */ /* 0x042fe400078e02ff */
[----:B---3--:R1:W-:Y:S01]  /*12d0*/  STL [R1+0x34], R7 ;  /* 0x0000340701007387 */ /* 0x0083e20000100800 */
[----:B------:R-:W-:Y:S02]  /*12e0*/  IMAD R2, R2, c[0x0][0x1d0], R4 ;  /* 0x0000740002027a24 */ /* 0x000fe400078e0204 */
[----:B------:R-:W-:Y:S02]  /*12f0*/  IADD3 R3, R6, 0x5f, RZ ;  /* 0x0000005f06037810 */ /* 0x000fe40007ffe0ff */
[----:B------:R-:W-:-:S03]  /*1300*/  IMAD.IADD R2, R2, 0x1, R0 ;  /* 0x0000000102027824 */ /* 0x000fc600078e0200 */
[----:B------:R-:W-:-:S04]  /*1310*/  IMAD.HI R0, R3, 0x2aaaaaab, RZ ;  /* 0x2aaaaaab03007827 */ /* 0x000fc800078e02ff */
[----:B------:R-:W-:Y:S01]  /*1320*/  IMAD.HI R3, R2, 0x2aaaaaab, RZ ;  /* 0x2aaaaaab02037827 */ /* 0x000fe200078e02ff */
[----:B------:R-:W-:-:S04]  /*1330*/  SHF.R.U32.HI R2, RZ, 0x1f, R0 ;  /* 0x0000001fff027819 */ /* 0x000fc80000011600 */
[----:B------:R-:W-:Y:S02]  /*1340*/  SHF.R.U32.HI R4, RZ, 0x1f, R3 ;  /* 0x0000001fff047819 */ /* 0x000fe40000011603 */
[----:B------:R-:W-:Y:S02]  /*1350*/  LEA.HI.SX32 R0, R0, R2, 0x1c ;  /* 0x0000000200007211 */ /* 0x000fe400078fe2ff */
[----:B------:R-:W-:-:S04]  /*1360*/  LEA.HI.SX32 R2, R3, R4, 0x1c ;  /* 0x0000000403027211 */ /* 0x000fc800078fe2ff */
[----:B-1----:R-:W-:Y:S01]  /*1370*/  IMNMX R7, R0, R2, PT ;  /* 0x0000000200077217 */ /* 0x002fe20003800200 */
[----:B------:R-:W-:Y:S01]  /*1380*/  IMAD.MOV.U32 R2, RZ, RZ, RZ ;  /* 0x000000ffff027224 */ /* 0x000fe200078e00ff */
[----:B------:R-:W-:Y:S02]  /*1390*/  IADD3 R0, -R11, RZ, RZ ;  /* 0x000000ff0b007210 */ /* 0x000fe40007ffe1ff */
[----:B------:R-:W-:-:S03]  /*13a0*/  ISETP.GE.AND P0, PT, R7, 0x1, PT ;  /* 0x000000010700780c */ /* 0x000fc60003f06270 */
[----:B------:R-:W-:-:S05]  /*13b0*/  IMAD R16, R0, c[0x0][0x548], R5 ;  /* 0x0001520000107a24 */ /* 0x000fca00078e0205 */
[----:B------:R1:W-:Y:S05]  /*13c0*/  STL [R1+0x68], R16 ;  /* 0x0000681001007387 */ /* 0x0003ea0000100800 */
        /* <DEDUP_REMOVED lines=32> */
.L_x_2678:
[----:B------:R-:W-:Y:S05]  /*15d0*/  BSYNC B0 ;  /* 0x0000000000007941 */ /* 0x000fea0003800000 */
.L_x_2677:
[----:B------:R-:W-:Y:S01]  /*15e0*/  LOP3.LUT R0, R12, 0xffff, RZ, 0xc0, !PT ;  /* 0x0000ffff0c007812 */ /* 0x000fe200078ec0ff */
[----:B------:R-:W-:Y:S01]  /*15f0*/  CS2R R128, SRZ ;  /* 0x0000000000807805 */ /* 0x000fe2000001ff00 */
[----:B------:R-:W-:Y:S01]  /*1600*/  CS2R R12, SRZ ;  /* 0x00000000000c7805 */ /* 0x000fe2000001ff00 */
        /* <DEDUP_REMOVED lines=70> */
[----:B--2---:R-:W2:Y:S01]  /*1a70*/  S2R R3, SR_TID.X ;  /* 0x0000000000037919 */ /* 0x004ea20000002100 */
[----:B------:R-:W-:-:S03]  /*1a80*/  ISETP.NE.U32.AND P0, PT, RZ, c[0x0][0x340], PT ;  /* 0x0000d000ff007a0c */ /* 0x000fc60003f05070 */
[----:B------:R-:W3:Y:S01]  /*1a90*/  LDL R12, [R1] ;  /* 0x00000000010c7983 */ /* 0x000ee20000100800 */
[----:B------:R-:W-:-:S03]  /*1aa0*/  ISETP.NE.AND.EX P0, PT, RZ, c[0x0][0x344], PT, P0 ;  /* 0x0000d100ff007a0c */ /* 0x000fc60003f05300 */
[----:B------:R-:W4:Y:S04]  /*1ab0*/  LDL R10, [R1+0x20] ;  /* 0x00002000010a7983 */ /* 0x000f280000100800 */
[----:B------:R-:W4:Y:S04]  /*1ac0*/  LDL R9, [R1+0x1c] ;  /* 0x00001c0001097983 */ /* 0x000f280000100800 */
[----:B------:R-:W4:Y:S02]  /*1ad0*/  LDL R8, [R1+0x18] ;  /* 0x0000180001087983 */ /* 0x000f240000100800 */
[----:B------:R-:W-:Y:S01]  /*1ae0*/  @P0 IMAD.MOV.U32 R2, RZ, RZ, 0x4 ;  /* 0x00000004ff020424 */ /* 0x000fe200078e00ff */
[----:B--2---:R-:W-:-:S02]  /*1af0*/  SHF.R.S32.HI R4, RZ, 0x1f, R3 ;  /* 0x0000001fff047819 */ /* 0x004fc40000011403 */
[----:B------:R-:W-:Y:S02]  /*1b00*/  SHF.R.S32.HI R5, RZ, 0x1f, R3 ;  /* 0x0000001fff057819 */ /* 0x000fe40000011403 */
[-C--:B------:R-:W-:Y:S02]  /*1b10*/  LEA.HI R4, R4, R3.reuse, RZ, 0x3 ;  /* 0x0000000304047211 */ /* 0x080fe400078f18ff */
[----:B------:R-:W-:Y:S02]  /*1b20*/  LEA.HI R5, R5, R3, RZ, 0x3 ;  /* 0x0000000305057211 */ /* 0x000fe400078f18ff */
[----:B------:R-:W-:Y:S02]  /*1b30*/  LOP3.LUT R4, R4, 0xfffffff8, RZ, 0xc0, !PT ;  /* 0xfffffff804047812 */ /* 0x000fe400078ec0ff */
[----:B------:R-:W-:-:S03]  /*1b40*/  SHF.R.S32.HI R5, RZ, 0x3, R5 ;  /* 0x00000003ff057819 */ /* 0x000fc60000011405 */
[----:B------:R-:W-:Y:S02]  /*1b50*/  IMAD.IADD R4, R3, 0x1, -R4 ;  /* 0x0000000103047824 */ /* 0x000fe400078e0a04 */
[----:B------:R-:W-:-:S05]  /*1b60*/  @P0 IMAD.WIDE R2, R11, R2, c[0x0][0x340] ;  /* 0x0000d0000b020625 */ /* 0x000fca00078e0202 */
[----:B------:R2:W5:Y:S01]  /*1b70*/  @P0 LDG.E R14, [R2.64] ;  /* 0x00000006020e0981 */ /* 0x000562000c1e1900 */
[----:B------:R-:W-:Y:S02]  /*1b80*/  SHF.R.S32.HI R15, RZ, 0x1f, R16 ;  /* 0x0000001fff0f7819 */ /* 0x000fe40000011410 */
[----:B------:R-:W-:-:S03]  /*1b90*/  LEA R4, R4, R5, 0x5 ;  /* 0x0000000504047211 */ /* 0x000fc600078e28ff */
[----:B------:R-:W-:Y:S02]  /*1ba0*/  IMAD R0, R15, c[0x0][0x1b8], RZ ;  /* 0x00006e000f007a24 */ /* 0x000fe400078e02ff */
[----:B------:R-:W-:Y:S01]  /*1bb0*/  IMAD.IADD R4, R17, 0x1, R4 ;  /* 0x0000000111047824 */ /* 0x000fe200078e0204 */
[----:B------:R-:W-:Y:S01]  /*1bc0*/  SHF.R.S32.HI R6, RZ, 0x1f, R11 ;  /* 0x0000001fff067819 */ /* 0x000fe2000001140b */
[----:B------:R-:W-:Y:S02]  /*1bd0*/  IMAD R5, R16, c[0x0][0x1bc], R0 ;  /* 0x00006f0010057a24 */ /* 0x000fe400078e0200 */
[----:B------:R-:W-:-:S04]  /*1be0*/  @P3 IMAD.HI.U32 R7, R4, c[0x0][0x2c8], RZ ;  /* 0x0000b20004073a27 */ /* 0x000fc800078e00ff */
[----:B------:R-:W-:Y:S01]  /*1bf0*/  IMAD.MOV.U32 R0, RZ, RZ, R4 ;  /* 0x000000ffff007224 */ /* 0x000fe200078e0004 */
[----:B------:R-:W-:Y:S01]  /*1c00*/  @P3 SHF.R.U32.HI R0, RZ, c[0x0][0x2cc], R7 ;  /* 0x0000b300ff003a19 */ /* 0x000fe20000011607 */
[----:B--2---:R-:W-:-:S05]  /*1c10*/  IMAD.WIDE.U32 R2, R16, c[0x0][0x1b8], RZ ;  /* 0x00006e0010027a25 */ /* 0x004fca00078e00ff */
[----:B------:R-:W-:Y:S01]  /*1c20*/  IADD3 R3, R3, R5, RZ ;  /* 0x0000000503037210 */ /* 0x000fe20007ffe0ff */
[----:B------:R-:W-:Y:S01]  /*1c30*/  IMAD R5, R6, c[0x0][0x1c0], RZ ;  /* 0x0000700006057a24 */ /* 0x000fe200078e02ff */
[----:B------:R-:W-:-:S03]  /*1c40*/  SHF.R.S32.HI R7, RZ, 0x1f, R0 ;  /* 0x0000001fff077819 */ /* 0x000fc60000011400 */
[C---:B------:R-:W-:Y:S02]  /*1c50*/  IMAD R6, R11.reuse, c[0x0][0x1c4], R5 ;  /* 0x000071000b067a24 */ /* 0x040fe400078e0205 */
[----:B------:R-:W-:Y:S02]  /*1c60*/  IMAD.MOV R5, RZ, RZ, -R0 ;  /* 0x000000ffff057224 */ /* 0x000fe400078e0a00 */
[----:B------:R-:W-:-:S04]  /*1c70*/  IMAD.WIDE.U32 R2, R11, c[0x0][0x1c0], R2 ;  /* 0x000070000b027a25 */ /* 0x000fc800078e0002 */
[----:B------:R-:W-:Y:S02]  /*1c80*/  IMAD R4, R5, c[0x0][0x2c4], R4 ;  /* 0x0000b10005047a24 */ /* 0x000fe400078e0204 */
[----:B------:R-:W-:Y:S02]  /*1c90*/  IMAD.IADD R3, R3, 0x1, R6 ;  /* 0x0000000103037824 */ /* 0x000fe400078e0206 */
        /* <DEDUP_REMOVED lines=9> */
[----:B------:R-:W-:Y:S02]  /*1d30*/  LEA R13, P1, R2, c[0x0][0x160], 0x1 ;  /* 0x00005800020d7a11 */ /* 0x000fe400078208ff */
[----:B------:R-:W-:Y:S02]  /*1d40*/  IADD3 R139, R252, -0x1, RZ ;  /* 0xfffffffffc8b7810 */ /* 0x000fe40007ffe0ff */
[----:B------:R-:W-:Y:S02]  /*1d50*/  LEA.HI.X R5, R2, c[0x0][0x164], R0, 0x1, P1 ;  /* 0x0000590002057a11 */ /* 0x000fe400008f0c00 */
[----:B---3--:R-:W-:Y:S02]  /*1d60*/  ISETP.GE.AND P6, PT, R12, c[0x0][0x198], PT ;  /* 0x000066000c007a0c */ /* 0x008fe40003fc6270 */
[----:B----4-:R-:W-:Y:S02]  /*1d70*/  ISETP.GE.AND P5, PT, R10, c[0x0][0x198], PT ;  /* 0x000066000a007a0c */ /* 0x010fe40003fa6270 */
[----:B------:R-:W-:-:S02]  /*1d80*/  ISETP.GE.AND P4, PT, R9, c[0x0][0x198], PT ;  /* 0x0000660009007a0c */ /* 0x000fc40003f86270 */
[----:B------:R-:W-:Y:S02]  /*1d90*/  ISETP.GE.AND P3, PT, R8, c[0x0][0x198], PT ;  /* 0x0000660008007a0c */ /* 0x000fe40003f66270 */
[----:B------:R-:W-:Y:S01]  /*1da0*/  @!P0 MOV R14, R11 ;  /* 0x0000000b000e8202 */ /* 0x000fe20000000f00 */
[----:B------:R-:W-:Y:S08]  /*1db0*/  BRA.DIV ~URZ, `(.L_x_2680) ;  /* 0x00012a927f007947 */ /* 0x000ff0000b800000 */
[----:B------:R2:W3:Y:S02]  /*1dc0*/  SHFL.IDX PT, R4, R5, RZ, 0x181f ;  /* 0x00181fff05047589 */ /* 0x0004e400000e0000 */
.L_x_2732:
[----:B------:R-:W-:Y:S05]  /*1dd0*/  BRA.DIV ~URZ, `(.L_x_2681) ;  /* 0x00012ae27f007947 */ /* 0x000fea000b800000 */
[----:B------:R4:W1:Y:S02]  /*1de0*/  SHFL.IDX PT, R0, R13, RZ, 0x181f ;  /* 0x00181fff0d007589 */ /* 0x00086400000e0000 */
.L_x_2733:
[----:B--2---:R-:W2:Y:S04]  /*1df0*/  LDL R3, [R1+0x74] ;  /* 0x0000740001037983 */ /* 0x004ea80000100800 */
[----:B------:R-:W4:Y:S01]  /*1e00*/  S2R R6, SR_TID.X ;  /* 0x0000000000067919 */ /* 0x000f220000002100 */
[----:B-1----:R-:W-:-:S04]  /*1e10*/  IMAD.MOV.U32 R16, RZ, RZ, c[0x0][0x2c4] ;  /* 0x0000b100ff107624 */ /* 0x002fc800078e00ff */
[----:B------:R-:W-:Y:S01]  /*1e20*/  IMAD R16, R16, c[0x0][0x168], RZ ;  /* 0x00005a0010107a24 */ /* 0x000fe200078e02ff */
[----:B----4-:R-:W-:-:S04]  /*1e30*/  SHF.R.S32.HI R2, RZ, 0x1f, R6 ;  /* 0x0000001fff027819 */ /* 0x010fc80000011406 */
[----:B------:R-:W-:-:S04]  /*1e40*/  LEA.HI R2, R2, R6, RZ, 0x3 ;  /* 0x0000000602027211 */ /* 0x000fc800078f18ff */
[----:B------:R-:W-:Y:S01]  /*1e50*/  SHF.R.S32.HI R2, RZ, 0x3, R2 ;  /* 0x00000003ff027819 */ /* 0x000fe20000011402 */
[----:B------:R-:W-:Y:S04]  /*1e60*/  BSSY B0, `(.L_x_2682) ;  /* 0x000001b000007945 */ /* 0x000fe80003800000 */
[----:B--2---:R-:W-:-:S05]  /*1e70*/  IMAD.IADD R12, R2, 0x1, R3 ;  /* 0x00000001020c7824 */ /* 0x004fca00078e0203 */
[----:B------:R-:W-:-:S13]  /*1e80*/  ISETP.GE.AND P0, PT, R12, R16, PT ;  /* 0x000000100c00720c */ /* 0x000fda0003f06270 */
[----:B------:R-:W-:Y:S05]  /*1e90*/  @P0 BRA `(.L_x_2683) ;  /* 0x0000017000000947 */ /* 0x000fea0003800000 */
[----:B------:R-:W2:Y:S04]  /*1ea0*/  LDL R6, [R1] ;  /* 0x0000000001067983 */ /* 0x000ea80000100800 */
[----:B------:R-:W4:Y:S04]  /*1eb0*/  LDL R2, [R1+0x20] ;  /* 0x0000200001027983 */ /* 0x000f280000100800 */
[----:B---3--:R-:W3:Y:S04]  /*1ec0*/  LDL R7, [R1+0x104] ;  /* 0x0001040001077983 */ /* 0x008ee80000100800 */
[----:B------:R-:W3:Y:S04]  /*1ed0*/  LDL R3, [R1+0x100] ;  /* 0x0001000001037983 */ /* 0x000ee80000100800 */
[----:B------:R-:W3:Y:S04]  /*1ee0*/  LDL R19, [R1+0x1c] ;  /* 0x00001c0001137983 */ /* 0x000ee80000100800 */
[----:B------:R-:W3:Y:S04]  /*1ef0*/  LDL R17, [R1+0x18] ;  /* 0x0000180001117983 */ /* 0x000ee80000100800 */
[----:B------:R-:W3:Y:S04]  /*1f00*/  LDL R20, [R1+0xfc] ;  /* 0x0000fc0001147983 */ /* 0x000ee80000100800 */
[----:B------:R-:W3:Y:S01]  /*1f10*/  LDL R18, [R1+0xf8] ;  /* 0x0000f80001127983 */ /* 0x000ee20000100800 */
[----:B--2---:R-:W-:-:S02]  /*1f20*/  LEA R10, P0, R6, R0, 0x1 ;  /* 0x00000000060a7211 */ /* 0x004fc400078008ff */
[----:B----4-:R-:W-:Y:S02]  /*1f30*/  LEA R8, P2, R2, R0, 0x1 ;  /* 0x0000000002087211 */ /* 0x010fe400078408ff */
[-C--:B---3--:R-:W-:Y:S02]  /*1f40*/  LEA.HI.X R11, R6, R4.reuse, R7, 0x1, P0 ;  /* 0x00000004060b7211 */ /* 0x088fe400000f0c07 */
[----:B------:R-:W-:-:S03]  /*1f50*/  LEA.HI.X R9, R2, R4, R3, 0x1, P2 ;  /* 0x0000000402097211 */ /* 0x000fc600010f0c03 */
[----:B------:R-:W-:Y:S01]  /*1f60*/  @!PT LDS RZ, [RZ] ;  /* 0x00000000fffff984 */ /* 0x000fe20000000800 */
[----:B------:R-:W-:Y:S01]  /*1f70*/  @!PT LDS RZ, [RZ] ;  /* 0x00000000fffff984 */ /* 0x000fe20000000800 */
[----:B------:R-:W-:Y:S01]  /*1f80*/  @!PT LDS RZ, [RZ] ;  /* 0x00000000fffff984 */ /* 0x000fe20000000800 */
[----:B------:R1:W-:Y:S01]  /*1f90*/  LDGSTS.E.BYPASS.LTC128B.128 [R251+0x18100], [R10.64], !P6 ;  /* 0x181000000afb7fae */ /* 0x0003e2000f101d46 */
[----:B------:R-:W-:-:S03]  /*1fa0*/  LEA R6, P1, R19, R0, 0x1 ;  /* 0x0000000013067211 */ /* 0x000fc600078208ff */
[----:B------:R1:W-:Y:S01]  /*1fb0*/  LDGSTS.E.BYPASS.LTC128B.128 [R251+0x1c100], [R8.64], !P5 ;  /* 0x1c10000008fb7fae */ /* 0x0003e2000e901d46 */
[----:B------:R-:W-:Y:S02]  /*1fc0*/  LEA R2, P0, R17, R0, 0x1 ;  /* 0x0000000011027211 */ /* 0x000fe400078008ff */
[-C--:B------:R-:W-:Y:S02]  /*1fd0*/  LEA.HI.X R7, R19, R4.reuse, R20, 0x1, P1 ;  /* 0x0000000413077211 */ /* 0x080fe400008f0c14 */
[----:B------:R-:W-:-:S03]  /*1fe0*/  LEA.HI.X R3, R17, R4, R18, 0x1, P0 ;  /* 0x0000000411037211 */ /* 0x000fc600000f0c12 */
[----:B------:R1:W-:Y:S04]  /*1ff0*/  LDGSTS.E.BYPASS.LTC128B.128 [R251+0x20100], [R6.64], !P4 ;  /* 0x2010000006fb7fae */ /* 0x0003e8000e101d46 */
[----:B------:R1:W-:Y:S02]  /*2000*/  LDGSTS.E.BYPASS.LTC128B.128 [R251+0x24100], [R2.64], !P3 ;  /* 0x2410000002fb7fae */ /* 0x0003e4000d901d46 */
.L_x_2683:
[----:B------:R-:W-:Y:S05]  /*2010*/  BSYNC B0 ;  /* 0x0000000000007941 */ /* 0x000fea0003800000 */
.L_x_2682:
[----:B------:R-:W-:Y:S05]  /*2020*/  BRA.DIV ~URZ, `(.L_x_2684) ;  /* 0x000128f27f007947 */ /* 0x000fea000b800000 */
[----:B---3--:R2:W3:Y:S04]  /*2030*/  SHFL.IDX PT, R4, R5, 0x1, 0x181f ;  /* 0x00381f0005047f89 */ /* 0x0084e800000e0000 */
[----:B------:R2:W4:Y:S02]  /*2040*/  SHFL.IDX PT, R0, R13, 0x1, 0x181f ;  /* 0x00381f000d007f89 */ /* 0x00052400000e0000 */
.L_x_2734:
[----:B-1----:R-:W-:Y:S01]  /*2050*/  IADD3 R2, R12, 0x20, RZ ;  /* 0x000000200c027810 */ /* 0x002fe20007ffe0ff */
[----:B------:R-:W-:Y:S03]  /*2060*/  BSSY B0, `(.L_x_2685) ;  /* 0x000001a000007945 */ /* 0x000fe60003800000 */
[----:B------:R-:W-:-:S13]  /*2070*/  ISETP.GE.AND P0, PT, R2, R16, PT ;  /* 0x000000100200720c */ /* 0x000fda0003f06270 */
[----:B------:R-:W-:Y:S05]  /*2080*/  @P0 BRA `(.L_x_2686) ;  /* 0x0000017000000947 */ /* 0x000fea0003800000 */
[----:B--2---:R-:W2:Y:S04]  /*2090*/  LDL R6, [R1] ;  /* 0x0000000001067983 */ /* 0x004ea80000100800 */
[----:B----4-:R-:W4:Y:S04]  /*20a0*/  LDL R7, [R1+0x104] ;  /* 0x0001040001077983 */ /* 0x010f280000100800 */
[----:B---3--:R-:W3:Y:S04]  /*20b0*/  LDL R3, [R1+0x20] ;  /* 0x0000200001037983 */ /* 0x008ee80000100800 */
[----:B------:R-:W3:Y:S04]  /*20c0*/  LDL R19, [R1+0x1c] ;  /* 0x00001c0001137983 */ /* 0x000ee80000100800 */
[----:B------:R-:W3:Y:S04]  /*20d0*/  LDL R17, [R1+0x18] ;  /* 0x0000180001117983 */ /* 0x000ee80000100800 */
[----:B------:R-:W3:Y:S04]  /*20e0*/  LDL R21, [R1+0x100] ;  /* 0x0001000001157983 */ /* 0x000ee80000100800 */
[----:B------:R-:W3:Y:S04]  /*20f0*/  LDL R20, [R1+0xfc] ;  /* 0x0000fc0001147983 */ /* 0x000ee80000100800 */
[----:B------:R-:W3:Y:S01]  /*2100*/  LDL R18, [R1+0xf8] ;  /* 0x0000f80001127983 */ /* 0x000ee20000100800 */
[----:B--2---:R-:W-:-:S04]  /*2110*/  LEA R10, P0, R6, R0, 0x1 ;  /* 0x00000000060a7211 */ /* 0x004fc800078008ff */
[----:B----4-:R-:W-:Y:S02]  /*2120*/  LEA.HI.X R11, R6, R4, R7, 0x1, P0 ;  /* 0x00000004060b7211 */ /* 0x010fe400000f0c07 */
[----:B---3--:R-:W-:-:S03]  /*2130*/  LEA R8, P2, R3, R0, 0x1 ;  /* 0x0000000003087211 */ /* 0x008fc600078408ff */
[----:B------:R-:W-:Y:S01]  /*2140*/  @!PT LDS RZ, [RZ] ;  /* 0x00000000fffff984 */ /* 0x000fe20000000800 */
[----:B------:R-:W-:Y:S01]  /*2150*/  @!PT LDS RZ, [RZ] ;  /* 0x00000000fffff984 */ /* 0x000fe20000000800 */
[----:B------:R-:W-:Y:S01]  /*2160*/  @!PT LDS RZ, [RZ] ;  /* 0x00000000fffff984 */ /* 0x000fe20000000800 */
[----:B------:R1:W-:Y:S01]  /*2170*/  LDGSTS.E.BYPASS.LTC128B.128 [R251+0x19100], [R10.64], !P6 ;  /* 0x191000000afb7fae */ /* 0x0003e2000f101d46 */
[-C--:B------:R-:W-:Y:S02]  /*2180*/  LEA R6, P1, R19, R0.reuse, 0x1 ;  /* 0x0000000013067211 */ /* 0x080fe400078208ff */
[----:B------:R-:W-:Y:S02]  /*2190*/  LEA R2, P0, R17, R0, 0x1 ;  /* 0x0000000011027211 */ /* 0x000fe400078008ff */
[-C--:B------:R-:W-:Y:S02]  /*21a0*/  LEA.HI.X R9, R3, R4.reuse, R21, 0x1, P2 ;  /* 0x0000000403097211 */ /* 0x080fe400010f0c15 */
[----:B------:R-:W-:-:S03]  /*21b0*/  LEA.HI.X R7, R19, R4, R20, 0x1, P1 ;  /* 0x0000000413077211 */ /* 0x000fc600008f0c14 */
[----:B------:R1:W-:Y:S01]  /*21c0*/  LDGSTS.E.BYPASS.LTC128B.128 [R251+0x1d100], [R8.64], !P5 ;  /* 0x1d10000008fb7fae */ /* 0x0003e2000e901d46 */
[----:B------:R-:W-:-:S03]  /*21d0*/  LEA.HI.X R3, R17, R4, R18, 0x1, P0 ;  /* 0x0000000411037211 */ /* 0x000fc600000f0c12 */
[----:B------:R1:W-:Y:S04]  /*21e0*/  LDGSTS.E.BYPASS.LTC128B.128 [R251+0x21100], [R6.64], !P4 ;  /* 0x2110000006fb7fae */ /* 0x0003e8000e101d46 */
[----:B------:R1:W-:Y:S02]  /*21f0*/  LDGSTS.E.BYPASS.LTC128B.128 [R251+0x25100], [R2.64], !P3 ;  /* 0x2510000002fb7fae */ /* 0x0003e4000d901d46 */
.L_x_2686:
[----:B------:R-:W-:Y:S05]  /*2200*/  BSYNC B0 ;  /* 0x0000000000007941 */ /* 0x000fea0003800000 */
.L_x_2685:
[----:B------:R-:W-:Y:S05]  /*2210*/  BRA.DIV ~URZ, `(.L_x_2687) ;  /* 0x000127e27f007947 */ /* 0x000fea000b800000 */
[----:B---3--:R3:W1:Y:S02]  /*2220*/  SHFL.IDX PT, R4, R5, 0x2, 0x181f ;  /* 0x00581f0005047f89 */ /* 0x00866400000e0000 */
.L_x_2735:
[----:B------:R-:W-:Y:S05]  /*2230*/  BRA.DIV ~URZ, `(.L_x_2688) ;  /* 0x000128427f007947 */ /* 0x000fea000b800000 */
[----:B----4-:R4:W2:Y:S02]  /*2240*/  SHFL.IDX PT, R0, R13, 0x2, 0x181f ;  /* 0x00581f000d007f89 */ /* 0x0108a400000e0000 */
.L_x_2736:
[----:B-1----:R-:W-:Y:S01]  /*2250*/  IADD3 R2, R12, 0x40, RZ ;  /* 0x000000400c027810 */ /* 0x002fe20007ffe0ff */
[----:B------:R-:W-:Y:S03]  /*2260*/  BSSY B0, `(.L_x_2689) ;  /* 0x000001a000007945 */ /* 0x000fe60003800000 */
[----:B------:R-:W-:-:S13]  /*2270*/  ISETP.GE.AND P0, PT, R2, R16, PT ;  /* 0x000000100200720c */ /* 0x000fda0003f06270 */
[----:B------:R-:W-:Y:S05]  /*2280*/  @P0 BRA `(.L_x_2690) ;  /* 0x0000017000000947 */ /* 0x000fea0003800000 */
[----:B---3--:R-:W3:Y:S04]  /*2290*/  LDL R6, [R1] ;  /* 0x0000000001067983 */ /* 0x008ee80000100800 */
[----:B----4-:R-:W4:Y:S04]  /*22a0*/  LDL R7, [R1+0x104] ;  /* 0x0001040001077983 */ /* 0x010f280000100800 */
[----:B--2---:R-:W2:Y:S04]  /*22b0*/  LDL R3, [R1+0x20] ;  /* 0x0000200001037983 */ /* 0x004ea80000100800 */
[----:B------:R-:W2:Y:S04]  /*22c0*/  LDL R19, [R1+0x1c] ;  /* 0x00001c0001137983 */ /* 0x000ea80000100800 */
[----:B------:R-:W2:Y:S04]  /*22d0*/  LDL R17, [R1+0x18] ;  /* 0x0000180001117983 */ /* 0x000ea80000100800 */
[----:B------:R-:W2:Y:S04]  /*22e0*/  LDL R21, [R1+0x100] ;  /* 0x0001000001157983 */ /* 0x000ea80000100800 */
[----:B------:R-:W2:Y:S04]  /*22f0*/  LDL R20, [R1+0xfc] ;  /* 0x0000fc0001147983 */ /* 0x000ea80000100800 */
[----:B------:R-:W2:Y:S01]  /*2300*/  LDL R18, [R1+0xf8] ;  /* 0x0000f80001127983 */ /* 0x000ea20000100800 */
[----:B---3--:R-:W-:-:S04]  /*2310*/  LEA R10, P0, R6, R0, 0x1 ;  /* 0x00000000060a7211 */ /* 0x008fc800078008ff */
[----:B----4-:R-:W-:Y:S02]  /*2320*/  LEA.HI.X R11, R6, R4, R7, 0x1, P0 ;  /* 0x00000004060b7211 */ /* 0x010fe400000f0c07 */
[----:B--2---:R-:W-:-:S03]  /*2330*/  LEA R8, P2, R3, R0, 0x1 ;  /* 0x0000000003087211 */ /* 0x004fc600078408ff */
        /* <DEDUP_REMOVED lines=12> */
.L_x_2690:
[----:B------:R-:W-:Y:S05]  /*2400*/  BSYNC B0 ;  /* 0x0000000000007941 */ /* 0x000fea0003800000 */
.L_x_2689:
[----:B------:R-:W-:Y:S05]  /*2410*/  BRA.DIV ~URZ, `(.L_x_2691) ;  /* 0x000126d27f007947 */ /* 0x000fea000b800000 */
[----:B------:R1:W3:Y:S04]  /*2420*/  SHFL.IDX PT, R4, R5, 0x3, 0x181f ;  /* 0x00781f0005047f89 */ /* 0x0002e800000e0000 */
[----:B--2---:R1:W2:Y:S02]  /*2430*/  SHFL.IDX PT, R0, R13, 0x3, 0x181f ;  /* 0x00781f000d007f89 */ /* 0x0042a400000e0000 */
.L_x_2737:
[----:B----4-:R-:W4:Y:S04]  /*2440*/  LDL R20, [R1] ;  /* 0x0000000001147983 */ /* 0x010f280000100800 */
[----:B---3--:R-:W3:Y:S04]  /*2450*/  LDL R21, [R1+0x104] ;  /* 0x0001040001157983 */ /* 0x008ee80000100800 */
[----:B--2---:R-:W2:Y:S04]  /*2460*/  LDL R28, [R1+0x20] ;  /* 0x00002000011c7983 */ /* 0x004ea80000100800 */
[----:B------:R-:W2:Y:S04]  /*2470*/  LDL R19, [R1+0x100] ;  /* 0x0001000001137983 */ /* 0x000ea80000100800 */
[----:B------:R-:W2:Y:S04]  /*2480*/  LDL R45, [R1+0x1c] ;  /* 0x00001c00012d7983 */ /* 0x000ea80000100800 */
[----:B------:R-:W2:Y:S04]  /*2490*/  LDL R18, [R1+0xfc] ;  /* 0x0000fc0001127983 */ /* 0x000ea80000100800 */
[----:B------:R-:W2:Y:S04]  /*24a0*/  LDL R44, [R1+0x18] ;  /* 0x00001800012c7983 */ /* 0x000ea80000100800 */
[----:B------:R-:W2:Y:S01]  /*24b0*/  LDL R17, [R1+0xf8] ;  /* 0x0000f80001117983 */ /* 0x000ea20000100800 */
[----:B-1----:R-:W-:-:S04]  /*24c0*/  IADD3 R2, R12, 0x60, RZ ;  /* 0x000000600c027810 */ /* 0x002fc80007ffe0ff */
[----:B------:R-:W-:Y:S01]  /*24d0*/  ISETP.GE.AND P0, PT, R2, R16, PT ;  /* 0x000000100200720c */ /* 0x000fe20003f06270 */
[----:B------:R-:W1:Y:S01]  /*24e0*/  S2R R5, SR_TID.X ;  /* 0x0000000000057919 */ /* 0x000e620000002100 */
[----:B-----5:R-:W-:-:S05]  /*24f0*/  IMAD.WIDE.U32 R148, R14, c[0x0][0x2b0], RZ ;  /* 0x0000ac000e947a25 */ /* 0x020fca00078e00ff */
[----:B------:R2:W-:Y:S01]  /*2500*/  STL.64 [R1+0x48], R148 ;  /* 0x0000489401007387 */ /* 0x0005e20000100a00 */
[--C-:B-1----:R-:W-:Y:S02]  /*2510*/  SHF.R.S32.HI R22, RZ, 0x1f, R5.reuse ;  /* 0x0000001fff167819 */ /* 0x102fe40000011405 */
[----:B------:R-:W-:Y:S02]  /*2520*/  SHF.R.S32.HI R24, RZ, 0x1f, R5 ;  /* 0x0000001fff187819 */ /* 0x000fe40000011405 */
[-C--:B------:R-:W-:Y:S02]  /*2530*/  LEA.HI R22, R22, R5.reuse, RZ, 0x3 ;  /* 0x0000000516167211 */ /* 0x080fe400078f18ff */
[----:B------:R-:W-:Y:S02]  /*2540*/  LEA.HI R24, R24, R5, RZ, 0x3 ;  /* 0x0000000518187211 */ /* 0x000fe400078f18ff */
[----:B------:R-:W-:Y:S02]  /*2550*/  LOP3.LUT R22, R22, 0xfffffff8, RZ, 0xc0, !PT ;  /* 0xfffffff816167812 */ /* 0x000fe400078ec0ff */
[----:B------:R-:W-:-:S03]  /*2560*/  SHF.R.S32.HI R24, RZ, 0x3, R24 ;  /* 0x00000003ff187819 */ /* 0x000fc60000011418 */
[----:B------:R-:W-:-:S04]  /*2570*/  IMAD.IADD R22, R5, 0x1, -R22 ;  /* 0x0000000105167824 */ /* 0x000fc800078e0a16 */
[----:B------:R-:W-:Y:S01]  /*2580*/  IMAD R137, R22, 0x20, R24 ;  /* 0x0000002016897824 */ /* 0x000fe200078e0218 */
[----:B----4-:R-:W-:-:S04]  /*2590*/  @!P0 LEA R10, P1, R20, R0, 0x1 ;  /* 0x00000000140a8211 */ /* 0x010fc800078208ff */
[----:B---3--:R-:W-:Y:S02]  /*25a0*/  @!P0 LEA.HI.X R11, R20, R4, R21, 0x1, P1 ;  /* 0x00000004140b8211 */ /* 0x008fe400008f0c15 */
[----:B--2---:R-:W-:-:S03]  /*25b0*/  @!P0 LEA R8, P1, R28, R0, 0x1 ;  /* 0x000000001c088211 */ /* 0x004fc600078208ff */
        /* <DEDUP_REMOVED lines=8> */
[----:B------:R-:W-:-:S03]  /*2640*/  @!P0 LEA R2, P1, R44, R0, 0x1 ;  /* 0x000000002c028211 */ /* 0x000fc600078208ff */
[----:B------:R1:W-:Y:S01]  /*2650*/  @!P0 LDGSTS.E.BYPASS.LTC128B.128 [R251+0x23100], [R6.64], !P4 ;  /* 0x2310000006fb8fae */ /* 0x0003e2000e101d46 */
[----:B------:R-:W-:-:S05]  /*2660*/  SHF.R.S32.HI R0, RZ, 0x1f, R14 ;  /* 0x0000001fff007819 */ /* 0x000fca000001140e */
[----:B------:R-:W-:-:S04]  /*2670*/  IMAD R0, R0, c[0x0][0x2b0], RZ ;  /* 0x0000ac0000007a24 */ /* 0x000fc800078e02ff */
[----:B------:R-:W-:-:S04]  /*2680*/  IMAD R0, R14, c[0x0][0x2b4], R0 ;  /* 0x0000ad000e007a24 */ /* 0x000fc800078e0200 */
[----:B------:R-:W-:-:S05]  /*2690*/  IMAD.IADD R145, R149, 0x1, R0 ;  /* 0x0000000195917824 */ /* 0x000fca00078e0200 */
[----:B------:R1:W-:Y:S01]  /*26a0*/  STL [R1+0x58], R145 ;  /* 0x0000589101007387 */ /* 0x0003e20000100800 */
[----:B------:R-:W-:-:S05]  /*26b0*/  @!P0 LEA.HI.X R3, R44, R4, R17, 0x1, P1 ;  /* 0x000000042c038211 */ /* 0x000fca00008f0c11 */
[----:B------:R1:W-:Y:S04]  /*26c0*/  @!P0 LDGSTS.E.BYPASS.LTC128B.128 [R251+0x27100], [R2.64], !P3 ;  /* 0x2710000002fb8fae */ /* 0x0003e8000d901d46 */
[----:B------:R-:W0:Y:S01]  /*26d0*/  LDGDEPBAR ;  /* 0x00000000000079af */ /* 0x000e220000000000 */
[----:B------:R-:W-:Y:S02]  /*26e0*/  WARPSYNC 0xffffffff ;  /* 0xffffffff00007948 */ /* 0x000fe40003800000 */
[----:B------:R-:W2:Y:S04]  /*26f0*/  LDL.LU R5, [R1+0x70] ;  /* 0x0000700001057983 */ /* 0x000ea80000300800 */
[----:B------:R-:W3:Y:S01]  /*2700*/  LDL R150, [R1+0x34] ;  /* 0x0000340001967983 */ /* 0x000ee20000100800 */
[----:B-1----:R-:W-:-:S02]  /*2710*/  IMAD.MOV.U32 R6, RZ, RZ, 0x60 ;  /* 0x00000060ff067424 */ /* 0x002fc400078e00ff */
[----:B------:R-:W-:Y:S01]  /*2720*/  IMAD.MOV.U32 R151, RZ, RZ, c[0x0][0x2b8] ;  /* 0x0000ae00ff977624 */ /* 0x000fe200078e00ff */
[----:B------:R-:W4:Y:S01]  /*2730*/  LDL R16, [R1+0x68] ;  /* 0x0000680001107983 */ /* 0x000f220000100800 */
[----:B------:R-:W-:Y:S02]  /*2740*/  IMAD.MOV.U32 R13, RZ, RZ, c[0x0][0x2ac] ;  /* 0x0000ab00ff0d7624 */ /* 0x000fe400078e00ff */
[----:B------:R-:W-:Y:S01]  /*2750*/  IMAD R138, R252, R6, -0x60 ;  /* 0xffffffa0fc8a7424 */ /* 0x000fe200078e0206 */
[----:B------:R-:W-:Y:S01]  /*2760*/  ISETP.NE.AND P1, PT, R151, 0x1, PT ;  /* 0x000000019700780c */ /* 0x000fe20003f25270 */
[----:B------:R-:W-:Y:S02]  /*2770*/  IMAD R13, R13, c[0x0][0x1d0], RZ ;  /* 0x000074000d0d7a24 */ /* 0x000fe400078e02ff */
[----:B------:R-:W-:-:S05]  /*2780*/  IMAD.IADD R2, R137, 0x1, R138 ;  /* 0x0000000189027824 */ /* 0x000fca00078e028a */
[----:B------:R-:W-:-:S04]  /*2790*/  ISETP.GE.AND P0, PT, R2, R13, PT ;  /* 0x0000000d0200720c */ /* 0x000fc80003f06270 */
[----:B------:R-:W-:Y:S01]  /*27a0*/  ISETP.GT.OR P0, PT, R137, 0x5f, P0 ;  /* 0x0000005f8900780c */ /* 0x000fe20000704670 */
[----:B------:R-:W-:Y:S01]  /*27b0*/  IMAD.MOV.U32 R14, RZ, RZ, RZ ;  /* 0x000000ffff0e7224 */ /* 0x000fe200078e00ff */
[----:B------:R-:W-:Y:S01]  /*27c0*/  BAR.SYNC.DEFER_BLOCKING 0x0 ;  /* 0x0000000000007b1d */ /* 0x000fe20000010000 */
[----:B---3--:R-:W-:Y:S01]  /*27d0*/  IMAD.IADD R2, R2, 0x1, R150 ;  /* 0x0000000102027824 */ /* 0x008fe200078e0296 */
[----:B--2---:R-:W-:-:S03]  /*27e0*/  LOP3.LUT R5, R5, 0xfffffffe, RZ, 0xc0, !PT ;  /* 0xfffffffe05057812 */ /* 0x004fc600078ec0ff */
[----:B------:R-:W-:Y:S01]  /*27f0*/  @P1 IMAD.HI.U32 R3, R2, c[0x0][0x2bc], RZ ;  /* 0x0000af0002031a27 */ /* 0x000fe200078e00ff */
[----:B------:R-:W-:-:S03]  /*2800*/  @P1 LOP3.LUT R5, R5, 0x1, RZ, 0xfc, !PT ;  /* 0x0000000105051812 */ /* 0x000fc600078efcff */
[----:B------:R-:W-:Y:S01]  /*2810*/  IMAD.MOV.U32 R0, RZ, RZ, R2 ;  /* 0x000000ffff007224 */ /* 0x000fe200078e0002 */
[----:B------:R-:W-:Y:S01]  /*2820*/  @P1 SHF.R.U32.HI R0, RZ, c[0x0][0x2c0], R3 ;  /* 0x0000b000ff001a19 */ /* 0x000fe20000011603 */
[----:B------:R1:W-:Y:S03]  /*2830*/  STL [R1+0x70], R5 ;  /* 0x0000700501007387 */ /* 0x0003e60000100800 */
[----:B------:R-:W-:-:S04]  /*2840*/  @!P0 IADD3 R3, P1, R0, R148, RZ ;  /* 0x0000009400038210 */ /* 0x000fc80007f3e0ff */
[----:B-1----:R-:W-:Y:S02]  /*2850*/  @!P0 LEA.HI.X.SX32 R5, R0, R145, 0x1, P1 ;  /* 0x0000009100058211 */ /* 0x002fe400008f0eff */
[----:B------:R-:W-:-:S04]  /*2860*/  @!P0 LEA R4, P1, R3, c[0x0][0x2a0], 0x2 ;  /* 0x0000a80003048a11 */ /* 0x000fc800078210ff */
[----:B------:R-:W-:-:S05]  /*2870*/  @!P0 LEA.HI.X R5, R3, c[0x0][0x2a4], R5, 0x2, P1 ;  /* 0x0000a90003058a11 */ /* 0x000fca00008f1405 */
[----:B------:R1:W2:Y:S01]  /*2880*/  @!P0 LDG.E R14, [R4.64] ;  /* 0x00000006040e8981 */ /* 0x0002a2000c1e1900 */
[----:B------:R-:W-:-:S04]  /*2890*/  IMAD.MOV R0, RZ, RZ, -R0 ;  /* 0x000000ffff007224 */ /* 0x000fc800078e0a00 */
[----:B------:R-:W-:-:S05]  /*28a0*/  IMAD R23, R0, c[0x0][0x2b8], R2 ;  /* 0x0000ae0000177a24 */ /* 0x000fca00078e0202 */
[----:B------:R-:W-:Y:S01]  /*28b0*/  SHF.R.S32.HI R10, RZ, 0x1f, R23 ;  /* 0x0000001fff0a7819 */ /* 0x000fe20000011417 */
[----:B------:R-:W-:-:S04]  /*28c0*/  IMAD.WIDE.U32 R2, R23, c[0x0][0x1e0], RZ ;  /* 0x0000780017027a25 */ /* 0x000fc800078e00ff */
[----:B------:R-:W-:-:S04]  /*28d0*/  IMAD R0, R10, c[0x0][0x1e0], RZ ;  /* 0x000078000a007a24 */ /* 0x000fc800078e02ff */
[----:B------:R-:W-:-:S04]  /*28e0*/  IMAD R0, R23, c[0x0][0x1e4], R0 ;  /* 0x0000790017007a24 */ /* 0x000fc800078e0200 */
[----:B------:R-:W-:Y:S02]  /*28f0*/  IMAD.IADD R3, R3, 0x1, R0 ;  /* 0x0000000103037824 */ /* 0x000fe400078e0200 */
[----:B------:R-:W-:Y:S02]  /*2900*/  IMAD R0, R15, c[0x0][0x1e8], RZ ;  /* 0x00007a000f007a24 */ /* 0x000fe400078e02ff */
[----:B----4-:R-:W-:-:S04]  /*2910*/  IMAD.WIDE.U32 R146, R16, c[0x0][0x1e8], RZ ;  /* 0x00007a0010927a25 */ /* 0x010fc800078e00ff */
[----:B------:R-:W-:-:S04]  /*2920*/  IMAD R0, R16, c[0x0][0x1ec], R0 ;  /* 0x00007b0010007a24 */ /* 0x000fc800078e0200 */
[----:B------:R-:W-:Y:S02]  /*2930*/  IMAD.IADD R144, R147, 0x1, R0 ;  /* 0x0000000193907824 */ /* 0x000fe400078e0200 */
[----:B------:R-:W-:Y:S02]  /*2940*/  IMAD.MOV.U32 R136, RZ, RZ, c[0x0][0x2ac] ;  /* 0x0000ab00ff887624 */ /* 0x000fe400078e00ff */
[----:B-1----:R-:W-:-:S04]  /*2950*/  IMAD R5, R252, -0x60, R6 ;  /* 0xffffffa0fc057824 */ /* 0x002fc800078e0206 */
[----:B------:R-:W-:-:S04]  /*2960*/  IMAD R136, R136, c[0x0][0x1d0], R5 ;  /* 0x0000740088887a24 */ /* 0x000fc800078e0205 */
[----:B------:R-:W-:Y:S02]  /*2970*/  IMAD.IADD R26, R136, 0x1, -R24 ;  /* 0x00000001881a7824 */ /* 0x000fe400078e0a18 */
[----:B------:R-:W-:Y:S01]  /*2980*/  IMAD.WIDE.U32 R24, R16, c[0x0][0x210], RZ ;  /* 0x0000840010187a25 */ /* 0x000fe200078e00ff */
[----:B------:R-:W-:Y:S03]  /*2990*/  STL [R1+0xc], R23 ;  /* 0x00000c1701007387 */ /* 0x000fe60000100800 */
[----:B------:R-:W-:Y:S02]  /*29a0*/  IMAD.SHL.U32 R141, R28, 0x2, RZ ;  /* 0x000000021c8d7824 */ /* 0x000fe400078e00ff */
[----:B------:R-:W-:Y:S01]  /*29b0*/  IMAD.SHL.U32 R142, R45, 0x2, RZ ;  /* 0x000000022d8e7824 */ /* 0x000fe200078e00ff */
[C---:B------:R-:W-:Y:S01]  /*29c0*/  SHF.L.U64.HI R132, R20.reuse, 0x1, R21 ;  /* 0x0000000114847819 */ /* 0x040fe20000010215 */
[----:B------:R-:W-:Y:S01]  /*29d0*/  IMAD.SHL.U32 R140, R20, 0x2, RZ ;  /* 0x00000002148c7824 */ /* 0x000fe200078e00ff */
[----:B------:R-:W-:-:S02]  /*29e0*/  SHF.L.U64.HI R133, R28, 0x1, R19 ;  /* 0x000000011c857819 */ /* 0x000fc40000010213 */
[----:B------:R-:W-:Y:S02]  /*29f0*/  SHF.L.U64.HI R134, R45, 0x1, R18 ;  /* 0x000000012d867819 */ /* 0x000fe40000010212 */
[----:B------:R-:W-:Y:S01]  /*2a00*/  IADD3 R227, R216, 0x20, RZ ;  /* 0x00000020d8e37810 */ /* 0x000fe20007ffe0ff */
[C---:B------:R-:W-:Y:S01]  /*2a10*/  IMAD.SHL.U32 R143, R44.reuse, 0x2, RZ ;  /* 0x000000022c8f7824 */ /* 0x040fe200078e00ff */
[----:B------:R-:W-:Y:S02]  /*2a20*/  SHF.L.U64.HI R135, R44, 0x1, R17 ;  /* 0x000000012c877819 */ /* 0x000fe40000010211 */
[----:B--2---:R-:W-:Y:S01]  /*2a30*/  SHF.R.S32.HI R12, RZ, 0x1f, R14 ;  /* 0x0000001fff0c7819 */ /* 0x004fe2000001140e */
[----:B------:R-:W-:-:S04]  /*2a40*/  IMAD.WIDE.U32 R2, R14, c[0x0][0x1f0], R2 ;  /* 0x00007c000e027a25 */ /* 0x000fc800078e0002 */
[----:B------:R-:W-:Y:S01]  /*2a50*/  IMAD R4, R12, c[0x0][0x1f0], RZ ;  /* 0x00007c000c047a24 */ /* 0x000fe200078e02ff */
[----:B------:R-:W-:-:S03]  /*2a60*/  IADD3 R0, P0, R2, R146, RZ ;  /* 0x0000009202007210 */ /* 0x000fc60007f1e0ff */
[----:B------:R-:W-:-:S05]  /*2a70*/  IMAD R4, R14, c[0x0][0x1f4], R4 ;  /* 0x00007d000e047a24 */ /* 0x000fca00078e0204 */
[----:B------:R-:W-:Y:S02]  /*2a80*/  IADD3.X R2, R144, R3, R4, P0, !PT ;  /* 0x0000000390027210 */ /* 0x000fe400007fe404 */
[----:B------:R-:W-:-:S04]  /*2a90*/  LEA R9, P0, R0, c[0x0][0x1c8], 0x1 ;  /* 0x0000720000097a11 */ /* 0x000fc800078008ff */
[----:B------:R-:W-:Y:S02]  /*2aa0*/  LEA.HI.X R13, R0, c[0x0][0x1cc], R2, 0x1, P0 ;  /* 0x00007300000d7a11 */ /* 0x000fe400000f0c02 */
[----:B------:R-:W1:Y:S01]  /*2ab0*/  SHFL.IDX PT, R0, R9, RZ, 0x181f ;  /* 0x00181fff09007589 */ /* 0x000e6200000e0000 */
[----:B------:R-:W-:-:S03]  /*2ac0*/  ISETP.GE.AND P0, PT, R26, 0x1, PT ;  /* 0x000000011a00780c */ /* 0x000fc60003f06270 */
[----:B------:R-:W2:Y:S04]  /*2ad0*/  SHFL.IDX PT, R2, R13, RZ, 0x181f ;  /* 0x00181fff0d027589 */ /* 0x000ea800000e0000 */
[----:B------:R-:W3:Y:S06]  /*2ae0*/  SHFL.IDX PT, R8, R9, 0x1, 0x181f ;  /* 0x00381f0009087f89 */ /* 0x000eec00000e0000 */
[----:B------:R-:W-:-:S02]  /*2af0*/  @P0 ISETP.GE.AND P3, PT, R20, c[0x0][0x1d4], PT ;  /* 0x0000750014000a0c */ /* 0x000fc40003f66270 */
[----:B------:R-:W-:Y:S01]  /*2b00*/  @P0 ISETP.GE.AND P4, PT, R28, c[0x0][0x1d4], PT ;  /* 0x000075001c000a0c */ /* 0x000fe20003f86270 */
[----:B------:R-:W4:Y:S01]  /*2b10*/  SHFL.IDX PT, R11, R13, 0x1, 0x181f ;  /* 0x00381f000d0b7f89 */ /* 0x000f2200000e0000 */
[-C--:B-1----:R-:W-:Y:S02]  /*2b20*/  @P0 LEA R4, P2, R20, R0.reuse, 0x1 ;  /* 0x0000000014040211 */ /* 0x082fe400078408ff */
[----:B------:R-:W-:Y:S02]  /*2b30*/  @P0 LEA R6, P1, R28, R0, 0x1 ;  /* 0x000000001c060211 */ /* 0x000fe400078208ff */
[-C--:B--2---:R-:W-:Y:S02]  /*2b40*/  @P0 LEA.HI.X R5, R20, R2.reuse, R21, 0x1, P2 ;  /* 0x0000000214050211 */ /* 0x084fe400010f0c15 */
[----:B------:R-:W-:Y:S02]  /*2b50*/  @P0 LEA.HI.X R7, R28, R2, R19, 0x1, P1 ;  /* 0x000000021c070211 */ /* 0x000fe400008f0c13 */
[----:B------:R-:W-:Y:S01]  /*2b60*/  ISETP.GE.AND P1, PT, R26, 0x21, PT ;  /* 0x000000211a00780c */ /* 0x000fe20003f26270 */
[----:B------:R1:W-:Y:S01]  /*2b70*/  @P0 LDGSTS.E.BYPASS.LTC128B.128 [R251+0xc100], [R4.64], !P3 ;  /* 0x0c10000004fb0fae */ /* 0x0003e2000d901d46 */
[----:B------:R-:W-:-:S03]  /*2b80*/  @P0 ISETP.GE.AND P5, PT, R45, c[0x0][0x1d4], PT ;  /* 0x000075002d000a0c */ /* 0x000fc60003fa6270 */
[----:B------:R2:W-:Y:S01]  /*2b90*/  @P0 LDGSTS.E.BYPASS.LTC128B.128 [R251+0xf100], [R6.64], !P4 ;  /* 0x0f10000006fb0fae */ /* 0x0005e2000e101d46 */
[----:B------:R-:W-:Y:S02]  /*2ba0*/  @P0 ISETP.GE.AND P4, PT, R44, c[0x0][0x1d4], PT ;  /* 0x000075002c000a0c */ /* 0x000fe40003f86270 */
[----:B-1----:R-:W-:-:S04]  /*2bb0*/  @P0 LEA R4, P2, R45, R0, 0x1 ;  /* 0x000000002d040211 */ /* 0x002fc800078408ff */
[----:B------:R-:W-:Y:S02]  /*2bc0*/  @P0 LEA.HI.X R5, R45, R2, R18, 0x1, P2 ;  /* 0x000000022d050211 */ /* 0x000fe400010f0c12 */
[----:B--2---:R-:W-:-:S03]  /*2bd0*/  @P0 LEA R6, P2, R44, R0, 0x1 ;  /* 0x000000002c060211 */ /* 0x004fc600078408ff */
[----:B------:R3:W-:Y:S01]  /*2be0*/  @P0 LDGSTS.E.BYPASS.LTC128B.128 [R251+0x12100], [R4.64], !P5 ;  /* 0x1210000004fb0fae */ /* 0x0007e2000e901d46 */
[----:B------:R-:W-:Y:S02]  /*2bf0*/  @P0 LEA.HI.X R7, R44, R2, R17, 0x1, P2 ;  /* 0x000000022c070211 */ /* 0x000fe400010f0c11 */
[----:B------:R-:W-:Y:S01]  /*2c00*/  @P1 ISETP.GE.AND P2, PT, R20, c[0x0][0x1d4], PT ;  /* 0x0000750014001a0c */ /* 0x000fe20003f46270 */
[----:B------:R-:W-:Y:S02]  /*2c10*/  IMAD R0, R10, c[0x0][0x208], RZ ;  /* 0x000082000a007a24 */ /* 0x000fe400078e02ff */
[----:B------:R1:W-:Y:S01]  /*2c20*/  @P0 LDGSTS.E.BYPASS.LTC128B.128 [R251+0x15100], [R6.64], !P4 ;  /* 0x1510000006fb0fae */ /* 0x0003e2000e101d46 */
[----:B------:R-:W-:Y:S01]  /*2c30*/  @P1 ISETP.GE.AND P4, PT, R28, c[0x0][0x1d4], PT ;  /* 0x000075001c001a0c */ /* 0x000fe20003f86270 */
[----:B------:R-:W-:Y:S02]  /*2c40*/  IMAD.WIDE.U32 R2, R23, c[0x0][0x208], RZ ;  /* 0x0000820017027a25 */ /* 0x000fe400078e00ff */
[----:B------:R-:W-:Y:S01]  /*2c50*/  SHFL.IDX PT, R10, R13, 0x2, 0x181f ;  /* 0x00581f000d0a7f89 */ /* 0x000fe200000e0000 */
[----:B---3--:R-:W-:-:S04]  /*2c60*/  @P1 LEA R4, P3, R20, R8, 0x1 ;  /* 0x0000000814041211 */ /* 0x008fc800078608ff */
[----:B----4-:R-:W-:Y:S01]  /*2c70*/  @P1 LEA.HI.X R5, R20, R11, R21, 0x1, P3 ;  /* 0x0000000b14051211 */ /* 0x010fe200018f0c15 */
[----:B-1----:R-:W-:Y:S02]  /*2c80*/  IMAD R7, R23, c[0x0][0x20c], R0 ;  /* 0x0000830017077a24 */ /* 0x002fe400078e0200 */
[----:B------:R-:W1:Y:S01]  /*2c90*/  SHFL.IDX PT, R0, R9, 0x2, 0x181f ;  /* 0x00581f0009007f89 */ /* 0x000e6200000e0000 */
[----:B------:R-:W-:-:S03]  /*2ca0*/  @P1 LEA R6, P0, R28, R8, 0x1 ;  /* 0x000000081c061211 */ /* 0x000fc600078008ff */
[----:B------:R2:W-:Y:S01]  /*2cb0*/  @P1 LDGSTS.E.BYPASS.LTC128B.128 [R251+0xd100], [R4.64], !P2 ;  /* 0x0d10000004fb1fae */ /* 0x0005e2000d101d46 */
[----:B------:R-:W-:Y:S01]  /*2cc0*/  @P1 ISETP.GE.AND P2, PT, R45, c[0x0][0x1d4], PT ;  /* 0x000075002d001a0c */ /* 0x000fe20003f46270 */
[----:B------:R-:W-:Y:S01]  /*2cd0*/  IMAD.IADD R3, R3, 0x1, R7 ;  /* 0x0000000103037824 */ /* 0x000fe200078e0207 */
[----:B------:R-:W-:Y:S02]  /*2ce0*/  @P1 LEA.HI.X R7, R28, R11, R19, 0x1, P0 ;  /* 0x0000000b1c071211 */ /* 0x000fe400000f0c13 */
[----:B------:R-:W-:-:S03]  /*2cf0*/  ISETP.GE.AND P0, PT, R26, 0x41, PT ;  /* 0x000000411a00780c */ /* 0x000fc60003f06270 */
[----:B------:R3:W-:Y:S01]  /*2d00*/  @P1 LDGSTS.E.BYPASS.LTC128B.128 [R251+0x10100], [R6.64], !P4 ;  /* 0x1010000006fb1fae */ /* 0x0007e2000e101d46 */
[----:B------:R-:W-:Y:S01]  /*2d10*/  @P1 ISETP.GE.AND P4, PT, R44, c[0x0][0x1d4], PT ;  /* 0x000075002c001a0c */ /* 0x000fe20003f86270 */
[----:B------:R-:W-:Y:S01]  /*2d20*/  IMAD.WIDE.U32 R2, R14, c[0x0][0x218], R2 ;  /* 0x000086000e027a25 */ /* 0x000fe200078e0002 */
[----:B--2---:R-:W-:-:S04]  /*2d30*/  @P1 LEA R4, P3, R45, R8, 0x1 ;  /* 0x000000082d041211 */ /* 0x004fc800078608ff */
[----:B------:R-:W-:Y:S01]  /*2d40*/  @P1 LEA.HI.X R5, R45, R11, R18, 0x1, P3 ;  /* 0x0000000b2d051211 */ /* 0x000fe200018f0c12 */
[----:B---3--:R-:W-:-:S04]  /*2d50*/  IMAD R6, R15, c[0x0][0x210], RZ ;  /* 0x000084000f067a24 */ /* 0x008fc800078e02ff */
[----:B------:R2:W-:Y:S04]  /*2d60*/  @P1 LDGSTS.E.BYPASS.LTC128B.128 [R251+0x13100], [R4.64], !P2 ;  /* 0x1310000004fb1fae */ /* 0x0005e8000d101d46 */
[----:B------:R-:W-:Y:S04]  /*2d70*/  STL [R1+0x4], R14 ;  /* 0x0000040e01007387 */ /* 0x000fe80000100800 */
[----:B------:R-:W-:Y:S01]  /*2d80*/  STL.64 [R1+0x40], R146 ;  /* 0x0000409201007387 */ /* 0x000fe20000100a00 */
[----:B--2---:R-:W-:Y:S01]  /*2d90*/  IMAD R5, R16, c[0x0][0x214], R6 ;  /* 0x0000850010057a24 */ /* 0x004fe200078e0206 */
[----:B------:R-:W-:Y:S01]  /*2da0*/  @P1 LEA R6, P3, R44, R8, 0x1 ;  /* 0x000000082c061211 */ /* 0x000fe200078608ff */
[----:B------:R-:W-:Y:S01]  /*2db0*/  IMAD R8, R12, c[0x0][0x218], RZ ;  /* 0x000086000c087a24 */ /* 0x000fe200078e02ff */
[----:B-1----:R-:W-:-:S02]  /*2dc0*/  @P0 LEA R4, P2, R20, R0, 0x1 ;  /* 0x0000000014040211 */ /* 0x002fc400078408ff */
[----:B------:R-:W-:Y:S02]  /*2dd0*/  @P1 LEA.HI.X R7, R44, R11, R17, 0x1, P3 ;  /* 0x0000000b2c071211 */ /* 0x000fe400018f0c11 */
[C---:B------:R-:W-:Y:S01]  /*2de0*/  @P0 ISETP.GE.AND P3, PT, R20.reuse, c[0x0][0x1d4], PT ;  /* 0x0000750014000a0c */ /* 0x040fe20003f66270 */
[----:B------:R-:W-:Y:S01]  /*2df0*/  IMAD.IADD R9, R25, 0x1, R5 ;  /* 0x0000000119097824 */ /* 0x000fe200078e0205 */
[----:B------:R-:W-:Y:S01]  /*2e00*/  @P0 LEA.HI.X R5, R20, R10, R21, 0x1, P2 ;  /* 0x0000000a14050211 */ /* 0x000fe200010f0c15 */
[----:B------:R-:W-:Y:S01]  /*2e10*/  IMAD R8, R14, c[0x0][0x21c], R8 ;  /* 0x000087000e087a24 */ /* 0x000fe200078e0208 */
[----:B------:R-:W-:Y:S01]  /*2e20*/  IADD3 R2, P2, R2, R24, RZ ;  /* 0x0000001802027210 */ /* 0x000fe20007f5e0ff */
[----:B------:R1:W-:Y:S03]  /*2e30*/  @P1 LDGSTS.E.BYPASS.LTC128B.128 [R251+0x16100], [R6.64], !P4 ;  /* 0x1610000006fb1fae */ /* 0x0003e6000e101d46 */
[----:B------:R-:W-:Y:S01]  /*2e40*/  IADD3.X R3, R9, R3, R8, P2, !PT ;  /* 0x0000000309037210 */ /* 0x000fe200017fe408 */
[----:B------:R-:W-:Y:S01]  /*2e50*/  STL [R1+0x38], R144 ;  /* 0x0000389001007387 */ /* 0x000fe20000100800 */
[----:B------:R-:W-:-:S02]  /*2e60*/  @P0 LEA R8, P2, R28, R0, 0x1 ;  /* 0x000000001c080211 */ /* 0x000fc400078408ff */
[----:B------:R-:W-:Y:S01]  /*2e70*/  LEA R13, P1, R2, c[0x0][0x1f8], 0x1 ;  /* 0x00007e00020d7a11 */ /* 0x000fe200078208ff */
[----:B------:R-:W-:Y:S01]  /*2e80*/  STL.64 [R1+0x50], R24 ;  /* 0x0000501801007387 */ /* 0x000fe20000100a00 */
[----:B------:R-:W-:-:S03]  /*2e90*/  @P0 ISETP.GE.AND P4, PT, R28, c[0x0][0x1d4], PT ;  /* 0x000075001c000a0c */ /* 0x000fc60003f86270 */
[----:B------:R2:W-:Y:S01]  /*2ea0*/  STL [R1+0x5c], R9 ;  /* 0x00005c0901007387 */ /* 0x0005e20000100800 */
[----:B------:R-:W-:-:S03]  /*2eb0*/  LEA.HI.X R27, R2, c[0x0][0x1fc], R3, 0x1, P1 ;  /* 0x00007f00021b7a11 */ /* 0x000fc600008f0c03 */
[----:B------:R3:W-:Y:S01]  /*2ec0*/  @P0 LDGSTS.E.BYPASS.LTC128B.128 [R251+0xe100], [R4.64], !P3 ;  /* 0x0e10000004fb0fae */ /* 0x0007e2000d901d46 */
[----:B------:R-:W-:-:S03]  /*2ed0*/  @P0 ISETP.GE.AND P1, PT, R44, c[0x0][0x1d4], PT ;  /* 0x000075002c000a0c */ /* 0x000fc60003f26270 */
[----:B------:R-:W-:Y:S04]  /*2ee0*/  SHFL.IDX PT, R12, R13, 0x1, 0x181f ;  /* 0x00381f000d0c7f89 */ /* 0x000fe800000e0000 */
[----:B------:R-:W4:Y:S01]  /*2ef0*/  LDL R152, [R1+0x2c] ;  /* 0x00002c0001987983 */ /* 0x000f220000100800 */
[----:B-1----:R-:W-:-:S04]  /*2f00*/  @P0 LEA R6, P3, R45, R0, 0x1 ;  /* 0x000000002d060211 */ /* 0x002fc800078608ff */
[CC--:B------:R-:W-:Y:S02]  /*2f10*/  @P0 LEA.HI.X R7, R45.reuse, R10.reuse, R18, 0x1, P3 ;  /* 0x0000000a2d070211 */ /* 0x0c0fe400018f0c12 */
[----:B--2---:R-:W-:Y:S02]  /*2f20*/  @P0 LEA.HI.X R9, R28, R10, R19, 0x1, P2 ;  /* 0x0000000a1c090211 */ /* 0x004fe400010f0c13 */
[----:B------:R-:W-:-:S03]  /*2f30*/  @P0 ISETP.GE.AND P2, PT, R45, c[0x0][0x1d4], PT ;  /* 0x000075002d000a0c */ /* 0x000fc60003f46270 */
[----:B------:R1:W-:Y:S01]  /*2f40*/  @P0 LDGSTS.E.BYPASS.LTC128B.128 [R251+0x11100], [R8.64], !P4 ;  /* 0x1110000008fb0fae */ /* 0x0003e2000e101d46 */
[----:B---3--:R-:W-:-:S04]  /*2f50*/  @P0 LEA R4, P3, R44, R0, 0x1 ;  /* 0x000000002c040211 */ /* 0x008fc800078608ff */
[----:B------:R-:W-:-:S05]  /*2f60*/  @P0 LEA.HI.X R5, R44, R10, R17, 0x1, P3 ;  /* 0x0000000a2c050211 */ /* 0x000fca00018f0c11 */
[----:B------:R2:W-:Y:S04]  /*2f70*/  @P0 LDGSTS.E.BYPASS.LTC128B.128 [R251+0x14100], [R6.64], !P2 ;  /* 0x1410000006fb0fae */ /* 0x0005e8000d101d46 */
[----:B------:R2:W-:Y:S04]  /*2f80*/  @P0 LDGSTS.E.BYPASS.LTC128B.128 [R251+0x17100], [R4.64], !P1 ;  /* 0x1710000004fb0fae */ /* 0x0005e8000c901d46 */
[----:B------:R-:W0:Y:S04]  /*2f90*/  LDGDEPBAR ;  /* 0x00000000000079af */ /* 0x000e280000000000 */
[----:B------:R-:W3:Y:S04]  /*2fa0*/  SHFL.IDX PT, R0, R13, RZ, 0x181f ;  /* 0x00181fff0d007589 */ /* 0x000ee800000e0000 */
[----:B------:R-:W5:Y:S04]  /*2fb0*/  SHFL.IDX PT, R2, R27, RZ, 0x181f ;  /* 0x00181fff1b027589 */ /* 0x000f6800000e0000 */
[----:B------:R-:W1:Y:S01]  /*2fc0*/  SHFL.IDX PT, R3, R27, 0x1, 0x181f ;  /* 0x00381f001b037f89 */ /* 0x000e6200000e0000 */
[----:B------:R-:W-:-:S02]  /*2fd0*/  R2P PR, R22, 0x6 ;  /* 0x0000000616007804 */ /* 0x000fc40000000000 */
[----:B------:R-:W-:Y:S01]  /*2fe0*/  ISETP.GE.AND P5, PT, R20, c[0x0][0x1d4], PT ;  /* 0x0000750014007a0c */ /* 0x000fe20003fa6270 */
[----:B------:R-:W-:-:S04]  /*2ff0*/  DEPBAR.LE SB0, 0x1 ;  /* 0x000080400000791a */ /* 0x000fc80000000000 */
[----:B------:R-:W-:-:S04]  /*3000*/  DEPBAR.LE SB0, 0x0 ;  /* 0x000080000000791a */ /* 0x000fc80000000000 */
[----:B------:R-:W-:Y:S01]  /*3010*/  BAR.SYNC.DEFER_BLOCKING 0x0 ;  /* 0x0000000000007b1d */ /* 0x000fe20000010000 */
[CC--:B---3--:R-:W-:Y:S02]  /*3020*/  IADD3 R20, P0, R0.reuse, R141.reuse, RZ ;  /* 0x0000008d00147210 */ /* 0x0c8fe40007f1e0ff */
[----:B------:R-:W-:Y:S02]  /*3030*/  IADD3 R18, P4, R0, R142, RZ ;  /* 0x0000008e00127210 */ /* 0x000fe40007f9e0ff */
[----:B------:R-:W-:Y:S01]  /*3040*/  @P1 IADD3 R227, R216, -0x20, RZ ;  /* 0xffffffe0d8e31810 */ /* 0x000fe20007ffe0ff */
[--C-:B-----5:R-:W-:Y:S01]  /*3050*/  IMAD.X R21, R2, 0x1, R133.reuse, P0 ;  /* 0x0000000102157824 */ /* 0x120fe200000e0685 */
[-C--:B------:R-:W-:Y:S01]  /*3060*/  IADD3 R14, P1, R12, R140.reuse, RZ ;  /* 0x0000008c0c0e7210 */ /* 0x080fe20007f3e0ff */
[----:B------:R-:W-:Y:S01]  /*3070*/  IMAD.X R19, R2, 0x1, R134, P4 ;  /* 0x0000000102137824 */ /* 0x000fe200020e0686 */
[----:B------:R-:W-:Y:S02]  /*3080*/  IADD3 R24, P0, R12, R141, RZ ;  /* 0x0000008d0c187210 */ /* 0x000fe40007f1e0ff */
[----:B------:R-:W-:Y:S01]  /*3090*/  ISETP.GE.AND P4, PT, R28, c[0x0][0x1d4], PT ;  /* 0x000075001c007a0c */ /* 0x000fe20003f86270 */
[C---:B-1----:R-:W-:Y:S01]  /*30a0*/  IMAD.X R15, R3.reuse, 0x1, R132, P1 ;  /* 0x00000001030f7824 */ /* 0x042fe200008e0684 */
[----:B------:R-:W-:Y:S01]  /*30b0*/  IADD3 R22, P3, R0, R140, RZ ;  /* 0x0000008c00167210 */ /* 0x000fe20007f7e0ff */
[----:B------:R-:W-:Y:S01]  /*30c0*/  IMAD.X R25, R3, 0x1, R133, P0 ;  /* 0x0000000103197824 */ /* 0x000fe200000e0685 */
[----:B------:R-:W-:-:S02]  /*30d0*/  ISETP.LT.OR P1, PT, R26, 0x1, P5 ;  /* 0x000000011a00780c */ /* 0x000fc40002f21670 */
[----:B------:R-:W-:Y:S01]  /*30e0*/  ISETP.LT.OR P0, PT, R26, 0x1, P4 ;  /* 0x000000011a00780c */ /* 0x000fe20002701670 */
[----:B------:R-:W-:Y:S01]  /*30f0*/  IMAD.X R23, R2, 0x1, R132, P3 ;  /* 0x0000000102177824 */ /* 0x000fe200018e0684 */
[----:B------:R-:W-:-:S05]  /*3100*/  IADD3 R16, P3, R0, R143, RZ ;  /* 0x0000008f00107210 */ /* 0x000fca0007f7e0ff */
[----:B------:R-:W-:Y:S01]  /*3110*/  IMAD.X R17, R2, 0x1, R135, P3 ;  /* 0x0000000102117824 */ /* 0x000fe200018e0687 */
[----:B------:R-:W-:Y:S01]  /*3120*/  ISETP.GE.AND P3, PT, R45, c[0x0][0x1d4], PT ;  /* 0x000075002d007a0c */ /* 0x000fe20003f66270 */
[----:B------:R-:W-:Y:S04]  /*3130*/  LDSM.16.M88.4 R8, [R223] ;  /* 0x00000000df08783b */ /* 0x000fe80000000200 */
[----:B------:R-:W-:Y:S04]  /*3140*/  LDSM.16.M88.4 R40, [R216] ;  /* 0x00000000d828783b */ /* 0x000fe80000000200 */
[----:B------:R-:W-:Y:S04]  /*3150*/  LDSM.16.M88.4 R36, [R216+0x800] ;  /* 0x00080000d824783b */ /* 0x000fe80000000200 */
[----:B------:R-:W-:Y:S04]  /*3160*/  LDSM.16.M88.4 R32, [R216+0x1000] ;  /* 0x00100000d820783b */ /* 0x000fe80000000200 */
[----:B------:R-:W-:Y:S04]  /*3170*/  LDSM.16.M88.4 R28, [R216+0x1800] ;  /* 0x00180000d81c783b */ /* 0x000fe80000000200 */
[----:B------:R-:W-:Y:S04]  /*3180*/  LDSM.16.M88.4 R52, [R216+0x2000] ;  /* 0x00200000d834783b */ /* 0x000fe80000000200 */
[----:B------:R-:W-:Y:S04]  /*3190*/  LDSM.16.M88.4 R68, [R216+0x2800] ;  /* 0x00280000d844783b */ /* 0x000fe80000000200 */
[----:B--2---:R-:W-:Y:S04]  /*31a0*/  LDSM.16.M88.4 R4, [R224] ;  /* 0x00000000e004783b */ /* 0x004fe80000000200 */
[----:B------:R-:W-:Y:S04]  /*31b0*/  LDSM.16.M88.4 R72, [R227] ;  /* 0x00000000e348783b */ /* 0x000fe80000000200 */
[----:B------:R-:W-:Y:S04]  /*31c0*/  LDSM.16.M88.4 R80, [R227+0x800] ;  /* 0x00080000e350783b */ /* 0x000fe80000000200 */
[----:B------:R-:W-:Y:S04]  /*31d0*/  LDSM.16.M88.4 R76, [R227+0x1000] ;  /* 0x00100000e34c783b */ /* 0x000fe80000000200 */
[----:B------:R-:W-:Y:S04]  /*31e0*/  LDSM.16.M88.4 R96, [R227+0x1800] ;  /* 0x00180000e360783b */ /* 0x000fe80000000200 */
[----:B------:R-:W-:Y:S04]  /*31f0*/  LDSM.16.M88.4 R100, [R227+0x2000] ;  /* 0x00200000e364783b */ /* 0x000fe80000000200 */
[----:B------:R-:W-:Y:S04]  /*3200*/  LDSM.16.M88.4 R104, [R227+0x2800] ;  /* 0x00280000e368783b */ /* 0x000fe80000000200 */
[----:B------:R-:W-:Y:S01]  /*3210*/  @!PT LDS RZ, [RZ] ;  /* 0x00000000fffff984 */ /* 0x000fe20000000800 */
[----:B------:R-:W-:Y:S01]  /*3220*/  @!PT LDS RZ, [RZ] ;  /* 0x00000000fffff984 */ /* 0x000fe20000000800 */
[----:B------:R-:W-:Y:S01]  /*3230*/  @!PT LDS RZ, [RZ] ;  /* 0x00000000fffff984 */ /* 0x000fe20000000800 */
[----:B------:R1:W-:Y:S04]  /*3240*/  LDGSTS.E.BYPASS.LTC128B.128 [R251+0x100], [R22.64], !P1 ;  /* 0x0010000016fb7fae */ /* 0x0003e8000c901d46 */
[----:B------:R1:W-:Y:S01]  /*3250*/  LDGSTS.E.BYPASS.LTC128B.128 [R251+0x3100], [R20.64], !P0 ;  /* 0x0310000014fb7fae */ /* 0x0003e2000c101d46 */
[----:B------:R-:W-:-:S02]  /*3260*/  ISETP.LT.OR P0, PT, R26, 0x1, P3 ;  /* 0x000000011a00780c */ /* 0x000fc40001f01670 */
[----:B------:R-:W-:-:S11]  /*3270*/  ISETP.GE.AND P1, PT, R44, c[0x0][0x1d4], PT ;  /* 0x000075002c007a0c */ /* 0x000fd60003f26270 */
[----:B------:R2:W-:Y:S01]  /*3280*/  LDGSTS.E.BYPASS.LTC128B.128 [R251+0x6100], [R18.64], !P0 ;  /* 0x0610000012fb7fae */ /* 0x0005e2000c101d46 */
[----:B------:R-:W-:-:S13]  /*3290*/  ISETP.LT.OR P0, PT, R26, 0x1, P1 ;  /* 0x000000011a00780c */ /* 0x000fda0000f01670 */
[----:B------:R3:W-:Y:S04]  /*32a0*/  LDGSTS.E.BYPASS.LTC128B.128 [R251+0x9100], [R16.64], !P0 ;  /* 0x0910000010fb7fae */ /* 0x0007e8000c101d46 */
[----:B------:R-:W5:Y:S01]  /*32b0*/  SHFL.IDX PT, R0, R13, 0x2, 0x181f ;  /* 0x00581f000d007f89 */ /* 0x000f6200000e0000 */
[----:B---3--:R-:W-:-:S05]  /*32c0*/  IADD3 R16, P0, R12, R142, RZ ;  /* 0x0000008e0c107210 */ /* 0x008fca0007f1e0ff */
[----:B------:R-:W-:Y:S01]  /*32d0*/  IMAD.X R17, R3, 0x1, R134, P0 ;  /* 0x0000000103117824 */ /* 0x000fe200000e0686 */
[----:B------:R-:W-:Y:S01]  /*32e0*/  ISETP.LT.OR P0, PT, R26, 0x21, P5 ;  /* 0x000000211a00780c */ /* 0x000fe20002f01670 */
[----:B------:R-:W3:-:S12]  /*32f0*/  SHFL.IDX PT, R2, R27, 0x2, 0x181f ;  /* 0x00581f001b027f89 */ /* 0x000ed800000e0000 */
[----:B------:R1:W-:Y:S02]  /*3300*/  LDGSTS.E.BYPASS.LTC128B.128 [R251+0x1100], [R14.64], !P0 ;  /* 0x011000000efb7fae */ /* 0x0003e4000c101d46 */
[----:B-1----:R-:W-:-:S05]  /*3310*/  IADD3 R14, P0, R12, R143, RZ ;  /* 0x0000008f0c0e7210 */ /* 0x002fca0007f1e0ff */
[----:B------:R-:W-:Y:S01]  /*3320*/  IMAD.X R15, R3, 0x1, R135, P0 ;  /* 0x00000001030f7824 */ /* 0x000fe200000e0687 */
[----:B------:R-:W-:-:S13]  /*3330*/  ISETP.LT.OR P0, PT, R26, 0x21, P4 ;  /* 0x000000211a00780c */ /* 0x000fda0002701670 */
[----:B------:R1:W-:Y:S01]  /*3340*/  LDGSTS.E.BYPASS.LTC128B.128 [R251+0x4100], [R24.64], !P0 ;  /* 0x0410000018fb7fae */ /* 0x0003e2000c101d46 */
[----:B-----5:R-:W-:-:S05]  /*3350*/  IADD3 R12, P0, R0, R140, RZ ;  /* 0x0000008c000c7210 */ /* 0x020fca0007f1e0ff */
[----:B---3--:R-:W-:Y:S01]  /*3360*/  IMAD.X R13, R2, 0x1, R132, P0 ;  /* 0x00000001020d7824 */ /* 0x008fe200000e0684 */
[----:B------:R-:W-:-:S13]  /*3370*/  ISETP.LT.OR P0, PT, R26, 0x21, P3 ;  /* 0x000000211a00780c */ /* 0x000fda0001f01670 */
[----:B------:R3:W-:Y:S02]  /*3380*/  LDGSTS.E.BYPASS.LTC128B.128 [R251+0x7100], [R16.64], !P0 ;  /* 0x0710000010fb7fae */ /* 0x0007e4000c101d46 */
[----:B---3--:R-:W-:-:S05]  /*3390*/  IADD3 R16, P0, R0, R141, RZ ;  /* 0x0000008d00107210 */ /* 0x008fca0007f1e0ff */
[----:B------:R-:W-:Y:S01]  /*33a0*/  IMAD.X R17, R2, 0x1, R133, P0 ;  /* 0x0000000102117824 */ /* 0x000fe200000e0685 */
[----:B------:R-:W-:-:S13]  /*33b0*/  ISETP.LT.OR P0, PT, R26, 0x21, P1 ;  /* 0x000000211a00780c */ /* 0x000fda0000f01670 */
[----:B------:R3:W-:Y:S01]  /*33c0*/  LDGSTS.E.BYPASS.LTC128B.128 [R251+0xa100], [R14.64], !P0 ;  /* 0x0a1000000efb7fae */ /* 0x0007e2000c101d46 */
[C---:B------:R-:W-:Y:S01]  /*33d0*/  ISETP.LT.OR P4, PT, R26.reuse, 0x41, P4 ;  /* 0x000000411a00780c */ /* 0x040fe20002781670 */
[----:B------:R-:W-:Y:S01]  /*33e0*/  IMAD.MOV.U32 R3, RZ, RZ, 0x40 ;  /* 0x00000040ff037424 */ /* 0x000fe200078e00ff */
[C---:B------:R-:W-:Y:S02]  /*33f0*/  ISETP.LT.OR P3, PT, R26.reuse, 0x41, P3 ;  /* 0x000000411a00780c */ /* 0x040fe40001f61670 */
[----:B------:R-:W-:Y:S01]  /*3400*/  ISETP.LT.OR P1, PT, R26, 0x41, P1 ;  /* 0x000000411a00780c */ /* 0x000fe20000f21670 */
[----:B------:R-:W-:Y:S01]  /*3410*/  HMMA.16816.F32.BF16 R44, R8, R40, RZ ;  /* 0x00000028082c723c */ /* 0x000fe200000418ff */
[----:B---3--:R-:W-:-:S05]  /*3420*/  IADD3 R14, P0, R0, R142, RZ ;  /* 0x0000008e000e7210 */ /* 0x008fca0007f1e0ff */
[----:B------:R-:W-:Y:S01]  /*3430*/  IMAD.X R15, R2, 0x1, R134, P0 ;  /* 0x00000001020f7824 */ /* 0x000fe200000e0686 */
[----:B------:R-:W-:Y:S01]  /*3440*/  ISETP.LT.OR P0, PT, R26, 0x41, P5 ;  /* 0x000000411a00780c */ /* 0x000fe20002f01670 */
[C---:B------:R-:W-:Y:S08]  /*3450*/  HMMA.16816.F32.BF16 R48, R8.reuse, R42, RZ ;  /* 0x0000002a0830723c */ /* 0x040ff000000418ff */
[C---:B------:R-:W-:Y:S04]  /*3460*/  HMMA.16816.F32.BF16 R60, R8.reuse, R36, RZ ;  /* 0x00000024083c723c */ /* 0x040fe800000418ff */
[----:B------:R3:W-:Y:S04]  /*3470*/  LDGSTS.E.BYPASS.LTC128B.128 [R251+0x2100], [R12.64], !P0 ;  /* 0x021000000cfb7fae */ /* 0x0007e8000c101d46 */
[C---:B------:R-:W-:Y:S01]  /*3480*/  HMMA.16816.F32.BF16 R64, R8.reuse, R38, RZ ;  /* 0x000000260840723c */ /* 0x040fe200000418ff */
[----:B------:R2:W-:Y:S04]  /*3490*/  LDGSTS.E.BYPASS.LTC128B.128 [R251+0x5100], [R16.64], !P4 ;  /* 0x0510000010fb7fae */ /* 0x0005e8000e101d46 */
[----:B------:R5:W-:Y:S03]  /*34a0*/  LDGSTS.E.BYPASS.LTC128B.128 [R251+0x8100], [R14.64], !P3 ;  /* 0x081000000efb7fae */ /* 0x000be6000d901d46 */
[C---:B------:R-:W-:Y:S08]  /*34b0*/  HMMA.16816.F32.BF16 R56, R8.reuse, R32, RZ ;  /* 0x000000200838723c */ /* 0x040ff000000418ff */
[----:B------:R-:W-:Y:S01]  /*34c0*/  HMMA.16816.F32.BF16 R40, R8, R34, RZ ;  /* 0x000000220828723c */ /* 0x000fe200000418ff */
[----:B---3--:R-:W-:-:S07]  /*34d0*/  IADD3 R12, P0, R0, R143, RZ ;  /* 0x0000008f000c7210 */ /* 0x008fce0007f1e0ff */
[----:B------:R-:W-:Y:S01]  /*34e0*/  HMMA.16816.F32.BF16 R36, R8, R28, RZ ;  /* 0x0000001c0824723c */ /* 0x000fe200000418ff */
[----:B------:R-:W-:Y:S01]  /*34f0*/  SEL R0, R3, 0xffffffc0, !P2 ;  /* 0xffffffc003007807 */ /* 0x000fe20005000000 */
[----:B------:R-:W-:-:S06]  /*3500*/  IMAD.X R13, R2, 0x1, R135, P0 ;  /* 0x00000001020d7824 */ /* 0x000fcc00000e0687 */
[C---:B------:R-:W-:Y:S01]  /*3510*/  HMMA.16816.F32.BF16 R32, R8.reuse, R30, RZ ;  /* 0x0000001e0820723c */ /* 0x040fe200000418ff */
[----:B------:R-:W-:Y:S01]  /*3520*/  IMAD.IADD R218, R216, 0x1, R0 ;  /* 0x00000001d8da7824 */ /* 0x000fe200078e0200 */
[----:B------:R5:W-:Y:S04]  /*3530*/  LDGSTS.E.BYPASS.LTC128B.128 [R251+0xb100], [R12.64], !P1 ;  /* 0x0b1000000cfb7fae */ /* 0x000be8000c901d46 */
[----:B------:R-:W-:Y:S02]  /*3540*/  LDSM.16.M88.4 R88, [R218] ;  /* 0x00000000da58783b */ /* 0x000fe40000000200 */
[----:B------:R-:W-:Y:S01]  /*3550*/  HMMA.16816.F32.BF16 R28, R8, R52, RZ ;  /* 0x00000034081c723c */ /* 0x000fe200000418ff */
[C---:B------:R-:W-:Y:S01]  /*3560*/  IADD3 R228, R227.reuse, 0x9000, RZ ;  /* 0x00009000e3e47810 */ /* 0x040fe20007ffe0ff */
[----:B------:R-:W-:Y:S01]  /*3570*/  LDSM.16.M88.4 R92, [R218+0x800] ;  /* 0x00080000da5c783b */ /* 0x000fe20000000200 */
[----:B------:R-:W-:-:S02]  /*3580*/  IADD3 R229, R227, 0x3800, RZ ;  /* 0x00003800e3e57810 */ /* 0x000fc40007ffe0ff */
[C---:B------:R-:W-:Y:S01]  /*3590*/  IADD3 R234, R227.reuse, 0x3000, RZ ;  /* 0x00003000e3ea7810 */ /* 0x040fe20007ffe0ff */
[----:B------:R-:W-:Y:S02]  /*35a0*/  LDSM.16.M88.4 R112, [R218+0x4800] ;  /* 0x00480000da70783b */ /* 0x000fe40000000200 */
[C---:B------:R-:W-:Y:S01]  /*35b0*/  HMMA.16816.F32.BF16 R20, R8.reuse, R68, RZ ;  /* 0x000000440814723c */ /* 0x040fe200000418ff */
[C---:B------:R-:W-:Y:S01]  /*35c0*/  IADD3 R230, R227.reuse, 0x4000, RZ ;  /* 0x00004000e3e67810 */ /* 0x040fe20007ffe0ff */
[----:B------:R-:W-:Y:S01]  /*35d0*/  LDSM.16.M88.4 R128, [R218+0xa000] ;  /* 0x00a00000da80783b */ /* 0x000fe20000000200 */
[C---:B------:R-:W-:Y:S02]  /*35e0*/  IADD3 R231, R227.reuse, 0x4800, RZ ;  /* 0x00004800e3e77810 */ /* 0x040fe40007ffe0ff */
[C---:B------:R-:W-:Y:S01]  /*35f0*/  IADD3 R232, R227.reuse, 0x5000, RZ ;  /* 0x00005000e3e87810 */ /* 0x040fe20007ffe0ff */
[----:B------:R-:W-:Y:S02]  /*3600*/  LDSM.16.M88.4 R124, [R218+0x9000] ;  /* 0x00900000da7c783b */ /* 0x000fe40000000200 */
[C---:B--2---:R-:W-:Y:S01]  /*3610*/  HMMA.16816.F32.BF16 R16, R8.reuse, R70, RZ ;  /* 0x000000460810723c */ /* 0x044fe200000418ff */
[C---:B------:R-:W-:Y:S01]  /*3620*/  IADD3 R233, R227.reuse, 0x5800, RZ ;  /* 0x00005800e3e97810 */ /* 0x040fe20007ffe0ff */
[----:B------:R-:W-:Y:S04]  /*3630*/  LDSM.16.M88.4 R120, [R218+0x9800] ;  /* 0x00980000da78783b */ /* 0x000fe80000000200 */
[----:B-----5:R-:W2:Y:S02]  /*3640*/  LDSM.16.M88.4 R12, [R226] ;  /* 0x00000000e20c783b */ /* 0x020ea40000000200 */
[----:B-1----:R-:W-:Y:S01]  /*3650*/  HMMA.16816.F32.BF16 R24, R8, R54, RZ ;  /* 0x000000360818723c */ /* 0x002fe200000418ff */
[----:B------:R-:W-:Y:S01]  /*3660*/  IADD3 R240, R227, 0x6000, RZ ;  /* 0x00006000e3f07810 */ /* 0x000fe20007ffe0ff */
[----:B------:R-:W0:Y:S06]  /*3670*/  LDGDEPBAR ;  /* 0x00000000000079af */ /* 0x000e2c0000000000 */
[C---:B------:R-:W-:Y:S08]  /*3680*/  HMMA.16816.F32.BF16 R8, R4.reuse, R72, R44 ;  /* 0x000000480408723c */ /* 0x040ff0000004182c */
[C---:B------:R-:W-:Y:S08]  /*3690*/  HMMA.16816.F32.BF16 R52, R4.reuse, R80, R60 ;  /* 0x000000500434723c */ /* 0x040ff0000004183c */
[C---:B------:R-:W-:Y:S01]  /*36a0*/  HMMA.16816.F32.BF16 R44, R4.reuse, R74, R48 ;  /* 0x0000004a042c723c */ /* 0x040fe20000041830 */
[----:B------:R-:W1:Y:S07]  /*36b0*/  LDSM.16.M88.4 R48, [R218+0x1000] ;  /* 0x00100000da30783b */ /* 0x000e6e0000000200 */
[C---:B------:R-:W-:Y:S08]  /*36c0*/  HMMA.16816.F32.BF16 R80, R4.reuse, R82, R64 ;  /* 0x000000520450723c */ /* 0x040ff00000041840 */
[----:B------:R-:W-:Y:S01]  /*36d0*/  HMMA.16816.F32.BF16 R64, R4, R100, R28 ;  /* 0x000000640440723c */ /* 0x000fe2000004181c */
[----:B------:R-:W3:Y:S01]  /*36e0*/  LDSM.16.M88.4 R28, [R218+0x2800] ;  /* 0x00280000da1c783b */ /* 0x000ee20000000200 */
[----:B------:R-:W-:-:S06]  /*36f0*/  IMAD.IADD R217, R228, 0x1, R0 ;  /* 0x00000001e4d97824 */ /* 0x000fcc00078e0200 */
[C---:B------:R-:W-:Y:S08]  /*3700*/  HMMA.16816.F32.BF16 R84, R4.reuse, R76, R56 ;  /* 0x0000004c0454723c */ /* 0x040ff00000041838 */
[C---:B------:R-:W-:Y:S01]  /*3710*/  HMMA.16816.F32.BF16 R76, R4.reuse, R78, R40 ;  /* 0x0000004e044c723c */ /* 0x040fe20000041828 */
[----:B------:R-:W5:Y:S07]  /*3720*/  LDSM.16.M88.4 R40, [R218+0x1800] ;  /* 0x00180000da28783b */ /* 0x000f6e0000000200 */
[C---:B------:R-:W-:Y:S08]  /*3730*/  HMMA.16816.F32.BF16 R72, R4.reuse, R96, R36 ;  /* 0x000000600448723c */ /* 0x040ff00000041824 */
[C---:B------:R-:W-:Y:S08]  /*3740*/  HMMA.16816.F32.BF16 R56, R4.reuse, R104, R20 ;  /* 0x000000680438723c */ /* 0x040ff00000041814 */
[C---:B------:R-:W-:Y:S08]  /*3750*/  HMMA.16816.F32.BF16 R36, R4.reuse, R106, R16 ;  /* 0x0000006a0424723c */ /* 0x040ff00000041810 */
[C---:B------:R-:W-:Y:S01]  /*3760*/  HMMA.16816.F32.BF16 R68, R4.reuse, R98, R32 ;  /* 0x000000620444723c */ /* 0x040fe20000041820 */
[----:B------:R-:W4:Y:S07]  /*3770*/  LDSM.16.M88.4 R32, [R218+0x2000] ;  /* 0x00200000da20783b */ /* 0x000f2e0000000200 */
[----:B------:R-:W-:Y:S01]  /*3780*/  HMMA.16816.F32.BF16 R60, R4, R102, R24 ;  /* 0x00000066043c723c */ /* 0x000fe20000041818 */
[----:B------:R-:W-:Y:S07]  /*3790*/  LDSM.16.M88.4 R4, [R225] ;  /* 0x00000000e104783b */ /* 0x000fee0000000200 */
[C---:B--2---:R-:W-:Y:S01]  /*37a0*/  HMMA.16816.F32.BF16 R24, R12.reuse, R88, R8 ;  /* 0x000000580c18723c */ /* 0x044fe20000041808 */
[----:B------:R-:W2:Y:S07]  /*37b0*/  LDSM.16.M88.4 R8, [R217+-0x9000] ;  /* 0xff700000d908783b */ /* 0x000eae0000000200 */
[C---:B------:R-:W-:Y:S01]  /*37c0*/  HMMA.16816.F32.BF16 R20, R12.reuse, R90, R44 ;  /* 0x0000005a0c14723c */ /* 0x040fe2000004182c */
[----:B------:R-:W2:Y:S07]  /*37d0*/  LDSM.16.M88.4 R44, [R217+-0x8800] ;  /* 0xff780000d92c783b */ /* 0x000eae0000000200 */
[C---:B-1----:R-:W-:Y:S08]  /*37e0*/  HMMA.16816.F32.BF16 R88, R12.reuse, R50, R76 ;  /* 0x000000320c58723c */ /* 0x042ff0000004184c */
[C---:B---3--:R-:W-:Y:S08]  /*37f0*/  HMMA.16816.F32.BF16 R96, R12.reuse, R28, R56 ;  /* 0x0000001c0c60723c */ /* 0x048ff00000041838 */
[C---:B------:R-:W-:Y:S01]  /*3800*/  HMMA.16816.F32.BF16 R76, R12.reuse, R30, R36 ;  /* 0x0000001e0c4c723c */ /* 0x040fe20000041824 */
[----:B------:R-:W1:Y:S07]  /*3810*/  LDSM.16.M88.4 R28, [R217+-0x7800] ;  /* 0xff880000d91c783b */ /* 0x000e6e0000000200 */
[C---:B------:R-:W-:Y:S08]  /*3820*/  HMMA.16816.F32.BF16 R16, R12.reuse, R92, R52 ;  /* 0x0000005c0c10723c */ /* 0x040ff00000041834 */
[C---:B------:R-:W-:Y:S08]  /*3830*/  HMMA.16816.F32.BF16 R92, R12.reuse, R94, R80 ;  /* 0x0000005e0c5c723c */ /* 0x040ff00000041850 */
[C---:B------:R-:W-:Y:S01]  /*3840*/  HMMA.16816.F32.BF16 R52, R12.reuse, R48, R84 ;  /* 0x000000300c34723c */ /* 0x040fe20000041854 */
[----:B------:R-:W-:Y:S07]  /*3850*/  LDSM.16.M88.4 R48, [R217+-0x8000] ;  /* 0xff800000d930783b */ /* 0x000fee0000000200 */
[C---:B-----5:R-:W-:Y:S08]  /*3860*/  HMMA.16816.F32.BF16 R84, R12.reuse, R40, R72 ;  /* 0x000000280c54723c */ /* 0x060ff00000041848 */
[C---:B------:R-:W-:Y:S01]  /*3870*/  HMMA.16816.F32.BF16 R80, R12.reuse, R42, R68 ;  /* 0x0000002a0c50723c */ /* 0x040fe20000041844 */
[----:B------:R-:W3:Y:S07]  /*3880*/  LDSM.16.M88.4 R68, [R217+-0x7000] ;  /* 0xff900000d944783b */ /* 0x000eee0000000200 */
[C---:B----4-:R-:W-:Y:S08]  /*3890*/  HMMA.16816.F32.BF16 R100, R12.reuse, R34, R60 ;  /* 0x000000220c64723c */ /* 0x050ff0000004183c */
[----:B------:R-:W-:Y:S01]  /*38a0*/  HMMA.16816.F32.BF16 R64, R12, R32, R64 ;  /* 0x000000200c40723c */ /* 0x000fe20000041840 */
[----:B------:R-:W-:Y:S04]  /*38b0*/  LDSM.16.M88.4 R12, [R216+0x3000] ;  /* 0x00300000d80c783b */ /* 0x000fe80000000200 */
[----:B------:R-:W-:Y:S03]  /*38c0*/  LDSM.16.M88.4 R32, [R216+0x4000] ;  /* 0x00400000d820783b */ /* 0x000fe60000000200 */
[C---:B--2---:R-:W-:Y:S08]  /*38d0*/  HMMA.16816.F32.BF16 R72, R4.reuse, R8, R24 ;  /* 0x000000080448723c */ /* 0x044ff00000041818 */
[C---:B------:R-:W-:Y:S01]  /*38e0*/  HMMA.16816.F32.BF16 R60, R4.reuse, R10, R20 ;  /* 0x0000000a043c723c */ /* 0x040fe20000041814 */
[----:B------:R-:W2:Y:S07]  /*38f0*/  LDSM.16.M88.4 R8, [R223+0x4000] ;  /* 0x00400000df08783b */ /* 0x000eae0000000200 */
[C---:B------:R-:W-:Y:S01]  /*3900*/  HMMA.16816.F32.BF16 R20, R4.reuse, R44, R16 ;  /* 0x0000002c0414723c */ /* 0x040fe20000041810 */
[----:B------:R-:W4:Y:S07]  /*3910*/  LDSM.16.M88.4 R16, [R217+-0x6800] ;  /* 0xff980000d910783b */ /* 0x000f2e0000000200 */
[C---:B-1----:R-:W-:Y:S08]  /*3920*/  HMMA.16816.F32.BF16 R40, R4.reuse, R28, R84 ;  /* 0x0000001c0428723c */ /* 0x042ff00000041854 */
[C---:B------:R-:W-:Y:S01]  /*3930*/  HMMA.16816.F32.BF16 R24, R4.reuse, R30, R80 ;  /* 0x0000001e0418723c */ /* 0x040fe20000041850 */
[----:B------:R-:W1:Y:S07]  /*3940*/  LDSM.16.M88.4 R28, [R216+0x4800] ;  /* 0x00480000d81c783b */ /* 0x000e6e0000000200 */
[C---:B------:R-:W-:Y:S01]  /*3950*/  HMMA.16816.F32.BF16 R56, R4.reuse, R46, R92 ;  /* 0x0000002e0438723c */ /* 0x040fe2000004185c */
[----:B------:R-:W5:Y:S07]  /*3960*/  LDSM.16.M88.4 R44, [R216+0x3800] ;  /* 0x00380000d82c783b */ /* 0x000f6e0000000200 */
[----:B---3--:R-:W-:Y:S01]  /*3970*/  HMMA.16816.F32.BF16 R36, R4, R68, R64 ;  /* 0x000000440424723c */ /* 0x008fe20000041840 */
[----:B------:R-:W3:Y:S07]  /*3980*/  LDSM.16.M88.4 R64, [R216+0x5000] ;  /* 0x00500000d840783b */ /* 0x000eee0000000200 */
[C---:B--2---:R-:W-:Y:S08]  /*3990*/  HMMA.16816.F32.BF16 R72, R8.reuse, R12, R72 ;  /* 0x0000000c0848723c */ /* 0x044ff00000041848 */
[----:B------:R-:W-:Y:S01]  /*39a0*/  HMMA.16816.F32.BF16 R104, R8, R14, R60 ;  /* 0x0000000e0868723c */ /* 0x000fe2000004183c */
[----:B------:R-:W2:Y:S04]  /*39b0*/  LDSM.16.M88.4 R12, [R216+0x5800] ;  /* 0x00580000d80c783b */ /* 0x000ea80000000200 */
[----:B------:R-:W-:Y:S03]  /*39c0*/  LDSM.16.M88.4 R60, [R230] ;  /* 0x00000000e63c783b */ /* 0x000fe60000000200 */
[C---:B------:R-:W-:Y:S08]  /*39d0*/  HMMA.16816.F32.BF16 R52, R4.reuse, R48, R52 ;  /* 0x000000300434723c */ /* 0x040ff00000041834 */
[C---:B------:R-:W-:Y:S08]  /*39e0*/  HMMA.16816.F32.BF16 R48, R4.reuse, R50, R88 ;  /* 0x000000320430723c */ /* 0x040ff00000041858 */
[C---:B----4-:R-:W-:Y:S08]  /*39f0*/  HMMA.16816.F32.BF16 R80, R4.reuse, R16, R96 ;  /* 0x000000100450723c */ /* 0x050ff00000041860 */
[C---:B------:R-:W-:Y:S08]  /*3a00*/  HMMA.16816.F32.BF16 R68, R4.reuse, R70, R100 ;  /* 0x000000460444723c */ /* 0x040ff00000041864 */
[----:B------:R-:W-:Y:S01]  /*3a10*/  HMMA.16816.F32.BF16 R76, R4, R18, R76 ;  /* 0x00000012044c723c */ /* 0x000fe2000004184c */
[----:B------:R-:W-:Y:S04]  /*3a20*/  LDSM.16.M88.4 R4, [R224+0x4000] ;  /* 0x00400000e004783b */ /* 0x000fe80000000200 */
[----:B------:R-:W-:Y:S03]  /*3a30*/  LDSM.16.M88.4 R16, [R234] ;  /* 0x00000000ea10783b */ /* 0x000fe60000000200 */
[C---:B-1----:R-:W-:Y:S01]  /*3a40*/  HMMA.16816.F32.BF16 R96, R8.reuse, R28, R40 ;  /* 0x0000001c0860723c */ /* 0x042fe20000041828 */
[----:B------:R-:W1:Y:S07]  /*3a50*/  LDSM.16.M88.4 R40, [R229] ;  /* 0x00000000e528783b */ /* 0x000e6e0000000200 */
[C---:B-----5:R-:W-:Y:S08]  /*3a60*/  HMMA.16816.F32.BF16 R108, R8.reuse, R44, R20 ;  /* 0x0000002c086c723c */ /* 0x060ff00000041814 */
[C---:B------:R-:W-:Y:S01]  /*3a70*/  HMMA.16816.F32.BF16 R100, R8.reuse, R46, R56 ;  /* 0x0000002e0864723c */ /* 0x040fe20000041838 */
[----:B------:R-:W-:Y:S07]  /*3a80*/  LDSM.16.M88.4 R56, [R231] ;  /* 0x00000000e738783b */ /* 0x000fee0000000200 */
[C---:B------:R-:W-:Y:S08]  /*3a90*/  HMMA.16816.F32.BF16 R92, R8.reuse, R32, R52 ;  /* 0x00000020085c723c */ /* 0x040ff00000041834 */
[C---:B------:R-:W-:Y:S01]  /*3aa0*/  HMMA.16816.F32.BF16 R88, R8.reuse, R34, R48 ;  /* 0x000000220858723c */ /* 0x040fe20000041830 */
[----:B------:R-:W-:Y:S07]  /*3ab0*/  LDSM.16.M88.4 R32, [R233] ;  /* 0x00000000e920783b */ /* 0x000fee0000000200 */
[C---:B------:R-:W-:Y:S01]  /*3ac0*/  HMMA.16816.F32.BF16 R84, R8.reuse, R30, R24 ;  /* 0x0000001e0854723c */ /* 0x040fe20000041818 */
[----:B------:R-:W-:Y:S07]  /*3ad0*/  LDSM.16.M88.4 R24, [R218+0x3000] ;  /* 0x00300000da18783b */ /* 0x000fee0000000200 */
[C---:B---3--:R-:W-:Y:S01]  /*3ae0*/  HMMA.16816.F32.BF16 R52, R8.reuse, R64, R36 ;  /* 0x000000400834723c */ /* 0x048fe20000041824 */
[----:B------:R-:W-:Y:S07]  /*3af0*/  LDSM.16.M88.4 R36, [R232] ;  /* 0x00000000e824783b */ /* 0x000fee0000000200 */
[C---:B------:R-:W-:Y:S01]  /*3b00*/  HMMA.16816.F32.BF16 R48, R8.reuse, R66, R68 ;  /* 0x000000420830723c */ /* 0x040fe20000041844 */
[----:B------:R-:W-:Y:S07]  /*3b10*/  LDSM.16.M88.4 R64, [R218+0x3800] ;  /* 0x00380000da40783b */ /* 0x000fee0000000200 */
[C---:B--2---:R-:W-:Y:S08]  /*3b20*/  HMMA.16816.F32.BF16 R44, R8.reuse, R12, R80 ;  /* 0x0000000c082c723c */ /* 0x044ff00000041850 */
[----:B------:R-:W-:Y:S01]  /*3b30*/  HMMA.16816.F32.BF16 R28, R8, R14, R76 ;  /* 0x0000000e081c723c */ /* 0x000fe2000004184c */
[----:B------:R-:W2:Y:S04]  /*3b40*/  LDSM.16.M88.4 R8, [R226+0x4000] ;  /* 0x00400000e208783b */ /* 0x000ea80000000200 */
[----:B------:R-:W3:Y:S03]  /*3b50*/  LDSM.16.M88.4 R76, [R218+0x4000] ;  /* 0x00400000da4c783b */ /* 0x000ee60000000200 */
[C---:B-1----:R-:W-:Y:S01]  /*3b60*/  HMMA.16816.F32.BF16 R12, R4.reuse, R40, R108 ;  /* 0x00000028040c723c */ /* 0x042fe2000004186c */
[----:B------:R-:W1:Y:S07]  /*3b70*/  LDSM.16.M88.4 R108, [R218+0x5000] ;  /* 0x00500000da6c783b */ /* 0x000e6e0000000200 */
[C---:B------:R-:W-:Y:S08]  /*3b80*/  HMMA.16816.F32.BF16 R20, R4.reuse, R16, R72 ;  /* 0x000000100414723c */ /* 0x040ff00000041848 */
[C---:B------:R-:W-:Y:S08]  /*3b90*/  HMMA.16816.F32.BF16 R16, R4.reuse, R18, R104 ;  /* 0x000000120410723c */ /* 0x040ff00000041868 */
[----:B------:R-:W-:Y:S08]  /*3ba0*/  HMMA.16816.F32.BF16 R68, R4, R42, R100 ;  /* 0x0000002a0444723c */ /* 0x000ff00000041864 */
[----:B--2---:R-:W-:Y:S01]  /*3bb0*/  HMMA.16816.F32.BF16 R40, R8, R64, R12 ;  /* 0x000000400828723c */ /* 0x004fe2000004180c */
[----:B------:R-:W2:Y:S07]  /*3bc0*/  LDSM.16.M88.4 R12, [R218+0x5800] ;  /* 0x00580000da0c783b */ /* 0x000eae0000000200 */
[C---:B------:R-:W-:Y:S08]  /*3bd0*/  HMMA.16816.F32.BF16 R80, R4.reuse, R62, R88 ;  /* 0x0000003e0450723c */ /* 0x040ff00000041858 */
[C---:B------:R-:W-:Y:S08]  /*3be0*/  HMMA.16816.F32.BF16 R96, R4.reuse, R56, R96 ;  /* 0x000000380460723c */ /* 0x040ff00000041860 */
[C---:B------:R-:W-:Y:S08]  /*3bf0*/  HMMA.16816.F32.BF16 R104, R4.reuse, R58, R84 ;  /* 0x0000003a0468723c */ /* 0x040ff00000041854 */
[C---:B------:R-:W-:Y:S08]  /*3c00*/  HMMA.16816.F32.BF16 R72, R4.reuse, R60, R92 ;  /* 0x0000003c0448723c */ /* 0x040ff0000004185c */
[C---:B------:R-:W-:Y:S01]  /*3c10*/  HMMA.16816.F32.BF16 R92, R4.reuse, R36, R52 ;  /* 0x00000024045c723c */ /* 0x040fe20000041834 */
[----:B------:R-:W-:Y:S07]  /*3c20*/  LDSM.16.M88.4 R52, [R217+-0x5800] ;  /* 0xffa80000d934783b */ /* 0x000fee0000000200 */
[C---:B------:R-:W-:Y:S01]  /*3c30*/  HMMA.16816.F32.BF16 R100, R4.reuse, R38, R48 ;  /* 0x000000260464723c */ /* 0x040fe20000041830 */
[----:B------:R-:W-:Y:S07]  /*3c40*/  LDSM.16.M88.4 R48, [R217+-0x5000] ;  /* 0xffb00000d930783b */ /* 0x000fee0000000200 */
[C---:B------:R-:W-:Y:S01]  /*3c50*/  HMMA.16816.F32.BF16 R88, R4.reuse, R32, R44 ;  /* 0x000000200458723c */ /* 0x040fe2000004182c */
[----:B------:R-:W-:Y:S07]  /*3c60*/  LDSM.16.M88.4 R44, [R217+-0x4800] ;  /* 0xffb80000d92c783b */ /* 0x000fee0000000200 */
[----:B------:R-:W-:Y:S01]  /*3c70*/  HMMA.16816.F32.BF16 R84, R4, R34, R28 ;  /* 0x000000220454723c */ /* 0x000fe2000004181c */
[----:B------:R-:W-:Y:S07]  /*3c80*/  LDSM.16.M88.4 R4, [R225+0x4000] ;  /* 0x00400000e104783b */ /* 0x000fee0000000200 */
[C---:B------:R-:W-:Y:S01]  /*3c90*/  HMMA.16816.F32.BF16 R56, R8.reuse, R26, R16 ;  /* 0x0000001a0838723c */ /* 0x040fe20000041810 */
[----:B------:R-:W4:Y:S07]  /*3ca0*/  LDSM.16.M88.4 R16, [R217+-0x6000] ;  /* 0xffa00000d910783b */ /* 0x000f2e0000000200 */
[C---:B------:R-:W-:Y:S08]  /*3cb0*/  HMMA.16816.F32.BF16 R60, R8.reuse, R24, R20 ;  /* 0x00000018083c723c */ /* 0x040ff00000041814 */
[C---:B------:R-:W-:Y:S01]  /*3cc0*/  HMMA.16816.F32.BF16 R36, R8.reuse, R66, R68 ;  /* 0x000000420824723c */ /* 0x040fe20000041844 */
[----:B------:R-:W5:Y:S07]  /*3cd0*/  LDSM.16.M88.4 R68, [R217+-0x4000] ;  /* 0xffc00000d944783b */ /* 0x000f6e0000000200 */
[C---:B---3--:R-:W-:Y:S08]  /*3ce0*/  HMMA.16816.F32.BF16 R28, R8.reuse, R78, R80 ;  /* 0x0000004e081c723c */ /* 0x048ff00000041850 */
[C---:B------:R-:W-:Y:S01]  /*3cf0*/  HMMA.16816.F32.BF16 R24, R8.reuse, R112, R96 ;  /* 0x000000700818723c */ /* 0x040fe20000041860 */
[----:B------:R-:W-:Y:S07]  /*3d00*/  LDSM.16.M88.4 R96, [R216+0x6000] ;  /* 0x00600000d860783b */ /* 0x000fee0000000200 */
[C---:B------:R-:W-:Y:S01]  /*3d10*/  HMMA.16816.F32.BF16 R20, R8.reuse, R114, R104 ;  /* 0x000000720814723c */ /* 0x040fe20000041868 */
[C---:B------:R-:W-:Y:S01]  /*3d20*/  IADD3 R235, R227.reuse, 0x6800, RZ ;  /* 0x00006800e3eb7810 */ /* 0x040fe20007ffe0ff */
[----:B------:R-:W-:Y:S06]  /*3d30*/  LDSM.16.M88.4 R112, [R217+-0x3000] ;  /* 0xffd00000d970783b */ /* 0x000fec0000000200 */
[C---:B------:R-:W-:Y:S08]  /*3d40*/  HMMA.16816.F32.BF16 R32, R8.reuse, R76, R72 ;  /* 0x0000004c0820723c */ /* 0x040ff00000041848 */
[C---:B-1----:R-:W-:Y:S01]  /*3d50*/  HMMA.16816.F32.BF16 R72, R8.reuse, R110, R100 ;  /* 0x0000006e0848723c */ /* 0x042fe20000041864 */
[----:B------:R-:W1:Y:S07]  /*3d60*/  LDSM.16.M88.4 R100, [R217+-0x3800] ;  /* 0xffc80000d964783b */ /* 0x000e6e0000000200 */
[C---:B--2---:R-:W-:Y:S08]  /*3d70*/  HMMA.16816.F32.BF16 R88, R8.reuse, R12, R88 ;  /* 0x0000000c0858723c */ /* 0x044ff00000041858 */
[C---:B------:R-:W-:Y:S08]  /*3d80*/  HMMA.16816.F32.BF16 R64, R8.reuse, R108, R92 ;  /* 0x0000006c0840723c */ /* 0x040ff0000004185c */
[----:B------:R-:W-:Y:S01]  /*3d90*/  HMMA.16816.F32.BF16 R12, R8, R14, R84 ;  /* 0x0000000e080c723c */ /* 0x000fe20000041854 */
[----:B------:R-:W2:Y:S07]  /*3da0*/  LDSM.16.M88.4 R8, [R223+0x8000] ;  /* 0x00800000df08783b */ /* 0x000eae0000000200 */
[C---:B----4-:R-:W-:Y:S08]  /*3db0*/  HMMA.16816.F32.BF16 R92, R4.reuse, R18, R56 ;  /* 0x00000012045c723c */ /* 0x050ff00000041838 */
[C---:B------:R-:W-:Y:S01]  /*3dc0*/  HMMA.16816.F32.BF16 R80, R4.reuse, R52, R40 ;  /* 0x000000340450723c */ /* 0x040fe20000041828 */
[----:B------:R-:W-:Y:S07]  /*3dd0*/  LDSM.16.M88.4 R40, [R216+0x7000] ;  /* 0x00700000d828783b */ /* 0x000fee0000000200 */
[C---:B------:R-:W-:Y:S01]  /*3de0*/  HMMA.16816.F32.BF16 R76, R4.reuse, R54, R36 ;  /* 0x00000036044c723c */ /* 0x040fe20000041824 */
[----:B------:R-:W-:Y:S07]  /*3df0*/  LDSM.16.M88.4 R36, [R216+0x7800] ;  /* 0x00780000d824783b */ /* 0x000fee0000000200 */
[C---:B------:R-:W-:Y:S08]  /*3e00*/  HMMA.16816.F32.BF16 R56, R4.reuse, R50, R28 ;  /* 0x000000320438723c */ /* 0x040ff0000004181c */
[C---:B------:R-:W-:Y:S08]  /*3e10*/  HMMA.16816.F32.BF16 R84, R4.reuse, R16, R60 ;  /* 0x000000100454723c */ /* 0x040ff0000004183c */
[C---:B------:R-:W-:Y:S08]  /*3e20*/  HMMA.16816.F32.BF16 R52, R4.reuse, R44, R24 ;  /* 0x0000002c0434723c */ /* 0x040ff00000041818 */
[C---:B------:R-:W-:Y:S01]  /*3e30*/  HMMA.16816.F32.BF16 R28, R4.reuse, R46, R20 ;  /* 0x0000002e041c723c */ /* 0x040fe20000041814 */
[----:B------:R-:W3:Y:S07]  /*3e40*/  LDSM.16.M88.4 R44, [R216+0x6800] ;  /* 0x00680000d82c783b */ /* 0x000eee0000000200 */
[----:B------:R-:W-:Y:S01]  /*3e50*/  HMMA.16816.F32.BF16 R60, R4, R48, R32 ;  /* 0x00000030043c723c */ /* 0x000fe20000041820 */
[----:B------:R-:W4:Y:S01]  /*3e60*/  LDSM.16.M88.4 R32, [R216+0x8000] ;  /* 0x00800000d820783b */ /* 0x000f220000000200 */
[----:B------:R-:W-:-:S03]  /*3e70*/  IADD3 R236, R227, 0x7000, RZ ;  /* 0x00007000e3ec7810 */ /* 0x000fc60007ffe0ff */
[----:B------:R-:W3:Y:S03]  /*3e80*/  LDSM.16.M88.4 R48, [R216+0x8800] ;  /* 0x00880000d830783b */ /* 0x000ee60000000200 */
[C---:B-----5:R-:W-:Y:S01]  /*3e90*/  HMMA.16816.F32.BF16 R24, R4.reuse, R68, R64 ;  /* 0x000000440418723c */ /* 0x060fe20000041840 */
[----:B------:R-:W-:Y:S07]  /*3ea0*/  LDSM.16.M88.4 R104, [R236] ;  /* 0x00000000ec68783b */ /* 0x000fee0000000200 */
[C---:B------:R-:W-:Y:S08]  /*3eb0*/  HMMA.16816.F32.BF16 R20, R4.reuse, R70, R72 ;  /* 0x000000460414723c */ /* 0x040ff00000041848 */
[C---:B-1----:R-:W-:Y:S01]  /*3ec0*/  HMMA.16816.F32.BF16 R16, R4.reuse, R100, R88 ;  /* 0x000000640410723c */ /* 0x042fe20000041858 */
[C---:B------:R-:W-:Y:S01]  /*3ed0*/  IADD3 R239, R227.reuse, 0x8800, RZ ;  /* 0x00008800e3ef7810 */ /* 0x040fe20007ffe0ff */
[----:B------:R-:W-:Y:S06]  /*3ee0*/  LDSM.16.M88.4 R88, [R218+0x6800] ;  /* 0x00680000da58783b */ /* 0x000fec0000000200 */
[----:B------:R-:W-:Y:S01]  /*3ef0*/  HMMA.16816.F32.BF16 R4, R4, R102, R12 ;  /* 0x000000660404723c */ /* 0x000fe2000004180c */
[----:B------:R-:W-:Y:S04]  /*3f00*/  LDSM.16.M88.4 R12, [R224+0x8000] ;  /* 0x00800000e00c783b */ /* 0x000fe80000000200 */
[----:B------:R-:W1:Y:S03]  /*3f10*/  LDSM.16.M88.4 R100, [R240] ;  /* 0x00000000f064783b */ /* 0x000e660000000200 */
[C---:B--2---:R-:W-:Y:S08]  /*3f20*/  HMMA.16816.F32.BF16 R84, R8.reuse, R96, R84 ;  /* 0x000000600854723c */ /* 0x044ff00000041854 */
[----:B------:R-:W-:Y:S01]  /*3f30*/  HMMA.16816.F32.BF16 R92, R8, R98, R92 ;  /* 0x00000062085c723c */ /* 0x000fe2000004185c */
[----:B------:R-:W2:Y:S01]  /*3f40*/  LDSM.16.M88.4 R96, [R235] ;  /* 0x00000000eb60783b */ /* 0x000ea20000000200 */
[----:B------:R-:W-:-:S02]  /*3f50*/  IADD3 R237, R227, 0x7800, RZ ;  /* 0x00007800e3ed7810 */ /* 0x000fc40007ffe0ff */
[----:B------:R-:W-:-:S03]  /*3f60*/  IADD3 R238, R227, 0x8000, RZ ;  /* 0x00008000e3ee7810 */ /* 0x000fc60007ffe0ff */
[----:B------:R-:W-:Y:S01]  /*3f70*/  LDSM.16.M88.4 R108, [R237] ;  /* 0x00000000ed6c783b */ /* 0x000fe20000000200 */
[C---:B---3--:R-:W-:Y:S08]  /*3f80*/  HMMA.16816.F32.BF16 R80, R8.reuse, R44, R80 ;  /* 0x0000002c0850723c */ /* 0x048ff00000041850 */
[C---:B------:R-:W-:Y:S08]  /*3f90*/  HMMA.16816.F32.BF16 R68, R8.reuse, R42, R56 ;  /* 0x0000002a0844723c */ /* 0x040ff00000041838 */
[C---:B------:R-:W-:Y:S08]  /*3fa0*/  HMMA.16816.F32.BF16 R76, R8.reuse, R46, R76 ;  /* 0x0000002e084c723c */ /* 0x040ff0000004184c */
[C---:B------:R-:W-:Y:S08]  /*3fb0*/  HMMA.16816.F32.BF16 R72, R8.reuse, R40, R60 ;  /* 0x000000280848723c */ /* 0x040ff0000004183c */
[C---:B----4-:R-:W-:Y:S01]  /*3fc0*/  HMMA.16816.F32.BF16 R56, R8.reuse, R32, R24 ;  /* 0x000000200838723c */ /* 0x050fe20000041818 */
[----:B------:R-:W3:Y:S07]  /*3fd0*/  LDSM.16.M88.4 R24, [R239] ;  /* 0x00000000ef18783b */ /* 0x000eee0000000200 */
[C---:B------:R-:W-:Y:S01]  /*3fe0*/  HMMA.16816.F32.BF16 R60, R8.reuse, R38, R28 ;  /* 0x00000026083c723c */ /* 0x040fe2000004181c */
[----:B------:R-:W4:Y:S07]  /*3ff0*/  LDSM.16.M88.4 R28, [R238] ;  /* 0x00000000ee1c783b */ /* 0x000f2e0000000200 */
[C---:B------:R-:W-:Y:S08]  /*4000*/  HMMA.16816.F32.BF16 R64, R8.reuse, R36, R52 ;  /* 0x000000240840723c */ /* 0x040ff00000041834 */
[C---:B------:R-:W-:Y:S01]  /*4010*/  HMMA.16816.F32.BF16 R52, R8.reuse, R34, R20 ;  /* 0x000000220834723c */ /* 0x040fe20000041814 */
[----:B------:R-:W-:Y:S07]  /*4020*/  LDSM.16.M88.4 R32, [R218+0x6000] ;  /* 0x00600000da20783b */ /* 0x000fee0000000200 */
[C---:B------:R-:W-:Y:S08]  /*4030*/  HMMA.16816.F32.BF16 R36, R8.reuse, R48, R16 ;  /* 0x000000300824723c */ /* 0x040ff00000041810 */
[----:B------:R-:W-:Y:S01]  /*4040*/  HMMA.16816.F32.BF16 R20, R8, R50, R4 ;  /* 0x000000320814723c */ /* 0x000fe20000041804 */
[----:B------:R-:W5:Y:S04]  /*4050*/  LDSM.16.M88.4 R8, [R226+0x8000] ;  /* 0x00800000e208783b */ /* 0x000f680000000200 */
[----:B------:R-:W-:Y:S03]  /*4060*/  LDSM.16.M88.4 R4, [R225+0x8000] ;  /* 0x00800000e104783b */ /* 0x000fe60000000200 */
[C---:B-1----:R-:W-:Y:S08]  /*4070*/  HMMA.16816.F32.BF16 R16, R12.reuse, R100, R84 ;  /* 0x000000640c10723c */ /* 0x042ff00000041854 */
[C---:B--2---:R-:W-:Y:S08]  /*4080*/  HMMA.16816.F32.BF16 R44, R12.reuse, R96, R80 ;  /* 0x000000600c2c723c */ /* 0x044ff00000041850 */
[C---:B------:R-:W-:Y:S08]  /*4090*/  HMMA.16816.F32.BF16 R84, R12.reuse, R98, R76 ;  /* 0x000000620c54723c */ /* 0x040ff0000004184c */
[C---:B------:R-:W-:Y:S01]  /*40a0*/  HMMA.16816.F32.BF16 R80, R12.reuse, R104, R72 ;  /* 0x000000680c50723c */ /* 0x040fe20000041848 */
[----:B------:R-:W1:Y:S07]  /*40b0*/  LDSM.16.M88.4 R72, [R218+0x7000] ;  /* 0x00700000da48783b */ /* 0x000e6e0000000200 */
[C---:B------:R-:W-:Y:S01]  /*40c0*/  HMMA.16816.F32.BF16 R40, R12.reuse, R102, R92 ;  /* 0x000000660c28723c */ /* 0x040fe2000004185c */
[----:B------:R-:W-:Y:S07]  /*40d0*/  LDSM.16.M88.4 R100, [R218+0x8000] ;  /* 0x00800000da64783b */ /* 0x000fee0000000200 */
[C---:B------:R-:W-:Y:S01]  /*40e0*/  HMMA.16816.F32.BF16 R76, R12.reuse, R106, R68 ;  /* 0x0000006a0c4c723c */ /* 0x040fe20000041844 */
[----:B------:R-:W2:Y:S04]  /*40f0*/  LDSM.16.M88.4 R68, [R218+0x7800] ;  /* 0x00780000da44783b */ /* 0x000ea80000000200 */
[----:B------:R-:W1:Y:S03]  /*4100*/  LDSM.16.M88.4 R104, [R218+0x8800] ;  /* 0x00880000da68783b */ /* 0x000e660000000200 */
[C---:B---3--:R-:W-:Y:S08]  /*4110*/  HMMA.16816.F32.BF16 R48, R12.reuse, R24, R36 ;  /* 0x000000180c30723c */ /* 0x048ff00000041824 */
[C---:B------:R-:W-:Y:S08]  /*4120*/  HMMA.16816.F32.BF16 R64, R12.reuse, R108, R64 ;  /* 0x0000006c0c40723c */ /* 0x040ff00000041840 */
[C---:B------:R-:W-:Y:S01]  /*4130*/  HMMA.16816.F32.BF16 R60, R12.reuse, R110, R60 ;  /* 0x0000006e0c3c723c */ /* 0x040fe2000004183c */
[----:B------:R-:W-:Y:S07]  /*4140*/  LDSM.16.M88.4 R108, [R217+-0x2000] ;  /* 0xffe00000d96c783b */ /* 0x000fee0000000200 */
[C---:B----4-:R-:W-:Y:S08]  /*4150*/  HMMA.16816.F32.BF16 R56, R12.reuse, R28, R56 ;  /* 0x0000001c0c38723c */ /* 0x050ff00000041838 */
[C---:B------:R-:W-:Y:S01]  /*4160*/  HMMA.16816.F32.BF16 R52, R12.reuse, R30, R52 ;  /* 0x0000001e0c34723c */ /* 0x040fe20000041834 */
[----:B------:R-:W3:Y:S07]  /*4170*/  LDSM.16.M88.4 R28, [R217+-0x2800] ;  /* 0xffd80000d91c783b */ /* 0x000eee0000000200 */
[----:B------:R-:W-:Y:S08]  /*4180*/  HMMA.16816.F32.BF16 R36, R12, R26, R20 ;  /* 0x0000001a0c24723c */ /* 0x000ff00000041814 */
[C---:B-----5:R-:W-:Y:S08]  /*4190*/  HMMA.16816.F32.BF16 R16, R8.reuse, R32, R16 ;  /* 0x000000200810723c */ /* 0x060ff00000041810 */
[C---:B------:R-:W-:Y:S01]  /*41a0*/  HMMA.16816.F32.BF16 R12, R8.reuse, R34, R40 ;  /* 0x00000022080c723c */ /* 0x040fe20000041828 */
[----:B------:R-:W-:Y:S07]  /*41b0*/  LDSM.16.M88.4 R40, [R216+0x9800] ;  /* 0x00980000d828783b */ /* 0x000fee0000000200 */
[C---:B------:R-:W-:Y:S08]  /*41c0*/  HMMA.16816.F32.BF16 R24, R8.reuse, R88, R44 ;  /* 0x000000580818723c */ /* 0x040ff0000004182c */
[C---:B------:R-:W-:Y:S08]  /*41d0*/  HMMA.16816.F32.BF16 R20, R8.reuse, R90, R84 ;  /* 0x0000005a0814723c */ /* 0x040ff00000041854 */
[C---:B-1----:R-:W-:Y:S08]  /*41e0*/  HMMA.16816.F32.BF16 R32, R8.reuse, R72, R80 ;  /* 0x000000480820723c */ /* 0x042ff00000041850 */
[C---:B------:R-:W-:Y:S08]  /*41f0*/  HMMA.16816.F32.BF16 R96, R8.reuse, R74, R76 ;  /* 0x0000004a0860723c */ /* 0x040ff0000004184c */
[C---:B--2---:R-:W-:Y:S01]  /*4200*/  HMMA.16816.F32.BF16 R92, R8.reuse, R68, R64 ;  /* 0x00000044085c723c */ /* 0x044fe20000041840 */
[----:B------:R-:W-:Y:S07]  /*4210*/  LDSM.16.M88.4 R64, [R217+-0x1000] ;  /* 0xfff00000d940783b */ /* 0x000fee0000000200 */
[C---:B------:R-:W-:Y:S01]  /*4220*/  HMMA.16816.F32.BF16 R88, R8.reuse, R70, R60 ;  /* 0x000000460858723c */ /* 0x040fe2000004183c */
[----:B------:R-:W-:Y:S07]  /*4230*/  LDSM.16.M88.4 R60, [R217+-0x800] ;  /* 0xfff80000d93c783b */ /* 0x000fee0000000200 */
[C---:B------:R-:W-:Y:S01]  /*4240*/  HMMA.16816.F32.BF16 R84, R8.reuse, R100, R56 ;  /* 0x000000640854723c */ /* 0x040fe20000041838 */
[----:B------:R-:W-:Y:S07]  /*4250*/  LDSM.16.M88.4 R56, [R216+0x9000] ;  /* 0x00900000d838783b */ /* 0x000fee0000000200 */
[C---:B------:R-:W-:Y:S08]  /*4260*/  HMMA.16816.F32.BF16 R80, R8.reuse, R102, R52 ;  /* 0x000000660850723c */ /* 0x040ff00000041834 */
[C---:B------:R-:W-:Y:S08]  /*4270*/  HMMA.16816.F32.BF16 R76, R8.reuse, R104, R48 ;  /* 0x00000068084c723c */ /* 0x040ff00000041830 */
[----:B------:R-:W-:Y:S01]  /*4280*/  HMMA.16816.F32.BF16 R72, R8, R106, R36 ;  /* 0x0000006a0848723c */ /* 0x000fe20000041824 */
[----:B------:R-:W1:Y:S04]  /*4290*/  LDSM.16.M88.4 R8, [R217+-0x1800] ;  /* 0xffe80000d908783b */ /* 0x000e680000000200 */
[----:B------:R-:W-:Y:S03]  /*42a0*/  LDSM.16.M88.4 R36, [R216+0xa000] ;  /* 0x00a00000d824783b */ /* 0x000fe60000000200 */
[C---:B------:R-:W-:Y:S01]  /*42b0*/  HMMA.16816.F32.BF16 R52, R4.reuse, R114, R12 ;  /* 0x000000720434723c */ /* 0x040fe2000004180c */
[----:B------:R-:W2:Y:S07]  /*42c0*/  LDSM.16.M88.4 R12, [R223+0xc000] ;  /* 0x00c00000df0c783b */ /* 0x000eae0000000200 */
[C---:B---3--:R-:W-:Y:S08]  /*42d0*/  HMMA.16816.F32.BF16 R44, R4.reuse, R28, R24 ;  /* 0x0000001c042c723c */ /* 0x048ff00000041818 */
[C---:B------:R-:W-:Y:S01]  /*42e0*/  HMMA.16816.F32.BF16 R24, R4.reuse, R108, R32 ;  /* 0x0000006c0418723c */ /* 0x040fe20000041820 */
[----:B------:R-:W3:Y:S07]  /*42f0*/  LDSM.16.M88.4 R32, [R216+0xa800] ;  /* 0x00a80000d820783b */ /* 0x000eee0000000200 */
[C---:B------:R-:W-:Y:S01]  /*4300*/  HMMA.16816.F32.BF16 R68, R4.reuse, R112, R16 ;  /* 0x000000700444723c */ /* 0x040fe20000041810 */
[C---:B------:R-:W-:Y:S01]  /*4310*/  IADD3 R241, R227.reuse, 0x9800, RZ ;  /* 0x00009800e3f17810 */ /* 0x040fe20007ffe0ff */
[----:B------:R-:W4:Y:S06]  /*4320*/  LDSM.16.M88.4 R112, [R216+0xb000] ;  /* 0x00b00000d870783b */ /* 0x000f2c0000000200 */
[C---:B------:R-:W-:Y:S08]  /*4330*/  HMMA.16816.F32.BF16 R28, R4.reuse, R30, R20 ;  /* 0x0000001e041c723c */ /* 0x040ff00000041814 */
[C---:B-1----:R-:W-:Y:S08]  /*4340*/  HMMA.16816.F32.BF16 R16, R4.reuse, R8, R92 ;  /* 0x000000080410723c */ /* 0x042ff0000004185c */
[----:B------:R-:W-:Y:S01]  /*4350*/  HMMA.16816.F32.BF16 R20, R4, R110, R96 ;  /* 0x0000006e0414723c */ /* 0x000fe20000041860 */
[----:B------:R-:W-:-:S07]  /*4360*/  IADD3 R242, R227, 0xa000, RZ ;  /* 0x0000a000e3f27810 */ /* 0x000fce0007ffe0ff */
[----:B------:R-:W-:Y:S01]  /*4370*/  HMMA.16816.F32.BF16 R104, R4, R66, R80 ;  /* 0x000000420468723c */ /* 0x000fe20000041850 */
[----:B------:R-:W1:Y:S07]  /*4380*/  LDSM.16.M88.4 R80, [R216+0xb800] ;  /* 0x00b80000d850783b */ /* 0x000e6e0000000200 */
[----:B--2---:R-:W-:Y:S08]  /*4390*/  HMMA.16816.F32.BF16 R96, R12, R56, R68 ;  /* 0x000000380c60723c */ /* 0x004ff00000041844 */
[C---:B------:R-:W-:Y:S08]  /*43a0*/  HMMA.16816.F32.BF16 R8, R4.reuse, R10, R88 ;  /* 0x0000000a0408723c */ /* 0x040ff00000041858 */
[C---:B------:R-:W-:Y:S08]  /*43b0*/  HMMA.16816.F32.BF16 R48, R4.reuse, R64, R84 ;  /* 0x000000400430723c */ /* 0x040ff00000041854 */
[C---:B------:R-:W-:Y:S08]  /*43c0*/  HMMA.16816.F32.BF16 R108, R4.reuse, R60, R76 ;  /* 0x0000003c046c723c */ /* 0x040ff0000004184c */
[----:B------:R-:W-:Y:S01]  /*43d0*/  HMMA.16816.F32.BF16 R100, R4, R62, R72 ;  /* 0x0000003e0464723c */ /* 0x000fe20000041848 */
[----:B------:R-:W-:Y:S07]  /*43e0*/  LDSM.16.M88.4 R4, [R224+0xc000] ;  /* 0x00c00000e004783b */ /* 0x000fee0000000200 */
[C---:B---3--:R-:W-:Y:S01]  /*43f0*/  HMMA.16816.F32.BF16 R68, R12.reuse, R32, R16 ;  /* 0x000000200c44723c */ /* 0x048fe20000041810 */
[----:B------:R-:W2:Y:S07]  /*4400*/  LDSM.16.M88.4 R16, [R228] ;  /* 0x00000000e410783b */ /* 0x000eae0000000200 */
[C---:B------:R-:W-:Y:S01]  /*4410*/  HMMA.16816.F32.BF16 R72, R12.reuse, R38, R20 ;  /* 0x000000260c48723c */ /* 0x040fe20000041814 */
[----:B------:R-:W3:Y:S07]  /*4420*/  LDSM.16.M88.4 R20, [R241] ;  /* 0x00000000f114783b */ /* 0x000eee0000000200 */
[----:B------:R-:W-:Y:S01]  /*4430*/  HMMA.16816.F32.BF16 R76, R12, R36, R24 ;  /* 0x000000240c4c723c */ /* 0x000fe20000041818 */
[----:B------:R-:W5:Y:S01]  /*4440*/  LDSM.16.M88.4 R36, [R242] ;  /* 0x00000000f224783b */ /* 0x000f620000000200 */
[----:B------:R-:W-:-:S02]  /*4450*/  IADD3 R243, R227, 0xa800, RZ ;  /* 0x0000a800e3f37810 */ /* 0x000fc40007ffe0ff */
[C---:B------:R-:W-:Y:S02]  /*4460*/  IADD3 R244, R227.reuse, 0xb000, RZ ;  /* 0x0000b000e3f47810 */ /* 0x040fe40007ffe0ff */
[----:B------:R-:W-:Y:S01]  /*4470*/  IADD3 R245, R227, 0xb800, RZ ;  /* 0x0000b800e3f57810 */ /* 0x000fe20007ffe0ff */
[----:B------:R-:W1:Y:S01]  /*4480*/  LDSM.16.M88.4 R60, [R243] ;  /* 0x00000000f33c783b */ /* 0x000e620000000200 */
[C---:B------:R-:W-:Y:S03]  /*4490*/  HMMA.16816.F32.BF16 R92, R12.reuse, R58, R52 ;  /* 0x0000003a0c5c723c */ /* 0x040fe60000041834 */
[----:B------:R-:W1:Y:S04]  /*44a0*/  LDSM.16.M88.4 R56, [R244] ;  /* 0x00000000f438783b */ /* 0x000e680000000200 */
[----:B------:R-:W1:Y:S01]  /*44b0*/  LDSM.16.M88.4 R52, [R245] ;  /* 0x00000000f534783b */ /* 0x000e620000000200 */
[C---:B------:R-:W-:Y:S08]  /*44c0*/  HMMA.16816.F32.BF16 R88, R12.reuse, R40, R44 ;  /* 0x000000280c58723c */ /* 0x040ff0000004182c */
[C---:B------:R-:W-:Y:S08]  /*44d0*/  HMMA.16816.F32.BF16 R84, R12.reuse, R42, R28 ;  /* 0x0000002a0c54723c */ /* 0x040ff0000004181c */
[C---:B------:R-:W-:Y:S01]  /*44e0*/  HMMA.16816.F32.BF16 R64, R12.reuse, R34, R8 ;  /* 0x000000220c40723c */ /* 0x040fe20000041808 */
[----:B------:R-:W3:Y:S07]  /*44f0*/  LDSM.16.M88.4 R8, [R226+0xc000] ;  /* 0x00c00000e208783b */ /* 0x000eee0000000200 */
[C---:B----4-:R-:W-:Y:S08]  /*4500*/  HMMA.16816.F32.BF16 R48, R12.reuse, R112, R48 ;  /* 0x000000700c30723c */ /* 0x050ff00000041830 */
[C---:B------:R-:W-:Y:S08]  /*4510*/  HMMA.16816.F32.BF16 R44, R12.reuse, R114, R104 ;  /* 0x000000720c2c723c */ /* 0x040ff00000041868 */
[C---:B-1----:R-:W-:Y:S08]  /*4520*/  HMMA.16816.F32.BF16 R40, R12.reuse, R80, R108 ;  /* 0x000000500c28723c */ /* 0x042ff0000004186c */
[----:B------:R-:W-:Y:S01]  /*4530*/  HMMA.16816.F32.BF16 R32, R12, R82, R100 ;  /* 0x000000520c20723c */ /* 0x000fe20000041864 */
[----:B------:R-:W-:Y:S07]  /*4540*/  LDSM.16.M88.4 R100, [R218+0xb800] ;  /* 0x00b80000da64783b */ /* 0x000fee0000000200 */
[C---:B--2---:R-:W-:Y:S08]  /*4550*/  HMMA.16816.F32.BF16 R28, R4.reuse, R16, R96 ;  /* 0x00000010041c723c */ /* 0x044ff00000041860 */
[C---:B------:R-:W-:Y:S01]  /*4560*/  HMMA.16816.F32.BF16 R24, R4.reuse, R18, R92 ;  /* 0x000000120418723c */ /* 0x040fe2000004185c */
[----:B------:R-:W-:Y:S07]  /*4570*/  LDSM.16.M88.4 R92, [R218+0xb000] ;  /* 0x00b00000da5c783b */ /* 0x000fee0000000200 */
[C---:B---3--:R-:W-:Y:S08]  /*4580*/  HMMA.16816.F32.BF16 R16, R4.reuse, R20, R88 ;  /* 0x000000140410723c */ /* 0x048ff00000041858 */
[C---:B------:R-:W-:Y:S08]  /*4590*/  HMMA.16816.F32.BF16 R12, R4.reuse, R22, R84 ;  /* 0x00000016040c723c */ /* 0x040ff00000041854 */
[C---:B-----5:R-:W-:Y:S01]  /*45a0*/  HMMA.16816.F32.BF16 R20, R4.reuse, R36, R76 ;  /* 0x000000240414723c */ /* 0x060fe2000004184c */
[----:B------:R-:W1:Y:S07]  /*45b0*/  LDSM.16.M88.4 R76, [R218+0xa800] ;  /* 0x00a80000da4c783b */ /* 0x000e6e0000000200 */
[C---:B------:R-:W-:Y:S08]  /*45c0*/  HMMA.16816.F32.BF16 R112, R4.reuse, R38, R72 ;  /* 0x000000260470723c */ /* 0x040ff00000041848 */
[C---:B------:R-:W-:Y:S08]  /*45d0*/  HMMA.16816.F32.BF16 R116, R4.reuse, R60, R68 ;  /* 0x0000003c0474723c */ /* 0x040ff00000041844 */
[C---:B------:R-:W-:Y:S01]  /*45e0*/  HMMA.16816.F32.BF16 R108, R4.reuse, R62, R64 ;  /* 0x0000003e046c723c */ /* 0x040fe20000041840 */
[----:B------:R-:W-:Y:S07]  /*45f0*/  LDSM.16.M88.4 R64, [R217] ;  /* 0x00000000d940783b */ /* 0x000fee0000000200 */
        /* <DEDUP_REMOVED lines=8> */
[----:B------:R-:W-:Y:S04]  /*4680*/  LDSM.16.M88.4 R4, [R225+0xc000] ;  /* 0x00c00000e104783b */ /* 0x000fe80000000200 */
[----:B------:R-:W2:Y:S01]  /*4690*/  LDSM.16.M88.4 R52, [R217+0x1000] ;  /* 0x00100000d934783b */ /* 0x000ea20000000200 */
[----:B------:R-:W-:Y:S01]  /*46a0*/  ISETP.GT.AND P0, PT, R139, R152, PT ;  /* 0x000000988b00720c */ /* 0x000fe20003f04270 */
[----:B------:R-:W-:-:S04]  /*46b0*/  DEPBAR.LE SB0, 0x0 ;  /* 0x000080000000791a */ /* 0x000fc80000000000 */
[C---:B------:R-:W-:Y:S08]  /*46c0*/  HMMA.16816.F32.BF16 R36, R8.reuse, R128, R20 ;  /* 0x000000800824723c */ /* 0x040ff00000041814 */
[C---:B------:R-:W-:Y:S08]  /*46d0*/  HMMA.16816.F32.BF16 R80, R8.reuse, R124, R28 ;  /* 0x0000007c0850723c */ /* 0x040ff0000004181c */
[C---:B------:R-:W-:Y:S08]  /*46e0*/  HMMA.16816.F32.BF16 R32, R8.reuse, R130, R112 ;  /* 0x000000820820723c */ /* 0x040ff00000041870 */
[C---:B------:R-:W-:Y:S08]  /*46f0*/  HMMA.16816.F32.BF16 R72, R8.reuse, R126, R24 ;  /* 0x0000007e0848723c */ /* 0x040ff00000041818 */
        /* <DEDUP_REMOVED lines=8> */
[----:B------:R-:W-:Y:S07]  /*4780*/  BSSY B0, `(.L_x_2692) ;  /* 0x000007a000007945 */ /* 0x000fee0003800000 */
[----:B--2---:R-:W-:Y:S01]  /*4790*/  HMMA.16816.F32.BF16 R36, R4, R52, R36 ;  /* 0x000000340424723c */ /* 0x004fe20000041824 */
[----:B------:R-:W-:-:S07]  /*47a0*/  ISETP.GT.AND P6, PT, R137, 0x5f, PT ;  /* 0x0000005f8900780c */ /* 0x000fce0003fc4270 */
[----:B------:R-:W-:Y:S01]  /*47b0*/  HMMA.16816.F32.BF16 R52, R4, R54, R32 ;  /* 0x000000360434723c */ /* 0x000fe20000041820 */
[----:B------:R-:W-:-:S07]  /*47c0*/  IADD3 R250, R227, 0x2800, RZ ;  /* 0x00002800e3fa7810 */ /* 0x000fce0007ffe0ff */
[----:B------:R-:W-:Y:S01]  /*47d0*/  HMMA.16816.F32.BF16 R32, R4, R48, R28 ;  /* 0x000000300420723c */ /* 0x000fe2000004181c */
[C---:B------:R-:W-:Y:S02]  /*47e0*/  IADD3 R249, R227.reuse, 0x2000, RZ ;  /* 0x00002000e3f97810 */ /* 0x040fe40007ffe0ff */
[----:B------:R-:W-:-:S05]  /*47f0*/  IADD3 R248, R227, 0x1800, RZ ;  /* 0x00001800e3f87810 */ /* 0x000fca0007ffe0ff */
[----:B------:R-:W-:Y:S01]  /*4800*/  HMMA.16816.F32.BF16 R48, R4, R50, R24 ;  /* 0x000000320430723c */ /* 0x000fe20000041818 */
[C---:B------:R-:W-:Y:S02]  /*4810*/  IADD3 R247, R227.reuse, 0x1000, RZ ;  /* 0x00001000e3f77810 */ /* 0x040fe40007ffe0ff */
[----:B------:R-:W-:-:S05]  /*4820*/  IADD3 R246, R227, 0x800, RZ ;  /* 0x00000800e3f67810 */ /* 0x000fca0007ffe0ff */
[C---:B------:R-:W-:Y:S08]  /*4830*/  HMMA.16816.F32.BF16 R28, R4.reuse, R44, R20 ;  /* 0x0000002c041c723c */ /* 0x040ff00000041814 */
        /* <DEDUP_REMOVED lines=25> */
[----:B------:R-:W-:Y:S01]  /*49d0*/  SHF.R.S32.HI R0, RZ, 0x1f, R7 ;  /* 0x0000001fff007819 */ /* 0x000fe20000011407 */
[----:B------:R1:W-:Y:S04]  /*49e0*/  STL [R1+0xc], R7 ;  /* 0x00000c0701007387 */ /* 0x0003e80000100800 */
[----:B------:R-:W-:-:S04]  /*49f0*/  IMAD R0, R0, c[0x0][0x1e0], RZ ;  /* 0x0000780000007a24 */ /* 0x000fc800078e02ff */
[----:B------:R-:W-:-:S04]  /*4a00*/  IMAD R0, R7, c[0x0][0x1e4], R0 ;  /* 0x0000790007007a24 */ /* 0x000fc800078e0200 */
[----:B------:R-:W-:Y:S01]  /*4a10*/  IMAD.IADD R3, R3, 0x1, R0 ;  /* 0x0000000103037824 */ /* 0x000fe200078e0200 */
[----:B--2---:R1:W-:Y:S01]  /*4a20*/  STL [R1+0x4], R6 ;  /* 0x0000040601007387 */ /* 0x0043e20000100800 */
[----:B------:R-:W-:Y:S02]  /*4a30*/  SHF.R.S32.HI R0, RZ, 0x1f, R6 ;  /* 0x0000001fff007819 */ /* 0x000fe40000011406 */
        /* <DEDUP_REMOVED lines=8> */
[----:B------:R2:W3:Y:S02]  /*4ac0*/  SHFL.IDX PT, R4, R5, RZ, 0x181f ;  /* 0x00181fff05047589 */ /* 0x0004e400000e0000 */
.L_x_2738:
[----:B------:R-:W-:Y:S05]  /*4ad0*/  BRA.DIV ~URZ, `(.L_x_2695) ;  /* 0x000101627f007947 */ /* 0x000fea000b800000 */
[----:B-1----:R-:W4:Y:S04]  /*4ae0*/  LDL R6, [R1] ;  /* 0x0000000001067983 */ /* 0x002f280000100800 */
[----:B------:R-:W5:Y:S04]  /*4af0*/  LDL R57, [R1+0x20] ;  /* 0x0000200001397983 */ /* 0x000f680000100800 */
[----:B--2---:R-:W2:Y:S04]  /*4b00*/  LDL R56, [R1+0x1c] ;  /* 0x00001c0001387983 */ /* 0x004ea80000100800 */
[----:B---3--:R-:W3:Y:S04]  /*4b10*/  LDL R23, [R1+0x18] ;  /* 0x0000180001177983 */ /* 0x008ee80000100800 */
[----:B------:R-:W1:Y:S04]  /*4b20*/  SHFL.IDX PT, R3, R22, RZ, 0x181f ;  /* 0x00181fff16037589 */ /* 0x000e6800000e0000 */
[----:B------:R-:W1:Y:S04]  /*4b30*/  SHFL.IDX PT, R0, R22, 0x1, 0x181f ;  /* 0x00381f0016007f89 */ /* 0x000e6800000e0000 */
[----:B------:R-:W1:Y:S02]  /*4b40*/  SHFL.IDX PT, R2, R5, 0x1, 0x181f ;  /* 0x00381f0005027f89 */ /* 0x000e6400000e0000 */
[----:B-1----:R-:W-:-:S02]  /*4b50*/  IADD3 R20, P0, R3, R140, RZ ;  /* 0x0000008c03147210 */ /* 0x002fc40007f1e0ff */
[C---:B------:R-:W-:Y:S02]  /*4b60*/  IADD3 R18, P2, R3.reuse, R141, RZ ;  /* 0x0000008d03127210 */ /* 0x040fe40007f5e0ff */
[C---:B------:R-:W-:Y:S01]  /*4b70*/  IADD3 R14, P1, R3.reuse, R143, RZ ;  /* 0x0000008f030e7210 */ /* 0x040fe20007f3e0ff */
[--C-:B------:R-:W-:Y:S01]  /*4b80*/  IMAD.X R21, R4, 0x1, R132.reuse, P0 ;  /* 0x0000000104157824 */ /* 0x100fe200000e0684 */
[----:B------:R-:W-:Y:S01]  /*4b90*/  IADD3 R12, P0, R0, R140, RZ ;  /* 0x0000008c000c7210 */ /* 0x000fe20007f1e0ff */
[C---:B------:R-:W-:Y:S01]  /*4ba0*/  IMAD.X R19, R4.reuse, 0x1, R133, P2 ;  /* 0x0000000104137824 */ /* 0x040fe200010e0685 */
[-C--:B------:R-:W-:Y:S01]  /*4bb0*/  IADD3 R16, P4, R3, R142.reuse, RZ ;  /* 0x0000008e03107210 */ /* 0x080fe20007f9e0ff */
[----:B------:R-:W-:Y:S01]  /*4bc0*/  IMAD.X R15, R4, 0x1, R135, P1 ;  /* 0x00000001040f7824 */ /* 0x000fe200008e0687 */
[----:B------:R-:W-:Y:S01]  /*4bd0*/  IADD3 R10, P2, R0, R141, RZ ;  /* 0x0000008d000a7210 */ /* 0x000fe20007f5e0ff */
[----:B------:R-:W-:Y:S01]  /*4be0*/  IMAD.X R13, R2, 0x1, R132, P0 ;  /* 0x00000001020d7824 */ /* 0x000fe200000e0684 */
[----:B------:R-:W-:Y:S01]  /*4bf0*/  IADD3 R8, P1, R0, R142, RZ ;  /* 0x0000008e00087210 */ /* 0x000fe20007f3e0ff */
[----:B------:R-:W-:-:S02]  /*4c00*/  IMAD.X R17, R4, 0x1, R134, P4 ;  /* 0x0000000104117824 */ /* 0x000fc400020e0686 */
[C---:B------:R-:W-:Y:S01]  /*4c10*/  IMAD.X R11, R2.reuse, 0x1, R133, P2 ;  /* 0x00000001020b7824 */ /* 0x040fe200010e0685 */
[----:B------:R1:W1:Y:S01]  /*4c20*/  SHFL.IDX PT, R4, R5, 0x2, 0x181f ;  /* 0x00581f0005047f89 */ /* 0x00026200000e0000 */
[----:B------:R-:W-:Y:S01]  /*4c30*/  IMAD.X R9, R2, 0x1, R134, P1 ;  /* 0x0000000102097824 */ /* 0x000fe200008e0686 */
[----:B----4-:R-:W-:Y:S02]  /*4c40*/  ISETP.GE.AND P3, PT, R6, c[0x0][0x1d4], PT ;  /* 0x0000750006007a0c */ /* 0x010fe40003f66270 */
[----:B------:R-:W-:Y:S02]  /*4c50*/  IADD3 R6, P0, R0, R143, RZ ;  /* 0x0000008f00067210 */ /* 0x000fe40007f1e0ff */
[----:B-----5:R-:W-:Y:S01]  /*4c60*/  ISETP.GE.AND P2, PT, R57, c[0x0][0x1d4], PT ;  /* 0x0000750039007a0c */ /* 0x020fe20003f46270 */
[----:B------:R4:W1:Y:S02]  /*4c70*/  SHFL.IDX PT, R0, R22, 0x2, 0x181f ;  /* 0x00581f0016007f89 */ /* 0x00086400000e0000 */
[----:B------:R-:W-:Y:S01]  /*4c80*/  IMAD.X R7, R2, 0x1, R135, P0 ;  /* 0x0000000102077824 */ /* 0x000fe200000e0687 */
[----:B--2---:R-:W-:-:S02]  /*4c90*/  ISETP.GE.AND P1, PT, R56, c[0x0][0x1d4], PT ;  /* 0x0000750038007a0c */ /* 0x004fc40003f26270 */
[----:B---3--:R-:W-:-:S03]  /*4ca0*/  ISETP.GE.AND P0, PT, R23, c[0x0][0x1d4], PT ;  /* 0x0000750017007a0c */ /* 0x008fc60003f06270 */
[----:B------:R4:W-:Y:S04]  /*4cb0*/  LDGSTS.E.BYPASS.LTC128B.128 [R251+0xc100], [R20.64], !P3 ;  /* 0x0c10000014fb7fae */ /* 0x0009e8000d901d46 */
[----:B------:R4:W-:Y:S04]  /*4cc0*/  LDGSTS.E.BYPASS.LTC128B.128 [R251+0xf100], [R18.64], !P2 ;  /* 0x0f10000012fb7fae */ /* 0x0009e8000d101d46 */
[----:B------:R4:W-:Y:S04]  /*4cd0*/  LDGSTS.E.BYPASS.LTC128B.128 [R251+0x12100], [R16.64], !P1 ;  /* 0x1210000010fb7fae */ /* 0x0009e8000c901d46 */
[----:B------:R2:W-:Y:S04]  /*4ce0*/  LDGSTS.E.BYPASS.LTC128B.128 [R251+0x15100], [R14.64], !P0 ;  /* 0x151000000efb7fae */ /* 0x0005e8000c101d46 */
[----:B------:R3:W-:Y:S04]  /*4cf0*/  LDGSTS.E.BYPASS.LTC128B.128 [R251+0xd100], [R12.64], !P3 ;  /* 0x0d1000000cfb7fae */ /* 0x0007e8000d901d46 */
[----:B------:R4:W-:Y:S04]  /*4d00*/  LDGSTS.E.BYPASS.LTC128B.128 [R251+0x10100], [R10.64], !P2 ;  /* 0x101000000afb7fae */ /* 0x0009e8000d101d46 */
[----:B------:R4:W-:Y:S04]  /*4d10*/  LDGSTS.E.BYPASS.LTC128B.128 [R251+0x13100], [R8.64], !P1 ;  /* 0x1310000008fb7fae */ /* 0x0009e8000c901d46 */
[----:B------:R5:W-:Y:S01]  /*4d20*/  LDGSTS.E.BYPASS.LTC128B.128 [R251+0x16100], [R6.64], !P0 ;  /* 0x1610000006fb7fae */ /* 0x000be2000c101d46 */
[----:B--2---:R-:W-:-:S02]  /*4d30*/  SEL R14, RZ, 0x10, P2 ;  /* 0x00000010ff0e7807 */ /* 0x004fc40001000000 */
[----:B---3--:R-:W-:Y:S02]  /*4d40*/  SEL R13, RZ, 0x10, P1 ;  /* 0x00000010ff0d7807 */ /* 0x008fe40000800000 */
[----:B------:R-:W-:Y:S02]  /*4d50*/  SEL R12, RZ, 0x10, P0 ;  /* 0x00000010ff0c7807 */ /* 0x000fe40000000000 */
[----:B-----5:R-:W-:-:S04]  /*4d60*/  SEL R7, RZ, 0x10, P3 ;  /* 0x00000010ff077807 */ /* 0x020fc80001800000 */
.L_x_2739:
[----:B-1--4-:R-:W-:Y:S02]  /*4d70*/  IADD3 R2, -R7, 0x10, RZ ;  /* 0x0000001007027810 */ /* 0x012fe40007ffe1ff */
[----:B------:R-:W-:Y:S02]  /*4d80*/  IADD3 R3, -R14, 0x10, RZ ;  /* 0x000000100e037810 */ /* 0x000fe40007ffe1ff */
[----:B------:R-:W-:Y:S02]  /*4d90*/  LOP3.LUT R2, R2, 0xf, RZ, 0xc0, !PT ;  /* 0x0000000f02027812 */ /* 0x000fe400078ec0ff */
[----:B------:R-:W-:-:S02]  /*4da0*/  IADD3 R5, -R13, 0x10, RZ ;  /* 0x000000100d057810 */ /* 0x000fc40007ffe1ff */
[----:B------:R-:W-:Y:S02]  /*4db0*/  LOP3.LUT R3, R3, 0xf, RZ, 0xc0, !PT ;  /* 0x0000000f03037812 */ /* 0x000fe400078ec0ff */
[-C--:B------:R-:W-:Y:S02]  /*4dc0*/  IADD3 R10, P1, P0, R2, R0.reuse, R140 ;  /* 0x00000000020a7210 */ /* 0x080fe4000783e08c */
[----:B------:R-:W-:Y:S02]  /*4dd0*/  LOP3.LUT R2, R5, 0xf, RZ, 0xc0, !PT ;  /* 0x0000000f05027812 */ /* 0x000fe400078ec0ff */
[----:B------:R-:W-:Y:S02]  /*4de0*/  IADD3 R5, -R12, 0x10, RZ ;  /* 0x000000100c057810 */ /* 0x000fe40007ffe1ff */
[----:B------:R-:W-:Y:S02]  /*4df0*/  IADD3 R8, P3, P2, R3, R0, R141 ;  /* 0x0000000003087210 */ /* 0x000fe40007a7e08d */
[----:B------:R-:W-:-:S02]  /*4e00*/  IADD3.X R11, RZ, R4, R132, P1, P0 ;  /* 0x00000004ff0b7210 */ /* 0x000fc40000fe0484 */
[----:B------:R-:W-:Y:S02]  /*4e10*/  IADD3 R6, P1, P0, R2, R0, R142 ;  /* 0x0000000002067210 */ /* 0x000fe4000783e08e */
[----:B------:R-:W-:Y:S02]  /*4e20*/  LOP3.LUT R2, R5, 0xf, RZ, 0xc0, !PT ;  /* 0x0000000f05027812 */ /* 0x000fe400078ec0ff */
[-C--:B------:R-:W-:Y:S02]  /*4e30*/  IADD3.X R9, RZ, R4.reuse, R133, P3, P2 ;  /* 0x00000004ff097210 */ /* 0x080fe40001fe4485 */
[----:B------:R-:W-:Y:S02]  /*4e40*/  ISETP.NE.U32.AND P3, PT, R7, RZ, PT ;  /* 0x000000ff0700720c */ /* 0x000fe40003f65070 */
[----:B------:R-:W-:Y:S02]  /*4e50*/  IADD3.X R7, RZ, R4, R134, P1, P0 ;  /* 0x00000004ff077210 */ /* 0x000fe40000fe0486 */
[----:B------:R-:W-:-:S02]  /*4e60*/  IADD3 R2, P1, P0, R2, R0, R143 ;  /* 0x0000000002027210 */ /* 0x000fc4000783e08f */
[----:B------:R-:W-:Y:S02]  /*4e70*/  ISETP.NE.U32.AND P2, PT, R14, RZ, PT ;  /* 0x000000ff0e00720c */ /* 0x000fe40003f45070 */
[----:B------:R-:W-:Y:S02]  /*4e80*/  IADD3.X R3, RZ, R4, R135, P1, P0 ;  /* 0x00000004ff037210 */ /* 0x000fe40000fe0487 */
[----:B------:R-:W-:Y:S02]  /*4e90*/  ISETP.NE.U32.AND P1, PT, R13, RZ, PT ;  /* 0x000000ff0d00720c */ /* 0x000fe40003f25070 */
[----:B------:R-:W-:Y:S01]  /*4ea0*/  ISETP.NE.U32.AND P0, PT, R12, RZ, PT ;  /* 0x000000ff0c00720c */ /* 0x000fe20003f05070 */
[----:B------:R-:W-:Y:S01]  /*4eb0*/  @!PT LDS RZ, [RZ] ;  /* 0x00000000fffff984 */ /* 0x000fe20000000800 */
[----:B------:R-:W-:Y:S01]  /*4ec0*/  @!PT LDS RZ, [RZ] ;  /* 0x00000000fffff984 */ /* 0x000fe20000000800 */
[----:B------:R-:W-:Y:S01]  /*4ed0*/  @!PT LDS RZ, [RZ] ;  /* 0x00000000fffff984 */ /* 0x000fe20000000800 */
[----:B------:R1:W-:Y:S06]  /*4ee0*/  LDGSTS.E.BYPASS.LTC128B.128.ZFILL [R251+0xe100], [R10.64], P3 ;  /* 0x0e1000000afb7fae */ /* 0x0003ec0009941d46 */
[----:B------:R1:W-:Y:S04]  /*4ef0*/  LDGSTS.E.BYPASS.LTC128B.128.ZFILL [R251+0x11100], [R8.64], P2 ;  /* 0x1110000008fb7fae */ /* 0x0003e80009141d46 */
[----:B------:R1:W-:Y:S04]  /*4f00*/  LDGSTS.E.BYPASS.LTC128B.128.ZFILL [R251+0x14100], [R6.64], P1 ;  /* 0x1410000006fb7fae */ /* 0x0003e80008941d46 */
[----:B------:R1:W-:Y:S02]  /*4f10*/  LDGSTS.E.BYPASS.LTC128B.128.ZFILL [R251+0x17100], [R2.64], P0 ;  /* 0x1710000002fb7fae */ /* 0x0003e40008141d46 */
.L_x_2693:
[----:B------:R-:W-:Y:S05]  /*4f20*/  BSYNC B0 ;  /* 0x0000000000007941 */ /* 0x000fea0003800000 */
.L_x_2692:
[----:B-1----:R-:W2:Y:S01]  /*4f30*/  LDL R2, [R1+0x74] ;  /* 0x0000740001027983 */ /* 0x002ea20000100800 */
[----:B------:R-:W-:-:S03]  /*4f40*/  IMAD.MOV.U32 R4, RZ, RZ, c[0x0][0x2c4] ;  /* 0x0000b100ff047624 */ /* 0x000fc600078e00ff */
[----:B------:R-:W2:Y:S04]  /*4f50*/  LDL R0, [R1+0x184] ;  /* 0x0001840001007983 */ /* 0x000ea80000100800 */
[----:B------:R-:W3:Y:S01]  /*4f60*/  LDL R3, [R1+0x60] ;  /* 0x0000600001037983 */ /* 0x000ee20000100800 */
[----:B------:R-:W-:-:S03]  /*4f70*/  ISETP.NE.AND P0, PT, R4, 0x1, PT ;  /* 0x000000010400780c */ /* 0x000fc60003f05270 */
[----:B------:R-:W0:Y:S01]  /*4f80*/  LDGDEPBAR ;  /* 0x00000000000079af */ /* 0x000e220000000000 */
[----:B--2---:R-:W-:-:S09]  /*4f90*/  IMAD.IADD R2, R0, 0x1, R2 ;  /* 0x0000000100027824 */ /* 0x004fd200078e0202 */
[----:B------:R-:W-:Y:S01]  /*4fa0*/  @P0 IMAD.HI.U32 R0, R2, c[0x0][0x2c8], RZ ;  /* 0x0000b20002000a27 */ /* 0x000fe200078e00ff */
[----:B------:R1:W-:Y:S01]  /*4fb0*/  STL [R1+0x28], R2 ;  /* 0x0000280201007387 */ /* 0x0003e20000100800 */
[----:B------:R-:W-:Y:S02]  /*4fc0*/  MOV R4, R2 ;  /* 0x0000000200047202 */ /* 0x000fe40000000f00 */
[----:B---3--:R-:W-:Y:S01]  /*4fd0*/  IMAD.IADD R6, R136, 0x1, -R3 ;  /* 0x0000000188067824 */ /* 0x008fe200078e0a03 */
[----:B------:R-:W-:Y:S02]  /*4fe0*/  @P0 SHF.R.U32.HI R4, RZ, c[0x0][0x2cc], R0 ;  /* 0x0000b300ff040a19 */ /* 0x000fe40000011600 */
[----:B-1----:R-:W-:-:S04]  /*4ff0*/  IADD3 R2, -R3, 0x1, R136 ;  /* 0x0000000103027810 */ /* 0x002fc80007ffe188 */
[----:B------:R-:W-:Y:S01]  /*5000*/  IADD3 R5, R2, -c[0x0][0x168], RZ ;  /* 0x80005a0002057a10 */ /* 0x000fe20007ffe0ff */
[----:B------:R-:W-:Y:S05]  /*5010*/  BRA.DIV ~URZ, `(.L_x_2696) ;  /* 0x000101827f007947 */ /* 0x000fea000b800000 */
[----:B------:R1:W2:Y:S02]  /*5020*/  SHFL.IDX PT, R0, R4, RZ, 0x1c1f ;  /* 0x001c1fff04007589 */ /* 0x0002a400000e0000 */
.L_x_2740:
[----:B--2---:R-:W-:-:S05]  /*5030*/  IMAD.IADD R0, R5, 0x1, R0 ;  /* 0x0000000105007824 */ /* 0x004fca00078e0200 */
[----:B------:R-:W-:-:S04]  /*5040*/  IMNMX R0, R6, R0, PT ;  /* 0x0000000006007217 */ /* 0x000fc80003800200 */
[C---:B------:R-:W-:Y:S02]  /*5050*/  ISETP.GT.AND P0, PT, R0.reuse, RZ, PT ;  /* 0x000000ff0000720c */ /* 0x040fe40003f04270 */
[----:B------:R-:W-:Y:S02]  /*5060*/  ISETP.GT.AND P1, PT, R0, 0x1, PT ;  /* 0x000000010000780c */ /* 0x000fe40003f24270 */
[----:B------:R-:W-:Y:S02]  /*5070*/  FSEL R7, R80, -INF , P0 ;  /* 0xff80000050077808 */ /* 0x000fe40000000000 */
[C---:B------:R-:W-:Y:S02]  /*5080*/  ISETP.GT.AND P4, PT, R0.reuse, 0x9, PT ;  /* 0x000000090000780c */ /* 0x040fe40003f84270 */
[----:B------:R-:W-:Y:S02]  /*5090*/  ISETP.GT.AND P0, PT, R0, 0x10, PT ;  /* 0x000000100000780c */ /* 0x000fe40003f04270 */
        /* <DEDUP_REMOVED lines=58> */
[----:B-1----:R-:W-:Y:S02]  /*5440*/  FSEL R4, R82, -INF , P1 ;  /* 0xff80000052047808 */ /* 0x002fe40000800000 */
[----:B------:R-:W-:Y:S02]  /*5450*/  FSEL R5, R83, -INF , P0 ;  /* 0xff80000053057808 */ /* 0x000fe40000000000 */
        /* <DEDUP_REMOVED lines=87> */
[----:B-1----:R-:W-:-:S05]  /*59d0*/  FMNMX.FTZ R133, R0, R133, !PT ;  /* 0x0000008500857209 */ /* 0x002fca0007810000 */
.L_x_2741:
[C---:B------:R-:W-:Y:S01]  /*59e0*/  FMUL.FTZ R2, R133.reuse, c[0x0][0x2d0] ;  /* 0x0000b40085027a20 */ /* 0x040fe20000410000 */
[----:B------:R-:W-:Y:S01]  /*59f0*/  FSETP.NEU.FTZ.AND P0, PT, R133, -INF , PT ;  /* 0xff8000008500780b */ /* 0x000fe20003f1d000 */
[----:B------:R-:W-:Y:S01]  /*5a00*/  WARPSYNC 0xffffffff ;  /* 0xffffffff00007948 */ /* 0x000fe20003800000 */
[----:B--23--:R-:W-:Y:S01]  /*5a10*/  FMNMX.FTZ R24, R3, R24, !PT ;  /* 0x0000001803187209 */ /* 0x00cfe20007810000 */
[----:B------:R-:W-:Y:S01]  /*5a20*/  LDSM.16.MT88.4 R36, [R219+0x800] ;  /* 0x00080000db24783b */ /* 0x000fe20000004200 */
[----:B------:R-:W-:Y:S02]  /*5a30*/  FSEL R2, R2, RZ, P0 ;  /* 0x000000ff02027208 */ /* 0x000fe40000000000 */
[----:B------:R-:W-:Y:S01]  /*5a40*/  FSETP.NEU.FTZ.AND P0, PT, R24, -INF , PT ;  /* 0xff8000001800780b */ /* 0x000fe20003f1d000 */
[----:B------:R-:W-:Y:S02]  /*5a50*/  LDSM.16.MT88.4 R32, [R220] ;  /* 0x00000000dc20783b */ /* 0x000fe40000004200 */
[----:B------:R-:W-:-:S02]  /*5a60*/  FFMA.FTZ R0, R7, c[0x0][0x2d0], -R2 ;  /* 0x0000b40007007a23 */ /* 0x000fc40000010802 */
[--C-:B------:R-:W-:Y:S01]  /*5a70*/  FFMA.FTZ R3, R18, c[0x0][0x2d0], -R2.reuse ;  /* 0x0000b40012037a23 */ /* 0x100fe20000010802 */
[----:B------:R-:W-:Y:S01]  /*5a80*/  LDSM.16.MT88.4 R60, [R220+0x800] ;  /* 0x00080000dc3c783b */ /* 0x000fe20000004200 */
[----:B------:R1:W-:Y:S03]  /*5a90*/  MUFU.EX2 R120, R0 ;  /* 0x0000000000787308 */ /* 0x0003e60000000800 */
[----:B------:R-:W-:Y:S04]  /*5aa0*/  LDSM.16.MT88.4 R72, [R219+0x3000] ;  /* 0x00300000db48783b */ /* 0x000fe80000004200 */
[----:B------:R-:W-:Y:S01]  /*5ab0*/  LDSM.16.MT88.4 R56, [R221] ;  /* 0x00000000dd38783b */ /* 0x000fe20000004200 */
[----:B------:R2:W-:Y:S03]  /*5ac0*/  MUFU.EX2 R131, R3 ;  /* 0x0000000300837308 */ /* 0x0005e60000000800 */
[----:B------:R-:W-:Y:S04]  /*5ad0*/  LDSM.16.MT88.4 R68, [R222+0x800] ;  /* 0x00080000de44783b */ /* 0x000fe80000004200 */
[----:B------:R-:W-:Y:S01]  /*5ae0*/  LDSM.16.MT88.4 R76, [R220+0x3000] ;  /* 0x00300000dc4c783b */ /* 0x000fe20000004200 */
[----:B-1----:R-:W-:-:S03]  /*5af0*/  FFMA.FTZ R0, R8, c[0x0][0x2d0], -R2 ;  /* 0x0000b40008007a23 */ /* 0x002fc60000010802 */
[----:B------:R-:W-:Y:S01]  /*5b00*/  LDSM.16.MT88.4 R44, [R219+0x3800] ;  /* 0x00380000db2c783b */ /* 0x000fe20000004200 */
[----:B------:R1:W3:Y:S03]  /*5b10*/  MUFU.EX2 R27, R0 ;  /* 0x00000000001b7308 */ /* 0x0002e60000000800 */
[----:B------:R-:W-:Y:S01]  /*5b20*/  LDSM.16.MT88.4 R64, [R222+0x3000] ;  /* 0x00300000de40783b */ /* 0x000fe20000004200 */
[----:B--2---:R-:W-:-:S03]  /*5b30*/  FFMA.FTZ R3, R20, c[0x0][0x2d0], -R2 ;  /* 0x0000b40014037a23 */ /* 0x004fc60000010802 */
[----:B------:R-:W-:Y:S01]  /*5b40*/  LDSM.16.MT88.4 R48, [R221+0x800] ;  /* 0x00080000dd30783b */ /* 0x000fe20000004200 */
[----:B------:R-:W2:Y:S03]  /*5b50*/  MUFU.EX2 R134, R3 ;  /* 0x0000000300867308 */ /* 0x000ea60000000800 */
[----:B------:R-:W-:Y:S04]  /*5b60*/  LDSM.16.MT88.4 R80, [R220+0x3800] ;  /* 0x00380000dc50783b */ /* 0x000fe80000004200 */
[----:B------:R-:W-:Y:S01]  /*5b70*/  LDSM.16.MT88.4 R84, [R221+0x3000] ;  /* 0x00300000dd54783b */ /* 0x000fe20000004200 */
[----:B-1----:R-:W-:Y:S01]  /*5b80*/  FFMA.FTZ R0, R12, c[0x0][0x2d0], -R2 ;  /* 0x0000b4000c007a23 */ /* 0x002fe20000010802 */
[----:B---3--:R-:W-:-:S03]  /*5b90*/  F2FP.BF16.PACK_AB R20, R27, R120 ;  /* 0x000000781b14723e */ /* 0x008fc600000010ff */
[----:B------:R1:W-:Y:S01]  /*5ba0*/  MUFU.EX2 R125, R0 ;  /* 0x00000000007d7308 */ /* 0x0003e20000000800 */
[----:B--2---:R-:W-:Y:S01]  /*5bb0*/  F2FP.BF16.PACK_AB R18, R134, R131 ;  /* 0x000000838612723e */ /* 0x004fe200000010ff */
[----:B-1----:R-:W-:-:S06]  /*5bc0*/  FFMA.FTZ R0, R14, c[0x0][0x2d0], -R2 ;  /* 0x0000b4000e007a23 */ /* 0x002fcc0000010802 */
[----:B------:R1:W2:Y:S02]  /*5bd0*/  MUFU.EX2 R127, R0 ;  /* 0x00000000007f7308 */ /* 0x0002a40000000800 */
[----:B-1----:R-:W-:Y:S01]  /*5be0*/  FFMA.FTZ R0, R15, c[0x0][0x2d0], -R2 ;  /* 0x0000b4000f007a23 */ /* 0x002fe20000010802 */
[----:B--2---:R-:W-:-:S05]  /*5bf0*/  F2FP.BF16.PACK_AB R22, R127, R125 ;  /* 0x0000007d7f16723e */ /* 0x004fca00000010ff */
[----:B------:R1:W-:Y:S02]  /*5c00*/  MUFU.EX2 R128, R0 ;  /* 0x0000000000807308 */ /* 0x0003e40000000800 */
[----:B-1----:R-:W-:-:S06]  /*5c10*/  FFMA.FTZ R0, R16, c[0x0][0x2d0], -R2 ;  /* 0x0000b40010007a23 */ /* 0x002fcc0000010802 */
[----:B------:R1:W2:Y:S02]  /*5c20*/  MUFU.EX2 R129, R0 ;  /* 0x0000000000817308 */ /* 0x0002a40000000800 */
[----:B-1----:R-:W-:Y:S01]  /*5c30*/  FMUL.FTZ R0, R24, c[0x0][0x2d0] ;  /* 0x0000b40018007a20 */ /* 0x002fe20000410000 */
[----:B--2---:R-:W-:-:S04]  /*5c40*/  F2FP.BF16.PACK_AB R16, R129, R128 ;  /* 0x000000808110723e */ /* 0x004fc800000010ff */
[----:B------:R-:W-:-:S05]  /*5c50*/  FSEL R0, R0, RZ, P0 ;  /* 0x000000ff00007208 */ /* 0x000fca0000000000 */
[----:B------:R-:W-:-:S04]  /*5c60*/  FFMA.FTZ R3, R4, c[0x0][0x2d0], -R0 ;  /* 0x0000b40004037a23 */ /* 0x000fc80000010800 */
[----:B------:R1:W-:Y:S02]  /*5c70*/  MUFU.EX2 R26, R3 ;  /* 0x00000003001a7308 */ /* 0x0003e40000000800 */
[--C-:B-1----:R-:W-:Y:S02]  /*5c80*/  FFMA.FTZ R3, R5, c[0x0][0x2d0], -R0.reuse ;  /* 0x0000b40005037a23 */ /* 0x102fe40000010800 */
[----:B------:R-:W1:Y:S04]  /*5c90*/  LDSM.16.MT88.4 R4, [R219] ;  /* 0x00000000db04783b */ /* 0x000e680000004200 */
        /* <DEDUP_REMOVED lines=9> */
[C---:B-1----:R-:W-:Y:S08]  /*5d30*/  HMMA.16816.F32.BF16 R28, R20.reuse, R4, RZ ;  /* 0x00000004141c723c */ /* 0x042ff000000418ff */
[----:B------:R-:W-:Y:S01]  /*5d40*/  HMMA.16816.F32.BF16 R8, R20, R6, RZ ;  /* 0x000000061408723c */ /* 0x000fe200000418ff */
[----:B--2---:R-:W-:-:S02]  /*5d50*/  FFMA.FTZ R3, R13, c[0x0][0x2d0], -R0 ;  /* 0x0000b4000d037a23 */ /* 0x004fc40000010800 */
[----:B------:R-:W1:Y:S02]  /*5d60*/  LDSM.16.MT88.4 R12, [R222] ;  /* 0x00000000de0c783b */ /* 0x000e640000004200 */
[----:B------:R2:W3:Y:S03]  /*5d70*/  MUFU.EX2 R132, R3 ;  /* 0x0000000300847308 */ /* 0x0004e60000000800 */
[C---:B------:R-:W-:Y:S08]  /*5d80*/  HMMA.16816.F32.BF16 R4, R20.reuse, R32, RZ ;  /* 0x000000201404723c */ /* 0x040ff000000418ff */
[----:B------:R-:W-:Y:S01]  /*5d90*/  HMMA.16816.F32.BF16 R52, R20, R34, RZ ;  /* 0x000000221434723c */ /* 0x000fe200000418ff */
[----:B--2---:R-:W-:Y:S01]  /*5da0*/  FFMA.FTZ R3, R17, c[0x0][0x2d0], -R0 ;  /* 0x0000b40011037a23 */ /* 0x004fe20000010800 */
[----:B---3--:R-:W-:-:S06]  /*5db0*/  F2FP.BF16.PACK_AB R17, R132, R130 ;  /* 0x000000828411723e */ /* 0x008fcc00000010ff */
[----:B------:R-:W-:Y:S01]  /*5dc0*/  HMMA.16816.F32.BF16 R32, R20, R56, RZ ;  /* 0x000000381420723c */ /* 0x000fe200000418ff */
[----:B------:R2:W-:Y:S02]  /*5dd0*/  MUFU.EX2 R135, R3 ;  /* 0x0000000300877308 */ /* 0x0005e40000000800 */
[----:B--2---:R-:W-:-:S06]  /*5de0*/  FFMA.FTZ R3, R19, c[0x0][0x2d0], -R0 ;  /* 0x0000b40013037a23 */ /* 0x004fcc0000010800 */
[----:B------:R-:W2:Y:S02]  /*5df0*/  MUFU.EX2 R136, R3 ;  /* 0x0000000300887308 */ /* 0x000ea40000000800 */
[----:B--2---:R-:W-:-:S07]  /*5e00*/  F2FP.BF16.PACK_AB R19, R136, R135 ;  /* 0x000000878813723e */ /* 0x004fce00000010ff */
[C---:B------:R-:W-:Y:S08]  /*5e10*/  HMMA.16816.F32.BF16 R40, R16.reuse, R36, R28 ;  /* 0x000000241028723c */ /* 0x040ff0000004181c */
[C---:B------:R-:W-:Y:S08]  /*5e20*/  HMMA.16816.F32.BF16 R8, R16.reuse, R38, R8 ;  /* 0x000000261008723c */ /* 0x040ff00000041808 */
[----:B------:R-:W-:Y:S08]  /*5e30*/  HMMA.16816.F32.BF16 R4, R16, R60, R4 ;  /* 0x0000003c1004723c */ /* 0x000ff00000041804 */
[----:B------:R-:W-:Y:S01]  /*5e40*/  MOV R145, R41 ;  /* 0x0000002900917202 */ /* 0x000fe20000000f00 */
[----:B-1----:R-:W-:Y:S01]  /*5e50*/  HMMA.16816.F32.BF16 R36, R20, R14, RZ ;  /* 0x0000000e1424723c */ /* 0x002fe200000418ff */
[----:B------:R-:W-:-:S02]  /*5e60*/  MOV R144, R42 ;  /* 0x0000002a00907202 */ /* 0x000fc40000000f00 */
[----:B------:R-:W-:Y:S02]  /*5e70*/  MOV R143, R43 ;  /* 0x0000002b008f7202 */ /* 0x000fe40000000f00 */
[----:B------:R-:W-:Y:S02]  /*5e80*/  MOV R142, R40 ;  /* 0x00000028008e7202 */ /* 0x000fe40000000f00 */
[----:B------:R-:W-:Y:S01]  /*5e90*/  MOV R141, R9 ;  /* 0x00000009008d7202 */ /* 0x000fe20000000f00 */
[----:B------:R-:W-:Y:S01]  /*5ea0*/  HMMA.16816.F32.BF16 R40, R20, R12, RZ ;  /* 0x0000000c1428723c */ /* 0x000fe200000418ff */
[----:B------:R-:W-:Y:S02]  /*5eb0*/  MOV R140, R10 ;  /* 0x0000000a008c7202 */ /* 0x000fe40000000f00 */
[----:B------:R-:W-:Y:S02]  /*5ec0*/  MOV R139, R11 ;  /* 0x0000000b008b7202 */ /* 0x000fe40000000f00 */
[----:B------:R-:W-:-:S02]  /*5ed0*/  MOV R138, R8 ;  /* 0x00000008008a7202 */ /* 0x000fc40000000f00 */
[----:B------:R-:W-:Y:S01]  /*5ee0*/  MOV R137, R5 ;  /* 0x0000000500897202 */ /* 0x000fe20000000f00 */
[----:B------:R-:W-:Y:S01]  /*5ef0*/  HMMA.16816.F32.BF16 R12, R20, R72, RZ ;  /* 0x00000048140c723c */ /* 0x000fe200000418ff */
[----:B------:R-:W-:Y:S02]  /*5f00*/  MOV R123, R6 ;  /* 0x00000006007b7202 */ /* 0x000fe40000000f00 */
[----:B------:R-:W-:Y:S02]  /*5f10*/  MOV R122, R7 ;  /* 0x00000007007a7202 */ /* 0x000fe40000000f00 */
[----:B------:R-:W-:-:S03]  /*5f20*/  MOV R121, R4 ;  /* 0x0000000400797202 */ /* 0x000fc60000000f00 */
[----:B------:R-:W-:Y:S08]  /*5f30*/  HMMA.16816.F32.BF16 R8, R20, R74, RZ ;  /* 0x0000004a1408723c */ /* 0x000ff000000418ff */
[C---:B------:R-:W-:Y:S01]  /*5f40*/  HMMA.16816.F32.BF16 R60, R16.reuse, R62, R52 ;  /* 0x0000003e103c723c */ /* 0x040fe20000041834 */
[----:B------:R-:W1:Y:S07]  /*5f50*/  LDSM.16.MT88.4 R52, [R222+0x3800] ;  /* 0x00380000de34783b */ /* 0x000e6e0000004200 */
[----:B------:R-:W-:Y:S01]  /*5f60*/  HMMA.16816.F32.BF16 R148, R16, R68, R40 ;  /* 0x000000441094723c */ /* 0x000fe20000041828 */
[----:B------:R-:W2:Y:S07]  /*5f70*/  LDSM.16.MT88.4 R40, [R219+0x6000] ;  /* 0x00600000db28783b */ /* 0x000eae0000004200 */
[C---:B------:R-:W-:Y:S08]  /*5f80*/  HMMA.16816.F32.BF16 R4, R20.reuse, R76, RZ ;  /* 0x0000004c1404723c */ /* 0x040ff000000418ff */
[----:B------:R-:W-:Y:S01]  /*5f90*/  HMMA.16816.F32.BF16 R28, R20, R58, RZ ;  /* 0x0000003a141c723c */ /* 0x000fe200000418ff */
[----:B------:R-:W3:Y:S07]  /*5fa0*/  LDSM.16.MT88.4 R56, [R221+0x3800] ;  /* 0x00380000dd38783b */ /* 0x000eee0000004200 */
[----:B------:R-:W-:Y:S01]  /*5fb0*/  HMMA.16816.F32.BF16 R208, R16, R44, R12 ;  /* 0x0000002c10d0723c */ /* 0x000fe2000004180c */
[----:B------:R-:W-:-:S02]  /*5fc0*/  MOV R68, R150 ;  /* 0x0000009600447202 */ /* 0x000fc40000000f00 */
[----:B------:R-:W-:Y:S02]  /*5fd0*/  MOV R3, R151 ;  /* 0x0000009700037202 */ /* 0x000fe40000000f00 */
[----:B------:R-:W-:Y:S02]  /*5fe0*/  MOV R76, R148 ;  /* 0x00000094004c7202 */ /* 0x000fe40000000f00 */
[----:B------:R-:W-:Y:S01]  /*5ff0*/  MOV R77, R149 ;  /* 0x00000095004d7202 */ /* 0x000fe20000000f00 */
[----:B------:R-:W-:Y:S01]  /*6000*/  HMMA.16816.F32.BF16 R188, R16, R46, R8 ;  /* 0x0000002e10bc723c */ /* 0x000fe20000041808 */
[----:B------:R-:W4:Y:S07]  /*6010*/  LDSM.16.MT88.4 R44, [R220+0x6000] ;  /* 0x00600000dc2c783b */ /* 0x000f2e0000004200 */
[C---:B------:R-:W-:Y:S07]  /*6020*/  HMMA.16816.F32.BF16 R12, R20.reuse, R64, RZ ;  /* 0x00000040140c723c */ /* 0x040fee00000418ff */
[----:B------:R-:W-:Y:S01]  /*6030*/  MOV R65, R145 ;  /* 0x0000009100417202 */ /* 0x000fe20000000f00 */
[----:B------:R-:W-:Y:S01]  /*6040*/  HMMA.16816.F32.BF16 R8, R20, R66, RZ ;  /* 0x000000421408723c */ /* 0x000fe200000418ff */
[----:B------:R-:W-:-:S06]  /*6050*/  MOV R64, R142 ;  /* 0x0000008e00407202 */ /* 0x000fcc0000000f00 */
[----:B------:R-:W-:Y:S01]  /*6060*/  MOV R66, R144 ;  /* 0x0000009000427202 */ /* 0x000fe20000000f00 */
[----:B------:R-:W-:Y:S01]  /*6070*/  HMMA.16816.F32.BF16 R212, R16, R48, R32 ;  /* 0x0000003010d4723c */ /* 0x000fe20000041820 */
[----:B------:R-:W5:Y:S01]  /*6080*/  LDSM.16.MT88.4 R32, [R219+0x6800] ;  /* 0x00680000db20783b */ /* 0x000f620000004200 */
[----:B------:R-:W-:-:S05]  /*6090*/  MOV R67, R143 ;  /* 0x0000008f00437202 */ /* 0x000fca0000000f00 */
[--C-:B------:R-:W-:Y:S01]  /*60a0*/  FFMA.FTZ R48, R95, c[0x0][0x2d0], -R0.reuse ;  /* 0x0000b4005f307a23 */ /* 0x100fe20000010800 */
[----:B------:R-:W-:Y:S01]  /*60b0*/  HMMA.16816.F32.BF16 R204, R16, R80, R4 ;  /* 0x0000005010cc723c */ /* 0x000fe20000041804 */
[----:B------:R-:W-:-:S06]  /*60c0*/  FFMA.FTZ R49, R94, c[0x0][0x2d0], -R0 ;  /* 0x0000b4005e317a23 */ /* 0x000fcc0000010800 */
[----:B------:R-:W-:Y:S01]  /*60d0*/  MOV R80, R121 ;  /* 0x0000007900507202 */ /* 0x000fe20000000f00 */
[----:B------:R-:W-:Y:S01]  /*60e0*/  HMMA.16816.F32.BF16 R4, R20, R84, RZ ;  /* 0x000000541404723c */ /* 0x000fe200000418ff */
[----:B------:R-:W-:-:S06]  /*60f0*/  MOV R81, R137 ;  /* 0x0000008900517202 */ /* 0x000fcc0000000f00 */
[----:B------:R-:W-:Y:S01]  /*6100*/  MOV R85, R141 ;  /* 0x0000008d00557202 */ /* 0x000fe20000000f00 */
[----:B------:R-:W-:Y:S01]  /*6110*/  HMMA.16816.F32.BF16 R200, R16, R70, R36 ;  /* 0x0000004610c8723c */ /* 0x000fe20000041824 */
[----:B------:R-:W3:Y:S01]  /*6120*/  LDSM.16.MT88.4 R36, [R220+0x6800] ;  /* 0x00680000dc24783b */ /* 0x000ee20000004200 */
[----:B------:R-:W-:-:S06]  /*6130*/  MOV R84, R138 ;  /* 0x0000008a00547202 */ /* 0x000fcc0000000f00 */
[C---:B-1----:R-:W-:Y:S07]  /*6140*/  HMMA.16816.F32.BF16 R184, R16.reuse, R52, R12 ;  /* 0x0000003410b8723c */ /* 0x042fee000004180c */
[--C-:B------:R-:W-:Y:S01]  /*6150*/  FFMA.FTZ R52, R91, c[0x0][0x2d0], -R0.reuse ;  /* 0x0000b4005b347a23 */ /* 0x100fe20000010800 */
[----:B------:R-:W-:Y:S01]  /*6160*/  HMMA.16816.F32.BF16 R176, R16, R54, R8 ;  /* 0x0000003610b0723c */ /* 0x000fe20000041808 */
[----:B------:R-:W-:-:S06]  /*6170*/  FFMA.FTZ R53, R90, c[0x0][0x2d0], -R0 ;  /* 0x0000b4005a357a23 */ /* 0x000fcc0000010800 */
[--C-:B------:R-:W-:Y:S01]  /*6180*/  FFMA.FTZ R55, R89, c[0x0][0x2d0], -R0.reuse ;  /* 0x0000b40059377a23 */ /* 0x100fe20000010800 */
[----:B------:R-:W-:Y:S01]  /*6190*/  HMMA.16816.F32.BF16 R192, R16, R50, R28 ;  /* 0x0000003210c0723c */ /* 0x000fe2000004181c */
[----:B------:R-:W-:-:S06]  /*61a0*/  FFMA.FTZ R54, R88, c[0x0][0x2d0], -R0 ;  /* 0x0000b40058367a23 */ /* 0x000fcc0000010800 */
[--C-:B------:R-:W-:Y:S01]  /*61b0*/  FFMA.FTZ R50, R93, c[0x0][0x2d0], -R0.reuse ;  /* 0x0000b4005d327a23 */ /* 0x100fe20000010800 */
[----:B--2---:R-:W-:Y:S01]  /*61c0*/  HMMA.16816.F32.BF16 R12, R20, R40, RZ ;  /* 0x00000028140c723c */ /* 0x004fe200000418ff */
[----:B------:R-:W-:-:S07]  /*61d0*/  FFMA.FTZ R51, R92, c[0x0][0x2d0], -R0 ;  /* 0x0000b4005c337a23 */ /* 0x000fce0000010800 */
[C---:B------:R-:W-:Y:S01]  /*61e0*/  HMMA.16816.F32.BF16 R8, R20.reuse, R42, RZ ;  /* 0x0000002a1408723c */ /* 0x040fe200000418ff */
[----:B------:R-:W1:Y:S07]  /*61f0*/  LDSM.16.MT88.4 R40, [R222+0x6000] ;  /* 0x00600000de28783b */ /* 0x000e6e0000004200 */
[----:B------:R-:W-:Y:S07]  /*6200*/  HMMA.16816.F32.BF16 R28, R20, R78, RZ ;  /* 0x0000004e141c723c */ /* 0x000fee00000418ff */
[----:B------:R-:W-:Y:S01]  /*6210*/  MOV R78, R68 ;  /* 0x00000044004e7202 */ /* 0x000fe20000000f00 */
[----:B---3--:R-:W-:Y:S01]  /*6220*/  HMMA.16816.F32.BF16 R180, R16, R56, R4 ;  /* 0x0000003810b4723c */ /* 0x008fe20000041804 */
[----:B------:R-:W-:Y:S01]  /*6230*/  MOV R79, R3 ;  /* 0x00000003004f7202 */ /* 0x000fe20000000f00 */
[----:B------:R-:W-:-:S02]  /*6240*/  FADD.FTZ R3, R120, R27 ;  /* 0x0000001b78037221 */ /* 0x000fc40000010000 */
[----:B------:R-:W-:Y:S02]  /*6250*/  FFMA.FTZ R27, R104, c[0x0][0x2d0], -R2 ;  /* 0x0000b400681b7a23 */ /* 0x000fe40000010802 */
[----:B------:R-:W-:Y:S01]  /*6260*/  FADD.FTZ R3, R125, R3 ;  /* 0x000000037d037221 */ /* 0x000fe20000010000 */
[----:B------:R-:W-:Y:S01]  /*6270*/  MOV R56, R140 ;  /* 0x0000008c00387202 */ /* 0x000fe20000000f00 */
[----:B----4-:R-:W-:Y:S01]  /*6280*/  HMMA.16816.F32.BF16 R4, R20, R44, RZ ;  /* 0x0000002c1404723c */ /* 0x010fe200000418ff */
[----:B------:R-:W-:Y:S01]  /*6290*/  MOV R57, R139 ;  /* 0x0000008b00397202 */ /* 0x000fe20000000f00 */
[----:B------:R-:W-:-:S04]  /*62a0*/  FADD.FTZ R3, R127, R3 ;  /* 0x000000037f037221 */ /* 0x000fc80000010000 */
[----:B------:R-:W-:Y:S02]  /*62b0*/  FADD.FTZ R3, R128, R3 ;  /* 0x0000000380037221 */ /* 0x000fe40000010000 */
[C---:B-----5:R-:W-:Y:S01]  /*62c0*/  HMMA.16816.F32.BF16 R172, R16.reuse, R32, R12 ;  /* 0x0000002010ac723c */ /* 0x060fe2000004180c */
[----:B------:R-:W2:Y:S01]  /*62d0*/  LDSM.16.MT88.4 R12, [R222+0x6800] ;  /* 0x00680000de0c783b */ /* 0x000ea20000004200 */
[----:B------:R-:W-:Y:S02]  /*62e0*/  FADD.FTZ R3, R129, R3 ;  /* 0x0000000381037221 */ /* 0x000fe40000010000 */
[--C-:B------:R-:W-:Y:S02]  /*62f0*/  FFMA.FTZ R45, R115, c[0x0][0x2d0], -R2.reuse ;  /* 0x0000b400732d7a23 */ /* 0x100fe40000010802 */
[----:B------:R-:W-:Y:S02]  /*6300*/  FFMA.FTZ R44, R114, c[0x0][0x2d0], -R2 ;  /* 0x0000b400722c7a23 */ /* 0x000fe40000010802 */
[----:B------:R-:W-:Y:S07]  /*6310*/  HMMA.16816.F32.BF16 R72, R16, R82, R28 ;  /* 0x000000521048723c */ /* 0x000fee000004181c */
[----:B------:R-:W-:Y:S01]  /*6320*/  MOV R82, R123 ;  /* 0x0000007b00527202 */ /* 0x000fe20000000f00 */
[----:B------:R-:W-:Y:S01]  /*6330*/  HMMA.16816.F32.BF16 R28, R20, R86, RZ ;  /* 0x00000056141c723c */ /* 0x000fe200000418ff */
[----:B------:R-:W-:-:S06]  /*6340*/  MOV R83, R122 ;  /* 0x0000007a00537202 */ /* 0x000fcc0000000f00 */
[----:B------:R-:W-:Y:S01]  /*6350*/  MOV R86, R56 ;  /* 0x0000003800567202 */ /* 0x000fe20000000f00 */
[----:B------:R-:W-:Y:S01]  /*6360*/  HMMA.16816.F32.BF16 R168, R16, R36, R4 ;  /* 0x0000002410a8723c */ /* 0x000fe20000041804 */
[----:B------:R-:W-:-:S06]  /*6370*/  MOV R87, R57 ;  /* 0x0000003900577202 */ /* 0x000fcc0000000f00 */
[--C-:B------:R-:W-:Y:S01]  /*6380*/  FFMA.FTZ R37, R107, c[0x0][0x2d0], -R2.reuse ;  /* 0x0000b4006b257a23 */ /* 0x100fe20000010802 */
[----:B-1----:R-:W-:Y:S01]  /*6390*/  HMMA.16816.F32.BF16 R4, R20, R40, RZ ;  /* 0x000000281404723c */ /* 0x002fe200000418ff */
[----:B------:R-:W-:-:S06]  /*63a0*/  FFMA.FTZ R36, R106, c[0x0][0x2d0], -R2 ;  /* 0x0000b4006a247a23 */ /* 0x000fcc0000010802 */
[--C-:B------:R-:W-:Y:S01]  /*63b0*/  FFMA.FTZ R41, R111, c[0x0][0x2d0], -R2.reuse ;  /* 0x0000b4006f297a23 */ /* 0x100fe20000010802 */
[----:B------:R-:W-:Y:S01]  /*63c0*/  HMMA.16816.F32.BF16 R160, R16, R34, R8 ;  /* 0x0000002210a0723c */ /* 0x000fe20000041808 */
[----:B------:R-:W-:Y:S01]  /*63d0*/  LDSM.16.MT88.4 R32, [R220+0x9000] ;  /* 0x00900000dc20783b */ /* 0x000fe20000004200 */
[----:B------:R-:W-:-:S06]  /*63e0*/  FFMA.FTZ R40, R110, c[0x0][0x2d0], -R2 ;  /* 0x0000b4006e287a23 */ /* 0x000fcc0000010802 */
[----:B------:R-:W-:Y:S01]  /*63f0*/  HMMA.16816.F32.BF16 R68, R16, R58, R28 ;  /* 0x0000003a1044723c */ /* 0x000fe2000004181c */
[----:B------:R-:W1:Y:S07]  /*6400*/  LDSM.16.MT88.4 R28, [R221+0x6000] ;  /* 0x00600000dd1c783b */ /* 0x000e6e0000004200 */
[----:B------:R-:W-:Y:S07]  /*6410*/  HMMA.16816.F32.BF16 R8, R20, R46, RZ ;  /* 0x0000002e1408723c */ /* 0x000fee00000418ff */
[--C-:B------:R-:W-:Y:S01]  /*6420*/  FFMA.FTZ R46, R97, c[0x0][0x2d0], -R0.reuse ;  /* 0x0000b400612e7a23 */ /* 0x100fe20000010800 */
[----:B--2---:R-:W-:Y:S01]  /*6430*/  HMMA.16816.F32.BF16 R152, R16, R12, R4 ;  /* 0x0000000c1098723c */ /* 0x004fe20000041804 */
[----:B------:R-:W-:-:S06]  /*6440*/  FFMA.FTZ R47, R96, c[0x0][0x2d0], -R0 ;  /* 0x0000b400602f7a23 */ /* 0x000fcc0000010800 */
[----:B------:R-:W-:Y:S01]  /*6450*/  FADD.FTZ R12, R26, R25 ;  /* 0x000000191a0c7221 */ /* 0x000fe20000010000 */
[----:B------:R-:W-:Y:S01]  /*6460*/  HMMA.16816.F32.BF16 R4, R20, R42, RZ ;  /* 0x0000002a1404723c */ /* 0x000fe200000418ff */
[--C-:B------:R-:W-:Y:S02]  /*6470*/  FFMA.FTZ R26, R119, c[0x0][0x2d0], -R2.reuse ;  /* 0x0000b400771a7a23 */ /* 0x100fe40000010802 */
[----:B------:R-:W-:-:S04]  /*6480*/  FFMA.FTZ R25, R118, c[0x0][0x2d0], -R2 ;  /* 0x0000b40076197a23 */ /* 0x000fc80000010802 */
[--C-:B------:R-:W-:Y:S01]  /*6490*/  FFMA.FTZ R43, R113, c[0x0][0x2d0], -R2.reuse ;  /* 0x0000b400712b7a23 */ /* 0x100fe20000010802 */
[----:B------:R-:W-:Y:S01]  /*64a0*/  HMMA.16816.F32.BF16 R148, R16, R38, R8 ;  /* 0x000000261094723c */ /* 0x000fe20000041808 */
[----:B------:R-:W2:Y:S01]  /*64b0*/  LDSM.16.MT88.4 R8, [R221+0x6800] ;  /* 0x00680000dd08783b */ /* 0x000ea20000004200 */
[--C-:B------:R-:W-:Y:S01]  /*64c0*/  FFMA.FTZ R42, R112, c[0x0][0x2d0], -R2.reuse ;  /* 0x0000b400702a7a23 */ /* 0x100fe20000010802 */
[----:B------:R-:W-:Y:S04]  /*64d0*/  MUFU.EX2 R26, R26 ;  /* 0x0000001a001a7308 */ /* 0x000fe80000000800 */
[--C-:B------:R-:W-:Y:S02]  /*64e0*/  FFMA.FTZ R39, R109, c[0x0][0x2d0], -R2.reuse ;  /* 0x0000b4006d277a23 */ /* 0x100fe40000010802 */
[----:B------:R-:W-:-:S07]  /*64f0*/  FFMA.FTZ R38, R108, c[0x0][0x2d0], -R2 ;  /* 0x0000b4006c267a23 */ /* 0x000fce0000010802 */
[----:B------:R-:W-:Y:S08]  /*6500*/  HMMA.16816.F32.BF16 R120, R16, R14, R4 ;  /* 0x0000000e1078723c */ /* 0x000ff00000041804 */
[----:B-1----:R-:W-:Y:S07]  /*6510*/  HMMA.16816.F32.BF16 R4, R20, R28, RZ ;  /* 0x0000001c1404723c */ /* 0x002fee00000418ff */
[----:B------:R-:W-:-:S06]  /*6520*/  FFMA.FTZ R28, R105, c[0x0][0x2d0], -R2 ;  /* 0x0000b400691c7a23 */ /* 0x000fcc0000010802 */
[----:B------:R-:W-:Y:S11]  /*6530*/  MUFU.EX2 R28, R28 ;  /* 0x0000001c001c7308 */ /* 0x000ff60000000800 */
[----:B--2---:R-:W-:Y:S07]  /*6540*/  HMMA.16816.F32.BF16 R144, R16, R8, R4 ;  /* 0x000000081090723c */ /* 0x004fee0000041804 */
[----:B------:R-:W-:Y:S01]  /*6550*/  FADD.FTZ R8, R124, R12 ;  /* 0x0000000c7c087221 */ /* 0x000fe20000010000 */
[----:B------:R-:W-:Y:S01]  /*6560*/  HMMA.16816.F32.BF16 R4, R20, R30, RZ ;  /* 0x0000001e1404723c */ /* 0x000fe200000418ff */
[----:B------:R-:W-:Y:S06]  /*6570*/  LDSM.16.MT88.4 R12, [R219+0x9800] ;  /* 0x00980000db0c783b */ /* 0x000fec0000004200 */
[----:B------:R-:W-:-:S02]  /*6580*/  FFMA.FTZ R30, R117, c[0x0][0x2d0], -R2 ;  /* 0x0000b400751e7a23 */ /* 0x000fc40000010802 */
[----:B------:R-:W-:Y:S02]  /*6590*/  FFMA.FTZ R31, R116, c[0x0][0x2d0], -R2 ;  /* 0x0000b400741f7a23 */ /* 0x000fe40000010802 */
[----:B------:R-:W-:-:S04]  /*65a0*/  FADD.FTZ R2, R131, R3 ;  /* 0x0000000383027221 */ /* 0x000fc80000010000 */
[----:B------:R-:W-:-:S09]  /*65b0*/  FADD.FTZ R2, R134, R2 ;  /* 0x0000000286027221 */ /* 0x000fd20000010000 */
[----:B------:R-:W-:Y:S07]  /*65c0*/  HMMA.16816.F32.BF16 R156, R16, R10, R4 ;  /* 0x0000000a109c723c */ /* 0x000fee0000041804 */
[----:B------:R-:W-:Y:S02]  /*65d0*/  FADD.FTZ R4, R126, R8 ;  /* 0x000000087e047221 */ /* 0x000fe40000010000 */
[----:B------:R-:W1:Y:S02]  /*65e0*/  LDSM.16.MT88.4 R8, [R219+0x9000] ;  /* 0x00900000db08783b */ /* 0x000e640000004200 */
[----:B------:R-:W-:-:S04]  /*65f0*/  FADD.FTZ R29, R130, R4 ;  /* 0x00000004821d7221 */ /* 0x000fc80000010000 */
[----:B------:R-:W-:-:S04]  /*6600*/  FADD.FTZ R3, R132, R29 ;  /* 0x0000001d84037221 */ /* 0x000fc80000010000 */
[----:B------:R-:W-:Y:S01]  /*6610*/  FADD.FTZ R3, R135, R3 ;  /* 0x0000000387037221 */ /* 0x000fe20000010000 */
[----:B-1----:R-:W-:Y:S01]  /*6620*/  HMMA.16816.F32.BF16 R4, R20, R8, RZ ;  /* 0x000000081404723c */ /* 0x002fe200000418ff */
[----:B------:R1:W2:Y:S06]  /*6630*/  MUFU.EX2 R8, R25 ;  /* 0x0000001900087308 */ /* 0x0002ac0000000800 */
[--C-:B------:R-:W-:Y:S02]  /*6640*/  FFMA.FTZ R9, R103, c[0x0][0x2d0], -R0.reuse ;  /* 0x0000b40067097a23 */ /* 0x100fe40000010800 */
[--C-:B-1----:R-:W-:Y:S11]  /*6650*/  FFMA.FTZ R25, R98, c[0x0][0x2d0], -R0.reuse ;  /* 0x0000b40062197a23 */ /* 0x102ff60000010800 */
[----:B------:R-:W-:Y:S04]  /*6660*/  @!UPT UIADD3 URZ, URZ, URZ, URZ ;  /* 0x0000003f3f3ff290 */ /* 0x000fe8000fffe03f */
[----:B------:R-:W-:Y:S01]  /*6670*/  HMMA.16816.F32.BF16 R164, R16, R12, R4 ;  /* 0x0000000c10a4723c */ /* 0x000fe20000041804 */
[----:B------:R-:W1:Y:S06]  /*6680*/  MUFU.EX2 R12, R27 ;  /* 0x0000001b000c7308 */ /* 0x000e6c0000000800 */
[--C-:B------:R-:W-:Y:S01]  /*6690*/  FFMA.FTZ R13, R100, c[0x0][0x2d0], -R0.reuse ;  /* 0x0000b400640d7a23 */ /* 0x100fe20000010800 */
[----:B------:R-:W-:Y:S01]  /*66a0*/  HMMA.16816.F32.BF16 R4, R20, R10, RZ ;  /* 0x0000000a1404723c */ /* 0x000fe200000418ff */
[----:B------:R-:W-:Y:S06]  /*66b0*/  MUFU.EX2 R27, R45 ;  /* 0x0000002d001b7308 */ /* 0x000fec0000000800 */
[----:B------:R-:W-:-:S02]  /*66c0*/  FFMA.FTZ R10, R102, c[0x0][0x2d0], -R0 ;  /* 0x0000b400660a7a23 */ /* 0x000fc40000010800 */
[----:B------:R-:W-:-:S06]  /*66d0*/  FFMA.FTZ R11, R101, c[0x0][0x2d0], -R0 ;  /* 0x0000b400650b7a23 */ /* 0x000fcc0000010800 */
[----:B------:R-:W-:Y:S09]  /*66e0*/  MUFU.EX2 R11, R11 ;  /* 0x0000000b000b7308 */ /* 0x000ff20000000800 */
[----:B------:R-:W-:Y:S01]  /*66f0*/  HMMA.16816.F32.BF16 R196, R16, R14, R4 ;  /* 0x0000000e10c4723c */ /* 0x000fe20000041804 */
[----:B------:R-:W3:Y:S06]  /*6700*/  MUFU.EX2 R5, R30 ;  /* 0x0000001e00057308 */ /* 0x000eec0000000800 */
[----:B------:R-:W-:Y:S01]  /*6710*/  FFMA.FTZ R15, R99, c[0x0][0x2d0], -R0 ;  /* 0x0000b400630f7a23 */ /* 0x000fe20000010800 */
[----:B--2---:R-:W-:Y:S01]  /*6720*/  F2FP.BF16.PACK_AB R14, R8, R26 ;  /* 0x0000001a080e723e */ /* 0x004fe200000010ff */
[----:B------:R-:W-:Y:S01]  /*6730*/  FADD.FTZ R0, R28, R2 ;  /* 0x000000021c007221 */ /* 0x000fe20000010000 */
[----:B------:R2:W4:Y:S01]  /*6740*/  MUFU.EX2 R4, R31 ;  /* 0x0000001f00047308 */ /* 0x0005220000000800 */
[----:B------:R-:W-:-:S02]  /*6750*/  FADD.FTZ R2, R136, R3 ;  /* 0x0000000388027221 */ /* 0x000fc40000010000 */
[C---:B-1----:R-:W-:Y:S01]  /*6760*/  FADD.FTZ R0, R12.reuse, R0 ;  /* 0x000000000c007221 */ /* 0x042fe20000010000 */
[----:B------:R-:W-:-:S03]  /*6770*/  F2FP.BF16.PACK_AB R12, R12, R28 ;  /* 0x0000001c0c0c723e */ /* 0x000fc600000010ff */
[----:B------:R-:W-:Y:S01]  /*6780*/  FADD.FTZ R0, R26, R0 ;  /* 0x000000001a007221 */ /* 0x000fe20000010000 */
[----:B------:R-:W1:Y:S03]  /*6790*/  MUFU.EX2 R3, R44 ;  /* 0x0000002c00037308 */ /* 0x000e660000000800 */
[----:B------:R-:W-:-:S04]  /*67a0*/  FADD.FTZ R0, R8, R0 ;  /* 0x0000000008007221 */ /* 0x000fc80000010000 */
[----:B---3--:R-:W-:Y:S01]  /*67b0*/  FADD.FTZ R0, R5, R0 ;  /* 0x0000000005007221 */ /* 0x008fe20000010000 */
[----:B--2---:R-:W2:Y:S01]  /*67c0*/  LDSM.16.MT88.4 R28, [R220+0x9800] ;  /* 0x00980000dc1c783b */ /* 0x004ea20000004200 */
[C---:B----4-:R-:W-:Y:S01]  /*67d0*/  F2FP.BF16.PACK_AB R8, R4.reuse, R5 ;  /* 0x000000050408723e */ /* 0x050fe200000010ff */
[----:B------:R-:W-:Y:S01]  /*67e0*/  MUFU.EX2 R26, R42 ;  /* 0x0000002a001a7308 */ /* 0x000fe20000000800 */
[----:B------:R-:W-:Y:S02]  /*67f0*/  FADD.FTZ R0, R4, R0 ;  /* 0x0000000004007221 */ /* 0x000fe40000010000 */
[----:B------:R-:W-:Y:S02]  /*6800*/  HMMA.16816.F32.BF16 R4, R20, R32, RZ ;  /* 0x000000201404723c */ /* 0x000fe400000418ff */
[----:B------:R-:W-:-:S03]  /*6810*/  FADD.FTZ R0, R27, R0 ;  /* 0x000000001b007221 */ /* 0x000fc60000010000 */
[----:B------:R-:W-:Y:S01]  /*6820*/  MUFU.EX2 R32, R41 ;  /* 0x0000002900207308 */ /* 0x000fe20000000800 */
[----:B-1----:R-:W-:-:S07]  /*6830*/  FADD.FTZ R0, R3, R0 ;  /* 0x0000000003007221 */ /* 0x002fce0000010000 */
[----:B------:R-:W-:Y:S08]  /*6840*/  MUFU.EX2 R33, R38 ;  /* 0x0000002600217308 */ /* 0x000ff00000000800 */
[----:B------:R-:W-:Y:S03]  /*6850*/  MUFU.EX2 R41, R37 ;  /* 0x0000002500297308 */ /* 0x000fe60000000800 */
[----:B--2---:R-:W-:Y:S05]  /*6860*/  HMMA.16816.F32.BF16 R140, R16, R28, R4 ;  /* 0x0000001c108c723c */ /* 0x004fea0000041804 */
[----:B------:R-:W1:Y:S03]  /*6870*/  MUFU.EX2 R28, R43 ;  /* 0x0000002b001c7308 */ /* 0x000e660000000800 */
[----:B------:R-:W-:Y:S05]  /*6880*/  HMMA.16816.F32.BF16 R4, R20, R34, RZ ;  /* 0x000000221404723c */ /* 0x000fea00000418ff */
[----:B------:R-:W2:Y:S08]  /*6890*/  MUFU.EX2 R29, R40 ;  /* 0x00000028001d7308 */ /* 0x000eb00000000800 */
[----:B------:R-:W3:Y:S01]  /*68a0*/  MUFU.EX2 R34, R39 ;  /* 0x0000002700227308 */ /* 0x000ee20000000800 */
[----:B-1----:R-:W-:-:S04]  /*68b0*/  FADD.FTZ R0, R28, R0 ;  /* 0x000000001c007221 */ /* 0x002fc80000010000 */
[----:B------:R-:W-:-:S03]  /*68c0*/  FADD.FTZ R0, R26, R0 ;  /* 0x000000001a007221 */ /* 0x000fc60000010000 */
[----:B------:R1:W4:Y:S01]  /*68d0*/  MUFU.EX2 R35, R36 ;  /* 0x0000002400237308 */ /* 0x0003220000000800 */
[----:B------:R-:W-:-:S04]  /*68e0*/  FADD.FTZ R0, R32, R0 ;  /* 0x0000000020007221 */ /* 0x000fc80000010000 */
[----:B--2---:R-:W-:Y:S01]  /*68f0*/  FADD.FTZ R0, R29, R0 ;  /* 0x000000001d007221 */ /* 0x004fe20000010000 */
[----:B------:R-:W-:Y:S01]  /*6900*/  HMMA.16816.F32.BF16 R136, R16, R30, R4 ;  /* 0x0000001e1088723c */ /* 0x000fe20000041804 */
[C---:B---3--:R-:W-:Y:S02]  /*6910*/  F2FP.BF16.PACK_AB R128, R33.reuse, R34 ;  /* 0x000000222180723e */ /* 0x048fe400000010ff */
[----:B------:R-:W-:Y:S01]  /*6920*/  FADD.FTZ R0, R34, R0 ;  /* 0x0000000022007221 */ /* 0x000fe20000010000 */
[----:B------:R-:W2:Y:S03]  /*6930*/  MUFU.EX2 R40, R9 ;  /* 0x0000000900287308 */ /* 0x000ea60000000800 */
[----:B------:R-:W-:Y:S01]  /*6940*/  FADD.FTZ R0, R33, R0 ;  /* 0x0000000021007221 */ /* 0x000fe20000010000 */
[----:B------:R-:W-:Y:S01]  /*6950*/  F2FP.BF16.PACK_AB R6, R29, R32 ;  /* 0x000000201d06723e */ /* 0x000fe200000010ff */
[----:B-1----:R-:W1:Y:S02]  /*6960*/  LDSM.16.MT88.4 R36, [R222+0x9000] ;  /* 0x00900000de24783b */ /* 0x002e640000004200 */
[----:B------:R-:W-:Y:S01]  /*6970*/  FADD.FTZ R0, R41, R0 ;  /* 0x0000000029007221 */ /* 0x000fe20000010000 */
[C---:B----4-:R-:W-:Y:S01]  /*6980*/  F2FP.BF16.PACK_AB R130, R35.reuse, R41 ;  /* 0x000000292382723e */ /* 0x050fe200000010ff */
[----:B------:R3:W4:Y:S01]  /*6990*/  MUFU.EX2 R9, R10 ;  /* 0x0000000a00097308 */ /* 0x0007220000000800 */
[----:B------:R-:W-:Y:S01]  /*69a0*/  F2FP.BF16.PACK_AB R4, R26, R28 ;  /* 0x0000001c1a04723e */ /* 0x000fe200000010ff */
[----:B------:R-:W-:-:S02]  /*69b0*/  FADD.FTZ R0, R35, R0 ;  /* 0x0000000023007221 */ /* 0x000fc40000010000 */
[----:B------:R-:W5:Y:S01]  /*69c0*/  LDSM.16.MT88.4 R32, [R222+0x9800] ;  /* 0x00980000de20783b */ /* 0x000f620000004200 */
[----:B--2---:R-:W-:-:S03]  /*69d0*/  FADD.FTZ R2, R40, R2 ;  /* 0x0000000228027221 */ /* 0x004fc60000010000 */
[----:B------:R2:W2:Y:S01]  /*69e0*/  MUFU.EX2 R7, R13 ;  /* 0x0000000d00077308 */ /* 0x0004a20000000800 */
[----:B------:R1:W-:Y:S01]  /*69f0*/  STL [R1+0x14], R0 ;  /* 0x0000140001007387 */ /* 0x0003e20000100800 */
[----:B---3--:R-:W-:-:S06]  /*6a00*/  F2FP.BF16.PACK_AB R10, R3, R27 ;  /* 0x0000001b030a723e */ /* 0x008fcc00000010ff */
[----:B------:R3:W1:Y:S01]  /*6a10*/  MUFU.EX2 R5, R15 ;  /* 0x0000000f00057308 */ /* 0x0006620000000800 */
[----:B----4-:R-:W-:-:S04]  /*6a20*/  FADD.FTZ R2, R9, R2 ;  /* 0x0000000209027221 */ /* 0x010fc80000010000 */
[----:B------:R-:W-:Y:S01]  /*6a30*/  FADD.FTZ R2, R11, R2 ;  /* 0x000000020b027221 */ /* 0x000fe20000010000 */
[----:B--2---:R-:W-:Y:S02]  /*6a40*/  F2FP.BF16.PACK_AB R13, R9, R40 ;  /* 0x00000028090d723e */ /* 0x004fe400000010ff */
[----:B------:R-:W2:Y:S01]  /*6a50*/  MUFU.EX2 R3, R25 ;  /* 0x0000001900037308 */ /* 0x000ea20000000800 */
[C---:B---3--:R-:W-:Y:S01]  /*6a60*/  F2FP.BF16.PACK_AB R15, R7.reuse, R11 ;  /* 0x0000000b070f723e */ /* 0x048fe200000010ff */
[----:B-1----:R-:W-:-:S06]  /*6a70*/  FADD.FTZ R0, R7, R2 ;  /* 0x0000000207007221 */ /* 0x002fcc0000010000 */
[----:B------:R-:W-:Y:S01]  /*6a80*/  MUFU.EX2 R26, R48 ;  /* 0x00000030001a7308 */ /* 0x000fe20000000800 */
[----:B------:R-:W-:Y:S01]  /*6a90*/  HMMA.16816.F32.BF16 R28, R20, R36, RZ ;  /* 0x00000024141c723c */ /* 0x000fe200000418ff */
[----:B------:R-:W-:Y:S01]  /*6aa0*/  FADD.FTZ R0, R5, R0 ;  /* 0x0000000005007221 */ /* 0x000fe20000010000 */
[----:B--2---:R-:W-:-:S03]  /*6ab0*/  F2FP.BF16.PACK_AB R9, R3, R5 ;  /* 0x000000050309723e */ /* 0x004fc600000010ff */
[----:B------:R-:W-:Y:S02]  /*6ac0*/  FADD.FTZ R0, R3, R0 ;  /* 0x0000000003007221 */ /* 0x000fe40000010000 */
[----:B------:R-:W1:Y:S08]  /*6ad0*/  MUFU.EX2 R7, R46 ;  /* 0x0000002e00077308 */ /* 0x000e700000000800 */
[----:B------:R-:W2:Y:S08]  /*6ae0*/  MUFU.EX2 R5, R47 ;  /* 0x0000002f00057308 */ /* 0x000eb00000000800 */
[----:B------:R-:W3:Y:S01]  /*6af0*/  MUFU.EX2 R25, R49 ;  /* 0x0000003100197308 */ /* 0x000ee20000000800 */
[----:B-1----:R-:W-:Y:S01]  /*6b00*/  FADD.FTZ R0, R7, R0 ;  /* 0x0000000007007221 */ /* 0x002fe20000010000 */
[----:B-----5:R-:W-:Y:S06]  /*6b10*/  HMMA.16816.F32.BF16 R124, R16, R32, R28 ;  /* 0x00000020107c723c */ /* 0x020fec000004181c */
[----:B------:R-:W1:Y:S01]  /*6b20*/  MUFU.EX2 R32, R50 ;  /* 0x0000003200207308 */ /* 0x000e620000000800 */
[C---:B--2---:R-:W-:Y:S01]  /*6b30*/  FADD.FTZ R0, R5.reuse, R0 ;  /* 0x0000000005007221 */ /* 0x044fe20000010000 */
[----:B------:R-:W-:Y:S01]  /*6b40*/  HMMA.16816.F32.BF16 R28, R20, R38, RZ ;  /* 0x00000026141c723c */ /* 0x000fe200000418ff */
[----:B------:R-:W-:-:S02]  /*6b50*/  F2FP.BF16.PACK_AB R11, R5, R7 ;  /* 0x00000007050b723e */ /* 0x000fc400000010ff */
[----:B------:R-:W-:-:S03]  /*6b60*/  FADD.FTZ R0, R26, R0 ;  /* 0x000000001a007221 */ /* 0x000fc60000010000 */
[----:B------:R-:W2:Y:S01]  /*6b70*/  MUFU.EX2 R27, R51 ;  /* 0x00000033001b7308 */ /* 0x000ea20000000800 */
[C---:B---3--:R-:W-:Y:S01]  /*6b80*/  FADD.FTZ R0, R25.reuse, R0 ;  /* 0x0000000019007221 */ /* 0x048fe20000010000 */
[----:B------:R-:W-:-:S03]  /*6b90*/  F2FP.BF16.PACK_AB R5, R25, R26 ;  /* 0x0000001a1905723e */ /* 0x000fc600000010ff */
[----:B-1----:R-:W-:-:S03]  /*6ba0*/  FADD.FTZ R0, R32, R0 ;  /* 0x0000000020007221 */ /* 0x002fc60000010000 */
[----:B------:R-:W1:Y:S01]  /*6bb0*/  MUFU.EX2 R3, R52 ;  /* 0x0000003400037308 */ /* 0x000e620000000800 */
[----:B--2---:R-:W-:-:S07]  /*6bc0*/  F2FP.BF16.PACK_AB R7, R27, R32 ;  /* 0x000000201b07723e */ /* 0x004fce00000010ff */
[----:B------:R-:W2:Y:S02]  /*6bd0*/  MUFU.EX2 R2, R53 ;  /* 0x0000003500027308 */ /* 0x000ea40000000800 */
[----:B------:R-:W-:Y:S01]  /*6be0*/  HMMA.16816.F32.BF16 R116, R16, R34, R28 ;  /* 0x000000221074723c */ /* 0x000fe2000004181c */
[----:B------:R-:W3:Y:S01]  /*6bf0*/  LDSM.16.MT88.4 R28, [R221+0x9000] ;  /* 0x00900000dd1c783b */ /* 0x000ee20000004200 */
[----:B------:R-:W-:-:S04]  /*6c00*/  FADD.FTZ R0, R27, R0 ;  /* 0x000000001b007221 */ /* 0x000fc80000010000 */
[----:B-1----:R-:W-:-:S04]  /*6c10*/  FADD.FTZ R0, R3, R0 ;  /* 0x0000000003007221 */ /* 0x002fc80000010000 */
[C---:B--2---:R-:W-:Y:S01]  /*6c20*/  FADD.FTZ R0, R2.reuse, R0 ;  /* 0x0000000002007221 */ /* 0x044fe20000010000 */
[----:B------:R-:W-:Y:S02]  /*6c30*/  F2FP.BF16.PACK_AB R129, R2, R3 ;  /* 0x000000030281723e */ /* 0x000fe400000010ff */
[----:B------:R-:W1:Y:S08]  /*6c40*/  MUFU.EX2 R3, R55 ;  /* 0x0000003700037308 */ /* 0x000e700000000800 */
[----:B------:R-:W2:Y:S01]  /*6c50*/  MUFU.EX2 R2, R54 ;  /* 0x0000003600027308 */ /* 0x000ea20000000800 */
[----:B-1----:R-:W-:Y:S01]  /*6c60*/  FADD.FTZ R0, R3, R0 ;  /* 0x0000000003007221 */ /* 0x002fe20000010000 */
[----:B---3--:R-:W-:Y:S03]  /*6c70*/  HMMA.16816.F32.BF16 R32, R20, R28, RZ ;  /* 0x0000001c1420723c */ /* 0x008fe600000418ff */
[C---:B--2---:R-:W-:Y:S01]  /*6c80*/  FADD.FTZ R0, R2.reuse, R0 ;  /* 0x0000000002007221 */ /* 0x044fe20000010000 */
[----:B------:R-:W-:-:S04]  /*6c90*/  F2FP.BF16.PACK_AB R131, R2, R3 ;  /* 0x000000030283723e */ /* 0x000fc800000010ff */
[----:B------:R-:W-:Y:S01]  /*6ca0*/  STL [R1+0x24], R0 ;  /* 0x0000240001007387 */ /* 0x000fe20000100800 */
[----:B------:R-:W-:Y:S03]  /*6cb0*/  HMMA.16816.F32.BF16 R20, R20, R30, RZ ;  /* 0x0000001e1414723c */ /* 0x000fe600000418ff */
[----:B------:R-:W1:Y:S11]  /*6cc0*/  LDSM.16.MT88.4 R28, [R221+0x9800] ;  /* 0x00980000dd1c783b */ /* 0x000e760000004200 */
[----:B------:R-:W-:Y:S01]  /*6cd0*/  @!UPT UIADD3 URZ, URZ, URZ, URZ ;  /* 0x0000003f3f3ff290 */ /* 0x000fe2000fffe03f */
[C---:B-1----:R-:W-:Y:S09]  /*6ce0*/  HMMA.16816.F32.BF16 R100, R16.reuse, R28, R32 ;  /* 0x0000001c1064723c */ /* 0x042ff20000041820 */
        /* <DEDUP_REMOVED lines=43> */
[----:B------:R-:W1:Y:S11]  /*6fa0*/  LDSM.16.MT88.4 R16, [R222+0xa000] ;  /* 0x00a00000de10783b */ /* 0x000e760000004200 */
[----:B------:R-:W-:Y:S04]  /*6fb0*/  @!UPT UIADD3 URZ, URZ, URZ, URZ ;  /* 0x0000003f3f3ff290 */ /* 0x000fe8000fffe03f */
[----:B------:R-:W-:Y:S01]  /*6fc0*/  IMAD.MOV.U32 R25, RZ, RZ, R140 ;  /* 0x000000ffff197224 */ /* 0x000fe200078e008c */
[----:B------:R-:W-:Y:S02]  /*6fd0*/  MOV R3, R141 ;  /* 0x0000008d00037202 */ /* 0x000fe40000000f00 */
[----:B------:R-:W-:Y:S02]  /*6fe0*/  MOV R2, R142 ;  /* 0x0000008e00027202 */ /* 0x000fe40000000f00 */
[----:B------:R-:W-:Y:S01]  /*6ff0*/  MOV R0, R143 ;  /* 0x0000008f00007202 */ /* 0x000fe20000000f00 */
[C---:B-1----:R-:W-:Y:S08]  /*7000*/  HMMA.16816.F32.BF16 R208, R12.reuse, R16, R124 ;  /* 0x000000100cd0723c */ /* 0x042ff0000004187c */
[C---:B------:R-:W-:Y:S01]  /*7010*/  HMMA.16816.F32.BF16 R192, R12.reuse, R18, R116 ;  /* 0x000000120cc0723c */ /* 0x040fe20000041874 */
[----:B------:R-:W1:Y:S07]  /*7020*/  LDSM.16.MT88.4 R16, [R221+0xa000] ;  /* 0x00a00000dd10783b */ /* 0x000e6e0000004200 */
[C---:B-1----:R-:W-:Y:S08]  /*7030*/  HMMA.16816.F32.BF16 R140, R12.reuse, R16, R100 ;  /* 0x000000100c8c723c */ /* 0x042ff00000041864 */
[----:B------:R-:W-:Y:S01]  /*7040*/  HMMA.16816.F32.BF16 R188, R12, R18, R44 ;  /* 0x000000120cbc723c */ /* 0x000fe2000004182c */
[----:B------:R-:W1:Y:S04]  /*7050*/  LDSM.16.MT88.4 R12, [R219+0x1800] ;  /* 0x00180000db0c783b */ /* 0x000e680000004200 */
[----:B------:R-:W2:Y:S11]  /*7060*/  LDSM.16.MT88.4 R16, [R220+0x1800] ;  /* 0x00180000dc10783b */ /* 0x000eb60000004200 */
[----:B------:R-:W-:-:S02]  /*7070*/  MOV R101, R140 ;  /* 0x0000008c00657202 */ /* 0x000fc40000000f00 */
[----:B------:R-:W-:Y:S02]  /*7080*/  MOV R100, R141 ;  /* 0x0000008d00647202 */ /* 0x000fe40000000f00 */
[----:B------:R-:W-:Y:S02]  /*7090*/  MOV R27, R142 ;  /* 0x0000008e001b7202 */ /* 0x000fe40000000f00 */
[----:B------:R-:W-:Y:S01]  /*70a0*/  MOV R26, R143 ;  /* 0x0000008f001a7202 */ /* 0x000fe20000000f00 */
        /* <DEDUP_REMOVED lines=8> */
[----:B------:R-:W-:Y:S01]  /*7130*/  HMMA.16816.F32.BF16 R176, R8, R14, R36 ;  /* 0x0000000e08b0723c */ /* 0x000fe20000041824 */
[----:B------:R-:W1:Y:S01]  /*7140*/  LDSM.16.MT88.4 R12, [R219+0x4800] ;  /* 0x00480000db0c783b */ /* 0x000e620000004200 */
[----:B------:R-:W-:-:S02]  /*7150*/  MOV R61, R3 ;  /* 0x00000003003d7202 */ /* 0x000fc40000000f00 */
[----:B------:R-:W-:Y:S02]  /*7160*/  MOV R62, R2 ;  /* 0x00000002003e7202 */ /* 0x000fe40000000f00 */
[----:B------:R-:W-:Y:S02]  /*7170*/  MOV R63, R0 ;  /* 0x00000000003f7202 */ /* 0x000fe40000000f00 */
[C---:B--2---:R-:W-:Y:S01]  /*7180*/  HMMA.16816.F32.BF16 R160, R8.reuse, R16, R92 ;  /* 0x0000001008a0723c */ /* 0x044fe2000004185c */
[----:B------:R-:W-:Y:S02]  /*7190*/  MOV R36, R101 ;  /* 0x0000006500247202 */ /* 0x000fe40000000f00 */
[----:B------:R-:W-:Y:S02]  /*71a0*/  MOV R37, R100 ;  /* 0x0000006400257202 */ /* 0x000fe40000000f00 */
[----:B------:R-:W-:Y:S02]  /*71b0*/  MOV R38, R27 ;  /* 0x0000001b00267202 */ /* 0x000fe40000000f00 */
[----:B------:R-:W-:Y:S01]  /*71c0*/  MOV R39, R26 ;  /* 0x0000001a00277202 */ /* 0x000fe20000000f00 */
        /* <DEDUP_REMOVED lines=31> */
[----:B------:R-:W2:Y:S11]  /*73c0*/  LDSM.16.MT88.4 R16, [R221+0xa800] ;  /* 0x00a80000dd10783b */ /* 0x000eb60000004200 */
[----:B------:R-:W-:Y:S04]  /*73d0*/  @!UPT UIADD3 URZ, URZ, URZ, URZ ;  /* 0x0000003f3f3ff290 */ /* 0x000fe8000fffe03f */
[----:B------:R-:W-:Y:S01]  /*73e0*/  MOV R25, R60 ;  /* 0x0000003c00197202 */ /* 0x000fe20000000f00 */
[----:B------:R-:W-:Y:S01]  /*73f0*/  IMAD.MOV.U32 R3, RZ, RZ, R61 ;  /* 0x000000ffff037224 */ /* 0x000fe200078e003d */
[----:B------:R-:W-:Y:S02]  /*7400*/  MOV R2, R62 ;  /* 0x0000003e00027202 */ /* 0x000fe40000000f00 */
[----:B------:R-:W-:Y:S02]  /*7410*/  MOV R0, R63 ;  /* 0x0000003f00007202 */ /* 0x000fe40000000f00 */
[C---:B-1----:R-:W-:Y:S08]  /*7420*/  HMMA.16816.F32.BF16 R60, R8.reuse, R12, R208 ;  /* 0x0000000c083c723c */ /* 0x042ff000000418d0 */
[C---:B------:R-:W-:Y:S01]  /*7430*/  HMMA.16816.F32.BF16 R48, R8.reuse, R14, R192 ;  /* 0x0000000e0830723c */ /* 0x040fe200000418c0 */
[----:B------:R-:W1:Y:S07]  /*7440*/  LDSM.16.MT88.4 R12, [R219+0x2000] ;  /* 0x00200000db0c783b */ /* 0x000e6e0000004200 */
[C---:B--2---:R-:W-:Y:S08]  /*7450*/  HMMA.16816.F32.BF16 R36, R8.reuse, R16, R36 ;  /* 0x000000100824723c */ /* 0x044ff00000041824 */
[----:B------:R-:W-:Y:S01]  /*7460*/  HMMA.16816.F32.BF16 R20, R8, R18, R188 ;  /* 0x000000120814723c */ /* 0x000fe200000418bc */
[----:B------:R-:W2:Y:S04]  /*7470*/  LDSM.16.MT88.4 R8, [R221+0x2000] ;  /* 0x00200000dd08783b */ /* 0x000ea80000004200 */
[----:B------:R-:W3:Y:S03]  /*7480*/  LDSM.16.MT88.4 R16, [R220+0x2000] ;  /* 0x00200000dc10783b */ /* 0x000ee60000004200 */
[C---:B-1----:R-:W-:Y:S08]  /*7490*/  HMMA.16816.F32.BF16 R144, R4.reuse, R12, R172 ;  /* 0x0000000c0490723c */ /* 0x042ff000000418ac */
[C---:B------:R-:W-:Y:S01]  /*74a0*/  HMMA.16816.F32.BF16 R84, R4.reuse, R14, R152 ;  /* 0x0000000e0454723c */ /* 0x040fe20000041898 */
[----:B------:R-:W1:Y:S06]  /*74b0*/  LDSM.16.MT88.4 R12, [R222+0x2000] ;  /* 0x00200000de0c783b */ /* 0x000e6c0000004200 */
[----:B------:R-:W-:Y:S01]  /*74c0*/  MOV R155, R0 ;  /* 0x00000000009b7202 */ /* 0x000fe20000000f00 */
[----:B--2---:R-:W-:Y:S01]  /*74d0*/  HMMA.16816.F32.BF16 R156, R4, R8, R160 ;  /* 0x00000008049c723c */ /* 0x004fe200000418a0 */
[----:B------:R-:W-:Y:S01]  /*74e0*/  MOV R153, R3 ;  /* 0x0000000300997202 */ /* 0x000fe20000000f00 */
[----:B------:R-:W-:Y:S01]  /*74f0*/  LDSM.16.MT88.4 R160, [R222+0x2800] ;  /* 0x00280000dea0783b */ /* 0x000fe20000004200 */
[----:B------:R-:W-:-:S02]  /*7500*/  MOV R154, R2 ;  /* 0x00000002009a7202 */ /* 0x000fc40000000f00 */
[----:B------:R-:W-:-:S03]  /*7510*/  MOV R152, R25 ;  /* 0x0000001900987202 */ /* 0x000fc60000000f00 */
[C---:B------:R-:W-:Y:S01]  /*7520*/  HMMA.16816.F32.BF16 R96, R4.reuse, R10, R96 ;  /* 0x0000000a0460723c */ /* 0x040fe20000041860 */
[----:B------:R-:W2:Y:S07]  /*7530*/  LDSM.16.MT88.4 R8, [R222+0x5000] ;  /* 0x00500000de08783b */ /* 0x000eae0000004200 */
[C---:B---3--:R-:W-:Y:S08]  /*7540*/  HMMA.16816.F32.BF16 R172, R4.reuse, R16, R204 ;  /* 0x0000001004ac723c */ /* 0x048ff000000418cc */
[C---:B------:R-:W-:Y:S01]  /*7550*/  HMMA.16816.F32.BF16 R88, R4.reuse, R18, R184 ;  /* 0x000000120458723c */ /* 0x040fe200000418b8 */
[----:B------:R-:W3:Y:S07]  /*7560*/  LDSM.16.MT88.4 R16, [R219+0x5000] ;  /* 0x00500000db10783b */ /* 0x000eee0000004200 */
[C---:B-1----:R-:W-:Y:S08]  /*7570*/  HMMA.16816.F32.BF16 R164, R4.reuse, R12, R180 ;  /* 0x0000000c04a4723c */ /* 0x042ff000000418b4 */
[C---:B------:R-:W-:Y:S01]  /*7580*/  HMMA.16816.F32.BF16 R92, R4.reuse, R14, R176 ;  /* 0x0000000e045c723c */ /* 0x040fe200000418b0 */
[----:B------:R-:W1:Y:S04]  /*7590*/  LDSM.16.MT88.4 R12, [R220+0x5000] ;  /* 0x00500000dc0c783b */ /* 0x000e680000004200 */
[----:B------:R-:W-:Y:S03]  /*75a0*/  LDSM.16.MT88.4 R176, [R219+0x2800] ;  /* 0x00280000dbb0783b */ /* 0x000fe60000004200 */
[C---:B--2---:R-:W-:Y:S01]  /*75b0*/  HMMA.16816.F32.BF16 R112, R4.reuse, R8, R136 ;  /* 0x000000080470723c */ /* 0x044fe20000041888 */
[----:B------:R-:W-:Y:S07]  /*75c0*/  LDSM.16.MT88.4 R136, [R220+0x5800] ;  /* 0x00580000dc88783b */ /* 0x000fee0000004200 */
[C---:B------:R-:W-:Y:S01]  /*75d0*/  HMMA.16816.F32.BF16 R116, R4.reuse, R10, R116 ;  /* 0x0000000a0474723c */ /* 0x040fe20000041874 */
[----:B------:R-:W2:Y:S07]  /*75e0*/  LDSM.16.MT88.4 R8, [R220+0x8000] ;  /* 0x00800000dc08783b */ /* 0x000eae0000004200 */
[C---:B---3--:R-:W-:Y:S08]  /*75f0*/  HMMA.16816.F32.BF16 R104, R4.reuse, R16, R200 ;  /* 0x000000100468723c */ /* 0x048ff000000418c8 */
[----:B------:R-:W-:Y:S01]  /*7600*/  HMMA.16816.F32.BF16 R200, R4, R18, R168 ;  /* 0x0000001204c8723c */ /* 0x000fe200000418a8 */
[----:B------:R-:W3:Y:S07]  /*7610*/  LDSM.16.MT88.4 R168, [R220+0x2800] ;  /* 0x00280000dca8783b */ /* 0x000eee0000004200 */
[----:B------:R-:W-:Y:S08]  /*7620*/  HMMA.16816.F32.BF16 R164, R128, R160, R164 ;  /* 0x000000a080a4723c */ /* 0x000ff000000418a4 */
[----:B------:R-:W-:Y:S01]  /*7630*/  MOV R0, R107 ;  /* 0x0000006b00007202 */ /* 0x000fe20000000f00 */
[----:B-1----:R-:W-:Y:S01]  /*7640*/  HMMA.16816.F32.BF16 R192, R4, R12, R148 ;  /* 0x0000000c04c0723c */ /* 0x002fe20000041894 */
[----:B------:R-:W-:-:S02]  /*7650*/  MOV R16, R104 ;  /* 0x0000006800107202 */ /* 0x000fc40000000f00 */
[----:B------:R-:W-:Y:S02]  /*7660*/  MOV R3, R105 ;  /* 0x0000006900037202 */ /* 0x000fe40000000f00 */
[----:B------:R-:W-:Y:S02]  /*7670*/  MOV R2, R106 ;  /* 0x0000006a00027202 */ /* 0x000fe40000000f00 */
[----:B------:R-:W-:Y:S01]  /*7680*/  MOV R151, R0 ;  /* 0x0000000000977202 */ /* 0x000fe20000000f00 */
[----:B--2---:R-:W-:Y:S01]  /*7690*/  HMMA.16816.F32.BF16 R188, R4, R8, R44 ;  /* 0x0000000804bc723c */ /* 0x004fe2000004182c */
[----:B------:R-:W2:Y:S01]  /*76a0*/  LDL R0, [R1+0x74] ;  /* 0x0000740001007983 */ /* 0x000ea20000100800 */
[----:B------:R-:W-:Y:S02]  /*76b0*/  MOV R148, R16 ;  /* 0x0000001000947202 */ /* 0x000fe40000000f00 */
[----:B------:R-:W-:Y:S01]  /*76c0*/  MOV R150, R2 ;  /* 0x0000000200967202 */ /* 0x000fe20000000f00 */
[----:B------:R-:W1:Y:S01]  /*76d0*/  LDSM.16.MT88.4 R16, [R221+0x5000] ;  /* 0x00500000dd10783b */ /* 0x000e620000004200 */
[----:B------:R-:W-:-:S02]  /*76e0*/  MOV R149, R3 ;  /* 0x0000000300957202 */ /* 0x000fc40000000f00 */
[C---:B------:R-:W-:Y:S01]  /*76f0*/  HMMA.16816.F32.BF16 R120, R4.reuse, R10, R32 ;  /* 0x0000000a0478723c */ /* 0x040fe20000041820 */
[----:B------:R-:W4:Y:S07]  /*7700*/  LDSM.16.MT88.4 R8, [R219+0xb000] ;  /* 0x00b00000db08783b */ /* 0x000f2e0000004200 */
[----:B------:R-:W-:Y:S01]  /*7710*/  HMMA.16816.F32.BF16 R184, R4, R14, R140 ;  /* 0x0000000e04b8723c */ /* 0x000fe2000004188c */
[----:B------:R-:W5:Y:S07]  /*7720*/  LDSM.16.MT88.4 R12, [R219+0x8000] ;  /* 0x00800000db0c783b */ /* 0x000f6e0000004200 */
[C---:B---3--:R-:W-:Y:S08]  /*7730*/  HMMA.16816.F32.BF16 R172, R128.reuse, R168, R172 ;  /* 0x000000a880ac723c */ /* 0x048ff000000418ac */
[C---:B------:R-:W-:Y:S01]  /*7740*/  HMMA.16816.F32.BF16 R168, R128.reuse, R170, R88 ;  /* 0x000000aa80a8723c */ /* 0x040fe20000041858 */
[----:B------:R-:W-:Y:S07]  /*7750*/  LDSM.16.MT88.4 R88, [R222+0x8800] ;  /* 0x00880000de58783b */ /* 0x000fee0000004200 */
[----:B------:R-:W-:Y:S08]  /*7760*/  HMMA.16816.F32.BF16 R180, R128, R176, R144 ;  /* 0x000000b080b4723c */ /* 0x000ff00000041890 */
[C---:B-1----:R-:W-:Y:S08]  /*7770*/  HMMA.16816.F32.BF16 R124, R4.reuse, R16, R124 ;  /* 0x00000010047c723c */ /* 0x042ff0000004187c */
[----:B------:R-:W-:Y:S01]  /*7780*/  HMMA.16816.F32.BF16 R100, R4, R18, R100 ;  /* 0x000000120464723c */ /* 0x000fe20000041864 */
[----:B------:R-:W1:Y:S01]  /*7790*/  LDSM.16.MT88.4 R16, [R222+0x8000] ;  /* 0x00800000de10783b */ /* 0x000e620000004200 */
[----:B------:R-:W-:-:S02]  /*77a0*/  MOV R2, c[0x0][0x2c4] ;  /* 0x0000b10000027a02 */ /* 0x000fc40000000f00 */
[----:B------:R-:W-:Y:S01]  /*77b0*/  MOV R3, c[0x0][0x2ac] ;  /* 0x0000ab0000037a02 */ /* 0x000fe20000000f00 */
[----:B------:R-:W-:Y:S03]  /*77c0*/  LDSM.16.MT88.4 R144, [R219+0x5800] ;  /* 0x00580000db90783b */ /* 0x000fe60000004200 */
[C---:B----4-:R-:W-:Y:S08]  /*77d0*/  HMMA.16816.F32.BF16 R208, R4.reuse, R8, R40 ;  /* 0x0000000804d0723c */ /* 0x050ff00000041828 */
[C---:B------:R-:W-:Y:S01]  /*77e0*/  HMMA.16816.F32.BF16 R40, R4.reuse, R10, R28 ;  /* 0x0000000a0428723c */ /* 0x040fe2000004181c */
[----:B------:R-:W3:Y:S07]  /*77f0*/  LDSM.16.MT88.4 R8, [R221+0xb000] ;  /* 0x00b00000dd08783b */ /* 0x000eee0000004200 */
[C---:B-----5:R-:W-:Y:S01]  /*7800*/  HMMA.16816.F32.BF16 R212, R4.reuse, R12, R80 ;  /* 0x0000000c04d4723c */ /* 0x060fe20000041850 */
[----:B------:R-:W-:Y:S07]  /*7810*/  LDSM.16.MT88.4 R80, [R220+0x8800] ;  /* 0x00880000dc50783b */ /* 0x000fee0000004200 */
[----:B------:R-:W-:Y:S01]  /*7820*/  HMMA.16816.F32.BF16 R196, R4, R14, R56 ;  /* 0x0000000e04c4723c */ /* 0x000fe20000041838 */
[----:B------:R-:W4:Y:S04]  /*7830*/  LDSM.16.MT88.4 R12, [R221+0x8000] ;  /* 0x00800000dd0c783b */ /* 0x000f280000004200 */
[----:B------:R-:W-:Y:S03]  /*7840*/  LDSM.16.MT88.4 R56, [R222+0x5800] ;  /* 0x00580000de38783b */ /* 0x000fe60000004200 */
[----:B------:R-:W-:Y:S08]  /*7850*/  HMMA.16816.F32.BF16 R176, R128, R178, R84 ;  /* 0x000000b280b0723c */ /* 0x000ff00000041854 */
[C---:B-1----:R-:W-:Y:S08]  /*7860*/  HMMA.16816.F32.BF16 R108, R4.reuse, R16, R76 ;  /* 0x00000010046c723c */ /* 0x042ff0000004184c */
[----:B------:R-:W-:Y:S01]  /*7870*/  HMMA.16816.F32.BF16 R104, R4, R18, R72 ;  /* 0x000000120468723c */ /* 0x000fe20000041848 */
[----:B------:R-:W1:Y:S01]  /*7880*/  LDSM.16.MT88.4 R16, [R220+0xb000] ;  /* 0x00b00000dc10783b */ /* 0x000e620000004200 */
[----:B------:R-:W-:Y:S01]  /*7890*/  ISETP.NE.AND P1, PT, R2, 0x1, PT ;  /* 0x000000010200780c */ /* 0x000fe20003f25270 */
[----:B------:R-:W-:-:S02]  /*78a0*/  IMAD R3, R3, c[0x0][0x1d0], RZ ;  /* 0x0000740003037a24 */ /* 0x000fc400078e02ff */
[----:B------:R-:W-:Y:S03]  /*78b0*/  LDSM.16.MT88.4 R72, [R219+0x8800] ;  /* 0x00880000db48783b */ /* 0x000fe60000004200 */
[C---:B---3--:R-:W-:Y:S01]  /*78c0*/  HMMA.16816.F32.BF16 R36, R4.reuse, R8, R36 ;  /* 0x000000080424723c */ /* 0x048fe20000041824 */
[----:B------:R-:W3:Y:S07]  /*78d0*/  LDL R8, [R1+0x2c] ;  /* 0x00002c0001087983 */ /* 0x000eee0000100800 */
[C---:B------:R-:W-:Y:S08]  /*78e0*/  HMMA.16816.F32.BF16 R20, R4.reuse, R10, R20 ;  /* 0x0000000a0414723c */ /* 0x040ff00000041814 */
[C---:B----4-:R-:W-:Y:S01]  /*78f0*/  HMMA.16816.F32.BF16 R44, R4.reuse, R12, R64 ;  /* 0x0000000c042c723c */ /* 0x050fe20000041840 */
[----:B------:R-:W-:Y:S07]  /*7900*/  LDSM.16.MT88.4 R64, [R221+0x5800] ;  /* 0x00580000dd40783b */ /* 0x000fee0000004200 */
[----:B------:R-:W-:Y:S01]  /*7910*/  HMMA.16816.F32.BF16 R32, R4, R14, R52 ;  /* 0x0000000e0420723c */ /* 0x000fe20000041834 */
[----:B------:R-:W4:Y:S07]  /*7920*/  LDSM.16.MT88.4 R12, [R222+0xb000] ;  /* 0x00b00000de0c783b */ /* 0x000f2e0000004200 */
[----:B------:R-:W-:Y:S08]  /*7930*/  HMMA.16816.F32.BF16 R160, R128, R162, R92 ;  /* 0x000000a280a0723c */ /* 0x000ff0000004185c */
[C---:B-1----:R-:W-:Y:S01]  /*7940*/  HMMA.16816.F32.BF16 R204, R4.reuse, R16, R152 ;  /* 0x0000001004cc723c */ /* 0x042fe20000041898 */
[----:B------:R-:W1:Y:S07]  /*7950*/  LDSM.16.MT88.4 R152, [R221+0x2800] ;  /* 0x00280000dd98783b */ /* 0x000e6e0000004200 */
[----:B------:R-:W-:Y:S08]  /*7960*/  HMMA.16816.F32.BF16 R28, R4, R18, R68 ;  /* 0x00000012041c723c */ /* 0x000ff00000041844 */
[----:B------:R-:W-:Y:S08]  /*7970*/  HMMA.16816.F32.BF16 R148, R128, R144, R148 ;  /* 0x000000908094723c */ /* 0x000ff00000041894 */
[C---:B----4-:R-:W-:Y:S08]  /*7980*/  HMMA.16816.F32.BF16 R16, R4.reuse, R12, R60 ;  /* 0x0000000c0410723c */ /* 0x050ff0000004183c */
[----:B------:R-:W-:Y:S01]  /*7990*/  HMMA.16816.F32.BF16 R48, R4, R14, R48 ;  /* 0x0000000e0430723c */ /* 0x000fe20000041830 */
[----:B------:R-:W4:Y:S07]  /*79a0*/  LDSM.16.MT88.4 R4, [R221+0xb800] ;  /* 0x00b80000dd04783b */ /* 0x000f2e0000004200 */
[C---:B-1----:R-:W-:Y:S08]  /*79b0*/  HMMA.16816.F32.BF16 R156, R128.reuse, R152, R156 ;  /* 0x00000098809c723c */ /* 0x042ff0000004189c */
[C---:B------:R-:W-:Y:S08]  /*79c0*/  HMMA.16816.F32.BF16 R76, R128.reuse, R80, R188 ;  /* 0x00000050804c723c */ /* 0x040ff000000418bc */
[C---:B------:R-:W-:Y:S08]  /*79d0*/  HMMA.16816.F32.BF16 R84, R128.reuse, R88, R108 ;  /* 0x000000588054723c */ /* 0x040ff0000004186c */
[C---:B------:R-:W-:Y:S01]  /*79e0*/  HMMA.16816.F32.BF16 R152, R128.reuse, R154, R96 ;  /* 0x0000009a8098723c */ /* 0x040fe20000041860 */
[----:B------:R-:W1:Y:S07]  /*79f0*/  LDSM.16.MT88.4 R96, [R221+0x8800] ;  /* 0x00880000dd60783b */ /* 0x000e6e0000004200 */
[C---:B------:R-:W-:Y:S01]  /*7a00*/  HMMA.16816.F32.BF16 R52, R128.reuse, R56, R112 ;  /* 0x000000388034723c */ /* 0x040fe20000041870 */
[----:B------:R-:W-:Y:S07]  /*7a10*/  LDSM.16.MT88.4 R112, [R220+0xb800] ;  /* 0x00b80000dc70783b */ /* 0x000fee0000004200 */
[C---:B------:R-:W-:Y:S01]  /*7a20*/  HMMA.16816.F32.BF16 R80, R128.reuse, R82, R120 ;  /* 0x000000528050723c */ /* 0x040fe20000041878 */
[----:B------:R-:W-:Y:S07]  /*7a30*/  LDSM.16.MT88.4 R120, [R222+0xb800] ;  /* 0x00b80000de78783b */ /* 0x000fee0000004200 */
[C---:B------:R-:W-:Y:S01]  /*7a40*/  HMMA.16816.F32.BF16 R88, R128.reuse, R90, R104 ;  /* 0x0000005a8058723c */ /* 0x040fe20000041868 */
[----:B------:R-:W5:Y:S07]  /*7a50*/  LDSM.16.MT88.4 R104, [R219+0xb800] ;  /* 0x00b80000db68783b */ /* 0x000f6e0000004200 */
[C---:B------:R-:W-:Y:S08]  /*7a60*/  HMMA.16816.F32.BF16 R60, R128.reuse, R64, R124 ;  /* 0x00000040803c723c */ /* 0x040ff0000004187c */
[----:B----4-:R-:W-:Y:S01]  /*7a70*/  HMMA.16816.F32.BF16 R124, R128, R4, R36 ;  /* 0x00000004807c723c */ /* 0x010fe20000041824 */
[----:B--2---:R-:W-:-:S05]  /*7a80*/  @P1 IMAD.HI.U32 R2, R0, c[0x0][0x2c8], RZ ;  /* 0x0000b20000021a27 */ /* 0x004fca00078e00ff */
[----:B------:R-:W-:-:S04]  /*7a90*/  @P1 SHF.R.U32.HI R0, RZ, c[0x0][0x2cc], R2 ;  /* 0x0000b300ff001a19 */ /* 0x000fc80000011602 */
[----:B------:R-:W-:-:S05]  /*7aa0*/  IADD3 R0, R0, -c[0x0][0x168], R3 ;  /* 0x80005a0000007a10 */ /* 0x000fca0007ffe003 */
[----:B------:R-:W-:-:S05]  /*7ab0*/  IMAD.HI R0, R0, 0x2aaaaaab, RZ ;  /* 0x2aaaaaab00007827 */ /* 0x000fca00078e02ff */
[----:B------:R-:W-:-:S04]  /*7ac0*/  SHF.R.U32.HI R2, RZ, 0x1f, R0 ;  /* 0x0000001fff027819 */ /* 0x000fc80000011600 */
[----:B------:R-:W-:Y:S02]  /*7ad0*/  LEA.HI.SX32 R0, R0, R2, 0x1c ;  /* 0x0000000200007211 */ /* 0x000fe400078fe2ff */
[----:B------:R-:W-:-:S05]  /*7ae0*/  IADD3 R3, R252, -0x2, RZ ;  /* 0xfffffffefc037810 */ /* 0x000fca0007ffe0ff */
[----:B------:R2:W-:Y:S01]  /*7af0*/  STL [R1+0x8], R3 ;  /* 0x0000080301007387 */ /* 0x0005e20000100800 */
[C---:B------:R-:W-:Y:S08]  /*7b00*/  HMMA.16816.F32.BF16 R56, R128.reuse, R58, R116 ;  /* 0x0000003a8038723c */ /* 0x040ff00000041874 */
[C---:B------:R-:W-:Y:S08]  /*7b10*/  HMMA.16816.F32.BF16 R64, R128.reuse, R66, R100 ;  /* 0x000000428040723c */ /* 0x040ff00000041864 */
[C---:B------:R-:W-:Y:S08]  /*7b20*/  HMMA.16816.F32.BF16 R140, R128.reuse, R136, R192 ;  /* 0x00000088808c723c */ /* 0x040ff000000418c0 */
[C---:B------:R-:W-:Y:S08]  /*7b30*/  HMMA.16816.F32.BF16 R68, R128.reuse, R72, R212 ;  /* 0x000000488044723c */ /* 0x040ff000000418d4 */
[C---:B-1----:R-:W-:Y:S08]  /*7b40*/  HMMA.16816.F32.BF16 R92, R128.reuse, R96, R44 ;  /* 0x00000060805c723c */ /* 0x042ff0000004182c */
[C---:B-----5:R-:W-:Y:S08]  /*7b50*/  HMMA.16816.F32.BF16 R100, R128.reuse, R104, R208 ;  /* 0x000000688064723c */ /* 0x060ff000000418d0 */
[C---:B------:R-:W-:Y:S08]  /*7b60*/  HMMA.16816.F32.BF16 R108, R128.reuse, R112, R204 ;  /* 0x00000070806c723c */ /* 0x040ff000000418cc */
[C---:B------:R-:W-:Y:S08]  /*7b70*/  HMMA.16816.F32.BF16 R116, R128.reuse, R120, R16 ;  /* 0x000000788074723c */ /* 0x040ff00000041810 */
[----:B------:R-:W-:Y:S01]  /*7b80*/  HMMA.16816.F32.BF16 R144, R128, R146, R200 ;  /* 0x000000928090723c */ /* 0x000fe200000418c8 */
[----:B---3--:R-:W-:-:S05]  /*7b90*/  IMNMX R4, R8, R0, !PT ;  /* 0x0000000008047217 */ /* 0x008fca0007800200 */
[----:B------:R2:W-:Y:S01]  /*7ba0*/  STL [R1+0x30], R4 ;  /* 0x0000300401007387 */ /* 0x0005e20000100800 */
[----:B------:R-:W-:Y:S01]  /*7bb0*/  ISETP.GE.AND P0, PT, R3, R4, PT ;  /* 0x000000040300720c */ /* 0x000fe20003f06270 */
[C---:B------:R-:W-:Y:S08]  /*7bc0*/  HMMA.16816.F32.BF16 R136, R128.reuse, R138, R184 ;  /* 0x0000008a8088723c */ /* 0x040ff000000418b8 */
[C---:B------:R-:W-:Y:S08]  /*7bd0*/  HMMA.16816.F32.BF16 R72, R128.reuse, R74, R196 ;  /* 0x0000004a8048723c */ /* 0x040ff000000418c4 */
[C---:B------:R-:W-:Y:S08]  /*7be0*/  HMMA.16816.F32.BF16 R96, R128.reuse, R98, R32 ;  /* 0x000000628060723c */ /* 0x040ff00000041820 */
[C---:B------:R-:W-:Y:S08]  /*7bf0*/  HMMA.16816.F32.BF16 R104, R128.reuse, R106, R40 ;  /* 0x0000006a8068723c */ /* 0x040ff00000041828 */
[C---:B------:R-:W-:Y:S08]  /*7c00*/  HMMA.16816.F32.BF16 R112, R128.reuse, R114, R28 ;  /* 0x000000728070723c */ /* 0x040ff0000004181c */
[C---:B------:R-:W-:Y:S08]  /*7c10*/  HMMA.16816.F32.BF16 R120, R128.reuse, R122, R48 ;  /* 0x0000007a8078723c */ /* 0x040ff00000041830 */
[----:B------:R-:W-:Y:S01]  /*7c20*/  HMMA.16816.F32.BF16 R128, R128, R6, R20 ;  /* 0x000000068080723c */ /* 0x000fe20000041814 */
[----:B------:R-:W-:Y:S01]  /*7c30*/  @!UPT UIADD3 URZ, URZ, URZ, URZ ;  /* 0x0000003f3f3ff290 */ /* 0x000fe2000fffe03f */
[----:B------:R-:W-:Y:S11]  /*7c40*/  @!P0 BRA `(.L_x_2698) ;  /* 0x0000553000008947 */ /* 0x000ff60003800000 */
[----:B--2---:R-:W-:Y:S02]  /*7c50*/  MOV R135, R24 ;  /* 0x0000001800877202 */ /* 0x004fe40000000f00 */
[----:B------:R-:W-:-:S02]  /*7c60*/  MOV R134, R133 ;  /* 0x0000008500867202 */ /* 0x000fc40000000f00 */
[----:B------:R-:W-:-:S07]  /*7c70*/  MOV R252, R3 ;  /* 0x0000000300fc7202 */ /* 0x000fce0000000f00 */
.L_x_2709:
[----:B------:R-:W2:Y:S01]  /*7c80*/  LDL R0, [R1+0x2c] ;  /* 0x00002c0001007983 */ /* 0x000ea20000100800 */
[----:B------:R-:W-:Y:S04]  /*7c90*/  DEPBAR.LE SB0, 0x0 ;  /* 0x000080000000791a */ /* 0x000fe80000000000 */
[----:B------:R-:W-:Y:S01]  /*7ca0*/  WARPSYNC 0xffffffff ;  /* 0xffffffff00007948 */ /* 0x000fe20003800000 */
[----:B------:R-:W-:Y:S06]  /*7cb0*/  BAR.SYNC.DEFER_BLOCKING 0x0 ;  /* 0x0000000000007b1d */ /* 0x000fec0000010000 */
[----:B------:R1:W3:Y:S01]  /*7cc0*/  LDSM.16.M88.4 R48, [R223] ;  /* 0x00000000df30783b */ /* 0x0002e20000000200 */
[----:B------:R-:W-:Y:S03]  /*7cd0*/  BSSY B0, `(.L_x_2699) ;  /* 0x000007a000007945 */ /* 0x000fe60003800000 */
[----:B------:R1:W4:Y:S04]  /*7ce0*/  LDSM.16.M88.4 R8, [R216] ;  /* 0x00000000d808783b */ /* 0x0003280000000200 */
[----:B------:R1:W1:Y:S04]  /*7cf0*/  LDSM.16.M88.4 R16, [R216+0x800] ;  /* 0x00080000d810783b */ /* 0x0002680000000200 */
[----:B------:R1:W1:Y:S04]  /*7d00*/  LDSM.16.M88.4 R24, [R216+0x1000] ;  /* 0x00100000d818783b */ /* 0x0002680000000200 */
[----:B------:R1:W1:Y:S04]  /*7d10*/  LDSM.16.M88.4 R32, [R216+0x1800] ;  /* 0x00180000d820783b */ /* 0x0002680000000200 */
[----:B------:R1:W1:Y:S04]  /*7d20*/  LDSM.16.M88.4 R40, [R216+0x2000] ;  /* 0x00200000d828783b */ /* 0x0002680000000200 */
[----:B------:R1:W1:Y:S04]  /*7d30*/  LDSM.16.M88.4 R184, [R216+0x2800] ;  /* 0x00280000d8b8783b */ /* 0x0002680000000200 */
[----:B------:R1:W1:Y:S04]  /*7d40*/  LDSM.16.M88.4 R188, [R224] ;  /* 0x00000000e0bc783b */ /* 0x0002680000000200 */
[----:B------:R1:W1:Y:S04]  /*7d50*/  LDSM.16.M88.4 R192, [R227] ;  /* 0x00000000e3c0783b */ /* 0x0002680000000200 */
[----:B------:R1:W1:Y:S04]  /*7d60*/  LDSM.16.M88.4 R196, [R246] ;  /* 0x00000000f6c4783b */ /* 0x0002680000000200 */
[----:B------:R1:W1:Y:S04]  /*7d70*/  LDSM.16.M88.4 R200, [R247] ;  /* 0x00000000f7c8783b */ /* 0x0002680000000200 */
[----:B------:R1:W1:Y:S04]  /*7d80*/  LDSM.16.M88.4 R204, [R248] ;  /* 0x00000000f8cc783b */ /* 0x0002680000000200 */
[----:B------:R1:W1:Y:S04]  /*7d90*/  LDSM.16.M88.4 R208, [R249] ;  /* 0x00000000f9d0783b */ /* 0x0002680000000200 */
[----:B------:R1:W1:Y:S01]  /*7da0*/  LDSM.16.M88.4 R212, [R250] ;  /* 0x00000000fad4783b */ /* 0x0002620000000200 */
[----:B--2---:R-:W-:Y:S11]  /*7db0*/  ISETP.GT.AND P0, PT, R0, R252, PT ;  /* 0x000000fc0000720c */ /* 0x004ff60003f04270 */
[----:B------:R-:W-:Y:S02]  /*7dc0*/  @!UPT UIADD3 URZ, URZ, URZ, URZ ;  /* 0x0000003f3f3ff290 */ /* 0x000fe4000fffe03f */
[----:B------:R-:W-:-:S05]  /*7dd0*/  @P0 BRA `(.L_x_2700) ;  /* 0x0000069000000947 */ /* 0x000fca0003800000 */
[----:B-1-34-:R-:W2:Y:S04]  /*7de0*/  LDL R4, [R1+0xc] ;  /* 0x00000c0001047983 */ /* 0x01aea80000100800 */
[----:B------:R-:W3:Y:S04]  /*7df0*/  LDL R5, [R1+0x4] ;  /* 0x0000040001057983 */ /* 0x000ee80000100800 */
[----:B------:R-:W4:Y:S04]  /*7e00*/  LDL.64 R28, [R1+0x50] ;  /* 0x00005000011c7983 */ /* 0x000f280000100a00 */
[----:B------:R-:W5:Y:S04]  /*7e10*/  LDL R6, [R1+0x5c] ;  /* 0x00005c0001067983 */ /* 0x000f680000100800 */
[----:B------:R-:W4:Y:S04]  /*7e20*/  LDL R14, [R1+0xf8] ;  /* 0x0000f800010e7983 */ /* 0x000f280000100800 */
[----:B------:R-:W4:Y:S04]  /*7e30*/  LDL R22, [R1+0x18] ;  /* 0x0000180001167983 */ /* 0x000f280000100800 */
[----:B------:R-:W5:Y:S04]  /*7e40*/  LDL R13, [R1+0xfc] ;  /* 0x0000fc00010d7983 */ /* 0x000f680000100800 */
[----:B------:R-:W5:Y:S04]  /*7e50*/  LDL R21, [R1+0x1c] ;  /* 0x00001c0001157983 */ /* 0x000f680000100800 */
[----:B------:R-:W5:Y:S04]  /*7e60*/  LDL R12, [R1+0x100] ;  /* 0x00010000010c7983 */ /* 0x000f680000100800 */
[----:B------:R-:W5:Y:S04]  /*7e70*/  LDL R20, [R1+0x20] ;  /* 0x0000200001147983 */ /* 0x000f680000100800 */
[----:B------:R-:W5:Y:S04]  /*7e80*/  LDL R7, [R1+0x104] ;  /* 0x0001040001077983 */ /* 0x000f680000100800 */
[----:B------:R-:W5:Y:S01]  /*7e90*/  LDL R15, [R1] ;  /* 0x00000000010f7983 */ /* 0x000f620000100800 */
[----:B--2---:R-:W-:Y:S01]  /*7ea0*/  SHF.R.S32.HI R0, RZ, 0x1f, R4 ;  /* 0x0000001fff007819 */ /* 0x004fe20000011404 */
[----:B------:R-:W-:Y:S04]  /*7eb0*/  IMAD.WIDE.U32 R2, R4, c[0x0][0x208], RZ ;  /* 0x0000820004027a25 */ /* 0x000fe800078e00ff */
[----:B------:R-:W-:Y:S04]  /*7ec0*/  IMAD R0, R0, c[0x0][0x208], RZ ;  /* 0x0000820000007a24 */ /* 0x000fe800078e02ff */
[----:B------:R-:W-:Y:S01]  /*7ed0*/  IMAD R0, R4, c[0x0][0x20c], R0 ;  /* 0x0000830004007a24 */ /* 0x000fe200078e0200 */
[----:B---3--:R-:W-:Y:S03]  /*7ee0*/  SHF.R.S32.HI R4, RZ, 0x1f, R5 ;  /* 0x0000001fff047819 */ /* 0x008fe60000011405 */
[----:B------:R-:W-:Y:S02]  /*7ef0*/  IMAD.IADD R3, R3, 0x1, R0 ;  /* 0x0000000103037824 */ /* 0x000fe400078e0200 */
[----:B------:R-:W-:Y:S02]  /*7f00*/  IMAD R0, R4, c[0x0][0x218], RZ ;  /* 0x0000860004007a24 */ /* 0x000fe400078e02ff */
[C---:B------:R-:W-:Y:S01]  /*7f10*/  IMAD.WIDE.U32 R2, R5.reuse, c[0x0][0x218], R2 ;  /* 0x0000860005027a25 */ /* 0x040fe200078e0002 */
[----:B----4-:R-:W-:Y:S03]  /*7f20*/  SHF.L.U64.HI R14, R22, 0x1, R14 ;  /* 0x00000001160e7819 */ /* 0x010fe6000001020e */
[----:B------:R-:W-:Y:S01]  /*7f30*/  IMAD R0, R5, c[0x0][0x21c], R0 ;  /* 0x0000870005007a24 */ /* 0x000fe200078e0200 */
[----:B------:R-:W-:Y:S01]  /*7f40*/  IADD3 R5, P0, R28, R2, RZ ;  /* 0x000000021c057210 */ /* 0x000fe20007f1e0ff */
[----:B------:R-:W-:Y:S03]  /*7f50*/  IMAD.SHL.U32 R36, R22, 0x2, RZ ;  /* 0x0000000216247824 */ /* 0x000fe600078e00ff */
[----:B-----5:R-:W-:Y:S02]  /*7f60*/  IADD3.X R0, R6, R3, R0, P0, !PT ;  /* 0x0000000306007210 */ /* 0x020fe400007fe400 */
        /* <DEDUP_REMOVED lines=9> */
[----:B------:R1:W2:Y:S02]  /*8000*/  SHFL.IDX PT, R4, R5, RZ, 0x181f ;  /* 0x00181fff05047589 */ /* 0x0002a400000e0000 */
.L_x_2742:
[----:B------:R-:W-:-:S05]  /*8010*/  BRA.DIV ~URZ, `(.L_x_2702) ;  /* 0x0000da027f007947 */ /* 0x000fca000b800000 */
[----:B------:R-:W3:Y:S04]  /*8020*/  LDL R20, [R1] ;  /* 0x0000000001147983 */ /* 0x000ee80000100800 */
[----:B------:R-:W4:Y:S04]  /*8030*/  LDL R38, [R1+0x20] ;  /* 0x0000200001267983 */ /* 0x000f280000100800 */
[----:B------:R-:W5:Y:S04]  /*8040*/  LDL R2, [R1+0x1c] ;  /* 0x00001c0001027983 */ /* 0x000f680000100800 */
[----:B--2---:R-:W2:Y:S04]  /*8050*/  LDL R37, [R1+0x18] ;  /* 0x0000180001257983 */ /* 0x004ea80000100800 */
[----:B------:R-:W1:Y:S04]  /*8060*/  SHFL.IDX PT, R3, R6, RZ, 0x181f ;  /* 0x00181fff06037589 */ /* 0x000e6800000e0000 */
[----:B------:R-:W1:Y:S01]  /*8070*/  SHFL.IDX PT, R0, R6, 0x1, 0x181f ;  /* 0x00381f0006007f89 */ /* 0x000e6200000e0000 */
[----:B--2---:R-:W-:Y:S02]  /*8080*/  ISETP.GE.AND P1, PT, R37, c[0x0][0x1d4], PT ;  /* 0x0000750025007a0c */ /* 0x004fe40003f26270 */
[----:B---3--:R-:W-:Y:S02]  /*8090*/  ISETP.GE.AND P4, PT, R20, c[0x0][0x1d4], PT ;  /* 0x0000750014007a0c */ /* 0x008fe40003f86270 */
[C---:B-1----:R-:W-:Y:S02]  /*80a0*/  IADD3 R20, P0, R3.reuse, R29, RZ ;  /* 0x0000001d03147210 */ /* 0x042fe40007f1e0ff */
[----:B----4-:R-:W-:Y:S02]  /*80b0*/  ISETP.GE.AND P3, PT, R38, c[0x0][0x1d4], PT ;  /* 0x0000750026007a0c */ /* 0x010fe40003f66270 */
[----:B-----5:R-:W-:Y:S01]  /*80c0*/  ISETP.GE.AND P2, PT, R2, c[0x0][0x1d4], PT ;  /* 0x0000750002007a0c */ /* 0x020fe20003f46270 */
[C---:B------:R-:W-:Y:S01]  /*80d0*/  IMAD.X R21, R4.reuse, 0x1, R7, P0 ;  /* 0x0000000104157824 */ /* 0x040fe200000e0607 */
[----:B------:R-:W1:Y:S01]  /*80e0*/  SHFL.IDX PT, R2, R5, 0x1, 0x181f ;  /* 0x00381f0005027f89 */ /* 0x000e6200000e0000 */
[C---:B------:R-:W-:Y:S02]  /*80f0*/  IADD3 R22, P0, R3.reuse, R30, RZ ;  /* 0x0000001e03167210 */ /* 0x040fe40007f1e0ff */
[----:B------:R-:W-:Y:S02]  /*8100*/  SEL R15, RZ, 0x10, P4 ;  /* 0x00000010ff0f7807 */ /* 0x000fe40002000000 */
[----:B------:R2:W-:Y:S01]  /*8110*/  LDGSTS.E.BYPASS.LTC128B.128 [R251+0x100], [R20.64], !P4 ;  /* 0x0010000014fb7fae */ /* 0x0005e2000e101d46 */
[C---:B------:R-:W-:Y:S01]  /*8120*/  IMAD.X R23, R4.reuse, 0x1, R12, P0 ;  /* 0x0000000104177824 */ /* 0x040fe200000e060c */
[----:B------:R-:W-:Y:S04]  /*8130*/  SEL R28, RZ, 0x10, P3 ;  /* 0x00000010ff1c7807 */ /* 0x000fe80001800000 */
[----:B------:R3:W-:Y:S01]  /*8140*/  LDGSTS.E.BYPASS.LTC128B.128 [R251+0x3100], [R22.64], !P3 ;  /* 0x0310000016fb7fae */ /* 0x0007e2000d901d46 */
[C---:B--2---:R-:W-:Y:S05]  /*8150*/  IADD3 R20, P0, R3.reuse, R31, RZ ;  /* 0x0000001f03147210 */ /* 0x044fea0007f1e0ff */
[C---:B------:R-:W-:Y:S01]  /*8160*/  IMAD.X R21, R4.reuse, 0x1, R13, P0 ;  /* 0x0000000104157824 */ /* 0x040fe200000e060d */
[----:B---3--:R-:W-:Y:S04]  /*8170*/  IADD3 R22, P0, R3, R36, RZ ;  /* 0x0000002403167210 */ /* 0x008fe80007f1e0ff */
[----:B------:R2:W-:Y:S01]  /*8180*/  LDGSTS.E.BYPASS.LTC128B.128 [R251+0x6100], [R20.64], !P2 ;  /* 0x0610000014fb7fae */ /* 0x0005e2000d101d46 */
[----:B------:R-:W-:Y:S03]  /*8190*/  IMAD.X R23, R4, 0x1, R14, P0 ;  /* 0x0000000104177824 */ /* 0x000fe600000e060e */
[----:B------:R3:W4:Y:S04]  /*81a0*/  SHFL.IDX PT, R4, R5, 0x2, 0x181f ;  /* 0x00581f0005047f89 */ /* 0x00072800000e0000 */
[----:B------:R5:W-:Y:S01]  /*81b0*/  LDGSTS.E.BYPASS.LTC128B.128 [R251+0x9100], [R22.64], !P1 ;  /* 0x0910000016fb7fae */ /* 0x000be2000c901d46 */
[----:B--2---:R-:W-:Y:S05]  /*81c0*/  IADD3 R20, P0, R0, R29, RZ ;  /* 0x0000001d00147210 */ /* 0x004fea0007f1e0ff */
[----:B-1----:R-:W-:Y:S05]  /*81d0*/  IMAD.X R21, R2, 0x1, R7, P0 ;  /* 0x0000000102157824 */ /* 0x002fea00000e0607 */
[----:B------:R1:W-:Y:S02]  /*81e0*/  LDGSTS.E.BYPASS.LTC128B.128 [R251+0x1100], [R20.64], !P4 ;  /* 0x0110000014fb7fae */ /* 0x0003e4000e101d46 */
[----:B-1----:R-:W-:Y:S05]  /*81f0*/  IADD3 R20, P0, R0, R30, RZ ;  /* 0x0000001e00147210 */ /* 0x002fea0007f1e0ff */
[----:B------:R-:W-:Y:S01]  /*8200*/  IMAD.X R21, R2, 0x1, R12, P0 ;  /* 0x0000000102157824 */ /* 0x000fe200000e060c */
[----:B-----5:R-:W-:Y:S04]  /*8210*/  IADD3 R22, P0, R0, R31, RZ ;  /* 0x0000001f00167210 */ /* 0x020fe80007f1e0ff */
[----:B------:R1:W-:Y:S01]  /*8220*/  LDGSTS.E.BYPASS.LTC128B.128 [R251+0x4100], [R20.64], !P3 ;  /* 0x0410000014fb7fae */ /* 0x0003e2000d901d46 */
[----:B------:R-:W-:Y:S05]  /*8230*/  IMAD.X R23, R2, 0x1, R13, P0 ;  /* 0x0000000102177824 */ /* 0x000fea00000e060d */
[----:B------:R2:W-:Y:S01]  /*8240*/  LDGSTS.E.BYPASS.LTC128B.128 [R251+0x7100], [R22.64], !P2 ;  /* 0x0710000016fb7fae */ /* 0x0005e2000d101d46 */
[----:B-1----:R-:W-:Y:S03]  /*8250*/  IADD3 R20, P0, R0, R36, RZ ;  /* 0x0000002400147210 */ /* 0x002fe60007f1e0ff */
[----:B------:R3:W1:Y:S02]  /*8260*/  SHFL.IDX PT, R0, R6, 0x2, 0x181f ;  /* 0x00581f0006007f89 */ /* 0x00066400000e0000 */
[----:B------:R-:W-:Y:S01]  /*8270*/  IMAD.X R21, R2, 0x1, R14, P0 ;  /* 0x0000000102157824 */ /* 0x000fe200000e060e */
[----:B--2---:R-:W-:Y:S02]  /*8280*/  SEL R23, RZ, 0x10, P2 ;  /* 0x00000010ff177807 */ /* 0x004fe40001000000 */
[----:B------:R-:W-:Y:S02]  /*8290*/  SEL R22, RZ, 0x10, P1 ;  /* 0x00000010ff167807 */ /* 0x000fe40000800000 */
[----:B------:R3:W-:Y:S04]  /*82a0*/  LDGSTS.E.BYPASS.LTC128B.128 [R251+0xa100], [R20.64], !P1 ;  /* 0x0a10000014fb7fae */ /* 0x0007e8000c901d46 */
.L_x_2743:
[C---:B----4-:R-:W-:Y:S02]  /*82b0*/  ISETP.NE.U32.AND P2, PT, R15.reuse, RZ, PT ;  /* 0x000000ff0f00720c */ /* 0x050fe40003f45070 */
[----:B------:R-:W-:Y:S02]  /*82c0*/  IADD3 R15, -R15, 0x10, RZ ;  /* 0x000000100f0f7810 */ /* 0x000fe40007ffe1ff */
[----:B---3--:R-:W-:Y:S02]  /*82d0*/  IADD3 R6, -R23, 0x10, RZ ;  /* 0x0000001017067810 */ /* 0x008fe40007ffe1ff */
[----:B------:R-:W-:Y:S02]  /*82e0*/  LOP3.LUT R15, R15, 0xf, RZ, 0xc0, !PT ;  /* 0x0000000f0f0f7812 */ /* 0x000fe400078ec0ff */
[----:B------:R-:W-:Y:S02]  /*82f0*/  IADD3 R20, -R28, 0x10, RZ ;  /* 0x000000101c147810 */ /* 0x000fe40007ffe1ff */
[----:B-1----:R-:W-:Y:S02]  /*8300*/  IADD3 R2, P1, P0, R15, R0, R29 ;  /* 0x000000000f027210 */ /* 0x002fe4000783e01d */
[----:B------:R-:W-:Y:S02]  /*8310*/  LOP3.LUT R6, R6, 0xf, RZ, 0xc0, !PT ;  /* 0x0000000f06067812 */ /* 0x000fe400078ec0ff */
[----:B------:R-:W-:Y:S02]  /*8320*/  IADD3.X R3, RZ, R4, R7, P1, P0 ;  /* 0x00000004ff037210 */ /* 0x000fe40000fe0407 */
[----:B------:R-:W-:Y:S03]  /*8330*/  LOP3.LUT R20, R20, 0xf, RZ, 0xc0, !PT ;  /* 0x0000000f14147812 */ /* 0x000fe600078ec0ff */
[----:B------:R-:W-:Y:S01]  /*8340*/  @!PT LDS RZ, [RZ] ;  /* 0x00000000fffff984 */ /* 0x000fe20000000800 */
[----:B------:R-:W-:Y:S01]  /*8350*/  @!PT LDS RZ, [RZ] ;  /* 0x00000000fffff984 */ /* 0x000fe20000000800 */
[----:B------:R-:W-:Y:S01]  /*8360*/  @!PT LDS RZ, [RZ] ;  /* 0x00000000fffff984 */ /* 0x000fe20000000800 */
[----:B------:R1:W-:Y:S01]  /*8370*/  LDGSTS.E.BYPASS.LTC128B.128.ZFILL [R251+0x2100], [R2.64], P2 ;  /* 0x0210000002fb7fae */ /* 0x0003e20009141d46 */
[-C--:B------:R-:W-:Y:S02]  /*8380*/  IADD3 R6, P3, P2, R6, R0.reuse, R31 ;  /* 0x0000000006067210 */ /* 0x080fe40007a7e01f */
[----:B------:R-:W-:Y:S02]  /*8390*/  IADD3 R20, P1, P0, R20, R0, R30 ;  /* 0x0000000014147210 */ /* 0x000fe4000783e01e */
[-C--:B------:R-:W-:Y:S02]  /*83a0*/  IADD3.X R7, RZ, R4.reuse, R13, P3, P2 ;  /* 0x00000004ff077210 */ /* 0x080fe40001fe440d */
[----:B------:R-:W-:Y:S02]  /*83b0*/  ISETP.NE.U32.AND P3, PT, R28, RZ, PT ;  /* 0x000000ff1c00720c */ /* 0x000fe40003f65070 */
[----:B------:R-:W-:Y:S02]  /*83c0*/  IADD3.X R21, RZ, R4, R12, P1, P0 ;  /* 0x00000004ff157210 */ /* 0x000fe40000fe040c */
[----:B------:R-:W-:Y:S09]  /*83d0*/  ISETP.NE.U32.AND P2, PT, R23, RZ, PT ;  /* 0x000000ff1700720c */ /* 0x000ff20003f45070 */
        /* <DEDUP_REMOVED lines=9> */
.L_x_2700:
[----:B-1-34-:R-:W-:Y:S05]  /*8470*/  BSYNC B0 ;  /* 0x0000000000007941 */ /* 0x01afea0003800000 */
.L_x_2699:
[----:B------:R-:W0:Y:S01]  /*8480*/  LDGDEPBAR ;  /* 0x00000000000079af */ /* 0x000e220000000000 */
[----:B------:R-:W-:Y:S01]  /*8490*/  WARPSYNC 0xffffffff ;  /* 0xffffffff00007948 */ /* 0x000fe20003800000 */
[C---:B--2---:R-:W-:Y:S01]  /*84a0*/  HMMA.16816.F32.BF16 R4, R48.reuse, R8, RZ ;  /* 0x000000083004723c */ /* 0x044fe200000418ff */
[----:B------:R-:W-:Y:S03]  /*84b0*/  BSSY B0, `(.L_x_2703) ;  /* 0x00001ac000007945 */ /* 0x000fe60003800000 */
[----:B------:R-:W2:Y:S04]  /*84c0*/  LDL R0, [R1+0x2c] ;  /* 0x00002c0001007983 */ /* 0x000ea80000100800 */
        /* <DEDUP_REMOVED lines=23> */
[----:B------:R-:W5:Y:S07]  /*8640*/  LDSM.16.M88.4 R204, [R218+0x1800] ;  /* 0x00180000dacc783b */ /* 0x000f6e0000000200 */
[C---:B------:R-:W-:Y:S08]  /*8650*/  HMMA.16816.F32.BF16 R36, R188.reuse, R208, R36 ;  /* 0x000000d0bc24723c */ /* 0x040ff00000041824 */
[C---:B------:R-:W-:Y:S01]  /*8660*/  HMMA.16816.F32.BF16 R40, R188.reuse, R210, R40 ;  /* 0x000000d2bc28723c */ /* 0x040fe20000041828 */
[----:B------:R-:W-:Y:S07]  /*8670*/  LDSM.16.M88.4 R208, [R218+0x2800] ;  /* 0x00280000dad0783b */ /* 0x000fee0000000200 */
[C---:B------:R-:W-:Y:S08]  /*8680*/  HMMA.16816.F32.BF16 R44, R188.reuse, R212, R44 ;  /* 0x000000d4bc2c723c */ /* 0x040ff0000004182c */
[----:B------:R-:W-:Y:S01]  /*8690*/  HMMA.16816.F32.BF16 R48, R188, R214, R48 ;  /* 0x000000d6bc30723c */ /* 0x000fe20000041830 */
[----:B------:R-:W5:Y:S07]  /*86a0*/  LDSM.16.M88.4 R188, [R218+0x2000] ;  /* 0x00200000dabc783b */ /* 0x000f6e0000000200 */
[C---:B-1----:R-:W-:Y:S08]  /*86b0*/  HMMA.16816.F32.BF16 R4, R184.reuse, R192, R4 ;  /* 0x000000c0b804723c */ /* 0x042ff00000041804 */
[C---:B------:R-:W-:Y:S01]  /*86c0*/  HMMA.16816.F32.BF16 R8, R184.reuse, R194, R8 ;  /* 0x000000c2b808723c */ /* 0x040fe20000041808 */
[----:B------:R-:W-:Y:S07]  /*86d0*/  LDSM.16.M88.4 R192, [R217+-0x9000] ;  /* 0xff700000d9c0783b */ /* 0x000fee0000000200 */
[C---:B---3--:R-:W-:Y:S08]  /*86e0*/  HMMA.16816.F32.BF16 R12, R184.reuse, R196, R12 ;  /* 0x000000c4b80c723c */ /* 0x048ff0000004180c */
[C---:B------:R-:W-:Y:S01]  /*86f0*/  HMMA.16816.F32.BF16 R16, R184.reuse, R198, R16 ;  /* 0x000000c6b810723c */ /* 0x040fe20000041810 */
[----:B------:R-:W-:Y:S07]  /*8700*/  LDSM.16.M88.4 R196, [R217+-0x8800] ;  /* 0xff780000d9c4783b */ /* 0x000fee0000000200 */
[C---:B----4-:R-:W-:Y:S08]  /*8710*/  HMMA.16816.F32.BF16 R20, R184.reuse, R200, R20 ;  /* 0x000000c8b814723c */ /* 0x050ff00000041814 */
[C---:B------:R-:W-:Y:S01]  /*8720*/  HMMA.16816.F32.BF16 R24, R184.reuse, R202, R24 ;  /* 0x000000cab818723c */ /* 0x040fe20000041818 */
[----:B------:R-:W-:Y:S07]  /*8730*/  LDSM.16.M88.4 R200, [R217+-0x8000] ;  /* 0xff800000d9c8783b */ /* 0x000fee0000000200 */
[C---:B-----5:R-:W-:Y:S08]  /*8740*/  HMMA.16816.F32.BF16 R28, R184.reuse, R204, R28 ;  /* 0x000000ccb81c723c */ /* 0x060ff0000004181c */
[C---:B------:R-:W-:Y:S01]  /*8750*/  HMMA.16816.F32.BF16 R32, R184.reuse, R206, R32 ;  /* 0x000000ceb820723c */ /* 0x040fe20000041820 */
[----:B------:R-:W-:Y:S07]  /*8760*/  LDSM.16.M88.4 R204, [R217+-0x7800] ;  /* 0xff880000d9cc783b */ /* 0x000fee0000000200 */
[C---:B------:R-:W-:Y:S08]  /*8770*/  HMMA.16816.F32.BF16 R36, R184.reuse, R188, R36 ;  /* 0x000000bcb824723c */ /* 0x040ff00000041824 */
[C---:B------:R-:W-:Y:S01]  /*8780*/  HMMA.16816.F32.BF16 R40, R184.reuse, R190, R40 ;  /* 0x000000beb828723c */ /* 0x040fe20000041828 */
[----:B------:R-:W1:Y:S07]  /*8790*/  LDSM.16.M88.4 R188, [R225] ;  /* 0x00000000e1bc783b */ /* 0x000e6e0000000200 */
[C---:B------:R-:W-:Y:S08]  /*87a0*/  HMMA.16816.F32.BF16 R44, R184.reuse, R208, R44 ;  /* 0x000000d0b82c723c */ /* 0x040ff0000004182c */
[----:B------:R-:W-:Y:S01]  /*87b0*/  HMMA.16816.F32.BF16 R48, R184, R210, R48 ;  /* 0x000000d2b830723c */ /* 0x000fe20000041830 */
[----:B------:R-:W3:Y:S06]  /*87c0*/  LDSM.16.M88.4 R184, [R217+-0x7000] ;  /* 0xff900000d9b8783b */ /* 0x000eec0000000200 */
[----:B------:R-:W4:Y:S01]  /*87d0*/  LDSM.16.M88.4 R208, [R217+-0x6800] ;  /* 0xff980000d9d0783b */ /* 0x000f220000000200 */
[----:B--2---:R-:W-:Y:S01]  /*87e0*/  ISETP.GT.AND P0, PT, R252, R0, PT ;  /* 0x00000000fc00720c */ /* 0x004fe20003f04270 */
        /* <DEDUP_REMOVED lines=12> */
[C---:B---3--:R-:W-:Y:S08]  /*88b0*/  HMMA.16816.F32.BF16 R36, R188.reuse, R184, R36 ;  /* 0x000000b8bc24723c */ /* 0x048ff00000041824 */
[C---:B------:R-:W-:Y:S01]  /*88c0*/  HMMA.16816.F32.BF16 R40, R188.reuse, R186, R40 ;  /* 0x000000babc28723c */ /* 0x040fe20000041828 */
[----:B------:R-:W1:Y:S07]  /*88d0*/  LDSM.16.M88.4 R184, [R223+0x4000] ;  /* 0x00400000dfb8783b */ /* 0x000e6e0000000200 */
[C---:B----4-:R-:W-:Y:S08]  /*88e0*/  HMMA.16816.F32.BF16 R44, R188.reuse, R208, R44 ;  /* 0x000000d0bc2c723c */ /* 0x050ff0000004182c */
        /* <DEDUP_REMOVED lines=20> */
[----:B------:R-:W2:Y:S06]  /*8a30*/  LDSM.16.M88.4 R184, [R232] ;  /* 0x00000000e8b8783b */ /* 0x000eac0000000200 */
[----:B------:R-:W3:Y:S01]  /*8a40*/  LDSM.16.M88.4 R208, [R233] ;  /* 0x00000000e9d0783b */ /* 0x000ee20000000200 */
        /* <DEDUP_REMOVED lines=206> */
[----:B------:R-:W1:Y:S01]  /*9730*/  S2R R132, SR_TID.X ;  /* 0x0000000000847919 */ /* 0x000e620000002100 */
[----:B------:R-:W-:Y:S02]  /*9740*/  IMAD.MOV.U32 R189, RZ, RZ, RZ ;  /* 0x000000ffffbd7224 */ /* 0x000fe400078e00ff */
[----:B------:R-:W-:Y:S01]  /*9750*/  IMAD.MOV.U32 R133, RZ, RZ, c[0x0][0x2b8] ;  /* 0x0000ae00ff857624 */ /* 0x000fe200078e00ff */
[----:B------:R-:W2:Y:S04]  /*9760*/  LDL R2, [R1+0x34] ;  /* 0x0000340001027983 */ /* 0x000ea80000100800 */
[----:B------:R-:W3:Y:S01]  /*9770*/  LDL.64 R192, [R1+0x48] ;  /* 0x0000480001c07983 */ /* 0x000ee20000100a00 */
[----:B------:R-:W-:Y:S03]  /*9780*/  ISETP.NE.AND P1, PT, R133, 0x1, PT ;  /* 0x000000018500780c */ /* 0x000fe60003f25270 */
[----:B------:R-:W4:Y:S04]  /*9790*/  LDL.64 R190, [R1+0x40] ;  /* 0x0000400001be7983 */ /* 0x000f280000100a00 */
[----:B------:R-:W5:Y:S04]  /*97a0*/  LDL R184, [R1+0x38] ;  /* 0x0000380001b87983 */ /* 0x000f680000100800 */
[----:B------:R-:W3:Y:S04]  /*97b0*/  LDL R188, [R1+0xf8] ;  /* 0x0000f80001bc7983 */ /* 0x000ee80000100800 */
        /* <DEDUP_REMOVED lines=13> */
[----:B------:R-:W5:Y:S04]  /*9890*/  LDL R212, [R1+0x20] ;  /* 0x0000200001d47983 */ /* 0x000f680000100800 */
[----:B------:R-:W5:Y:S04]  /*98a0*/  LDL R185, [R1+0x104] ;  /* 0x0001040001b97983 */ /* 0x000f680000100800 */
[----:B------:R-:W5:Y:S01]  /*98b0*/  LDL R213, [R1] ;  /* 0x0000000001d57983 */ /* 0x000f620000100800 */
[----:B--2---:R-:W-:Y:S05]  /*98c0*/  IMAD R2, R252, 0x60, R2 ;  /* 0x00000060fc027824 */ /* 0x004fea00078e0202 */
[----:B------:R-:W-:Y:S05]  /*98d0*/  IADD3 R2, R2, -0x60, R0 ;  /* 0xffffffa002027810 */ /* 0x000fea0007ffe000 */
[----:B------:R-:W-:Y:S04]  /*98e0*/  @P1 IMAD.HI.U32 R3, R2, c[0x0][0x2bc], RZ ;  /* 0x0000af0002031a27 */ /* 0x000fe800078e00ff */
[----:B------:R-:W-:Y:S01]  /*98f0*/  IMAD.MOV.U32 R0, RZ, RZ, R2 ;  /* 0x000000ffff007224 */ /* 0x000fe200078e0002 */
[----:B------:R-:W-:Y:S04]  /*9900*/  @P1 SHF.R.U32.HI R0, RZ, c[0x0][0x2c0], R3 ;  /* 0x0000b000ff001a19 */ /* 0x000fe80000011603 */
[----:B---3--:R-:W-:Y:S01]  /*9910*/  @!P6 IADD3 R3, P0, R0, R192, RZ ;  /* 0x000000c00003e210 */ /* 0x008fe20007f1e0ff */
[C---:B----4-:R-:W-:Y:S01]  /*9920*/  IMAD.SHL.U32 R198, R214.reuse, 0x2, RZ ;  /* 0x00000002d6c67824 */ /* 0x050fe200078e00ff */
[----:B------:R-:W-:Y:S01]  /*9930*/  SHF.L.U64.HI R188, R214, 0x1, R188 ;  /* 0x00000001d6bc7819 */ /* 0x000fe200000102bc */
[C---:B-----5:R-:W-:Y:S01]  /*9940*/  IMAD.SHL.U32 R197, R215.reuse, 0x2, RZ ;  /* 0x00000002d7c57824 */ /* 0x060fe200078e00ff */
[----:B------:R-:W-:Y:S02]  /*9950*/  SHF.L.U64.HI R187, R215, 0x1, R187 ;  /* 0x00000001d7bb7819 */ /* 0x000fe400000102bb */
[----:B------:R-:W-:Y:S01]  /*9960*/  @!P6 LEA.HI.X.SX32 R133, R0, R132, 0x1, P0 ;  /* 0x000000840085e211 */ /* 0x000fe200000f0eff */
[----:B------:R-:W-:Y:S01]  /*9970*/  IMAD.MOV R0, RZ, RZ, -R0 ;  /* 0x000000ffff007224 */ /* 0x000fe200078e0a00 */
[C---:B------:R-:W-:Y:S01]  /*9980*/  @!P6 LEA R132, P0, R3.reuse, c[0x0][0x2a0], 0x2 ;  /* 0x0000a8000384ea11 */ /* 0x040fe200078010ff */
[C---:B------:R-:W-:Y:S01]  /*9990*/  IMAD.SHL.U32 R196, R212.reuse, 0x2, RZ ;  /* 0x00000002d4c47824 */ /* 0x040fe200078e00ff */
[----:B------:R-:W-:Y:S01]  /*99a0*/  SHF.L.U64.HI R186, R212, 0x1, R186 ;  /* 0x00000001d4ba7819 */ /* 0x000fe200000102ba */
[----:B------:R-:W-:Y:S01]  /*99b0*/  IMAD R192, R0, c[0x0][0x2b8], R2 ;  /* 0x0000ae0000c07a24 */ /* 0x000fe200078e0202 */
[----:B------:R-:W-:Y:S03]  /*99c0*/  @!P6 LEA.HI.X R133, R3, c[0x0][0x2a4], R133, 0x2, P0 ;  /* 0x0000a9000385ea11 */ /* 0x000fe600000f1485 */
[----:B------:R-:W-:Y:S01]  /*99d0*/  IMAD.WIDE.U32 R2, R192, c[0x0][0x1e0], RZ ;  /* 0x00007800c0027a25 */ /* 0x000fe200078e00ff */
[----:B------:R-:W-:Y:S01]  /*99e0*/  SHF.R.S32.HI R0, RZ, 0x1f, R192 ;  /* 0x0000001fff007819 */ /* 0x000fe200000114c0 */
[----:B------:R-:W2:Y:S01]  /*99f0*/  @!P6 LDG.E R189, [R132.64] ;  /* 0x0000000684bde981 */ /* 0x000ea2000c1e1900 */
[C---:B------:R-:W-:Y:S01]  /*9a00*/  SHF.L.U64.HI R185, R213.reuse, 0x1, R185 ;  /* 0x00000001d5b97819 */ /* 0x040fe200000102b9 */
[----:B------:R-:W-:Y:S02]  /*9a10*/  IMAD.SHL.U32 R195, R213, 0x2, RZ ;  /* 0x00000002d5c37824 */ /* 0x000fe400078e00ff */
[----:B------:R-:W-:Y:S01]  /*9a20*/  IMAD R0, R0, c[0x0][0x1e0], RZ ;  /* 0x0000780000007a24 */ /* 0x000fe200078e02ff */
[----:B------:R1:W-:Y:S03]  /*9a30*/  STL [R1+0xc], R192 ;  /* 0x00000cc001007387 */ /* 0x0003e60000100800 */
[----:B------:R-:W-:Y:S04]  /*9a40*/  IMAD R0, R192, c[0x0][0x1e4], R0 ;  /* 0x00007900c0007a24 */ /* 0x000fe800078e0200 */
[----:B------:R-:W-:Y:S01]  /*9a50*/  IMAD.IADD R3, R3, 0x1, R0 ;  /* 0x0000000103037824 */ /* 0x000fe200078e0200 */
[----:B--2---:R-:W-:Y:S01]  /*9a60*/  SHF.R.S32.HI R0, RZ, 0x1f, R189 ;  /* 0x0000001fff007819 */ /* 0x004fe200000114bd */
[----:B------:R1:W-:Y:S02]  /*9a70*/  STL [R1+0x4], R189 ;  /* 0x000004bd01007387 */ /* 0x0003e40000100800 */
        /* <DEDUP_REMOVED lines=9> */
.L_x_2744:
[----:B------:R-:W-:-:S05]  /*9b10*/  BRA.DIV ~URZ, `(.L_x_2706) ;  /* 0x0000c4d27f007947 */ /* 0x000fca000b800000 */
[----:B------:R-:W4:Y:S04]  /*9b20*/  LDL R190, [R1] ;  /* 0x0000000001be7983 */ /* 0x000f280000100800 */
[----:B------:R-:W5:Y:S04]  /*9b30*/  LDL R200, [R1+0x20] ;  /* 0x0000200001c87983 */ /* 0x000f680000100800 */
[----:B--2---:R-:W2:Y:S04]  /*9b40*/  LDL R2, [R1+0x1c] ;  /* 0x00001c0001027983 */ /* 0x004ea80000100800 */
[----:B---3--:R-:W3:Y:S04]  /*9b50*/  LDL R199, [R1+0x18] ;  /* 0x0000180001c77983 */ /* 0x008ee80000100800 */
[----:B------:R-:W1:Y:S04]  /*9b60*/  SHFL.IDX PT, R3, R184, RZ, 0x181f ;  /* 0x00181fffb8037589 */ /* 0x000e6800000e0000 */
[----:B------:R-:W1:Y:S01]  /*9b70*/  SHFL.IDX PT, R0, R184, 0x1, 0x181f ;  /* 0x00381f00b8007f89 */ /* 0x000e6200000e0000 */
[----:B---3--:R-:W-:Y:S02]  /*9b80*/  ISETP.GE.AND P1, PT, R199, c[0x0][0x1d4], PT ;  /* 0x00007500c7007a0c */ /* 0x008fe40003f26270 */
[----:B----4-:R-:W-:Y:S02]  /*9b90*/  ISETP.GE.AND P4, PT, R190, c[0x0][0x1d4], PT ;  /* 0x00007500be007a0c */ /* 0x010fe40003f86270 */
[C---:B-1----:R-:W-:Y:S02]  /*9ba0*/  IADD3 R190, P0, R3.reuse, R195, RZ ;  /* 0x000000c303be7210 */ /* 0x042fe40007f1e0ff */
[----:B-----5:R-:W-:Y:S02]  /*9bb0*/  ISETP.GE.AND P3, PT, R200, c[0x0][0x1d4], PT ;  /* 0x00007500c8007a0c */ /* 0x020fe40003f66270 */
[----:B--2---:R-:W-:Y:S01]  /*9bc0*/  ISETP.GE.AND P2, PT, R2, c[0x0][0x1d4], PT ;  /* 0x0000750002007a0c */ /* 0x004fe20003f46270 */
        /* <DEDUP_REMOVED lines=30> */
.L_x_2745:
        /* <DEDUP_REMOVED lines=28> */
.L_x_2704:
[----:B------:R-:W-:Y:S05]  /*9f70*/  BSYNC B0 ;  /* 0x0000000000007941 */ /* 0x000fea0003800000 */
.L_x_2703:
[----:B--2---:R-:W2:Y:S01]  /*9f80*/  LDL R3, [R1+0x28] ;  /* 0x0000280001037983 */ /* 0x004ea20000100800 */
[----:B------:R-:W-:Y:S02]  /*9f90*/  IMAD.MOV.U32 R0, RZ, RZ, c[0x0][0x2c4] ;  /* 0x0000b100ff007624 */ /* 0x000fe400078e00ff */
[----:B------:R-:W-:Y:S01]  /*9fa0*/  IMAD R133, R252, -0x60, RZ ;  /* 0xffffffa0fc857824 */ /* 0x000fe200078e02ff */
[----:B------:R-:W3:Y:S02]  /*9fb0*/  LDL R2, [R1+0x60] ;  /* 0x0000600001027983 */ /* 0x000ee40000100800 */
[----:B------:R-:W-:Y:S02]  /*9fc0*/  ISETP.NE.AND P0, PT, R0, 0x1, PT ;  /* 0x000000010000780c */ /* 0x000fe40003f05270 */
[----:B------:R-:W0:Y:S01]  /*9fd0*/  LDGDEPBAR ;  /* 0x00000000000079af */ /* 0x000e220000000000 */
[----:B--2---:R-:W-:Y:S10]  /*9fe0*/  MOV R132, R3 ;  /* 0x0000000300847202 */ /* 0x004ff40000000f00 */
[----:B------:R-:W-:Y:S01]  /*9ff0*/  @P0 IMAD.HI.U32 R0, R3, c[0x0][0x2c8], RZ ;  /* 0x0000b20003000a27 */ /* 0x000fe200078e00ff */
[----:B---3--:R-:W-:Y:S04]  /*a000*/  IADD3 R133, -R2, 0x1, R133 ;  /* 0x0000000102857810 */ /* 0x008fe80007ffe185 */
[----:B------:R-:W-:Y:S01]  /*a010*/  @P0 SHF.R.U32.HI R132, RZ, c[0x0][0x2cc], R0 ;  /* 0x0000b300ff840a19 */ /* 0x000fe20000011600 */
[----:B------:R-:W-:Y:S04]  /*a020*/  IMAD.MOV.U32 R0, RZ, RZ, c[0x0][0x2ac] ;  /* 0x0000ab00ff007624 */ /* 0x000fe800078e00ff */
[----:B------:R-:W-:Y:S05]  /*a030*/  IMAD R133, R0, c[0x0][0x1d0], R133 ;  /* 0x0000740000857a24 */ /* 0x000fea00078e0285 */
[----:B------:R-:W-:Y:S01]  /*a040*/  IADD3 R133, R133, -c[0x0][0x168], RZ ;  /* 0x80005a0085857a10 */ /* 0x000fe20007ffe0ff */
[----:B------:R-:W-:-:S05]  /*a050*/  BRA.DIV ~URZ, `(.L_x_2707) ;  /* 0x0000c4f27f007947 */ /* 0x000fca000b800000 */
[----:B------:R1:W2:Y:S02]  /*a060*/  SHFL.IDX PT, R0, R132, RZ, 0x1c1f ;  /* 0x001c1fff84007589 */ /* 0x0002a400000e0000 */
.L_x_2746:
[----:B--2---:R-:W-:Y:S05]  /*a070*/  IMAD.IADD R0, R133, 0x1, R0 ;  /* 0x0000000185007824 */ /* 0x004fea00078e0200 */
[C---:B------:R-:W-:Y:S02]  /*a080*/  ISETP.GT.AND P0, PT, R0.reuse, RZ, PT ;  /* 0x000000ff0000720c */ /* 0x040fe40003f04270 */
[C---:B------:R-:W-:Y:S02]  /*a090*/  ISETP.GT.AND P1, PT, R0.reuse, 0x1, PT ;  /* 0x000000010000780c */ /* 0x040fe40003f24270 */
[----:B------:R-:W-:Y:S02]  /*a0a0*/  ISETP.GT.AND P4, PT, R0, 0x9, PT ;  /* 0x000000090000780c */ /* 0x000fe40003f84270 */
[----:B------:R-:W-:Y:S02]  /*a0b0*/  FSEL R4, R4, -INF , P0 ;  /* 0xff80000004047808 */ /* 0x000fe40000000000 */
[C---:B------:R-:W-:Y:S02]  /*a0c0*/  ISETP.GT.AND P0, PT, R0.reuse, 0x10, PT ;  /* 0x000000100000780c */ /* 0x040fe40003f04270 */
[C---:B------:R-:W-:Y:S02]  /*a0d0*/  ISETP.GT.AND P2, PT, R0.reuse, 0x8, PT ;  /* 0x000000080000780c */ /* 0x040fe40003f44270 */
[----:B------:R-:W-:Y:S02]  /*a0e0*/  FSEL R5, R5, -INF , P1 ;  /* 0xff80000005057808 */ /* 0x000fe40000800000 */
[C---:B------:R-:W-:Y:S02]  /*a0f0*/  ISETP.GT.AND P1, PT, R0.reuse, 0x11, PT ;  /* 0x000000110000780c */ /* 0x040fe40003f24270 */
[C---:B------:R-:W-:Y:S02]  /*a100*/  ISETP.GT.AND P3, PT, R0.reuse, 0x18, PT ;  /* 0x000000180000780c */ /* 0x040fe40003f64270 */
[----:B------:R-:W-:Y:S02]  /*a110*/  FSEL R9, R9, -INF , P4 ;  /* 0xff80000009097808 */ /* 0x000fe40002000000 */
[----:B------:R-:W-:Y:S02]  /*a120*/  ISETP.GT.AND P4, PT, R0, 0x19, PT ;  /* 0x000000190000780c */ /* 0x000fe40003f84270 */
[----:B------:R-:W-:Y:S02]  /*a130*/  FSEL R12, R12, -INF , P0 ;  /* 0xff8000000c0c7808 */ /* 0x000fe40000000000 */
        /* <DEDUP_REMOVED lines=142> */
.L_x_2747:
        /* <DEDUP_REMOVED lines=36> */
[----:B------:R-:W-:Y:S04]  /*ac60*/  FFMA.FTZ R9, R9, c[0x0][0x2d0], -R2 ;  /* 0x0000b40009097a23 */ /* 0x000fe80000010802 */
[----:B------:R-:W-:Y:S10]  /*ac70*/  MUFU.EX2 R8, R8 ;  /* 0x0000000800087308 */ /* 0x000ff40000000800 */
[----:B------:R-:W2:Y:S01]  /*ac80*/  MUFU.EX2 R9, R9 ;  /* 0x0000000900097308 */ /* 0x000ea20000000800 */
[C---:B---3--:R-:W-:Y:S01]  /*ac90*/  FFMA.FTZ R2, R0.reuse, R185, R4 ;  /* 0x000000b900027223 */ /* 0x048fe20000010004 */
[----:B--2---:R-:W-:Y:S01]  /*aca0*/  F2FP.BF16.PACK_AB R186, R9, R8 ;  /* 0x0000000809ba723e */ /* 0x004fe200000010ff */
[----:B------:R-:W-:Y:S02]  /*acb0*/  FMUL.FTZ R20, R0, R164 ;  /* 0x000000a400147220 */ /* 0x000fe40000410000 */
[----:B------:R-:W2:Y:S01]  /*acc0*/  LDL.LU R164, [R1+0x24] ;  /* 0x0000240001a47983 */ /* 0x000ea20000300800 */
[----:B------:R-:W-:Y:S01]  /*acd0*/  FADD.FTZ R5, R184, R2 ;  /* 0x00000002b8057221 */ /* 0x000fe20000010000 */
[C---:B------:R-:W-:Y:S01]  /*ace0*/  FSEL R2, R3.reuse, RZ, P0 ;  /* 0x000000ff03027208 */ /* 0x040fe20000000000 */
[----:B------:R-:W-:Y:S01]  /*acf0*/  FMUL.FTZ R13, R0, R173 ;  /* 0x000000ad000d7220 */ /* 0x000fe20000410000 */
[----:B------:R-:W-:Y:S01]  /*ad00*/  F2FP.BF16.PACK_AB R184, R184, R4 ;  /* 0x00000004b8b8723e */ /* 0x000fe200000010ff */
[----:B------:R-:W-:Y:S01]  /*ad10*/  FMUL.FTZ R4, R3, c[0x0][0x2d0] ;  /* 0x0000b40003047a20 */ /* 0x000fe20000410000 */
[----:B------:R-:W-:Y:S01]  /*ad20*/  MOV R173, R49 ;  /* 0x0000003100ad7202 */ /* 0x000fe20000000f00 */
[----:B------:R-:W-:Y:S01]  /*ad30*/  FADD.FTZ R2, -R2, R135 ;  /* 0x0000008702027221 */ /* 0x000fe20000010100 */
[----:B------:R-:W-:Y:S01]  /*ad40*/  MOV R135, R37 ;  /* 0x0000002500877202 */ /* 0x000fe20000000f00 */
[----:B------:R-:W-:Y:S01]  /*ad50*/  FMUL.FTZ R49, R0, R137 ;  /* 0x0000008900317220 */ /* 0x000fe20000410000 */
[----:B------:R-:W-:Y:S01]  /*ad60*/  FSEL R4, R4, RZ, P0 ;  /* 0x000000ff04047208 */ /* 0x000fe20000000000 */
[----:B------:R-:W-:Y:S02]  /*ad70*/  FMUL.FTZ R2, R2, c[0x0][0x2d0] ;  /* 0x0000b40002027a20 */ /* 0x000fe40000410000 */
[C---:B------:R-:W-:Y:S01]  /*ad80*/  FMUL.FTZ R16, R0.reuse, R168 ;  /* 0x000000a800107220 */ /* 0x040fe20000410000 */
[----:B------:R-:W-:Y:S01]  /*ad90*/  MOV R168, R48 ;  /* 0x0000003000a87202 */ /* 0x000fe20000000f00 */
[----:B------:R-:W-:Y:S02]  /*ada0*/  FMUL.FTZ R48, R0, R136 ;  /* 0x0000008800307220 */ /* 0x000fe40000410000 */
[----:B------:R-:W3:Y:S01]  /*adb0*/  MUFU.EX2 R2, R2 ;  /* 0x0000000200027308 */ /* 0x000ee20000000800 */
[--C-:B------:R-:W-:Y:S02]  /*adc0*/  FFMA.FTZ R33, R50, c[0x0][0x2d0], -R4.reuse ;  /* 0x0000b40032217a23 */ /* 0x100fe40000010804 */
[--C-:B------:R-:W-:Y:S02]  /*add0*/  FFMA.FTZ R36, R51, c[0x0][0x2d0], -R4.reuse ;  /* 0x0000b40033247a23 */ /* 0x100fe40000010804 */
[--C-:B------:R-:W-:Y:S02]  /*ade0*/  FFMA.FTZ R29, R46, c[0x0][0x2d0], -R4.reuse ;  /* 0x0000b4002e1d7a23 */ /* 0x100fe40000010804 */
[--C-:B-1----:R-:W-:Y:S02]  /*adf0*/  FFMA.FTZ R132, R10, c[0x0][0x2d0], -R4.reuse ;  /* 0x0000b4000a847a23 */ /* 0x102fe40000010804 */
        /* <DEDUP_REMOVED lines=8> */
[C---:B---3--:R-:W-:Y:S01]  /*ae80*/  FMUL.FTZ R50, R2.reuse, R138 ;  /* 0x0000008a02327220 */ /* 0x048fe20000410000 */
[----:B------:R-:W-:Y:S01]  /*ae90*/  MUFU.EX2 R199, R199 ;  /* 0x000000c700c77308 */ /* 0x000fe20000000800 */
        /* <DEDUP_REMOVED lines=11> */
[----:B------:R-:W-:Y:S01]  /*af50*/  FMUL.FTZ R21, R0, R165 ;  /* 0x000000a500157220 */ /* 0x000fe20000410000 */
[----:B------:R-:W-:Y:S01]  /*af60*/  MOV R165, R40 ;  /* 0x0000002800a57202 */ /* 0x000fe20000000f00 */
[--C-:B------:R-:W-:Y:S01]  /*af70*/  FFMA.FTZ R6, R6, c[0x0][0x2d0], -R4.reuse ;  /* 0x0000b40006067a23 */ /* 0x100fe20000010804 */
[----:B------:R-:W-:Y:S01]  /*af80*/  MUFU.EX2 R206, R206 ;  /* 0x000000ce00ce7308 */ /* 0x000fe20000000800 */
[--C-:B------:R-:W-:Y:S02]  /*af90*/  FFMA.FTZ R7, R7, c[0x0][0x2d0], -R4.reuse ;  /* 0x0000b40007077a23 */ /* 0x100fe40000010804 */
[--C-:B------:R-:W-:Y:S02]  /*afa0*/  FFMA.FTZ R198, R22, c[0x0][0x2d0], -R4.reuse ;  /* 0x0000b40016c67a23 */ /* 0x100fe40000010804 */
[----:B------:R-:W-:Y:S02]  /*afb0*/  FFMA.FTZ R197, R23, c[0x0][0x2d0], -R4 ;  /* 0x0000b40017c57a23 */ /* 0x000fe40000010804 */
[----:B------:R-:W-:Y:S02]  /*afc0*/  FADD.FTZ R4, R8, R5 ;  /* 0x0000000508047221 */ /* 0x000fe40000010000 */
[C---:B------:R-:W-:Y:S01]  /*afd0*/  FMUL.FTZ R12, R0.reuse, R172 ;  /* 0x000000ac000c7220 */ /* 0x040fe20000410000 */
[----:B------:R3:W-:Y:S01]  /*afe0*/  MUFU.EX2 R185, R6 ;  /* 0x0000000600b97308 */ /* 0x0007e20000000800 */
[----:B------:R-:W-:Y:S02]  /*aff0*/  FADD.FTZ R188, R9, R4 ;  /* 0x0000000409bc7221 */ /* 0x000fe40000010000 */
[C---:B------:R-:W-:Y:S01]  /*b000*/  FMUL.FTZ R9, R0.reuse, R177 ;  /* 0x000000b100097220 */ /* 0x040fe20000410000 */
[----:B------:R-:W-:Y:S01]  /*b010*/  MOV R177, R29 ;  /* 0x0000001d00b17202 */ /* 0x000fe20000000f00 */
[----:B------:R-:W-:Y:S01]  /*b020*/  FMUL.FTZ R29, R0, R157 ;  /* 0x0000009d001d7220 */ /* 0x000fe20000410000 */
[----:B------:R-:W-:Y:S01]  /*b030*/  MOV R157, R165 ;  /* 0x000000a5009d7202 */ /* 0x000fe20000000f00 */
[----:B------:R-:W-:Y:S02]  /*b040*/  FMUL.FTZ R22, R2, R166 ;  /* 0x000000a602167220 */ /* 0x000fe40000410000 */
[C---:B------:R-:W-:Y:S01]  /*b050*/  FMUL.FTZ R4, R0.reuse, R180 ;  /* 0x000000b400047220 */ /* 0x040fe20000410000 */
[----:B------:R4:W-:Y:S01]  /*b060*/  MUFU.EX2 R172, R7 ;  /* 0x0000000700ac7308 */ /* 0x0009e20000000800 */
[----:B------:R-:W-:Y:S01]  /*b070*/  FMUL.FTZ R5, R0, R181 ;  /* 0x000000b500057220 */ /* 0x000fe20000410000 */
[----:B------:R-:W-:Y:S01]  /*b080*/  MOV R181, R33 ;  /* 0x0000002100b57202 */ /* 0x000fe20000000f00 */
[C---:B------:R-:W-:Y:S01]  /*b090*/  FMUL.FTZ R10, R2.reuse, R178 ;  /* 0x000000b2020a7220 */ /* 0x040fe20000410000 */
[----:B------:R-:W-:Y:S01]  /*b0a0*/  MOV R180, R36 ;  /* 0x0000002400b47202 */ /* 0x000fe20000000f00 */
[----:B------:R-:W-:Y:S02]  /*b0b0*/  FMUL.FTZ R11, R2, R179 ;  /* 0x000000b3020b7220 */ /* 0x000fe40000410000 */
[----:B------:R-:W-:Y:S01]  /*b0c0*/  FMUL.FTZ R8, R0, R176 ;  /* 0x000000b000087220 */ /* 0x000fe20000410000 */
[----:B------:R-:W-:Y:S01]  /*b0d0*/  MOV R176, R32 ;  /* 0x0000002000b07202 */ /* 0x000fe20000000f00 */
[C---:B------:R-:W-:Y:S01]  /*b0e0*/  FMUL.FTZ R14, R2.reuse, R174 ;  /* 0x000000ae020e7220 */ /* 0x040fe20000410000 */
[----:B------:R-:W-:Y:S01]  /*b0f0*/  MUFU.EX2 R165, R132 ;  /* 0x0000008400a57308 */ /* 0x000fe20000000800 */
[C---:B------:R-:W-:Y:S02]  /*b100*/  FMUL.FTZ R15, R2.reuse, R175 ;  /* 0x000000af020f7220 */ /* 0x040fe40000410000 */
[C---:B------:R-:W-:Y:S02]  /*b110*/  FMUL.FTZ R18, R2.reuse, R170 ;  /* 0x000000aa02127220 */ /* 0x040fe40000410000 */
[C---:B---3--:R-:W-:Y:S01]  /*b120*/  FMUL.FTZ R6, R2.reuse, R182 ;  /* 0x000000b602067220 */ /* 0x048fe20000410000 */
[----:B------:R-:W-:Y:S01]  /*b130*/  MOV R182, R135 ;  /* 0x0000008700b67202 */ /* 0x000fe20000000f00 */
[----:B------:R-:W-:Y:S02]  /*b140*/  FMUL.FTZ R19, R2, R171 ;  /* 0x000000ab02137220 */ /* 0x000fe40000410000 */
[----:B------:R-:W-:Y:S01]  /*b150*/  FMUL.FTZ R17, R0, R169 ;  /* 0x000000a900117220 */ /* 0x000fe20000410000 */
[----:B------:R-:W3:Y:S01]  /*b160*/  MUFU.EX2 R166, R134 ;  /* 0x0000008600a67308 */ /* 0x000ee20000000800 */
[C---:B------:R-:W-:Y:S01]  /*b170*/  FMUL.FTZ R23, R2.reuse, R167 ;  /* 0x000000a702177220 */ /* 0x040fe20000410000 */
[----:B------:R-:W-:Y:S01]  /*b180*/  MOV R169, R45 ;  /* 0x0000002d00a97202 */ /* 0x000fe20000000f00 */
[C---:B------:R-:W-:Y:S02]  /*b190*/  FMUL.FTZ R26, R2.reuse, R162 ;  /* 0x000000a2021a7220 */ /* 0x040fe40000410000 */
[C---:B----4-:R-:W-:Y:S01]  /*b1a0*/  FMUL.FTZ R7, R2.reuse, R183 ;  /* 0x000000b702077220 */ /* 0x050fe20000410000 */
        /* <DEDUP_REMOVED lines=8> */
[----:B------:R-:W-:Y:S02]  /*b230*/  FMUL.FTZ R31, R2, R159 ;  /* 0x0000009f021f7220 */ /* 0x000fe40000410000 */
[C---:B------:R-:W-:Y:S01]  /*b240*/  FMUL.FTZ R28, R0.reuse, R156 ;  /* 0x0000009c001c7220 */ /* 0x040fe20000410000 */
[----:B------:R-:W-:Y:S01]  /*b250*/  MOV R156, R41 ;  /* 0x00000029009c7202 */ /* 0x000fe20000000f00 */
[C---:B------:R-:W-:Y:S02]  /*b260*/  FMUL.FTZ R32, R0.reuse, R152 ;  /* 0x0000009800207220 */ /* 0x040fe40000410000 */
[----:B------:R-:W-:Y:S02]  /*b270*/  FMUL.FTZ R33, R0, R153 ;  /* 0x0000009900217220 */ /* 0x000fe40000410000 */
[----:B------:R-:W-:Y:S01]  /*b280*/  FMUL.FTZ R34, R2, R154 ;  /* 0x0000009a02227220 */ /* 0x000fe20000410000 */
[----:B---3--:R-:W-:Y:S01]  /*b290*/  F2FP.BF16.PACK_AB R187, R166, R165 ;  /* 0x000000a5a6bb723e */ /* 0x008fe200000010ff */
        /* <DEDUP_REMOVED lines=8> */
[----:B------:R-:W-:Y:S01]  /*b320*/  LDSM.16.MT88.4 R148, [R222+0x1000] ;  /* 0x00100000de94783b */ /* 0x000fe20000004200 */
[----:B------:R-:W-:Y:S01]  /*b330*/  FMUL.FTZ R41, R0, R145 ;  /* 0x0000009100297220 */ /* 0x000fe20000410000 */
[----:B------:R-:W3:Y:S01]  /*b340*/  MUFU.EX2 R132, R196 ;  /* 0x000000c400847308 */ /* 0x000ee20000000800 */
[C---:B------:R-:W-:Y:S02]  /*b350*/  FMUL.FTZ R42, R2.reuse, R146 ;  /* 0x00000092022a7220 */ /* 0x040fe40000410000 */
[----:B------:R-:W-:Y:S02]  /*b360*/  FMUL.FTZ R43, R2, R147 ;  /* 0x00000093022b7220 */ /* 0x000fe40000410000 */
[C---:B------:R-:W-:Y:S01]  /*b370*/  FMUL.FTZ R44, R0.reuse, R140 ;  /* 0x0000008c002c7220 */ /* 0x040fe20000410000 */
[----:B------:R-:W-:Y:S01]  /*b380*/  LDSM.16.MT88.4 R144, [R220+0x800] ;  /* 0x00080000dc90783b */ /* 0x000fe20000004200 */
[----:B------:R-:W-:Y:S02]  /*b390*/  FMUL.FTZ R45, R0, R141 ;  /* 0x0000008d002d7220 */ /* 0x000fe40000410000 */
        /* <DEDUP_REMOVED lines=87> */
[----:B--2---:R-:W-:Y:S01]  /*b910*/  FFMA.FTZ R164, R2, R164, R185 ;  /* 0x000000a402a47223 */ /* 0x004fe200000100b9 */
[----:B------:R-:W-:Y:S01]  /*b920*/  F2FP.BF16.PACK_AB R185, R172, R185 ;  /* 0x000000b9acb9723e */ /* 0x000fe200000010ff */
[C---:B------:R-:W-:Y:S02]  /*b930*/  FMUL.FTZ R126, R2.reuse, R126 ;  /* 0x0000007e027e7220 */ /* 0x040fe40000410000 */
[C---:B------:R-:W-:Y:S02]  /*b940*/  FMUL.FTZ R127, R2.reuse, R127 ;  /* 0x0000007f027f7220 */ /* 0x040fe40000410000 */
[C---:B------:R-:W-:Y:S02]  /*b950*/  FMUL.FTZ R130, R2.reuse, R130 ;  /* 0x0000008202827220 */ /* 0x040fe40000410000 */
[C---:B-1----:R-:W-:Y:S05]  /*b960*/  HMMA.16816.F32.BF16 R4, R184.reuse, R136, R4 ;  /* 0x00000088b804723c */ /* 0x042fea0000041804 */
[----:B------:R-:W-:Y:S02]  /*b970*/  FMUL.FTZ R131, R2, R131 ;  /* 0x0000008302837220 */ /* 0x000fe40000410000 */
[----:B------:R-:W1:Y:S01]  /*b980*/  MUFU.EX2 R2, R195 ;  /* 0x000000c300027308 */ /* 0x000e620000000800 */
[C---:B------:R-:W-:Y:S01]  /*b990*/  HMMA.16816.F32.BF16 R8, R184.reuse, R138, R8 ;  /* 0x0000008ab808723c */ /* 0x040fe20000041808 */
[----:B------:R-:W2:Y:S03]  /*b9a0*/  LDSM.16.MT88.4 R136, [R220] ;  /* 0x00000000dc88783b */ /* 0x000ea60000004200 */
[C---:B------:R-:W-:Y:S02]  /*b9b0*/  FMUL.FTZ R124, R0.reuse, R124 ;  /* 0x0000007c007c7220 */ /* 0x040fe40000410000 */
[C---:B------:R-:W-:Y:S02]  /*b9c0*/  FMUL.FTZ R125, R0.reuse, R125 ;  /* 0x0000007d007d7220 */ /* 0x040fe40000410000 */
[C---:B------:R-:W-:Y:S01]  /*b9d0*/  FMUL.FTZ R128, R0.reuse, R128 ;  /* 0x0000008000807220 */ /* 0x040fe20000410000 */
[----:B------:R-:W4:Y:S03]  /*b9e0*/  MUFU.EX2 R195, R191 ;  /* 0x000000bf00c37308 */ /* 0x000f260000000800 */
[----:B------:R-:W-:Y:S02]  /*b9f0*/  FMUL.FTZ R129, R0, R129 ;  /* 0x0000008100817220 */ /* 0x000fe40000410000 */
[----:B---3--:R-:W-:Y:S05]  /*ba00*/  FADD.FTZ R0, R132, R188 ;  /* 0x000000bc84007221 */ /* 0x008fea0000010000 */
[----:B------:R3:W5:Y:S01]  /*ba10*/  MUFU.EX2 R188, R176 ;  /* 0x000000b000bc7308 */ /* 0x0007620000000800 */
[----:B-1----:R-:W-:Y:S04]  /*ba20*/  FADD.FTZ R0, R2, R0 ;  /* 0x0000000002007221 */ /* 0x002fe80000010000 */
[----:B------:R-:W-:Y:S05]  /*ba30*/  FADD.FTZ R0, R135, R0 ;  /* 0x0000000087007221 */ /* 0x000fea0000010000 */
[----:B------:R-:W-:Y:S01]  /*ba40*/  MUFU.EX2 R191, R215 ;  /* 0x000000d700bf7308 */ /* 0x000fe20000000800 */
[----:B------:R-:W-:Y:S01]  /*ba50*/  FADD.FTZ R0, R134, R0 ;  /* 0x0000000086007221 */ /* 0x000fe20000010000 */
[C---:B--2---:R-:W-:Y:S01]  /*ba60*/  HMMA.16816.F32.BF16 R12, R184.reuse, R136, R12 ;  /* 0x00000088b80c723c */ /* 0x044fe2000004180c */
[----:B---3--:R-:W-:Y:S07]  /*ba70*/  LDSM.16.MT88.4 R176, [R219+0x2800] ;  /* 0x00280000dbb0783b */ /* 0x008fee0000004200 */
        /* <DEDUP_REMOVED lines=47> */
[----:B----4-:R-:W-:Y:S02]  /*bd70*/  F2FP.BF16.PACK_AB R139, R194, R195 ;  /* 0x000000c3c28b723e */ /* 0x010fe400000010ff */
[----:B------:R-:W-:Y:S01]  /*bd80*/  MUFU.EX2 R186, R173 ;  /* 0x000000ad00ba7308 */ /* 0x000fe20000000800 */
[----:B-----5:R-:W-:Y:S04]  /*bd90*/  F2FP.BF16.PACK_AB R185, R188, R189 ;  /* 0x000000bdbcb9723e */ /* 0x020fe800000010ff */
[C---:B------:R-:W-:Y:S05]  /*bda0*/  HMMA.16816.F32.BF16 R4, R136.reuse, R140, R4 ;  /* 0x0000008c8804723c */ /* 0x040fea0000041804 */
[----:B------:R1:W2:Y:S03]  /*bdb0*/  MUFU.EX2 R132, R204 ;  /* 0x000000cc00847308 */ /* 0x0002a60000000800 */
[C---:B------:R-:W-:Y:S01]  /*bdc0*/  HMMA.16816.F32.BF16 R8, R136.reuse, R142, R8 ;  /* 0x0000008e8808723c */ /* 0x040fe20000041808 */
[----:B------:R-:W3:Y:S06]  /*bdd0*/  LDSM.16.MT88.4 R140, [R222+0x800] ;  /* 0x00080000de8c783b */ /* 0x000eec0000004200 */
[----:B------:R4:W5:Y:S01]  /*bde0*/  MUFU.EX2 R2, R203 ;  /* 0x000000cb00027308 */ /* 0x0009620000000800 */
[C---:B------:R-:W-:Y:S08]  /*bdf0*/  HMMA.16816.F32.BF16 R12, R136.reuse, R144, R12 ;  /* 0x00000090880c723c */ /* 0x040ff0000004180c */
[C---:B------:R-:W-:Y:S01]  /*be00*/  HMMA.16816.F32.BF16 R16, R136.reuse, R146, R16 ;  /* 0x000000928810723c */ /* 0x040fe20000041810 */
[----:B------:R-:W3:Y:S01]  /*be10*/  LDSM.16.MT88.4 R144, [R221+0x800] ;  /* 0x00080000dd90783b */ /* 0x000ee20000004200 */
[----:B------:R-:W3:Y:S02]  /*be20*/  MUFU.EX2 R135, R202 ;  /* 0x000000ca00877308 */ /* 0x000ee40000000800 */
[----:B-1----:R-:W-:Y:S01]  /*be30*/  MOV R204, R167 ;  /* 0x000000a700cc7202 */ /* 0x002fe20000000f00 */
[----:B--2---:R-:W-:Y:S07]  /*be40*/  FADD.FTZ R0, R132, R0 ;  /* 0x0000000084007221 */ /* 0x004fee0000010000 */
[----:B------:R-:W1:Y:S01]  /*be50*/  MUFU.EX2 R134, R201 ;  /* 0x000000c900867308 */ /* 0x000e620000000800 */
[----:B----4-:R-:W-:Y:S01]  /*be60*/  MOV R203, R166 ;  /* 0x000000a600cb7202 */ /* 0x010fe20000000f00 */
[----:B-----5:R-:W-:Y:S01]  /*be70*/  FADD.FTZ R0, R2, R0 ;  /* 0x0000000002007221 */ /* 0x020fe20000010000 */
[C---:B---3--:R-:W-:Y:S03]  /*be80*/  HMMA.16816.F32.BF16 R20, R136.reuse, R140, R20 ;  /* 0x0000008c8814723c */ /* 0x048fe60000041814 */
[----:B------:R-:W-:Y:S05]  /*be90*/  FADD.FTZ R0, R135, R0 ;  /* 0x0000000087007221 */ /* 0x000fea0000010000 */
[C---:B------:R-:W-:Y:S01]  /*bea0*/  HMMA.16816.F32.BF16 R24, R136.reuse, R142, R24 ;  /* 0x0000008e8818723c */ /* 0x040fe20000041818 */
[----:B------:R-:W2:Y:S03]  /*beb0*/  LDSM.16.MT88.4 R140, [R219+0x3800] ;  /* 0x00380000db8c783b */ /* 0x000ea60000004200 */
[----:B-1----:R-:W-:Y:S04]  /*bec0*/  FADD.FTZ R0, R134, R0 ;  /* 0x0000000086007221 */ /* 0x002fe80000010000 */
[C---:B------:R-:W-:Y:S08]  /*bed0*/  HMMA.16816.F32.BF16 R28, R136.reuse, R144, R28 ;  /* 0x00000090881c723c */ /* 0x040ff0000004181c */
        /* <DEDUP_REMOVED lines=39> */
[----:B------:R-:W-:Y:S01]  /*c150*/  F2FP.BF16.PACK_AB R138, R134, R135 ;  /* 0x00000087868a723e */ /* 0x000fe200000010ff */
[----:B------:R-:W3:Y:S02]  /*c160*/  MUFU.EX2 R132, R212 ;  /* 0x000000d400847308 */ /* 0x000ee40000000800 */
[----:B------:R-:W-:Y:S02]  /*c170*/  F2FP.BF16.PACK_AB R137, R197, R198 ;  /* 0x000000c6c589723e */ /* 0x000fe400000010ff */
[----:B------:R-:W-:Y:S06]  /*c180*/  F2FP.BF16.PACK_AB R139, R200, R199 ;  /* 0x000000c7c88b723e */ /* 0x000fec00000010ff */
[----:B------:R-:W-:Y:S01]  /*c190*/  MUFU.EX2 R135, R210 ;  /* 0x000000d200877308 */ /* 0x000fe20000000800 */
[C---:B--2---:R-:W-:Y:S09]  /*c1a0*/  HMMA.16816.F32.BF16 R4, R136.reuse, R140, R4 ;  /* 0x0000008c8804723c */ /* 0x044ff20000041804 */
[----:B------:R-:W-:Y:S01]  /*c1b0*/  MUFU.EX2 R134, R209 ;  /* 0x000000d100867308 */ /* 0x000fe20000000800 */
[C---:B------:R-:W-:Y:S01]  /*c1c0*/  HMMA.16816.F32.BF16 R8, R136.reuse, R142, R8 ;  /* 0x0000008e8808723c */ /* 0x040fe20000041808 */
[----:B------:R-:W2:Y:S02]  /*c1d0*/  LDSM.16.MT88.4 R140, [R221+0x1000] ;  /* 0x00100000dd8c783b */ /* 0x000ea40000004200 */
[----:B---3--:R-:W-:Y:S06]  /*c1e0*/  FADD.FTZ R0, R132, R0 ;  /* 0x0000000084007221 */ /* 0x008fec0000010000 */
[----:B------:R-:W3:Y:S01]  /*c1f0*/  MUFU.EX2 R2, R211 ;  /* 0x000000d300027308 */ /* 0x000ee20000000800 */
[C---:B-1----:R-:W-:Y:S08]  /*c200*/  HMMA.16816.F32.BF16 R12, R136.reuse, R144, R12 ;  /* 0x00000090880c723c */ /* 0x042ff0000004180c */
[C---:B------:R-:W-:Y:S01]  /*c210*/  HMMA.16816.F32.BF16 R16, R136.reuse, R146, R16 ;  /* 0x000000928810723c */ /* 0x040fe20000041810 */
[----:B------:R-:W1:Y:S07]  /*c220*/  LDSM.16.MT88.4 R144, [R219+0x4000] ;  /* 0x00400000db90783b */ /* 0x000e6e0000004200 */
[C---:B------:R-:W-:Y:S04]  /*c230*/  HMMA.16816.F32.BF16 R20, R136.reuse, R148, R20 ;  /* 0x000000948814723c */ /* 0x040fe80000041814 */
[----:B---3--:R-:W-:Y:S04]  /*c240*/  FADD.FTZ R0, R2, R0 ;  /* 0x0000000002007221 */ /* 0x008fe80000010000 */
[C---:B------:R-:W-:Y:S01]  /*c250*/  HMMA.16816.F32.BF16 R24, R136.reuse, R150, R24 ;  /* 0x000000968818723c */ /* 0x040fe20000041818 */
[----:B------:R-:W3:Y:S03]  /*c260*/  LDSM.16.MT88.4 R148, [R220+0x4000] ;  /* 0x00400000dc94783b */ /* 0x000ee60000004200 */
[----:B------:R-:W-:Y:S04]  /*c270*/  FADD.FTZ R0, R135, R0 ;  /* 0x0000000087007221 */ /* 0x000fe80000010000 */
[----:B------:R-:W-:Y:S01]  /*c280*/  FADD.FTZ R0, R134, R0 ;  /* 0x0000000086007221 */ /* 0x000fe20000010000 */
        /* <DEDUP_REMOVED lines=37> */
[----:B------:R-:W-:Y:S01]  /*c4e0*/  HMMA.16816.F32.BF16 R128, R136, R142, R128 ;  /* 0x0000008e8880723c */ /* 0x000fe20000041880 */
[----:B------:R-:W2:Y:S06]  /*c4f0*/  LDSM.16.MT88.4 R140, [R222+0x1800] ;  /* 0x00180000de8c783b */ /* 0x000eac0000004200 */
[----:B------:R-:W-:Y:S02]  /*c500*/  F2FP.BF16.PACK_AB R136, R2, R132 ;  /* 0x000000840288723e */ /* 0x000fe400000010ff */
[----:B------:R-:W-:Y:S01]  /*c510*/  F2FP.BF16.PACK_AB R138, R134, R135 ;  /* 0x00000087868a723e */ /* 0x000fe200000010ff */
[----:B------:R-:W4:Y:S02]  /*c520*/  MUFU.EX2 R132, R183 ;  /* 0x000000b700847308 */ /* 0x000f240000000800 */
[----:B------:R-:W-:Y:S02]  /*c530*/  F2FP.BF16.PACK_AB R137, R205, R206 ;  /* 0x000000cecd89723e */ /* 0x000fe400000010ff */
[----:B------:R-:W-:Y:S06]  /*c540*/  F2FP.BF16.PACK_AB R139, R208, R207 ;  /* 0x000000cfd08b723e */ /* 0x000fec00000010ff */
[----:B------:R-:W-:Y:S01]  /*c550*/  MUFU.EX2 R135, R157 ;  /* 0x0000009d00877308 */ /* 0x000fe20000000800 */
[C---:B-1----:R-:W-:Y:S08]  /*c560*/  HMMA.16816.F32.BF16 R4, R136.reuse, R144, R4 ;  /* 0x000000908804723c */ /* 0x042ff00000041804 */
[C---:B------:R-:W-:Y:S01]  /*c570*/  HMMA.16816.F32.BF16 R8, R136.reuse, R146, R8 ;  /* 0x000000928808723c */ /* 0x040fe20000041808 */
[----:B------:R-:W1:Y:S01]  /*c580*/  LDSM.16.MT88.4 R144, [R219+0x4800] ;  /* 0x00480000db90783b */ /* 0x000e620000004200 */
[----:B------:R5:W-:Y:S02]  /*c590*/  MUFU.EX2 R134, R156 ;  /* 0x0000009c00867308 */ /* 0x000be40000000800 */
[----:B----4-:R-:W-:Y:S04]  /*c5a0*/  FADD.FTZ R0, R132, R0 ;  /* 0x0000000084007221 */ /* 0x010fe80000010000 */
[C---:B---3--:R-:W-:Y:S04]  /*c5b0*/  HMMA.16816.F32.BF16 R12, R136.reuse, R148, R12 ;  /* 0x00000094880c723c */ /* 0x048fe8000004180c */
[----:B------:R-:W3:Y:S04]  /*c5c0*/  MUFU.EX2 R2, R182 ;  /* 0x000000b600027308 */ /* 0x000ee80000000800 */
[C---:B------:R-:W-:Y:S01]  /*c5d0*/  HMMA.16816.F32.BF16 R16, R136.reuse, R150, R16 ;  /* 0x000000968810723c */ /* 0x040fe20000041810 */
[----:B------:R-:W4:Y:S07]  /*c5e0*/  LDSM.16.MT88.4 R148, [R220+0x4800] ;  /* 0x00480000dc94783b */ /* 0x000f2e0000004200 */
[C---:B--2---:R-:W-:Y:S01]  /*c5f0*/  HMMA.16816.F32.BF16 R20, R136.reuse, R140, R20 ;  /* 0x0000008c8814723c */ /* 0x044fe20000041814 */
[----:B-----5:R-:W-:Y:S07]  /*c600*/  LDSM.16.MT88.4 R156, [R220+0x5000] ;  /* 0x00500000dc9c783b */ /* 0x020fee0000004200 */
[C---:B------:R-:W-:Y:S01]  /*c610*/  HMMA.16816.F32.BF16 R24, R136.reuse, R142, R24 ;  /* 0x0000008e8818723c */ /* 0x040fe20000041818 */
[----:B------:R-:W2:Y:S03]  /*c620*/  LDSM.16.MT88.4 R140, [R222+0x4800] ;  /* 0x00480000de8c783b */ /* 0x000ea60000004200 */
[----:B---3--:R-:W-:Y:S04]  /*c630*/  FADD.FTZ R0, R2, R0 ;  /* 0x0000000002007221 */ /* 0x008fe80000010000 */
[C---:B------:R-:W-:Y:S04]  /*c640*/  HMMA.16816.F32.BF16 R28, R136.reuse, R152, R28 ;  /* 0x00000098881c723c */ /* 0x040fe8000004181c */
[----:B------:R-:W-:Y:S04]  /*c650*/  FADD.FTZ R0, R135, R0 ;  /* 0x0000000087007221 */ /* 0x000fe80000010000 */
[C---:B------:R-:W-:Y:S01]  /*c660*/  HMMA.16816.F32.BF16 R32, R136.reuse, R154, R32 ;  /* 0x0000009a8820723c */ /* 0x040fe20000041820 */
[----:B------:R-:W-:Y:S03]  /*c670*/  LDSM.16.MT88.4 R152, [R219+0x7800] ;  /* 0x00780000db98783b */ /* 0x000fe60000004200 */
[----:B------:R-:W-:Y:S04]  /*c680*/  FADD.FTZ R0, R134, R0 ;  /* 0x0000000086007221 */ /* 0x000fe80000010000 */
[C---:B-1----:R-:W-:Y:S08]  /*c690*/  HMMA.16816.F32.BF16 R36, R136.reuse, R144, R36 ;  /* 0x000000908824723c */ /* 0x042ff00000041824 */
[C---:B------:R-:W-:Y:S01]  /*c6a0*/  HMMA.16816.F32.BF16 R40, R136.reuse, R146, R40 ;  /* 0x000000928828723c */ /* 0x040fe20000041828 */
[----:B------:R-:W1:Y:S07]  /*c6b0*/  LDSM.16.MT88.4 R144, [R221+0x4800] ;  /* 0x00480000dd90783b */ /* 0x000e6e0000004200 */
[C---:B----4-:R-:W-:Y:S08]  /*c6c0*/  HMMA.16816.F32.BF16 R44, R136.reuse, R148, R44 ;  /* 0x00000094882c723c */ /* 0x050ff0000004182c */
        /* <DEDUP_REMOVED lines=10> */
[----:B------:R-:W4:Y:S07]  /*c770*/  LDSM.16.MT88.4 R152, [R219+0xa800] ;  /* 0x00a80000db98783b */ /* 0x000f2e0000004200 */
[C---:B---3--:R-:W-:Y:S08]  /*c780*/  HMMA.16816.F32.BF16 R76, R136.reuse, R148, R76 ;  /* 0x00000094884c723c */ /* 0x048ff0000004184c */
        /* <DEDUP_REMOVED lines=16> */
[----:B------:R-:W3:Y:S07]  /*c890*/  LDSM.16.MT88.4 R148, [R222+0x2000] ;  /* 0x00200000de94783b */ /* 0x000eee0000004200 */
[C---:B-1----:R-:W-:Y:S08]  /*c8a0*/  HMMA.16816.F32.BF16 R124, R136.reuse, R144, R124 ;  /* 0x00000090887c723c */ /* 0x042ff0000004187c */
[----:B------:R-:W-:Y:S01]  /*c8b0*/  HMMA.16816.F32.BF16 R128, R136, R146, R128 ;  /* 0x000000928880723c */ /* 0x000fe20000041880 */
[----:B------:R-:W1:Y:S06]  /*c8c0*/  LDSM.16.MT88.4 R144, [R221+0x2000] ;  /* 0x00200000dd90783b */ /* 0x000e6c0000004200 */
[----:B------:R-:W-:Y:S02]  /*c8d0*/  F2FP.BF16.PACK_AB R136, R2, R132 ;  /* 0x000000840288723e */ /* 0x000fe400000010ff */
[----:B------:R-:W-:Y:S01]  /*c8e0*/  F2FP.BF16.PACK_AB R138, R134, R135 ;  /* 0x00000087868a723e */ /* 0x000fe200000010ff */
[----:B------:R-:W4:Y:S02]  /*c8f0*/  MUFU.EX2 R2, R160 ;  /* 0x000000a000027308 */ /* 0x000f240000000800 */
[----:B------:R-:W-:Y:S02]  /*c900*/  F2FP.BF16.PACK_AB R137, R192, R193 ;  /* 0x000000c1c089723e */ /* 0x000fe400000010ff */
[----:B------:R-:W-:Y:S06]  /*c910*/  F2FP.BF16.PACK_AB R139, R190, R191 ;  /* 0x000000bfbe8b723e */ /* 0x000fec00000010ff */
[----:B------:R-:W5:Y:S01]  /*c920*/  MUFU.EX2 R132, R168 ;  /* 0x000000a800847308 */ /* 0x000f620000000800 */
[C---:B--2---:R-:W-:Y:S08]  /*c930*/  HMMA.16816.F32.BF16 R4, R136.reuse, R140, R4 ;  /* 0x0000008c8804723c */ /* 0x044ff00000041804 */
[C---:B------:R-:W-:Y:S01]  /*c940*/  HMMA.16816.F32.BF16 R8, R136.reuse, R142, R8 ;  /* 0x0000008e8808723c */ /* 0x040fe20000041808 */
[----:B------:R-:W2:Y:S01]  /*c950*/  LDSM.16.MT88.4 R140, [R219+0x5000] ;  /* 0x00500000db8c783b */ /* 0x000ea20000004200 */
[----:B------:R-:W-:Y:S02]  /*c960*/  MUFU.EX2 R135, R181 ;  /* 0x000000b500877308 */ /* 0x000fe40000000800 */
[----:B----4-:R-:W-:Y:S04]  /*c970*/  FADD.FTZ R0, R2, R0 ;  /* 0x0000000002007221 */ /* 0x010fe80000010000 */
[C---:B------:R-:W-:Y:S01]  /*c980*/  HMMA.16816.F32.BF16 R12, R136.reuse, R152, R12 ;  /* 0x00000098880c723c */ /* 0x040fe2000004180c */
[----:B------:R-:W-:Y:S03]  /*c990*/  LDSM.16.MT88.4 R160, [R222+0x2800] ;  /* 0x00280000dea0783b */ /* 0x000fe60000004200 */
[----:B------:R-:W4:Y:S01]  /*c9a0*/  MUFU.EX2 R134, R180 ;  /* 0x000000b400867308 */ /* 0x000f220000000800 */
[C---:B------:R-:W-:Y:S01]  /*c9b0*/  FADD.FTZ R0, R184.reuse, R0 ;  /* 0x00000000b8007221 */ /* 0x040fe20000010000 */
[----:B------:R-:W-:Y:S01]  /*c9c0*/  F2FP.BF16.PACK_AB R184, R184, R2 ;  /* 0x00000002b8b8723e */ /* 0x000fe200000010ff */
[----:B------:R-:W-:Y:S01]  /*c9d0*/  FADD.FTZ R2, R172, R164 ;  /* 0x000000a4ac027221 */ /* 0x000fe20000010000 */
[C---:B------:R-:W-:Y:S01]  /*c9e0*/  HMMA.16816.F32.BF16 R16, R136.reuse, R154, R16 ;  /* 0x0000009a8810723c */ /* 0x040fe20000041810 */
[----:B------:R-:W2:Y:S03]  /*c9f0*/  LDSM.16.MT88.4 R152, [R222+0x5000] ;  /* 0x00500000de98783b */ /* 0x000ea60000004200 */
[----:B-----5:R-:W-:Y:S04]  /*ca00*/  FADD.FTZ R0, R132, R0 ;  /* 0x0000000084007221 */ /* 0x020fe80000010000 */
[C---:B---3--:R-:W-:Y:S01]  /*ca10*/  HMMA.16816.F32.BF16 R20, R136.reuse, R148, R20 ;  /* 0x000000948814723c */ /* 0x048fe20000041814 */
[----:B------:R-:W-:Y:S03]  /*ca20*/  LDSM.16.MT88.4 R168, [R220+0x2800] ;  /* 0x00280000dca8783b */ /* 0x000fe60000004200 */
[C---:B------:R-:W-:Y:S01]  /*ca30*/  FADD.FTZ R0, R186.reuse, R0 ;  /* 0x00000000ba007221 */ /* 0x040fe20000010000 */
[----:B------:R-:W-:Y:S03]  /*ca40*/  F2FP.BF16.PACK_AB R186, R186, R132 ;  /* 0x00000084baba723e */ /* 0x000fe600000010ff */
[C---:B------:R-:W-:Y:S01]  /*ca50*/  HMMA.16816.F32.BF16 R24, R136.reuse, R150, R24 ;  /* 0x000000968818723c */ /* 0x040fe20000041818 */
[----:B------:R-:W3:Y:S03]  /*ca60*/  LDSM.16.MT88.4 R148, [R221+0x5000] ;  /* 0x00500000dd94783b */ /* 0x000ee60000004200 */
[----:B----4-:R-:W-:Y:S04]  /*ca70*/  F2FP.BF16.PACK_AB R187, R134, R135 ;  /* 0x0000008786bb723e */ /* 0x010fe800000010ff */
[C---:B-1----:R-:W-:Y:S01]  /*ca80*/  HMMA.16816.F32.BF16 R28, R136.reuse, R144, R28 ;  /* 0x00000090881c723c */ /* 0x042fe2000004181c */
[----:B------:R1:W-:Y:S07]  /*ca90*/  STL [R1+0x14], R0 ;  /* 0x0000140001007387 */ /* 0x0003ee0000100800 */
[C---:B------:R-:W-:Y:S01]  /*caa0*/  HMMA.16816.F32.BF16 R32, R136.reuse, R146, R32 ;  /* 0x000000928820723c */ /* 0x040fe20000041820 */
[----:B------:R-:W-:Y:S07]  /*cab0*/  LDSM.16.MT88.4 R144, [R220+0x8000] ;  /* 0x00800000dc90783b */ /* 0x000fee0000004200 */
[C---:B--2---:R-:W-:Y:S08]  /*cac0*/  HMMA.16816.F32.BF16 R36, R136.reuse, R140, R36 ;  /* 0x0000008c8824723c */ /* 0x044ff00000041824 */
[C---:B------:R-:W-:Y:S01]  /*cad0*/  HMMA.16816.F32.BF16 R40, R136.reuse, R142, R40 ;  /* 0x0000008e8828723c */ /* 0x040fe20000041828 */
[----:B------:R-:W2:Y:S03]  /*cae0*/  LDSM.16.MT88.4 R140, [R219+0x8000] ;  /* 0x00800000db8c783b */ /* 0x000ea60000004200 */
[----:B-1----:R-:W-:Y:S04]  /*caf0*/  FADD.FTZ R0, R165, R2 ;  /* 0x00000002a5007221 */ /* 0x002fe80000010000 */
[C---:B------:R-:W-:Y:S01]  /*cb00*/  HMMA.16816.F32.BF16 R44, R136.reuse, R156, R44 ;  /* 0x0000009c882c723c */ /* 0x040fe2000004182c */
[----:B------:R-:W4:Y:S03]  /*cb10*/  LDL R2, [R1+0x30] ;  /* 0x0000300001027983 */ /* 0x000f260000100800 */
        /* <DEDUP_REMOVED lines=9> */
[C---:B---3--:R-:W-:Y:S04]  /*cbb0*/  HMMA.16816.F32.BF16 R60, R136.reuse, R148, R60 ;  /* 0x00000094883c723c */ /* 0x048fe8000004183c */
[----:B------:R-:W-:Y:S04]  /*cbc0*/  FADD.FTZ R0, R194, R0 ;  /* 0x00000000c2007221 */ /* 0x000fe80000010000 */
[C---:B------:R-:W-:Y:S01]  /*cbd0*/  HMMA.16816.F32.BF16 R64, R136.reuse, R150, R64 ;  /* 0x000000968840723c */ /* 0x040fe20000041840 */
[----:B------:R-:W-:Y:S03]  /*cbe0*/  LDSM.16.MT88.4 R148, [R222+0xb000] ;  /* 0x00b00000de94783b */ /* 0x000fe60000004200 */
[----:B------:R-:W-:Y:S04]  /*cbf0*/  FADD.FTZ R0, R198, R0 ;  /* 0x00000000c6007221 */ /* 0x000fe80000010000 */
[C---:B--2---:R-:W-:Y:S04]  /*cc00*/  HMMA.16816.F32.BF16 R68, R136.reuse, R140, R68 ;  /* 0x0000008c8844723c */ /* 0x044fe80000041844 */
[----:B------:R-:W-:Y:S04]  /*cc10*/  FADD.FTZ R0, R197, R0 ;  /* 0x00000000c5007221 */ /* 0x000fe80000010000 */
[C---:B------:R-:W-:Y:S01]  /*cc20*/  HMMA.16816.F32.BF16 R72, R136.reuse, R142, R72 ;  /* 0x0000008e8848723c */ /* 0x040fe20000041848 */
[----:B------:R-:W2:Y:S03]  /*cc30*/  LDSM.16.MT88.4 R140, [R219+0xb000] ;  /* 0x00b00000db8c783b */ /* 0x000ea60000004200 */
[----:B------:R-:W-:Y:S04]  /*cc40*/  FADD.FTZ R0, R199, R0 ;  /* 0x00000000c7007221 */ /* 0x000fe80000010000 */
[C---:B------:R-:W-:Y:S04]  /*cc50*/  HMMA.16816.F32.BF16 R76, R136.reuse, R144, R76 ;  /* 0x00000090884c723c */ /* 0x040fe8000004184c */
[----:B------:R-:W-:Y:S04]  /*cc60*/  FADD.FTZ R0, R200, R0 ;  /* 0x00000000c8007221 */ /* 0x000fe80000010000 */
        /* <DEDUP_REMOVED lines=8> */
[C---:B-----5:R-:W-:Y:S04]  /*ccf0*/  HMMA.16816.F32.BF16 R92, R136.reuse, R152, R92 ;  /* 0x00000098885c723c */ /* 0x060fe8000004185c */
[----:B------:R-:W-:Y:S04]  /*cd00*/  FADD.FTZ R0, R208, R0 ;  /* 0x00000000d0007221 */ /* 0x000fe80000010000 */
[C---:B------:R-:W-:Y:S01]  /*cd10*/  HMMA.16816.F32.BF16 R96, R136.reuse, R154, R96 ;  /* 0x0000009a8860723c */ /* 0x040fe20000041860 */
[----:B------:R-:W5:Y:S03]  /*cd20*/  LDSM.16.MT88.4 R152, [R221+0x2800] ;  /* 0x00280000dd98783b */ /* 0x000f660000004200 */
[----:B------:R-:W-:Y:S04]  /*cd30*/  FADD.FTZ R0, R193, R0 ;  /* 0x00000000c1007221 */ /* 0x000fe80000010000 */
[C---:B--2---:R-:W-:Y:S04]  /*cd40*/  HMMA.16816.F32.BF16 R100, R136.reuse, R140, R100 ;  /* 0x0000008c8864723c */ /* 0x044fe80000041864 */
[----:B------:R-:W-:Y:S04]  /*cd50*/  FADD.FTZ R0, R192, R0 ;  /* 0x00000000c0007221 */ /* 0x000fe80000010000 */
[C---:B------:R-:W-:Y:S04]  /*cd60*/  HMMA.16816.F32.BF16 R104, R136.reuse, R142, R104 ;  /* 0x0000008e8868723c */ /* 0x040fe80000041868 */
[----:B------:R-:W-:Y:S04]  /*cd70*/  FADD.FTZ R0, R191, R0 ;  /* 0x00000000bf007221 */ /* 0x000fe80000010000 */
[C---:B---3--:R-:W-:Y:S04]  /*cd80*/  HMMA.16816.F32.BF16 R108, R136.reuse, R144, R108 ;  /* 0x00000090886c723c */ /* 0x048fe8000004186c */
[----:B------:R-:W-:Y:S04]  /*cd90*/  FADD.FTZ R0, R190, R0 ;  /* 0x00000000be007221 */ /* 0x000fe80000010000 */
[C---:B------:R-:W-:Y:S01]  /*cda0*/  HMMA.16816.F32.BF16 R112, R136.reuse, R146, R112 ;  /* 0x000000928870723c */ /* 0x040fe20000041870 */
[----:B------:R-:W2:Y:S03]  /*cdb0*/  LDSM.16.MT88.4 R144, [R219+0x5800] ;  /* 0x00580000db90783b */ /* 0x000ea60000004200 */
[----:B------:R-:W-:Y:S04]  /*cdc0*/  FADD.FTZ R0, R189, R0 ;  /* 0x00000000bd007221 */ /* 0x000fe80000010000 */
[C---:B------:R-:W-:Y:S04]  /*cdd0*/  HMMA.16816.F32.BF16 R116, R136.reuse, R148, R116 ;  /* 0x000000948874723c */ /* 0x040fe80000041874 */
[----:B------:R-:W-:Y:S04]  /*cde0*/  FADD.FTZ R0, R188, R0 ;  /* 0x00000000bc007221 */ /* 0x000fe80000010000 */
[C---:B------:R-:W-:Y:S04]  /*cdf0*/  HMMA.16816.F32.BF16 R120, R136.reuse, R150, R120 ;  /* 0x000000968878723c */ /* 0x040fe80000041878 */
[----:B------:R-:W-:Y:S01]  /*ce00*/  FADD.FTZ R0, R135, R0 ;  /* 0x0000000087007221 */ /* 0x000fe20000010000 */
[----:B------:R-:W-:Y:S03]  /*ce10*/  MOV R135, R3 ;  /* 0x0000000300877202 */ /* 0x000fe60000000f00 */
[C---:B-1----:R-:W-:Y:S04]  /*ce20*/  HMMA.16816.F32.BF16 R124, R136.reuse, R156, R124 ;  /* 0x0000009c887c723c */ /* 0x042fe8000004187c */
[----:B------:R-:W-:Y:S01]  /*ce30*/  FADD.FTZ R0, R134, R0 ;  /* 0x0000000086007221 */ /* 0x000fe20000010000 */
[----:B------:R-:W-:Y:S03]  /*ce40*/  MOV R134, R133 ;  /* 0x0000008500867202 */ /* 0x000fe60000000f00 */
[----:B------:R-:W-:Y:S01]  /*ce50*/  HMMA.16816.F32.BF16 R128, R136, R158, R128 ;  /* 0x0000009e8880723c */ /* 0x000fe20000041880 */
[----:B------:R-:W1:Y:S07]  /*ce60*/  LDSM.16.MT88.4 R136, [R220+0x5800] ;  /* 0x00580000dc88783b */ /* 0x000e6e0000004200 */
[C---:B------:R-:W-:Y:S01]  /*ce70*/  HMMA.16816.F32.BF16 R180, R184.reuse, R176, R4 ;  /* 0x000000b0b8b4723c */ /* 0x040fe20000041804 */
[----:B------:R-:W3:Y:S07]  /*ce80*/  LDSM.16.MT88.4 R4, [R222+0x5800] ;  /* 0x00580000de04783b */ /* 0x000eee0000004200 */
[C---:B------:R-:W-:Y:S01]  /*ce90*/  HMMA.16816.F32.BF16 R176, R184.reuse, R178, R8 ;  /* 0x000000b2b8b0723c */ /* 0x040fe20000041808 */
[----:B------:R-:W1:Y:S07]  /*cea0*/  LDSM.16.MT88.4 R8, [R221+0x5800] ;  /* 0x00580000dd08783b */ /* 0x000e6e0000004200 */
[C---:B------:R-:W-:Y:S01]  /*ceb0*/  HMMA.16816.F32.BF16 R172, R184.reuse, R168, R12 ;  /* 0x000000a8b8ac723c */ /* 0x040fe2000004180c */
[----:B------:R-:W1:Y:S07]  /*cec0*/  LDSM.16.MT88.4 R12, [R219+0x8800] ;  /* 0x00880000db0c783b */ /* 0x000e6e0000004200 */
[C---:B------:R-:W-:Y:S01]  /*ced0*/  HMMA.16816.F32.BF16 R168, R184.reuse, R170, R16 ;  /* 0x000000aab8a8723c */ /* 0x040fe20000041810 */
[----:B------:R-:W1:Y:S07]  /*cee0*/  LDSM.16.MT88.4 R16, [R220+0x8800] ;  /* 0x00880000dc10783b */ /* 0x000e6e0000004200 */
[C---:B------:R-:W-:Y:S01]  /*cef0*/  HMMA.16816.F32.BF16 R164, R184.reuse, R160, R20 ;  /* 0x000000a0b8a4723c */ /* 0x040fe20000041814 */
[----:B------:R-:W1:Y:S07]  /*cf00*/  LDSM.16.MT88.4 R20, [R222+0x8800] ;  /* 0x00880000de14783b */ /* 0x000e6e0000004200 */
[C---:B------:R-:W-:Y:S01]  /*cf10*/  HMMA.16816.F32.BF16 R160, R184.reuse, R162, R24 ;  /* 0x000000a2b8a0723c */ /* 0x040fe20000041818 */
[----:B------:R-:W3:Y:S07]  /*cf20*/  LDSM.16.MT88.4 R24, [R221+0x8800] ;  /* 0x00880000dd18783b */ /* 0x000eee0000004200 */
[C---:B-----5:R-:W-:Y:S08]  /*cf30*/  HMMA.16816.F32.BF16 R156, R184.reuse, R152, R28 ;  /* 0x00000098b89c723c */ /* 0x060ff0000004181c */
[C---:B------:R-:W-:Y:S08]  /*cf40*/  HMMA.16816.F32.BF16 R152, R184.reuse, R154, R32 ;  /* 0x0000009ab898723c */ /* 0x040ff00000041820 */
[C---:B--2---:R-:W-:Y:S08]  /*cf50*/  HMMA.16816.F32.BF16 R148, R184.reuse, R144, R36 ;  /* 0x00000090b894723c */ /* 0x044ff00000041824 */
[C---:B------:R-:W-:Y:S08]  /*cf60*/  HMMA.16816.F32.BF16 R144, R184.reuse, R146, R40 ;  /* 0x00000092b890723c */ /* 0x040ff00000041828 */
[C---:B-1----:R-:W-:Y:S08]  /*cf70*/  HMMA.16816.F32.BF16 R140, R184.reuse, R136, R44 ;  /* 0x00000088b88c723c */ /* 0x042ff0000004182c */
[C---:B------:R-:W-:Y:S08]  /*cf80*/  HMMA.16816.F32.BF16 R136, R184.reuse, R138, R48 ;  /* 0x0000008ab888723c */ /* 0x040ff00000041830 */
[C---:B---3--:R-:W-:Y:S08]  /*cf90*/  HMMA.16816.F32.BF16 R52, R184.reuse, R4, R52 ;  /* 0x00000004b834723c */ /* 0x048ff00000041834 */
[C---:B------:R-:W-:Y:S01]  /*cfa0*/  HMMA.16816.F32.BF16 R56, R184.reuse, R6, R56 ;  /* 0x00000006b838723c */ /* 0x040fe20000041838 */
[----:B------:R-:W1:Y:S07]  /*cfb0*/  LDSM.16.MT88.4 R4, [R219+0xb800] ;  /* 0x00b80000db04783b */ /* 0x000e6e0000004200 */
[C---:B------:R-:W-:Y:S08]  /*cfc0*/  HMMA.16816.F32.BF16 R60, R184.reuse, R8, R60 ;  /* 0x00000008b83c723c */ /* 0x040ff0000004183c */
[C---:B------:R-:W-:Y:S01]  /*cfd0*/  HMMA.16816.F32.BF16 R64, R184.reuse, R10, R64 ;  /* 0x0000000ab840723c */ /* 0x040fe20000041840 */
[----:B------:R-:W2:Y:S02]  /*cfe0*/  LDSM.16.MT88.4 R8, [R220+0xb800] ;  /* 0x00b80000dc08783b */ /* 0x000ea40000004200 */
[C---:B----4-:R-:W-:Y:S02]  /*cff0*/  ISETP.GT.AND P0, PT, R252.reuse, R2, PT ;  /* 0x00000002fc00720c */ /* 0x050fe40003f04270 */
[----:B------:R-:W-:Y:S03]  /*d000*/  IADD3 R2, R252, -0x1, RZ ;  /* 0xfffffffffc027810 */ /* 0x000fe60007ffe0ff */
[C---:B------:R-:W-:Y:S02]  /*d010*/  HMMA.16816.F32.BF16 R68, R184.reuse, R12, R68 ;  /* 0x0000000cb844723c */ /* 0x040fe40000041844 */
[----:B------:R-:W-:Y:S02]  /*d020*/  STL [R1+0x8], R2 ;  /* 0x0000080201007387 */ /* 0x000fe40000100800 */
[----:B------:R-:W-:Y:S04]  /*d030*/  MOV R252, R2 ;  /* 0x0000000200fc7202 */ /* 0x000fe80000000f00 */
[C---:B------:R-:W-:Y:S01]  /*d040*/  HMMA.16816.F32.BF16 R72, R184.reuse, R14, R72 ;  /* 0x0000000eb848723c */ /* 0x040fe20000041848 */
[----:B------:R-:W3:Y:S07]  /*d050*/  LDSM.16.MT88.4 R12, [R222+0xb800] ;  /* 0x00b80000de0c783b */ /* 0x000eee0000004200 */
[C---:B------:R-:W-:Y:S01]  /*d060*/  HMMA.16816.F32.BF16 R76, R184.reuse, R16, R76 ;  /* 0x00000010b84c723c */ /* 0x040fe2000004184c */
[----:B------:R-:W-:Y:S07]  /*d070*/  STL [R1+0x24], R0 ;  /* 0x0000240001007387 */ /* 0x000fee0000100800 */
[C---:B------:R-:W-:Y:S08]  /*d080*/  HMMA.16816.F32.BF16 R80, R184.reuse, R18, R80 ;  /* 0x00000012b850723c */ /* 0x040ff00000041850 */
[C---:B------:R-:W-:Y:S08]  /*d090*/  HMMA.16816.F32.BF16 R84, R184.reuse, R20, R84 ;  /* 0x00000014b854723c */ /* 0x040ff00000041854 */
[C---:B------:R-:W-:Y:S08]  /*d0a0*/  HMMA.16816.F32.BF16 R88, R184.reuse, R22, R88 ;  /* 0x00000016b858723c */ /* 0x040ff00000041858 */
[C---:B------:R-:W-:Y:S07]  /*d0b0*/  HMMA.16816.F32.BF16 R92, R184.reuse, R24, R92 ;  /* 0x00000018b85c723c */ /* 0x040fee000004185c */
[----:B------:R-:W-:Y:S01]  /*d0c0*/  MOV R24, R3 ;  /* 0x0000000300187202 */ /* 0x000fe20000000f00 */
[C---:B------:R-:W-:Y:S08]  /*d0d0*/  HMMA.16816.F32.BF16 R96, R184.reuse, R26, R96 ;  /* 0x0000001ab860723c */ /* 0x040ff00000041860 */
        /* <DEDUP_REMOVED lines=9> */
[----:B------:R-:W-:-:S07]  /*d170*/  @P0 BRA `(.L_x_2709) ;  /* 0xffffab0000000947 */ /* 0x000fce000383ffff */
.L_x_2698:
[----:B--2---:R-:W2:Y:S04]  /*d180*/  LDL R2, [R1+0x2c] ;  /* 0x00002c0001027983 */ /* 0x004ea80000100800 */
[----:B------:R-:W2:Y:S02]  /*d190*/  LDL R0, [R1+0x8] ;  /* 0x0000080001007983 */ /* 0x000ea40000100800 */
[----:B--2---:R-:W-:-:S13]  /*d1a0*/  ISETP.GE.AND P0, PT, R0, R2, PT ;  /* 0x000000020000720c */ /* 0x004fda0003f06270 */
[----:B------:R-:W-:Y:S05]  /*d1b0*/  @!P0 BRA `(.L_x_2710) ;  /* 0x00004bc000008947 */ /* 0x000fea0003800000 */
[----:B------:R-:W-:Y:S02]  /*d1c0*/  MOV R135, R24 ;  /* 0x0000001800877202 */ /* 0x000fe40000000f00 */
[----:B------:R-:W-:Y:S02]  /*d1d0*/  MOV R134, R133 ;  /* 0x0000008500867202 */ /* 0x000fe40000000f00 */
.L_x_2717:
[----:B------:R-:W2:Y:S01]  /*d1e0*/  LDL R4, [R1+0xc] ;  /* 0x00000c0001047983 */ /* 0x000ea20000100800 */
[----:B------:R-:W-:Y:S04]  /*d1f0*/  DEPBAR.LE SB0, 0x0 ;  /* 0x000080000000791a */ /* 0x000fe80000000000 */
[----:B------:R-:W3:Y:S01]  /*d200*/  LDL R6, [R1+0x4] ;  /* 0x0000040001067983 */ /* 0x000ee20000100800 */
[----:B------:R-:W-:Y:S03]  /*d210*/  WARPSYNC 0xffffffff ;  /* 0xffffffff00007948 */ /* 0x000fe60003800000 */
        /* <DEDUP_REMOVED lines=9> */
[----:B------:R-:W-:Y:S06]  /*d2b0*/  BAR.SYNC.DEFER_BLOCKING 0x0 ;  /* 0x0000000000007b1d */ /* 0x000fec0000010000 */
[----:B------:R1:W1:Y:S04]  /*d2c0*/  LDSM.16.M88.4 R48, [R223] ;  /* 0x00000000df30783b */ /* 0x0002680000000200 */
[----:B------:R1:W1:Y:S04]  /*d2d0*/  LDSM.16.M88.4 R8, [R216] ;  /* 0x00000000d808783b */ /* 0x0002680000000200 */
        /* <DEDUP_REMOVED lines=12> */
[----:B--2---:R-:W-:Y:S01]  /*d3a0*/  SHF.R.S32.HI R0, RZ, 0x1f, R4 ;  /* 0x0000001fff007819 */ /* 0x004fe20000011404 */
[----:B------:R-:W-:Y:S04]  /*d3b0*/  IMAD.WIDE.U32 R2, R4, c[0x0][0x208], RZ ;  /* 0x0000820004027a25 */ /* 0x000fe800078e00ff */
[----:B------:R-:W-:Y:S04]  /*d3c0*/  IMAD R0, R0, c[0x0][0x208], RZ ;  /* 0x0000820000007a24 */ /* 0x000fe800078e02ff */
[----:B------:R-:W-:Y:S02]  /*d3d0*/  IMAD R0, R4, c[0x0][0x20c], R0 ;  /* 0x0000830004007a24 */ /* 0x000fe400078e0200 */
[----:B------:R-:W2:Y:S02]  /*d3e0*/  LDL R4, [R1] ;  /* 0x0000000001047983 */ /* 0x000ea40000100800 */
[----:B------:R-:W-:Y:S01]  /*d3f0*/  IMAD.IADD R3, R3, 0x1, R0 ;  /* 0x0000000103037824 */ /* 0x000fe200078e0200 */
[----:B---3--:R-:W-:Y:S03]  /*d400*/  SHF.R.S32.HI R0, RZ, 0x1f, R6 ;  /* 0x0000001fff007819 */ /* 0x008fe60000011406 */
[----:B------:R-:W-:Y:S01]  /*d410*/  IMAD.WIDE.U32 R2, R6, c[0x0][0x218], R2 ;  /* 0x0000860006027a25 */ /* 0x000fe200078e0002 */
[C---:B----4-:R-:W-:Y:S03]  /*d420*/  SHF.L.U64.HI R14, R21.reuse, 0x1, R14 ;  /* 0x00000001150e7819 */ /* 0x050fe6000001020e */
[----:B------:R-:W-:Y:S02]  /*d430*/  IMAD R0, R0, c[0x0][0x218], RZ ;  /* 0x0000860000007a24 */ /* 0x000fe400078e02ff */
[----:B------:R-:W-:Y:S02]  /*d440*/  IMAD.SHL.U32 R47, R21, 0x2, RZ ;  /* 0x00000002152f7824 */ /* 0x000fe400078e00ff */
[----:B------:R-:W-:Y:S01]  /*d450*/  IMAD R0, R6, c[0x0][0x21c], R0 ;  /* 0x0000870006007a24 */ /* 0x000fe200078e0200 */
[----:B------:R-:W-:Y:S02]  /*d460*/  IADD3 R6, P0, R22, R2, RZ ;  /* 0x0000000216067210 */ /* 0x000fe40007f1e0ff */
[----:B-----5:R-:W-:Y:S02]  /*d470*/  SHF.L.U64.HI R13, R20, 0x1, R13 ;  /* 0x00000001140d7819 */ /* 0x020fe4000001020d */
[----:B------:R-:W-:Y:S02]  /*d480*/  IADD3.X R2, R5, R3, R0, P0, !PT ;  /* 0x0000000305027210 */ /* 0x000fe400007fe400 */
[----:B------:R-:W-:Y:S02]  /*d490*/  LEA R5, P0, R6, c[0x0][0x1f8], 0x1 ;  /* 0x00007e0006057a11 */ /* 0x000fe400078008ff */
[----:B------:R-:W-:Y:S02]  /*d4a0*/  SHF.L.U32 R46, R20, 0x1, RZ ;  /* 0x00000001142e7819 */ /* 0x000fe400000006ff */
[----:B------:R-:W-:Y:S01]  /*d4b0*/  LEA.HI.X R6, R6, c[0x0][0x1fc], R2, 0x1, P0 ;  /* 0x00007f0006067a11 */ /* 0x000fe200000f0c02 */
[C---:B------:R-:W-:Y:S01]  /*d4c0*/  IMAD.SHL.U32 R39, R15.reuse, 0x2, RZ ;  /* 0x000000020f277824 */ /* 0x040fe200078e00ff */
[----:B------:R-:W-:Y:S02]  /*d4d0*/  SHF.L.U64.HI R12, R15, 0x1, R12 ;  /* 0x000000010f0c7819 */ /* 0x000fe4000001020c */
[C---:B--2---:R-:W-:Y:S02]  /*d4e0*/  SHF.L.U64.HI R7, R4.reuse, 0x1, R7 ;  /* 0x0000000104077819 */ /* 0x044fe40000010207 */
[----:B------:R-:W-:Y:S01]  /*d4f0*/  SHF.L.U32 R37, R4, 0x1, RZ ;  /* 0x0000000104257819 */ /* 0x000fe200000006ff */
[----:B------:R-:W-:-:S05]  /*d500*/  BRA.DIV ~URZ, `(.L_x_2711) ;  /* 0x000098227f007947 */ /* 0x000fca000b800000 */
[----:B-1----:R1:W2:Y:S02]  /*d510*/  SHFL.IDX PT, R0, R6, RZ, 0x181f ;  /* 0x00181fff06007589 */ /* 0x0022a400000e0000 */
.L_x_2748:
[----:B------:R-:W3:Y:S01]  /*d520*/  LDL R20, [R1] ;  /* 0x0000000001147983 */ /* 0x000ee20000100800 */
[----:B------:R-:W-:Y:S04]  /*d530*/  BSSY B0, `(.L_x_2712) ;  /* 0x00001de000007945 */ /* 0x000fe80003800000 */
[----:B------:R-:W4:Y:S05]  /*d540*/  LDL R23, [R1+0x20] ;  /* 0x0000200001177983 */ /* 0x000f2a0000100800 */
[----:B------:R-:W5:Y:S05]  /*d550*/  LDL R22, [R1+0x1c] ;  /* 0x00001c0001167983 */ /* 0x000f6a0000100800 */
[----:B--2---:R-:W2:Y:S05]  /*d560*/  LDL R15, [R1+0x18] ;  /* 0x00001800010f7983 */ /* 0x004eaa0000100800 */
[----:B------:R-:W1:Y:S05]  /*d570*/  SHFL.IDX PT, R2, R5, RZ, 0x181f ;  /* 0x00181fff05027589 */ /* 0x000e6a00000e0000 */
[----:B------:R-:W2:Y:S05]  /*d580*/  SHFL.IDX PT, R3, R5, 0x1, 0x181f ;  /* 0x00381f0005037f89 */ /* 0x000eaa00000e0000 */
[----:B------:R-:W2:Y:S05]  /*d590*/  SHFL.IDX PT, R4, R6, 0x1, 0x181f ;  /* 0x00381f0006047f89 */ /* 0x000eaa00000e0000 */
[----:B------:R-:W2:Y:S01]  /*d5a0*/  LDL R132, [R1+0x2c] ;  /* 0x00002c0001847983 */ /* 0x000ea20000100800 */
[C---:B-1----:R-:W-:Y:S02]  /*d5b0*/  IADD3 R28, P2, R2.reuse, R39, RZ ;  /* 0x00000027021c7210 */ /* 0x042fe40007f5e0ff */
[-C--:B------:R-:W-:Y:S03]  /*d5c0*/  IADD3 R30, P0, R2, R46.reuse, RZ ;  /* 0x0000002e021e7210 */ /* 0x080fe60007f1e0ff */
[C---:B------:R-:W-:Y:S02]  /*d5d0*/  IMAD.X R29, R0.reuse, 0x1, R12, P2 ;  /* 0x00000001001d7824 */ /* 0x040fe400010e060c */
[----:B------:R-:W-:Y:S01]  /*d5e0*/  IMAD.X R31, R0, 0x1, R13, P0 ;  /* 0x00000001001f7824 */ /* 0x000fe200000e060d */
[----:B---3--:R-:W-:Y:S02]  /*d5f0*/  ISETP.GE.AND P1, PT, R20, c[0x0][0x1d4], PT ;  /* 0x0000750014007a0c */ /* 0x008fe40003f26270 */
[----:B------:R-:W-:Y:S02]  /*d600*/  IADD3 R20, P3, R2, R37, RZ ;  /* 0x0000002502147210 */ /* 0x000fe40007f7e0ff */
[----:B------:R-:W-:Y:S02]  /*d610*/  SEL R252, RZ, 0x10, P1 ;  /* 0x00000010fffc7807 */ /* 0x000fe40000800000 */
[----:B----4-:R-:W-:Y:S01]  /*d620*/  ISETP.GE.AND P5, PT, R23, c[0x0][0x1d4], PT ;  /* 0x0000750017007a0c */ /* 0x010fe20003fa6270 */
[--C-:B------:R-:W-:Y:S01]  /*d630*/  IMAD.X R21, R0, 0x1, R7.reuse, P3 ;  /* 0x0000000100157824 */ /* 0x100fe200018e0607 */
[----:B------:R-:W-:Y:S02]  /*d640*/  IADD3 R36, -R252, 0x10, RZ ;  /* 0x00000010fc247810 */ /* 0x000fe40007ffe1ff */
[----:B-----5:R-:W-:Y:S02]  /*d650*/  ISETP.GE.AND P4, PT, R22, c[0x0][0x1d4], PT ;  /* 0x0000750016007a0c */ /* 0x020fe40003f86270 */
[----:B------:R-:W-:Y:S01]  /*d660*/  IADD3 R22, P0, R2, R47, RZ ;  /* 0x0000002f02167210 */ /* 0x000fe20007f1e0ff */
[----:B------:R1:W-:Y:S01]  /*d670*/  LDGSTS.E.BYPASS.LTC128B.128 [R251+0x100], [R20.64], !P1 ;  /* 0x0010000014fb7fae */ /* 0x0003e2000c901d46 */
[----:B------:R-:W-:Y:S02]  /*d680*/  SEL R44, RZ, 0x10, P4 ;  /* 0x00000010ff2c7807 */ /* 0x000fe40002000000 */
[----:B--2---:R-:W-:Y:S01]  /*d690*/  ISETP.GE.AND P3, PT, R15, c[0x0][0x1d4], PT ;  /* 0x000075000f007a0c */ /* 0x004fe20003f66270 */
[----:B------:R-:W-:Y:S01]  /*d6a0*/  IMAD.X R23, R0, 0x1, R14, P0 ;  /* 0x0000000100177824 */ /* 0x000fe200000e060e */
[----:B------:R-:W2:Y:S01]  /*d6b0*/  SHFL.IDX PT, R2, R5, 0x2, 0x181f ;  /* 0x00581f0005027f89 */ /* 0x000ea200000e0000 */
[----:B------:R-:W-:Y:S02]  /*d6c0*/  SEL R15, RZ, 0x10, P5 ;  /* 0x00000010ff0f7807 */ /* 0x000fe40002800000 */
[----:B------:R-:W-:Y:S02]  /*d6d0*/  LOP3.LUT R36, R36, 0xf, RZ, 0xc0, !PT ;  /* 0x0000000f24247812 */ /* 0x000fe400078ec0ff */
[----:B------:R3:W-:Y:S01]  /*d6e0*/  LDGSTS.E.BYPASS.LTC128B.128 [R251+0x3100], [R28.64], !P5 ;  /* 0x031000001cfb7fae */ /* 0x0007e2000e901d46 */
[----:B------:R-:W-:Y:S02]  /*d6f0*/  IADD3 R38, -R44, 0x10, RZ ;  /* 0x000000102c267810 */ /* 0x000fe40007ffe1ff */
[----:B------:R-:W-:Y:S02]  /*d700*/  SEL R45, RZ, 0x10, P3 ;  /* 0x00000010ff2d7807 */ /* 0x000fe40001800000 */
[----:B------:R4:W-:Y:S01]  /*d710*/  LDGSTS.E.BYPASS.LTC128B.128 [R251+0x6100], [R30.64], !P4 ;  /* 0x061000001efb7fae */ /* 0x0009e2000e101d46 */
[----:B------:R-:W-:Y:S02]  /*d720*/  LOP3.LUT R38, R38, 0xf, RZ, 0xc0, !PT ;  /* 0x0000000f26267812 */ /* 0x000fe400078ec0ff */
[----:B------:R-:W-:Y:S02]  /*d730*/  ISETP.NE.U32.AND P2, PT, R15, RZ, PT ;  /* 0x000000ff0f00720c */ /* 0x000fe40003f45070 */
[----:B------:R5:W-:Y:S05]  /*d740*/  LDGSTS.E.BYPASS.LTC128B.128 [R251+0x9100], [R22.64], !P3 ;  /* 0x0910000016fb7fae */ /* 0x000bea000d901d46 */
[----:B------:R-:W2:Y:S01]  /*d750*/  SHFL.IDX PT, R0, R6, 0x2, 0x181f ;  /* 0x00581f0006007f89 */ /* 0x000ea200000e0000 */
[----:B-1----:R-:W-:Y:S05]  /*d760*/  IADD3 R20, P0, R3, R37, RZ ;  /* 0x0000002503147210 */ /* 0x002fea0007f1e0ff */
[----:B------:R-:W-:Y:S05]  /*d770*/  IMAD.X R21, R4, 0x1, R7, P0 ;  /* 0x0000000104157824 */ /* 0x000fea00000e0607 */
[----:B------:R1:W-:Y:S01]  /*d780*/  LDGSTS.E.BYPASS.LTC128B.128 [R251+0x1100], [R20.64], !P1 ;  /* 0x0110000014fb7fae */ /* 0x0003e2000c901d46 */
[----:B----4-:R-:W-:Y:S04]  /*d790*/  IADD3 R30, -R15, 0x10, RZ ;  /* 0x000000100f1e7810 */ /* 0x010fe80007ffe1ff */
[----:B------:R-:W-:Y:S02]  /*d7a0*/  LOP3.LUT R30, R30, 0xf, RZ, 0xc0, !PT ;  /* 0x0000000f1e1e7812 */ /* 0x000fe400078ec0ff */
[C---:B-----5:R-:W-:Y:S05]  /*d7b0*/  IADD3 R22, P1, R3.reuse, R46, RZ ;  /* 0x0000002e03167210 */ /* 0x060fea0007f3e0ff */
[C---:B------:R-:W-:Y:S01]  /*d7c0*/  IMAD.X R23, R4.reuse, 0x1, R13, P1 ;  /* 0x0000000104177824 */ /* 0x040fe200008e060d */
[C---:B-1----:R-:W-:Y:S05]  /*d7d0*/  IADD3 R20, P0, R3.reuse, R39, RZ ;  /* 0x0000002703147210 */ /* 0x042fea0007f1e0ff */
[C---:B------:R-:W-:Y:S01]  /*d7e0*/  IMAD.X R21, R4.reuse, 0x1, R12, P0 ;  /* 0x0000000104157824 */ /* 0x040fe200000e060c */
[----:B---3--:R-:W-:Y:S02]  /*d7f0*/  IADD3 R28, P0, R3, R47, RZ ;  /* 0x0000002f031c7210 */ /* 0x008fe40007f1e0ff */
[----:B------:R-:W-:Y:S02]  /*d800*/  IADD3 R3, -R45, 0x10, RZ ;  /* 0x000000102d037810 */ /* 0x000fe40007ffe1ff */
[----:B------:R1:W-:Y:S01]  /*d810*/  LDGSTS.E.BYPASS.LTC128B.128 [R251+0x4100], [R20.64], !P5 ;  /* 0x0410000014fb7fae */ /* 0x0003e2000e901d46 */
[----:B------:R-:W-:Y:S01]  /*d820*/  IMAD.X R29, R4, 0x1, R14, P0 ;  /* 0x00000001041d7824 */ /* 0x000fe200000e060e */
[----:B--2---:R-:W-:Y:S02]  /*d830*/  IADD3 R36, P1, P0, R36, R2, R37 ;  /* 0x0000000224247210 */ /* 0x004fe4000783e025 */
[----:B------:R-:W-:Y:S01]  /*d840*/  LOP3.LUT R3, R3, 0xf, RZ, 0xc0, !PT ;  /* 0x0000000f03037812 */ /* 0x000fe200078ec0ff */
[----:B------:R1:W-:Y:S01]  /*d850*/  LDGSTS.E.BYPASS.LTC128B.128 [R251+0x7100], [R22.64], !P4 ;  /* 0x0710000016fb7fae */ /* 0x0003e2000e101d46 */
[----:B------:R-:W-:Y:S02]  /*d860*/  IADD3.X R37, RZ, R0, R7, P1, P0 ;  /* 0x00000000ff257210 */ /* 0x000fe40000fe0407 */
[C---:B------:R-:W-:Y:S02]  /*d870*/  HMMA.16816.F32.BF16 R4, R48.reuse, R8, RZ ;  /* 0x000000083004723c */ /* 0x040fe400000418ff */
[----:B------:R2:W-:Y:S01]  /*d880*/  LDGSTS.E.BYPASS.LTC128B.128 [R251+0xa100], [R28.64], !P3 ;  /* 0x0a1000001cfb7fae */ /* 0x0005e2000d901d46 */
[----:B------:R-:W-:Y:S04]  /*d890*/  IADD3 R30, P1, P0, R30, R2, R39 ;  /* 0x000000021e1e7210 */ /* 0x000fe8000783e027 */
[----:B------:R-:W-:Y:S01]  /*d8a0*/  IADD3.X R31, RZ, R0, R12, P1, P0 ;  /* 0x00000000ff1f7210 */ /* 0x000fe20000fe040c */
[C---:B------:R-:W-:Y:S01]  /*d8b0*/  HMMA.16816.F32.BF16 R8, R48.reuse, R10, RZ ;  /* 0x0000000a3008723c */ /* 0x040fe200000418ff */
[----:B------:R-:W-:Y:S04]  /*d8c0*/  IADD3 R38, P1, P0, R38, R2, R46 ;  /* 0x0000000226267210 */ /* 0x000fe8000783e02e */
[----:B------:R-:W-:Y:S02]  /*d8d0*/  IADD3.X R39, RZ, R0, R13, P1, P0 ;  /* 0x00000000ff277210 */ /* 0x000fe40000fe040d */
[----:B------:R-:W-:Y:S05]  /*d8e0*/  IADD3 R2, P1, P0, R3, R2, R47 ;  /* 0x0000000203027210 */ /* 0x000fea000783e02f */
[----:B------:R-:W-:Y:S02]  /*d8f0*/  IADD3.X R3, RZ, R0, R14, P1, P0 ;  /* 0x00000000ff037210 */ /* 0x000fe40000fe040e */
[C---:B------:R-:W-:Y:S01]  /*d900*/  HMMA.16816.F32.BF16 R12, R48.reuse, R16, RZ ;  /* 0x00000010300c723c */ /* 0x040fe200000418ff */
[----:B------:R-:W-:Y:S02]  /*d910*/  ISETP.NE.U32.AND P0, PT, R252, RZ, PT ;  /* 0x000000fffc00720c */ /* 0x000fe40003f05070 */
[----:B------:R-:W-:Y:S05]  /*d920*/  ISETP.NE.U32.AND P1, PT, R44, RZ, PT ;  /* 0x000000ff2c00720c */ /* 0x000fea0003f25070 */
[C---:B------:R-:W-:Y:S06]  /*d930*/  HMMA.16816.F32.BF16 R16, R48.reuse, R18, RZ ;  /* 0x000000123010723c */ /* 0x040fec00000418ff */
[----:B------:R3:W-:Y:S01]  /*d940*/  LDGSTS.E.BYPASS.LTC128B.128.ZFILL [R251+0x2100], [R36.64], P0 ;  /* 0x0210000024fb7fae */ /* 0x0007e20008141d46 */
[----:B------:R-:W-:Y:S01]  /*d950*/  ISETP.NE.U32.AND P0, PT, R45, RZ, PT ;  /* 0x000000ff2d00720c */ /* 0x000fe20003f05070 */
[C---:B-1----:R-:W-:Y:S03]  /*d960*/  HMMA.16816.F32.BF16 R20, R48.reuse, R24, RZ ;  /* 0x000000183014723c */ /* 0x042fe600000418ff */
[----:B------:R2:W-:Y:S05]  /*d970*/  LDGSTS.E.BYPASS.LTC128B.128.ZFILL [R251+0x5100], [R30.64], P2 ;  /* 0x051000001efb7fae */ /* 0x0005ea0009141d46 */
[C---:B------:R-:W-:Y:S01]  /*d980*/  HMMA.16816.F32.BF16 R24, R48.reuse, R26, RZ ;  /* 0x0000001a3018723c */ /* 0x040fe200000418ff */
[----:B------:R3:W-:Y:S05]  /*d990*/  LDGSTS.E.BYPASS.LTC128B.128.ZFILL [R251+0x8100], [R38.64], P1 ;  /* 0x0810000026fb7fae */ /* 0x0007ea0008941d46 */
[----:B------:R1:W-:Y:S05]  /*d9a0*/  LDGSTS.E.BYPASS.LTC128B.128.ZFILL [R251+0xb100], [R2.64], P0 ;  /* 0x0b10000002fb7fae */ /* 0x0003ea0008141d46 */
[----:B------:R-:W0:Y:S01]  /*d9b0*/  LDGDEPBAR ;  /* 0x00000000000079af */ /* 0x000e220000000000 */
[C---:B--2---:R-:W-:Y:S08]  /*d9c0*/  HMMA.16816.F32.BF16 R28, R48.reuse, R32, RZ ;  /* 0x00000020301c723c */ /* 0x044ff000000418ff */
[C---:B------:R-:W-:Y:S01]  /*d9d0*/  HMMA.16816.F32.BF16 R32, R48.reuse, R34, RZ ;  /* 0x000000223020723c */ /* 0x040fe200000418ff */
[----:B-1----:R-:W2:Y:S07]  /*d9e0*/  LDL R3, [R1+0x8] ;  /* 0x0000080001037983 */ /* 0x002eae0000100800 */
[C---:B---3--:R-:W-:Y:S08]  /*d9f0*/  HMMA.16816.F32.BF16 R36, R48.reuse, R40, RZ ;  /* 0x000000283024723c */ /* 0x048ff000000418ff */
        /* <DEDUP_REMOVED lines=39> */
[----:B------:R-:W3:Y:S05]  /*dc70*/  LDSM.16.M88.4 R184, [R217+-0x7000] ;  /* 0xff900000d9b8783b */ /* 0x000eea0000000200 */
[----:B------:R-:W4:Y:S02]  /*dc80*/  LDSM.16.M88.4 R208, [R217+-0x6800] ;  /* 0xff980000d9d0783b */ /* 0x000f240000000200 */
        /* <DEDUP_REMOVED lines=9> */
[C---:B------:R-:W-:Y:S03]  /*dd20*/  HMMA.16816.F32.BF16 R28, R188.reuse, R204, R28 ;  /* 0x000000ccbc1c723c */ /* 0x040fe6000004181c */
[----:B--2---:R-:W-:Y:S05]  /*dd30*/  ISETP.GT.AND P0, PT, R3, R132, PT ;  /* 0x000000840300720c */ /* 0x004fea0003f04270 */
[C---:B------:R-:W-:Y:S01]  /*dd40*/  HMMA.16816.F32.BF16 R32, R188.reuse, R206, R32 ;  /* 0x000000cebc20723c */ /* 0x040fe20000041820 */
[----:B------:R-:W-:Y:S07]  /*dd50*/  LDSM.16.M88.4 R204, [R216+0x4800] ;  /* 0x00480000d8cc783b */ /* 0x000fee0000000200 */
[C---:B---3--:R-:W-:Y:S08]  /*dd60*/  HMMA.16816.F32.BF16 R36, R188.reuse, R184, R36 ;  /* 0x000000b8bc24723c */ /* 0x048ff00000041824 */
[C---:B------:R-:W-:Y:S01]  /*dd70*/  HMMA.16816.F32.BF16 R40, R188.reuse, R186, R40 ;  /* 0x000000babc28723c */ /* 0x040fe20000041828 */
[----:B------:R-:W1:Y:S07]  /*dd80*/  LDSM.16.M88.4 R184, [R223+0x4000] ;  /* 0x00400000dfb8783b */ /* 0x000e6e0000000200 */
[C---:B----4-:R-:W-:Y:S08]  /*dd90*/  HMMA.16816.F32.BF16 R44, R188.reuse, R208, R44 ;  /* 0x000000d0bc2c723c */ /* 0x050ff0000004182c */
[----:B------:R-:W-:Y:S01]  /*dda0*/  HMMA.16816.F32.BF16 R48, R188, R210, R48 ;  /* 0x000000d2bc30723c */ /* 0x000fe20000041830 */
[----:B------:R-:W2:Y:S05]  /*ddb0*/  LDSM.16.M88.4 R188, [R216+0x5000] ;  /* 0x00500000d8bc783b */ /* 0x000eaa0000000200 */
[----:B------:R-:W3:Y:S02]  /*ddc0*/  LDSM.16.M88.4 R208, [R216+0x5800] ;  /* 0x00580000d8d0783b */ /* 0x000ee40000000200 */
        /* <DEDUP_REMOVED lines=55> */
[----:B------:R-:W2:Y:S05]  /*e140*/  LDSM.16.M88.4 R184, [R217+-0x4000] ;  /* 0xffc00000d9b8783b */ /* 0x000eaa0000000200 */
[----:B------:R-:W3:Y:S02]  /*e150*/  LDSM.16.M88.4 R208, [R217+-0x3800] ;  /* 0xffc80000d9d0783b */ /* 0x000ee40000000200 */
        /* <DEDUP_REMOVED lines=213> */
[----:B------:R-:W-:Y:S03]  /*eeb0*/  SHF.L.U64.HI R185, R213, 0x1, R185 ;  /* 0x00000001d5b97819 */ /* 0x000fe600000102b9 */
[----:B------:R-:W-:Y:S01]  /*eec0*/  IMAD R0, R0, c[0x0][0x1e0], RZ ;  /* 0x0000780000007a24 */ /* 0x000fe200078e02ff */
[----:B------:R-:W-:Y:S03]  /*eed0*/  STL [R1+0xc], R192 ;  /* 0x00000cc001007387 */ /* 0x000fe60000100800 */
[----:B------:R-:W-:Y:S04]  /*eee0*/  IMAD R0, R192, c[0x0][0x1e4], R0 ;  /* 0x00007900c0007a24 */ /* 0x000fe800078e0200 */
[----:B------:R-:W-:Y:S01]  /*eef0*/  IMAD.IADD R3, R3, 0x1, R0 ;  /* 0x0000000103037824 */ /* 0x000fe200078e0200 */
[----:B--2---:R-:W-:Y:S03]  /*ef00*/  SHF.R.S32.HI R0, RZ, 0x1f, R189 ;  /* 0x0000001fff007819 */ /* 0x004fe600000114bd */
[C---:B------:R-:W-:Y:S01]  /*ef10*/  IMAD.WIDE.U32 R2, R189.reuse, c[0x0][0x1f0], R2 ;  /* 0x00007c00bd027a25 */ /* 0x040fe200078e0002 */
[----:B------:R1:W-:Y:S03]  /*ef20*/  STL [R1+0x4], R189 ;  /* 0x000004bd01007387 */ /* 0x0003e60000100800 */
[----:B------:R-:W-:Y:S01]  /*ef30*/  IMAD R0, R0, c[0x0][0x1f0], RZ ;  /* 0x00007c0000007a24 */ /* 0x000fe200078e02ff */
[----:B------:R-:W-:Y:S03]  /*ef40*/  IADD3 R133, P0, R190, R2, RZ ;  /* 0x00000002be857210 */ /* 0x000fe60007f1e0ff */
[----:B------:R-:W-:Y:S05]  /*ef50*/  IMAD R0, R189, c[0x0][0x1f4], R0 ;  /* 0x00007d00bd007a24 */ /* 0x000fea00078e0200 */
[----:B------:R-:W-:Y:S02]  /*ef60*/  IADD3.X R2, R184, R3, R0, P0, !PT ;  /* 0x00000003b8027210 */ /* 0x000fe400007fe400 */
[C---:B------:R-:W-:Y:S04]  /*ef70*/  LEA R184, P0, R133.reuse, c[0x0][0x1c8], 0x1 ;  /* 0x0000720085b87a11 */ /* 0x040fe800078008ff */
[----:B------:R-:W-:Y:S01]  /*ef80*/  LEA.HI.X R133, R133, c[0x0][0x1cc], R2, 0x1, P0 ;  /* 0x0000730085857a11 */ /* 0x000fe200000f0c02 */
[----:B-1----:R-:W-:Y:S01]  /*ef90*/  IMAD.SHL.U32 R189, R213, 0x2, RZ ;  /* 0x00000002d5bd7824 */ /* 0x002fe200078e00ff */
[----:B------:R-:W-:-:S05]  /*efa0*/  BRA.DIV ~URZ, `(.L_x_2714) ;  /* 0x00007de27f007947 */ /* 0x000fca000b800000 */
[----:B------:R1:W2:Y:S02]  /*efb0*/  SHFL.IDX PT, R132, R133, RZ, 0x181f ;  /* 0x00181fff85847589 */ /* 0x0002a400000e0000 */
.L_x_2749:
[----:B------:R-:W-:-:S05]  /*efc0*/  BRA.DIV ~URZ, `(.L_x_2715) ;  /* 0x00007e327f007947 */ /* 0x000fca000b800000 */
[----:B------:R-:W3:Y:S01]  /*efd0*/  SHFL.IDX PT, R0, R184, RZ, 0x181f ;  /* 0x00181fffb8007589 */ /* 0x000ee200000e0000 */
[C---:B------:R-:W-:Y:S02]  /*efe0*/  IADD3 R190, -R252.reuse, 0x10, RZ ;  /* 0x00000010fcbe7810 */ /* 0x040fe40007ffe1ff */
[----:B------:R-:W-:Y:S02]  /*eff0*/  ISETP.NE.U32.AND P2, PT, R252, RZ, PT ;  /* 0x000000fffc00720c */ /* 0x000fe40003f45070 */
[----:B------:R-:W-:Y:S04]  /*f000*/  LOP3.LUT R190, R190, 0xf, RZ, 0xc0, !PT ;  /* 0x0000000fbebe7812 */ /* 0x000fe800078ec0ff */
[----:B---3--:R-:W-:Y:S04]  /*f010*/  IADD3 R2, P1, P0, R190, R0, R189 ;  /* 0x00000000be027210 */ /* 0x008fe8000783e0bd */
[----:B--2---:R-:W-:Y:S02]  /*f020*/  IADD3.X R3, RZ, R132, R185, P1, P0 ;  /* 0x00000084ff037210 */ /* 0x004fe40000fe04b9 */
[----:B------:R-:W-:Y:S03]  /*f030*/  IADD3 R192, P0, R0, R194, RZ ;  /* 0x000000c200c07210 */ /* 0x000fe60007f1e0ff */
[----:B------:R-:W-:Y:S01]  /*f040*/  @!PT LDS RZ, [RZ] ;  /* 0x00000000fffff984 */ /* 0x000fe20000000800 */
[----:B------:R-:W-:Y:S01]  /*f050*/  @!PT LDS RZ, [RZ] ;  /* 0x00000000fffff984 */ /* 0x000fe20000000800 */
[----:B------:R2:W-:Y:S02]  /*f060*/  LDGSTS.E.BYPASS.LTC128B.128.ZFILL [R251+0xc100], [R2.64], P2 ;  /* 0x0c10000002fb7fae */ /* 0x0005e40009141d46 */
[----:B------:R-:W-:Y:S05]  /*f070*/  IMAD.X R193, R132, 0x1, R186, P0 ;  /* 0x0000000184c17824 */ /* 0x000fea00000e06ba */
[----:B------:R3:W-:Y:S01]  /*f080*/  LDGSTS.E.BYPASS.LTC128B.128 [R251+0xf100], [R192.64], !P5 ;  /* 0x0f100000c0fb7fae */ /* 0x0007e2000e901d46 */
[-C--:B--2---:R-:W-:Y:S05]  /*f090*/  IADD3 R2, P0, R0, R195.reuse, RZ ;  /* 0x000000c300027210 */ /* 0x084fea0007f1e0ff */
[----:B------:R-:W-:Y:S05]  /*f0a0*/  IMAD.X R3, R132, 0x1, R187, P0 ;  /* 0x0000000184037824 */ /* 0x000fea00000e06bb */
[----:B------:R2:W-:Y:S02]  /*f0b0*/  LDGSTS.E.BYPASS.LTC128B.128 [R251+0x12100], [R2.64], !P4 ;  /* 0x1210000002fb7fae */ /* 0x0005e4000e101d46 */
[----:B--2---:R-:W-:Y:S02]  /*f0c0*/  IADD3 R2, P0, R0, R196, RZ ;  /* 0x000000c400027210 */ /* 0x004fe40007f1e0ff */
[----:B------:R-:W2:Y:S03]  /*f0d0*/  SHFL.IDX PT, R0, R184, 0x1, 0x181f ;  /* 0x00381f00b8007f89 */ /* 0x000ea600000e0000 */
[----:B------:R-:W-:Y:S02]  /*f0e0*/  IMAD.X R3, R132, 0x1, R188, P0 ;  /* 0x0000000184037824 */ /* 0x000fe400000e06bc */
[----:B------:R-:W-:Y:S04]  /*f0f0*/  SHFL.IDX PT, R132, R133, 0x2, 0x181f ;  /* 0x00581f0085847f89 */ /* 0x000fe800000e0000 */
[----:B------:R4:W-:Y:S01]  /*f100*/  LDGSTS.E.BYPASS.LTC128B.128 [R251+0x15100], [R2.64], !P3 ;  /* 0x1510000002fb7fae */ /* 0x0009e2000d901d46 */
[----:B--2---:R-:W-:Y:S03]  /*f110*/  IADD3 R190, P1, P0, R190, R0, R189 ;  /* 0x00000000bebe7210 */ /* 0x004fe6000783e0bd */
[----:B----4-:R-:W2:Y:S02]  /*f120*/  SHFL.IDX PT, R2, R133, 0x1, 0x181f ;  /* 0x00381f0085027f89 */ /* 0x010ea400000e0000 */
[----:B--2---:R-:W-:Y:S05]  /*f130*/  IADD3.X R191, RZ, R2, R185, P1, P0 ;  /* 0x00000002ffbf7210 */ /* 0x004fea0000fe04b9 */
[----:B------:R2:W-:Y:S02]  /*f140*/  LDGSTS.E.BYPASS.LTC128B.128.ZFILL [R251+0xd100], [R190.64], P2 ;  /* 0x0d100000befb7fae */ /* 0x0005e40009141d46 */
[----:B--2---:R-:W-:Y:S05]  /*f150*/  IADD3 R190, P0, R0, R194, RZ ;  /* 0x000000c200be7210 */ /* 0x004fea0007f1e0ff */
[----:B------:R-:W-:Y:S05]  /*f160*/  IMAD.X R191, R2, 0x1, R186, P0 ;  /* 0x0000000102bf7824 */ /* 0x000fea00000e06ba */
[----:B------:R2:W-:Y:S02]  /*f170*/  LDGSTS.E.BYPASS.LTC128B.128 [R251+0x10100], [R190.64], !P5 ;  /* 0x10100000befb7fae */ /* 0x0005e4000e901d46 */
[----:B--2---:R-:W-:Y:S05]  /*f180*/  IADD3 R190, P0, R0, R195, RZ ;  /* 0x000000c300be7210 */ /* 0x004fea0007f1e0ff */
[----:B------:R-:W-:Y:S01]  /*f190*/  IMAD.X R191, R2, 0x1, R187, P0 ;  /* 0x0000000102bf7824 */ /* 0x000fe200000e06bb */
[----:B---3--:R-:W-:Y:S02]  /*f1a0*/  IADD3 R192, P0, R0, R196, RZ ;  /* 0x000000c400c07210 */ /* 0x008fe40007f1e0ff */
[----:B------:R2:W3:Y:S03]  /*f1b0*/  SHFL.IDX PT, R0, R184, 0x2, 0x181f ;  /* 0x00581f00b8007f89 */ /* 0x0004e600000e0000 */
[----:B------:R-:W-:Y:S01]  /*f1c0*/  IMAD.X R193, R2, 0x1, R188, P0 ;  /* 0x0000000102c17824 */ /* 0x000fe200000e06bc */
[----:B------:R2:W-:Y:S04]  /*f1d0*/  LDGSTS.E.BYPASS.LTC128B.128 [R251+0x13100], [R190.64], !P4 ;  /* 0x13100000befb7fae */ /* 0x0005e8000e101d46 */
[----:B------:R2:W-:Y:S03]  /*f1e0*/  LDGSTS.E.BYPASS.LTC128B.128 [R251+0x16100], [R192.64], !P3 ;  /* 0x16100000c0fb7fae */ /* 0x0005e6000d901d46 */
.L_x_2750:
[C---:B------:R-:W-:Y:S02]  /*f1f0*/  IADD3 R2, -R252.reuse, 0x10, RZ ;  /* 0x00000010fc027810 */ /* 0x040fe40007ffe1ff */
[----:B------:R-:W-:Y:S02]  /*f200*/  ISETP.NE.U32.AND P0, PT, R252, RZ, PT ;  /* 0x000000fffc00720c */ /* 0x000fe40003f05070 */
[----:B------:R-:W-:Y:S04]  /*f210*/  LOP3.LUT R2, R2, 0xf, RZ, 0xc0, !PT ;  /* 0x0000000f02027812 */ /* 0x000fe800078ec0ff */
[----:B---3--:R-:W-:Y:S04]  /*f220*/  IADD3 R2, P2, P1, R2, R0, R189 ;  /* 0x0000000002027210 */ /* 0x008fe8000795e0bd */
[----:B------:R-:W-:Y:S02]  /*f230*/  IADD3.X R3, RZ, R132, R185, P2, P1 ;  /* 0x00000084ff037210 */ /* 0x000fe400017e24b9 */
[C---:B--2---:R-:W-:Y:S03]  /*f240*/  IADD3 R184, P1, R0.reuse, R195, RZ ;  /* 0x000000c300b87210 */ /* 0x044fe60007f3e0ff */
        /* <DEDUP_REMOVED lines=12> */
.L_x_2713:
[----:B------:R-:W-:Y:S05]  /*f310*/  BSYNC B0 ;  /* 0x0000000000007941 */ /* 0x000fea0003800000 */
.L_x_2712:
        /* <DEDUP_REMOVED lines=52> */
[----:B-1----:R-:W1:Y:S02]  /*f660*/  SHFL.BFLY PT, R133, R132, 0x1, 0x1f ;  /* 0x0c201f0084857f89 */ /* 0x002e6400000e0000 */
[----:B-1----:R-:W-:Y:S02]  /*f670*/  FMNMX.FTZ R133, R132, R133, !PT ;  /* 0x0000008584857209 */ /* 0x002fe40007810000 */
[----:B------:R-:W1:Y:S02]  /*f680*/  SHFL.BFLY PT, R132, R184, 0x2, 0x1f ;  /* 0x0c401f00b8847f89 */ /* 0x000e6400000e0000 */
[----:B-1----:R-:W-:Y:S05]  /*f690*/  FMNMX.FTZ R132, R184, R132, !PT ;  /* 0x00000084b8847209 */ /* 0x002fea0007810000 */
[----:B------:R1:W2:Y:S02]  /*f6a0*/  SHFL.BFLY PT, R0, R132, 0x1, 0x1f ;  /* 0x0c201f0084007f89 */ /* 0x0002a400000e0000 */
.L_x_2751:
        /* <DEDUP_REMOVED lines=34> */
[----:B------:R-:W-:Y:S07]  /*f8d0*/  FFMA.FTZ R132, R49, c[0x0][0x2d0], -R132 ;  /* 0x0000b40031847a23 */ /* 0x000fee0000010884 */
[----:B------:R-:W-:Y:S01]  /*f8e0*/  MUFU.EX2 R132, R132 ;  /* 0x0000008400847308 */ /* 0x000fe20000000800 */
[C---:B---3--:R-:W-:Y:S01]  /*f8f0*/  FFMA.FTZ R0, R2.reuse, R185, R4 ;  /* 0x000000b902007223 */ /* 0x048fe20000010004 */
[----:B-1----:R-:W-:Y:S01]  /*f900*/  F2FP.BF16.PACK_AB R186, R9, R8 ;  /* 0x0000000809ba723e */ /* 0x002fe200000010ff */
[----:B------:R-:W-:Y:S02]  /*f910*/  FMUL.FTZ R49, R2, R137 ;  /* 0x0000008902317220 */ /* 0x000fe40000410000 */
[C---:B------:R-:W-:Y:S01]  /*f920*/  FADD.FTZ R5, R184.reuse, R0 ;  /* 0x00000000b8057221 */ /* 0x040fe20000010000 */
[----:B------:R-:W-:Y:S01]  /*f930*/  F2FP.BF16.PACK_AB R184, R184, R4 ;  /* 0x00000004b8b8723e */ /* 0x000fe200000010ff */
[C---:B------:R-:W-:Y:S02]  /*f940*/  FADD.FTZ R0, -R3.reuse, R135 ;  /* 0x0000008703007221 */ /* 0x040fe40000010100 */
[----:B------:R-:W-:Y:S02]  /*f950*/  FMUL.FTZ R4, R3, c[0x0][0x2d0] ;  /* 0x0000b40003047a20 */ /* 0x000fe40000410000 */
[----:B------:R-:W-:Y:S02]  /*f960*/  FMUL.FTZ R0, R0, c[0x0][0x2d0] ;  /* 0x0000b40000007a20 */ /* 0x000fe40000410000 */
[--C-:B------:R-:W-:Y:S02]  /*f970*/  FFMA.FTZ R32, R50, c[0x0][0x2d0], -R4.reuse ;  /* 0x0000b40032207a23 */ /* 0x100fe40000010804 */
[--C-:B------:R-:W-:Y:S02]  /*f980*/  FFMA.FTZ R33, R51, c[0x0][0x2d0], -R4.reuse ;  /* 0x0000b40033217a23 */ /* 0x100fe40000010804 */
[----:B------:R-:W1:Y:S01]  /*f990*/  MUFU.EX2 R0, R0 ;  /* 0x0000000000007308 */ /* 0x000e620000000800 */
[C---:B------:R-:W-:Y:S01]  /*f9a0*/  FMUL.FTZ R13, R2.reuse, R173 ;  /* 0x000000ad020d7220 */ /* 0x040fe20000410000 */
[----:B------:R-:W-:Y:S01]  /*f9b0*/  MOV R173, R48 ;  /* 0x0000003000ad7202 */ /* 0x000fe20000000f00 */
[----:B------:R-:W-:Y:S02]  /*f9c0*/  FMUL.FTZ R48, R2, R136 ;  /* 0x0000008802307220 */ /* 0x000fe40000410000 */
[--C-:B------:R-:W-:Y:S02]  /*f9d0*/  FFMA.FTZ R28, R46, c[0x0][0x2d0], -R4.reuse ;  /* 0x0000b4002e1c7a23 */ /* 0x100fe40000010804 */
[----:B------:R-:W-:Y:S01]  /*f9e0*/  FMUL.FTZ R21, R2, R165 ;  /* 0x000000a502157220 */ /* 0x000fe20000410000 */
[----:B------:R-:W-:Y:S01]  /*f9f0*/  MOV R165, R37 ;  /* 0x0000002500a57202 */ /* 0x000fe20000000f00 */
[----:B------:R-:W-:Y:S02]  /*fa00*/  FADD.FTZ R5, R8, R5 ;  /* 0x0000000508057221 */ /* 0x000fe40000010000 */
[--C-:B------:R-:W-:Y:S02]  /*fa10*/  FFMA.FTZ R134, R10, c[0x0][0x2d0], -R4.reuse ;  /* 0x0000b4000a867a23 */ /* 0x100fe40000010804 */
[--C-:B------:R-:W-:Y:S02]  /*fa20*/  FFMA.FTZ R185, R11, c[0x0][0x2d0], -R4.reuse ;  /* 0x0000b4000bb97a23 */ /* 0x100fe40000010804 */
[--C-:B------:R-:W-:Y:S02]  /*fa30*/  FFMA.FTZ R6, R6, c[0x0][0x2d0], -R4.reuse ;  /* 0x0000b40006067a23 */ /* 0x100fe40000010804 */
[--C-:B------:R-:W-:Y:S02]  /*fa40*/  FFMA.FTZ R7, R7, c[0x0][0x2d0], -R4.reuse ;  /* 0x0000b40007077a23 */ /* 0x100fe40000010804 */
[----:B------:R-:W-:Y:S01]  /*fa50*/  FMUL.FTZ R12, R2, R172 ;  /* 0x000000ac020c7220 */ /* 0x000fe20000410000 */
[----:B------:R2:W-:Y:S01]  /*fa60*/  MUFU.EX2 R135, R6 ;  /* 0x0000000600877308 */ /* 0x0005e20000000800 */
[--C-:B------:R-:W-:Y:S02]  /*fa70*/  FFMA.FTZ R198, R22, c[0x0][0x2d0], -R4.reuse ;  /* 0x0000b40016c67a23 */ /* 0x100fe40000010804 */
[----:B------:R-:W-:Y:S02]  /*fa80*/  FADD.FTZ R192, R9, R5 ;  /* 0x0000000509c07221 */ /* 0x000fe40000010000 */
[C---:B-1----:R-:W-:Y:S02]  /*fa90*/  FMUL.FTZ R50, R0.reuse, R138 ;  /* 0x0000008a00327220 */ /* 0x042fe40000410000 */
[----:B------:R-:W-:Y:S02]  /*faa0*/  FMUL.FTZ R51, R0, R139 ;  /* 0x0000008b00337220 */ /* 0x000fe40000410000 */
[----:B------:R-:W1:Y:S01]  /*fab0*/  LDSM.16.MT88.4 R136, [R219] ;  /* 0x00000000db88783b */ /* 0x000e620000004200 */
[C---:B------:R-:W-:Y:S01]  /*fac0*/  FMUL.FTZ R9, R2.reuse, R177 ;  /* 0x000000b102097220 */ /* 0x040fe20000410000 */
[----:B------:R-:W-:Y:S01]  /*fad0*/  MOV R177, R28 ;  /* 0x0000001c00b17202 */ /* 0x000fe20000000f00 */
[----:B------:R-:W-:Y:S01]  /*fae0*/  FMUL.FTZ R28, R2, R156 ;  /* 0x0000009c021c7220 */ /* 0x000fe20000410000 */
[----:B------:R-:W-:Y:S01]  /*faf0*/  MOV R156, R165 ;  /* 0x000000a5009c7202 */ /* 0x000fe20000000f00 */
[----:B------:R-:W-:Y:S01]  /*fb00*/  FMUL.FTZ R22, R0, R166 ;  /* 0x000000a600167220 */ /* 0x000fe20000410000 */
[----:B------:R3:W4:Y:S01]  /*fb10*/  MUFU.EX2 R172, R7 ;  /* 0x0000000700ac7308 */ /* 0x0007220000000800 */
        /* <DEDUP_REMOVED lines=11> */
[----:B------:R4:W5:Y:S01]  /*fbd0*/  MUFU.EX2 R166, R185 ;  /* 0x000000b900a67308 */ /* 0x0009620000000800 */
[--C-:B------:R-:W-:Y:S02]  /*fbe0*/  FFMA.FTZ R208, R35, c[0x0][0x2d0], -R4.reuse ;  /* 0x0000b40023d07a23 */ /* 0x100fe40000010804 */
[--C-:B------:R-:W-:Y:S02]  /*fbf0*/  FFMA.FTZ R213, R38, c[0x0][0x2d0], -R4.reuse ;  /* 0x0000b40026d57a23 */ /* 0x100fe40000010804 */
[--C-:B------:R-:W-:Y:S02]  /*fc00*/  FFMA.FTZ R214, R39, c[0x0][0x2d0], -R4.reuse ;  /* 0x0000b40027d67a23 */ /* 0x100fe40000010804 */
[--C-:B------:R-:W-:Y:S02]  /*fc10*/  FFMA.FTZ R215, R42, c[0x0][0x2d0], -R4.reuse ;  /* 0x0000b4002ad77a23 */ /* 0x100fe40000010804 */
[--C-:B------:R-:W-:Y:S01]  /*fc20*/  FFMA.FTZ R252, R43, c[0x0][0x2d0], -R4.reuse ;  /* 0x0000b4002bfc7a23 */ /* 0x100fe20000010804 */
[----:B------:R-:W1:Y:S01]  /*fc30*/  MUFU.EX2 R134, R196 ;  /* 0x000000c400867308 */ /* 0x000e620000000800 */
[C---:B------:R-:W-:Y:S01]  /*fc40*/  FMUL.FTZ R5, R2.reuse, R181 ;  /* 0x000000b502057220 */ /* 0x040fe20000410000 */
[----:B------:R-:W-:Y:S01]  /*fc50*/  MOV R181, R32 ;  /* 0x0000002000b57202 */ /* 0x000fe20000000f00 */
[C---:B------:R-:W-:Y:S01]  /*fc60*/  FMUL.FTZ R8, R2.reuse, R176 ;  /* 0x000000b002087220 */ /* 0x040fe20000410000 */
[----:B------:R-:W-:Y:S01]  /*fc70*/  MOV R176, R29 ;  /* 0x0000001d00b07202 */ /* 0x000fe20000000f00 */
[----:B------:R-:W-:Y:S01]  /*fc80*/  FMUL.FTZ R29, R2, R157 ;  /* 0x0000009d021d7220 */ /* 0x000fe20000410000 */
[----:B------:R-:W-:Y:S01]  /*fc90*/  MOV R157, R187 ;  /* 0x000000bb009d7202 */ /* 0x000fe20000000f00 */
[C---:B--2---:R-:W-:Y:S02]  /*fca0*/  FMUL.FTZ R6, R0.reuse, R182 ;  /* 0x000000b600067220 */ /* 0x044fe40000410000 */
[----:B---3--:R-:W-:Y:S01]  /*fcb0*/  FMUL.FTZ R7, R0, R183 ;  /* 0x000000b700077220 */ /* 0x008fe20000410000 */
[----:B------:R-:W-:Y:S01]  /*fcc0*/  MUFU.EX2 R196, R188 ;  /* 0x000000bc00c47308 */ /* 0x000fe20000000800 */
[----:B------:R-:W-:Y:S02]  /*fcd0*/  FFMA.FTZ R197, R23, c[0x0][0x2d0], -R4 ;  /* 0x0000b40017c57a23 */ /* 0x000fe40000010804 */
[----:B------:R-:W-:Y:S01]  /*fce0*/  FMUL.FTZ R4, R2, R180 ;  /* 0x000000b402047220 */ /* 0x000fe20000410000 */
[----:B----4-:R-:W-:Y:S01]  /*fcf0*/  F2FP.BF16.PACK_AB R185, R172, R135 ;  /* 0x00000087acb9723e */ /* 0x010fe200000010ff */
[----:B------:R-:W-:Y:S01]  /*fd00*/  FMUL.FTZ R10, R0, R178 ;  /* 0x000000b2000a7220 */ /* 0x000fe20000410000 */
[----:B-----5:R-:W-:Y:S01]  /*fd10*/  F2FP.BF16.PACK_AB R187, R166, R165 ;  /* 0x000000a5a6bb723e */ /* 0x020fe200000010ff */
[C---:B------:R-:W-:Y:S01]  /*fd20*/  FMUL.FTZ R11, R0.reuse, R179 ;  /* 0x000000b3000b7220 */ /* 0x040fe20000410000 */
[----:B------:R-:W-:Y:S01]  /*fd30*/  MOV R180, R33 ;  /* 0x0000002100b47202 */ /* 0x000fe20000000f00 */
[C---:B------:R-:W-:Y:S01]  /*fd40*/  FMUL.FTZ R18, R0.reuse, R170 ;  /* 0x000000aa00127220 */ /* 0x040fe20000410000 */
[----:B------:R-:W-:Y:S01]  /*fd50*/  MUFU.EX2 R188, R176 ;  /* 0x000000b000bc7308 */ /* 0x000fe20000000800 */
[----:B------:R-:W-:Y:S02]  /*fd60*/  FMUL.FTZ R19, R0, R171 ;  /* 0x000000ab00137220 */ /* 0x000fe40000410000 */
[C---:B-1----:R-:W-:Y:S05]  /*fd70*/  HMMA.16816.F32.BF16 R4, R184.reuse, R136, R4 ;  /* 0x00000088b804723c */ /* 0x042fea0000041804 */
[----:B------:R-:W-:Y:S02]  /*fd80*/  FMUL.FTZ R20, R2, R164 ;  /* 0x000000a402147220 */ /* 0x000fe40000410000 */
[----:B------:R-:W2:Y:S01]  /*fd90*/  LDL.LU R164, [R1+0x24] ;  /* 0x0000240001a47983 */ /* 0x000ea20000300800 */
[C---:B------:R-:W-:Y:S01]  /*fda0*/  HMMA.16816.F32.BF16 R8, R184.reuse, R138, R8 ;  /* 0x0000008ab808723c */ /* 0x040fe20000041808 */
[----:B------:R-:W-:Y:S02]  /*fdb0*/  MUFU.EX2 R198, R198 ;  /* 0x000000c600c67308 */ /* 0x000fe40000000800 */
[----:B------:R-:W1:Y:S01]  /*fdc0*/  LDSM.16.MT88.4 R136, [R220] ;  /* 0x00000000dc88783b */ /* 0x000e620000004200 */
[C---:B------:R-:W-:Y:S02]  /*fdd0*/  FMUL.FTZ R14, R0.reuse, R174 ;  /* 0x000000ae000e7220 */ /* 0x040fe40000410000 */
[C---:B------:R-:W-:Y:S02]  /*fde0*/  FMUL.FTZ R15, R0.reuse, R175 ;  /* 0x000000af000f7220 */ /* 0x040fe40000410000 */
[C---:B------:R-:W-:Y:S03]  /*fdf0*/  FMUL.FTZ R26, R0.reuse, R162 ;  /* 0x000000a2001a7220 */ /* 0x040fe60000410000 */
[----:B------:R-:W-:Y:S01]  /*fe00*/  MUFU.EX2 R197, R197 ;  /* 0x000000c500c57308 */ /* 0x000fe20000000800 */
[C---:B------:R-:W-:Y:S02]  /*fe10*/  FMUL.FTZ R27, R0.reuse, R163 ;  /* 0x000000a3001b7220 */ /* 0x040fe40000410000 */
[C---:B------:R-:W-:Y:S02]  /*fe20*/  FMUL.FTZ R30, R0.reuse, R158 ;  /* 0x0000009e001e7220 */ /* 0x040fe40000410000 */
[----:B------:R-:W-:Y:S02]  /*fe30*/  FMUL.FTZ R31, R0, R159 ;  /* 0x0000009f001f7220 */ /* 0x000fe40000410000 */
[----:B------:R-:W-:Y:S02]  /*fe40*/  FMUL.FTZ R33, R2, R153 ;  /* 0x0000009902217220 */ /* 0x000fe40000410000 */
[C---:B------:R-:W-:Y:S01]  /*fe50*/  FMUL.FTZ R34, R0.reuse, R154 ;  /* 0x0000009a00227220 */ /* 0x040fe20000410000 */
[----:B------:R-:W-:Y:S01]  /*fe60*/  MUFU.EX2 R199, R199 ;  /* 0x000000c700c77308 */ /* 0x000fe20000000800 */
[----:B------:R-:W-:Y:S02]  /*fe70*/  FMUL.FTZ R35, R0, R155 ;  /* 0x0000009b00237220 */ /* 0x000fe40000410000 */
[----:B------:R-:W-:Y:S02]  /*fe80*/  FMUL.FTZ R37, R2, R149 ;  /* 0x0000009502257220 */ /* 0x000fe40000410000 */
[C---:B------:R-:W-:Y:S02]  /*fe90*/  FMUL.FTZ R38, R0.reuse, R150 ;  /* 0x0000009600267220 */ /* 0x040fe40000410000 */
[C---:B------:R-:W-:Y:S02]  /*fea0*/  FMUL.FTZ R39, R0.reuse, R151 ;  /* 0x0000009700277220 */ /* 0x040fe40000410000 */
[C---:B------:R-:W-:Y:S01]  /*feb0*/  FMUL.FTZ R42, R0.reuse, R146 ;  /* 0x00000092002a7220 */ /* 0x040fe20000410000 */
[----:B------:R-:W-:Y:S01]  /*fec0*/  MUFU.EX2 R200, R200 ;  /* 0x000000c800c87308 */ /* 0x000fe20000000800 */
[C---:B------:R-:W-:Y:S02]  /*fed0*/  FMUL.FTZ R43, R0.reuse, R147 ;  /* 0x00000093002b7220 */ /* 0x040fe40000410000 */
[C---:B------:R-:W-:Y:S02]  /*fee0*/  FMUL.FTZ R46, R0.reuse, R142 ;  /* 0x0000008e002e7220 */ /* 0x040fe40000410000 */
[----:B------:R-:W-:Y:S02]  /*fef0*/  FMUL.FTZ R47, R0, R143 ;  /* 0x0000008f002f7220 */ /* 0x000fe40000410000 */
[C---:B------:R-:W-:Y:S01]  /*ff00*/  FMUL.FTZ R16, R2.reuse, R168 ;  /* 0x000000a802107220 */ /* 0x040fe20000410000 */
[----:B------:R-:W-:Y:S01]  /*ff10*/  MOV R168, R45 ;  /* 0x0000002d00a87202 */ /* 0x000fe20000000f00 */
[C---:B------:R-:W-:Y:S01]  /*ff20*/  FMUL.FTZ R45, R2.reuse, R141 ;  /* 0x0000008d022d7220 */ /* 0x040fe20000410000 */
[----:B------:R-:W-:Y:S01]  /*ff30*/  MUFU.EX2 R206, R206 ;  /* 0x000000ce00ce7308 */ /* 0x000fe20000000800 */
[C---:B------:R-:W-:Y:S01]  /*ff40*/  FMUL.FTZ R17, R2.reuse, R169 ;  /* 0x000000a902117220 */ /* 0x040fe20000410000 */
[C---:B-1----:R-:W-:Y:S03]  /*ff50*/  HMMA.16816.F32.BF16 R12, R184.reuse, R136, R12 ;  /* 0x00000088b80c723c */ /* 0x042fe6000004180c */
[----:B------:R-:W-:Y:S01]  /*ff60*/  MOV R169, R44 ;  /* 0x0000002c00a97202 */ /* 0x000fe20000000f00 */
[----:B------:R-:W-:Y:S02]  /*ff70*/  FMUL.FTZ R44, R2, R140 ;  /* 0x0000008c022c7220 */ /* 0x000fe40000410000 */
[----:B------:R-:W-:Y:S01]  /*ff80*/  LDSM.16.MT88.4 R140, [R219+0x800] ;  /* 0x00080000db8c783b */ /* 0x000fe20000004200 */
[----:B------:R-:W-:Y:S01]  /*ff90*/  FMUL.FTZ R23, R0, R167 ;  /* 0x000000a700177220 */ /* 0x000fe20000410000 */
[C---:B------:R-:W-:Y:S01]  /*ffa0*/  HMMA.16816.F32.BF16 R16, R184.reuse, R138, R16 ;  /* 0x0000008ab810723c */ /* 0x040fe20000041810 */
[----:B------:R-:W-:Y:S03]  /*ffb0*/  MUFU.EX2 R167, R189 ;  /* 0x000000bd00a77308 */ /* 0x000fe60000000800 */
[C---:B------:R-:W-:Y:S01]  /*ffc0*/  FMUL.FTZ R24, R2.reuse, R160 ;  /* 0x000000a002187220 */ /* 0x040fe20000410000 */
[----:B------:R-:W-:Y:S01]  /*ffd0*/  MOV R160, R41 ;  /* 0x0000002900a07202 */ /* 0x000fe20000000f00 */
[----:B------:R-:W1:Y:S01]  /*ffe0*/  LDSM.16.MT88.4 R136, [R222] ;  /* 0x00000000de88783b */ /* 0x000e620000004200 */
[C---:B------:R-:W-:Y:S02]  /*fff0*/  FMUL.FTZ R41, R2.reuse, R145 ;  /* 0x0000009102297220 */ /* 0x040fe40000410000 */
[C---:B------:R-:W-:Y:S02]  /*10000*/  FMUL.FTZ R25, R2.reuse, R161 ;  /* 0x000000a102197220 */ /* 0x040fe40000410000 */
[----:B------:R3:W-:Y:S01]  /*10010*/  MUFU.EX2 R189, R177 ;  /* 0x000000b100bd7308 */ /* 0x0007e20000000800 */
[----:B------:R-:W-:Y:S01]  /*10020*/  MOV R161, R40 ;  /* 0x0000002800a17202 */ /* 0x000fe20000000f00 */
[C---:B------:R-:W-:Y:S02]  /*10030*/  FMUL.FTZ R32, R2.reuse, R152 ;  /* 0x0000009802207220 */ /* 0x040fe40000410000 */
[C---:B------:R-:W-:Y:S02]  /*10040*/  FMUL.FTZ R36, R2.reuse, R148 ;  /* 0x0000009402247220 */ /* 0x040fe40000410000 */
[C---:B------:R-:W-:Y:S02]  /*10050*/  FMUL.FTZ R40, R2.reuse, R144 ;  /* 0x0000009002287220 */ /* 0x040fe40000410000 */
[C---:B------:R-:W-:Y:S02]  /*10060*/  FMUL.FTZ R52, R2.reuse, R52 ;  /* 0x0000003402347220 */ /* 0x040fe40000410000 */
        /* <DEDUP_REMOVED lines=8> */
[----:B------:R-:W-:Y:S01]  /*100f0*/  FMUL.FTZ R59, R0, R59 ;  /* 0x0000003b003b7220 */ /* 0x000fe20000410000 */
[----:B---3--:R-:W-:Y:S01]  /*10100*/  LDSM.16.MT88.4 R176, [R219+0x2800] ;  /* 0x00280000dbb0783b */ /* 0x008fe20000004200 */
[C---:B------:R-:W-:Y:S02]  /*10110*/  FMUL.FTZ R60, R2.reuse, R60 ;  /* 0x0000003c023c7220 */ /* 0x040fe40000410000 */
[----:B------:R-:W-:Y:S02]  /*10120*/  FMUL.FTZ R61, R2, R61 ;  /* 0x0000003d023d7220 */ /* 0x000fe40000410000 */
[C---:B------:R-:W-:Y:S01]  /*10130*/  FMUL.FTZ R62, R0.reuse, R62 ;  /* 0x0000003e003e7220 */ /* 0x040fe20000410000 */
[----:B------:R-:W-:Y:S01]  /*10140*/  MUFU.EX2 R152, R210 ;  /* 0x000000d200987308 */ /* 0x000fe20000000800 */
[----:B------:R-:W-:Y:S02]  /*10150*/  FMUL.FTZ R63, R0, R63 ;  /* 0x0000003f003f7220 */ /* 0x000fe40000410000 */
[C---:B------:R-:W-:Y:S01]  /*10160*/  FMUL.FTZ R64, R2.reuse, R64 ;  /* 0x0000004002407220 */ /* 0x040fe20000410000 */
[C---:B-1----:R-:W-:Y:S03]  /*10170*/  HMMA.16816.F32.BF16 R20, R184.reuse, R136, R20 ;  /* 0x00000088b814723c */ /* 0x042fe60000041814 */
[----:B------:R-:W-:Y:S02]  /*10180*/  FMUL.FTZ R65, R2, R65 ;  /* 0x0000004102417220 */ /* 0x000fe40000410000 */
[C---:B------:R-:W-:Y:S01]  /*10190*/  FMUL.FTZ R66, R0.reuse, R66 ;  /* 0x0000004200427220 */ /* 0x040fe20000410000 */
[----:B------:R-:W-:Y:S01]  /*101a0*/  MUFU.EX2 R194, R191 ;  /* 0x000000bf00c27308 */ /* 0x000fe20000000800 */
[----:B------:R-:W-:Y:S01]  /*101b0*/  FMUL.FTZ R67, R0, R67 ;  /* 0x0000004300437220 */ /* 0x000fe20000410000 */
[C---:B------:R-:W-:Y:S01]  /*101c0*/  HMMA.16816.F32.BF16 R24, R184.reuse, R138, R24 ;  /* 0x0000008ab818723c */ /* 0x040fe20000041818 */
[----:B------:R-:W1:Y:S03]  /*101d0*/  LDSM.16.MT88.4 R136, [R221] ;  /* 0x00000000dd88783b */ /* 0x000e660000004200 */
        /* <DEDUP_REMOVED lines=69> */
[----:B------:R-:W-:Y:S01]  /*10630*/  FMUL.FTZ R129, R2, R129 ;  /* 0x0000008102817220 */ /* 0x000fe20000410000 */
[C---:B-1----:R-:W-:Y:S01]  /*10640*/  HMMA.16816.F32.BF16 R44, R184.reuse, R136, R44 ;  /* 0x00000088b82c723c */ /* 0x042fe2000004182c */
[----:B------:R-:W1:Y:S02]  /*10650*/  MUFU.EX2 R2, R195 ;  /* 0x000000c300027308 */ /* 0x000e640000000800 */
[C---:B------:R-:W-:Y:S02]  /*10660*/  FMUL.FTZ R126, R0.reuse, R126 ;  /* 0x0000007e007e7220 */ /* 0x040fe40000410000 */
[C---:B------:R-:W-:Y:S02]  /*10670*/  FMUL.FTZ R127, R0.reuse, R127 ;  /* 0x0000007f007f7220 */ /* 0x040fe40000410000 */
[C---:B------:R-:W-:Y:S01]  /*10680*/  FMUL.FTZ R130, R0.reuse, R130 ;  /* 0x0000008200827220 */ /* 0x040fe20000410000 */
[C---:B------:R-:W-:Y:S01]  /*10690*/  HMMA.16816.F32.BF16 R48, R184.reuse, R138, R48 ;  /* 0x0000008ab830723c */ /* 0x040fe20000041830 */
[----:B------:R-:W3:Y:S02]  /*106a0*/  LDSM.16.MT88.4 R136, [R222+0x3000] ;  /* 0x00300000de88783b */ /* 0x000ee40000004200 */
[----:B------:R-:W-:Y:S01]  /*106b0*/  MUFU.EX2 R195, R190 ;  /* 0x000000be00c37308 */ /* 0x000fe20000000800 */
[C---:B------:R-:W-:Y:S09]  /*106c0*/  FMUL.FTZ R131, R0.reuse, R131 ;  /* 0x0000008300837220 */ /* 0x040ff20000410000 */
[----:B------:R-:W-:Y:S01]  /*106d0*/  MUFU.EX2 R190, R252 ;  /* 0x000000fc00be7308 */ /* 0x000fe20000000800 */
[C---:B---3--:R-:W-:Y:S03]  /*106e0*/  HMMA.16816.F32.BF16 R52, R184.reuse, R136, R52 ;  /* 0x00000088b834723c */ /* 0x048fe60000041834 */
[----:B--2---:R-:W-:Y:S05]  /*106f0*/  FFMA.FTZ R164, R0, R164, R135 ;  /* 0x000000a400a47223 */ /* 0x004fea0000010087 */
[C---:B------:R-:W-:Y:S01]  /*10700*/  HMMA.16816.F32.BF16 R56, R184.reuse, R138, R56 ;  /* 0x0000008ab838723c */ /* 0x040fe20000041838 */
[----:B------:R-:W2:Y:S01]  /*10710*/  LDSM.16.MT88.4 R136, [R221+0x3000] ;  /* 0x00300000dd88783b */ /* 0x000ea20000004200 */
[----:B------:R-:W3:Y:S02]  /*10720*/  MUFU.EX2 R135, R193 ;  /* 0x000000c100877308 */ /* 0x000ee40000000800 */
[----:B------:R-:W-:Y:S04]  /*10730*/  FADD.FTZ R0, R134, R192 ;  /* 0x000000c086007221 */ /* 0x000fe80000010000 */
[----:B-1----:R-:W-:Y:S04]  /*10740*/  FADD.FTZ R0, R2, R0 ;  /* 0x0000000002007221 */ /* 0x002fe80000010000 */
[----:B------:R-:W-:Y:S01]  /*10750*/  FADD.FTZ R0, R144, R0 ;  /* 0x0000000090007221 */ /* 0x000fe20000010000 */
[----:B------:R-:W-:Y:S10]  /*10760*/  MUFU.EX2 R193, R213 ;  /* 0x000000d500c17308 */ /* 0x000ff40000000800 */
[----:B------:R-:W-:Y:S01]  /*10770*/  MUFU.EX2 R192, R214 ;  /* 0x000000d600c07308 */ /* 0x000fe20000000800 */
[C---:B---3--:R-:W-:Y:S01]  /*10780*/  FADD.FTZ R0, R135.reuse, R0 ;  /* 0x0000000087007221 */ /* 0x048fe20000010000 */
        /* <DEDUP_REMOVED lines=27> */
[----:B------:R1:W2:Y:S03]  /*10940*/  MUFU.EX2 R134, R204 ;  /* 0x000000cc00867308 */ /* 0x0002a60000000800 */
[----:B------:R-:W-:Y:S03]  /*10950*/  F2FP.BF16.PACK_AB R137, R196, R167 ;  /* 0x000000a7c489723e */ /* 0x000fe600000010ff */
[----:B------:R-:W-:Y:S02]  /*10960*/  F2FP.BF16.PACK_AB R138, R135, R144 ;  /* 0x00000090878a723e */ /* 0x000fe400000010ff */
[----:B------:R-:W3:Y:S02]  /*10970*/  LDSM.16.MT88.4 R144, [R220+0x800] ;  /* 0x00080000dc90783b */ /* 0x000ee40000004200 */
[----:B------:R-:W4:Y:S01]  /*10980*/  MUFU.EX2 R2, R203 ;  /* 0x000000cb00027308 */ /* 0x000f220000000800 */
[----:B------:R-:W-:Y:S02]  /*10990*/  F2FP.BF16.PACK_AB R139, R194, R195 ;  /* 0x000000c3c28b723e */ /* 0x000fe400000010ff */
[----:B------:R-:W-:Y:S05]  /*109a0*/  F2FP.BF16.PACK_AB R185, R188, R189 ;  /* 0x000000bdbcb9723e */ /* 0x000fea00000010ff */
[C---:B------:R-:W-:Y:S02]  /*109b0*/  HMMA.16816.F32.BF16 R4, R136.reuse, R140, R4 ;  /* 0x0000008c8804723c */ /* 0x040fe40000041804 */
[----:B------:R-:W-:Y:S03]  /*109c0*/  MUFU.EX2 R184, R168 ;  /* 0x000000a800b87308 */ /* 0x000fe60000000800 */
[----:B-1----:R-:W-:Y:S01]  /*109d0*/  MOV R204, R167 ;  /* 0x000000a700cc7202 */ /* 0x002fe20000000f00 */
[----:B--2---:R-:W-:Y:S02]  /*109e0*/  FADD.FTZ R0, R134, R0 ;  /* 0x0000000086007221 */ /* 0x004fe40000010000 */
[C---:B------:R-:W-:Y:S01]  /*109f0*/  HMMA.16816.F32.BF16 R8, R136.reuse, R142, R8 ;  /* 0x0000008e8808723c */ /* 0x040fe20000041808 */
[----:B------:R-:W1:Y:S03]  /*10a00*/  LDSM.16.MT88.4 R140, [R222+0x800] ;  /* 0x00080000de8c783b */ /* 0x000e660000004200 */
[----:B------:R-:W2:Y:S01]  /*10a10*/  MUFU.EX2 R135, R201 ;  /* 0x000000c900877308 */ /* 0x000ea20000000800 */
[----:B----4-:R-:W-:Y:S01]  /*10a20*/  FADD.FTZ R0, R2, R0 ;  /* 0x0000000002007221 */ /* 0x010fe20000010000 */
[----:B------:R-:W-:Y:S03]  /*10a30*/  MOV R203, R166 ;  /* 0x000000a600cb7202 */ /* 0x000fe60000000f00 */
        /* <DEDUP_REMOVED lines=54> */
[----:B------:R-:W4:Y:S03]  /*10da0*/  MUFU.EX2 R134, R212 ;  /* 0x000000d400867308 */ /* 0x000f260000000800 */
[C---:B-1----:R-:W-:Y:S07]  /*10db0*/  HMMA.16816.F32.BF16 R4, R136.reuse, R140, R4 ;  /* 0x0000008c8804723c */ /* 0x042fee0000041804 */
[----:B------:R-:W1:Y:S01]  /*10dc0*/  MUFU.EX2 R2, R211 ;  /* 0x000000d300027308 */ /* 0x000e620000000800 */
[C---:B------:R-:W-:Y:S01]  /*10dd0*/  HMMA.16816.F32.BF16 R8, R136.reuse, R142, R8 ;  /* 0x0000008e8808723c */ /* 0x040fe20000041808 */
[----:B------:R-:W5:Y:S07]  /*10de0*/  LDSM.16.MT88.4 R140, [R221+0x1000] ;  /* 0x00100000dd8c783b */ /* 0x000f6e0000004200 */
[C---:B--2---:R-:W-:Y:S04]  /*10df0*/  HMMA.16816.F32.BF16 R12, R136.reuse, R144, R12 ;  /* 0x00000090880c723c */ /* 0x044fe8000004180c */
[----:B----4-:R-:W-:Y:S04]  /*10e00*/  FADD.FTZ R0, R134, R0 ;  /* 0x0000000086007221 */ /* 0x010fe80000010000 */
[C---:B------:R-:W-:Y:S01]  /*10e10*/  HMMA.16816.F32.BF16 R16, R136.reuse, R146, R16 ;  /* 0x000000928810723c */ /* 0x040fe20000041810 */
[----:B------:R-:W2:Y:S03]  /*10e20*/  LDSM.16.MT88.4 R144, [R219+0x4000] ;  /* 0x00400000db90783b */ /* 0x000ea60000004200 */
[----:B-1----:R-:W-:Y:S04]  /*10e30*/  FADD.FTZ R0, R2, R0 ;  /* 0x0000000002007221 */ /* 0x002fe80000010000 */
[C---:B---3--:R-:W-:Y:S04]  /*10e40*/  HMMA.16816.F32.BF16 R20, R136.reuse, R148, R20 ;  /* 0x000000948814723c */ /* 0x048fe80000041814 */
[----:B------:R-:W-:Y:S04]  /*10e50*/  FADD.FTZ R0, R152, R0 ;  /* 0x0000000098007221 */ /* 0x000fe80000010000 */
[C---:B------:R-:W-:Y:S01]  /*10e60*/  HMMA.16816.F32.BF16 R24, R136.reuse, R150, R24 ;  /* 0x000000968818723c */ /* 0x040fe20000041818 */
[----:B------:R-:W1:Y:S03]  /*10e70*/  LDSM.16.MT88.4 R148, [R220+0x4000] ;  /* 0x00400000dc94783b */ /* 0x000e660000004200 */
[C---:B------:R-:W-:Y:S04]  /*10e80*/  FADD.FTZ R0, R135.reuse, R0 ;  /* 0x0000000087007221 */ /* 0x040fe80000010000 */
[C---:B-----5:R-:W-:Y:S08]  /*10e90*/  HMMA.16816.F32.BF16 R28, R136.reuse, R140, R28 ;  /* 0x0000008c881c723c */ /* 0x060ff0000004181c */
        /* <DEDUP_REMOVED lines=36> */
[----:B------:R-:W-:Y:S01]  /*110e0*/  HMMA.16816.F32.BF16 R128, R136, R142, R128 ;  /* 0x0000008e8880723c */ /* 0x000fe20000041880 */
[----:B------:R-:W3:Y:S06]  /*110f0*/  LDSM.16.MT88.4 R140, [R222+0x1800] ;  /* 0x00180000de8c783b */ /* 0x000eec0000004200 */
[----:B------:R-:W-:Y:S02]  /*11100*/  F2FP.BF16.PACK_AB R138, R135, R152 ;  /* 0x00000098878a723e */ /* 0x000fe400000010ff */
[----:B------:R-:W-:Y:S01]  /*11110*/  F2FP.BF16.PACK_AB R136, R2, R134 ;  /* 0x000000860288723e */ /* 0x000fe200000010ff */
[----:B------:R-:W4:Y:S01]  /*11120*/  LDSM.16.MT88.4 R152, [R221+0x1800] ;  /* 0x00180000dd98783b */ /* 0x000f220000004200 */
[----:B------:R-:W5:Y:S01]  /*11130*/  MUFU.EX2 R134, R157 ;  /* 0x0000009d00867308 */ /* 0x000f620000000800 */
[----:B------:R-:W-:Y:S02]  /*11140*/  F2FP.BF16.PACK_AB R137, R205, R206 ;  /* 0x000000cecd89723e */ /* 0x000fe400000010ff */
[----:B------:R-:W-:Y:S07]  /*11150*/  F2FP.BF16.PACK_AB R139, R208, R207 ;  /* 0x000000cfd08b723e */ /* 0x000fee00000010ff */
[C---:B--2---:R-:W-:Y:S01]  /*11160*/  HMMA.16816.F32.BF16 R4, R136.reuse, R144, R4 ;  /* 0x000000908804723c */ /* 0x044fe20000041804 */
[----:B------:R-:W-:Y:S07]  /*11170*/  MUFU.EX2 R135, R160 ;  /* 0x000000a000877308 */ /* 0x000fee0000000800 */
[C---:B------:R-:W-:Y:S01]  /*11180*/  HMMA.16816.F32.BF16 R8, R136.reuse, R146, R8 ;  /* 0x000000928808723c */ /* 0x040fe20000041808 */
[----:B------:R-:W2:Y:S02]  /*11190*/  LDSM.16.MT88.4 R144, [R219+0x4800] ;  /* 0x00480000db90783b */ /* 0x000ea40000004200 */
[----:B------:R-:W4:Y:S01]  /*111a0*/  MUFU.EX2 R2, R156 ;  /* 0x0000009c00027308 */ /* 0x000f220000000800 */
[----:B-----5:R-:W-:Y:S04]  /*111b0*/  FADD.FTZ R0, R134, R0 ;  /* 0x0000000086007221 */ /* 0x020fe80000010000 */
[C---:B-1----:R-:W-:Y:S05]  /*111c0*/  HMMA.16816.F32.BF16 R12, R136.reuse, R148, R12 ;  /* 0x00000094880c723c */ /* 0x042fea000004180c */
[----:B------:R-:W1:Y:S03]  /*111d0*/  MUFU.EX2 R156, R161 ;  /* 0x000000a1009c7308 */ /* 0x000e660000000800 */
[C---:B------:R-:W-:Y:S01]  /*111e0*/  HMMA.16816.F32.BF16 R16, R136.reuse, R150, R16 ;  /* 0x000000968810723c */ /* 0x040fe20000041810 */
[----:B------:R-:W5:Y:S07]  /*111f0*/  LDSM.16.MT88.4 R148, [R220+0x4800] ;  /* 0x00480000dc94783b */ /* 0x000f6e0000004200 */
[C---:B---3--:R-:W-:Y:S04]  /*11200*/  HMMA.16816.F32.BF16 R20, R136.reuse, R140, R20 ;  /* 0x0000008c8814723c */ /* 0x048fe80000041814 */
[----:B----4-:R-:W-:Y:S04]  /*11210*/  FADD.FTZ R0, R2, R0 ;  /* 0x0000000002007221 */ /* 0x010fe80000010000 */
[C---:B------:R-:W-:Y:S01]  /*11220*/  HMMA.16816.F32.BF16 R24, R136.reuse, R142, R24 ;  /* 0x0000008e8818723c */ /* 0x040fe20000041818 */
[----:B------:R-:W3:Y:S03]  /*11230*/  LDSM.16.MT88.4 R140, [R222+0x4800] ;  /* 0x00480000de8c783b */ /* 0x000ee60000004200 */
[----:B-1----:R-:W-:Y:S04]  /*11240*/  FADD.FTZ R0, R156, R0 ;  /* 0x000000009c007221 */ /* 0x002fe80000010000 */
[C---:B------:R-:W-:Y:S01]  /*11250*/  HMMA.16816.F32.BF16 R28, R136.reuse, R152, R28 ;  /* 0x00000098881c723c */ /* 0x040fe2000004181c */
[----:B------:R-:W-:Y:S03]  /*11260*/  LDSM.16.MT88.4 R160, [R222+0x2800] ;  /* 0x00280000dea0783b */ /* 0x000fe60000004200 */
[C---:B------:R-:W-:Y:S04]  /*11270*/  FADD.FTZ R0, R135.reuse, R0 ;  /* 0x0000000087007221 */ /* 0x040fe80000010000 */
[C---:B------:R-:W-:Y:S01]  /*11280*/  HMMA.16816.F32.BF16 R32, R136.reuse, R154, R32 ;  /* 0x0000009a8820723c */ /* 0x040fe20000041820 */
[----:B------:R-:W-:Y:S07]  /*11290*/  LDSM.16.MT88.4 R152, [R219+0x7800] ;  /* 0x00780000db98783b */ /* 0x000fee0000004200 */
[C---:B--2---:R-:W-:Y:S08]  /*112a0*/  HMMA.16816.F32.BF16 R36, R136.reuse, R144, R36 ;  /* 0x000000908824723c */ /* 0x044ff00000041824 */
[C---:B------:R-:W-:Y:S01]  /*112b0*/  HMMA.16816.F32.BF16 R40, R136.reuse, R146, R40 ;  /* 0x000000928828723c */ /* 0x040fe20000041828 */
[----:B------:R-:W1:Y:S07]  /*112c0*/  LDSM.16.MT88.4 R144, [R221+0x4800] ;  /* 0x00480000dd90783b */ /* 0x000e6e0000004200 */
[C---:B-----5:R-:W-:Y:S08]  /*112d0*/  HMMA.16816.F32.BF16 R44, R136.reuse, R148, R44 ;  /* 0x00000094882c723c */ /* 0x060ff0000004182c */
        /* <DEDUP_REMOVED lines=13> */
[----:B------:R-:W-:Y:S07]  /*113b0*/  LDSM.16.MT88.4 R148, [R222+0xa800] ;  /* 0x00a80000de94783b */ /* 0x000fee0000004200 */
[C---:B---3--:R-:W-:Y:S08]  /*113c0*/  HMMA.16816.F32.BF16 R84, R136.reuse, R140, R84 ;  /* 0x0000008c8854723c */ /* 0x048ff00000041854 */
        /* <DEDUP_REMOVED lines=19> */
[----:B------:R-:W4:Y:S01]  /*11500*/  MUFU.EX2 R2, R169 ;  /* 0x000000a900027308 */ /* 0x000f220000000800 */
[----:B------:R-:W-:Y:S01]  /*11510*/  LDSM.16.MT88.4 R156, [R220+0x5000] ;  /* 0x00500000dc9c783b */ /* 0x000fe20000004200 */
[----:B------:R-:W-:Y:S02]  /*11520*/  F2FP.BF16.PACK_AB R137, R192, R193 ;  /* 0x000000c1c089723e */ /* 0x000fe400000010ff */
[----:B------:R-:W-:Y:S06]  /*11530*/  F2FP.BF16.PACK_AB R139, R190, R191 ;  /* 0x000000bfbe8b723e */ /* 0x000fec00000010ff */
[----:B------:R-:W-:Y:S01]  /*11540*/  MUFU.EX2 R135, R181 ;  /* 0x000000b500877308 */ /* 0x000fe20000000800 */
[C---:B--2---:R-:W-:Y:S08]  /*11550*/  HMMA.16816.F32.BF16 R4, R136.reuse, R140, R4 ;  /* 0x0000008c8804723c */ /* 0x044ff00000041804 */
[C---:B------:R-:W-:Y:S01]  /*11560*/  HMMA.16816.F32.BF16 R8, R136.reuse, R142, R8 ;  /* 0x0000008e8808723c */ /* 0x040fe20000041808 */
[----:B------:R-:W2:Y:S01]  /*11570*/  LDSM.16.MT88.4 R140, [R219+0x5000] ;  /* 0x00500000db8c783b */ /* 0x000ea20000004200 */
[----:B------:R-:W5:Y:S02]  /*11580*/  MUFU.EX2 R134, R180 ;  /* 0x000000b400867308 */ /* 0x000f640000000800 */
[----:B----4-:R-:W-:Y:S04]  /*11590*/  FADD.FTZ R0, R2, R0 ;  /* 0x0000000002007221 */ /* 0x010fe80000010000 */
[C---:B------:R-:W-:Y:S01]  /*115a0*/  HMMA.16816.F32.BF16 R12, R136.reuse, R152, R12 ;  /* 0x00000098880c723c */ /* 0x040fe2000004180c */
[----:B------:R-:W-:Y:S03]  /*115b0*/  LDSM.16.MT88.4 R168, [R220+0x2800] ;  /* 0x00280000dca8783b */ /* 0x000fe60000004200 */
[C---:B------:R-:W-:Y:S01]  /*115c0*/  FADD.FTZ R0, R184.reuse, R0 ;  /* 0x00000000b8007221 */ /* 0x040fe20000010000 */
[----:B------:R-:W-:Y:S01]  /*115d0*/  F2FP.BF16.PACK_AB R184, R184, R2 ;  /* 0x00000002b8b8723e */ /* 0x000fe200000010ff */
[----:B------:R-:W-:Y:S02]  /*115e0*/  FADD.FTZ R2, R172, R164 ;  /* 0x000000a4ac027221 */ /* 0x000fe40000010000 */
[C---:B------:R-:W-:Y:S01]  /*115f0*/  HMMA.16816.F32.BF16 R16, R136.reuse, R154, R16 ;  /* 0x0000009a8810723c */ /* 0x040fe20000041810 */
[----:B------:R-:W4:Y:S03]  /*11600*/  LDSM.16.MT88.4 R152, [R222+0x5000] ;  /* 0x00500000de98783b */ /* 0x000f260000004200 */
[----:B------:R-:W-:Y:S01]  /*11610*/  FADD.FTZ R0, R186, R0 ;  /* 0x00000000ba007221 */ /* 0x000fe20000010000 */
[C---:B------:R-:W-:Y:S03]  /*11620*/  F2FP.BF16.PACK_AB R186, R132.reuse, R186 ;  /* 0x000000ba84ba723e */ /* 0x040fe600000010ff */
[C---:B---3--:R-:W-:Y:S04]  /*11630*/  HMMA.16816.F32.BF16 R20, R136.reuse, R148, R20 ;  /* 0x000000948814723c */ /* 0x048fe80000041814 */
[----:B------:R-:W-:Y:S01]  /*11640*/  FADD.FTZ R0, R132, R0 ;  /* 0x0000000084007221 */ /* 0x000fe20000010000 */
[----:B-----5:R-:W-:Y:S03]  /*11650*/  F2FP.BF16.PACK_AB R187, R134, R135 ;  /* 0x0000008786bb723e */ /* 0x020fe600000010ff */
[C---:B------:R-:W-:Y:S01]  /*11660*/  HMMA.16816.F32.BF16 R24, R136.reuse, R150, R24 ;  /* 0x000000968818723c */ /* 0x040fe20000041818 */
[----:B------:R-:W3:Y:S07]  /*11670*/  LDSM.16.MT88.4 R148, [R221+0x5000] ;  /* 0x00500000dd94783b */ /* 0x000eee0000004200 */
        /* <DEDUP_REMOVED lines=8> */
[C---:B------:R-:W-:Y:S04]  /*11700*/  HMMA.16816.F32.BF16 R44, R136.reuse, R156, R44 ;  /* 0x0000009c882c723c */ /* 0x040fe8000004182c */
[----:B------:R-:W-:Y:S04]  /*11710*/  FADD.FTZ R0, R203, R0 ;  /* 0x00000000cb007221 */ /* 0x000fe80000010000 */
[C---:B------:R-:W-:Y:S01]  /*11720*/  HMMA.16816.F32.BF16 R48, R136.reuse, R158, R48 ;  /* 0x0000009e8830723c */ /* 0x040fe20000041830 */
[----:B------:R-:W1:Y:S03]  /*11730*/  LDSM.16.MT88.4 R156, [R222+0x8000] ;  /* 0x00800000de9c783b */ /* 0x000e660000004200 */
[----:B------:R-:W-:Y:S04]  /*11740*/  FADD.FTZ R0, R204, R0 ;  /* 0x00000000cc007221 */ /* 0x000fe80000010000 */
[C---:B----4-:R-:W-:Y:S04]  /*11750*/  HMMA.16816.F32.BF16 R52, R136.reuse, R152, R52 ;  /* 0x000000988834723c */ /* 0x050fe80000041834 */
[----:B------:R-:W-:Y:S04]  /*11760*/  FADD.FTZ R0, R196, R0 ;  /* 0x00000000c4007221 */ /* 0x000fe80000010000 */
[C---:B------:R-:W-:Y:S01]  /*11770*/  HMMA.16816.F32.BF16 R56, R136.reuse, R154, R56 ;  /* 0x0000009a8838723c */ /* 0x040fe20000041838 */
[----:B------:R-:W4:Y:S03]  /*11780*/  LDSM.16.MT88.4 R152, [R221+0x8000] ;  /* 0x00800000dd98783b */ /* 0x000f260000004200 */
        /* <DEDUP_REMOVED lines=48> */
[----:B------:R-:W5:Y:S07]  /*11a90*/  LDSM.16.MT88.4 R8, [R221+0x5800] ;  /* 0x00580000dd08783b */ /* 0x000f6e0000004200 */
        /* <DEDUP_REMOVED lines=8> */
[C---:B----4-:R-:W-:Y:S08]  /*11b20*/  HMMA.16816.F32.BF16 R156, R184.reuse, R152, R28 ;  /* 0x00000098b89c723c */ /* 0x050ff0000004181c */
        /* <DEDUP_REMOVED lines=8> */
[C---:B-----5:R-:W-:Y:S08]  /*11bb0*/  HMMA.16816.F32.BF16 R60, R184.reuse, R8, R60 ;  /* 0x00000008b83c723c */ /* 0x060ff0000004183c */
[C---:B------:R-:W-:Y:S01]  /*11bc0*/  HMMA.16816.F32.BF16 R64, R184.reuse, R10, R64 ;  /* 0x0000000ab840723c */ /* 0x040fe20000041840 */
[----:B------:R-:W2:Y:S07]  /*11bd0*/  LDSM.16.MT88.4 R8, [R220+0xb800] ;  /* 0x00b80000dc08783b */ /* 0x000eae0000004200 */
[C---:B------:R-:W-:Y:S08]  /*11be0*/  HMMA.16816.F32.BF16 R68, R184.reuse, R12, R68 ;  /* 0x0000000cb844723c */ /* 0x040ff00000041844 */
[C---:B------:R-:W-:Y:S01]  /*11bf0*/  HMMA.16816.F32.BF16 R72, R184.reuse, R14, R72 ;  /* 0x0000000eb848723c */ /* 0x040fe20000041848 */
[----:B------:R-:W3:Y:S07]  /*11c00*/  LDSM.16.MT88.4 R12, [R222+0xb800] ;  /* 0x00b80000de0c783b */ /* 0x000eee0000004200 */
[C---:B------:R-:W-:Y:S01]  /*11c10*/  HMMA.16816.F32.BF16 R76, R184.reuse, R16, R76 ;  /* 0x00000010b84c723c */ /* 0x040fe2000004184c */
[----:B------:R-:W4:Y:S04]  /*11c20*/  LDL R17, [R1+0x2c] ;  /* 0x00002c0001117983 */ /* 0x000f280000100800 */
[----:B------:R-:W5:Y:S03]  /*11c30*/  LDL.LU R16, [R1+0x8] ;  /* 0x0000080001107983 */ /* 0x000f660000300800 */
        /* <DEDUP_REMOVED lines=14> */
[----:B------:R-:W-:Y:S04]  /*11d20*/  HMMA.16816.F32.BF16 R128, R184, R6, R128 ;  /* 0x00000006b880723c */ /* 0x000fe80000041880 */
[C---:B-----5:R-:W-:Y:S02]  /*11d30*/  IADD3 R0, R16.reuse, -0x1, RZ ;  /* 0xffffffff10007810 */ /* 0x060fe40007ffe0ff */
[----:B----4-:R-:W-:Y:S03]  /*11d40*/  ISETP.GT.AND P0, PT, R16, R17, PT ;  /* 0x000000111000720c */ /* 0x010fe60003f04270 */
[----:B------:R1:W-:Y:S04]  /*11d50*/  STL [R1+0x8], R0 ;  /* 0x0000080001007387 */ /* 0x0003e80000100800 */
[----:B------:R1:W-:Y:S06]  /*11d60*/  STL [R1+0x24], R2 ;  /* 0x0000240201007387 */ /* 0x0003ec0000100800 */
[----:B-1----:R-:W-:-:S05]  /*11d70*/  @P0 BRA `(.L_x_2717) ;  /* 0xffffb46000000947 */ /* 0x002fca000383ffff */
.L_x_2710:
[----:B------:R-:W-:Y:S05]  /*11d80*/  BRA.DIV ~URZ, `(.L_x_2718) ;  /* 0x000055e27f007947 */ /* 0x000fea000b800000 */
[----:B------:R-:W2:Y:S04]  /*11d90*/  LDL R0, [R1+0x14] ;  /* 0x0000140001007983 */ /* 0x000ea80000100800 */
[----:B--2---:R1:W2:Y:S02]  /*11da0*/  SHFL.BFLY PT, R4, R0, 0x2, 0x1f ;  /* 0x0c401f0000047f89 */ /* 0x0042a400000e0000 */
.L_x_2752:
        /* <DEDUP_REMOVED lines=9> */
.L_x_2753:
        /* <DEDUP_REMOVED lines=149> */
.L_x_2679:
[----:B--2---:R-:W2:Y:S04]  /*12790*/  LDL.LU R2, [R1+0x70] ;  /* 0x0000700001027983 */ /* 0x004ea80000300800 */
[----:B------:R-:W3:Y:S04]  /*127a0*/  S2R R6, SR_TID.X ;  /* 0x0000000000067919 */ /* 0x000ee80000002100 */
[----:B------:R4:W5:Y:S01]  /*127b0*/  LDL R7, [R1+0x78] ;  /* 0x0000780001077983 */ /* 0x0009620000100800 */
[----:B------:R-:W-:Y:S01]  /*127c0*/  BSSY B0, `(.L_x_2720) ;  /* 0x0000014000007945 */ /* 0x000fe20003800000 */
[----:B---3--:R-:W-:-:S02]  /*127d0*/  LOP3.LUT P0, RZ, R6, 0xff, RZ, 0xc0, !PT ;  /* 0x000000ff06ff7812 */ /* 0x008fc4000780c0ff */
[----:B--2---:R-:W-:-:S11]  /*127e0*/  LOP3.LUT R2, R2, 0xfffffffd, RZ, 0xc0, !PT ;  /* 0xfffffffd02027812 */ /* 0x004fd600078ec0ff */
[----:B------:R-:W-:-:S05]  /*127f0*/  @P0 LOP3.LUT R2, R2, 0x2, RZ, 0xfc, !PT ;  /* 0x0000000202020812 */ /* 0x000fca00078efcff */
[----:B------:R4:W-:Y:S01]  /*12800*/  STL [R1+0x70], R2 ;  /* 0x0000700201007387 */ /* 0x0009e20000100800 */
[----:B------:R-:W-:Y:S05]  /*12810*/  @P0 BRA `(.L_x_2721) ;  /* 0x000000e000000947 */ /* 0x000fea0003800000 */
[----:B------:R-:W2:Y:S01]  /*12820*/  S2R R4, SR_LANEID ;  /* 0x0000000000047919 */ /* 0x000ea20000000000 */
[----:B------:R-:W-:Y:S01]  /*12830*/  VOTEU.ANY UR4, UPT, PT ;  /* 0x0000000000047886 */ /* 0x000fe200038e0100 */
[----:B-1----:R-:W-:Y:S01]  /*12840*/  IMAD.MOV.U32 R5, RZ, RZ, c[0x0][0x584] ;  /* 0x00016100ff057624 */ /* 0x002fe200078e00ff */
[----:B------:R-:W2:Y:S08]  /*12850*/  FLO.U32 R3, UR4 ;  /* 0x0000000400037d00 */ /* 0x000eb000080e0000 */
[----:B----4-:R-:W1:Y:S01]  /*12860*/  POPC R2, UR4 ;  /* 0x0000000400027d09 */ /* 0x010e620008000000 */
[----:B--2---:R-:W-:Y:S01]  /*12870*/  ISETP.EQ.U32.AND P0, PT, R3, R4, PT ;  /* 0x000000040300720c */ /* 0x004fe20003f02070 */
[----:B------:R-:W-:-:S12]  /*12880*/  IMAD.MOV.U32 R4, RZ, RZ, c[0x0][0x580] ;  /* 0x00016000ff047624 */ /* 0x000fd800078e00ff */
[----:B-1----:R1:W2:Y:S04]  /*12890*/  @P0 ATOMG.E.ADD.STRONG.GPU PT, R2, [R4.64], R2 ;  /* 0x00000002040209a8 */ /* 0x0022a800081ee1c6 */
[----:B-1----:R-:W1:Y:S04]  /*128a0*/  S2R R4, SR_LTMASK ;  /* 0x0000000000047919 */ /* 0x002e680000003900 */
[----:B--2---:R1:W2:Y:S02]  /*128b0*/  SHFL.IDX PT, R3, R2, R3, 0x1f ;  /* 0x00001f0302037589 */ /* 0x0042a400000e0000 */
[----:B-1----:R-:W-:-:S06]  /*128c0*/  LOP3.LUT R2, R4, UR4, RZ, 0xc0, !PT ;  /* 0x0000000404027c12 */ /* 0x002fcc000f8ec0ff */
[----:B------:R-:W2:Y:S02]  /*128d0*/  POPC R2, R2 ;  /* 0x0000000200027309 */ /* 0x000ea40000000000 */
[----:B--2--5:R-:W-:-:S05]  /*128e0*/  IADD3 R7, R3, c[0x0][0xc], R2 ;  /* 0x0000030003077a10 */ /* 0x024fca0007ffe002 */
[----:B------:R1:W-:Y:S02]  /*128f0*/  STL [R1+0x78], R7 ;  /* 0x0000780701007387 */ /* 0x0003e40000100800 */
.L_x_2721:
[----:B------:R-:W-:Y:S05]  /*12900*/  BSYNC B0 ;  /* 0x0000000000007941 */ /* 0x000fea0003800000 */
.L_x_2720:
        /* <DEDUP_REMOVED lines=9> */
[----:B----4-:R-:W-:Y:S01]  /*129a0*/  SHF.R.S32.HI R2, RZ, 0x1f, R6 ;  /* 0x0000001fff027819 */ /* 0x010fe20000011406 */
[----:B------:R-:W-:-:S03]  /*129b0*/  IMAD.MOV.U32 R3, RZ, RZ, 0x1f ;  /* 0x0000001fff037424 */ /* 0x000fc600078e00ff */
[----:B------:R-:W-:-:S04]  /*129c0*/  LEA.HI R2, R2, R6, RZ, 0x7 ;  /* 0x0000000602027211 */ /* 0x000fc800078f38ff */
[----:B------:R-:W-:-:S05]  /*129d0*/  SHF.R.S32.HI R2, RZ, 0x7, R2 ;  /* 0x00000007ff027819 */ /* 0x000fca0000011402 */
[----:B------:R-:W-:Y:S01]  /*129e0*/  IMAD.MOV.U32 R0, RZ, RZ, R2 ;  /* 0x000000ffff007224 */ /* 0x000fe200078e0002 */
[----:B------:R-:W-:Y:S02]  /*129f0*/  MOV R2, 0x12a10 ;  /* 0x00012a1000027802 */ /* 0x000fe40000000f00 */
[----:B-12---:R-:W-:Y:S05]  /*12a00*/  CALL.REL.NOINC `($__internal_44_$__cuda_sm70_shflsync_idx_p) ;  /* 0x00004b9000007944 */ /* 0x006fea0003c00000 */
.L_x_2724:
[----:B-1---5:R-:W2:Y:S04]  /*12a10*/  LDL R5, [R1+0x184] ;  /* 0x0001840001057983 */ /* 0x022ea80000100800 */
[----:B------:R-:W3:Y:S04]  /*12a20*/  LDL.LU R18, [R1+0x68] ;  /* 0x0000680001127983 */ /* 0x000ee80000300800 */
[----:B----4-:R-:W4:Y:S04]  /*12a30*/  LDL.LU R16, [R1+0x64] ;  /* 0x0000640001107983 */ /* 0x010f280000300800 */
[----:B------:R-:W2:Y:S04]  /*12a40*/  LDL.LU R15, [R1+0x6c] ;  /* 0x00006c00010f7983 */ /* 0x000ea80000300800 */
[----:B------:R-:W2:Y:S01]  /*12a50*/  LDL.LU R17, [R1+0x74] ;  /* 0x0000740001117983 */ /* 0x000ea20000300800 */
[----:B------:R-:W-:-:S03]  /*12a60*/  MOV R4, 0x1 ;  /* 0x0000000100047802 */ /* 0x000fc60000000f00 */
        /* <DEDUP_REMOVED lines=59> */
[----:B------:R1:W5:Y:S01]  /*12e20*/  LDL R19, [R1+0x84] ;  /* 0x0000840001137983 */ /* 0x0003620000100800 */
[----:B---3--:R-:W-:Y:S01]  /*12e30*/  SHF.R.S32.HI R7, RZ, 0x1f, R18 ;  /* 0x0000001fff077819 */ /* 0x008fe20000011412 */
[----:B------:R-:W-:Y:S01]  /*12e40*/  IMAD.WIDE.U32 R2, R18, c[0x0][0x4d0], RZ ;  /* 0x0001340012027a25 */ /* 0x000fe200078e00ff */
[----:B----4-:R-:W-:-:S03]  /*12e50*/  SHF.R.S32.HI R10, RZ, 0x1f, R16 ;  /* 0x0000001fff0a7819 */ /* 0x010fc60000011410 */
[----:B------:R-:W-:Y:S01]  /*12e60*/  IMAD R0, R7, c[0x0][0x4d0], RZ ;  /* 0x0001340007007a24 */ /* 0x000fe200078e02ff */
[----:B--2---:R-:W-:-:S03]  /*12e70*/  SHF.R.S32.HI R11, RZ, 0x1f, R15 ;  /* 0x0000001fff0b7819 */ /* 0x004fc6000001140f */
[----:B------:R-:W-:Y:S02]  /*12e80*/  IMAD R0, R18, c[0x0][0x4d4], R0 ;  /* 0x0001350012007a24 */ /* 0x000fe400078e0200 */
[----:B------:R-:W-:-:S03]  /*12e90*/  IMAD.IADD R6, R5, 0x1, R17 ;  /* 0x0000000105067824 */ /* 0x000fc600078e0211 */
[----:B------:R-:W-:Y:S01]  /*12ea0*/  IADD3 R3, R3, R0, RZ ;  /* 0x0000000003037210 */ /* 0x000fe20007ffe0ff */
[----:B------:R-:W-:Y:S02]  /*12eb0*/  IMAD R0, R10, c[0x0][0x4d8], RZ ;  /* 0x000136000a007a24 */ /* 0x000fe400078e02ff */
[----:B------:R-:W-:-:S04]  /*12ec0*/  @P0 IMAD.HI.U32 R5, R6, c[0x0][0x4ec], RZ ;  /* 0x00013b0006050a27 */ /* 0x000fc800078e00ff */
[C---:B------:R-:W-:Y:S01]  /*12ed0*/  IMAD R4, R16.reuse, c[0x0][0x4dc], R0 ;  /* 0x0001370010047a24 */ /* 0x040fe200078e0200 */
[----:B------:R-:W-:Y:S01]  /*12ee0*/  MOV R0, R6 ;  /* 0x0000000600007202 */ /* 0x000fe20000000f00 */
[----:B------:R-:W-:Y:S01]  /*12ef0*/  IMAD.WIDE.U32 R2, R16, c[0x0][0x4d8], R2 ;  /* 0x0001360010027a25 */ /* 0x000fe200078e0002 */
[----:B------:R-:W-:-:S03]  /*12f00*/  @P0 SHF.R.U32.HI R0, RZ, c[0x0][0x4f0], R5 ;  /* 0x00013c00ff000a19 */ /* 0x000fc60000011605 */
[----:B------:R-:W-:Y:S01]  /*12f10*/  IMAD.IADD R3, R3, 0x1, R4 ;  /* 0x0000000103037824 */ /* 0x000fe200078e0204 */
[----:B------:R-:W-:Y:S01]  /*12f20*/  SHF.R.S32.HI R5, RZ, 0x1f, R0 ;  /* 0x0000001fff057819 */ /* 0x000fe20000011400 */
[----:B------:R-:W-:Y:S02]  /*12f30*/  IMAD R4, R11, c[0x0][0x4e0], RZ ;  /* 0x000138000b047a24 */ /* 0x000fe400078e02ff */
[----:B------:R-:W-:-:S04]  /*12f40*/  IMAD.WIDE.U32 R2, R15, c[0x0][0x4e0], R2 ;  /* 0x000138000f027a25 */ /* 0x000fc800078e0002 */
[----:B------:R-:W-:Y:S01]  /*12f50*/  IMAD R4, R15, c[0x0][0x4e4], R4 ;  /* 0x000139000f047a24 */ /* 0x000fe200078e0204 */
[----:B------:R-:W-:Y:S01]  /*12f60*/  IADD3 R8, P1, R0, R2, RZ ;  /* 0x0000000200087210 */ /* 0x000fe20007f3e0ff */
[----:B------:R-:W-:-:S03]  /*12f70*/  IMAD R2, R7, c[0x0][0x438], RZ ;  /* 0x00010e0007027a24 */ /* 0x000fc600078e02ff */
[----:B------:R-:W-:Y:S01]  /*12f80*/  IADD3.X R9, R5, R3, R4, P1, !PT ;  /* 0x0000000305097210 */ /* 0x000fe20000ffe404 */
[C---:B------:R-:W-:Y:S02]  /*12f90*/  IMAD R4, R18.reuse, c[0x0][0x43c], R2 ;  /* 0x00010f0012047a24 */ /* 0x040fe400078e0202 */
[----:B------:R-:W-:-:S04]  /*12fa0*/  IMAD.WIDE.U32 R2, R18, c[0x0][0x438], RZ ;  /* 0x00010e0012027a25 */ /* 0x000fc800078e00ff */
[----:B------:R-:W-:Y:S01]  /*12fb0*/  IMAD R5, R10, c[0x0][0x440], RZ ;  /* 0x000110000a057a24 */ /* 0x000fe200078e02ff */
[----:B------:R-:W-:Y:S01]  /*12fc0*/  IADD3 R3, R3, R4, RZ ;  /* 0x0000000403037210 */ /* 0x000fe20007ffe0ff */
[----:B------:R-:W2:Y:S01]  /*12fd0*/  S2R R18, SR_TID.X ;  /* 0x0000000000127919 */ /* 0x000ea20000002100 */
[----:B------:R-:W-:Y:S01]  /*12fe0*/  IADD3 R4, -R0, RZ, RZ ;  /* 0x000000ff00047210 */ /* 0x000fe20007ffe1ff */
[C---:B------:R-:W-:Y:S02]  /*12ff0*/  IMAD R7, R16.reuse, c[0x0][0x444], R5 ;  /* 0x0001110010077a24 */ /* 0x040fe400078e0205 */
[----:B------:R-:W-:Y:S02]  /*13000*/  IMAD.WIDE.U32 R2, R16, c[0x0][0x440], R2 ;  /* 0x0001100010027a25 */ /* 0x000fe400078e0002 */
[----:B------:R-:W3:Y:S02]  /*13010*/  LDL R16, [R1+0x18c] ;  /* 0x00018c0001107983 */ /* 0x000ee40000100800 */
[----:B------:R-:W-:Y:S01]  /*13020*/  IMAD R4, R4, c[0x0][0x4e8], R6 ;  /* 0x00013a0004047a24 */ /* 0x000fe200078e0206 */
[----:B------:R-:W-:Y:S01]  /*13030*/  IADD3 R3, R3, R7, RZ ;  /* 0x0000000703037210 */ /* 0x000fe20007ffe0ff */
[----:B------:R-:W-:-:S03]  /*13040*/  @P0 IMAD.HI.U32 R5, R6, c[0x0][0x4ec], RZ ;  /* 0x00013b0006050a27 */ /* 0x000fc600078e00ff */
[----:B------:R-:W-:Y:S01]  /*13050*/  SHF.R.S32.HI R10, RZ, 0x1f, R4 ;  /* 0x0000001fff0a7819 */ /* 0x000fe20000011404 */
[----:B------:R-:W-:Y:S02]  /*13060*/  IMAD R7, R11, c[0x0][0x448], RZ ;  /* 0x000112000b077a24 */ /* 0x000fe400078e02ff */
[----:B------:R-:W-:Y:S01]  /*13070*/  IMAD.MOV.U32 R0, RZ, RZ, R6 ;  /* 0x000000ffff007224 */ /* 0x000fe200078e0006 */
[----:B------:R-:W-:Y:S01]  /*13080*/  @P0 SHF.R.U32.HI R0, RZ, c[0x0][0x4f0], R5 ;  /* 0x00013c00ff000a19 */ /* 0x000fe20000011605 */
[C---:B------:R-:W-:Y:S02]  /*13090*/  IMAD R11, R15.reuse, c[0x0][0x44c], R7 ;  /* 0x000113000f0b7a24 */ /* 0x040fe400078e0207 */
[----:B------:R-:W-:Y:S01]  /*130a0*/  IMAD.WIDE.U32 R2, R15, c[0x0][0x448], R2 ;  /* 0x000112000f027a25 */ /* 0x000fe200078e0002 */
[----:B--2---:R-:W-:-:S03]  /*130b0*/  SHF.R.S32.HI R15, RZ, 0x1f, R18 ;  /* 0x0000001fff0f7819 */ /* 0x004fc60000011412 */
[----:B------:R-:W-:Y:S01]  /*130c0*/  IMAD R5, R10, c[0x0][0x4c8], RZ ;  /* 0x000132000a057a24 */ /* 0x000fe200078e02ff */
[----:B------:R-:W-:-:S03]  /*130d0*/  LEA.HI R15, R15, R18, RZ, 0x5 ;  /* 0x000000120f0f7211 */ /* 0x000fc600078f28ff */
[C---:B------:R-:W-:Y:S01]  /*130e0*/  IMAD R7, R4.reuse, c[0x0][0x4cc], R5 ;  /* 0x0001330004077a24 */ /* 0x040fe200078e0205 */
[----:B------:R-:W-:Y:S01]  /*130f0*/  SHF.R.S32.HI R10, RZ, 0x1f, R0 ;  /* 0x0000001fff0a7819 */ /* 0x000fe20000011400 */
[----:B------:R-:W-:Y:S01]  /*13100*/  IMAD.WIDE.U32 R4, R4, c[0x0][0x4c8], R8 ;  /* 0x0001320004047a25 */ /* 0x000fe200078e0008 */
[----:B------:R-:W-:-:S03]  /*13110*/  LOP3.LUT R15, R15, 0xffffffe0, RZ, 0xc0, !PT ;  /* 0xffffffe00f0f7812 */ /* 0x000fc600078ec0ff */
[----:B------:R-:W-:Y:S01]  /*13120*/  IMAD.IADD R3, R3, 0x1, R11 ;  /* 0x0000000103037824 */ /* 0x000fe200078e020b */
[----:B------:R-:W-:Y:S01]  /*13130*/  IADD3 R7, R5, R7, RZ ;  /* 0x0000000705077210 */ /* 0x000fe20007ffe0ff */
[----:B------:R-:W-:Y:S01]  /*13140*/  IMAD R5, R10, c[0x0][0x430], RZ ;  /* 0x00010c000a057a24 */ /* 0x000fe200078e02ff */
[----:B------:R-:W-:Y:S02]  /*13150*/  LEA R9, P0, R4, c[0x0][0x4a8], 0x2 ;  /* 0x00012a0004097a11 */ /* 0x000fe400078010ff */
[----:B------:R-:W-:Y:S01]  /*13160*/  IADD3 R15, -R15, R18, RZ ;  /* 0x000000120f0f7210 */ /* 0x000fe20007ffe1ff */
[C---:B------:R-:W-:Y:S01]  /*13170*/  IMAD R10, R0.reuse, c[0x0][0x434], R5 ;  /* 0x00010d00000a7a24 */ /* 0x040fe200078e0205 */
[C---:B------:R-:W-:Y:S01]  /*13180*/  IADD3 R8, -R0.reuse, RZ, RZ ;  /* 0x000000ff00087210 */ /* 0x040fe20007ffe1ff */
[----:B------:R-:W-:Y:S01]  /*13190*/  IMAD.WIDE.U32 R2, R0, c[0x0][0x430], R2 ;  /* 0x00010c0000027a25 */ /* 0x000fe200078e0002 */
[----:B------:R-:W-:Y:S01]  /*131a0*/  LEA.HI.X R7, R4, c[0x0][0x4ac], R7, 0x2, P0 ;  /* 0x00012b0004077a11 */ /* 0x000fe200000f1407 */
[----:B------:R1:W5:Y:S01]  /*131b0*/  LDL R18, [R1+0x10c] ;  /* 0x00010c0001127983 */ /* 0x0003620000100800 */
[----:B------:R-:W-:-:S03]  /*131c0*/  LOP3.LUT P0, RZ, R15, 0x3, RZ, 0xc0, !PT ;  /* 0x000000030fff7812 */ /* 0x000fc6000780c0ff */
[----:B------:R1:W5:Y:S01]  /*131d0*/  LDL R15, [R1+0x7c] ;  /* 0x00007c00010f7983 */ /* 0x0003620000100800 */
[----:B---3--:R-:W-:-:S03]  /*131e0*/  IADD3 R0, R16, R17, RZ ;  /* 0x0000001110007210 */ /* 0x008fc60007ffe0ff */
[----:B------:R1:W5:Y:S04]  /*131f0*/  LDL R17, [R1+0x80] ;  /* 0x0000800001117983 */ /* 0x0003680000100800 */
[----:B------:R1:W5:Y:S01]  /*13200*/  LDL R16, [R1+0x108] ;  /* 0x0001080001107983 */ /* 0x0003620000100800 */
[----:B------:R-:W-:-:S03]  /*13210*/  IMAD R8, R8, c[0x0][0x4e8], R6 ;  /* 0x00013a0008087a24 */ /* 0x000fc600078e0206 */
[----:B------:R-:W-:Y:S04]  /*13220*/  SHFL.IDX PT, R4, R9, RZ, 0x1c1f ;  /* 0x001c1fff09047589 */ /* 0x000fe800000e0000 */
[----:B------:R2:W-:Y:S01]  /*13230*/  SHFL.IDX PT, R6, R9, 0x1, 0x1c1f ;  /* 0x003c1f0009067f89 */ /* 0x0005e200000e0000 */
[----:B------:R-:W-:Y:S01]  /*13240*/  IMAD.IADD R3, R3, 0x1, R10 ;  /* 0x0000000103037824 */ /* 0x000fe200078e020a */
[----:B------:R-:W-:Y:S02]  /*13250*/  ULDC UR5, c[0x0][0x4e8] ;  /* 0x00013a0000057ab9 */ /* 0x000fe40000000800 */
[----:B------:R-:W3:Y:S01]  /*13260*/  SHFL.IDX PT, R5, R7, RZ, 0x1c1f ;  /* 0x001c1fff07057589 */ /* 0x000ee200000e0000 */
[----:B------:R-:W-:-:S03]  /*13270*/  ULDC UR4, c[0x0][0x388] ;  /* 0x0000e20000047ab9 */ /* 0x000fc60000000800 */
[----:B------:R-:W4:Y:S01]  /*13280*/  SHFL.IDX PT, R7, R7, 0x1, 0x1c1f ;  /* 0x003c1f0007077f89 */ /* 0x000f2200000e0000 */
[----:B------:R-:W-:Y:S01]  /*13290*/  UIMAD UR4, UR5, UR4, URZ ;  /* 0x00000004050472a4 */ /* 0x000fe2000f8e023f */
[----:B------:R-:W-:Y:S01]  /*132a0*/  IMAD.WIDE.U32 R2, R8, c[0x0][0x428], R2 ;  /* 0x00010a0008027a25 */ /* 0x000fe200078e0002 */
[----:B--2---:R-:W-:-:S05]  /*132b0*/  SHF.R.S32.HI R9, RZ, 0x1f, R8 ;  /* 0x0000001fff097819 */ /* 0x004fca0000011408 */
[----:B------:R-:W-:Y:S01]  /*132c0*/  IMAD R10, R9, c[0x0][0x428], RZ ;  /* 0x00010a00090a7a24 */ /* 0x000fe200078e02ff */
[----:B------:R-:W-:-:S03]  /*132d0*/  IADD3 R9, R0, 0x8, RZ ;  /* 0x0000000800097810 */ /* 0x000fc60007ffe0ff */
[----:B------:R-:W-:Y:S01]  /*132e0*/  IMAD R10, R8, c[0x0][0x42c], R10 ;  /* 0x00010b00080a7a24 */ /* 0x000fe200078e020a */
[----:B------:R-:W-:Y:S02]  /*132f0*/  ISETP.GE.OR P2, PT, R0, UR4, P0 ;  /* 0x0000000400007c0c */ /* 0x000fe40008746670 */
[----:B------:R-:W-:Y:S02]  /*13300*/  ISETP.GE.OR P1, PT, R9, UR4, P0 ;  /* 0x0000000409007c0c */ /* 0x000fe40008726670 */
[----:B------:R-:W-:Y:S02]  /*13310*/  IADD3 R3, R3, R10, RZ ;  /* 0x0000000a03037210 */ /* 0x000fe40007ffe0ff */
[----:B------:R-:W-:-:S04]  /*13320*/  LEA R11, P0, R2, c[0x0][0x400], 0x2 ;  /* 0x00010000020b7a11 */ /* 0x000fc800078010ff */
[----:B------:R-:W-:Y:S02]  /*13330*/  LEA.HI.X R10, R2, c[0x0][0x404], R3, 0x2, P0 ;  /* 0x00010100020a7a11 */ /* 0x000fe400000f1403 */
[----:B------:R-:W-:Y:S01]  /*13340*/  ISETP.GE.AND P0, PT, R0, UR4, PT ;  /* 0x0000000400007c0c */ /* 0x000fe2000bf06270 */
[----:B---3--:R1:W-:Y:S01]  /*13350*/  @!P2 ST.E [R4.64], R13 ;  /* 0x0000000d0400a985 */ /* 0x0083e2000c101906 */
[----:B------:R-:W-:Y:S03]  /*13360*/  BSSY B0, `(.L_x_2725) ;  /* 0x0000086000007945 */ /* 0x000fe60003800000 */
[----:B----4-:R1:W-:Y:S01]  /*13370*/  @!P1 ST.E [R6.64], R12 ;  /* 0x0000000c06009985 */ /* 0x0103e2000c101906 */
[----:B------:R-:W-:-:S03]  /*13380*/  ISETP.GE.AND P1, PT, R9, UR4, PT ;  /* 0x0000000409007c0c */ /* 0x000fc6000bf26270 */
[----:B------:R1:W2:Y:S01]  /*13390*/  SHFL.IDX PT, R2, R11, RZ, 0x1c1f ;  /* 0x001c1fff0b027589 */ /* 0x0002a200000e0000 */
        /* <DEDUP_REMOVED lines=130> */
.L_x_2726:
[----:B------:R-:W-:Y:S05]  /*13bc0*/  BSYNC B0 ;  /* 0x0000000000007941 */ /* 0x000fea0003800000 */
.L_x_2725:
[----:B------:R-:W-:Y:S01]  /*13bd0*/  ISETP.NE.AND P0, PT, R0, RZ, PT ;  /* 0x000000ff0000720c */ /* 0x000fe20003f05270 */
[----:B---3--:R3:W4:Y:S04]  /*13be0*/  SHFL.IDX PT, R3, R10, 0x1, 0x1c1f ;  /* 0x003c1f000a037f89 */ /* 0x00872800000e0000 */
[----:B--2---:R3:W2:Y:S08]  /*13bf0*/  SHFL.IDX PT, R2, R11, 0x1, 0x1c1f ;  /* 0x003c1f000b027f89 */ /* 0x0046b000000e0000 */
        /* <DEDUP_REMOVED lines=130> */
.L_x_2723:
[----:B------:R-:W2:Y:S02]  /*14420*/  S2R R4, SR_TID.X ;  /* 0x0000000000047919 */ /* 0x000ea40000002100 */
[----:B--2---:R-:W-:-:S13]  /*14430*/  ISETP.GT.AND P0, PT, R4, 0x7f, PT ;  /* 0x0000007f0400780c */ /* 0x004fda0003f04270 */
[----:B------:R-:W-:Y:S05]  /*14440*/  @P0 BRA `(.L_x_2727) ;  /* 0x0000029000000947 */ /* 0x000fea0003800000 */
[----:B------:R-:W2:Y:S01]  /*14450*/  LDL.LU R3, [R1+0x74] ;  /* 0x0000740001037983 */ /* 0x000ea20000300800 */
[----:B----4-:R-:W-:-:S05]  /*14460*/  MOV R2, c[0x0][0x4e8] ;  /* 0x00013a0000027a02 */ /* 0x010fca0000000f00 */
        /* <DEDUP_REMOVED lines=39> */
.L_x_2727:
[----:B------:R-:W-:Y:S05]  /*146e0*/  BSYNC B1 ;  /* 0x0000000000017941 */ /* 0x000fea0003800000 */
.L_x_2722:
[----:B-1-3--:R-:W3:Y:S02]  /*146f0*/  LDL R0, [R1+0x188] ;  /* 0x0001880001007983 */ /* 0x00aee40000100800 */
[----:B---3--:R-:W-:-:S13]  /*14700*/  ISETP.NE.AND P0, PT, R0, RZ, PT ;  /* 0x000000ff0000720c */ /* 0x008fda0003f05270 */
[----:B------:R-:W-:Y:S01]  /*14710*/  @P0 WARPSYNC 0xffffffff ;  /* 0xffffffff00000948 */ /* 0x000fe20003800000 */
[----:B------:R-:W-:Y:S06]  /*14720*/  @P0 BAR.SYNC.DEFER_BLOCKING 0x5, 0x100 ;  /* 0x0144000000000b1d */ /* 0x000fec0000010000 */
[----:B------:R-:W1:Y:S04]  /*14730*/  @P0 LDS R0, [0x28100] ;  /* 0x02810000ff000984 */ /* 0x000e680000000800 */
[----:B-1----:R1:W-:Y:S04]  /*14740*/  @P0 STL [R1+0x78], R0 ;  /* 0x0000780001000387 */ /* 0x0023e80000100800 */
[----:B------:R-:W-:Y:S06]  /*14750*/  @P0 BAR.ARV 0x4, 0x100 ;  /* 0x0104000000000b1d */ /* 0x000fec0000002000 */
[----:B------:R-:W-:Y:S05]  /*14760*/  @P0 BRA `(.L_x_2728) ;  /* 0x0000009000000947 */ /* 0x000fea0003800000 */
[----:B------:R-:W-:Y:S05]  /*14770*/  BRA.DIV ~URZ, `(.L_x_2729) ;  /* 0x00002d627f007947 */ /* 0x000fea000b800000 */
[----:B-1----:R1:W3:Y:S02]  /*14780*/  SHFL.IDX PT, R0, R14, RZ, 0x1f ;  /* 0x00001fff0e007589 */ /* 0x0022e400000e0000 */
.L_x_2754:
[----:B--2-4-:R-:W2:Y:S01]  /*14790*/  S2R R2, SR_TID.X ;  /* 0x0000000000027919 */ /* 0x014ea20000002100 */
[----:B------:R-:W-:Y:S03]  /*147a0*/  WARPSYNC 0xffffffff ;  /* 0xffffffff00007948 */ /* 0x000fe60003800000 */
[----:B------:R-:W-:Y:S06]  /*147b0*/  BAR.SYNC.DEFER_BLOCKING 0x4, 0x100 ;  /* 0x0104000000007b1d */ /* 0x000fec0000010000 */
[----:B---3--:R3:W-:Y:S01]  /*147c0*/  STL [R1+0x78], R0 ;  /* 0x0000780001007387 */ /* 0x0087e20000100800 */
[----:B--2---:R-:W-:-:S13]  /*147d0*/  LOP3.LUT P0, RZ, R2, 0xff, RZ, 0xc0, !PT ;  /* 0x000000ff02ff7812 */ /* 0x004fda000780c0ff */
[----:B------:R3:W-:Y:S04]  /*147e0*/  @!P0 STS [0x28100], R14 ;  /* 0x0281000eff008388 */ /* 0x0007e80000000800 */
[----:B------:R-:W-:Y:S06]  /*147f0*/  BAR.ARV 0x5, 0x100 ;  /* 0x0144000000007b1d */ /* 0x000fec0000002000 */
.L_x_2728:
[----:B-1-3--:R-:W3:Y:S02]  /*14800*/  LDL R0, [R1+0x78] ;  /* 0x0000780001007983 */ /* 0x00aee40000100800 */
[----:B---3--:R-:W-:-:S13]  /*14810*/  ISETP.GE.AND P0, PT, R0, c[0x0][0x538], PT ;  /* 0x00014e0000007a0c */ /* 0x008fda0003f06270 */
[----:B--2-45:R-:W-:Y:S01]  /*14820*/  @P0 CALL.REL.NOINC `(.L_x_2730) ;  /* 0x0000001000000944 */ /* 0x034fe20003c00000 */
[----:B------:R-:W-:Y:S05]  /*14830*/  BRA `(.L_x_2731) ;  /* 0xfffec68000007947 */ /* 0x000fea000383ffff */
.L_x_2730:
[----:B------:R-:W-:Y:S05]  /*14840*/  EXIT ;  /* 0x000000000000794d */ /* 0x000fea0003800000 */
.L_x_2680:
[----:B------:R2:W-:Y:S01]  /*14850*/  STL [R1+0x10], RZ ;  /* 0x000010ff01007387 */ /* 0x0005e20000100800 */
[----:B------:R-:W-:Y:S01]  /*14860*/  IMAD.MOV.U32 R0, RZ, RZ, R5 ;  /* 0x000000ffff007224 */ /* 0x000fe200078e0005 */
[----:B------:R-:W-:Y:S02]  /*14870*/  MOV R3, 0x181f ;  /* 0x0000181f00037802 */ /* 0x000fe40000000f00 */
[----:B------:R-:W-:Y:S02]  /*14880*/  MOV R2, 0x148a0 ;  /* 0x000148a000027802 */ /* 0x000fe40000000f00 */
[----:B-12--5:R-:W-:Y:S05]  /*14890*/  CALL.REL.NOINC `($__internal_44_$__cuda_sm70_shflsync_idx_p) ;  /* 0x00002d0000007944 */ /* 0x026fea0003c00000 */
[----:B-----5:R-:W-:Y:S01]  /*148a0*/  MOV R4, R0 ;  /* 0x0000000000047202 */ /* 0x020fe20000000f00 */
[----:B-1----:R-:W-:Y:S05]  /*148b0*/  BRA `(.L_x_2732) ;  /* 0xfffed51000007947 */ /* 0x002fea000383ffff */
.L_x_2681:
[----:B------:R4:W-:Y:S01]  /*148c0*/  STL [R1+0x10], RZ ;  /* 0x000010ff01007387 */ /* 0x0009e20000100800 */
[----:B------:R-:W-:Y:S01]  /*148d0*/  IMAD.MOV.U32 R0, RZ, RZ, R13 ;  /* 0x000000ffff007224 */ /* 0x000fe200078e000d */
[----:B------:R-:W-:Y:S02]  /*148e0*/  MOV R3, 0x181f ;  /* 0x0000181f00037802 */ /* 0x000fe40000000f00 */
[----:B------:R-:W-:Y:S02]  /*148f0*/  MOV R2, 0x14910 ;  /* 0x0001491000027802 */ /* 0x000fe40000000f00 */
[----:B-12345:R-:W-:Y:S05]  /*14900*/  CALL.REL.NOINC `($__internal_44_$__cuda_sm70_shflsync_idx_p) ;  /* 0x00002c9000007944 */ /* 0x03efea0003c00000 */
[----:B-1---5:R-:W-:Y:S05]  /*14910*/  BRA `(.L_x_2733) ;  /* 0xfffed4d000007947 */ /* 0x022fea000383ffff */
.L_x_2684:
[----:B-1----:R-:W-:Y:S01]  /*14920*/  MOV R2, 0x1 ;  /* 0x0000000100027802 */ /* 0x002fe20000000f00 */
[----:B------:R-:W-:-:S02]  /*14930*/  IMAD.MOV.U32 R0, RZ, RZ, R5 ;  /* 0x000000ffff007224 */ /* 0x000fc400078e0005 */
[----:B------:R-:W-:Y:S02]  /*14940*/  IMAD.MOV.U32 R3, RZ, RZ, 0x181f ;  /* 0x0000181fff037424 */ /* 0x000fe400078e00ff */
[----:B------:R1:W-:Y:S02]  /*14950*/  STL [R1+0x10], R2 ;  /* 0x0000100201007387 */ /* 0x0003e40000100800 */
[----:B-1----:R-:W-:Y:S02]  /*14960*/  MOV R2, 0x14980 ;  /* 0x0001498000027802 */ /* 0x002fe40000000f00 */
[----:B---3-5:R-:W-:Y:S05]  /*14970*/  CALL.REL.NOINC `($__internal_44_$__cuda_sm70_shflsync_idx_p) ;  /* 0x00002c2000007944 */ /* 0x028fea0003c00000 */
[----:B------:R-:W-:Y:S01]  /*14980*/  MOV R2, 0x1 ;  /* 0x0000000100027802 */ /* 0x000fe20000000f00 */
[----:B-----5:R-:W-:Y:S01]  /*14990*/  IMAD.MOV.U32 R4, RZ, RZ, R0 ;  /* 0x000000ffff047224 */ /* 0x020fe200078e0000 */
[----:B------:R-:W-:Y:S01]  /*149a0*/  MOV R3, 0x181f ;  /* 0x0000181f00037802 */ /* 0x000fe20000000f00 */
[----:B------:R-:W-:Y:S02]  /*149b0*/  IMAD.MOV.U32 R0, RZ, RZ, R13 ;  /* 0x000000ffff007224 */ /* 0x000fe400078e000d */
[----:B------:R2:W-:Y:S02]  /*149c0*/  STL [R1+0x10], R2 ;  /* 0x0000100201007387 */ /* 0x0005e40000100800 */
[----:B--2---:R-:W-:-:S02]  /*149d0*/  MOV R2, 0x149f0 ;  /* 0x000149f000027802 */ /* 0x004fc40000000f00 */
[----:B-1----:R-:W-:Y:S05]  /*149e0*/  CALL.REL.NOINC `($__internal_44_$__cuda_sm70_shflsync_idx_p) ;  /* 0x00002bb000007944 */ /* 0x002fea0003c00000 */
[----:B-1---5:R-:W-:Y:S05]  /*149f0*/  BRA `(.L_x_2734) ;  /* 0xfffed65000007947 */ /* 0x022fea000383ffff */
.L_x_2687:
[----:B-1----:R-:W-:Y:S01]  /*14a00*/  MOV R2, 0x2 ;  /* 0x0000000200027802 */ /* 0x002fe20000000f00 */
[----:B----4-:R-:W-:-:S02]  /*14a10*/  IMAD.MOV.U32 R0, RZ, RZ, R5 ;  /* 0x000000ffff007224 */ /* 0x010fc400078e0005 */
[----:B------:R-:W-:Y:S02]  /*14a20*/  IMAD.MOV.U32 R3, RZ, RZ, 0x181f ;  /* 0x0000181fff037424 */ /* 0x000fe400078e00ff */
[----:B------:R1:W-:Y:S02]  /*14a30*/  STL [R1+0x10], R2 ;  /* 0x0000100201007387 */ /* 0x0003e40000100800 */
[----:B-1----:R-:W-:Y:S02]  /*14a40*/  MOV R2, 0x14a60 ;  /* 0x00014a6000027802 */ /* 0x002fe40000000f00 */
[----:B--23-5:R-:W-:Y:S05]  /*14a50*/  CALL.REL.NOINC `($__internal_44_$__cuda_sm70_shflsync_idx_p) ;  /* 0x00002b4000007944 */ /* 0x02cfea0003c00000 */
[----:B-----5:R-:W-:Y:S01]  /*14a60*/  MOV R4, R0 ;  /* 0x0000000000047202 */ /* 0x020fe20000000f00 */
[----:B-1----:R-:W-:Y:S05]  /*14a70*/  BRA `(.L_x_2735) ;  /* 0xfffed7b000007947 */ /* 0x002fea000383ffff */
.L_x_2688:
[----:B-1----:R-:W-:Y:S01]  /*14a80*/  MOV R2, 0x2 ;  /* 0x0000000200027802 */ /* 0x002fe20000000f00 */
[----:B----4-:R-:W-:Y:S02]  /*14a90*/  IMAD.MOV.U32 R0, RZ, RZ, R13 ;  /* 0x000000ffff007224 */ /* 0x010fe400078e000d */
[----:B------:R-:W-:Y:S02]  /*14aa0*/  IMAD.MOV.U32 R3, RZ, RZ, 0x181f ;  /* 0x0000181fff037424 */ /* 0x000fe400078e00ff */
[----:B------:R1:W-:Y:S02]  /*14ab0*/  STL [R1+0x10], R2 ;  /* 0x0000100201007387 */ /* 0x0003e40000100800 */
[----:B-1----:R-:W-:-:S02]  /*14ac0*/  MOV R2, 0x14ae0 ;  /* 0x00014ae000027802 */ /* 0x002fc40000000f00 */
[----:B--23-5:R-:W-:Y:S05]  /*14ad0*/  CALL.REL.NOINC `($__internal_44_$__cuda_sm70_shflsync_idx_p) ;  /* 0x00002ac000007944 */ /* 0x02cfea0003c00000 */
[----:B-1---5:R-:W-:Y:S05]  /*14ae0*/  BRA `(.L_x_2736) ;  /* 0xfffed76000007947 */ /* 0x022fea000383ffff */
.L_x_2691:
[----:B-1----:R-:W-:Y:S01]  /*14af0*/  MOV R2, 0x3 ;  /* 0x0000000300027802 */ /* 0x002fe20000000f00 */
[----:B--2---:R-:W-:-:S02]  /*14b00*/  IMAD.MOV.U32 R0, RZ, RZ, R5 ;  /* 0x000000ffff007224 */ /* 0x004fc400078e0005 */
[----:B------:R-:W-:Y:S02]  /*14b10*/  IMAD.MOV.U32 R3, RZ, RZ, 0x181f ;  /* 0x0000181fff037424 */ /* 0x000fe400078e00ff */
[----:B------:R1:W-:Y:S02]  /*14b20*/  STL [R1+0x10], R2 ;  /* 0x0000100201007387 */ /* 0x0003e40000100800 */
[----:B-1----:R-:W-:Y:S02]  /*14b30*/  MOV R2, 0x14b50 ;  /* 0x00014b5000027802 */ /* 0x002fe40000000f00 */
[----:B---345:R-:W-:Y:S05]  /*14b40*/  CALL.REL.NOINC `($__internal_44_$__cuda_sm70_shflsync_idx_p) ;  /* 0x00002a5000007944 */ /* 0x038fea0003c00000 */
        /* <DEDUP_REMOVED lines=8> */
.L_x_2694:
[----:B------:R2:W-:Y:S01]  /*14bd0*/  STL [R1+0x10], RZ ;  /* 0x000010ff01007387 */ /* 0x0005e20000100800 */
[----:B------:R-:W-:Y:S01]  /*14be0*/  IMAD.MOV.U32 R0, RZ, RZ, R5 ;  /* 0x000000ffff007224 */ /* 0x000fe200078e0005 */
[----:B------:R-:W-:-:S02]  /*14bf0*/  MOV R3, 0x181f ;  /* 0x0000181f00037802 */ /* 0x000fc40000000f00 */
[----:B------:R-:W-:Y:S02]  /*14c00*/  MOV R2, 0x14c20 ;  /* 0x00014c2000027802 */ /* 0x000fe40000000f00 */
[----:B-12---:R-:W-:Y:S05]  /*14c10*/  CALL.REL.NOINC `($__internal_44_$__cuda_sm70_shflsync_idx_p) ;  /* 0x0000298000007944 */ /* 0x006fea0003c00000 */
[----:B-----5:R-:W-:Y:S01]  /*14c20*/  MOV R4, R0 ;  /* 0x0000000000047202 */ /* 0x020fe20000000f00 */
[----:B-1----:R-:W-:Y:S05]  /*14c30*/  BRA `(.L_x_2738) ;  /* 0xfffefe9000007947 */ /* 0x002fea000383ffff */
.L_x_2695:
[----:B------:R4:W-:Y:S01]  /*14c40*/  STL [R1+0x10], RZ ;  /* 0x000010ff01007387 */ /* 0x0009e20000100800 */
[----:B------:R-:W-:Y:S01]  /*14c50*/  IMAD.MOV.U32 R0, RZ, RZ, R22 ;  /* 0x000000ffff007224 */ /* 0x000fe200078e0016 */
[----:B------:R-:W-:Y:S02]  /*14c60*/  MOV R3, 0x181f ;  /* 0x0000181f00037802 */ /* 0x000fe40000000f00 */
[----:B------:R-:W-:Y:S02]  /*14c70*/  MOV R2, 0x14c90 ;  /* 0x00014c9000027802 */ /* 0x000fe40000000f00 */
[----:B-1234-:R-:W-:Y:S05]  /*14c80*/  CALL.REL.NOINC `($__internal_44_$__cuda_sm70_shflsync_idx_p) ;  /* 0x0000291000007944 */ /* 0x01efea0003c00000 */
[----:B------:R-:W2:Y:S04]  /*14c90*/  LDL R2, [R1] ;  /* 0x0000000001027983 */ /* 0x000ea80000100800 */
[----:B------:R-:W3:Y:S04]  /*14ca0*/  LDL R14, [R1+0x20] ;  /* 0x00002000010e7983 */ /* 0x000ee80000100800 */
[----:B------:R-:W4:Y:S04]  /*14cb0*/  LDL R13, [R1+0x1c] ;  /* 0x00001c00010d7983 */ /* 0x000f280000100800 */
[----:B------:R-:W4:Y:S01]  /*14cc0*/  LDL R12, [R1+0x18] ;  /* 0x00001800010c7983 */ /* 0x000f220000100800 */
[----:B------:R-:W-:-:S02]  /*14cd0*/  IADD3 R10, P1, R0, R140, RZ ;  /* 0x0000008c000a7210 */ /* 0x000fc40007f3e0ff */
[C---:B------:R-:W-:Y:S02]  /*14ce0*/  IADD3 R8, P0, R0.reuse, R141, RZ ;  /* 0x0000008d00087210 */ /* 0x040fe40007f1e0ff */
[----:B------:R-:W-:Y:S01]  /*14cf0*/  IADD3 R6, P5, R0, R142, RZ ;  /* 0x0000008e00067210 */ /* 0x000fe20007fbe0ff */
[C---:B-----5:R-:W-:Y:S02]  /*14d00*/  IMAD.X R11, R4.reuse, 0x1, R132, P1 ;  /* 0x00000001040b7824 */ /* 0x060fe400008e0684 */
[C---:B------:R-:W-:Y:S02]  /*14d10*/  IMAD.X R9, R4.reuse, 0x1, R133, P0 ;  /* 0x0000000104097824 */ /* 0x040fe400000e0685 */
[----:B------:R-:W-:Y:S01]  /*14d20*/  IMAD.X R7, R4, 0x1, R134, P5 ;  /* 0x0000000104077824 */ /* 0x000fe200028e0686 */
[----:B--2---:R-:W-:Y:S02]  /*14d30*/  ISETP.GE.AND P3, PT, R2, c[0x0][0x1d4], PT ;  /* 0x0000750002007a0c */ /* 0x004fe40003f66270 */
[----:B------:R-:W-:Y:S01]  /*14d40*/  IADD3 R2, P4, R0, R143, RZ ;  /* 0x0000008f00027210 */ /* 0x000fe20007f9e0ff */
[----:B------:R-:W-:Y:S01]  /*14d50*/  IMAD.MOV.U32 R0, RZ, RZ, R5 ;  /* 0x000000ffff007224 */ /* 0x000fe200078e0005 */
[----:B---3--:R-:W-:-:S03]  /*14d60*/  ISETP.GE.AND P2, PT, R14, c[0x0][0x1d4], PT ;  /* 0x000075000e007a0c */ /* 0x008fc60003f46270 */
[----:B------:R-:W-:Y:S01]  /*14d70*/  IMAD.X R3, R4, 0x1, R135, P4 ;  /* 0x0000000104037824 */ /* 0x000fe200020e0687 */
[----:B----4-:R-:W-:Y:S02]  /*14d80*/  ISETP.GE.AND P1, PT, R13, c[0x0][0x1d4], PT ;  /* 0x000075000d007a0c */ /* 0x010fe40003f26270 */
[----:B------:R-:W-:Y:S02]  /*14d90*/  SEL R14, RZ, 0x10, P2 ;  /* 0x00000010ff0e7807 */ /* 0x000fe40001000000 */
[----:B------:R-:W-:Y:S01]  /*14da0*/  ISETP.GE.AND P0, PT, R12, c[0x0][0x1d4], PT ;  /* 0x000075000c007a0c */ /* 0x000fe20003f06270 */
[----:B------:R-:W-:Y:S01]  /*14db0*/  @!PT LDS RZ, [RZ] ;  /* 0x00000000fffff984 */ /* 0x000fe20000000800 */
[----:B------:R-:W-:Y:S01]  /*14dc0*/  @!PT LDS RZ, [RZ] ;  /* 0x00000000fffff984 */ /* 0x000fe20000000800 */
[----:B------:R-:W-:Y:S01]  /*14dd0*/  @!PT LDS RZ, [RZ] ;  /* 0x00000000fffff984 */ /* 0x000fe20000000800 */
[----:B------:R2:W-:Y:S01]  /*14de0*/  LDGSTS.E.BYPASS.LTC128B.128 [R251+0xc100], [R10.64], !P3 ;  /* 0x0c1000000afb7fae */ /* 0x0005e2000d901d46 */
[----:B------:R-:W-:Y:S02]  /*14df0*/  SEL R13, RZ, 0x10, P1 ;  /* 0x00000010ff0d7807 */ /* 0x000fe40000800000 */
[----:B------:R-:W-:Y:S01]  /*14e00*/  SEL R12, RZ, 0x10, P0 ;  /* 0x00000010ff0c7807 */ /* 0x000fe20000000000 */
[----:B------:R2:W-:Y:S04]  /*14e10*/  LDGSTS.E.BYPASS.LTC128B.128 [R251+0xf100], [R8.64], !P2 ;  /* 0x0f10000008fb7fae */ /* 0x0005e8000d101d46 */
[----:B------:R3:W-:Y:S04]  /*14e20*/  LDGSTS.E.BYPASS.LTC128B.128 [R251+0x12100], [R6.64], !P1 ;  /* 0x1210000006fb7fae */ /* 0x0007e8000c901d46 */
[----:B------:R4:W-:Y:S01]  /*14e30*/  LDGSTS.E.BYPASS.LTC128B.128 [R251+0x15100], [R2.64], !P0 ;  /* 0x1510000002fb7fae */ /* 0x0009e2000c101d46 */
[----:B---3--:R-:W-:Y:S01]  /*14e40*/  SEL R7, RZ, 0x10, P3 ;  /* 0x00000010ff077807 */ /* 0x008fe20001800000 */
[----:B----4-:R-:W-:-:S02]  /*14e50*/  IMAD.MOV.U32 R2, RZ, RZ, 0x1 ;  /* 0x00000001ff027424 */ /* 0x010fc400078e00ff */
[----:B------:R-:W-:-:S03]  /*14e60*/  IMAD.MOV.U32 R3, RZ, RZ, 0x181f ;  /* 0x0000181fff037424 */ /* 0x000fc600078e00ff */
[----:B------:R3:W-:Y:S02]  /*14e70*/  STL [R1+0x10], R2 ;  /* 0x0000100201007387 */ /* 0x0007e40000100800 */
[----:B---3--:R-:W-:Y:S02]  /*14e80*/  MOV R2, 0x14ea0 ;  /* 0x00014ea000027802 */ /* 0x008fe40000000f00 */
[----:B-12---:R-:W-:Y:S05]  /*14e90*/  CALL.REL.NOINC `($__internal_44_$__cuda_sm70_shflsync_idx_p) ;  /* 0x0000270000007944 */ /* 0x006fea0003c00000 */
[----:B------:R-:W-:Y:S01]  /*14ea0*/  MOV R2, 0x1 ;  /* 0x0000000100027802 */ /* 0x000fe20000000f00 */
[----:B-----5:R-:W-:Y:S01]  /*14eb0*/  IMAD.MOV.U32 R4, RZ, RZ, R0 ;  /* 0x000000ffff047224 */ /* 0x020fe200078e0000 */
[----:B------:R-:W-:Y:S01]  /*14ec0*/  MOV R3, 0x181f ;  /* 0x0000181f00037802 */ /* 0x000fe20000000f00 */
[----:B------:R-:W-:Y:S02]  /*14ed0*/  IMAD.MOV.U32 R0, RZ, RZ, R22 ;  /* 0x000000ffff007224 */ /* 0x000fe400078e0016 */
[----:B------:R2:W-:Y:S02]  /*14ee0*/  STL [R1+0x10], R2 ;  /* 0x0000100201007387 */ /* 0x0005e40000100800 */
[----:B--2---:R-:W-:Y:S02]  /*14ef0*/  MOV R2, 0x14f10 ;  /* 0x00014f1000027802 */ /* 0x004fe40000000f00 */
[----:B-1----:R-:W-:Y:S05]  /*14f00*/  CALL.REL.NOINC `($__internal_44_$__cuda_sm70_shflsync_idx_p) ;  /* 0x0000269000007944 */ /* 0x002fea0003c00000 */
[C---:B------:R-:W-:Y:S02]  /*14f10*/  IADD3 R2, -R7.reuse, 0x10, RZ ;  /* 0x0000001007027810 */ /* 0x040fe40007ffe1ff */
[----:B------:R-:W-:-:S02]  /*14f20*/  ISETP.NE.U32.AND P2, PT, R7, RZ, PT ;  /* 0x000000ff0700720c */ /* 0x000fc40003f45070 */
[----:B------:R-:W-:Y:S02]  /*14f30*/  LOP3.LUT R2, R2, 0xf, RZ, 0xc0, !PT ;  /* 0x0000000f02027812 */ /* 0x000fe400078ec0ff */
[----:B------:R-:W-:Y:S02]  /*14f40*/  IADD3 R8, -R13, 0x10, RZ ;  /* 0x000000100d087810 */ /* 0x000fe40007ffe1ff */
[----:B------:R-:W-:Y:S02]  /*14f50*/  IADD3 R2, P1, P0, R2, R0, R140 ;  /* 0x0000000002027210 */ /* 0x000fe4000783e08c */
[----:B------:R-:W-:Y:S02]  /*14f60*/  LOP3.LUT R8, R8, 0xf, RZ, 0xc0, !PT ;  /* 0x0000000f08087812 */ /* 0x000fe400078ec0ff */
[----:B-----5:R-:W-:Y:S02]  /*14f70*/  IADD3.X R3, RZ, R4, R132, P1, P0 ;  /* 0x00000004ff037210 */ /* 0x020fe40000fe0484 */
[----:B------:R-:W-:-:S02]  /*14f80*/  IADD3 R6, -R12, 0x10, RZ ;  /* 0x000000100c067810 */ /* 0x000fc40007ffe1ff */
[----:B------:R-:W-:Y:S01]  /*14f90*/  ISETP.NE.U32.AND P3, PT, R13, RZ, PT ;  /* 0x000000ff0d00720c */ /* 0x000fe20003f65070 */
[----:B------:R-:W-:Y:S01]  /*14fa0*/  @!PT LDS RZ, [RZ] ;  /* 0x00000000fffff984 */ /* 0x000fe20000000800 */
[----:B------:R-:W-:Y:S01]  /*14fb0*/  @!PT LDS RZ, [RZ] ;  /* 0x00000000fffff984 */ /* 0x000fe20000000800 */
[----:B------:R-:W-:Y:S01]  /*14fc0*/  @!PT LDS RZ, [RZ] ;  /* 0x00000000fffff984 */ /* 0x000fe20000000800 */
[----:B------:R2:W-:Y:S01]  /*14fd0*/  LDGSTS.E.BYPASS.LTC128B.128.ZFILL [R251+0xd100], [R2.64], P2 ;  /* 0x0d10000002fb7fae */ /* 0x0005e20009141d46 */
[C---:B------:R-:W-:Y:S02]  /*14fe0*/  ISETP.NE.U32.AND P2, PT, R14.reuse, RZ, PT ;  /* 0x000000ff0e00720c */ /* 0x040fe40003f45070 */
[----:B--2---:R-:W-:-:S04]  /*14ff0*/  IADD3 R2, -R14, 0x10, RZ ;  /* 0x000000100e027810 */ /* 0x004fc80007ffe1ff */
[----:B------:R-:W-:-:S04]  /*15000*/  LOP3.LUT R2, R2, 0xf, RZ, 0xc0, !PT ;  /* 0x0000000f02027812 */ /* 0x000fc800078ec0ff */
[----:B------:R-:W-:-:S04]  /*15010*/  IADD3 R2, P1, P0, R2, R0, R141 ;  /* 0x0000000002027210 */ /* 0x000fc8000783e08d */
[----:B------:R-:W-:Y:S02]  /*15020*/  IADD3.X R3, RZ, R4, R133, P1, P0 ;  /* 0x00000004ff037210 */ /* 0x000fe40000fe0485 */
[----:B------:R-:W-:-:S03]  /*15030*/  IADD3 R8, P1, P0, R8, R0, R142 ;  /* 0x0000000008087210 */ /* 0x000fc6000783e08e */
[----:B------:R2:W-:Y:S01]  /*15040*/  LDGSTS.E.BYPASS.LTC128B.128.ZFILL [R251+0x10100], [R2.64], P2 ;  /* 0x1010000002fb7fae */ /* 0x0005e20009141d46 */
[----:B------:R-:W-:Y:S02]  /*15050*/  ISETP.NE.U32.AND P2, PT, R12, RZ, PT ;  /* 0x000000ff0c00720c */ /* 0x000fe40003f45070 */
[----:B------:R-:W-:-:S05]  /*15060*/  IADD3.X R9, RZ, R4, R134, P1, P0 ;  /* 0x00000004ff097210 */ /* 0x000fca0000fe0486 */
[----:B------:R3:W-:Y:S01]  /*15070*/  LDGSTS.E.BYPASS.LTC128B.128.ZFILL [R251+0x13100], [R8.64], P3 ;  /* 0x1310000008fb7fae */ /* 0x0007e20009941d46 */
[----:B--2---:R-:W-:-:S04]  /*15080*/  LOP3.LUT R2, R6, 0xf, RZ, 0xc0, !PT ;  /* 0x0000000f06027812 */ /* 0x004fc800078ec0ff */
[----:B------:R-:W-:Y:S01]  /*15090*/  IADD3 R2, P1, P0, R2, R0, R143 ;  /* 0x0000000002027210 */ /* 0x000fe2000783e08f */
[----:B------:R-:W-:-:S03]  /*150a0*/  IMAD.MOV.U32 R0, RZ, RZ, R5 ;  /* 0x000000ffff007224 */ /* 0x000fc600078e0005 */
[----:B------:R-:W-:-:S05]  /*150b0*/  IADD3.X R3, RZ, R4, R135, P1, P0 ;  /* 0x00000004ff037210 */ /* 0x000fca0000fe0487 */
[----:B------:R2:W-:Y:S02]  /*150c0*/  LDGSTS.E.BYPASS.LTC128B.128.ZFILL [R251+0x16100], [R2.64], P2 ;  /* 0x1610000002fb7fae */ /* 0x0005e40009141d46 */
[----:B--2---:R-:W-:Y:S02]  /*150d0*/  IMAD.MOV.U32 R2, RZ, RZ, 0x2 ;  /* 0x00000002ff027424 */ /* 0x004fe400078e00ff */
[----:B------:R-:W-:-:S03]  /*150e0*/  IMAD.MOV.U32 R3, RZ, RZ, 0x181f ;  /* 0x0000181fff037424 */ /* 0x000fc600078e00ff */
[----:B------:R2:W-:Y:S02]  /*150f0*/  STL [R1+0x10], R2 ;  /* 0x0000100201007387 */ /* 0x0005e40000100800 */
[----:B--2---:R-:W-:Y:S02]  /*15100*/  MOV R2, 0x15120 ;  /* 0x0001512000027802 */ /* 0x004fe40000000f00 */
[----:B-1-3--:R-:W-:Y:S05]  /*15110*/  CALL.REL.NOINC `($__internal_44_$__cuda_sm70_shflsync_idx_p) ;  /* 0x0000248000007944 */ /* 0x00afea0003c00000 */
[----:B------:R-:W-:Y:S01]  /*15120*/  MOV R2, 0x2 ;  /* 0x0000000200027802 */ /* 0x000fe20000000f00 */
[----:B-----5:R-:W-:Y:S01]  /*15130*/  IMAD.MOV.U32 R4, RZ, RZ, R0 ;  /* 0x000000ffff047224 */ /* 0x020fe200078e0000 */
[----:B------:R-:W-:Y:S01]  /*15140*/  MOV R3, 0x181f ;  /* 0x0000181f00037802 */ /* 0x000fe20000000f00 */
[----:B------:R-:W-:Y:S02]  /*15150*/  IMAD.MOV.U32 R0, RZ, RZ, R22 ;  /* 0x000000ffff007224 */ /* 0x000fe400078e0016 */
[----:B------:R2:W-:Y:S02]  /*15160*/  STL [R1+0x10], R2 ;  /* 0x0000100201007387 */ /* 0x0005e40000100800 */
[----:B--2---:R-:W-:Y:S02]  /*15170*/  MOV R2, 0x15190 ;  /* 0x0001519000027802 */ /* 0x004fe40000000f00 */
[----:B-1----:R-:W-:Y:S05]  /*15180*/  CALL.REL.NOINC `($__internal_44_$__cuda_sm70_shflsync_idx_p) ;  /* 0x0000241000007944 */ /* 0x002fea0003c00000 */
[----:B-1---5:R-:W-:Y:S05]  /*15190*/  BRA `(.L_x_2739) ;  /* 0xfffefbd000007947 */ /* 0x022fea000383ffff */
.L_x_2696:
[----:B------:R1:W-:Y:S01]  /*151a0*/  STL [R1+0x10], RZ ;  /* 0x000010ff01007387 */ /* 0x0003e20000100800 */
[----:B------:R-:W-:Y:S01]  /*151b0*/  IMAD.MOV.U32 R0, RZ, RZ, R4 ;  /* 0x000000ffff007224 */ /* 0x000fe200078e0004 */
[----:B------:R-:W-:-:S02]  /*151c0*/  MOV R3, 0x1c1f ;  /* 0x00001c1f00037802 */ /* 0x000fc40000000f00 */
[----:B------:R-:W-:Y:S02]  /*151d0*/  MOV R2, 0x151f0 ;  /* 0x000151f000027802 */ /* 0x000fe40000000f00 */
[----:B-1----:R-:W-:Y:S05]  /*151e0*/  CALL.REL.NOINC `($__internal_44_$__cuda_sm70_shflsync_idx_p) ;  /* 0x000023b000007944 */ /* 0x002fea0003c00000 */
[----:B-1---5:R-:W-:Y:S05]  /*151f0*/  BRA `(.L_x_2740) ;  /* 0xfffefe3000007947 */ /* 0x022fea000383ffff */
.L_x_2697:
[----:B------:R-:W-:Y:S01]  /*15200*/  MOV R2, 0x1 ;  /* 0x0000000100027802 */ /* 0x000fe20000000f00 */
[----:B------:R-:W-:Y:S02]  /*15210*/  IMAD.MOV.U32 R0, RZ, RZ, R4 ;  /* 0x000000ffff007224 */ /* 0x000fe400078e0004 */
[----:B------:R-:W-:Y:S02]  /*15220*/  IMAD.MOV.U32 R3, RZ, RZ, 0x1c1f ;  /* 0x00001c1fff037424 */ /* 0x000fe400078e00ff */
[----:B------:R2:W-:Y:S02]  /*15230*/  STL [R1+0x10], R2 ;  /* 0x0000100201007387 */ /* 0x0005e40000100800 */
[----:B--2---:R-:W-:Y:S02]  /*15240*/  MOV R2, 0x15260 ;  /* 0x0001526000027802 */ /* 0x004fe40000000f00 */
[----:B-1----:R-:W-:Y:S05]  /*15250*/  CALL.REL.NOINC `($__internal_44_$__cuda_sm70_shflsync_idx_p) ;  /* 0x0000234000007944 */ /* 0x002fea0003c00000 */
[----:B-----5:R-:W-:Y:S01]  /*15260*/  IMAD.IADD R0, R5, 0x1, R0 ;  /* 0x0000000105007824 */ /* 0x020fe200078e0200 */
[----:B------:R-:W-:Y:S02]  /*15270*/  FMNMX.FTZ R133, R7, R8, !PT ;  /* 0x0000000807857209 */ /* 0x000fe40007810000 */
[----:B------:R-:W-:-:S02]  /*15280*/  MOV R2, 0x158a0 ;  /* 0x000158a000027802 */ /* 0x000fc40000000f00 */
[----:B------:R-:W-:Y:S01]  /*15290*/  IMNMX R6, R6, R0, PT ;  /* 0x0000000006067217 */ /* 0x000fe20003800200 */
[----:B------:R-:W-:Y:S01]  /*152a0*/  IMAD.MOV.U32 R0, RZ, RZ, 0x2 ;  /* 0x00000002ff007424 */ /* 0x000fe200078e00ff */
[----:B------:R-:W-:Y:S02]  /*152b0*/  FMNMX.FTZ R133, R12, R133, !PT ;  /* 0x000000850c857209 */ /* 0x000fe40007810000 */
[C---:B------:R-:W-:Y:S02]  /*152c0*/  ISETP.GT.AND P1, PT, R6.reuse, RZ, PT ;  /* 0x000000ff0600720c */ /* 0x040fe40003f24270 */
[C---:B------:R-:W-:Y:S02]  /*152d0*/  ISETP.GT.AND P0, PT, R6.reuse, 0x1, PT ;  /* 0x000000010600780c */ /* 0x040fe40003f04270 */
[----:B------:R-:W-:Y:S02]  /*152e0*/  ISETP.GT.AND P2, PT, R6, 0x8, PT ;  /* 0x000000080600780c */ /* 0x000fe40003f44270 */
[----:B------:R-:W-:-:S02]  /*152f0*/  FSEL R4, R82, -INF , P1 ;  /* 0xff80000052047808 */ /* 0x000fc40000800000 */
[----:B------:R-:W-:Y:S02]  /*15300*/  FSEL R5, R83, -INF , P0 ;  /* 0xff80000053057808 */ /* 0x000fe40000000000 */
[----:B------:R-:W-:Y:S02]  /*15310*/  ISETP.GT.AND P0, PT, R6, 0x9, PT ;  /* 0x000000090600780c */ /* 0x000fe40003f04270 */
[----:B------:R-:W-:Y:S02]  /*15320*/  FSEL R11, R74, -INF , P2 ;  /* 0xff8000004a0b7808 */ /* 0x000fe40001000000 */
[----:B------:R-:W-:Y:S02]  /*15330*/  FMNMX.FTZ R24, R4, R5, !PT ;  /* 0x0000000504187209 */ /* 0x000fe40007810000 */
[----:B------:R-:W-:Y:S02]  /*15340*/  FMNMX.FTZ R133, R14, R133, !PT ;  /* 0x000000850e857209 */ /* 0x000fe40007810000 */
[----:B------:R-:W-:-:S02]  /*15350*/  FSEL R10, R75, -INF , P0 ;  /* 0xff8000004b0a7808 */ /* 0x000fc40000000000 */
[C---:B------:R-:W-:Y:S02]  /*15360*/  ISETP.GT.AND P1, PT, R6.reuse, 0x10, PT ;  /* 0x000000100600780c */ /* 0x040fe40003f24270 */
[----:B------:R-:W-:Y:S02]  /*15370*/  FMNMX.FTZ R24, R11, R24, !PT ;  /* 0x000000180b187209 */ /* 0x000fe40007810000 */
[----:B------:R-:W-:Y:S02]  /*15380*/  FMNMX.FTZ R133, R15, R133, !PT ;  /* 0x000000850f857209 */ /* 0x000fe40007810000 */
[----:B------:R-:W-:Y:S02]  /*15390*/  ISETP.GT.AND P0, PT, R6, 0x11, PT ;  /* 0x000000110600780c */ /* 0x000fe40003f04270 */
[----:B------:R-:W-:Y:S02]  /*153a0*/  FSEL R9, R70, -INF , P1 ;  /* 0xff80000046097808 */ /* 0x000fe40000800000 */
[----:B------:R-:W-:-:S02]  /*153b0*/  FMNMX.FTZ R24, R10, R24, !PT ;  /* 0x000000180a187209 */ /* 0x000fc40007810000 */
[----:B------:R-:W-:Y:S02]  /*153c0*/  FMNMX.FTZ R133, R16, R133, !PT ;  /* 0x0000008510857209 */ /* 0x000fe40007810000 */
[----:B------:R-:W-:Y:S02]  /*153d0*/  FSEL R13, R71, -INF , P0 ;  /* 0xff800000470d7808 */ /* 0x000fe40000000000 */
[----:B------:R-:W-:Y:S02]  /*153e0*/  ISETP.GT.AND P1, PT, R6, 0x18, PT ;  /* 0x000000180600780c */ /* 0x000fe40003f24270 */
[----:B------:R-:W-:Y:S02]  /*153f0*/  FMNMX.FTZ R24, R9, R24, !PT ;  /* 0x0000001809187209 */ /* 0x000fe40007810000 */
[----:B------:R-:W-:Y:S02]  /*15400*/  FMNMX.FTZ R133, R18, R133, !PT ;  /* 0x0000008512857209 */ /* 0x000fe40007810000 */
[----:B------:R-:W-:-:S02]  /*15410*/  ISETP.GT.AND P0, PT, R6, 0x19, PT ;  /* 0x000000190600780c */ /* 0x000fc40003f04270 */
[----:B------:R-:W-:Y:S02]  /*15420*/  FSEL R17, R62, -INF , P1 ;  /* 0xff8000003e117808 */ /* 0x000fe40000800000 */
[----:B------:R-:W-:Y:S02]  /*15430*/  FMNMX.FTZ R24, R13, R24, !PT ;  /* 0x000000180d187209 */ /* 0x000fe40007810000 */
[----:B------:R-:W-:Y:S02]  /*15440*/  FMNMX.FTZ R133, R20, R133, !PT ;  /* 0x0000008514857209 */ /* 0x000fe40007810000 */
[----:B------:R-:W-:Y:S02]  /*15450*/  FSEL R19, R63, -INF , P0 ;  /* 0xff8000003f137808 */ /* 0x000fe40000000000 */
[----:B------:R-:W-:Y:S02]  /*15460*/  ISETP.GT.AND P1, PT, R6, 0x20, PT ;  /* 0x000000200600780c */ /* 0x000fe40003f24270 */
[----:B------:R-:W-:-:S02]  /*15470*/  FMNMX.FTZ R24, R17, R24, !PT ;  /* 0x0000001811187209 */ /* 0x000fc40007810000 */
[----:B------:R-:W-:Y:S02]  /*15480*/  FMNMX.FTZ R133, R105, R133, !PT ;  /* 0x0000008569857209 */ /* 0x000fe40007810000 */
        /* <DEDUP_REMOVED lines=13> */
[C---:B------:R-:W-:Y:S02]  /*15560*/  ISETP.GT.AND P1, PT, R6.reuse, 0x30, PT ;  /* 0x000000300600780c */ /* 0x040fe40003f24270 */
        /* <DEDUP_REMOVED lines=47> */
[----:B------:R-:W-:Y:S01]  /*15860*/  FMNMX.FTZ R24, R89, R24, !PT ;  /* 0x0000001859187209 */ /* 0x000fe20007810000 */
[----:B------:R-:W-:-:S03]  /*15870*/  IMAD.MOV.U32 R132, RZ, RZ, R133 ;  /* 0x000000ffff847224 */ /* 0x000fc600078e0085 */
[----:B------:R-:W-:Y:S02]  /*15880*/  FMNMX.FTZ R24, R88, R24, !PT ;  /* 0x0000001858187209 */ /* 0x000fe40007810000 */
[----:B-1----:R-:W-:Y:S05]  /*15890*/  CALL.REL.NOINC `($__internal_43_$__cuda_sm70_shflsync_bfly_p) ;  /* 0x00001ca000007944 */ /* 0x002fea0003c00000 */
[----:B------:R-:W-:Y:S01]  /*158a0*/  FMNMX.FTZ R133, R133, R0, !PT ;  /* 0x0000000085857209 */ /* 0x000fe20007810000 */
[----:B------:R-:W-:Y:S01]  /*158b0*/  IMAD.MOV.U32 R0, RZ, RZ, 0x1 ;  /* 0x00000001ff007424 */ /* 0x000fe200078e00ff */
[----:B------:R-:W-:-:S03]  /*158c0*/  MOV R2, 0x158f0 ;  /* 0x000158f000027802 */ /* 0x000fc60000000f00 */
[----:B------:R-:W-:Y:S02]  /*158d0*/  IMAD.MOV.U32 R132, RZ, RZ, R133 ;  /* 0x000000ffff847224 */ /* 0x000fe400078e0085 */
[----:B------:R-:W-:Y:S05]  /*158e0*/  CALL.REL.NOINC `($__internal_43_$__cuda_sm70_shflsync_bfly_p) ;  /* 0x00001c5000007944 */ /* 0x000fea0003c00000 */
[----:B------:R-:W-:Y:S01]  /*158f0*/  FMNMX.FTZ R133, R133, R0, !PT ;  /* 0x0000000085857209 */ /* 0x000fe20007810000 */
[----:B------:R-:W-:Y:S01]  /*15900*/  IMAD.MOV.U32 R132, RZ, RZ, R24 ;  /* 0x000000ffff847224 */ /* 0x000fe200078e0018 */
[----:B------:R-:W-:Y:S01]  /*15910*/  MOV R2, 0x15940 ;  /* 0x0001594000027802 */ /* 0x000fe20000000f00 */
[----:B------:R-:W-:Y:S02]  /*15920*/  IMAD.MOV.U32 R0, RZ, RZ, 0x2 ;  /* 0x00000002ff007424 */ /* 0x000fe400078e00ff */
[----:B------:R-:W-:Y:S05]  /*15930*/  CALL.REL.NOINC `($__internal_43_$__cuda_sm70_shflsync_bfly_p) ;  /* 0x00001c0000007944 */ /* 0x000fea0003c00000 */
[----:B------:R-:W-:Y:S01]  /*15940*/  FMNMX.FTZ R24, R24, R0, !PT ;  /* 0x0000000018187209 */ /* 0x000fe20007810000 */
[----:B------:R-:W-:Y:S01]  /*15950*/  IMAD.MOV.U32 R0, RZ, RZ, 0x1 ;  /* 0x00000001ff007424 */ /* 0x000fe200078e00ff */
[----:B------:R-:W-:-:S03]  /*15960*/  MOV R2, 0x15990 ;  /* 0x0001599000027802 */ /* 0x000fc60000000f00 */
[----:B------:R-:W-:Y:S02]  /*15970*/  IMAD.MOV.U32 R132, RZ, RZ, R24 ;  /* 0x000000ffff847224 */ /* 0x000fe400078e0018 */
[----:B------:R-:W-:Y:S05]  /*15980*/  CALL.REL.NOINC `($__internal_43_$__cuda_sm70_shflsync_bfly_p) ;  /* 0x00001bb000007944 */ /* 0x000fea0003c00000 */
[----:B------:R-:W-:Y:S01]  /*15990*/  MOV R3, R0 ;  /* 0x0000000000037202 */ /* 0x000fe20000000f00 */
[----:B------:R-:W-:Y:S05]  /*159a0*/  BRA `(.L_x_2741) ;  /* 0xffff003000007947 */ /* 0x000fea000383ffff */
.L_x_2701:
[----:B------:R-:W-:Y:S01]  /*159b0*/  MOV R3, 0x181f ;  /* 0x0000181f00037802 */ /* 0x000fe20000000f00 */
[----:B------:R1:W-:Y:S01]  /*159c0*/  STL [R1+0x10], RZ ;  /* 0x000010ff01007387 */ /* 0x0003e20000100800 */
[----:B------:R-:W-:Y:S01]  /*159d0*/  MOV R2, 0x15a00 ;  /* 0x00015a0000027802 */ /* 0x000fe20000000f00 */
[----:B------:R-:W-:Y:S02]  /*159e0*/  IMAD.MOV.U32 R0, RZ, RZ, R5 ;  /* 0x000000ffff007224 */ /* 0x000fe400078e0005 */
[----:B-1----:R-:W-:Y:S05]  /*159f0*/  CALL.REL.NOINC `($__internal_44_$__cuda_sm70_shflsync_idx_p) ;  /* 0x00001ba000007944 */ /* 0x002fea0003c00000 */
[----:B-----5:R-:W-:Y:S01]  /*15a00*/  MOV R4, R0 ;  /* 0x0000000000047202 */ /* 0x020fe20000000f00 */
[----:B-1----:R-:W-:-:S05]  /*15a10*/  BRA `(.L_x_2742) ;  /* 0xffff25f000007947 */ /* 0x002fca000383ffff */
.L_x_2702:
[----:B------:R-:W-:Y:S01]  /*15a20*/  MOV R3, 0x181f ;  /* 0x0000181f00037802 */ /* 0x000fe20000000f00 */
[----:B------:R3:W-:Y:S01]  /*15a30*/  STL [R1+0x10], RZ ;  /* 0x000010ff01007387 */ /* 0x0007e20000100800 */
[----:B------:R-:W-:Y:S01]  /*15a40*/  MOV R2, 0x15a70 ;  /* 0x00015a7000027802 */ /* 0x000fe20000000f00 */
[----:B------:R-:W-:Y:S02]  /*15a50*/  IMAD.MOV.U32 R0, RZ, RZ, R6 ;  /* 0x000000ffff007224 */ /* 0x000fe400078e0006 */
[----:B-123--:R-:W-:Y:S05]  /*15a60*/  CALL.REL.NOINC `($__internal_44_$__cuda_sm70_shflsync_idx_p) ;  /* 0x00001b3000007944 */ /* 0x00efea0003c00000 */
[----:B------:R-:W2:Y:S01]  /*15a70*/  LDL R3, [R1] ;  /* 0x0000000001037983 */ /* 0x000ea20000100800 */
[----:B------:R-:W-:Y:S03]  /*15a80*/  IADD3 R20, P0, R0, R29, RZ ;  /* 0x0000001d00147210 */ /* 0x000fe60007f1e0ff */
[----:B------:R-:W3:Y:S02]  /*15a90*/  LDL R2, [R1+0x20] ;  /* 0x0000200001027983 */ /* 0x000ee40000100800 */
[----:B-----5:R-:W-:Y:S02]  /*15aa0*/  IMAD.X R21, R4, 0x1, R7, P0 ;  /* 0x0000000104157824 */ /* 0x020fe400000e0607 */
[----:B------:R-:W4:Y:S04]  /*15ab0*/  LDL R22, [R1+0x1c] ;  /* 0x00001c0001167983 */ /* 0x000f280000100800 */
[----:B------:R-:W4:Y:S01]  /*15ac0*/  LDL R15, [R1+0x18] ;  /* 0x00001800010f7983 */ /* 0x000f220000100800 */
[----:B--2---:R-:W-:Y:S02]  /*15ad0*/  ISETP.GE.AND P3, PT, R3, c[0x0][0x1d4], PT ;  /* 0x0000750003007a0c */ /* 0x004fe40003f66270 */
[----:B---3--:R-:W-:Y:S02]  /*15ae0*/  ISETP.GE.AND P2, PT, R2, c[0x0][0x1d4], PT ;  /* 0x0000750002007a0c */ /* 0x008fe40003f46270 */
[----:B------:R-:W-:Y:S02]  /*15af0*/  IADD3 R2, P0, R0, R30, RZ ;  /* 0x0000001e00027210 */ /* 0x000fe40007f1e0ff */
[----:B----4-:R-:W-:Y:S02]  /*15b00*/  ISETP.GE.AND P1, PT, R22, c[0x0][0x1d4], PT ;  /* 0x0000750016007a0c */ /* 0x010fe40003f26270 */
[----:B------:R-:W-:Y:S01]  /*15b10*/  SEL R28, RZ, 0x10, P2 ;  /* 0x00000010ff1c7807 */ /* 0x000fe20001000000 */
[----:B------:R-:W-:Y:S01]  /*15b20*/  IMAD.X R3, R4, 0x1, R12, P0 ;  /* 0x0000000104037824 */ /* 0x000fe200000e060c */
[----:B------:R-:W-:Y:S03]  /*15b30*/  SEL R23, RZ, 0x10, P1 ;  /* 0x00000010ff177807 */ /* 0x000fe60000800000 */
        /* <DEDUP_REMOVED lines=8> */
[----:B---3--:R-:W-:Y:S01]  /*15bc0*/  IADD3 R2, P0, R0, R36, RZ ;  /* 0x0000002400027210 */ /* 0x008fe20007f1e0ff */
[----:B------:R-:W-:Y:S04]  /*15bd0*/  IMAD.MOV.U32 R0, RZ, RZ, R5 ;  /* 0x000000ffff007224 */ /* 0x000fe800078e0005 */
[----:B------:R-:W-:Y:S01]  /*15be0*/  IMAD.X R3, R4, 0x1, R14, P0 ;  /* 0x0000000104037824 */ /* 0x000fe200000e060e */
[----:B------:R-:W-:Y:S02]  /*15bf0*/  ISETP.GE.AND P0, PT, R15, c[0x0][0x1d4], PT ;  /* 0x000075000f007a0c */ /* 0x000fe40003f06270 */
[----:B------:R-:W-:Y:S02]  /*15c00*/  SEL R15, RZ, 0x10, P3 ;  /* 0x00000010ff0f7807 */ /* 0x000fe40001800000 */
[----:B------:R-:W-:Y:S09]  /*15c10*/  SEL R22, RZ, 0x10, P0 ;  /* 0x00000010ff167807 */ /* 0x000ff20000000000 */
[----:B------:R3:W-:Y:S02]  /*15c20*/  LDGSTS.E.BYPASS.LTC128B.128 [R251+0x9100], [R2.64], !P0 ;  /* 0x0910000002fb7fae */ /* 0x0007e4000c101d46 */
[----:B---3--:R-:W-:Y:S02]  /*15c30*/  IMAD.MOV.U32 R2, RZ, RZ, 0x1 ;  /* 0x00000001ff027424 */ /* 0x008fe400078e00ff */
[----:B------:R-:W-:Y:S03]  /*15c40*/  IMAD.MOV.U32 R3, RZ, RZ, 0x181f ;  /* 0x0000181fff037424 */ /* 0x000fe600078e00ff */
        /* <DEDUP_REMOVED lines=11> */
[----:B------:R-:W-:Y:S02]  /*15d00*/  ISETP.NE.U32.AND P2, PT, R15, RZ, PT ;  /* 0x000000ff0f00720c */ /* 0x000fe40003f45070 */
[----:B------:R-:W-:Y:S04]  /*15d10*/  LOP3.LUT R2, R2, 0xf, RZ, 0xc0, !PT ;  /* 0x0000000f02027812 */ /* 0x000fe800078ec0ff */
[----:B------:R-:W-:Y:S04]  /*15d20*/  IADD3 R2, P1, P0, R2, R0, R29 ;  /* 0x0000000002027210 */ /* 0x000fe8000783e01d */
[----:B-----5:R-:W-:Y:S05]  /*15d30*/  IADD3.X R3, RZ, R4, R7, P1, P0 ;  /* 0x00000004ff037210 */ /* 0x020fea0000fe0407 */
[----:B------:R-:W-:Y:S01]  /*15d40*/  @!PT LDS RZ, [RZ] ;  /* 0x00000000fffff984 */ /* 0x000fe20000000800 */
[----:B------:R-:W-:Y:S01]  /*15d50*/  @!PT LDS RZ, [RZ] ;  /* 0x00000000fffff984 */ /* 0x000fe20000000800 */
[----:B------:R-:W-:Y:S01]  /*15d60*/  @!PT LDS RZ, [RZ] ;  /* 0x00000000fffff984 */ /* 0x000fe20000000800 */
[----:B------:R2:W-:Y:S01]  /*15d70*/  LDGSTS.E.BYPASS.LTC128B.128.ZFILL [R251+0x1100], [R2.64], P2 ;  /* 0x0110000002fb7fae */ /* 0x0005e20009141d46 */
[C---:B------:R-:W-:Y:S02]  /*15d80*/  ISETP.NE.U32.AND P2, PT, R28.reuse, RZ, PT ;  /* 0x000000ff1c00720c */ /* 0x040fe40003f45070 */
[----:B--2---:R-:W-:Y:S04]  /*15d90*/  IADD3 R2, -R28, 0x10, RZ ;  /* 0x000000101c027810 */ /* 0x004fe80007ffe1ff */
[----:B------:R-:W-:Y:S04]  /*15da0*/  LOP3.LUT R2, R2, 0xf, RZ, 0xc0, !PT ;  /* 0x0000000f02027812 */ /* 0x000fe800078ec0ff */
[----:B------:R-:W-:Y:S04]  /*15db0*/  IADD3 R2, P1, P0, R2, R0, R30 ;  /* 0x0000000002027210 */ /* 0x000fe8000783e01e */
[----:B------:R-:W-:Y:S05]  /*15dc0*/  IADD3.X R3, RZ, R4, R12, P1, P0 ;  /* 0x00000004ff037210 */ /* 0x000fea0000fe040c */
        /* <DEDUP_REMOVED lines=10> */
[----:B------:R-:W-:Y:S01]  /*15e70*/  IADD3 R2, P1, P0, R2, R0, R36 ;  /* 0x0000000002027210 */ /* 0x000fe2000783e024 */
[----:B------:R-:W-:Y:S03]  /*15e80*/  IMAD.MOV.U32 R0, RZ, RZ, R5 ;  /* 0x000000ffff007224 */ /* 0x000fe600078e0005 */
[----:B------:R-:W-:Y:S05]  /*15e90*/  IADD3.X R3, RZ, R4, R14, P1, P0 ;  /* 0x00000004ff037210 */ /* 0x000fea0000fe040e */
[----:B------:R2:W-:Y:S02]  /*15ea0*/  LDGSTS.E.BYPASS.LTC128B.128.ZFILL [R251+0xa100], [R2.64], P2 ;  /* 0x0a10000002fb7fae */ /* 0x0005e40009141d46 */
[----:B--2---:R-:W-:Y:S02]  /*15eb0*/  IMAD.MOV.U32 R2, RZ, RZ, 0x2 ;  /* 0x00000002ff027424 */ /* 0x004fe400078e00ff */
[----:B------:R-:W-:Y:S03]  /*15ec0*/  IMAD.MOV.U32 R3, RZ, RZ, 0x181f ;  /* 0x0000181fff037424 */ /* 0x000fe600078e00ff */
[----:B------:R2:W-:Y:S02]  /*15ed0*/  STL [R1+0x10], R2 ;  /* 0x0000100201007387 */ /* 0x0005e40000100800 */
[----:B--2---:R-:W-:Y:S02]  /*15ee0*/  MOV R2, 0x15f00 ;  /* 0x00015f0000027802 */ /* 0x004fe40000000f00 */
[----:B-1----:R-:W-:Y:S05]  /*15ef0*/  CALL.REL.NOINC `($__internal_44_$__cuda_sm70_shflsync_idx_p) ;  /* 0x000016a000007944 */ /* 0x002fea0003c00000 */
[----:B------:R-:W-:Y:S01]  /*15f00*/  MOV R2, 0x2 ;  /* 0x0000000200027802 */ /* 0x000fe20000000f00 */
[----:B-----5:R-:W-:Y:S01]  /*15f10*/  IMAD.MOV.U32 R4, RZ, RZ, R0 ;  /* 0x000000ffff047224 */ /* 0x020fe200078e0000 */
[----:B------:R-:W-:Y:S01]  /*15f20*/  MOV R3, 0x181f ;  /* 0x0000181f00037802 */ /* 0x000fe20000000f00 */
[----:B------:R-:W-:Y:S02]  /*15f30*/  IMAD.MOV.U32 R0, RZ, RZ, R6 ;  /* 0x000000ffff007224 */ /* 0x000fe400078e0006 */
[----:B------:R2:W-:Y:S02]  /*15f40*/  STL [R1+0x10], R2 ;  /* 0x0000100201007387 */ /* 0x0005e40000100800 */
[----:B--2---:R-:W-:Y:S02]  /*15f50*/  MOV R2, 0x15f70 ;  /* 0x00015f7000027802 */ /* 0x004fe40000000f00 */
[----:B-1----:R-:W-:Y:S05]  /*15f60*/  CALL.REL.NOINC `($__internal_44_$__cuda_sm70_shflsync_idx_p) ;  /* 0x0000163000007944 */ /* 0x002fea0003c00000 */
[----:B-1---5:R-:W-:-:S05]  /*15f70*/  BRA `(.L_x_2743) ;  /* 0xffff233000007947 */ /* 0x022fca000383ffff */
.L_x_2705:
[----:B------:R-:W-:Y:S01]  /*15f80*/  MOV R3, 0x181f ;  /* 0x0000181f00037802 */ /* 0x000fe20000000f00 */
[----:B------:R2:W-:Y:S01]  /*15f90*/  STL [R1+0x10], RZ ;  /* 0x000010ff01007387 */ /* 0x0005e20000100800 */
[----:B------:R-:W-:Y:S01]  /*15fa0*/  MOV R2, 0x15fd0 ;  /* 0x00015fd000027802 */ /* 0x000fe20000000f00 */
[----:B------:R-:W-:Y:S02]  /*15fb0*/  IMAD.MOV.U32 R0, RZ, RZ, R133 ;  /* 0x000000ffff007224 */ /* 0x000fe400078e0085 */
[----:B-12---:R-:W-:Y:S05]  /*15fc0*/  CALL.REL.NOINC `($__internal_44_$__cuda_sm70_shflsync_idx_p) ;  /* 0x000015d000007944 */ /* 0x006fea0003c00000 */
[----:B------:R-:W-:Y:S01]  /*15fd0*/  MOV R132, R0 ;  /* 0x0000000000847202 */ /* 0x000fe20000000f00 */
[----:B-1---5:R-:W-:-:S05]  /*15fe0*/  BRA `(.L_x_2744) ;  /* 0xffff3b2000007947 */ /* 0x022fca000383ffff */
.L_x_2706:
[----:B------:R-:W-:Y:S01]  /*15ff0*/  MOV R3, 0x181f ;  /* 0x0000181f00037802 */ /* 0x000fe20000000f00 */
[----:B------:R4:W-:Y:S01]  /*16000*/  STL [R1+0x10], RZ ;  /* 0x000010ff01007387 */ /* 0x0009e20000100800 */
[----:B------:R-:W-:Y:S01]  /*16010*/  MOV R2, 0x16040 ;  /* 0x0001604000027802 */ /* 0x000fe20000000f00 */
[----:B------:R-:W-:Y:S02]  /*16020*/  IMAD.MOV.U32 R0, RZ, RZ, R184 ;  /* 0x000000ffff007224 */ /* 0x000fe400078e00b8 */
[----:B-1234-:R-:W-:Y:S05]  /*16030*/  CALL.REL.NOINC `($__internal_44_$__cuda_sm70_shflsync_idx_p) ;  /* 0x0000156000007944 */ /* 0x01efea0003c00000 */
[----:B------:R-:W2:Y:S01]  /*16040*/  LDL R3, [R1] ;  /* 0x0000000001037983 */ /* 0x000ea20000100800 */
[----:B------:R-:W-:Y:S03]  /*16050*/  IADD3 R190, P0, R0, R195, RZ ;  /* 0x000000c300be7210 */ /* 0x000fe60007f1e0ff */
[----:B------:R-:W3:Y:S02]  /*16060*/  LDL R2, [R1+0x20] ;  /* 0x0000200001027983 */ /* 0x000ee40000100800 */
[----:B------:R-:W-:Y:S02]  /*16070*/  IMAD.X R191, R132, 0x1, R185, P0 ;  /* 0x0000000184bf7824 */ /* 0x000fe400000e06b9 */
        /* <DEDUP_REMOVED lines=28> */
[----:B-12--5:R-:W-:Y:S05]  /*16240*/  CALL.REL.NOINC `($__internal_44_$__cuda_sm70_shflsync_idx_p) ;  /* 0x0000135000007944 */ /* 0x026fea0003c00000 */
[----:B------:R-:W-:Y:S01]  /*16250*/  MOV R2, 0x1 ;  /* 0x0000000100027802 */ /* 0x000fe20000000f00 */
[----:B------:R-:W-:Y:S01]  /*16260*/  IMAD.MOV.U32 R132, RZ, RZ, R0 ;  /* 0x000000ffff847224 */ /* 0x000fe200078e0000 */
[----:B------:R-:W-:Y:S01]  /*16270*/  MOV R3, 0x181f ;  /* 0x0000181f00037802 */ /* 0x000fe20000000f00 */
[----:B------:R-:W-:Y:S02]  /*16280*/  IMAD.MOV.U32 R0, RZ, RZ, R184 ;  /* 0x000000ffff007224 */ /* 0x000fe400078e00b8 */
[----:B------:R2:W-:Y:S02]  /*16290*/  STL [R1+0x10], R2 ;  /* 0x0000100201007387 */ /* 0x0005e40000100800 */
[----:B--2---:R-:W-:Y:S02]  /*162a0*/  MOV R2, 0x162c0 ;  /* 0x000162c000027802 */ /* 0x004fe40000000f00 */
[----:B-1---5:R-:W-:Y:S05]  /*162b0*/  CALL.REL.NOINC `($__internal_44_$__cuda_sm70_shflsync_idx_p) ;  /* 0x000012e000007944 */ /* 0x022fea0003c00000 */
[C---:B------:R-:W-:Y:S02]  /*162c0*/  IADD3 R2, -R189.reuse, 0x10, RZ ;  /* 0x00000010bd027810 */ /* 0x040fe40007ffe1ff */
        /* <DEDUP_REMOVED lines=31> */
[----:B-1---5:R-:W-:Y:S05]  /*164c0*/  CALL.REL.NOINC `($__internal_44_$__cuda_sm70_shflsync_idx_p) ;  /* 0x000010d000007944 */ /* 0x022fea0003c00000 */
[----:B------:R-:W-:Y:S01]  /*164d0*/  MOV R2, 0x2 ;  /* 0x0000000200027802 */ /* 0x000fe20000000f00 */
[----:B------:R-:W-:Y:S01]  /*164e0*/  IMAD.MOV.U32 R132, RZ, RZ, R0 ;  /* 0x000000ffff847224 */ /* 0x000fe200078e0000 */
[----:B------:R-:W-:Y:S01]  /*164f0*/  MOV R3, 0x181f ;  /* 0x0000181f00037802 */ /* 0x000fe20000000f00 */
[----:B------:R-:W-:Y:S02]  /*16500*/  IMAD.MOV.U32 R0, RZ, RZ, R184 ;  /* 0x000000ffff007224 */ /* 0x000fe400078e00b8 */
[----:B------:R2:W-:Y:S02]  /*16510*/  STL [R1+0x10], R2 ;  /* 0x0000100201007387 */ /* 0x0005e40000100800 */
[----:B--2---:R-:W-:Y:S02]  /*16520*/  MOV R2, 0x16540 ;  /* 0x0001654000027802 */ /* 0x004fe40000000f00 */
[----:B-1---5:R-:W-:Y:S05]  /*16530*/  CALL.REL.NOINC `($__internal_44_$__cuda_sm70_shflsync_idx_p) ;  /* 0x0000106000007944 */ /* 0x022fea0003c00000 */
[----:B-1---5:R-:W-:-:S05]  /*16540*/  BRA `(.L_x_2745) ;  /* 0xffff386000007947 */ /* 0x022fca000383ffff */
.L_x_2707:
[----:B------:R-:W-:Y:S01]  /*16550*/  MOV R3, 0x1c1f ;  /* 0x00001c1f00037802 */ /* 0x000fe20000000f00 */
[----:B------:R1:W-:Y:S01]  /*16560*/  STL [R1+0x10], RZ ;  /* 0x000010ff01007387 */ /* 0x0003e20000100800 */
[----:B------:R-:W-:Y:S01]  /*16570*/  MOV R2, 0x165a0 ;  /* 0x000165a000027802 */ /* 0x000fe20000000f00 */
[----:B------:R-:W-:Y:S02]  /*16580*/  IMAD.MOV.U32 R0, RZ, RZ, R132 ;  /* 0x000000ffff007224 */ /* 0x000fe400078e0084 */
[----:B-1----:R-:W-:Y:S05]  /*16590*/  CALL.REL.NOINC `($__internal_44_$__cuda_sm70_shflsync_idx_p) ;  /* 0x0000100000007944 */ /* 0x002fea0003c00000 */
[----:B-1---5:R-:W-:-:S05]  /*165a0*/  BRA `(.L_x_2746) ;  /* 0xffff3ac000007947 */ /* 0x022fca000383ffff */
.L_x_2708:
[----:B------:R-:W-:Y:S01]  /*165b0*/  MOV R2, 0x1 ;  /* 0x0000000100027802 */ /* 0x000fe20000000f00 */
[----:B------:R-:W-:Y:S02]  /*165c0*/  IMAD.MOV.U32 R0, RZ, RZ, R132 ;  /* 0x000000ffff007224 */ /* 0x000fe400078e0084 */
[----:B------:R-:W-:Y:S02]  /*165d0*/  IMAD.MOV.U32 R3, RZ, RZ, 0x1c1f ;  /* 0x00001c1fff037424 */ /* 0x000fe400078e00ff */
[----:B------:R2:W-:Y:S02]  /*165e0*/  STL [R1+0x10], R2 ;  /* 0x0000100201007387 */ /* 0x0005e40000100800 */
[----:B--2---:R-:W-:Y:S02]  /*165f0*/  MOV R2, 0x16610 ;  /* 0x0001661000027802 */ /* 0x004fe40000000f00 */
[----:B-1----:R-:W-:Y:S05]  /*16600*/  CALL.REL.NOINC `($__internal_44_$__cuda_sm70_shflsync_idx_p) ;  /* 0x00000f9000007944 */ /* 0x002fea0003c00000 */
        /* <DEDUP_REMOVED lines=99> */
[----:B-1----:R-:W-:Y:S05]  /*16c40*/  CALL.REL.NOINC `($__internal_43_$__cuda_sm70_shflsync_bfly_p) ;  /* 0x000008f000007944 */ /* 0x002fea0003c00000 */
[----:B------:R-:W-:Y:S01]  /*16c50*/  FMNMX.FTZ R132, R132, R0, !PT ;  /* 0x0000000084847209 */ /* 0x000fe20007810000 */
[----:B------:R-:W-:Y:S01]  /*16c60*/  IMAD.MOV.U32 R0, RZ, RZ, 0x1 ;  /* 0x00000001ff007424 */ /* 0x000fe200078e00ff */
[----:B------:R-:W-:Y:S02]  /*16c70*/  MOV R2, 0x16c90 ;  /* 0x00016c9000027802 */ /* 0x000fe40000000f00 */
        /* <DEDUP_REMOVED lines=8> */
[----:B------:R-:W-:Y:S02]  /*16d00*/  MOV R2, 0x16d20 ;  /* 0x00016d2000027802 */ /* 0x000fe40000000f00 */
[----:B------:R-:W-:Y:S05]  /*16d10*/  CALL.REL.NOINC `($__internal_43_$__cuda_sm70_shflsync_bfly_p) ;  /* 0x0000082000007944 */ /* 0x000fea0003c00000 */
[----:B------:R-:W-:-:S05]  /*16d20*/  BRA `(.L_x_2747) ;  /* 0xffff3cf000007947 */ /* 0x000fca000383ffff */
.L_x_2711:
[----:B-1----:R-:W-:Y:S01]  /*16d30*/  MOV R3, 0x181f ;  /* 0x0000181f00037802 */ /* 0x002fe20000000f00 */
[----:B------:R1:W-:Y:S01]  /*16d40*/  STL [R1+0x10], RZ ;  /* 0x000010ff01007387 */ /* 0x0003e20000100800 */
[----:B------:R-:W-:Y:S01]  /*16d50*/  MOV R2, 0x16d80 ;  /* 0x00016d8000027802 */ /* 0x000fe20000000f00 */
[----:B------:R-:W-:Y:S02]  /*16d60*/  IMAD.MOV.U32 R0, RZ, RZ, R6 ;  /* 0x000000ffff007224 */ /* 0x000fe400078e0006 */
[----:B-1----:R-:W-:Y:S05]  /*16d70*/  CALL.REL.NOINC `($__internal_44_$__cuda_sm70_shflsync_idx_p) ;  /* 0x0000082000007944 */ /* 0x002fea0003c00000 */
[----:B-1---5:R-:W-:-:S05]  /*16d80*/  BRA `(.L_x_2748) ;  /* 0xffff679000007947 */ /* 0x022fca000383ffff */
.L_x_2714:
[----:B------:R-:W-:Y:S01]  /*16d90*/  MOV R3, 0x181f ;  /* 0x0000181f00037802 */ /* 0x000fe20000000f00 */
[----:B------:R1:W-:Y:S01]  /*16da0*/  STL [R1+0x10], RZ ;  /* 0x000010ff01007387 */ /* 0x0003e20000100800 */
[----:B------:R-:W-:Y:S01]  /*16db0*/  MOV R2, 0x16de0 ;  /* 0x00016de000027802 */ /* 0x000fe20000000f00 */
[----:B------:R-:W-:Y:S02]  /*16dc0*/  IMAD.MOV.U32 R0, RZ, RZ, R133 ;  /* 0x000000ffff007224 */ /* 0x000fe400078e0085 */
[----:B-1----:R-:W-:Y:S05]  /*16dd0*/  CALL.REL.NOINC `($__internal_44_$__cuda_sm70_shflsync_idx_p) ;  /* 0x000007c000007944 */ /* 0x002fea0003c00000 */
[----:B------:R-:W-:Y:S01]  /*16de0*/  MOV R132, R0 ;  /* 0x0000000000847202 */ /* 0x000fe20000000f00 */
[----:B-1---5:R-:W-:-:S05]  /*16df0*/  BRA `(.L_x_2749) ;  /* 0xffff81c000007947 */ /* 0x022fca000383ffff */
.L_x_2715:
[----:B------:R-:W-:Y:S01]  /*16e00*/  MOV R3, 0x181f ;  /* 0x0000181f00037802 */ /* 0x000fe20000000f00 */
[----:B------:R3:W-:Y:S01]  /*16e10*/  STL [R1+0x10], RZ ;  /* 0x000010ff01007387 */ /* 0x0007e20000100800 */
[----:B------:R-:W-:Y:S01]  /*16e20*/  MOV R2, 0x16e50 ;  /* 0x00016e5000027802 */ /* 0x000fe20000000f00 */
[----:B------:R-:W-:Y:S02]  /*16e30*/  IMAD.MOV.U32 R0, RZ, RZ, R184 ;  /* 0x000000ffff007224 */ /* 0x000fe400078e00b8 */
[----:B-123--:R-:W-:Y:S05]  /*16e40*/  CALL.REL.NOINC `($__internal_44_$__cuda_sm70_shflsync_idx_p) ;  /* 0x0000075000007944 */ /* 0x00efea0003c00000 */
[----:B------:R-:W-:Y:S04]  /*16e50*/  IADD3 R2, -R252, 0x10, RZ ;  /* 0x00000010fc027810 */ /* 0x000fe80007ffe1ff */
        /* <DEDUP_REMOVED lines=23> */
[----:B-1-3-5:R-:W-:Y:S05]  /*16fd0*/  CALL.REL.NOINC `($__internal_44_$__cuda_sm70_shflsync_idx_p) ;  /* 0x000005c000007944 */ /* 0x02afea0003c00000 */
[----:B------:R-:W-:Y:S01]  /*16fe0*/  MOV R2, 0x1 ;  /* 0x0000000100027802 */ /* 0x000fe20000000f00 */
[----:B------:R-:W-:Y:S01]  /*16ff0*/  IMAD.MOV.U32 R132, RZ, RZ, R0 ;  /* 0x000000ffff847224 */ /* 0x000fe200078e0000 */
[----:B------:R-:W-:Y:S01]  /*17000*/  MOV R3, 0x181f ;  /* 0x0000181f00037802 */ /* 0x000fe20000000f00 */
[----:B------:R-:W-:Y:S02]  /*17010*/  IMAD.MOV.U32 R0, RZ, RZ, R184 ;  /* 0x000000ffff007224 */ /* 0x000fe400078e00b8 */
[----:B------:R2:W-:Y:S02]  /*17020*/  STL [R1+0x10], R2 ;  /* 0x0000100201007387 */ /* 0x0005e40000100800 */
[----:B--2---:R-:W-:Y:S02]  /*17030*/  MOV R2, 0x17050 ;  /* 0x0001705000027802 */ /* 0x004fe40000000f00 */
[----:B-1---5:R-:W-:Y:S05]  /*17040*/  CALL.REL.NOINC `($__internal_44_$__cuda_sm70_shflsync_idx_p) ;  /* 0x0000055000007944 */ /* 0x022fea0003c00000 */
        /* <DEDUP_REMOVED lines=33> */
.L_x_2716:
[----:B------:R-:W-:Y:S02]  /*17260*/  MOV R0, 0x2 ;  /* 0x0000000200007802 */ /* 0x000fe40000000f00 */
        /* <DEDUP_REMOVED lines=16> */
.L_x_2718:
[----:B------:R1:W5:Y:S01]  /*17370*/  LDL R132, [R1+0x14] ;  /* 0x0000140001847983 */ /* 0x0003620000100800 */
[----:B------:R-:W-:-:S02]  /*17380*/  MOV R0, 0x2 ;  /* 0x0000000200007802 */ /* 0x000fc40000000f00 */
[----:B------:R-:W-:Y:S02]  /*17390*/  MOV R2, 0x173b0 ;  /* 0x000173b000027802 */ /* 0x000fe40000000f00 */
[----:B-1---5:R-:W-:Y:S05]  /*173a0*/  CALL.REL.NOINC `($__internal_43_$__cuda_sm70_shflsync_bfly_p) ;  /* 0x0000019000007944 */ /* 0x022fea0003c00000 */
[----:B------:R-:W-:Y:S01]  /*173b0*/  MOV R4, R0 ;  /* 0x0000000000047202 */ /* 0x000fe20000000f00 */
[----:B------:R-:W-:Y:S05]  /*173c0*/  BRA `(.L_x_2752) ;  /* 0xffffa9e000007947 */ /* 0x000fea000383ffff */
.L_x_2719:
[----:B------:R-:W-:Y:S01]  /*173d0*/  IMAD.MOV.U32 R132, RZ, RZ, R4 ;  /* 0x000000ffff847224 */ /* 0x000fe200078e0004 */
[----:B------:R-:W-:Y:S02]  /*173e0*/  MOV R0, 0x1 ;  /* 0x0000000100007802 */ /* 0x000fe40000000f00 */
[----:B------:R-:W-:Y:S02]  /*173f0*/  MOV R2, 0x17410 ;  /* 0x0001741000027802 */ /* 0x000fe40000000f00 */
[----:B------:R-:W-:Y:S05]  /*17400*/  CALL.REL.NOINC `($__internal_43_$__cuda_sm70_shflsync_bfly_p) ;  /* 0x0000013000007944 */ /* 0x000fea0003c00000 */
[----:B------:R1:W5:Y:S01]  /*17410*/  LDL R132, [R1+0x24] ;  /* 0x0000240001847983 */ /* 0x0003620000100800 */
[----:B------:R-:W-:Y:S01]  /*17420*/  FADD.FTZ R4, R4, R0 ;  /* 0x0000000004047221 */ /* 0x000fe20000010000 */
[----:B------:R-:W-:Y:S02]  /*17430*/  MOV R0, 0x2 ;  /* 0x0000000200007802 */ /* 0x000fe40000000f00 */
[----:B------:R-:W-:Y:S02]  /*17440*/  MOV R2, 0x17460 ;  /* 0x0001746000027802 */ /* 0x000fe40000000f00 */
[----:B-1---5:R-:W-:Y:S05]  /*17450*/  CALL.REL.NOINC `($__internal_43_$__cuda_sm70_shflsync_bfly_p) ;  /* 0x000000e000007944 */ /* 0x022fea0003c00000 */
[----:B------:R-:W2:Y:S02]  /*17460*/  LDL.LU R2, [R1+0x24] ;  /* 0x0000240001027983 */ /* 0x000ea40000300800 */
[----:B--2---:R-:W-:Y:S01]  /*17470*/  FADD.FTZ R5, R2, R0 ;  /* 0x0000000002057221 */ /* 0x004fe20000010000 */
[----:B------:R-:W-:-:S02]  /*17480*/  MOV R0, 0x1 ;  /* 0x0000000100007802 */ /* 0x000fc40000000f00 */
[----:B------:R-:W-:Y:S02]  /*17490*/  MOV R2, 0x174c0 ;  /* 0x000174c000027802 */ /* 0x000fe40000000f00 */
[----:B------:R-:W-:Y:S02]  /*174a0*/  MOV R132, R5 ;  /* 0x0000000500847202 */ /* 0x000fe40000000f00 */
[----:B------:R-:W-:Y:S05]  /*174b0*/  CALL.REL.NOINC `($__internal_43_$__cuda_sm70_shflsync_bfly_p) ;  /* 0x0000008000007944 */ /* 0x000fea0003c00000 */
[----:B------:R-:W-:Y:S01]  /*174c0*/  MOV R3, R0 ;  /* 0x0000000000037202 */ /* 0x000fe20000000f00 */
[----:B------:R-:W-:Y:S05]  /*174d0*/  BRA `(.L_x_2753) ;  /* 0xffffa96000007947 */ /* 0x000fea000383ffff */
.L_x_2729:
[----:B------:R3:W-:Y:S01]  /*174e0*/  STL [R1+0x10], RZ ;  /* 0x000010ff01007387 */ /* 0x0007e20000100800 */
[----:B-1----:R-:W-:Y:S01]  /*174f0*/  IMAD.MOV.U32 R0, RZ, RZ, R14 ;  /* 0x000000ffff007224 */ /* 0x002fe200078e000e */
[----:B----4-:R-:W-:Y:S02]  /*17500*/  MOV R3, 0x1f ;  /* 0x0000001f00037802 */ /* 0x010fe40000000f00 */
[----:B--2---:R-:W-:Y:S02]  /*17510*/  MOV R2, 0x17530 ;  /* 0x0001753000027802 */ /* 0x004fe40000000f00 */
[----:B---3-5:R-:W-:Y:S05]  /*17520*/  CALL.REL.NOINC `($__internal_44_$__cuda_sm70_shflsync_idx_p) ;  /* 0x0000007000007944 */ /* 0x028fea0003c00000 */
[----:B-1---5:R-:W-:Y:S05]  /*17530*/  BRA `(.L_x_2754) ;  /* 0xffffd25000007947 */ /* 0x022fea000383ffff */
        .weak           $__internal_43_$__cuda_sm70_shflsync_bfly_p
        .type           $__internal_43_$__cuda_sm70_shflsync_bfly_p,@function
        .size           $__internal_43_$__cuda_sm70_shflsync_bfly_p,($__internal_44_$__cuda_sm70_shflsync_idx_p - $__internal_43_$__cuda_sm70_shflsync_bfly_p)
$__internal_43_$__cuda_sm70_shflsync_bfly_p:
[----:B------:R-:W-:Y:S02]  /*17540*/  MOV R185, 0xffffffff ;  /* 0xffffffff00b97802 */ /* 0x000fe40000000f00 */
[----:B------:R-:W-:Y:S02]  /*17550*/  MOV R3, 0x1f ;  /* 0x0000001f00037802 */ /* 0x000fe40000000f00 */
[----:B------:R-:W-:Y:S04]  /*17560*/  WARPSYNC R185 ;  /* 0x000000b900007348 */ /* 0x000fe80003800000 */
[----:B------:R1:W2:Y:S02]  /*17570*/  SHFL.BFLY PT, R0, R132, R0, R3 ;  /* 0x0c00000084007389 */ /* 0x0002a400000e0003 */
[----:B-1----:R-:W-:-:S04]  /*17580*/  MOV R3, 0x0 ;  /* 0x0000000000037802 */ /* 0x002fc80000000f00 */
[----:B--2---:R-:W-:Y:S05]  /*17590*/  RET.REL.NODEC R2 `(_ZN7cutlass13device_kernelIN5flash19enable_sm80_to_sm89INS1_16FlashAttnFwdSm80INS1_25CollectiveMainloopFwdSm80ILi8ELi1ELb0EN4cute5tupleIJNS5_1CILi128EEENS7_ILi96EEENS7_ILi256EEEEEELi256ENS_10bfloat16_tEfNS_4arch4Sm80ELb1ELb0ELb0ELb0ELb1ELb0ELb1ELb1EEENS1_21CollectiveEpilogueFwdINS6_IJS8_SA_S9_EEENS6_IJNS7_ILi1EEESI_SI_EEESC_SE_Li256ELb0ELb1ELb1ELb0EEENS1_30DynamicPersistentTileSchedulerILi256ELi256ELb1ELb1ELb0EEEEEEEEEvNT_6ParamsE) ;  /* 0xfffe8a6002007950 */ /* 0x004fea0003c3ffff */
        .weak           $__internal_44_$__cuda_sm70_shflsync_idx_p
        .type           $__internal_44_$__cuda_sm70_shflsync_idx_p,@function
        .size           $__internal_44_$__cuda_sm70_shflsync_idx_p,(.L_x_3287 - $__internal_44_$__cuda_sm70_shflsync_idx_p)
$__internal_44_$__cuda_sm70_shflsync_idx_p:
        /* <DEDUP_REMOVED lines=9> */
[----:B--2---:R-:W-:Y:S05]  /*17630*/  RET.REL.NODEC R2 `(_ZN7cutlass13device_kernelIN5flash19enable_sm80_to_sm89INS1_16FlashAttnFwdSm80INS1_25CollectiveMainloopFwdSm80ILi8ELi1ELb0EN4cute5tupleIJNS5_1CILi128EEENS7_ILi96EEENS7_ILi256EEEEEELi256ENS_10bfloat16_tEfNS_4arch4Sm80ELb1ELb0ELb0ELb0ELb1ELb0ELb1ELb1EEENS1_21CollectiveEpilogueFwdINS6_IJS8_SA_S9_EEENS6_IJNS7_ILi1EEESI_SI_EEESC_SE_Li256ELb0ELb1ELb1ELb0EEENS1_30DynamicPersistentTileSchedulerILi256ELi256ELb1ELb1ELb0EEEEEEEEEvNT_6ParamsE) ;  /* 0xfffe89c002007950 */ /* 0x004fea0003c3ffff */
.L_x_2755:
        /* <DEDUP_REMOVED lines=12> */
.L_x_3287:


//--------------------- .text._ZN7cutlass13device_kernelIN5flash19enable_sm80_to_sm89INS1_16FlashAttnFwdSm80INS1_25CollectiveMainloopFwdSm80ILi8ELi1ELb0EN4cute5tupleIJNS5_1CILi128EEENS7_ILi64EEENS7_ILi256EEEEEELi256ENS_10bfloat16_tEfNS_4arch4Sm80ELb1ELb0ELb0ELb1ELb1ELb0ELb1ELb1EEENS1_21CollectiveEpilogueFwdINS6_IJS8_SA_S9_EEENS6_IJNS7_ILi1EEESI_SI_EEESC_SE_Li256ELb1ELb1ELb1ELb0EEENS1_36VarlenDynamicPersistentTileSchedulerILi128ELi64ELi256ELi256ELb1ELb1ELb0ELb1ELb1ELb1EEEEEEEEEvNT_6ParamsE --------------------------
	.section	.text._ZN7cutlass13device_kernelIN5flash19enable_sm80_to_sm89INS1_16FlashAttnFwdSm80INS1_25CollectiveMainloopFwdSm80ILi8ELi1ELb0EN4cute5tupleIJNS5_1CILi128EEENS7_ILi64EEENS7_ILi256EEEEEELi256ENS_10bfloat16_tEfNS_4arch4Sm80ELb1ELb0ELb0ELb1ELb1ELb0ELb1ELb1EEENS1_21CollectiveEpilogueFwdINS6_IJS8_SA_S9_EEENS6_IJNS7_ILi1EEESI_SI_EEESC_SE_Li256ELb1ELb1ELb1ELb0EEENS1_36VarlenDynamicPersistentTileSchedulerILi128ELi64ELi256ELi256ELb1ELb1ELb0ELb1ELb1ELb1EEEEEEEEEvNT_6ParamsE,"ax",@progbits
	.sectioninfo	@"SHI_REGISTERS=255"
	.align	128
.text._ZN7cutlass13device_kernelIN5flash19enable_sm80_to_sm89INS1_16FlashAttnFwdSm80INS1_25CollectiveMainloopFwdSm80ILi8ELi1ELb0EN4cute5tupleIJNS5_1CILi128EEENS7_ILi64EEENS7_ILi256EEEEEELi256ENS_10bfloat16_tEfNS_4arch4Sm80ELb1ELb0ELb0ELb1ELb1ELb0ELb1ELb1EEENS1_21CollectiveEpilogueFwdINS6_IJS8_SA_S9_EEENS6_IJNS7_ILi1EEESI_SI_EEESC_SE_Li256ELb1ELb1ELb1ELb0EEENS1_36VarlenDynamicPersistentTileSchedulerILi128ELi64ELi256ELi256ELb1ELb1ELb0ELb1ELb1ELb1EEEEEEEEEvNT_6ParamsE:
        .type           _ZN7cutlass13device_kernelIN5flash19enable_sm80_to_sm89INS1_16FlashAttnFwdSm80INS1_25CollectiveMainloopFwdSm80ILi8ELi1ELb0EN4cute5tupleIJNS5_1CILi128EEENS7_ILi64EEENS7_ILi256EEEEEELi256ENS_10bfloat16_tEfNS_4arch4Sm80ELb1ELb0ELb0ELb1ELb1ELb0ELb1ELb1EEENS1_21CollectiveEpilogueFwdINS6_IJS8_SA_S9_EEENS6_IJNS7_ILi1EEESI_SI_EEESC_SE_Li256ELb1ELb1ELb1ELb0EEENS1_36VarlenDynamicPersistentTileSchedulerILi128ELi64ELi256ELi256ELb1ELb1ELb0ELb1ELb1ELb1EEEEEEEEEvNT_6ParamsE,@function
        .size           _ZN7cutlass13device_kernelIN5flash19enable_sm80_to_sm89INS1_16FlashAttnFwdSm80INS1_25CollectiveMainloopFwdSm80ILi8ELi1ELb0EN4cute5tupleIJNS5_1CILi128EEENS7_ILi64EEENS7_ILi256EEEEEELi256ENS_10bfloat16_tEfNS_4arch4Sm80ELb1ELb0ELb0ELb1ELb1ELb0ELb1ELb1EEENS1_21CollectiveEpilogueFwdINS6_IJS8_SA_S9_EEENS6_IJNS7_ILi1EEESI_SI_EEESC_SE_Li256ELb1ELb1ELb1ELb0EEENS1_36VarlenDynamicPersistentTileSchedulerILi128ELi64ELi256ELi256ELb1ELb1ELb0ELb1ELb1ELb1EEEEEEEEEvNT_6ParamsE,(.L_x_3290 - _ZN7cutlass13device_kernelIN5flash19enable_sm80_to_sm89INS1_16FlashAttnFwdSm80INS1_25CollectiveMainloopFwdSm80ILi8ELi1ELb0EN4cute5tupleIJNS5_1CILi128EEENS7_ILi64EEENS7_ILi256EEEEEELi256ENS_10bfloat16_tEfNS_4arch4Sm80ELb1ELb0ELb0ELb1ELb1ELb0ELb1ELb1EEENS1_21CollectiveEpilogueFwdINS6_IJS8_SA_S9_EEENS6_IJNS7_ILi1EEESI_SI_EEESC_SE_Li256ELb1ELb1ELb1ELb0EEENS1_36VarlenDynamicPersistentTileSchedulerILi128ELi64ELi256ELi256ELb1ELb1ELb0ELb1ELb1ELb1EEEEEEEEEvNT_6ParamsE)
        .other          _ZN7cutlass13device_kernelIN5flash19enable_sm80_to_sm89INS1_16FlashAttnFwdSm80INS1_25CollectiveMainloopFwdSm80ILi8ELi1ELb0EN4cute5tupleIJNS5_1CILi128EEENS7_ILi64EEENS7_ILi256EEEEEELi256ENS_10bfloat16_tEfNS_4arch4Sm80ELb1ELb0ELb0ELb1ELb1ELb0ELb1ELb1EEENS1_21CollectiveEpilogueFwdINS6_IJS8_SA_S9_EEENS6_IJNS7_ILi1EEESI_SI_EEESC_SE_Li256ELb1ELb1ELb1ELb0EEENS1_36VarlenDynamicPersistentTileSchedulerILi128ELi64ELi256ELi256ELb1ELb1ELb0ELb1ELb1ELb1EEEEEEEEEvNT_6ParamsE,@"STO_CUDA_ENTRY STV_DEFAULT"
_ZN7cutlass13device_kernelIN5flash19enable_sm80_to_sm89INS1_16FlashAttnFwdSm80INS1_25CollectiveMainloopFwdSm80ILi8ELi1ELb0EN4cute5tupleIJNS5_1CILi128EEENS7_ILi64EEENS7_ILi256EEEEEELi256ENS_10bfloat16_tEfNS_4arch4Sm80ELb1ELb0ELb0ELb1ELb1ELb0ELb1ELb1EEENS1_21CollectiveEpilogueFwdINS6_IJS8_SA_S9_EEENS6_IJNS7_ILi1EEESI_SI_EEESC_SE_Li256ELb1ELb1ELb1ELb0EEENS1_36VarlenDynamicPersistentTileSchedulerILi128ELi64ELi256ELi256ELb1ELb1ELb0ELb1ELb1ELb1EEEEEEEEEvNT_6ParamsE:
        /* <DEDUP_REMOVED lines=52> */
.L_x_2761:
        /* <DEDUP_REMOVED lines=16> */
.L_x_2878:
        /* <DEDUP_REMOVED lines=16> */
.L_x_2879:
[----:B---3--:R-:W-:-:S05]  /*0540*/  IMAD R0, R0, c[0x0][0x538], RZ ;  /* 0x00014e0000007a24 */ /* 0x008fca00078e02ff */
[----:B------:R-:W-:-:S04]  /*0550*/  IADD3 R6, R0, R6, RZ ;  /* 0x0000000600067210 */ /* 0x000fc80007ffe0ff */
[----:B------:R-:W-:-:S13]  /*0560*/  ISETP.GT.AND P0, PT, R6, UR4, PT ;  /* 0x0000000406007c0c */ /* 0x000fda000bf04270 */
[----:B-12---:R-:W-:Y:S05]  /*0570*/  @!P0 BRA `(.L_x_2761) ;  /* 0xfffffdc000008947 */ /* 0x006fea000383ffff */
.L_x_2757:
[----:B------:R-:W-:-:S05]  /*0580*/  IADD3 R10, -R0, R6, RZ ;  /* 0x00000006000a7210 */ /* 0x000fca0007ffe1ff */
[----:B------:R-:W-:-:S05]  /*0590*/  IMAD R0, R4, c[0x0][0x538], R10 ;  /* 0x00014e0004007a24 */ /* 0x000fca00078e020a */
[----:B------:R-:W-:Y:S01]  /*05a0*/  ISETP.GT.AND P0, PT, R0, UR4, PT ;  /* 0x0000000400007c0c */ /* 0x000fe2000bf04270 */
[----:B------:R-:W-:-:S12]  /*05b0*/  BRA.DIV ~URZ, `(.L_x_2762) ;  /* 0x000138c27f007947 */ /* 0x000fd8000b800000 */
[----:B------:R-:W-:-:S04]  /*05c0*/  VOTE.ANY R6, PT, !P0 ;  /* 0x0000000000067806 */ /* 0x000fc800040e0100 */
.L_x_2880:
[----:B------:R-:W1:Y:S02]  /*05d0*/  POPC R0, R6 ;  /* 0x0000000600007309 */ /* 0x000e640000000000 */
[----:B-12---:R-:W-:Y:S01]  /*05e0*/  IADD3 R243, R0, R7, RZ ;  /* 0x0000000700f37210 */ /* 0x006fe20007ffe0ff */
[----:B------:R-:W-:Y:S05]  /*05f0*/  BRA.DIV ~URZ, `(.L_x_2763) ;  /* 0x000138d27f007947 */ /* 0x000fea000b800000 */
[----:B------:R1:W2:Y:S01]  /*0600*/  SHFL.IDX PT, R12, R9, R0, 0x1f ;  /* 0x00001f00090c7589 */ /* 0x0002a200000e0000 */
[----:B------:R-:W-:-:S03]  /*0610*/  MOV R5, RZ ;  /* 0x000000ff00057202 */ /* 0x000fc60000000f00 */
[----:B------:R1:W3:Y:S04]  /*0620*/  SHFL.IDX PT, R9, R8, R0, 0x1f ;  /* 0x00001f0008097589 */ /* 0x0002e800000e0000 */
.L_x_2881:
[----:B------:R-:W-:Y:S01]  /*0630*/  ISETP.NE.AND P0, PT, R6, RZ, PT ;  /* 0x000000ff0600720c */ /* 0x000fe20003f05270 */
[----:B------:R-:W-:-:S12]  /*0640*/  BSSY B0, `(.L_x_2764) ;  /* 0x0000005000007945 */ /* 0x000fd80003800000 */
[----:B------:R-:W-:Y:S05]  /*0650*/  @!P0 BRA `(.L_x_2765) ;  /* 0x0000003000008947 */ /* 0x000fea0003800000 */
[----:B-1----:R-:W-:Y:S01]  /*0660*/  IADD3 R0, R0, -0x1, RZ ;  /* 0xffffffff00007810 */ /* 0x002fe20007ffe0ff */
[----:B------:R-:W-:Y:S05]  /*0670*/  BRA.DIV ~URZ, `(.L_x_2766) ;  /* 0x000139327f007947 */ /* 0x000fea000b800000 */
[----:B------:R1:W4:Y:S02]  /*0680*/  SHFL.IDX PT, R5, R4, R0, 0x1f ;  /* 0x00001f0004057589 */ /* 0x00032400000e0000 */
.L_x_2765:
[----:B------:R-:W-:Y:S05]  /*0690*/  BSYNC B0 ;  /* 0x0000000000007941 */ /* 0x000fea0003800000 */
.L_x_2764:
        /* <DEDUP_REMOVED lines=67> */
.L_x_2768:
        /* <DEDUP_REMOVED lines=68> */
.L_x_2769:
[----:B------:R-:W-:Y:S05]  /*0f10*/  BSYNC B0 ;  /* 0x0000000000007941 */ /* 0x000fea0003800000 */
.L_x_2767:
[----:B------:R-:W-:-:S04]  /*0f20*/  LOP3.LUT R0, RZ, R0, RZ, 0x33, !PT ;  /* 0x00000000ff007212 */ /* 0x000fc800078e33ff */
[----:B------:R-:W-:Y:S01]  /*0f30*/  IADD3 R241, R0, R12, RZ ;  /* 0x0000000c00f17210 */ /* 0x000fe20007ffe0ff */
[----:B------:R-:W-:Y:S05]  /*0f40*/  BRA `(.L_x_2770) ;  /* 0x0000004000007947 */ /* 0x000fea0003800000 */
.L_x_2758:
[----:B--2---:R-:W-:Y:S01]  /*0f50*/  IMAD.MOV.U32 R241, RZ, RZ, RZ ;  /* 0x000000fffff17224 */ /* 0x004fe200078e00ff */
[----:B------:R-:W-:Y:S01]  /*0f60*/  MOV R242, RZ ;  /* 0x000000ff00f27202 */ /* 0x000fe20000000f00 */
[----:B------:R-:W-:Y:S01]  /*0f70*/  IMAD.U32 R240, RZ, RZ, UR4 ;  /* 0x00000004fff07e24 */ /* 0x000fe2000f8e00ff */
[----:B------:R-:W-:Y:S02]  /*0f80*/  MOV R243, c[0x0][0x53c] ;  /* 0x00014f0000f37a02 */ /* 0x000fe40000000f00 */
.L_x_2770:
[----:B------:R-:W-:Y:S01]  /*0f90*/  ISETP.NE.AND P0, PT, R13, RZ, PT ;  /* 0x000000ff0d00720c */ /* 0x000fe20003f05270 */
[----:B------:R-:W-:-:S12]  /*0fa0*/  WARPSYNC 0xffffffff ;  /* 0xffffffff00007948 */ /* 0x000fd80003800000 */
[----:B------:R1:W-:Y:S04]  /*0fb0*/  @!P0 STS.128 [0x20100], R240 ;  /* 0x020100f0ff008388 */ /* 0x0003e80000000c00 */
[----:B------:R-:W-:Y:S06]  /*0fc0*/  BAR.ARV 0x5, 0x100 ;  /* 0x0144000000007b1d */ /* 0x000fec0000002000 */
.L_x_2756:
        /* <DEDUP_REMOVED lines=78> */
[----:B------:R-:W-:Y:S01]  /*14b0*/  IMAD.SHL.U32 R215, R11, 0x2, RZ ;  /* 0x000000020bd77824 */ /* 0x000fe200078e00ff */
[----:B------:R-:W-:Y:S01]  /*14c0*/  LOP3.LUT R2, R6, R2, RZ, 0x3c, !PT ;  /* 0x0000000206027212 */ /* 0x000fe200078e3cff */
[----:B------:R-:W-:Y:S01]  /*14d0*/  IMAD R250, R9, 0x8, R15 ;  /* 0x0000000809fa7824 */ /* 0x000fe200078e020f */
        /* <DEDUP_REMOVED lines=8> */
[----:B------:R-:W-:Y:S02]  /*1560*/  SHF.R.S32.HI R5, RZ, 0x1f, R218 ;  /* 0x0000001fff057819 */ /* 0x000fe400000114da */
[----:B------:R-:W-:Y:S01]  /*1570*/  SHF.R.S32.HI R5, RZ, 0x1f, R224 ;  /* 0x0000001fff057819 */ /* 0x000fe200000114e0 */
[----:B------:R-:W-:Y:S01]  /*1580*/  IMAD.IADD R2, R16, 0x1, -R2 ;  /* 0x0000000110027824 */ /* 0x000fe200078e0a02 */
[----:B------:R-:W-:Y:S02]  /*1590*/  SEL R5, R8, 0xffffffe0, !P1 ;  /* 0xffffffe008057807 */ /* 0x000fe40004800000 */
[----:B------:R-:W-:Y:S01]  /*15a0*/  LEA R11, R7, 0x80, 0x1 ;  /* 0x00000080070b7811 */ /* 0x000fe200078e08ff */
[----:B------:R-:W-:Y:S01]  /*15b0*/  IMAD.SHL.U32 R248, R2, 0x2, RZ ;  /* 0x0000000202f87824 */ /* 0x000fe200078e00ff */
[----:B------:R-:W-:-:S02]  /*15c0*/  SEL R2, R8, 0xffffffe0, !P4 ;  /* 0xffffffe008027807 */ /* 0x000fc40006000000 */
[----:B------:R-:W-:Y:S01]  /*15d0*/  IADD3 R225, R218, 0xc0, RZ ;  /* 0x000000c0dae17810 */ /* 0x000fe20007ffe0ff */
[----:B------:R-:W-:Y:S01]  /*15e0*/  STL [R1+0x4], R11 ;  /* 0x0000040b01007387 */ /* 0x000fe20000100800 */
        /* <DEDUP_REMOVED lines=8> */
[C---:B------:R-:W-:Y:S02]  /*1670*/  IADD3 R32, R248.reuse, 0x58, RZ ;  /* 0x00000058f8207810 */ /* 0x040fe40007ffe0ff */
[----:B------:R-:W-:Y:S02]  /*1680*/  SHF.R.S32.HI R8, RZ, 0x1f, R42 ;  /* 0x0000001fff087819 */ /* 0x000fe4000001142a */
[----:B------:R-:W-:-:S02]  /*1690*/  IADD3 R30, R248, 0x68, RZ ;  /* 0x00000068f81e7810 */ /* 0x000fc40007ffe0ff */
[C---:B------:R-:W-:Y:S02]  /*16a0*/  IADD3 R29, R248.reuse, 0x70, RZ ;  /* 0x00000070f81d7810 */ /* 0x040fe40007ffe0ff */
[----:B------:R-:W-:Y:S02]  /*16b0*/  SHF.R.S32.HI R7, RZ, 0x1f, R41 ;  /* 0x0000001fff077819 */ /* 0x000fe40000011429 */
[----:B------:R-:W-:Y:S02]  /*16c0*/  SHF.R.S32.HI R8, RZ, 0x1f, R40 ;  /* 0x0000001fff087819 */ /* 0x000fe40000011428 */
[C---:B------:R-:W-:Y:S02]  /*16d0*/  IADD3 R27, R248.reuse, 0x80, RZ ;  /* 0x00000080f81b7810 */ /* 0x040fe40007ffe0ff */
[----:B------:R-:W-:Y:S02]  /*16e0*/  IADD3 R26, R248, 0x88, RZ ;  /* 0x00000088f81a7810 */ /* 0x000fe40007ffe0ff */
[----:B------:R-:W-:-:S02]  /*16f0*/  SHF.R.S32.HI R7, RZ, 0x1f, R39 ;  /* 0x0000001fff077819 */ /* 0x000fc40000011427 */
[----:B------:R-:W-:Y:S02]  /*1700*/  SHF.R.S32.HI R8, RZ, 0x1f, R38 ;  /* 0x0000001fff087819 */ /* 0x000fe40000011426 */
[C---:B------:R-:W-:Y:S02]  /*1710*/  IADD3 R37, R248.reuse, 0x30, RZ ;  /* 0x00000030f8257810 */ /* 0x040fe40007ffe0ff */
[C---:B------:R-:W-:Y:S02]  /*1720*/  IADD3 R24, R248.reuse, 0x98, RZ ;  /* 0x00000098f8187810 */ /* 0x040fe40007ffe0ff */
[----:B------:R-:W-:Y:S02]  /*1730*/  IADD3 R23, R248, 0xa0, RZ ;  /* 0x000000a0f8177810 */ /* 0x000fe40007ffe0ff */
[----:B------:R-:W-:Y:S02]  /*1740*/  SHF.R.S32.HI R7, RZ, 0x1f, R36 ;  /* 0x0000001fff077819 */ /* 0x000fe40000011424 */
[----:B------:R-:W-:-:S02]  /*1750*/  SHF.R.S32.HI R8, RZ, 0x1f, R35 ;  /* 0x0000001fff087819 */ /* 0x000fc40000011423 */
[C---:B------:R-:W-:Y:S02]  /*1760*/  IADD3 R34, R248.reuse, 0x48, RZ ;  /* 0x00000048f8227810 */ /* 0x040fe40007ffe0ff */
[C---:B------:R-:W-:Y:S02]  /*1770*/  IADD3 R21, R248.reuse, 0xb0, RZ ;  /* 0x000000b0f8157810 */ /* 0x040fe40007ffe0ff */
[C---:B------:R-:W-:Y:S02]  /*1780*/  IADD3 R20, R248.reuse, 0xb8, RZ ;  /* 0x000000b8f8147810 */ /* 0x040fe40007ffe0ff */
[----:B------:R-:W-:Y:S02]  /*1790*/  SHF.R.S32.HI R7, RZ, 0x1f, R33 ;  /* 0x0000001fff077819 */ /* 0x000fe40000011421 */
[----:B------:R-:W-:Y:S02]  /*17a0*/  SHF.R.S32.HI R8, RZ, 0x1f, R32 ;  /* 0x0000001fff087819 */ /* 0x000fe40000011420 */
[----:B------:R-:W-:-:S02]  /*17b0*/  IADD3 R31, R248, 0x60, RZ ;  /* 0x00000060f81f7810 */ /* 0x000fc40007ffe0ff */
[C---:B------:R-:W-:Y:S02]  /*17c0*/  IADD3 R18, R248.reuse, 0xc8, RZ ;  /* 0x000000c8f8127810 */ /* 0x040fe40007ffe0ff */
[C---:B------:R-:W-:Y:S02]  /*17d0*/  IADD3 R17, R248.reuse, 0xd0, RZ ;  /* 0x000000d0f8117810 */ /* 0x040fe40007ffe0ff */
[----:B------:R-:W-:Y:S02]  /*17e0*/  SHF.R.S32.HI R7, RZ, 0x1f, R30 ;  /* 0x0000001fff077819 */ /* 0x000fe4000001141e */
[----:B------:R-:W-:Y:S02]  /*17f0*/  SHF.R.S32.HI R8, RZ, 0x1f, R29 ;  /* 0x0000001fff087819 */ /* 0x000fe4000001141d */
[C---:B------:R-:W-:Y:S02]  /*1800*/  IADD3 R28, R248.reuse, 0x78, RZ ;  /* 0x00000078f81c7810 */ /* 0x040fe40007ffe0ff */
[----:B-1----:R-:W-:-:S02]  /*1810*/  IADD3 R15, R248, 0xe0, RZ ;  /* 0x000000e0f80f7810 */ /* 0x002fc40007ffe0ff */
[C---:B------:R-:W-:Y:S02]  /*1820*/  IADD3 R14, R248.reuse, 0xe8, RZ ;  /* 0x000000e8f80e7810 */ /* 0x040fe40007ffe0ff */
[----:B------:R-:W-:Y:S02]  /*1830*/  SHF.R.S32.HI R7, RZ, 0x1f, R27 ;  /* 0x0000001fff077819 */ /* 0x000fe4000001141b */
[----:B------:R-:W-:Y:S02]  /*1840*/  SHF.R.S32.HI R8, RZ, 0x1f, R26 ;  /* 0x0000001fff087819 */ /* 0x000fe4000001141a */
[----:B------:R-:W-:Y:S02]  /*1850*/  IADD3 R25, R248, 0x90, RZ ;  /* 0x00000090f8197810 */ /* 0x000fe40007ffe0ff */
[----:B------:R-:W-:Y:S02]  /*1860*/  SHF.R.S32.HI R9, RZ, 0x1f, R37 ;  /* 0x0000001fff097819 */ /* 0x000fe40000011425 */
[----:B------:R-:W-:-:S02]  /*1870*/  SHF.R.S32.HI R7, RZ, 0x1f, R24 ;  /* 0x0000001fff077819 */ /* 0x000fc40000011418 */
[----:B------:R-:W-:Y:S02]  /*1880*/  SHF.R.S32.HI R8, RZ, 0x1f, R23 ;  /* 0x0000001fff087819 */ /* 0x000fe40000011417 */
[C---:B------:R-:W-:Y:S02]  /*1890*/  IADD3 R22, R248.reuse, 0xa8, RZ ;  /* 0x000000a8f8167810 */ /* 0x040fe40007ffe0ff */
[----:B------:R-:W-:Y:S02]  /*18a0*/  SHF.R.S32.HI R9, RZ, 0x1f, R34 ;  /* 0x0000001fff097819 */ /* 0x000fe40000011422 */
[----:B------:R-:W-:Y:S02]  /*18b0*/  SHF.R.S32.HI R7, RZ, 0x1f, R21 ;  /* 0x0000001fff077819 */ /* 0x000fe40000011415 */
[----:B------:R-:W-:Y:S02]  /*18c0*/  SHF.R.S32.HI R8, RZ, 0x1f, R20 ;  /* 0x0000001fff087819 */ /* 0x000fe40000011414 */
[----:B------:R-:W-:-:S02]  /*18d0*/  IADD3 R19, R248, 0xc0, RZ ;  /* 0x000000c0f8137810 */ /* 0x000fc40007ffe0ff */
[----:B------:R-:W-:Y:S02]  /*18e0*/  SHF.R.S32.HI R9, RZ, 0x1f, R31 ;  /* 0x0000001fff097819 */ /* 0x000fe4000001141f */
[----:B------:R-:W-:Y:S02]  /*18f0*/  SHF.R.S32.HI R7, RZ, 0x1f, R18 ;  /* 0x0000001fff077819 */ /* 0x000fe40000011412 */
[----:B------:R-:W-:Y:S02]  /*1900*/  SHF.R.S32.HI R8, RZ, 0x1f, R17 ;  /* 0x0000001fff087819 */ /* 0x000fe40000011411 */
[----:B------:R-:W-:Y:S02]  /*1910*/  SHF.R.S32.HI R6, RZ, 0x1f, R225 ;  /* 0x0000001fff067819 */ /* 0x000fe400000114e1 */
[----:B------:R-:W-:Y:S02]  /*1920*/  IADD3 R16, R248, 0xd8, RZ ;  /* 0x000000d8f8107810 */ /* 0x000fe40007ffe0ff */
[----:B------:R-:W-:-:S02]  /*1930*/  SHF.R.S32.HI R9, RZ, 0x1f, R28 ;  /* 0x0000001fff097819 */ /* 0x000fc4000001141c */
[----:B------:R-:W-:Y:S02]  /*1940*/  SHF.R.S32.HI R7, RZ, 0x1f, R15 ;  /* 0x0000001fff077819 */ /* 0x000fe4000001140f */
[----:B------:R-:W-:Y:S01]  /*1950*/  SHF.R.S32.HI R8, RZ, 0x1f, R14 ;  /* 0x0000001fff087819 */ /* 0x000fe2000001140e */
[C---:B------:R-:W-:Y:S01]  /*1960*/  IMAD.IADD R8, R11.reuse, 0x1, R5 ;  /* 0x000000010b087824 */ /* 0x040fe200078e0205 */
[----:B------:R-:W-:Y:S02]  /*1970*/  SEL R6, R10, 0xffffffc0, !P2 ;  /* 0xffffffc00a067807 */ /* 0x000fe40005000000 */
[----:B------:R-:W-:Y:S02]  /*1980*/  IADD3 R13, R248, 0xf0, RZ ;  /* 0x000000f0f80d7810 */ /* 0x000fe40007ffe0ff */
[----:B------:R-:W-:Y:S01]  /*1990*/  SHF.R.S32.HI R9, RZ, 0x1f, R25 ;  /* 0x0000001fff097819 */ /* 0x000fe20000011419 */
[----:B------:R1:W-:Y:S01]  /*19a0*/  STL [R1+0x10], R8 ;  /* 0x0000100801007387 */ /* 0x0003e20000100800 */
[----:B------:R-:W-:-:S02]  /*19b0*/  IADD3 R7, R11, -0x10, RZ ;  /* 0xfffffff00b077810 */ /* 0x000fc40007ffe0ff */
[----:B------:R-:W-:Y:S02]  /*19c0*/  SHF.R.S32.HI R9, RZ, 0x1f, R22 ;  /* 0x0000001fff097819 */ /* 0x000fe40000011416 */
[----:B------:R-:W-:Y:S02]  /*19d0*/  @P0 IADD3 R7, R11, 0x10, RZ ;  /* 0x000000100b070810 */ /* 0x000fe40007ffe0ff */
[----:B------:R-:W-:Y:S02]  /*19e0*/  SHF.R.S32.HI R9, RZ, 0x1f, R19 ;  /* 0x0000001fff097819 */ /* 0x000fe40000011413 */
[----:B------:R-:W-:Y:S01]  /*19f0*/  SHF.R.S32.HI R9, RZ, 0x1f, R16 ;  /* 0x0000001fff097819 */ /* 0x000fe20000011410 */
[----:B------:R-:W-:Y:S01]  /*1a00*/  IMAD.IADD R5, R5, 0x1, R7 ;  /* 0x0000000105057824 */ /* 0x000fe200078e0207 */
[----:B------:R-:W-:Y:S01]  /*1a10*/  SHF.R.S32.HI R9, RZ, 0x1f, R13 ;  /* 0x0000001fff097819 */ /* 0x000fe2000001140d */
[----:B------:R-:W-:Y:S01]  /*1a20*/  IMAD.IADD R9, R11, 0x1, R6 ;  /* 0x000000010b097824 */ /* 0x000fe200078e0206 */
[----:B------:R-:W-:Y:S01]  /*1a30*/  LEA R208, R3, 0x10100, 0x1 ;  /* 0x0001010003d07811 */ /* 0x000fe200078e08ff */
[----:B------:R-:W-:Y:S01]  /*1a40*/  IMAD.IADD R3, R6, 0x1, R7 ;  /* 0x0000000106037824 */ /* 0x000fe200078e0207 */
[----:B------:R-:W-:-:S02]  /*1a50*/  LEA R204, R4, 0x100, 0x1 ;  /* 0x0000010004cc7811 */ /* 0x000fc400078e08ff */
[----:B------:R2:W-:Y:S01]  /*1a60*/  STL [R1+0x20], R9 ;  /* 0x0000200901007387 */ /* 0x0005e20000100800 */
[----:B------:R-:W-:Y:S01]  /*1a70*/  IMAD.IADD R209, R208, 0x1, R2 ;  /* 0x00000001d0d17824 */ /* 0x000fe200078e0202 */
[----:B------:R-:W-:Y:S01]  /*1a80*/  IADD3 R223, R218, 0x40, RZ ;  /* 0x00000040dadf7810 */ /* 0x000fe20007ffe0ff */
[----:B------:R-:W-:Y:S01]  /*1a90*/  IMAD.IADD R205, R2, 0x1, R204 ;  /* 0x0000000102cd7824 */ /* 0x000fe200078e02cc */
[----:B------:R-:W-:Y:S01]  /*1aa0*/  LEA R201, R0, 0x8100, 0x1 ;  /* 0x0000810000c97811 */ /* 0x000fe200078e08ff */
[--C-:B------:R-:W-:Y:S01]  /*1ab0*/  IMAD.IADD R2, R5, 0x1, R6.reuse ;  /* 0x0000000105027824 */ /* 0x100fe200078e0206 */
[----:B------:R-:W-:Y:S01]  /*1ac0*/  SHF.R.S32.HI R12, RZ, 0x1f, R223 ;  /* 0x0000001fff0c7819 */ /* 0x000fe200000114df */
[----:B-1----:R-:W-:Y:S01]  /*1ad0*/  IMAD.IADD R8, R8, 0x1, R6 ;  /* 0x0000000108087824 */ /* 0x002fe200078e0206 */
[----:B------:R-:W-:Y:S02]  /*1ae0*/  SEL R0, R10, 0xffffffc0, !P3 ;  /* 0xffffffc00a007807 */ /* 0x000fe40005800000 */
[----:B------:R-:W-:-:S02]  /*1af0*/  IADD3 R12, R248, 0xf8, RZ ;  /* 0x000000f8f80c7810 */ /* 0x000fc40007ffe0ff */
[----:B------:R2:W-:Y:S01]  /*1b00*/  STL [R1+0x1c], R8 ;  /* 0x00001c0801007387 */ /* 0x0005e20000100800 */
[----:B------:R-:W-:Y:S01]  /*1b10*/  IMAD.IADD R211, R208, 0x1, R0 ;  /* 0x00000001d0d37824 */ /* 0x000fe200078e0200 */
[----:B------:R-:W-:Y:S01]  /*1b20*/  SHF.R.S32.HI R10, RZ, 0x1f, R12 ;  /* 0x0000001fff0a7819 */ /* 0x000fe2000001140c */
[C---:B------:R-:W-:Y:S01]  /*1b30*/  IMAD.IADD R207, R0.reuse, 0x1, R204 ;  /* 0x0000000100cf7824 */ /* 0x040fe200078e02cc */
[----:B------:R2:W-:Y:S01]  /*1b40*/  STL [R1+0x8], R7 ;  /* 0x0000080701007387 */ /* 0x0005e20000100800 */
[----:B------:R-:W-:Y:S02]  /*1b50*/  IMAD.IADD R210, R209, 0x1, R0 ;  /* 0x00000001d1d27824 */ /* 0x000fe400078e0200 */
[----:B------:R-:W-:Y:S01]  /*1b60*/  IMAD.IADD R206, R0, 0x1, R205 ;  /* 0x0000000100ce7824 */ /* 0x000fe200078e02cd */
[----:B------:R2:W-:Y:S04]  /*1b70*/  STL [R1+0x18], R3 ;  /* 0x0000180301007387 */ /* 0x0005e80000100800 */
[----:B------:R2:W-:Y:S04]  /*1b80*/  STL [R1+0xc], R5 ;  /* 0x00000c0501007387 */ /* 0x0005e80000100800 */
[----:B------:R2:W-:Y:S02]  /*1b90*/  STL [R1+0x14], R2 ;  /* 0x0000140201007387 */ /* 0x0005e40000100800 */
.L_x_2877:
[----:B--2---:R-:W-:-:S04]  /*1ba0*/  IMAD.MOV.U32 R8, RZ, RZ, 0x4 ;  /* 0x00000004ff087424 */ /* 0x004fc800078e00ff */
[----:B------:R-:W-:-:S05]  /*1bb0*/  IMAD.WIDE R2, R243, R8, c[0x0][0x588] ;  /* 0x00016200f3027625 */ /* 0x000fca00078e0208 */
[----:B------:R-:W2:Y:S01]  /*1bc0*/  LDG.E R251, [R2.64] ;  /* 0x0000000602fb7981 */ /* 0x000ea2000c1e1900 */
[----:B------:R-:W-:Y:S01]  /*1bd0*/  ISETP.NE.U32.AND P4, PT, RZ, c[0x0][0x370], PT ;  /* 0x0000dc00ff007a0c */ /* 0x000fe20003f85070 */
[----:B------:R-:W-:Y:S01]  /*1be0*/  IMAD.MOV.U32 R229, RZ, RZ, RZ ;  /* 0x000000ffffe57224 */ /* 0x000fe200078e00ff */
[----:B------:R-:W-:Y:S01]  /*1bf0*/  ISETP.NE.U32.AND P3, PT, RZ, c[0x0][0x360], PT ;  /* 0x0000d800ff007a0c */ /* 0x000fe20003f65070 */
[----:B------:R-:W-:Y:S01]  /*1c00*/  IMAD.MOV.U32 R11, RZ, RZ, RZ ;  /* 0x000000ffff0b7224 */ /* 0x000fe200078e00ff */
[----:B------:R-:W-:Y:S02]  /*1c10*/  ISETP.NE.AND.EX P4, PT, RZ, c[0x0][0x374], PT, P4 ;  /* 0x0000dd00ff007a0c */ /* 0x000fe40003f85340 */
[----:B------:R-:W-:Y:S02]  /*1c20*/  ISETP.NE.AND.EX P3, PT, RZ, c[0x0][0x364], PT, P3 ;  /* 0x0000d900ff007a0c */ /* 0x000fe40003f65330 */
[----:B------:R-:W-:-:S04]  /*1c30*/  ISETP.NE.U32.AND P0, PT, RZ, c[0x0][0x348], PT ;  /* 0x0000d200ff007a0c */ /* 0x000fc80003f05070 */
[----:B------:R-:W-:Y:S02]  /*1c40*/  ISETP.NE.AND.EX P0, PT, RZ, c[0x0][0x34c], PT, P0 ;  /* 0x0000d300ff007a0c */ /* 0x000fe40003f05300 */
[----:B--2---:R-:W-:Y:S01]  /*1c50*/  SHF.R.S32.HI R12, RZ, 0x1f, R251 ;  /* 0x0000001fff0c7819 */ /* 0x004fe200000114fb */
[C---:B------:R-:W-:Y:S02]  /*1c60*/  IMAD.SHL.U32 R252, R251.reuse, 0x4, RZ ;  /* 0x00000004fbfc7824 */ /* 0x040fe400078e00ff */
[C---:B------:R-:W-:Y:S02]  /*1c70*/  @P4 LEA R6, P2, R251.reuse, c[0x0][0x370], 0x2 ;  /* 0x0000dc00fb064a11 */ /* 0x040fe400078410ff */
[C-C-:B------:R-:W-:Y:S01]  /*1c80*/  SHF.L.U64.HI R13, R251.reuse, 0x2, R12.reuse ;  /* 0x00000002fb0d7819 */ /* 0x140fe2000001020c */
[----:B------:R1:W-:Y:S01]  /*1c90*/  STL [R1+0x28], R12 ;  /* 0x0000280c01007387 */ /* 0x0003e20000100800 */
[----:B------:R-:W-:Y:S02]  /*1ca0*/  @P4 LEA.HI.X R7, R251, c[0x0][0x374], R12, 0x2, P2 ;  /* 0x0000dd00fb074a11 */ /* 0x000fe400010f140c */
[C---:B------:R-:W-:Y:S01]  /*1cb0*/  @P3 IADD3 R4, P1, R252.reuse, c[0x0][0x360], RZ ;  /* 0x0000d800fc043a10 */ /* 0x040fe20007f3e0ff */
[----:B------:R1:W-:Y:S01]  /*1cc0*/  STL [R1], R13 ;  /* 0x0000000d01007387 */ /* 0x0003e20000100800 */
[----:B------:R-:W-:-:S02]  /*1cd0*/  IADD3 R2, P2, R252, c[0x0][0x348], RZ ;  /* 0x0000d200fc027a10 */ /* 0x000fc40007f5e0ff */
[C---:B------:R-:W-:Y:S01]  /*1ce0*/  @P3 IADD3.X R5, R13.reuse, c[0x0][0x364], RZ, P1, !PT ;  /* 0x0000d9000d053a10 */ /* 0x040fe20000ffe4ff */
[----:B------:R1:W5:Y:S01]  /*1cf0*/  @P4 LDG.E R229, [R6.64] ;  /* 0x0000000606e54981 */ /* 0x000362000c1e1900 */
[----:B------:R-:W-:-:S03]  /*1d00*/  IADD3.X R3, R13, c[0x0][0x34c], RZ, P2, !PT ;  /* 0x0000d3000d037a10 */ /* 0x000fc600017fe4ff */
        /* <DEDUP_REMOVED lines=9> */
.L_x_2771:
[----:B------:R-:W-:-:S04]  /*1da0*/  ISETP.NE.U32.AND P1, PT, RZ, c[0x0][0x368], PT ;  /* 0x0000da00ff007a0c */ /* 0x000fc80003f25070 */
[----:B------:R-:W-:-:S13]  /*1db0*/  ISETP.NE.AND.EX P1, PT, RZ, c[0x0][0x36c], PT, P1 ;  /* 0x0000db00ff007a0c */ /* 0x000fda0003f25310 */
[----:B------:R-:W-:Y:S05]  /*1dc0*/  @!P1 BRA `(.L_x_2772) ;  /* 0x0000004000009947 */ /* 0x000fea0003800000 */
[----:B-1----:R-:W-:-:S04]  /*1dd0*/  IADD3 R2, P1, R252, c[0x0][0x368], RZ ;  /* 0x0000da00fc027a10 */ /* 0x002fc80007f3e0ff */
[----:B------:R-:W-:-:S05]  /*1de0*/  IADD3.X R3, R13, c[0x0][0x36c], RZ, P1, !PT ;  /* 0x0000db000d037a10 */ /* 0x000fca0000ffe4ff */
[----:B------:R1:W5:Y:S01]  /*1df0*/  LDG.E R0, [R2.64] ;  /* 0x0000000602007981 */ /* 0x000362000c1e1900 */
[----:B------:R-:W-:Y:S05]  /*1e00*/  BRA `(.L_x_2773) ;  /* 0x0000008000007947 */ /* 0x000fea0003800000 */
.L_x_2772:
        /* <DEDUP_REMOVED lines=8> */
.L_x_2773:
[----:B-1----:R-:W-:Y:S01]  /*1e90*/  IMAD.MOV.U32 R2, RZ, RZ, c[0x0][0x2c4] ;  /* 0x0000b100ff027624 */ /* 0x002fe200078e00ff */
[----:B------:R-:W-:Y:S01]  /*1ea0*/  BSSY B0, `(.L_x_2774) ;  /* 0x000003a000007945 */ /* 0x000fe20003800000 */
[----:B------:R-:W-:Y:S02]  /*1eb0*/  IMAD.SHL.U32 R239, R241, 0x80, RZ ;  /* 0x00000080f1ef7824 */ /* 0x000fe400078e00ff */
[----:B-----5:R-:W-:Y:S01]  /*1ec0*/  IMAD.IADD R213, R0, 0x1, -R229 ;  /* 0x0000000100d57824 */ /* 0x020fe200078e0ae5 */
[----:B------:R-:W-:-:S02]  /*1ed0*/  ISETP.NE.AND P4, PT, R2, 0x1, PT ;  /* 0x000000010200780c */ /* 0x000fc40003f85270 */
[----:B------:R-:W-:Y:S02]  /*1ee0*/  IADD3 R2, R239, 0x7f, RZ ;  /* 0x0000007fef027810 */ /* 0x000fe40007ffe0ff */
[----:B------:R-:W-:-:S03]  /*1ef0*/  IADD3 R3, R213, 0x40, -R214 ;  /* 0x00000040d5037810 */ /* 0x000fc60007ffe8d6 */
[----:B------:R-:W-:-:S06]  /*1f00*/  IMAD.MOV.U32 R0, RZ, RZ, R2 ;  /* 0x000000ffff007224 */ /* 0x000fcc00078e0002 */
[----:B------:R-:W-:Y:S01]  /*1f10*/  @P4 IMAD.HI.U32 R4, R2, c[0x0][0x2c8], RZ ;  /* 0x0000b20002044a27 */ /* 0x000fe200078e00ff */
[----:B------:R-:W-:-:S04]  /*1f20*/  IADD3 R2, R213, 0x3f, RZ ;  /* 0x0000003fd5027810 */ /* 0x000fc80007ffe0ff */
[----:B------:R-:W-:-:S05]  /*1f30*/  @P4 SHF.R.U32.HI R0, RZ, c[0x0][0x2cc], R4 ;  /* 0x0000b300ff004a19 */ /* 0x000fca0000011604 */
[----:B------:R-:W-:Y:S01]  /*1f40*/  IMAD.IADD R0, R3, 0x1, R0 ;  /* 0x0000000103007824 */ /* 0x000fe200078e0200 */
[----:B------:R-:W-:-:S04]  /*1f50*/  SHF.R.S32.HI R3, RZ, 0x1f, R2 ;  /* 0x0000001fff037819 */ /* 0x000fc80000011402 */
[----:B------:R-:W-:Y:S02]  /*1f60*/  SHF.R.S32.HI R4, RZ, 0x1f, R0 ;  /* 0x0000001fff047819 */ /* 0x000fe40000011400 */
[----:B------:R-:W-:Y:S02]  /*1f70*/  LEA.HI R2, R3, R2, RZ, 0x6 ;  /* 0x0000000203027211 */ /* 0x000fe400078f30ff */
[----:B------:R-:W-:Y:S02]  /*1f80*/  LEA.HI R0, R4, R0, RZ, 0x6 ;  /* 0x0000000004007211 */ /* 0x000fe400078f30ff */
[----:B------:R-:W-:Y:S02]  /*1f90*/  SHF.R.S32.HI R3, RZ, 0x6, R2 ;  /* 0x00000006ff037819 */ /* 0x000fe40000011402 */
[----:B------:R-:W-:Y:S02]  /*1fa0*/  SHF.R.S32.HI R0, RZ, 0x6, R0 ;  /* 0x00000006ff007819 */ /* 0x000fe40000011400 */
[----:B------:R-:W-:-:S02]  /*1fb0*/  LOP3.LUT R2, R242, 0xff000000, RZ, 0xc0, !PT ;  /* 0xff000000f2027812 */ /* 0x000fc400078ec0ff */
[----:B------:R-:W-:Y:S02]  /*1fc0*/  IMNMX R7, R3, R0, PT ;  /* 0x0000000003077217 */ /* 0x000fe40003800200 */
[----:B------:R-:W-:Y:S02]  /*1fd0*/  LOP3.LUT R4, R242, 0xff0000, RZ, 0xc0, !PT ;  /* 0x00ff0000f2047812 */ /* 0x000fe400078ec0ff */
[----:B------:R-:W-:Y:S01]  /*1fe0*/  SHF.R.U32.HI R0, RZ, 0x8, R2 ;  /* 0x00000008ff007819 */ /* 0x000fe20000011602 */
[----:B------:R-:W-:Y:S01]  /*1ff0*/  IMAD.MOV.U32 R2, RZ, RZ, RZ ;  /* 0x000000ffff027224 */ /* 0x000fe200078e00ff */
[----:B------:R-:W-:Y:S02]  /*2000*/  ISETP.GE.AND P1, PT, R7, 0x1, PT ;  /* 0x000000010700780c */ /* 0x000fe40003f26270 */
        /* <DEDUP_REMOVED lines=35> */
.L_x_2775:
[----:B------:R-:W-:Y:S05]  /*2240*/  BSYNC B0 ;  /* 0x0000000000007941 */ /* 0x000fea0003800000 */
.L_x_2774:
[----:B------:R-:W-:Y:S01]  /*2250*/  IMAD R226, R14, R2, RZ ;  /* 0x000000020ee27224 */ /* 0x000fe200078e02ff */
        /* <DEDUP_REMOVED lines=76> */
[----:B------:R-:W-:Y:S01]  /*2720*/  IMAD.IADD R5, R227, 0x1, R239 ;  /* 0x00000001e3057824 */ /* 0x000fe200078e02ef */
[----:B------:R-:W-:Y:S02]  /*2730*/  LOP3.LUT R16, R242, 0xffff, RZ, 0xc0, !PT ;  /* 0x0000fffff2107812 */ /* 0x000fe400078ec0ff */
[----:B------:R-:W-:Y:S01]  /*2740*/  SEL R6, R12, RZ, !P0 ;  /* 0x000000ff0c067207 */ /* 0x000fe20004000000 */
[----:B------:R-:W-:Y:S01]  /*2750*/  IMAD R0, R0, c[0x0][0x178], RZ ;  /* 0x00005e0000007a24 */ /* 0x000fe200078e02ff */
[----:B------:R-:W-:Y:S01]  /*2760*/  SEL R4, R251, RZ, !P0 ;  /* 0x000000fffb047207 */ /* 0x000fe20004000000 */
[----:B------:R-:W-:Y:S01]  /*2770*/  @P4 IMAD.HI.U32 R7, R5, c[0x0][0x2c8], RZ ;  /* 0x0000b20005074a27 */ /* 0x000fe200078e00ff */
[----:B------:R-:W-:Y:S02]  /*2780*/  ISETP.GE.AND P6, PT, R218, c[0x0][0x198], PT ;  /* 0x00006600da007a0c */ /* 0x000fe40003fc6270 */
[----:B------:R-:W-:Y:S01]  /*2790*/  ISETP.GE.AND P5, PT, R223, c[0x0][0x198], PT ;  /* 0x00006600df007a0c */ /* 0x000fe20003fa6270 */
[----:B------:R-:W-:Y:S01]  /*27a0*/  IMAD R0, R11, c[0x0][0x17c], R0 ;  /* 0x00005f000b007a24 */ /* 0x000fe200078e0200 */
[----:B------:R-:W-:Y:S01]  /*27b0*/  ISETP.GE.AND P3, PT, R224, c[0x0][0x198], PT ;  /* 0x00006600e0007a0c */ /* 0x000fe20003f66270 */
[----:B------:R-:W-:Y:S01]  /*27c0*/  IMAD R6, R6, c[0x0][0x1c0], RZ ;  /* 0x0000700006067a24 */ /* 0x000fe200078e02ff */
[----:B------:R-:W-:-:S02]  /*27d0*/  ISETP.GE.AND P2, PT, R225, c[0x0][0x198], PT ;  /* 0x00006600e1007a0c */ /* 0x000fc40003f46270 */
[----:B------:R-:W-:Y:S01]  /*27e0*/  IADD3 R92, R217, -0x1, RZ ;  /* 0xffffffffd95c7810 */ /* 0x000fe20007ffe0ff */
[----:B------:R-:W-:Y:S02]  /*27f0*/  IMAD R6, R4, c[0x0][0x1c4], R6 ;  /* 0x0000710004067a24 */ /* 0x000fe400078e0206 */
[----:B--2---:R-:W-:-:S04]  /*2800*/  IMAD.WIDE.U32 R2, R11, c[0x0][0x178], RZ ;  /* 0x00005e000b027a25 */ /* 0x004fc800078e00ff */
[----:B------:R-:W-:Y:S01]  /*2810*/  IMAD.IADD R3, R3, 0x1, R0 ;  /* 0x0000000103037824 */ /* 0x000fe200078e0200 */
[----:B------:R-:W-:Y:S02]  /*2820*/  MOV R0, R5 ;  /* 0x0000000500007202 */ /* 0x000fe40000000f00 */
[----:B------:R-:W-:Y:S01]  /*2830*/  @P4 SHF.R.U32.HI R0, RZ, c[0x0][0x2cc], R7 ;  /* 0x0000b300ff004a19 */ /* 0x000fe20000011607 */
[----:B------:R-:W-:-:S03]  /*2840*/  IMAD.WIDE.U32 R2, R16, c[0x0][0x1b8], R2 ;  /* 0x00006e0010027a25 */ /* 0x000fc600078e0002 */
        /* <DEDUP_REMOVED lines=16> */
[----:B------:R-:W-:Y:S01]  /*2950*/  LEA.HI.X R5, R2, c[0x0][0x164], R0, 0x1, P0 ;  /* 0x0000590002057a11 */ /* 0x000fe200000f0c00 */
[----:B------:R-:W-:Y:S01]  /*2960*/  @!P1 IMAD.MOV.U32 R15, RZ, RZ, R251 ;  /* 0x000000ffff0f9224 */ /* 0x000fe200078e00fb */
[----:B------:R-:W-:Y:S05]  /*2970*/  BRA.DIV ~URZ, `(.L_x_2777) ;  /* 0x000116a27f007947 */ /* 0x000fea000b800000 */
[----:B------:R1:W2:Y:S02]  /*2980*/  SHFL.IDX PT, R4, R5, RZ, 0x181f ;  /* 0x00181fff05047589 */ /* 0x0002a400000e0000 */
.L_x_2882:
[----:B------:R-:W-:Y:S05]  /*2990*/  BRA.DIV ~URZ, `(.L_x_2778) ;  /* 0x000116f27f007947 */ /* 0x000fea000b800000 */
[----:B------:R3:W4:Y:S02]  /*29a0*/  SHFL.IDX PT, R0, R14, RZ, 0x181f ;  /* 0x00181fff0e007589 */ /* 0x00072400000e0000 */
.L_x_2883:
[----:B------:R-:W-:Y:S01]  /*29b0*/  IMAD R13, R214, c[0x0][0x2c4], RZ ;  /* 0x0000b100d60d7a24 */ /* 0x000fe200078e02ff */
[----:B------:R-:W-:Y:S01]  /*29c0*/  IADD3 R12, R249, R239, RZ ;  /* 0x000000eff90c7210 */ /* 0x000fe20007ffe0ff */
[----:B------:R-:W-:Y:S03]  /*29d0*/  BSSY B0, `(.L_x_2779) ;  /* 0x0000016000007945 */ /* 0x000fe60003800000 */
[----:B------:R-:W-:-:S13]  /*29e0*/  ISETP.GE.AND P0, PT, R12, R13, PT ;  /* 0x0000000d0c00720c */ /* 0x000fda0003f06270 */
[----:B------:R-:W-:Y:S05]  /*29f0*/  @P0 BRA `(.L_x_2780) ;  /* 0x0000013000000947 */ /* 0x000fea0003800000 */
[----:B------:R-:W-:Y:S02]  /*2a00*/  SHF.R.S32.HI R2, RZ, 0x1f, R218 ;  /* 0x0000001fff027819 */ /* 0x000fe400000114da */
[CC--:B----4-:R-:W-:Y:S02]  /*2a10*/  LEA R10, P1, R218.reuse, R0.reuse, 0x1 ;  /* 0x00000000da0a7211 */ /* 0x0d0fe400078208ff */
[----:B------:R-:W-:Y:S02]  /*2a20*/  LEA R8, P0, R223, R0, 0x1 ;  /* 0x00000000df087211 */ /* 0x000fe400078008ff */
[----:B--2---:R-:W-:Y:S02]  /*2a30*/  LEA.HI.X R11, R218, R4, R2, 0x1, P1 ;  /* 0x00000004da0b7211 */ /* 0x004fe400008f0c02 */
[----:B------:R-:W-:Y:S02]  /*2a40*/  SHF.R.S32.HI R2, RZ, 0x1f, R223 ;  /* 0x0000001fff027819 */ /* 0x000fe400000114df */
[----:B------:R-:W-:Y:S01]  /*2a50*/  LEA R6, P1, R224, R0, 0x1 ;  /* 0x00000000e0067211 */ /* 0x000fe200078208ff */
[----:B------:R-:W-:Y:S01]  /*2a60*/  @!PT LDS RZ, [RZ] ;  /* 0x00000000fffff984 */ /* 0x000fe20000000800 */
[----:B------:R-:W-:Y:S01]  /*2a70*/  @!PT LDS RZ, [RZ] ;  /* 0x00000000fffff984 */ /* 0x000fe20000000800 */
[----:B------:R-:W-:Y:S01]  /*2a80*/  @!PT LDS RZ, [RZ] ;  /* 0x00000000fffff984 */ /* 0x000fe20000000800 */
[----:B------:R2:W-:Y:S01]  /*2a90*/  LDGSTS.E.BYPASS.LTC128B.128 [R215+0x10100], [R10.64], !P6 ;  /* 0x101000000ad77fae */ /* 0x0005e2000f101d46 */
[----:B------:R-:W-:-:S02]  /*2aa0*/  SHF.R.S32.HI R18, RZ, 0x1f, R224 ;  /* 0x0000001fff127819 */ /* 0x000fc400000114e0 */
[----:B------:R-:W-:Y:S02]  /*2ab0*/  LEA.HI.X R9, R223, R4, R2, 0x1, P0 ;  /* 0x00000004df097211 */ /* 0x000fe400000f0c02 */
[----:B------:R-:W-:Y:S02]  /*2ac0*/  SHF.R.S32.HI R17, RZ, 0x1f, R225 ;  /* 0x0000001fff117819 */ /* 0x000fe400000114e1 */
[C---:B------:R-:W-:Y:S01]  /*2ad0*/  LEA R2, P0, R225.reuse, R0, 0x1 ;  /* 0x00000000e1027211 */ /* 0x040fe200078008ff */
[----:B------:R2:W-:Y:S01]  /*2ae0*/  LDGSTS.E.BYPASS.LTC128B.128 [R215+0x14100], [R8.64], !P5 ;  /* 0x1410000008d77fae */ /* 0x0005e2000e901d46 */
[-C--:B------:R-:W-:Y:S02]  /*2af0*/  LEA.HI.X R7, R224, R4.reuse, R18, 0x1, P1 ;  /* 0x00000004e0077211 */ /* 0x080fe400008f0c12 */
[----:B------:R-:W-:-:S03]  /*2b00*/  LEA.HI.X R3, R225, R4, R17, 0x1, P0 ;  /* 0x00000004e1037211 */ /* 0x000fc600000f0c11 */
[----:B------:R2:W-:Y:S04]  /*2b10*/  LDGSTS.E.BYPASS.LTC128B.128 [R215+0x18100], [R6.64], !P3 ;  /* 0x1810000006d77fae */ /* 0x0005e8000d901d46 */
[----:B------:R2:W-:Y:S02]  /*2b20*/  LDGSTS.E.BYPASS.LTC128B.128 [R215+0x1c100], [R2.64], !P2 ;  /* 0x1c10000002d77fae */ /* 0x0005e4000d101d46 */
.L_x_2780:
[----:B------:R-:W-:Y:S05]  /*2b30*/  BSYNC B0 ;  /* 0x0000000000007941 */ /* 0x000fea0003800000 */
.L_x_2779:
[----:B------:R-:W-:Y:S05]  /*2b40*/  BRA.DIV ~URZ, `(.L_x_2781) ;  /* 0x000115b27f007947 */ /* 0x000fea000b800000 */
[----:B--2---:R2:W1:Y:S04]  /*2b50*/  SHFL.IDX PT, R4, R5, 0x1, 0x181f ;  /* 0x00381f0005047f89 */ /* 0x00446800000e0000 */
[----:B----4-:R2:W4:Y:S02]  /*2b60*/  SHFL.IDX PT, R0, R14, 0x1, 0x181f ;  /* 0x00381f000e007f89 */ /* 0x01052400000e0000 */
.L_x_2884:
[----:B------:R-:W-:Y:S01]  /*2b70*/  IADD3 R2, R12, 0x20, RZ ;  /* 0x000000200c027810 */ /* 0x000fe20007ffe0ff */
[----:B------:R-:W-:Y:S03]  /*2b80*/  BSSY B0, `(.L_x_2782) ;  /* 0x0000016000007945 */ /* 0x000fe60003800000 */
[----:B------:R-:W-:-:S13]  /*2b90*/  ISETP.GE.AND P0, PT, R2, R13, PT ;  /* 0x0000000d0200720c */ /* 0x000fda0003f06270 */
[----:B------:R-:W-:Y:S05]  /*2ba0*/  @P0 BRA `(.L_x_2783) ;  /* 0x0000013000000947 */ /* 0x000fea0003800000 */
[----:B------:R-:W-:Y:S02]  /*2bb0*/  SHF.R.S32.HI R3, RZ, 0x1f, R218 ;  /* 0x0000001fff037819 */ /* 0x000fe400000114da */
[CC--:B----4-:R-:W-:Y:S02]  /*2bc0*/  LEA R10, P1, R218.reuse, R0.reuse, 0x1 ;  /* 0x00000000da0a7211 */ /* 0x0d0fe400078208ff */
[----:B------:R-:W-:Y:S02]  /*2bd0*/  LEA R8, P0, R223, R0, 0x1 ;  /* 0x00000000df087211 */ /* 0x000fe400078008ff */
[----:B-1----:R-:W-:Y:S02]  /*2be0*/  LEA.HI.X R11, R218, R4, R3, 0x1, P1 ;  /* 0x00000004da0b7211 */ /* 0x002fe400008f0c03 */
        /* <DEDUP_REMOVED lines=15> */
.L_x_2783:
[----:B------:R-:W-:Y:S05]  /*2ce0*/  BSYNC B0 ;  /* 0x0000000000007941 */ /* 0x000fea0003800000 */
.L_x_2782:
[----:B------:R-:W-:Y:S05]  /*2cf0*/  BRA.DIV ~URZ, `(.L_x_2784) ;  /* 0x000114d27f007947 */ /* 0x000fea000b800000 */
[----:B-1----:R1:W2:Y:S02]  /*2d00*/  SHFL.IDX PT, R4, R5, 0x2, 0x181f ;  /* 0x00581f0005047f89 */ /* 0x0022a400000e0000 */
.L_x_2885:
[----:B------:R-:W-:Y:S05]  /*2d10*/  BRA.DIV ~URZ, `(.L_x_2785) ;  /* 0x000115227f007947 */ /* 0x000fea000b800000 */
[----:B----4-:R4:W1:Y:S02]  /*2d20*/  SHFL.IDX PT, R0, R14, 0x2, 0x181f ;  /* 0x00581f000e007f89 */ /* 0x01086400000e0000 */
.L_x_2886:
[----:B------:R-:W-:Y:S01]  /*2d30*/  IADD3 R2, R12, 0x40, RZ ;  /* 0x000000400c027810 */ /* 0x000fe20007ffe0ff */
[----:B------:R-:W-:Y:S03]  /*2d40*/  BSSY B0, `(.L_x_2786) ;  /* 0x0000016000007945 */ /* 0x000fe60003800000 */
[----:B------:R-:W-:-:S13]  /*2d50*/  ISETP.GE.AND P0, PT, R2, R13, PT ;  /* 0x0000000d0200720c */ /* 0x000fda0003f06270 */
[----:B------:R-:W-:Y:S05]  /*2d60*/  @P0 BRA `(.L_x_2787) ;  /* 0x0000013000000947 */ /* 0x000fea0003800000 */
[----:B------:R-:W-:Y:S02]  /*2d70*/  SHF.R.S32.HI R3, RZ, 0x1f, R218 ;  /* 0x0000001fff037819 */ /* 0x000fe400000114da */
[CC--:B-1----:R-:W-:Y:S02]  /*2d80*/  LEA R10, P1, R218.reuse, R0.reuse, 0x1 ;  /* 0x00000000da0a7211 */ /* 0x0c2fe400078208ff */
        /* <DEDUP_REMOVED lines=17> */
.L_x_2787:
[----:B------:R-:W-:Y:S05]  /*2ea0*/  BSYNC B0 ;  /* 0x0000000000007941 */ /* 0x000fea0003800000 */
.L_x_2786:
[----:B------:R-:W-:Y:S05]  /*2eb0*/  BRA.DIV ~URZ, `(.L_x_2788) ;  /* 0x000113f27f007947 */ /* 0x000fea000b800000 */
[----:B--2---:R2:W3:Y:S04]  /*2ec0*/  SHFL.IDX PT, R4, R5, 0x3, 0x181f ;  /* 0x00781f0005047f89 */ /* 0x0044e800000e0000 */
[----:B-1----:R2:W1:Y:S02]  /*2ed0*/  SHFL.IDX PT, R0, R14, 0x3, 0x181f ;  /* 0x00781f000e007f89 */ /* 0x00246400000e0000 */
.L_x_2887:
[----:B------:R-:W-:Y:S01]  /*2ee0*/  IADD3 R2, R12, 0x60, RZ ;  /* 0x000000600c027810 */ /* 0x000fe20007ffe0ff */
[----:B-----5:R-:W-:Y:S01]  /*2ef0*/  IMAD.WIDE.U32 R232, R15, c[0x0][0x2b0], RZ ;  /* 0x0000ac000fe87a25 */ /* 0x020fe200078e00ff */
[----:B------:R-:W-:-:S02]  /*2f00*/  SHF.R.S32.HI R20, RZ, 0x1f, R218 ;  /* 0x0000001fff147819 */ /* 0x000fc400000114da */
[----:B------:R-:W-:Y:S02]  /*2f10*/  ISETP.GE.AND P1, PT, R2, R13, PT ;  /* 0x0000000d0200720c */ /* 0x000fe40003f26270 */
[----:B------:R-:W-:Y:S02]  /*2f20*/  SHF.R.S32.HI R19, RZ, 0x1f, R223 ;  /* 0x0000001fff137819 */ /* 0x000fe400000114df */
[----:B------:R-:W-:Y:S02]  /*2f30*/  SHF.R.S32.HI R18, RZ, 0x1f, R224 ;  /* 0x0000001fff127819 */ /* 0x000fe400000114e0 */
[----:B------:R-:W-:-:S07]  /*2f40*/  SHF.R.S32.HI R17, RZ, 0x1f, R225 ;  /* 0x0000001fff117819 */ /* 0x000fce00000114e1 */
        /* <DEDUP_REMOVED lines=36> */
[----:B------:R1:W2:Y:S01]  /*3190*/  @!P1 LDG.E R216, [R4.64] ;  /* 0x0000000604d89981 */ /* 0x0002a2000c1e1900 */
        /* <DEDUP_REMOVED lines=10> */
[----:B------:R-:W-:-:S04]  /*3240*/  IMAD.WIDE.U32 R2, R219, c[0x0][0x1e0], RZ ;  /* 0x00007800db027a25 */ /* 0x000fc800078e00ff */
[----:B------:R-:W-:Y:S02]  /*3250*/  IMAD R97, R92, -0x40, R213 ;  /* 0xffffffc05c617824 */ /* 0x000fe400078e02d5 */
[----:B------:R-:W-:-:S04]  /*3260*/  IMAD.WIDE.U32 R234, R16, c[0x0][0x210], RZ ;  /* 0x0000840010ea7a25 */ /* 0x000fc800078e00ff */
[----:B------:R-:W-:Y:S02]  /*3270*/  IMAD.IADD R13, R97, 0x1, -R249 ;  /* 0x00000001610d7824 */ /* 0x000fe400078e0af9 */
[----:B------:R-:W-:Y:S01]  /*3280*/  IMAD R238, R16, c[0x0][0x214], R235 ;  /* 0x0000850010ee7a24 */ /* 0x000fe200078e02eb */
[----:B-1----:R-:W-:Y:S01]  /*3290*/  SHF.R.S32.HI R5, RZ, 0x1f, R219 ;  /* 0x0000001fff057819 */ /* 0x002fe200000114db */
[----:B------:R-:W-:Y:S01]  /*32a0*/  IMAD.SHL.U32 R98, R218, 0x2, RZ ;  /* 0x00000002da627824 */ /* 0x000fe200078e00ff */
[----:B------:R-:W-:Y:S01]  /*32b0*/  ISETP.GE.AND P5, PT, R13, 0x1, PT ;  /* 0x000000010d00780c */ /* 0x000fe20003fa6270 */
[----:B------:R-:W-:Y:S02]  /*32c0*/  IMAD.SHL.U32 R99, R223, 0x2, RZ ;  /* 0x00000002df637824 */ /* 0x000fe400078e00ff */
[C---:B------:R-:W-:Y:S02]  /*32d0*/  IMAD R0, R5.reuse, c[0x0][0x1e0], RZ ;  /* 0x0000780005007a24 */ /* 0x040fe400078e02ff */
[----:B------:R-:W-:-:S02]  /*32e0*/  IMAD R6, R5, c[0x0][0x208], RZ ;  /* 0x0000820005067a24 */ /* 0x000fc400078e02ff */
[C---:B------:R-:W-:Y:S02]  /*32f0*/  IMAD R0, R219.reuse, c[0x0][0x1e4], R0 ;  /* 0x00007900db007a24 */ /* 0x040fe400078e0200 */
[----:B------:R-:W-:Y:S02]  /*3300*/  IMAD R7, R219, c[0x0][0x20c], R6 ;  /* 0x00008300db077a24 */ /* 0x000fe400078e0206 */
[----:B------:R-:W-:Y:S02]  /*3310*/  IMAD.IADD R3, R3, 0x1, R0 ;  /* 0x0000000103037824 */ /* 0x000fe400078e0200 */
[----:B------:R-:W-:Y:S01]  /*3320*/  @P5 ISETP.GE.AND P2, PT, R223, c[0x0][0x1d4], PT ;  /* 0x00007500df005a0c */ /* 0x000fe20003f46270 */
[C---:B------:R-:W-:Y:S01]  /*3330*/  IMAD.SHL.U32 R100, R224.reuse, 0x2, RZ ;  /* 0x00000002e0647824 */ /* 0x040fe200078e00ff */
[----:B------:R-:W-:Y:S01]  /*3340*/  @P5 ISETP.GE.AND P1, PT, R224, c[0x0][0x1d4], PT ;  /* 0x00007500e0005a0c */ /* 0x000fe20003f26270 */
        /* <DEDUP_REMOVED lines=10> */
[----:B------:R-:W-:-:S03]  /*33f0*/  @P5 ISETP.GE.AND P0, PT, R218, c[0x0][0x1d4], PT ;  /* 0x00007500da005a0c */ /* 0x000fc60003f06270 */
[----:B------:R1:W2:Y:S04]  /*3400*/  SHFL.IDX PT, R0, R2, RZ, 0x181f ;  /* 0x00181fff02007589 */ /* 0x0002a800000e0000 */
[----:B------:R-:W3:Y:S04]  /*3410*/  SHFL.IDX PT, R8, R11, RZ, 0x181f ;  /* 0x00181fff0b087589 */ /* 0x000ee800000e0000 */
[----:B------:R-:W5:Y:S01]  /*3420*/  SHFL.IDX PT, R11, R11, 0x1, 0x181f ;  /* 0x00381f000b0b7f89 */ /* 0x000f6200000e0000 */
[----:B-1----:R-:W-:Y:S01]  /*3430*/  IMAD.WIDE.U32 R2, R219, c[0x0][0x208], RZ ;  /* 0x00008200db027a25 */ /* 0x002fe200078e00ff */
[----:B--2---:R-:W-:-:S03]  /*3440*/  @P5 LEA R4, P6, R218, R0, 0x1 ;  /* 0x00000000da045211 */ /* 0x004fc600078c08ff */
[----:B------:R-:W-:Y:S01]  /*3450*/  IMAD.IADD R3, R3, 0x1, R7 ;  /* 0x0000000103037824 */ /* 0x000fe200078e0207 */
[----:B---3--:R-:W-:Y:S02]  /*3460*/  @P5 LEA.HI.X R5, R218, R8, R20, 0x1, P6 ;  /* 0x00000008da055211 */ /* 0x008fe400030f0c14 */
[C---:B------:R-:W-:Y:S01]  /*3470*/  @P5 LEA R6, P6, R223.reuse, R0, 0x1 ;  /* 0x00000000df065211 */ /* 0x040fe200078c08ff */
[----:B------:R-:W-:Y:S02]  /*3480*/  IMAD.WIDE.U32 R2, R216, c[0x0][0x218], R2 ;  /* 0x00008600d8027a25 */ /* 0x000fe400078e0002 */
[----:B------:R1:W-:Y:S01]  /*3490*/  @P5 LDGSTS.E.BYPASS.LTC128B.128 [R215+0x8100], [R4.64], !P0 ;  /* 0x0810000004d75fae */ /* 0x0003e2000c101d46 */
[----:B------:R-:W-:Y:S02]  /*34a0*/  @P5 LEA.HI.X R7, R223, R8, R19, 0x1, P6 ;  /* 0x00000008df075211 */ /* 0x000fe400030f0c13 */
[----:B------:R-:W-:-:S03]  /*34b0*/  ISETP.GE.AND P6, PT, R13, 0x21, PT ;  /* 0x000000210d00780c */ /* 0x000fc60003fc6270 */
[----:B------:R2:W-:Y:S01]  /*34c0*/  @P5 LDGSTS.E.BYPASS.LTC128B.128 [R215+0xa100], [R6.64], !P2 ;  /* 0x0a10000006d75fae */ /* 0x0005e2000d101d46 */
[----:B------:R-:W-:Y:S02]  /*34d0*/  @P5 ISETP.GE.AND P2, PT, R225, c[0x0][0x1d4], PT ;  /* 0x00007500e1005a0c */ /* 0x000fe40003f46270 */
[----:B-1----:R-:W-:-:S04]  /*34e0*/  @P5 LEA R4, P0, R224, R0, 0x1 ;  /* 0x00000000e0045211 */ /* 0x002fc800078008ff */
[----:B------:R-:W-:Y:S02]  /*34f0*/  @P5 LEA.HI.X R5, R224, R8, R18, 0x1, P0 ;  /* 0x00000008e0055211 */ /* 0x000fe400000f0c12 */
[----:B--2---:R-:W-:Y:S01]  /*3500*/  @P5 LEA R6, P0, R225, R0, 0x1 ;  /* 0x00000000e1065211 */ /* 0x004fe200078008ff */
[----:B------:R-:W-:Y:S02]  /*3510*/  IMAD R0, R9, c[0x0][0x218], RZ ;  /* 0x0000860009007a24 */ /* 0x000fe400078e02ff */
[----:B------:R1:W-:Y:S01]  /*3520*/  @P5 LDGSTS.E.BYPASS.LTC128B.128 [R215+0xc100], [R4.64], !P1 ;  /* 0x0c10000004d75fae */ /* 0x0003e2000c901d46 */
[----:B------:R-:W-:Y:S01]  /*3530*/  @P5 LEA.HI.X R7, R225, R8, R17, 0x1, P0 ;  /* 0x00000008e1075211 */ /* 0x000fe200000f0c11 */
[----:B------:R-:W-:Y:S01]  /*3540*/  IMAD R8, R216, c[0x0][0x21c], R0 ;  /* 0x00008700d8087a24 */ /* 0x000fe200078e0200 */
[----:B------:R-:W-:-:S03]  /*3550*/  @P6 ISETP.GE.AND P0, PT, R218, c[0x0][0x1d4], PT ;  /* 0x00007500da006a0c */ /* 0x000fc60003f06270 */
[----:B------:R2:W-:Y:S01]  /*3560*/  @P5 LDGSTS.E.BYPASS.LTC128B.128 [R215+0xe100], [R6.64], !P2 ;  /* 0x0e10000006d75fae */ /* 0x0005e2000d101d46 */
[----:B------:R-:W-:Y:S02]  /*3570*/  @P6 ISETP.GE.AND P2, PT, R223, c[0x0][0x1d4], PT ;  /* 0x00007500df006a0c */ /* 0x000fe40003f46270 */
[----:B-1----:R-:W-:-:S04]  /*3580*/  @P6 LEA R4, P1, R218, R10, 0x1 ;  /* 0x0000000ada046211 */ /* 0x002fc800078208ff */
[----:B-----5:R-:W-:Y:S02]  /*3590*/  @P6 LEA.HI.X R5, R218, R11, R20, 0x1, P1 ;  /* 0x0000000bda056211 */ /* 0x020fe400008f0c14 */
[----:B------:R-:W-:-:S03]  /*35a0*/  IADD3 R0, P1, R2, R234, RZ ;  /* 0x000000ea02007210 */ /* 0x000fc60007f3e0ff */
[----:B------:R1:W-:Y:S01]  /*35b0*/  @P6 LDGSTS.E.BYPASS.LTC128B.128 [R215+0x9100], [R4.64], !P0 ;  /* 0x0910000004d76fae */ /* 0x0003e2000c101d46 */
[----:B------:R-:W-:Y:S02]  /*35c0*/  IADD3.X R2, R238, R3, R8, P1, !PT ;  /* 0x00000003ee027210 */ /* 0x000fe40000ffe408 */
[----:B------:R-:W-:Y:S02]  /*35d0*/  LEA R3, P1, R0, c[0x0][0x1f8], 0x1 ;  /* 0x00007e0000037a11 */ /* 0x000fe400078208ff */
[-C--:B--2---:R-:W-:Y:S02]  /*35e0*/  @P6 LEA R6, P0, R224, R10.reuse, 0x1 ;  /* 0x0000000ae0066211 */ /* 0x084fe400078008ff */
[----:B----4-:R-:W-:Y:S01]  /*35f0*/  LEA.HI.X R14, R0, c[0x0][0x1fc], R2, 0x1, P1 ;  /* 0x00007f00000e7a11 */ /* 0x010fe200008f0c02 */
[----:B------:R-:W-:Y:S01]  /*3600*/  SHFL.IDX PT, R12, R3, 0x1, 0x181f ;  /* 0x00381f00030c7f89 */ /* 0x000fe200000e0000 */
[----:B------:R-:W-:Y:S02]  /*3610*/  @P6 LEA R8, P5, R223, R10, 0x1 ;  /* 0x0000000adf086211 */ /* 0x000fe400078a08ff */
[C---:B------:R-:W-:Y:S01]  /*3620*/  @P6 ISETP.GE.AND P1, PT, R224.reuse, c[0x0][0x1d4], PT ;  /* 0x00007500e0006a0c */ /* 0x040fe20003f26270 */
[----:B------:R-:W2:Y:S01]  /*3630*/  SHFL.IDX PT, R0, R3, RZ, 0x181f ;  /* 0x00181fff03007589 */ /* 0x000ea200000e0000 */
[----:B------:R-:W-:-:S02]  /*3640*/  @P6 LEA.HI.X R7, R224, R11, R18, 0x1, P0 ;  /* 0x0000000be0076211 */ /* 0x000fc400000f0c12 */
[----:B------:R-:W-:Y:S01]  /*3650*/  @P6 ISETP.GE.AND P0, PT, R225, c[0x0][0x1d4], PT ;  /* 0x00007500e1006a0c */ /* 0x000fe20003f06270 */
[----:B------:R-:W3:Y:S01]  /*3660*/  SHFL.IDX PT, R2, R14, RZ, 0x181f ;  /* 0x00181fff0e027589 */ /* 0x000ee200000e0000 */
[----:B------:R-:W-:-:S03]  /*3670*/  @P6 LEA.HI.X R9, R223, R11, R19, 0x1, P5 ;  /* 0x0000000bdf096211 */ /* 0x000fc600028f0c13 */
[----:B------:R4:W5:Y:S04]  /*3680*/  SHFL.IDX PT, R3, R14, 0x1, 0x181f ;  /* 0x00381f000e037f89 */ /* 0x00096800000e0000 */
[----:B------:R4:W-:Y:S01]  /*3690*/  @P6 LDGSTS.E.BYPASS.LTC128B.128 [R215+0xb100], [R8.64], !P2 ;  /* 0x0b10000008d76fae */ /* 0x0009e2000d101d46 */
[----:B-1----:R-:W-:-:S03]  /*36a0*/  @P6 LEA R4, P5, R225, R10, 0x1 ;  /* 0x0000000ae1046211 */ /* 0x002fc600078a08ff */
[----:B------:R1:W-:Y:S01]  /*36b0*/  @P6 LDGSTS.E.BYPASS.LTC128B.128 [R215+0xd100], [R6.64], !P1 ;  /* 0x0d10000006d76fae */ /* 0x0003e2000c901d46 */
[----:B------:R-:W-:-:S05]  /*36c0*/  @P6 LEA.HI.X R5, R225, R11, R17, 0x1, P5 ;  /* 0x0000000be1056211 */ /* 0x000fca00028f0c11 */
[----:B------:R1:W-:Y:S04]  /*36d0*/  @P6 LDGSTS.E.BYPASS.LTC128B.128 [R215+0xf100], [R4.64], !P0 ;  /* 0x0f10000004d76fae */ /* 0x0003e8000c101d46 */
[----:B------:R-:W0:Y:S01]  /*36e0*/  LDGDEPBAR ;  /* 0x00000000000079af */ /* 0x000e220000000000 */
[----:B------:R-:W-:Y:S02]  /*36f0*/  R2P PR, R228, 0x6 ;  /* 0x00000006e4007804 */ /* 0x000fe40000000000 */
[CC--:B--2---:R-:W-:Y:S02]  /*3700*/  IADD3 R22, P0, R0.reuse, R98.reuse, RZ ;  /* 0x0000006200167210 */ /* 0x0c4fe40007f1e0ff */
[----:B------:R-:W-:Y:S02]  /*3710*/  IADD3 R20, P6, R0, R99, RZ ;  /* 0x0000006300147210 */ /* 0x000fe40007fde0ff */
[----:B------:R-:W-:Y:S01]  /*3720*/  ISETP.GE.AND P5, PT, R218, c[0x0][0x1d4], PT ;  /* 0x00007500da007a0c */ /* 0x000fe20003fa6270 */
[----:B---3--:R-:W-:Y:S01]  /*3730*/  IMAD.X R23, R2, 0x1, R93, P0 ;  /* 0x0000000102177824 */ /* 0x008fe200000e065d */
[----:B------:R-:W-:Y:S01]  /*3740*/  IADD3 R16, P0, R0, R101, RZ ;  /* 0x0000006500107210 */ /* 0x000fe20007f1e0ff */
[----:B------:R-:W-:Y:S01]  /*3750*/  IMAD.X R21, R2, 0x1, R94, P6 ;  /* 0x0000000102157824 */ /* 0x000fe200030e065e */
[----:B----4-:R-:W-:-:S03]  /*3760*/  IADD3 R14, P6, R12, R98, RZ ;  /* 0x000000620c0e7210 */ /* 0x010fc60007fde0ff */
[----:B------:R-:W-:Y:S01]  /*3770*/  @P1 IADD3 R200, R201, -0x20, RZ ;  /* 0xffffffe0c9c81810 */ /* 0x000fe20007ffe0ff */
[----:B------:R-:W-:Y:S01]  /*3780*/  IMAD.X R17, R2, 0x1, R96, P0 ;  /* 0x0000000102117824 */ /* 0x000fe200000e0660 */
[----:B------:R-:W-:Y:S01]  /*3790*/  IADD3 R18, P1, R0, R100, RZ ;  /* 0x0000006400127210 */ /* 0x000fe20007f3e0ff */
[----:B-----5:R-:W-:Y:S01]  /*37a0*/  IMAD.X R15, R3, 0x1, R93, P6 ;  /* 0x00000001030f7824 */ /* 0x020fe200030e065d */
[----:B------:R-:W-:Y:S01]  /*37b0*/  ISETP.GE.AND P0, PT, R223, c[0x0][0x1d4], PT ;  /* 0x00007500df007a0c */ /* 0x000fe20003f06270 */
[----:B------:R-:W-:Y:S01]  /*37c0*/  IMAD.MOV.U32 R0, RZ, RZ, 0x40 ;  /* 0x00000040ff007424 */ /* 0x000fe200078e00ff */
[----:B------:R-:W-:Y:S01]  /*37d0*/  ISETP.LT.OR P6, PT, R13, 0x1, P5 ;  /* 0x000000010d00780c */ /* 0x000fe20002fc1670 */
[----:B------:R-:W-:Y:S01]  /*37e0*/  IMAD.X R19, R2, 0x1, R95, P1 ;  /* 0x0000000102137824 */ /* 0x000fe200008e065f */
[----:B------:R-:W-:Y:S01]  /*37f0*/  IADD3 R24, P1, R12, R99, RZ ;  /* 0x000000630c187210 */ /* 0x000fe20007f3e0ff */
[----:B------:R-:W-:-:S04]  /*3800*/  DEPBAR.LE SB0, 0x1 ;  /* 0x000080400000791a */ /* 0x000fc80000000000 */
[----:B------:R-:W-:-:S04]  /*3810*/  DEPBAR.LE SB0, 0x0 ;  /* 0x000080000000791a */ /* 0x000fc80000000000 */
[----:B------:R-:W-:Y:S01]  /*3820*/  BAR.SYNC.DEFER_BLOCKING 0x0 ;  /* 0x0000000000007b1d */ /* 0x000fe20000010000 */
[----:B------:R-:W-:Y:S01]  /*3830*/  IMAD.X R25, R3, 0x1, R94, P1 ;  /* 0x0000000103197824 */ /* 0x000fe200008e065e */
[C---:B------:R-:W-:Y:S02]  /*3840*/  ISETP.LT.OR P1, PT, R13.reuse, 0x1, P0 ;  /* 0x000000010d00780c */ /* 0x040fe40000721670 */
[C---:B------:R-:W-:Y:S02]  /*3850*/  ISETP.LT.OR P5, PT, R13.reuse, 0x21, P5 ;  /* 0x000000210d00780c */ /* 0x040fe40002fa1670 */
[----:B------:R-:W-:Y:S02]  /*3860*/  ISETP.LT.OR P0, PT, R13, 0x21, P0 ;  /* 0x000000210d00780c */ /* 0x000fe40000701670 */
[----:B------:R-:W-:-:S05]  /*3870*/  SEL R0, R0, 0xffffffc0, !P2 ;  /* 0xffffffc000007807 */ /* 0x000fca0005000000 */
[----:B------:R-:W-:Y:S01]  /*3880*/  IMAD.IADD R203, R201, 0x1, R0 ;  /* 0x00000001c9cb7824 */ /* 0x000fe200078e0200 */
[----:B-1----:R-:W-:Y:S04]  /*3890*/  LDSM.16.M88.4 R4, [R208] ;  /* 0x00000000d004783b */ /* 0x002fe80000000200 */
[----:B------:R-:W1:Y:S04]  /*38a0*/  LDSM.16.M88.4 R36, [R201+0x800] ;  /* 0x00080000c924783b */ /* 0x000e680000000200 */
[----:B------:R-:W2:Y:S04]  /*38b0*/  LDSM.16.M88.4 R32, [R201] ;  /* 0x00000000c920783b */ /* 0x000ea80000000200 */
[----:B------:R-:W-:Y:S04]  /*38c0*/  LDSM.16.M88.4 R44, [R201+0x1000] ;  /* 0x00100000c92c783b */ /* 0x000fe80000000200 */
[----:B------:R-:W3:Y:S04]  /*38d0*/  LDSM.16.M88.4 R56, [R201+0x1800] ;  /* 0x00180000c938783b */ /* 0x000ee80000000200 */
[----:B------:R-:W-:Y:S04]  /*38e0*/  LDSM.16.M88.4 R8, [R209] ;  /* 0x00000000d108783b */ /* 0x000fe80000000200 */
[----:B------:R-:W-:Y:S04]  /*38f0*/  LDSM.16.M88.4 R52, [R200] ;  /* 0x00000000c834783b */ /* 0x000fe80000000200 */
[----:B------:R-:W4:Y:S04]  /*3900*/  LDSM.16.M88.4 R48, [R200+0x800] ;  /* 0x00080000c830783b */ /* 0x000f280000000200 */
[----:B------:R-:W5:Y:S04]  /*3910*/  LDSM.16.M88.4 R68, [R200+0x1000] ;  /* 0x00100000c844783b */ /* 0x000f680000000200 */
[----:B------:R-:W4:Y:S04]  /*3920*/  LDSM.16.M88.4 R76, [R200+0x1800] ;  /* 0x00180000c84c783b */ /* 0x000f280000000200 */
[----:B------:R-:W-:Y:S01]  /*3930*/  @!PT LDS RZ, [RZ] ;  /* 0x00000000fffff984 */ /* 0x000fe20000000800 */
[----:B------:R-:W-:Y:S01]  /*3940*/  @!PT LDS RZ, [RZ] ;  /* 0x00000000fffff984 */ /* 0x000fe20000000800 */
[----:B------:R-:W-:Y:S01]  /*3950*/  @!PT LDS RZ, [RZ] ;  /* 0x00000000fffff984 */ /* 0x000fe20000000800 */
[----:B------:R3:W-:Y:S01]  /*3960*/  LDGSTS.E.BYPASS.LTC128B.128 [R215+0x100], [R22.64], !P6 ;  /* 0x0010000016d77fae */ /* 0x0007e2000f101d46 */
[----:B------:R-:W-:-:S03]  /*3970*/  ISETP.GE.AND P6, PT, R224, c[0x0][0x1d4], PT ;  /* 0x00007500e0007a0c */ /* 0x000fc60003fc6270 */
[----:B------:R4:W-:Y:S01]  /*3980*/  LDGSTS.E.BYPASS.LTC128B.128 [R215+0x2100], [R20.64], !P1 ;  /* 0x0210000014d77fae */ /* 0x0009e2000c901d46 */
[----:B------:R-:W-:Y:S01]  /*3990*/  ISETP.LT.OR P1, PT, R13, 0x1, P6 ;  /* 0x000000010d00780c */ /* 0x000fe20003721670 */
[----:B-1----:R-:W-:Y:S01]  /*39a0*/  HMMA.16816.F32.BF16 R28, R4, R36, RZ ;  /* 0x00000024041c723c */ /* 0x002fe200000418ff */
[----:B------:R-:W-:-:S07]  /*39b0*/  ISETP.GE.AND P6, PT, R225, c[0x0][0x1d4], PT ;  /* 0x00007500e1007a0c */ /* 0x000fce0003fc6270 */
[C---:B--2---:R-:W-:Y:S04]  /*39c0*/  HMMA.16816.F32.BF16 R40, R4.reuse, R32, RZ ;  /* 0x000000200428723c */ /* 0x044fe800000418ff */
[----:B------:R1:W-:Y:S01]  /*39d0*/  LDGSTS.E.BYPASS.LTC128B.128 [R215+0x4100], [R18.64], !P1 ;  /* 0x0410000012d77fae */ /* 0x0003e2000c901d46 */
[C---:B------:R-:W-:Y:S02]  /*39e0*/  ISETP.LT.OR P1, PT, R13.reuse, 0x1, P6 ;  /* 0x000000010d00780c */ /* 0x040fe40003721670 */
[----:B------:R-:W-:Y:S01]  /*39f0*/  ISETP.LT.OR P6, PT, R13, 0x21, P6 ;  /* 0x000000210d00780c */ /* 0x000fe200037c1670 */
[C---:B------:R-:W-:Y:S08]  /*3a00*/  HMMA.16816.F32.BF16 R32, R4.reuse, R34, RZ ;  /* 0x000000220420723c */ /* 0x040ff000000418ff */
[C---:B---3--:R-:W-:Y:S02]  /*3a10*/  HMMA.16816.F32.BF16 R60, R4.reuse, R56, RZ ;  /* 0x00000038043c723c */ /* 0x048fe400000418ff */
[----:B------:R2:W-:Y:S04]  /*3a20*/  LDGSTS.E.BYPASS.LTC128B.128 [R215+0x6100], [R16.64], !P1 ;  /* 0x0610000010d77fae */ /* 0x0005e8000c901d46 */
[----:B------:R3:W-:Y:S01]  /*3a30*/  LDGSTS.E.BYPASS.LTC128B.128 [R215+0x1100], [R14.64], !P5 ;  /* 0x011000000ed77fae */ /* 0x0007e2000e901d46 */
[----:B------:R-:W-:Y:S01]  /*3a40*/  IADD3 R2, P5, R12, R101, RZ ;  /* 0x000000650c027210 */ /* 0x000fe20007fbe0ff */
[----:B----4-:R-:W-:Y:S02]  /*3a50*/  HMMA.16816.F32.BF16 R20, R4, R38, RZ ;  /* 0x000000260414723c */ /* 0x010fe400000418ff */
[----:B------:R4:W-:Y:S01]  /*3a60*/  LDGSTS.E.BYPASS.LTC128B.128 [R215+0x3100], [R24.64], !P0 ;  /* 0x0310000018d77fae */ /* 0x0009e2000c101d46 */
[----:B------:R-:W-:-:S05]  /*3a70*/  ISETP.GT.AND P0, PT, R92, R226, PT ;  /* 0x000000e25c00720c */ /* 0x000fca0003f04270 */
[C---:B------:R-:W-:Y:S08]  /*3a80*/  HMMA.16816.F32.BF16 R36, R4.reuse, R44, RZ ;  /* 0x0000002c0424723c */ /* 0x040ff000000418ff */
[----:B------:R-:W-:Y:S01]  /*3a90*/  HMMA.16816.F32.BF16 R44, R4, R46, RZ ;  /* 0x0000002e042c723c */ /* 0x000fe200000418ff */
[----:B--2---:R-:W-:-:S07]  /*3aa0*/  IADD3 R16, P1, R12, R100, RZ ;  /* 0x000000640c107210 */ /* 0x004fce0007f3e0ff */
[----:B------:R-:W-:Y:S01]  /*3ab0*/  HMMA.16816.F32.BF16 R56, R4, R58, RZ ;  /* 0x0000003a0438723c */ /* 0x000fe200000418ff */
[C---:B------:R-:W-:Y:S01]  /*3ac0*/  IMAD.X R17, R3.reuse, 0x1, R95, P1 ;  /* 0x0000000103117824 */ /* 0x040fe200008e065f */
[----:B------:R-:W-:Y:S01]  /*3ad0*/  ISETP.GE.AND P1, PT, R224, c[0x0][0x1d4], PT ;  /* 0x00007500e0007a0c */ /* 0x000fe20003f26270 */
[----:B------:R-:W-:-:S03]  /*3ae0*/  IMAD.X R3, R3, 0x1, R96, P5 ;  /* 0x0000000103037824 */ /* 0x000fc600028e0660 */
[----:B------:R-:W-:Y:S02]  /*3af0*/  ISETP.LT.OR P1, PT, R13, 0x21, P1 ;  /* 0x000000210d00780c */ /* 0x000fe40000f21670 */
[C---:B------:R-:W-:Y:S08]  /*3b00*/  HMMA.16816.F32.BF16 R64, R8.reuse, R48, R28 ;  /* 0x000000300840723c */ /* 0x040ff0000004181c */
[----:B------:R-:W-:Y:S03]  /*3b10*/  HMMA.16816.F32.BF16 R48, R8, R50, R20 ;  /* 0x000000320830723c */ /* 0x000fe60000041814 */
[----:B------:R1:W-:Y:S01]  /*3b20*/  LDGSTS.E.BYPASS.LTC128B.128 [R215+0x5100], [R16.64], !P1 ;  /* 0x0510000010d77fae */ /* 0x0003e2000c901d46 */
[----:B------:R-:W-:-:S03]  /*3b30*/  ISETP.GT.AND P1, PT, R227, 0x3f, PT ;  /* 0x0000003fe300780c */ /* 0x000fc60003f24270 */
[----:B------:R2:W-:Y:S01]  /*3b40*/  LDGSTS.E.BYPASS.LTC128B.128 [R215+0x7100], [R2.64], !P6 ;  /* 0x0710000002d77fae */ /* 0x0005e2000f101d46 */
[C---:B------:R-:W-:Y:S03]  /*3b50*/  HMMA.16816.F32.BF16 R72, R8.reuse, R52, R40 ;  /* 0x000000340848723c */ /* 0x040fe60000041828 */
[----:B------:R-:W-:Y:S04]  /*3b60*/  LDSM.16.M88.4 R4, [R211] ;  /* 0x00000000d304783b */ /* 0x000fe80000000200 */
[----:B----4-:R-:W4:Y:S01]  /*3b70*/  LDSM.16.M88.4 R24, [R203] ;  /* 0x00000000cb18783b */ /* 0x010f220000000200 */
[C---:B-----5:R-:W-:Y:S03]  /*3b80*/  HMMA.16816.F32.BF16 R40, R8.reuse, R68, R36 ;  /* 0x000000440828723c */ /* 0x060fe60000041824 */
[----:B------:R-:W5:Y:S04]  /*3b90*/  LDSM.16.M88.4 R20, [R203+0x800] ;  /* 0x00080000cb14783b */ /* 0x000f680000000200 */
[----:B------:R-:W-:Y:S01]  /*3ba0*/  LDSM.16.M88.4 R36, [R203+0x1800] ;  /* 0x00180000cb24783b */ /* 0x000fe20000000200 */
[C---:B------:R-:W-:Y:S03]  /*3bb0*/  HMMA.16816.F32.BF16 R52, R8.reuse, R54, R32 ;  /* 0x000000360834723c */ /* 0x040fe60000041820 */
[----:B------:R-:W-:Y:S04]  /*3bc0*/  LDSM.16.M88.4 R84, [R201+0x3800] ;  /* 0x00380000c954783b */ /* 0x000fe80000000200 */
[----:B-1----:R-:W1:Y:S01]  /*3bd0*/  LDSM.16.M88.4 R16, [R203+0x1000] ;  /* 0x00100000cb10783b */ /* 0x002e620000000200 */
[----:B---3--:R-:W-:Y:S01]  /*3be0*/  HMMA.16816.F32.BF16 R12, R8, R70, R44 ;  /* 0x00000046080c723c */ /* 0x008fe2000004182c */
[----:B--2---:R-:W-:-:S02]  /*3bf0*/  IADD3 R2, R200, 0x6000, RZ ;  /* 0x00006000c8027810 */ /* 0x004fc40007ffe0ff */
[----:B------:R-:W-:Y:S03]  /*3c00*/  LDSM.16.M88.4 R68, [R201+0x3000] ;  /* 0x00300000c944783b */ /* 0x000fe60000000200 */
[----:B------:R-:W-:Y:S02]  /*3c10*/  IMAD.IADD R202, R2, 0x1, R0 ;  /* 0x0000000102ca7824 */ /* 0x000fe400078e0200 */
[C---:B------:R-:W-:Y:S01]  /*3c20*/  HMMA.16816.F32.BF16 R32, R8.reuse, R76, R60 ;  /* 0x0000004c0820723c */ /* 0x040fe2000004183c */
[----:B------:R-:W0:Y:S04]  /*3c30*/  LDGDEPBAR ;  /* 0x00000000000079af */ /* 0x000e280000000000 */
[----:B------:R-:W-:Y:S03]  /*3c40*/  LDSM.16.M88.4 R60, [R202+-0x6000] ;  /* 0xffa00000ca3c783b */ /* 0x000fe60000000200 */
[----:B------:R-:W-:Y:S01]  /*3c50*/  HMMA.16816.F32.BF16 R28, R8, R78, R56 ;  /* 0x0000004e081c723c */ /* 0x000fe20000041838 */
[----:B------:R-:W2:Y:S04]  /*3c60*/  LDSM.16.M88.4 R8, [R210] ;  /* 0x00000000d208783b */ /* 0x000ea80000000200 */
[----:B------:R-:W3:Y:S03]  /*3c70*/  LDSM.16.M88.4 R76, [R202+-0x5800] ;  /* 0xffa80000ca4c783b */ /* 0x000ee60000000200 */
[C---:B----4-:R-:W-:Y:S01]  /*3c80*/  HMMA.16816.F32.BF16 R44, R4.reuse, R24, R72 ;  /* 0x00000018042c723c */ /* 0x050fe20000041848 */
[----:B------:R-:W4:Y:S04]  /*3c90*/  LDSM.16.M88.4 R80, [R202+-0x5000] ;  /* 0xffb00000ca50783b */ /* 0x000f280000000200 */
[----:B------:R-:W2:Y:S03]  /*3ca0*/  LDSM.16.M88.4 R88, [R202+-0x4800] ;  /* 0xffb80000ca58783b */ /* 0x000ea60000000200 */
[C---:B------:R-:W-:Y:S01]  /*3cb0*/  HMMA.16816.F32.BF16 R52, R4.reuse, R26, R52 ;  /* 0x0000001a0434723c */ /* 0x040fe20000041834 */
[----:B------:R-:W-:Y:S07]  /*3cc0*/  LDSM.16.M88.4 R72, [R200+0x3000] ;  /* 0x00300000c848783b */ /* 0x000fee0000000200 */
[C---:B-----5:R-:W-:Y:S01]  /*3cd0*/  HMMA.16816.F32.BF16 R56, R4.reuse, R20, R64 ;  /* 0x000000140438723c */ /* 0x060fe20000041840 */
[----:B------:R-:W-:Y:S07]  /*3ce0*/  LDSM.16.M88.4 R64, [R201+0x2800] ;  /* 0x00280000c940783b */ /* 0x000fee0000000200 */
[C---:B------:R-:W-:Y:S08]  /*3cf0*/  HMMA.16816.F32.BF16 R48, R4.reuse, R22, R48 ;  /* 0x000000160430723c */ /* 0x040ff00000041830 */
[C---:B-1----:R-:W-:Y:S08]  /*3d00*/  HMMA.16816.F32.BF16 R40, R4.reuse, R16, R40 ;  /* 0x000000100428723c */ /* 0x042ff00000041828 */
[C---:B------:R-:W-:Y:S08]  /*3d10*/  HMMA.16816.F32.BF16 R20, R4.reuse, R18, R12 ;  /* 0x000000120414723c */ /* 0x040ff0000004180c */
[C---:B------:R-:W-:Y:S08]  /*3d20*/  HMMA.16816.F32.BF16 R16, R4.reuse, R36, R32 ;  /* 0x000000240410723c */ /* 0x040ff00000041820 */
[----:B------:R-:W-:Y:S01]  /*3d30*/  HMMA.16816.F32.BF16 R12, R4, R38, R28 ;  /* 0x00000026040c723c */ /* 0x000fe2000004181c */
[----:B------:R-:W-:Y:S04]  /*3d40*/  LDSM.16.M88.4 R4, [R208+0x4000] ;  /* 0x00400000d004783b */ /* 0x000fe80000000200 */
[----:B------:R-:W1:Y:S03]  /*3d50*/  LDSM.16.M88.4 R28, [R201+0x2000] ;  /* 0x00200000c91c783b */ /* 0x000e660000000200 */
[C---:B--2---:R-:W-:Y:S08]  /*3d60*/  HMMA.16816.F32.BF16 R24, R8.reuse, R60, R44 ;  /* 0x0000003c0818723c */ /* 0x044ff0000004182c */
[C---:B------:R-:W-:Y:S01]  /*3d70*/  HMMA.16816.F32.BF16 R32, R8.reuse, R62, R52 ;  /* 0x0000003e0820723c */ /* 0x040fe20000041834 */
[----:B------:R-:W-:Y:S07]  /*3d80*/  LDSM.16.M88.4 R60, [R200+0x2800] ;  /* 0x00280000c83c783b */ /* 0x000fee0000000200 */
[C---:B---3--:R-:W-:Y:S01]  /*3d90*/  HMMA.16816.F32.BF16 R44, R8.reuse, R76, R56 ;  /* 0x0000004c082c723c */ /* 0x048fe20000041838 */
[----:B------:R-:W-:Y:S07]  /*3da0*/  LDSM.16.M88.4 R56, [R200+0x2000] ;  /* 0x00200000c838783b */ /* 0x000fee0000000200 */
[C---:B------:R-:W-:Y:S01]  /*3db0*/  HMMA.16816.F32.BF16 R48, R8.reuse, R78, R48 ;  /* 0x0000004e0830723c */ /* 0x040fe20000041830 */
[----:B------:R-:W-:Y:S07]  /*3dc0*/  LDSM.16.M88.4 R76, [R203+0x3800] ;  /* 0x00380000cb4c783b */ /* 0x000fee0000000200 */
[C---:B----4-:R-:W-:Y:S08]  /*3dd0*/  HMMA.16816.F32.BF16 R40, R8.reuse, R80, R40 ;  /* 0x000000500828723c */ /* 0x050ff00000041828 */
[C---:B------:R-:W-:Y:S01]  /*3de0*/  HMMA.16816.F32.BF16 R36, R8.reuse, R82, R20 ;  /* 0x000000520824723c */ /* 0x040fe20000041814 */
[----:B------:R-:W-:Y:S07]  /*3df0*/  LDSM.16.M88.4 R80, [R200+0x3800] ;  /* 0x00380000c850783b */ /* 0x000fee0000000200 */
[C---:B------:R-:W-:Y:S08]  /*3e00*/  HMMA.16816.F32.BF16 R16, R8.reuse, R88, R16 ;  /* 0x000000580810723c */ /* 0x040ff00000041810 */
[----:B------:R-:W-:Y:S01]  /*3e10*/  HMMA.16816.F32.BF16 R12, R8, R90, R12 ;  /* 0x0000005a080c723c */ /* 0x000fe2000004180c */
[----:B------:R-:W2:Y:S07]  /*3e20*/  LDSM.16.M88.4 R8, [R209+0x4000] ;  /* 0x00400000d108783b */ /* 0x000eae0000000200 */
[C---:B-1----:R-:W-:Y:S01]  /*3e30*/  HMMA.16816.F32.BF16 R20, R4.reuse, R28, R24 ;  /* 0x0000001c0414723c */ /* 0x042fe20000041818 */
[----:B------:R-:W-:Y:S07]  /*3e40*/  LDSM.16.M88.4 R24, [R203+0x2000] ;  /* 0x00200000cb18783b */ /* 0x000fee0000000200 */
[C---:B------:R-:W-:Y:S08]  /*3e50*/  HMMA.16816.F32.BF16 R28, R4.reuse, R30, R32 ;  /* 0x0000001e041c723c */ /* 0x040ff00000041820 */
[C---:B------:R-:W-:Y:S08]  /*3e60*/  HMMA.16816.F32.BF16 R32, R4.reuse, R64, R44 ;  /* 0x000000400420723c */ /* 0x040ff0000004182c */
[C---:B------:R-:W-:Y:S01]  /*3e70*/  HMMA.16816.F32.BF16 R44, R4.reuse, R66, R48 ;  /* 0x00000042042c723c */ /* 0x040fe20000041830 */
[----:B------:R-:W-:Y:S04]  /*3e80*/  LDSM.16.M88.4 R48, [R203+0x2800] ;  /* 0x00280000cb30783b */ /* 0x000fe80000000200 */
[----:B------:R-:W-:Y:S03]  /*3e90*/  LDSM.16.M88.4 R64, [R203+0x3000] ;  /* 0x00300000cb40783b */ /* 0x000fe60000000200 */
[C---:B------:R-:W-:Y:S01]  /*3ea0*/  HMMA.16816.F32.BF16 R52, R4.reuse, R68, R40 ;  /* 0x000000440434723c */ /* 0x040fe20000041828 */
[----:B------:R-:W-:Y:S07]  /*3eb0*/  LDSM.16.M88.4 R40, [R202+-0x4000] ;  /* 0xffc00000ca28783b */ /* 0x000fee0000000200 */
[C---:B------:R-:W-:Y:S01]  /*3ec0*/  HMMA.16816.F32.BF16 R36, R4.reuse, R70, R36 ;  /* 0x000000460424723c */ /* 0x040fe20000041824 */
[----:B------:R-:W-:Y:S07]  /*3ed0*/  LDSM.16.M88.4 R68, [R202+-0x3000] ;  /* 0xffd00000ca44783b */ /* 0x000fee0000000200 */
[C---:B------:R-:W-:Y:S08]  /*3ee0*/  HMMA.16816.F32.BF16 R16, R4.reuse, R84, R16 ;  /* 0x000000540410723c */ /* 0x040ff00000041810 */
[----:B------:R-:W-:Y:S01]  /*3ef0*/  HMMA.16816.F32.BF16 R12, R4, R86, R12 ;  /* 0x00000056040c723c */ /* 0x000fe2000004180c */
[----:B------:R-:W1:Y:S04]  /*3f00*/  LDSM.16.M88.4 R4, [R211+0x4000] ;  /* 0x00400000d304783b */ /* 0x000e680000000200 */
[----:B------:R-:W-:Y:S03]  /*3f10*/  LDSM.16.M88.4 R84, [R202+-0x800] ;  /* 0xfff80000ca54783b */ /* 0x000fe60000000200 */
[C---:B--2---:R-:W-:Y:S08]  /*3f20*/  HMMA.16816.F32.BF16 R20, R8.reuse, R56, R20 ;  /* 0x000000380814723c */ /* 0x044ff00000041814 */
[C---:B------:R-:W-:Y:S01]  /*3f30*/  HMMA.16816.F32.BF16 R28, R8.reuse, R58, R28 ;  /* 0x0000003a081c723c */ /* 0x040fe2000004181c */
[----:B------:R-:W-:Y:S07]  /*3f40*/  LDSM.16.M88.4 R56, [R201+0x4800] ;  /* 0x00480000c938783b */ /* 0x000fee0000000200 */
[C---:B------:R-:W-:Y:S08]  /*3f50*/  HMMA.16816.F32.BF16 R32, R8.reuse, R60, R32 ;  /* 0x0000003c0820723c */ /* 0x040ff00000041820 */
[C---:B------:R-:W-:Y:S01]  /*3f60*/  HMMA.16816.F32.BF16 R44, R8.reuse, R62, R44 ;  /* 0x0000003e082c723c */ /* 0x040fe2000004182c */
[----:B------:R-:W-:Y:S07]  /*3f70*/  LDSM.16.M88.4 R60, [R202+-0x3800] ;  /* 0xffc80000ca3c783b */ /* 0x000fee0000000200 */
[C---:B------:R-:W-:Y:S08]  /*3f80*/  HMMA.16816.F32.BF16 R52, R8.reuse, R72, R52 ;  /* 0x000000480834723c */ /* 0x040ff00000041834 */
[C---:B------:R-:W-:Y:S01]  /*3f90*/  HMMA.16816.F32.BF16 R36, R8.reuse, R74, R36 ;  /* 0x0000004a0824723c */ /* 0x040fe20000041824 */
[----:B------:R-:W-:Y:S07]  /*3fa0*/  LDSM.16.M88.4 R72, [R202+-0x2800] ;  /* 0xffd80000ca48783b */ /* 0x000fee0000000200 */
        /* <DEDUP_REMOVED lines=29> */
[----:B------:R-:W4:Y:S03]  /*4180*/  LDSM.16.M88.4 R72, [R200+0x5000] ;  /* 0x00500000c848783b */ /* 0x000f260000000200 */
[C---:B-1----:R-:W-:Y:S08]  /*4190*/  HMMA.16816.F32.BF16 R20, R4.reuse, R24, R20 ;  /* 0x000000180414723c */ /* 0x042ff00000041814 */
[C---:B------:R-:W-:Y:S08]  /*41a0*/  HMMA.16816.F32.BF16 R28, R4.reuse, R26, R28 ;  /* 0x0000001a041c723c */ /* 0x040ff0000004181c */
[C---:B------:R-:W-:Y:S08]  /*41b0*/  HMMA.16816.F32.BF16 R32, R4.reuse, R56, R32 ;  /* 0x000000380420723c */ /* 0x040ff00000041820 */
[C---:B------:R-:W-:Y:S01]  /*41c0*/  HMMA.16816.F32.BF16 R44, R4.reuse, R58, R44 ;  /* 0x0000003a042c723c */ /* 0x040fe2000004182c */
[----:B------:R-:W-:Y:S07]  /*41d0*/  LDSM.16.M88.4 R56, [R203+0x4800] ;  /* 0x00480000cb38783b */ /* 0x000fee0000000200 */
[C---:B------:R-:W-:Y:S08]  /*41e0*/  HMMA.16816.F32.BF16 R52, R4.reuse, R64, R52 ;  /* 0x000000400434723c */ /* 0x040ff00000041834 */
[C---:B------:R-:W-:Y:S01]  /*41f0*/  HMMA.16816.F32.BF16 R36, R4.reuse, R66, R36 ;  /* 0x000000420424723c */ /* 0x040fe20000041824 */
[----:B------:R-:W-:Y:S07]  /*4200*/  LDSM.16.M88.4 R64, [R202+-0x1800] ;  /* 0xffe80000ca40783b */ /* 0x000fee0000000200 */
[C---:B---3--:R-:W-:Y:S08]  /*4210*/  HMMA.16816.F32.BF16 R24, R4.reuse, R76, R16 ;  /* 0x0000004c0418723c */ /* 0x048ff00000041810 */
[----:B------:R-:W-:Y:S01]  /*4220*/  HMMA.16816.F32.BF16 R12, R4, R78, R12 ;  /* 0x0000004e040c723c */ /* 0x000fe2000004180c */
[----:B------:R-:W1:Y:S04]  /*4230*/  LDSM.16.M88.4 R4, [R211+0x8000] ;  /* 0x00800000d304783b */ /* 0x000e680000000200 */
[----:B------:R-:W3:Y:S03]  /*4240*/  LDSM.16.M88.4 R76, [R203+0x5800] ;  /* 0x00580000cb4c783b */ /* 0x000ee60000000200 */
[C---:B--2---:R-:W-:Y:S08]  /*4250*/  HMMA.16816.F32.BF16 R20, R8.reuse, R48, R20 ;  /* 0x000000300814723c */ /* 0x044ff00000041814 */
[C---:B------:R-:W-:Y:S01]  /*4260*/  HMMA.16816.F32.BF16 R16, R8.reuse, R50, R28 ;  /* 0x000000320810723c */ /* 0x040fe2000004181c */
[----:B------:R-:W-:Y:S07]  /*4270*/  LDSM.16.M88.4 R48, [R202+-0x2000] ;  /* 0xffe00000ca30783b */ /* 0x000fee0000000200 */
[C---:B------:R-:W-:Y:S08]  /*4280*/  HMMA.16816.F32.BF16 R32, R8.reuse, R60, R32 ;  /* 0x0000003c0820723c */ /* 0x040ff00000041820 */
[C---:B------:R-:W-:Y:S01]  /*4290*/  HMMA.16816.F32.BF16 R44, R8.reuse, R62, R44 ;  /* 0x0000003e082c723c */ /* 0x040fe2000004182c */
[----:B------:R-:W-:Y:S07]  /*42a0*/  LDSM.16.M88.4 R60, [R201+0x6000] ;  /* 0x00600000c93c783b */ /* 0x000fee0000000200 */
[C---:B----4-:R-:W-:Y:S08]  /*42b0*/  HMMA.16816.F32.BF16 R52, R8.reuse, R72, R52 ;  /* 0x000000480834723c */ /* 0x050ff00000041834 */
[C---:B------:R-:W-:Y:S01]  /*42c0*/  HMMA.16816.F32.BF16 R28, R8.reuse, R74, R36 ;  /* 0x0000004a081c723c */ /* 0x040fe20000041824 */
[----:B------:R-:W-:Y:S07]  /*42d0*/  LDSM.16.M88.4 R72, [R202+-0x1000] ;  /* 0xfff00000ca48783b */ /* 0x000fee0000000200 */
        /* <DEDUP_REMOVED lines=30> */
[C---:B------:R-:W-:Y:S01]  /*44c0*/  HMMA.16816.F32.BF16 R36, R4.reuse, R62, R24 ;  /* 0x0000003e0424723c */ /* 0x040fe20000041818 */
[----:B------:R-:W-:Y:S07]  /*44d0*/  LDSM.16.M88.4 R60, [R203+0x6000] ;  /* 0x00600000cb3c783b */ /* 0x000fee0000000200 */
[C---:B------:R-:W-:Y:S01]  /*44e0*/  HMMA.16816.F32.BF16 R28, R4.reuse, R70, R16 ;  /* 0x00000046041c723c */ /* 0x040fe20000041810 */
[----:B------:R-:W-:Y:S07]  /*44f0*/  LDSM.16.M88.4 R68, [R203+0x6800] ;  /* 0x00680000cb44783b */ /* 0x000fee0000000200 */
[C---:B---3--:R-:W-:Y:S01]  /*4500*/  HMMA.16816.F32.BF16 R24, R4.reuse, R76, R52 ;  /* 0x0000004c0418723c */ /* 0x048fe20000041834 */
        /* <DEDUP_REMOVED lines=14> */
[----:B------:R-:W-:Y:S07]  /*45f0*/  LDSM.16.M88.4 R56, [R202] ;  /* 0x00000000ca38783b */ /* 0x000fee0000000200 */
[C---:B------:R-:W-:Y:S08]  /*4600*/  HMMA.16816.F32.BF16 R20, R12.reuse, R74, R20 ;  /* 0x0000004a0c14723c */ /* 0x040ff00000041814 */
[C---:B----4-:R-:W-:Y:S08]  /*4610*/  HMMA.16816.F32.BF16 R16, R12.reuse, R84, R16 ;  /* 0x000000540c10723c */ /* 0x050ff00000041810 */
        /* <DEDUP_REMOVED lines=22> */
[----:B------:R-:W-:Y:S01]  /*4780*/  IMAD R2, R92, 0x40, R229 ;  /* 0x000000405c027824 */ /* 0x000fe200078e02e5 */
[----:B------:R-:W-:-:S04]  /*4790*/  MOV R216, RZ ;  /* 0x000000ff00d87202 */ /* 0x000fc80000000f00 */
        /* <DEDUP_REMOVED lines=14> */
[----:B------:R-:W-:-:S05]  /*4880*/  IMAD R0, R219, c[0x0][0x1e4], R0 ;  /* 0x00007900db007a24 */ /* 0x000fca00078e0200 */
[----:B------:R-:W-:Y:S02]  /*4890*/  IADD3 R3, R3, R0, RZ ;  /* 0x0000000003037210 */ /* 0x000fe40007ffe0ff */
        /* <DEDUP_REMOVED lines=10> */
.L_x_2888:
[----:B------:R-:W-:Y:S05]  /*4940*/  BRA.DIV ~URZ, `(.L_x_2792) ;  /* 0x0000faa27f007947 */ /* 0x000fea000b800000 */
[----:B------:R-:W3:Y:S01]  /*4950*/  SHFL.IDX PT, R0, R15, RZ, 0x181f ;  /* 0x00181fff0f007589 */ /* 0x000ee200000e0000 */
[----:B------:R-:W-:Y:S02]  /*4960*/  ISETP.GE.AND P6, PT, R218, c[0x0][0x1d4], PT ;  /* 0x00007500da007a0c */ /* 0x000fe40003fc6270 */
[C---:B---3--:R-:W-:Y:S02]  /*4970*/  IADD3 R6, P0, R0.reuse, R99, RZ ;  /* 0x0000006300067210 */ /* 0x048fe40007f1e0ff */
[C---:B------:R-:W-:Y:S02]  /*4980*/  IADD3 R8, P5, R0.reuse, R98, RZ ;  /* 0x0000006200087210 */ /* 0x040fe40007fbe0ff */
[----:B------:R-:W-:Y:S01]  /*4990*/  IADD3 R2, P2, R0, R100, RZ ;  /* 0x0000006400027210 */ /* 0x000fe20007f5e0ff */
[----:B--2---:R-:W-:Y:S01]  /*49a0*/  IMAD.X R7, R4, 0x1, R94, P0 ;  /* 0x0000000104077824 */ /* 0x004fe200000e065e */
[----:B------:R-:W-:Y:S01]  /*49b0*/  IADD3 R10, P0, R0, R101, RZ ;  /* 0x00000065000a7210 */ /* 0x000fe20007f1e0ff */
[C---:B------:R-:W-:Y:S01]  /*49c0*/  IMAD.X R9, R4.reuse, 0x1, R93, P5 ;  /* 0x0000000104097824 */ /* 0x040fe200028e065d */
[----:B------:R-:W-:Y:S01]  /*49d0*/  ISETP.GE.AND P5, PT, R223, c[0x0][0x1d4], PT ;  /* 0x00007500df007a0c */ /* 0x000fe20003fa6270 */
[----:B------:R-:W-:Y:S01]  /*49e0*/  IMAD.X R3, R4, 0x1, R95, P2 ;  /* 0x0000000104037824 */ /* 0x000fe200010e065f */
[----:B------:R-:W-:Y:S01]  /*49f0*/  ISETP.GE.AND P2, PT, R224, c[0x0][0x1d4], PT ;  /* 0x00007500e0007a0c */ /* 0x000fe20003f46270 */
[----:B------:R-:W-:Y:S01]  /*4a00*/  IMAD.X R11, R4, 0x1, R96, P0 ;  /* 0x00000001040b7824 */ /* 0x000fe200000e0660 */
[----:B------:R-:W-:Y:S01]  /*4a10*/  ISETP.GE.AND P0, PT, R225, c[0x0][0x1d4], PT ;  /* 0x00007500e1007a0c */ /* 0x000fe20003f06270 */
[----:B------:R-:W-:Y:S01]  /*4a20*/  @!PT LDS RZ, [RZ] ;  /* 0x00000000fffff984 */ /* 0x000fe20000000800 */
[----:B------:R-:W-:Y:S01]  /*4a30*/  @!PT LDS RZ, [RZ] ;  /* 0x00000000fffff984 */ /* 0x000fe20000000800 */
[----:B------:R2:W-:Y:S01]  /*4a40*/  LDGSTS.E.BYPASS.LTC128B.128 [R215+0x8100], [R8.64], !P6 ;  /* 0x0810000008d77fae */ /* 0x0005e2000f101d46 */
[----:B------:R-:W-:-:S02]  /*4a50*/  SEL R14, RZ, 0x10, P5 ;  /* 0x00000010ff0e7807 */ /* 0x000fc40002800000 */
[----:B------:R-:W-:Y:S01]  /*4a60*/  SEL R13, RZ, 0x10, P2 ;  /* 0x00000010ff0d7807 */ /* 0x000fe20001000000 */
[----:B------:R-:W3:Y:S01]  /*4a70*/  SHFL.IDX PT, R0, R15, 0x1, 0x181f ;  /* 0x00381f000f007f89 */ /* 0x000ee200000e0000 */
[----:B------:R-:W-:-:S03]  /*4a80*/  SEL R12, RZ, 0x10, P0 ;  /* 0x00000010ff0c7807 */ /* 0x000fc60000000000 */
[----:B------:R2:W-:Y:S04]  /*4a90*/  LDGSTS.E.BYPASS.LTC128B.128 [R215+0xa100], [R6.64], !P5 ;  /* 0x0a10000006d77fae */ /* 0x0005e8000e901d46 */
[----:B------:R2:W-:Y:S04]  /*4aa0*/  LDGSTS.E.BYPASS.LTC128B.128 [R215+0xc100], [R2.64], !P2 ;  /* 0x0c10000002d77fae */ /* 0x0005e8000d101d46 */
[----:B------:R2:W-:Y:S04]  /*4ab0*/  LDGSTS.E.BYPASS.LTC128B.128 [R215+0xe100], [R10.64], !P0 ;  /* 0x0e1000000ad77fae */ /* 0x0005e8000c101d46 */
[----:B------:R4:W1:Y:S02]  /*4ac0*/  SHFL.IDX PT, R4, R5, 0x1, 0x181f ;  /* 0x00381f0005047f89 */ /* 0x00086400000e0000 */
[----:B-1--4-:R-:W-:-:S04]  /*4ad0*/  SEL R5, RZ, 0x10, P6 ;  /* 0x00000010ff057807 */ /* 0x012fc80003000000 */
.L_x_2889:
[----:B--23--:R-:W-:Y:S02]  /*4ae0*/  IADD3 R2, -R5, 0x10, RZ ;  /* 0x0000001005027810 */ /* 0x00cfe40007ffe1ff */
[----:B------:R-:W-:-:S02]  /*4af0*/  IADD3 R6, -R13, 0x10, RZ ;  /* 0x000000100d067810 */ /* 0x000fc40007ffe1ff */
[----:B------:R-:W-:Y:S02]  /*4b00*/  LOP3.LUT R2, R2, 0xf, RZ, 0xc0, !PT ;  /* 0x0000000f02027812 */ /* 0x000fe400078ec0ff */
[----:B------:R-:W-:Y:S02]  /*4b10*/  IADD3 R3, -R14, 0x10, RZ ;  /* 0x000000100e037810 */ /* 0x000fe40007ffe1ff */
[----:B------:R-:W-:Y:S02]  /*4b20*/  IADD3 R10, P2, P0, R2, R0, R98 ;  /* 0x00000000020a7210 */ /* 0x000fe4000785e062 */
[----:B------:R-:W-:Y:S02]  /*4b30*/  LOP3.LUT R2, R6, 0xf, RZ, 0xc0, !PT ;  /* 0x0000000f06027812 */ /* 0x000fe400078ec0ff */
[----:B------:R-:W-:Y:S02]  /*4b40*/  IADD3 R7, -R12, 0x10, RZ ;  /* 0x000000100c077810 */ /* 0x000fe40007ffe1ff */
[----:B------:R-:W-:-:S02]  /*4b50*/  LOP3.LUT R3, R3, 0xf, RZ, 0xc0, !PT ;  /* 0x0000000f03037812 */ /* 0x000fc400078ec0ff */
[----:B------:R-:W-:Y:S02]  /*4b60*/  IADD3.X R11, RZ, R4, R93, P2, P0 ;  /* 0x00000004ff0b7210 */ /* 0x000fe400017e045d */
[-C--:B------:R-:W-:Y:S02]  /*4b70*/  IADD3 R6, P2, P0, R2, R0.reuse, R100 ;  /* 0x0000000002067210 */ /* 0x080fe4000785e064 */
[----:B------:R-:W-:Y:S02]  /*4b80*/  LOP3.LUT R2, R7, 0xf, RZ, 0xc0, !PT ;  /* 0x0000000f07027812 */ /* 0x000fe400078ec0ff */
[----:B------:R-:W-:Y:S02]  /*4b90*/  IADD3 R8, P6, P5, R3, R0, R99 ;  /* 0x0000000003087210 */ /* 0x000fe40007dde063 */
[----:B------:R-:W-:Y:S02]  /*4ba0*/  IADD3.X R7, RZ, R4, R95, P2, P0 ;  /* 0x00000004ff077210 */ /* 0x000fe400017e045f */
[----:B------:R-:W-:-:S02]  /*4bb0*/  IADD3 R2, P2, P0, R2, R0, R101 ;  /* 0x0000000002027210 */ /* 0x000fc4000785e065 */
[-C--:B------:R-:W-:Y:S02]  /*4bc0*/  IADD3.X R9, RZ, R4.reuse, R94, P6, P5 ;  /* 0x00000004ff097210 */ /* 0x080fe400037ea45e */
[----:B------:R-:W-:Y:S02]  /*4bd0*/  ISETP.NE.U32.AND P5, PT, R5, RZ, PT ;  /* 0x000000ff0500720c */ /* 0x000fe40003fa5070 */
[----:B------:R-:W-:Y:S02]  /*4be0*/  ISETP.NE.U32.AND P6, PT, R14, RZ, PT ;  /* 0x000000ff0e00720c */ /* 0x000fe40003fc5070 */
[----:B------:R-:W-:Y:S02]  /*4bf0*/  IADD3.X R3, RZ, R4, R96, P2, P0 ;  /* 0x00000004ff037210 */ /* 0x000fe400017e0460 */
[----:B------:R-:W-:Y:S02]  /*4c00*/  ISETP.NE.U32.AND P2, PT, R13, RZ, PT ;  /* 0x000000ff0d00720c */ /* 0x000fe40003f45070 */
[----:B------:R-:W-:-:S05]  /*4c10*/  ISETP.NE.U32.AND P0, PT, R12, RZ, PT ;  /* 0x000000ff0c00720c */ /* 0x000fca0003f05070 */
[----:B------:R-:W-:Y:S01]  /*4c20*/  @!PT LDS RZ, [RZ] ;  /* 0x00000000fffff984 */ /* 0x000fe20000000800 */
[----:B------:R-:W-:Y:S01]  /*4c30*/  @!PT LDS RZ, [RZ] ;  /* 0x00000000fffff984 */ /* 0x000fe20000000800 */
[----:B------:R-:W-:Y:S01]  /*4c40*/  @!PT LDS RZ, [RZ] ;  /* 0x00000000fffff984 */ /* 0x000fe20000000800 */
[----:B------:R1:W-:Y:S04]  /*4c50*/  LDGSTS.E.BYPASS.LTC128B.128.ZFILL [R215+0x9100], [R10.64], P5 ;  /* 0x091000000ad77fae */ /* 0x0003e8000a941d46 */
[----:B------:R1:W-:Y:S04]  /*4c60*/  LDGSTS.E.BYPASS.LTC128B.128.ZFILL [R215+0xb100], [R8.64], P6 ;  /* 0x0b10000008d77fae */ /* 0x0003e8000b141d46 */
[----:B------:R1:W-:Y:S04]  /*4c70*/  LDGSTS.E.BYPASS.LTC128B.128.ZFILL [R215+0xd100], [R6.64], P2 ;  /* 0x0d10000006d77fae */ /* 0x0003e80009141d46 */
[----:B------:R1:W-:Y:S02]  /*4c80*/  LDGSTS.E.BYPASS.LTC128B.128.ZFILL [R215+0xf100], [R2.64], P0 ;  /* 0x0f10000002d77fae */ /* 0x0003e40008141d46 */
.L_x_2790:
[----:B------:R-:W-:Y:S05]  /*4c90*/  BSYNC B0 ;  /* 0x0000000000007941 */ /* 0x000fea0003800000 */
.L_x_2789:
[----:B-1----:R-:W-:Y:S01]  /*4ca0*/  MOV R2, 0x1 ;  /* 0x0000000100027802 */ /* 0x002fe20000000f00 */
[----:B------:R-:W0:Y:S01]  /*4cb0*/  LDGDEPBAR ;  /* 0x00000000000079af */ /* 0x000e220000000000 */
[----:B------:R-:W-:-:S02]  /*4cc0*/  IADD3 R0, R250, R239, RZ ;  /* 0x000000effa007210 */ /* 0x000fc40007ffe0ff */
[----:B------:R-:W-:Y:S01]  /*4cd0*/  IADD3 R6, -R248, R97, RZ ;  /* 0x00000061f8067210 */ /* 0x000fe20007ffe1ff */
[----:B------:R-:W-:Y:S02]  /*4ce0*/  IMAD R2, R92, -0x40, R2 ;  /* 0xffffffc05c027824 */ /* 0x000fe400078e0202 */
[----:B------:R-:W-:-:S04]  /*4cf0*/  @P4 IMAD.HI.U32 R3, R0, c[0x0][0x2c8], RZ ;  /* 0x0000b20000034a27 */ /* 0x000fc800078e00ff */
[----:B------:R-:W-:Y:S01]  /*4d00*/  IMAD.MOV.U32 R4, RZ, RZ, R0 ;  /* 0x000000ffff047224 */ /* 0x000fe200078e0000 */
[----:B------:R-:W-:Y:S02]  /*4d10*/  IADD3 R0, -R248, R2, R213 ;  /* 0x00000002f8007210 */ /* 0x000fe40007ffe1d5 */
[----:B------:R-:W-:-:S03]  /*4d20*/  @P4 SHF.R.U32.HI R4, RZ, c[0x0][0x2cc], R3 ;  /* 0x0000b300ff044a19 */ /* 0x000fc60000011603 */
[----:B------:R-:W-:Y:S01]  /*4d30*/  IMAD.IADD R5, R0, 0x1, -R214 ;  /* 0x0000000100057824 */ /* 0x000fe200078e0ad6 */
[----:B------:R-:W-:Y:S05]  /*4d40*/  BRA.DIV ~URZ, `(.L_x_2793) ;  /* 0x0000f9327f007947 */ /* 0x000fea000b800000 */
[----:B------:R1:W2:Y:S02]  /*4d50*/  SHFL.IDX PT, R0, R4, RZ, 0x1c1f ;  /* 0x001c1fff04007589 */ /* 0x0002a400000e0000 */
.L_x_2890:
        /* <DEDUP_REMOVED lines=30> */
[----:B------:R-:W-:Y:S02]  /*4f40*/  FSEL R95, R24, -INF , P6 ;  /* 0xff800000185f7808 */ /* 0x000fe40003000000 */
[----:B------:R-:W-:-:S02]  /*4f50*/  FSEL R94, R25, -INF , P5 ;  /* 0xff800000195e7808 */ /* 0x000fc40002800000 */
[----:B------:R-:W-:Y:S02]  /*4f60*/  FSEL R93, R44, -INF , P2 ;  /* 0xff8000002c5d7808 */ /* 0x000fe40001000000 */
[----:B------:R-:W-:Y:S01]  /*4f70*/  FSEL R92, R45, -INF , P0 ;  /* 0xff8000002d5c7808 */ /* 0x000fe20000000000 */
[----:B------:R-:W-:Y:S05]  /*4f80*/  BRA.DIV ~URZ, `(.L_x_2794) ;  /* 0x0000f7627f007947 */ /* 0x000fea000b800000 */
[----:B------:R-:W2:Y:S02]  /*4f90*/  SHFL.IDX PT, R0, R4, 0x1, 0x1c1f ;  /* 0x003c1f0004007f89 */ /* 0x000ea400000e0000 */
[----:B--2---:R-:W-:-:S05]  /*4fa0*/  IMAD.IADD R0, R5, 0x1, R0 ;  /* 0x0000000105007824 */ /* 0x004fca00078e0200 */
[----:B------:R-:W-:Y:S02]  /*4fb0*/  IMNMX R3, R6, R0, PT ;  /* 0x0000000006037217 */ /* 0x000fe40003800200 */
[----:B------:R-:W-:Y:S02]  /*4fc0*/  FMNMX.FTZ R0, R7, R8, !PT ;  /* 0x0000000807007209 */ /* 0x000fe40007810000 */
[C---:B------:R-:W-:Y:S02]  /*4fd0*/  ISETP.GT.AND P5, PT, R3.reuse, RZ, PT ;  /* 0x000000ff0300720c */ /* 0x040fe40003fa4270 */
[C---:B------:R-:W-:Y:S02]  /*4fe0*/  ISETP.GT.AND P2, PT, R3.reuse, 0x1, PT ;  /* 0x000000010300780c */ /* 0x040fe40003f44270 */
[----:B------:R-:W-:Y:S02]  /*4ff0*/  ISETP.GT.AND P0, PT, R3, 0x8, PT ;  /* 0x000000080300780c */ /* 0x000fe40003f04270 */
[----:B------:R-:W-:-:S02]  /*5000*/  FSEL R6, R42, -INF , P5 ;  /* 0xff8000002a067808 */ /* 0x000fc40002800000 */
[----:B------:R-:W-:Y:S02]  /*5010*/  FSEL R9, R43, -INF , P2 ;  /* 0xff8000002b097808 */ /* 0x000fe40001000000 */
[----:B------:R-:W-:Y:S02]  /*5020*/  ISETP.GT.AND P2, PT, R3, 0x9, PT ;  /* 0x000000090300780c */ /* 0x000fe40003f44270 */
[----:B------:R-:W-:Y:S02]  /*5030*/  FMNMX.FTZ R0, R10, R0, !PT ;  /* 0x000000000a007209 */ /* 0x000fe40007810000 */
[----:B------:R-:W-:Y:S02]  /*5040*/  FSEL R14, R38, -INF , P0 ;  /* 0xff800000260e7808 */ /* 0x000fe40000000000 */
[----:B------:R-:W-:Y:S02]  /*5050*/  FMNMX.FTZ R2, R6, R9, !PT ;  /* 0x0000000906027209 */ /* 0x000fe40007810000 */
[----:B------:R-:W-:-:S02]  /*5060*/  FSEL R13, R39, -INF , P2 ;  /* 0xff800000270d7808 */ /* 0x000fc40001000000 */
[----:B------:R-:W-:Y:S02]  /*5070*/  FMNMX.FTZ R0, R11, R0, !PT ;  /* 0x000000000b007209 */ /* 0x000fe40007810000 */
        /* <DEDUP_REMOVED lines=48> */
[----:B------:R-:W-:Y:S01]  /*5380*/  FMNMX.FTZ R2, R85, R2, !PT ;  /* 0x0000000255027209 */ /* 0x000fe20007810000 */
[----:B------:R-:W2:Y:S03]  /*5390*/  SHFL.BFLY PT, R3, R0, 0x2, 0x1f ;  /* 0x0c401f0000037f89 */ /* 0x000ea600000e0000 */
[----:B------:R-:W-:-:S05]  /*53a0*/  FMNMX.FTZ R2, R84, R2, !PT ;  /* 0x0000000254027209 */ /* 0x000fca0007810000 */
[----:B-1----:R-:W1:Y:S01]  /*53b0*/  SHFL.BFLY PT, R4, R2, 0x2, 0x1f ;  /* 0x0c401f0002047f89 */ /* 0x002e6200000e0000 */
[----:B--2---:R-:W-:-:S05]  /*53c0*/  FMNMX.FTZ R0, R3, R0, !PT ;  /* 0x0000000003007209 */ /* 0x004fca0007810000 */
[----:B------:R-:W2:Y:S01]  /*53d0*/  SHFL.BFLY PT, R3, R0, 0x1, 0x1f ;  /* 0x0c201f0000037f89 */ /* 0x000ea200000e0000 */
[----:B-1----:R-:W-:-:S05]  /*53e0*/  FMNMX.FTZ R4, R2, R4, !PT ;  /* 0x0000000402047209 */ /* 0x002fca0007810000 */
[----:B------:R1:W3:Y:S01]  /*53f0*/  SHFL.BFLY PT, R5, R4, 0x1, 0x1f ;  /* 0x0c201f0004057f89 */ /* 0x0002e200000e0000 */
[----:B--2---:R-:W-:-:S05]  /*5400*/  FMNMX.FTZ R133, R0, R3, !PT ;  /* 0x0000000300857209 */ /* 0x004fca0007810000 */
.L_x_2891:
[C---:B------:R-:W-:Y:S01]  /*5410*/  FMUL.FTZ R2, R133.reuse, c[0x0][0x2d0] ;  /* 0x0000b40085027a20 */ /* 0x040fe20000410000 */
[----:B------:R-:W-:Y:S01]  /*5420*/  FSETP.NEU.FTZ.AND P0, PT, R133, -INF , PT ;  /* 0xff8000008500780b */ /* 0x000fe20003f1d000 */
[----:B------:R-:W-:Y:S01]  /*5430*/  WARPSYNC 0xffffffff ;  /* 0xffffffff00007948 */ /* 0x000fe20003800000 */
[----:B------:R-:W-:Y:S01]  /*5440*/  LDSM.16.MT88.4 R36, [R204+0x800] ;  /* 0x00080000cc24783b */ /* 0x000fe20000004200 */
[----:B------:R-:W-:Y:S02]  /*5450*/  IADD3 R217, R217, -0x2, RZ ;  /* 0xfffffffed9d97810 */ /* 0x000fe40007ffe0ff */
[----:B------:R-:W-:Y:S01]  /*5460*/  FSEL R2, R2, RZ, P0 ;  /* 0x000000ff02027208 */ /* 0x000fe20000000000 */
[----:B------:R-:W-:Y:S04]  /*5470*/  LDSM.16.MT88.4 R44, [R207] ;  /* 0x00000000cf2c783b */ /* 0x000fe80000004200 */
[--C-:B------:R-:W-:Y:S01]  /*5480*/  FFMA.FTZ R0, R7, c[0x0][0x2d0], -R2.reuse ;  /* 0x0000b40007007a23 */ /* 0x100fe20000010802 */
[----:B------:R-:W-:Y:S01]  /*5490*/  LDSM.16.MT88.4 R40, [R205+0x800] ;  /* 0x00080000cd28783b */ /* 0x000fe20000004200 */
[----:B------:R-:W-:-:S02]  /*54a0*/  FFMA.FTZ R3, R19, c[0x0][0x2d0], -R2 ;  /* 0x0000b40013037a23 */ /* 0x000fc40000010802 */
[----:B------:R2:W-:Y:S01]  /*54b0*/  MUFU.EX2 R113, R0 ;  /* 0x0000000000717308 */ /* 0x0005e20000000800 */
[----:B------:R-:W-:Y:S04]  /*54c0*/  LDSM.16.MT88.4 R28, [R206] ;  /* 0x00000000ce1c783b */ /* 0x000fe80000004200 */
[----:B------:R-:W-:Y:S03]  /*54d0*/  LDSM.16.MT88.4 R68, [R205+0x2000] ;  /* 0x00200000cd44783b */ /* 0x000fe60000004200 */
[----:B------:R4:W-:Y:S01]  /*54e0*/  MUFU.EX2 R131, R3 ;  /* 0x0000000300837308 */ /* 0x0009e20000000800 */
[----:B------:R-:W-:Y:S04]  /*54f0*/  LDSM.16.MT88.4 R60, [R207+0x800] ;  /* 0x00080000cf3c783b */ /* 0x000fe80000004200 */
[----:B------:R-:W-:Y:S01]  /*5500*/  LDSM.16.MT88.4 R64, [R206+0x800] ;  /* 0x00080000ce40783b */ /* 0x000fe20000004200 */
[----:B--2---:R-:W-:-:S03]  /*5510*/  FFMA.FTZ R0, R8, c[0x0][0x2d0], -R2 ;  /* 0x0000b40008007a23 */ /* 0x004fc60000010802 */
[----:B------:R-:W-:Y:S01]  /*5520*/  LDSM.16.MT88.4 R72, [R207+0x2000] ;  /* 0x00200000cf48783b */ /* 0x000fe20000004200 */
[----:B------:R2:W-:Y:S03]  /*5530*/  MUFU.EX2 R112, R0 ;  /* 0x0000000000707308 */ /* 0x0005e60000000800 */
[----:B------:R-:W-:Y:S01]  /*5540*/  LDSM.16.MT88.4 R48, [R204+0x2800] ;  /* 0x00280000cc30783b */ /* 0x000fe20000004200 */
[----:B----4-:R-:W-:-:S03]  /*5550*/  FFMA.FTZ R3, R20, c[0x0][0x2d0], -R2 ;  /* 0x0000b40014037a23 */ /* 0x010fc60000010802 */
[----:B------:R-:W-:Y:S01]  /*5560*/  LDSM.16.MT88.4 R56, [R206+0x2000] ;  /* 0x00200000ce38783b */ /* 0x000fe20000004200 */
[----:B------:R-:W-:Y:S03]  /*5570*/  MUFU.EX2 R135, R3 ;  /* 0x0000000300877308 */ /* 0x000fe60000000800 */
[----:B------:R-:W-:Y:S04]  /*5580*/  LDSM.16.MT88.4 R20, [R205] ;  /* 0x00000000cd14783b */ /* 0x000fe80000004200 */
[----:B------:R-:W-:Y:S01]  /*5590*/  LDSM.16.MT88.4 R76, [R207+0x2800] ;  /* 0x00280000cf4c783b */ /* 0x000fe20000004200 */
[----:B--2---:R-:W-:-:S03]  /*55a0*/  FFMA.FTZ R0, R10, c[0x0][0x2d0], -R2 ;  /* 0x0000b4000a007a23 */ /* 0x004fc60000010802 */
[----:B------:R-:W-:Y:S01]  /*55b0*/  LDSM.16.MT88.4 R80, [R204+0x4000] ;  /* 0x00400000cc50783b */ /* 0x000fe20000004200 */
[----:B------:R2:W-:Y:S02]  /*55c0*/  MUFU.EX2 R117, R0 ;  /* 0x0000000000757308 */ /* 0x0005e40000000800 */
[----:B--2---:R-:W-:-:S06]  /*55d0*/  FFMA.FTZ R0, R11, c[0x0][0x2d0], -R2 ;  /* 0x0000b4000b007a23 */ /* 0x004fcc0000010802 */
[----:B------:R2:W4:Y:S02]  /*55e0*/  MUFU.EX2 R119, R0 ;  /* 0x0000000000777308 */ /* 0x0005240000000800 */
[----:B--2---:R-:W-:Y:S01]  /*55f0*/  FFMA.FTZ R0, R16, c[0x0][0x2d0], -R2 ;  /* 0x0000b40010007a23 */ /* 0x004fe20000010802 */
[----:B---3--:R-:W-:-:S05]  /*5600*/  FMNMX.FTZ R16, R5, R4, !PT ;  /* 0x0000000405107209 */ /* 0x008fca0007810000 */
[----:B------:R2:W-:Y:S01]  /*5610*/  MUFU.EX2 R129, R0 ;  /* 0x0000000000817308 */ /* 0x0005e20000000800 */
[----:B------:R-:W-:Y:S01]  /*5620*/  FSETP.NEU.FTZ.AND P0, PT, R16, -INF , PT ;  /* 0xff8000001000780b */ /* 0x000fe20003f1d000 */
[----:B--2---:R-:W-:-:S06]  /*5630*/  FFMA.FTZ R0, R17, c[0x0][0x2d0], -R2 ;  /* 0x0000b40011007a23 */ /* 0x004fcc0000010802 */
[----:B------:R2:W-:Y:S02]  /*5640*/  MUFU.EX2 R130, R0 ;  /* 0x0000000000827308 */ /* 0x0005e40000000800 */
[----:B--2---:R-:W-:-:S05]  /*5650*/  FMUL.FTZ R0, R16, c[0x0][0x2d0] ;  /* 0x0000b40010007a20 */ /* 0x004fca0000410000 */
[----:B------:R-:W-:-:S05]  /*5660*/  FSEL R0, R0, RZ, P0 ;  /* 0x000000ff00007208 */ /* 0x000fca0000000000 */
[----:B------:R-:W-:-:S04]  /*5670*/  FFMA.FTZ R3, R6, c[0x0][0x2d0], -R0 ;  /* 0x0000b40006037a23 */ /* 0x000fc80000010800 */
[----:B------:R2:W-:Y:S02]  /*5680*/  MUFU.EX2 R19, R3 ;  /* 0x0000000300137308 */ /* 0x0005e40000000800 */
[--C-:B--2---:R-:W-:Y:S02]  /*5690*/  FFMA.FTZ R3, R9, c[0x0][0x2d0], -R0.reuse ;  /* 0x0000b40009037a23 */ /* 0x104fe40000010800 */
[----:B------:R-:W2:Y:S04]  /*56a0*/  LDSM.16.MT88.4 R8, [R204] ;  /* 0x00000000cc08783b */ /* 0x000ea80000004200 */
[----:B------:R3:W5:Y:S02]  /*56b0*/  MUFU.EX2 R17, R3 ;  /* 0x0000000300117308 */ /* 0x0007640000000800 */
[----:B---3--:R-:W-:Y:S01]  /*56c0*/  FFMA.FTZ R3, R14, c[0x0][0x2d0], -R0 ;  /* 0x0000b4000e037a23 */ /* 0x008fe20000010800 */
[----:B----4-:R-:W-:-:S05]  /*56d0*/  F2FP.BF16.PACK_AB R14, R119, R117 ;  /* 0x00000075770e723e */ /* 0x010fca00000010ff */
[----:B------:R3:W4:Y:S02]  /*56e0*/  MUFU.EX2 R116, R3 ;  /* 0x0000000300747308 */ /* 0x0007240000000800 */
[----:B---3--:R-:W-:Y:S01]  /*56f0*/  FFMA.FTZ R3, R13, c[0x0][0x2d0], -R0 ;  /* 0x0000b4000d037a23 */ /* 0x008fe20000010800 */
[----:B-----5:R-:W-:Y:S01]  /*5700*/  F2FP.BF16.PACK_AB R13, R17, R19 ;  /* 0x00000013110d723e */ /* 0x020fe200000010ff */
[----:B------:R-:W-:-:S04]  /*5710*/  FADD.FTZ R17, R19, R17 ;  /* 0x0000001113117221 */ /* 0x000fc80000010000 */
[----:B------:R3:W5:Y:S01]  /*5720*/  MUFU.EX2 R118, R3 ;  /* 0x0000000300767308 */ /* 0x0007620000000800 */
[----:B------:R-:W-:Y:S02]  /*5730*/  FFMA.FTZ R19, R97, c[0x0][0x2d0], -R2 ;  /* 0x0000b40061137a23 */ /* 0x000fe40000010802 */
[----:B----4-:R-:W-:Y:S02]  /*5740*/  FADD.FTZ R17, R116, R17 ;  /* 0x0000001174117221 */ /* 0x010fe40000010000 */
[----:B---3--:R-:W-:Y:S01]  /*5750*/  FFMA.FTZ R3, R12, c[0x0][0x2d0], -R0 ;  /* 0x0000b4000c037a23 */ /* 0x008fe20000010800 */
[----:B------:R-:W-:-:S03]  /*5760*/  F2FP.BF16.PACK_AB R12, R112, R113 ;  /* 0x00000071700c723e */ /* 0x000fc600000010ff */
[----:B------:R3:W-:Y:S02]  /*5770*/  MUFU.EX2 R128, R3 ;  /* 0x0000000300807308 */ /* 0x0007e40000000800 */
[----:B---3--:R-:W-:Y:S01]  /*5780*/  FFMA.FTZ R3, R15, c[0x0][0x2d0], -R0 ;  /* 0x0000b4000f037a23 */ /* 0x008fe20000010800 */
[----:B-----5:R-:W-:-:S05]  /*5790*/  F2FP.BF16.PACK_AB R15, R118, R116 ;  /* 0x00000074760f723e */ /* 0x020fca00000010ff */
[----:B------:R3:W4:Y:S02]  /*57a0*/  MUFU.EX2 R132, R3 ;  /* 0x0000000300847308 */ /* 0x0007240000000800 */
[C---:B-12---:R-:W-:Y:S07]  /*57b0*/  HMMA.16816.F32.BF16 R4, R12.reuse, R8, RZ ;  /* 0x000000080c04723c */ /* 0x046fee00000418ff */
[----:B------:R-:W-:Y:S01]  /*57c0*/  F2FP.BF16.PACK_AB R8, R130, R129 ;  /* 0x000000818208723e */ /* 0x000fe200000010ff */
[----:B------:R-:W-:Y:S01]  /*57d0*/  HMMA.16816.F32.BF16 R32, R12, R20, RZ ;  /* 0x000000140c20723c */ /* 0x000fe200000418ff */
[----:B---3--:R-:W-:Y:S01]  /*57e0*/  FFMA.FTZ R3, R18, c[0x0][0x2d0], -R0 ;  /* 0x0000b40012037a23 */ /* 0x008fe20000010800 */
[----:B----4-:R-:W-:Y:S01]  /*57f0*/  F2FP.BF16.PACK_AB R9, R132, R128 ;  /* 0x000000808409723e */ /* 0x010fe200000010ff */
[----:B------:R-:W-:-:S02]  /*5800*/  FFMA.FTZ R18, R96, c[0x0][0x2d0], -R2 ;  /* 0x0000b40060127a23 */ /* 0x000fc40000010802 */
[----:B------:R1:W-:Y:S03]  /*5810*/  MUFU.EX2 R134, R3 ;  /* 0x0000000300867308 */ /* 0x0003e60000000800 */
[C---:B------:R-:W-:Y:S08]  /*5820*/  HMMA.16816.F32.BF16 R20, R12.reuse, R22, RZ ;  /* 0x000000160c14723c */ /* 0x040ff000000418ff */
        /* <DEDUP_REMOVED lines=150> */
[----:B------:R-:W-:-:S04]  /*6190*/  @P4 SHF.R.U32.HI R0, RZ, c[0x0][0x2cc], R2 ;  /* 0x0000b300ff004a19 */ /* 0x000fc80000011602 */
[----:B------:R-:W-:Y:S01]  /*61a0*/  IADD3 R0, R0, R213, -R214 ;  /* 0x000000d500007210 */ /* 0x000fe20007ffe8d6 */
[----:B----4-:R-:W-:Y:S03]  /*61b0*/  HMMA.16816.F32.BF16 R24, R12, R20, RZ ;  /* 0x000000140c18723c */ /* 0x010fe600000418ff */
[----:B------:R-:W-:-:S04]  /*61c0*/  SHF.R.S32.HI R2, RZ, 0x1f, R0 ;  /* 0x0000001fff027819 */ /* 0x000fc80000011400 */
[----:B------:R-:W-:Y:S01]  /*61d0*/  LEA.HI R0, R2, R0, RZ, 0x6 ;  /* 0x0000000002007211 */ /* 0x000fe200078f30ff */
[----:B------:R-:W-:Y:S01]  /*61e0*/  HMMA.16816.F32.BF16 R12, R12, R22, RZ ;  /* 0x000000160c0c723c */ /* 0x000fe200000418ff */
[----:B------:R-:W1:Y:S02]  /*61f0*/  LDSM.16.MT88.4 R20, [R206+0x6800] ;  /* 0x00680000ce14783b */ /* 0x000e640000004200 */
[----:B------:R-:W-:-:S04]  /*6200*/  SHF.R.S32.HI R0, RZ, 0x6, R0 ;  /* 0x00000006ff007819 */ /* 0x000fc80000011400 */
[----:B------:R-:W-:-:S04]  /*6210*/  IMNMX R212, R226, R0, !PT ;  /* 0x00000000e2d47217 */ /* 0x000fc80007800200 */
[----:B------:R-:W-:-:S05]  /*6220*/  ISETP.GE.AND P0, PT, R217, R212, PT ;  /* 0x000000d4d900720c */ /* 0x000fca0003f06270 */
        /* <DEDUP_REMOVED lines=98> */
[----:B------:R-:W-:Y:S03]  /*6850*/  @!UPT UIADD3 URZ, URZ, URZ, URZ ;  /* 0x0000003f3f3ff290 */ /* 0x000fe6000fffe03f */
[----:B------:R-:W-:Y:S11]  /*6860*/  @!P0 BRA `(.L_x_2795) ;  /* 0x00003cb000008947 */ /* 0x000ff60003800000 */
[----:B------:R-:W-:Y:S02]  /*6870*/  MOV R135, R16 ;  /* 0x0000001000877202 */ /* 0x000fe40000000f00 */
[----:B------:R-:W-:-:S07]  /*6880*/  MOV R134, R133 ;  /* 0x0000008500867202 */ /* 0x000fce0000000f00 */
.L_x_2806:
        /* <DEDUP_REMOVED lines=26> */
[C---:B------:R-:W-:Y:S01]  /*6a30*/  IMAD R4, R216.reuse, c[0x0][0x21c], R4 ;  /* 0x00008700d8047a24 */ /* 0x040fe200078e0204 */
[----:B------:R-:W-:Y:S01]  /*6a40*/  SHF.R.S32.HI R6, RZ, 0x1f, R218 ;  /* 0x0000001fff067819 */ /* 0x000fe200000114da */
[----:B------:R-:W-:Y:S01]  /*6a50*/  IMAD.IADD R3, R3, 0x1, R0 ;  /* 0x0000000103037824 */ /* 0x000fe200078e0200 */
[C---:B------:R-:W-:Y:S01]  /*6a60*/  SHF.L.U64.HI R29, R225.reuse, 0x1, R5 ;  /* 0x00000001e11d7819 */ /* 0x040fe20000010205 */
[----:B------:R-:W-:Y:S01]  /*6a70*/  IMAD.SHL.U32 R133, R225, 0x2, RZ ;  /* 0x00000002e1857824 */ /* 0x000fe200078e00ff */
[C---:B------:R-:W-:Y:S01]  /*6a80*/  SHF.L.U64.HI R23, R223.reuse, 0x1, R7 ;  /* 0x00000001df177819 */ /* 0x040fe20000010207 */
        /* <DEDUP_REMOVED lines=11> */
.L_x_2892:
[----:B------:R-:W-:-:S05]  /*6b40*/  BRA.DIV ~URZ, `(.L_x_2799) ;  /* 0x0000e1b27f007947 */ /* 0x000fca000b800000 */
[----:B------:R-:W5:Y:S01]  /*6b50*/  SHFL.IDX PT, R0, R21, RZ, 0x181f ;  /* 0x00181fff15007589 */ /* 0x000f6200000e0000 */
[----:B------:R-:W-:Y:S02]  /*6b60*/  ISETP.GE.AND P6, PT, R218, c[0x0][0x1d4], PT ;  /* 0x00007500da007a0c */ /* 0x000fe40003fc6270 */
[----:B------:R-:W-:Y:S04]  /*6b70*/  ISETP.GE.AND P5, PT, R223, c[0x0][0x1d4], PT ;  /* 0x00007500df007a0c */ /* 0x000fe80003fa6270 */
[----:B------:R-:W-:Y:S02]  /*6b80*/  SEL R20, RZ, 0x10, P5 ;  /* 0x00000010ff147807 */ /* 0x000fe40002800000 */
[----:B-----5:R-:W-:Y:S05]  /*6b90*/  IADD3 R2, P0, R0, R30, RZ ;  /* 0x0000001e00027210 */ /* 0x020fea0007f1e0ff */
[----:B---3--:R-:W-:Y:S01]  /*6ba0*/  IMAD.X R3, R4, 0x1, R22, P0 ;  /* 0x0000000104037824 */ /* 0x008fe200000e0616 */
[----:B------:R-:W-:Y:S04]  /*6bb0*/  IADD3 R12, P0, R0, R31, RZ ;  /* 0x0000001f000c7210 */ /* 0x000fe80007f1e0ff */
[----:B------:R-:W-:Y:S01]  /*6bc0*/  @!PT LDS RZ, [RZ] ;  /* 0x00000000fffff984 */ /* 0x000fe20000000800 */
[----:B------:R-:W-:Y:S01]  /*6bd0*/  @!PT LDS RZ, [RZ] ;  /* 0x00000000fffff984 */ /* 0x000fe20000000800 */
[----:B------:R3:W-:Y:S01]  /*6be0*/  LDGSTS.E.BYPASS.LTC128B.128 [R215+0x100], [R2.64], !P6 ;  /* 0x0010000002d77fae */ /* 0x0007e2000f101d46 */
[----:B------:R-:W-:Y:S01]  /*6bf0*/  IMAD.X R13, R4, 0x1, R23, P0 ;  /* 0x00000001040d7824 */ /* 0x000fe200000e0617 */
[----:B------:R-:W-:Y:S04]  /*6c00*/  IADD3 R6, P0, R0, R133, RZ ;  /* 0x0000008500067210 */ /* 0x000fe80007f1e0ff */
[----:B------:R4:W-:Y:S01]  /*6c10*/  LDGSTS.E.BYPASS.LTC128B.128 [R215+0x2100], [R12.64], !P5 ;  /* 0x021000000cd77fae */ /* 0x0009e2000e901d46 */
[----:B------:R-:W-:Y:S01]  /*6c20*/  IMAD.X R7, R4, 0x1, R29, P0 ;  /* 0x0000000104077824 */ /* 0x000fe200000e061d */
[----:B------:R-:W-:Y:S04]  /*6c30*/  ISETP.GE.AND P0, PT, R225, c[0x0][0x1d4], PT ;  /* 0x00007500e1007a0c */ /* 0x000fe80003f06270 */
[----:B------:R-:W-:Y:S02]  /*6c40*/  SEL R14, RZ, 0x10, P0 ;  /* 0x00000010ff0e7807 */ /* 0x000fe40000000000 */
[----:B---3--:R-:W-:Y:S02]  /*6c50*/  IADD3 R2, P2, R0, R132, RZ ;  /* 0x0000008400027210 */ /* 0x008fe40007f5e0ff */
[----:B------:R-:W3:Y:S03]  /*6c60*/  SHFL.IDX PT, R0, R21, 0x1, 0x181f ;  /* 0x00381f0015007f89 */ /* 0x000ee600000e0000 */
[----:B------:R-:W-:Y:S01]  /*6c70*/  IMAD.X R3, R4, 0x1, R28, P2 ;  /* 0x0000000104037824 */ /* 0x000fe200010e061c */
[----:B------:R-:W-:Y:S01]  /*6c80*/  ISETP.GE.AND P2, PT, R224, c[0x0][0x1d4], PT ;  /* 0x00007500e0007a0c */ /* 0x000fe20003f46270 */
[----:B------:R5:W2:Y:S03]  /*6c90*/  SHFL.IDX PT, R4, R5, 0x1, 0x181f ;  /* 0x00381f0005047f89 */ /* 0x000aa600000e0000 */
[----:B------:R-:W-:Y:S09]  /*6ca0*/  SEL R15, RZ, 0x10, P2 ;  /* 0x00000010ff0f7807 */ /* 0x000ff20001000000 */
[----:B------:R4:W-:Y:S04]  /*6cb0*/  LDGSTS.E.BYPASS.LTC128B.128 [R215+0x4100], [R2.64], !P2 ;  /* 0x0410000002d77fae */ /* 0x0009e8000d101d46 */
[----:B------:R4:W-:Y:S02]  /*6cc0*/  LDGSTS.E.BYPASS.LTC128B.128 [R215+0x6100], [R6.64], !P0 ;  /* 0x0610000006d77fae */ /* 0x0009e4000c101d46 */
[----:B----45:R-:W-:Y:S04]  /*6cd0*/  SEL R5, RZ, 0x10, P6 ;  /* 0x00000010ff057807 */ /* 0x030fe80003000000 */
.L_x_2893:
[C---:B---3--:R-:W-:Y:S02]  /*6ce0*/  IADD3 R2, -R5.reuse, 0x10, RZ ;  /* 0x0000001005027810 */ /* 0x048fe40007ffe1ff */
[----:B------:R-:W-:Y:S02]  /*6cf0*/  ISETP.NE.U32.AND P5, PT, R5, RZ, PT ;  /* 0x000000ff0500720c */ /* 0x000fe40003fa5070 */
[----:B------:R-:W-:Y:S04]  /*6d00*/  LOP3.LUT R2, R2, 0xf, RZ, 0xc0, !PT ;  /* 0x0000000f02027812 */ /* 0x000fe800078ec0ff */
[----:B------:R-:W-:Y:S04]  /*6d10*/  IADD3 R2, P2, P0, R2, R0, R30 ;  /* 0x0000000002027210 */ /* 0x000fe8000785e01e */
[----:B--2---:R-:W-:Y:S05]  /*6d20*/  IADD3.X R3, RZ, R4, R22, P2, P0 ;  /* 0x00000004ff037210 */ /* 0x004fea00017e0416 */
[----:B------:R-:W-:Y:S01]  /*6d30*/  @!PT LDS RZ, [RZ] ;  /* 0x00000000fffff984 */ /* 0x000fe20000000800 */
[----:B------:R-:W-:Y:S01]  /*6d40*/  @!PT LDS RZ, [RZ] ;  /* 0x00000000fffff984 */ /* 0x000fe20000000800 */
[----:B------:R-:W-:Y:S01]  /*6d50*/  @!PT LDS RZ, [RZ] ;  /* 0x00000000fffff984 */ /* 0x000fe20000000800 */
[----:B------:R2:W-:Y:S02]  /*6d60*/  LDGSTS.E.BYPASS.LTC128B.128.ZFILL [R215+0x1100], [R2.64], P5 ;  /* 0x0110000002d77fae */ /* 0x0005e4000a941d46 */
[----:B--2---:R-:W-:Y:S04]  /*6d70*/  IADD3 R2, -R20, 0x10, RZ ;  /* 0x0000001014027810 */ /* 0x004fe80007ffe1ff */
[----:B------:R-:W-:Y:S04]  /*6d80*/  LOP3.LUT R2, R2, 0xf, RZ, 0xc0, !PT ;  /* 0x0000000f02027812 */ /* 0x000fe800078ec0ff */
[----:B------:R-:W-:Y:S02]  /*6d90*/  IADD3 R12, P2, P0, R2, R0, R31 ;  /* 0x00000000020c7210 */ /* 0x000fe4000785e01f */
[C---:B------:R-:W-:Y:S02]  /*6da0*/  IADD3 R2, -R15.reuse, 0x10, RZ ;  /* 0x000000100f027810 */ /* 0x040fe40007ffe1ff */
[----:B------:R-:W-:Y:S02]  /*6db0*/  IADD3.X R13, RZ, R4, R23, P2, P0 ;  /* 0x00000004ff0d7210 */ /* 0x000fe400017e0417 */
[----:B------:R-:W-:Y:S04]  /*6dc0*/  LOP3.LUT R2, R2, 0xf, RZ, 0xc0, !PT ;  /* 0x0000000f02027812 */ /* 0x000fe800078ec0ff */
[----:B------:R-:W-:Y:S02]  /*6dd0*/  IADD3 R6, P6, P5, R2, R0, R132 ;  /* 0x0000000002067210 */ /* 0x000fe40007dde084 */
[----:B------:R-:W-:Y:S02]  /*6de0*/  IADD3 R2, -R14, 0x10, RZ ;  /* 0x000000100e027810 */ /* 0x000fe40007ffe1ff */
[----:B------:R-:W-:Y:S02]  /*6df0*/  IADD3.X R7, RZ, R4, R28, P6, P5 ;  /* 0x00000004ff077210 */ /* 0x000fe400037ea41c */
[----:B------:R-:W-:Y:S02]  /*6e00*/  ISETP.NE.U32.AND P6, PT, R20, RZ, PT ;  /* 0x000000ff1400720c */ /* 0x000fe40003fc5070 */
[----:B------:R-:W-:Y:S02]  /*6e10*/  LOP3.LUT R2, R2, 0xf, RZ, 0xc0, !PT ;  /* 0x0000000f02027812 */ /* 0x000fe400078ec0ff */
[----:B------:R-:W-:Y:S02]  /*6e20*/  ISETP.NE.U32.AND P5, PT, R15, RZ, PT ;  /* 0x000000ff0f00720c */ /* 0x000fe40003fa5070 */
[----:B------:R-:W-:Y:S04]  /*6e30*/  IADD3 R2, P2, P0, R2, R0, R133 ;  /* 0x0000000002027210 */ /* 0x000fe8000785e085 */
[----:B------:R-:W-:Y:S02]  /*6e40*/  IADD3.X R3, RZ, R4, R29, P2, P0 ;  /* 0x00000004ff037210 */ /* 0x000fe400017e041d */
[----:B------:R-:W-:Y:S01]  /*6e50*/  ISETP.NE.U32.AND P0, PT, R14, RZ, PT ;  /* 0x000000ff0e00720c */ /* 0x000fe20003f05070 */
[----:B------:R2:W-:Y:S04]  /*6e60*/  LDGSTS.E.BYPASS.LTC128B.128.ZFILL [R215+0x3100], [R12.64], P6 ;  /* 0x031000000cd77fae */ /* 0x0005e8000b141d46 */
[----:B------:R2:W-:Y:S08]  /*6e70*/  LDGSTS.E.BYPASS.LTC128B.128.ZFILL [R215+0x5100], [R6.64], P5 ;  /* 0x0510000006d77fae */ /* 0x0005f0000a941d46 */
[----:B------:R2:W-:Y:S02]  /*6e80*/  LDGSTS.E.BYPASS.LTC128B.128.ZFILL [R215+0x7100], [R2.64], P0 ;  /* 0x0710000002d77fae */ /* 0x0005e40008141d46 */
.L_x_2797:
[----:B------:R-:W-:Y:S05]  /*6e90*/  BSYNC B0 ;  /* 0x0000000000007941 */ /* 0x000fea0003800000 */
.L_x_2796:
        /* <DEDUP_REMOVED lines=207> */
[----:B------:R-:W-:Y:S01]  /*7b90*/  IMAD R2, R217, 0x40, R229 ;  /* 0x00000040d9027824 */ /* 0x000fe200078e02e5 */
[----:B------:R-:W-:Y:S01]  /*7ba0*/  SHF.R.S32.HI R193, RZ, 0x1f, R223 ;  /* 0x0000001fffc17819 */ /* 0x000fe200000114df */
[----:B------:R-:W-:Y:S01]  /*7bb0*/  IMAD.MOV.U32 R216, RZ, RZ, RZ ;  /* 0x000000ffffd87224 */ /* 0x000fe200078e00ff */
[C---:B------:R-:W-:Y:S01]  /*7bc0*/  SHF.L.U64.HI R176, R225.reuse, 0x1, R192 ;  /* 0x00000001e1b07819 */ /* 0x040fe200000102c0 */
[----:B------:R-:W-:Y:S01]  /*7bd0*/  IMAD.SHL.U32 R180, R225, 0x2, RZ ;  /* 0x00000002e1b47824 */ /* 0x000fe200078e00ff */
[----:B------:R-:W-:Y:S01]  /*7be0*/  IADD3 R2, R2, -0x40, R227 ;  /* 0xffffffc002027810 */ /* 0x000fe20007ffe0e3 */
[----:B------:R-:W-:Y:S01]  /*7bf0*/  IMAD.SHL.U32 R179, R224, 0x2, RZ ;  /* 0x00000002e0b37824 */ /* 0x000fe200078e00ff */
[----:B------:R-:W-:Y:S01]  /*7c00*/  SHF.R.S32.HI R192, RZ, 0x1f, R224 ;  /* 0x0000001fffc07819 */ /* 0x000fe200000114e0 */
[C---:B------:R-:W-:Y:S01]  /*7c10*/  IMAD.SHL.U32 R178, R223.reuse, 0x2, RZ ;  /* 0x00000002dfb27824 */ /* 0x040fe200078e00ff */
[----:B------:R-:W-:Y:S01]  /*7c20*/  SHF.L.U64.HI R174, R223, 0x1, R193 ;  /* 0x00000001dfae7819 */ /* 0x000fe200000102c1 */
[----:B------:R-:W-:Y:S01]  /*7c30*/  @P3 IMAD.HI.U32 R3, R2, c[0x0][0x2bc], RZ ;  /* 0x0000af0002033a27 */ /* 0x000fe200078e00ff */
[----:B------:R-:W-:Y:S02]  /*7c40*/  SHF.L.U64.HI R175, R224, 0x1, R192 ;  /* 0x00000001e0af7819 */ /* 0x000fe400000102c0 */
[----:B------:R-:W-:Y:S01]  /*7c50*/  SHF.R.S32.HI R192, RZ, 0x1f, R218 ;  /* 0x0000001fffc07819 */ /* 0x000fe200000114da */
[----:B------:R-:W-:Y:S01]  /*7c60*/  IMAD.MOV.U32 R0, RZ, RZ, R2 ;  /* 0x000000ffff007224 */ /* 0x000fe200078e0002 */
[----:B------:R-:W-:Y:S01]  /*7c70*/  @P3 SHF.R.U32.HI R0, RZ, c[0x0][0x2c0], R3 ;  /* 0x0000b000ff003a19 */ /* 0x000fe20000011603 */
[C---:B------:R-:W-:Y:S01]  /*7c80*/  IMAD.SHL.U32 R177, R218.reuse, 0x2, RZ ;  /* 0x00000002dab17824 */ /* 0x040fe200078e00ff */
[----:B------:R-:W-:Y:S02]  /*7c90*/  SHF.L.U64.HI R171, R218, 0x1, R192 ;  /* 0x00000001daab7819 */ /* 0x000fe400000102c0 */
        /* <DEDUP_REMOVED lines=22> */
.L_x_2894:
[----:B------:R-:W-:-:S05]  /*7e00*/  BRA.DIV ~URZ, `(.L_x_2803) ;  /* 0x0000d1f27f007947 */ /* 0x000fca000b800000 */
[----:B------:R-:W3:Y:S01]  /*7e10*/  SHFL.IDX PT, R0, R170, RZ, 0x181f ;  /* 0x00181fffaa007589 */ /* 0x000ee200000e0000 */
[----:B------:R-:W-:Y:S02]  /*7e20*/  ISETP.GE.AND P6, PT, R218, c[0x0][0x1d4], PT ;  /* 0x00007500da007a0c */ /* 0x000fe40003fc6270 */
[----:B------:R-:W-:Y:S02]  /*7e30*/  ISETP.GE.AND P5, PT, R223, c[0x0][0x1d4], PT ;  /* 0x00007500df007a0c */ /* 0x000fe40003fa6270 */
[----:B---3--:R-:W-:Y:S05]  /*7e40*/  IADD3 R2, P0, R0, R177, RZ ;  /* 0x000000b100027210 */ /* 0x008fea0007f1e0ff */
[----:B--2---:R-:W-:Y:S05]  /*7e50*/  IMAD.X R3, R132, 0x1, R171, P0 ;  /* 0x0000000184037824 */ /* 0x004fea00000e06ab */
        /* <DEDUP_REMOVED lines=8> */
[----:B------:R-:W-:Y:S04]  /*7ee0*/  ISETP.GE.AND P0, PT, R225, c[0x0][0x1d4], PT ;  /* 0x00007500e1007a0c */ /* 0x000fe80003f06270 */
[----:B------:R-:W-:Y:S02]  /*7ef0*/  SEL R172, RZ, 0x10, P0 ;  /* 0x00000010ffac7807 */ /* 0x000fe40000000000 */
[----:B--2---:R-:W-:Y:S02]  /*7f00*/  IADD3 R2, P2, R0, R179, RZ ;  /* 0x000000b300027210 */ /* 0x004fe40007f5e0ff */
[----:B------:R-:W2:Y:S03]  /*7f10*/  SHFL.IDX PT, R0, R170, 0x1, 0x181f ;  /* 0x00381f00aa007f89 */ /* 0x000ea600000e0000 */
[----:B------:R-:W-:Y:S01]  /*7f20*/  IMAD.X R3, R132, 0x1, R175, P2 ;  /* 0x0000000184037824 */ /* 0x000fe200010e06af */
[----:B------:R-:W-:Y:S01]  /*7f30*/  ISETP.GE.AND P2, PT, R224, c[0x0][0x1d4], PT ;  /* 0x00007500e0007a0c */ /* 0x000fe20003f46270 */
[----:B------:R3:W4:Y:S03]  /*7f40*/  SHFL.IDX PT, R132, R133, 0x1, 0x181f ;  /* 0x00381f0085847f89 */ /* 0x00072600000e0000 */
[----:B------:R-:W-:Y:S09]  /*7f50*/  SEL R173, RZ, 0x10, P2 ;  /* 0x00000010ffad7807 */ /* 0x000ff20001000000 */
[----:B------:R1:W-:Y:S04]  /*7f60*/  LDGSTS.E.BYPASS.LTC128B.128 [R215+0xc100], [R2.64], !P2 ;  /* 0x0c10000002d77fae */ /* 0x0003e8000d101d46 */
[----:B------:R5:W-:Y:S01]  /*7f70*/  LDGSTS.E.BYPASS.LTC128B.128 [R215+0xe100], [R168.64], !P0 ;  /* 0x0e100000a8d77fae */ /* 0x000be2000c101d46 */
[----:B-1-3--:R-:W-:Y:S02]  /*7f80*/  SEL R133, RZ, 0x10, P6 ;  /* 0x00000010ff857807 */ /* 0x00afe40003000000 */
[----:B-----5:R-:W-:Y:S02]  /*7f90*/  SEL R168, RZ, 0x10, P5 ;  /* 0x00000010ffa87807 */ /* 0x020fe40002800000 */
.L_x_2895:
[C---:B--2-4-:R-:W-:Y:S02]  /*7fa0*/  IADD3 R2, -R133.reuse, 0x10, RZ ;  /* 0x0000001085027810 */ /* 0x054fe40007ffe1ff */
[----:B------:R-:W-:Y:S02]  /*7fb0*/  ISETP.NE.U32.AND P5, PT, R133, RZ, PT ;  /* 0x000000ff8500720c */ /* 0x000fe40003fa5070 */
[----:B------:R-:W-:Y:S02]  /*7fc0*/  LOP3.LUT R2, R2, 0xf, RZ, 0xc0, !PT ;  /* 0x0000000f02027812 */ /* 0x000fe400078ec0ff */
[----:B------:R-:W-:Y:S02]  /*7fd0*/  ISETP.NE.U32.AND P6, PT, R168, RZ, PT ;  /* 0x000000ffa800720c */ /* 0x000fe40003fc5070 */
[----:B------:R-:W-:Y:S04]  /*7fe0*/  IADD3 R2, P2, P0, R2, R0, R177 ;  /* 0x0000000002027210 */ /* 0x000fe8000785e0b1 */
[----:B------:R-:W-:Y:S05]  /*7ff0*/  IADD3.X R3, RZ, R132, R171, P2, P0 ;  /* 0x00000084ff037210 */ /* 0x000fea00017e04ab */
        /* <DEDUP_REMOVED lines=8> */
[----:B------:R-:W-:Y:S02]  /*8080*/  IADD3 R2, -R173, 0x10, RZ ;  /* 0x00000010ad027810 */ /* 0x000fe40007ffe1ff */
[----:B------:R-:W-:Y:S02]  /*8090*/  IADD3.X R171, RZ, R132, R174, P2, P0 ;  /* 0x00000084ffab7210 */ /* 0x000fe400017e04ae */
[----:B------:R-:W-:Y:S03]  /*80a0*/  LOP3.LUT R2, R2, 0xf, RZ, 0xc0, !PT ;  /* 0x0000000f02027812 */ /* 0x000fe600078ec0ff */
[----:B------:R1:W-:Y:S01]  /*80b0*/  LDGSTS.E.BYPASS.LTC128B.128.ZFILL [R215+0xb100], [R170.64], P6 ;  /* 0x0b100000aad77fae */ /* 0x0003e2000b141d46 */
[----:B------:R-:W-:Y:S02]  /*80c0*/  IADD3 R168, P2, P0, R2, R0, R179 ;  /* 0x0000000002a87210 */ /* 0x000fe4000785e0b3 */
[----:B------:R-:W-:Y:S02]  /*80d0*/  IADD3 R2, -R172, 0x10, RZ ;  /* 0x00000010ac027810 */ /* 0x000fe40007ffe1ff */
[----:B------:R-:W-:Y:S02]  /*80e0*/  IADD3.X R169, RZ, R132, R175, P2, P0 ;  /* 0x00000084ffa97210 */ /* 0x000fe400017e04af */
[----:B------:R-:W-:Y:S03]  /*80f0*/  LOP3.LUT R2, R2, 0xf, RZ, 0xc0, !PT ;  /* 0x0000000f02027812 */ /* 0x000fe600078ec0ff */
[----:B------:R1:W-:Y:S01]  /*8100*/  LDGSTS.E.BYPASS.LTC128B.128.ZFILL [R215+0xd100], [R168.64], P5 ;  /* 0x0d100000a8d77fae */ /* 0x0003e2000a941d46 */
[----:B------:R-:W-:Y:S04]  /*8110*/  IADD3 R2, P2, P0, R2, R0, R180 ;  /* 0x0000000002027210 */ /* 0x000fe8000785e0b4 */
[----:B------:R-:W-:Y:S02]  /*8120*/  IADD3.X R3, RZ, R132, R176, P2, P0 ;  /* 0x00000084ff037210 */ /* 0x000fe400017e04b0 */
[----:B------:R-:W-:Y:S11]  /*8130*/  ISETP.NE.U32.AND P0, PT, R172, RZ, PT ;  /* 0x000000ffac00720c */ /* 0x000ff60003f05070 */
[----:B------:R-:W-:Y:S02]  /*8140*/  @!UPT UIADD3 URZ, URZ, URZ, URZ ;  /* 0x0000003f3f3ff290 */ /* 0x000fe4000fffe03f */
[----:B------:R1:W-:Y:S02]  /*8150*/  LDGSTS.E.BYPASS.LTC128B.128.ZFILL [R215+0xf100], [R2.64], P0 ;  /* 0x0f10000002d77fae */ /* 0x0003e40008141d46 */
.L_x_2801:
[----:B------:R-:W-:Y:S05]  /*8160*/  BSYNC B0 ;  /* 0x0000000000007941 */ /* 0x000fea0003800000 */
.L_x_2800:
[----:B------:R-:W-:Y:S01]  /*8170*/  IADD3 R132, R250, R239, RZ ;  /* 0x000000effa847210 */ /* 0x000fe20007ffe0ff */
[----:B------:R-:W0:Y:S04]  /*8180*/  LDGDEPBAR ;  /* 0x00000000000079af */ /* 0x000e280000000000 */
[----:B------:R-:W-:Y:S05]  /*8190*/  @P4 IMAD.HI.U32 R0, R132, c[0x0][0x2c8], RZ ;  /* 0x0000b20084004a27 */ /* 0x000fea00078e00ff */
[----:B------:R-:W-:Y:S02]  /*81a0*/  @P4 SHF.R.U32.HI R132, RZ, c[0x0][0x2cc], R0 ;  /* 0x0000b300ff844a19 */ /* 0x000fe40000011600 */
[----:B------:R-:W-:Y:S05]  /*81b0*/  MOV R0, 0x1 ;  /* 0x0000000100007802 */ /* 0x000fea0000000f00 */
[----:B------:R-:W-:Y:S05]  /*81c0*/  IMAD R0, R217, -0x40, R0 ;  /* 0xffffffc0d9007824 */ /* 0x000fea00078e0200 */
[----:B------:R-:W-:Y:S04]  /*81d0*/  IADD3 R0, R213, R0, -R248 ;  /* 0x00000000d5007210 */ /* 0x000fe80007ffe8f8 */
[----:B------:R-:W-:Y:S01]  /*81e0*/  IADD3 R133, R0, -R214, RZ ;  /* 0x800000d600857210 */ /* 0x000fe20007ffe0ff */
[----:B------:R-:W-:-:S05]  /*81f0*/  BRA.DIV ~URZ, `(.L_x_2804) ;  /* 0x0000d0927f007947 */ /* 0x000fca000b800000 */
[----:B------:R2:W3:Y:S02]  /*8200*/  SHFL.IDX PT, R0, R132, RZ, 0x1c1f ;  /* 0x001c1fff84007589 */ /* 0x0004e400000e0000 */
.L_x_2896:
        /* <DEDUP_REMOVED lines=21> */
[----:B-1----:R-:W-:Y:S02]  /*8360*/  FSEL R171, R20, -INF , P6 ;  /* 0xff80000014ab7808 */ /* 0x002fe40003000000 */
        /* <DEDUP_REMOVED lines=8> */
[----:B------:R-:W-:Y:S02]  /*83f0*/  FSEL R29, R29, -INF , P5 ;  /* 0xff8000001d1d7808 */ /* 0x000fe40002800000 */
[----:B------:R-:W-:Y:S02]  /*8400*/  FSEL R25, R32, -INF , P2 ;  /* 0xff80000020197808 */ /* 0x000fe40001000000 */
[----:B------:R-:W-:Y:S01]  /*8410*/  FSEL R4, R33, -INF , P0 ;  /* 0xff80000021047808 */ /* 0x000fe20000000000 */
[----:B------:R-:W-:-:S05]  /*8420*/  BRA.DIV ~URZ, `(.L_x_2805) ;  /* 0x0000ced27f007947 */ /* 0x000fca000b800000 */
[----:B------:R-:W1:Y:S02]  /*8430*/  SHFL.IDX PT, R0, R132, 0x1, 0x1c1f ;  /* 0x003c1f0084007f89 */ /* 0x000e6400000e0000 */
[----:B-1----:R-:W-:Y:S05]  /*8440*/  IMAD.IADD R0, R133, 0x1, R0 ;  /* 0x0000000185007824 */ /* 0x002fea00078e0200 */
        /* <DEDUP_REMOVED lines=51> */
[----:B-1----:R-:W-:Y:S02]  /*8780*/  FMNMX.FTZ R133, R0, R2, !PT ;  /* 0x0000000200857209 */ /* 0x002fe40007810000 */
        /* <DEDUP_REMOVED lines=17> */
[----:B-12---:R-:W-:Y:S06]  /*88a0*/  FMNMX.FTZ R132, R0, R2, !PT ;  /* 0x0000000200847209 */ /* 0x006fec0007810000 */
[----:B------:R1:W2:Y:S02]  /*88b0*/  SHFL.BFLY PT, R0, R132, 0x1, 0x1f ;  /* 0x0c201f0084007f89 */ /* 0x0002a400000e0000 */
.L_x_2897:
        /* <DEDUP_REMOVED lines=43> */
[C---:B------:R-:W-:Y:S01]  /*8b70*/  ISETP.GT.AND P0, PT, R217.reuse, R212, PT ;  /* 0x000000d4d900720c */ /* 0x040fe20003f04270 */
        /* <DEDUP_REMOVED lines=410> */
.L_x_2795:
[----:B------:R-:W-:-:S13]  /*a520*/  ISETP.GE.AND P0, PT, R217, R226, PT ;  /* 0x000000e2d900720c */ /* 0x000fda0003f06270 */
[----:B------:R-:W-:Y:S05]  /*a530*/  @!P0 BRA `(.L_x_2807) ;  /* 0x0000370000008947 */ /* 0x000fea0003800000 */
[----:B------:R-:W-:Y:S02]  /*a540*/  MOV R135, R16 ;  /* 0x0000001000877202 */ /* 0x000fe40000000f00 */
[----:B------:R-:W-:Y:S02]  /*a550*/  MOV R134, R133 ;  /* 0x0000008500867202 */ /* 0x000fe40000000f00 */
.L_x_2814:
        /* <DEDUP_REMOVED lines=9> */
[C---:B------:R-:W-:Y:S01]  /*a5f0*/  IMAD.WIDE.U32 R2, R219.reuse, c[0x0][0x208], RZ ;  /* 0x00008200db027a25 */ /* 0x040fe200078e00ff */
[----:B------:R-:W-:Y:S02]  /*a600*/  SHF.R.S32.HI R6, RZ, 0x1f, R223 ;  /* 0x0000001fff067819 */ /* 0x000fe400000114df */
[----:B------:R-:W-:Y:S01]  /*a610*/  SHF.L.U64.HI R21, R224, 0x1, R5 ;  /* 0x00000001e0157819 */ /* 0x000fe20000010205 */
[----:B------:R-:W-:Y:S01]  /*a620*/  IMAD R0, R219, c[0x0][0x20c], R0 ;  /* 0x00008300db007a24 */ /* 0x000fe200078e0200 */
[----:B------:R-:W-:Y:S01]  /*a630*/  SHF.R.S32.HI R5, RZ, 0x1f, R218 ;  /* 0x0000001fff057819 */ /* 0x000fe200000114da */
[----:B------:R-:W-:Y:S01]  /*a640*/  IMAD R4, R4, c[0x0][0x218], RZ ;  /* 0x0000860004047a24 */ /* 0x000fe200078e02ff */
[C---:B------:R-:W-:Y:S01]  /*a650*/  IADD3 R213, R200.reuse, 0x7800, RZ ;  /* 0x00007800c8d57810 */ /* 0x040fe20007ffe0ff */
[----:B------:R-:W-:Y:S01]  /*a660*/  IMAD.IADD R3, R3, 0x1, R0 ;  /* 0x0000000103037824 */ /* 0x000fe200078e0200 */
[----:B------:R-:W-:Y:S01]  /*a670*/  IADD3 R212, R200, 0x7000, RZ ;  /* 0x00007000c8d47810 */ /* 0x000fe20007ffe0ff */
[----:B------:R-:W-:Y:S01]  /*a680*/  IMAD R4, R216, c[0x0][0x21c], R4 ;  /* 0x00008700d8047a24 */ /* 0x000fe200078e0204 */
[----:B------:R-:W-:Y:S01]  /*a690*/  IADD3 R199, R200, 0x6800, RZ ;  /* 0x00006800c8c77810 */ /* 0x000fe20007ffe0ff */
        /* <DEDUP_REMOVED lines=9> */
[C---:B------:R-:W-:Y:S01]  /*a730*/  IMAD.SHL.U32 R28, R223.reuse, 0x2, RZ ;  /* 0x00000002df1c7824 */ /* 0x040fe200078e00ff */
        /* <DEDUP_REMOVED lines=22> */
.L_x_2898:
[----:B------:R-:W5:Y:S01]  /*a8a0*/  SHFL.IDX PT, R5, R14, RZ, 0x181f ;  /* 0x00181fff0e057589 */ /* 0x000f6200000e0000 */
[----:B------:R-:W-:Y:S01]  /*a8b0*/  ISETP.GE.AND P0, PT, R218, c[0x0][0x1d4], PT ;  /* 0x00007500da007a0c */ /* 0x000fe20003f06270 */
[----:B------:R-:W-:Y:S01]  /*a8c0*/  BSSY B0, `(.L_x_2809) ;  /* 0x000014c000007945 */ /* 0x000fe20003800000 */
[----:B------:R-:W-:Y:S02]  /*a8d0*/  ISETP.GE.AND P5, PT, R223, c[0x0][0x1d4], PT ;  /* 0x00007500df007a0c */ /* 0x000fe40003fa6270 */
[----:B------:R-:W-:Y:S01]  /*a8e0*/  ISETP.GE.AND P4, PT, R224, c[0x0][0x1d4], PT ;  /* 0x00007500e0007a0c */ /* 0x000fe20003f86270 */
[----:B------:R-:W4:Y:S01]  /*a8f0*/  SHFL.IDX PT, R3, R14, 0x1, 0x181f ;  /* 0x00381f000e037f89 */ /* 0x000f2200000e0000 */
[----:B------:R-:W-:Y:S04]  /*a900*/  SEL R214, RZ, 0x10, P0 ;  /* 0x00000010ffd67807 */ /* 0x000fe80000000000 */
[----:B----4-:R-:W4:Y:S01]  /*a910*/  SHFL.IDX PT, R4, R4, 0x1, 0x181f ;  /* 0x00381f0004047f89 */ /* 0x010f2200000e0000 */
[C---:B-----5:R-:W-:Y:S05]  /*a920*/  IADD3 R6, P2, R5.reuse, R23, RZ ;  /* 0x0000001705067210 */ /* 0x060fea0007f5e0ff */
[C---:B---3--:R-:W-:Y:S05]  /*a930*/  IMAD.X R7, R2.reuse, 0x1, R15, P2 ;  /* 0x0000000102077824 */ /* 0x048fea00010e060f */
[----:B------:R3:W-:Y:S02]  /*a940*/  LDGSTS.E.BYPASS.LTC128B.128 [R215+0x100], [R6.64], !P0 ;  /* 0x0010000006d77fae */ /* 0x0007e4000c101d46 */
[C---:B---3--:R-:W-:Y:S05]  /*a950*/  IADD3 R6, P2, R5.reuse, R28, RZ ;  /* 0x0000001c05067210 */ /* 0x048fea0007f5e0ff */
[C---:B------:R-:W-:Y:S01]  /*a960*/  IMAD.X R7, R2.reuse, 0x1, R20, P2 ;  /* 0x0000000102077824 */ /* 0x040fe200010e0614 */
[----:B------:R-:W-:Y:S04]  /*a970*/  IADD3 R12, P2, R5, R29, RZ ;  /* 0x0000001d050c7210 */ /* 0x000fe80007f5e0ff */
[----:B------:R3:W-:Y:S01]  /*a980*/  LDGSTS.E.BYPASS.LTC128B.128 [R215+0x2100], [R6.64], !P5 ;  /* 0x0210000006d77fae */ /* 0x0007e2000e901d46 */
[C---:B------:R-:W-:Y:S01]  /*a990*/  IMAD.X R13, R2.reuse, 0x1, R21, P2 ;  /* 0x00000001020d7824 */ /* 0x040fe200010e0615 */
[----:B------:R-:W-:Y:S04]  /*a9a0*/  ISETP.GE.AND P2, PT, R225, c[0x0][0x1d4], PT ;  /* 0x00007500e1007a0c */ /* 0x000fe80003f46270 */
[----:B------:R5:W-:Y:S01]  /*a9b0*/  LDGSTS.E.BYPASS.LTC128B.128 [R215+0x4100], [R12.64], !P4 ;  /* 0x041000000cd77fae */ /* 0x000be2000e101d46 */
[----:B---3--:R-:W-:Y:S05]  /*a9c0*/  IADD3 R6, P6, R5, R30, RZ ;  /* 0x0000001e05067210 */ /* 0x008fea0007fde0ff */
[----:B------:R-:W-:Y:S01]  /*a9d0*/  IMAD.X R7, R2, 0x1, R22, P6 ;  /* 0x0000000102077824 */ /* 0x000fe200030e0616 */
[----:B------:R-:W-:Y:S02]  /*a9e0*/  IADD3 R2, -R214, 0x10, RZ ;  /* 0x00000010d6027810 */ /* 0x000fe40007ffe1ff */
[----:B-----5:R-:W-:Y:S02]  /*a9f0*/  SEL R12, RZ, 0x10, P4 ;  /* 0x00000010ff0c7807 */ /* 0x020fe40002000000 */
[----:B------:R3:W-:Y:S01]  /*aa00*/  LDGSTS.E.BYPASS.LTC128B.128 [R215+0x6100], [R6.64], !P2 ;  /* 0x0610000006d77fae */ /* 0x0007e2000d101d46 */
[----:B------:R-:W-:Y:S02]  /*aa10*/  LOP3.LUT R2, R2, 0xf, RZ, 0xc0, !PT ;  /* 0x0000000f02027812 */ /* 0x000fe400078ec0ff */
[----:B------:R-:W-:Y:S02]  /*aa20*/  SEL R13, RZ, 0x10, P2 ;  /* 0x00000010ff0d7807 */ /* 0x000fe40001000000 */
[-C--:B---3--:R-:W-:Y:S02]  /*aa30*/  IADD3 R6, P6, P0, R2, R3.reuse, R23 ;  /* 0x0000000302067210 */ /* 0x088fe400078de017 */
[----:B------:R-:W-:Y:S02]  /*aa40*/  SEL R2, RZ, 0x10, P5 ;  /* 0x00000010ff027807 */ /* 0x000fe40002800000 */
[-C--:B----4-:R-:W-:Y:S02]  /*aa50*/  IADD3.X R7, RZ, R4.reuse, R15, P6, P0 ;  /* 0x00000004ff077210 */ /* 0x090fe400037e040f */
[----:B------:R-:W-:Y:S02]  /*aa60*/  ISETP.NE.U32.AND P0, PT, R214, RZ, PT ;  /* 0x000000ffd600720c */ /* 0x000fe40003f05070 */
[----:B------:R-:W-:Y:S04]  /*aa70*/  IADD3 R5, -R2, 0x10, RZ ;  /* 0x0000001002057810 */ /* 0x000fe80007ffe1ff */
[----:B------:R-:W-:Y:S07]  /*aa80*/  LOP3.LUT R5, R5, 0xf, RZ, 0xc0, !PT ;  /* 0x0000000f05057812 */ /* 0x000fee00078ec0ff */
[----:B------:R3:W-:Y:S01]  /*aa90*/  LDGSTS.E.BYPASS.LTC128B.128.ZFILL [R215+0x1100], [R6.64], P0 ;  /* 0x0110000006d77fae */ /* 0x0007e20008141d46 */
[-C--:B------:R-:W-:Y:S04]  /*aaa0*/  IADD3 R14, P6, P0, R5, R3.reuse, R28 ;  /* 0x00000003050e7210 */ /* 0x080fe800078de01c */
[-C--:B------:R-:W-:Y:S02]  /*aab0*/  IADD3.X R15, RZ, R4.reuse, R20, P6, P0 ;  /* 0x00000004ff0f7210 */ /* 0x080fe400037e0414 */
[----:B---3--:R-:W-:Y:S04]  /*aac0*/  IADD3 R6, -R12, 0x10, RZ ;  /* 0x000000100c067810 */ /* 0x008fe80007ffe1ff */
[----:B------:R-:W-:Y:S04]  /*aad0*/  LOP3.LUT R5, R6, 0xf, RZ, 0xc0, !PT ;  /* 0x0000000f06057812 */ /* 0x000fe800078ec0ff */
[-C--:B------:R-:W-:Y:S02]  /*aae0*/  IADD3 R20, P6, P0, R5, R3.reuse, R29 ;  /* 0x0000000305147210 */ /* 0x080fe400078de01d */
[----:B------:R-:W-:Y:S02]  /*aaf0*/  IADD3 R5, -R13, 0x10, RZ ;  /* 0x000000100d057810 */ /* 0x000fe40007ffe1ff */
[-C--:B------:R-:W-:Y:S02]  /*ab00*/  IADD3.X R21, RZ, R4.reuse, R21, P6, P0 ;  /* 0x00000004ff157210 */ /* 0x080fe400037e0415 */
[----:B------:R-:W-:Y:S04]  /*ab10*/  LOP3.LUT R5, R5, 0xf, RZ, 0xc0, !PT ;  /* 0x0000000f05057812 */ /* 0x000fe800078ec0ff */
[----:B------:R-:W-:Y:S04]  /*ab20*/  IADD3 R28, P6, P0, R5, R3, R30 ;  /* 0x00000003051c7210 */ /* 0x000fe800078de01e */
[----:B------:R-:W-:Y:S02]  /*ab30*/  IADD3.X R29, RZ, R4, R22, P6, P0 ;  /* 0x00000004ff1d7210 */ /* 0x000fe400037e0416 */
[C---:B--2---:R-:W-:Y:S03]  /*ab40*/  HMMA.16816.F32.BF16 R4, R32.reuse, R8, RZ ;  /* 0x000000082004723c */ /* 0x044fe600000418ff */
[----:B------:R-:W-:Y:S02]  /*ab50*/  ISETP.NE.U32.AND P0, PT, R2, RZ, PT ;  /* 0x000000ff0200720c */ /* 0x000fe40003f05070 */
[----:B------:R-:W-:Y:S03]  /*ab60*/  ISETP.NE.U32.AND P6, PT, R12, RZ, PT ;  /* 0x000000ff0c00720c */ /* 0x000fe60003fc5070 */
[C---:B------:R-:W-:Y:S08]  /*ab70*/  HMMA.16816.F32.BF16 R8, R32.reuse, R10, RZ ;  /* 0x0000000a2008723c */ /* 0x040ff000000418ff */
[----:B------:R2:W-:Y:S01]  /*ab80*/  LDGSTS.E.BYPASS.LTC128B.128.ZFILL [R215+0x3100], [R14.64], P0 ;  /* 0x031000000ed77fae */ /* 0x0005e20008141d46 */
[----:B------:R-:W-:Y:S04]  /*ab90*/  ISETP.NE.U32.AND P0, PT, R13, RZ, PT ;  /* 0x000000ff0d00720c */ /* 0x000fe80003f05070 */
[----:B------:R3:W-:Y:S09]  /*aba0*/  LDGSTS.E.BYPASS.LTC128B.128.ZFILL [R215+0x5100], [R20.64], P6 ;  /* 0x0510000014d77fae */ /* 0x0007f2000b141d46 */
[----:B------:R4:W-:Y:S01]  /*abb0*/  LDGSTS.E.BYPASS.LTC128B.128.ZFILL [R215+0x7100], [R28.64], P0 ;  /* 0x071000001cd77fae */ /* 0x0009e20008141d46 */
[----:B------:R-:W-:Y:S04]  /*abc0*/  ISETP.GT.AND P0, PT, R217, R226, PT ;  /* 0x000000e2d900720c */ /* 0x000fe80003f04270 */
[----:B------:R-:W0:Y:S01]  /*abd0*/  LDGDEPBAR ;  /* 0x00000000000079af */ /* 0x000e220000000000 */
[C---:B--2---:R-:W-:Y:S08]  /*abe0*/  HMMA.16816.F32.BF16 R12, R32.reuse, R16, RZ ;  /* 0x00000010200c723c */ /* 0x044ff000000418ff */
[C---:B------:R-:W-:Y:S08]  /*abf0*/  HMMA.16816.F32.BF16 R16, R32.reuse, R18, RZ ;  /* 0x000000122010723c */ /* 0x040ff000000418ff */
[C---:B-1-3--:R-:W-:Y:S08]  /*ac00*/  HMMA.16816.F32.BF16 R20, R32.reuse, R24, RZ ;  /* 0x000000182014723c */ /* 0x04aff000000418ff */
[C---:B------:R-:W-:Y:S08]  /*ac10*/  HMMA.16816.F32.BF16 R24, R32.reuse, R26, RZ ;  /* 0x0000001a2018723c */ /* 0x040ff000000418ff */
[C---:B----4-:R-:W-:Y:S08]  /*ac20*/  HMMA.16816.F32.BF16 R28, R32.reuse, R168, RZ ;  /* 0x000000a8201c723c */ /* 0x050ff000000418ff */
        /* <DEDUP_REMOVED lines=235> */
.L_x_2899:
        /* <DEDUP_REMOVED lines=22> */
.L_x_2900:
[C---:B---3--:R-:W-:Y:S02]  /*bc40*/  IADD3 R2, -R214.reuse, 0x10, RZ ;  /* 0x00000010d6027810 */ /* 0x048fe40007ffe1ff */
[----:B------:R-:W-:Y:S02]  /*bc50*/  ISETP.NE.U32.AND P0, PT, R214, RZ, PT ;  /* 0x000000ffd600720c */ /* 0x000fe40003f05070 */
[----:B------:R-:W-:Y:S02]  /*bc60*/  LOP3.LUT R2, R2, 0xf, RZ, 0xc0, !PT ;  /* 0x0000000f02027812 */ /* 0x000fe400078ec0ff */
[----:B-1----:R-:W-:Y:S02]  /*bc70*/  P2R R133, PR, RZ, 0x2 ;  /* 0x00000002ff857803 */ /* 0x002fe40000000000 */
[----:B--2---:R-:W-:Y:S04]  /*bc80*/  IADD3 R2, P1, P6, R2, R0, R175 ;  /* 0x0000000002027210 */ /* 0x004fe80007e3e0af */
[----:B----4-:R-:W-:Y:S02]  /*bc90*/  IADD3.X R3, RZ, R132, R171, P1, P6 ;  /* 0x00000084ff037210 */ /* 0x010fe40000fec4ab */
[C---:B------:R-:W-:Y:S02]  /*bca0*/  IADD3 R168, P6, R0.reuse, R177, RZ ;  /* 0x000000b100a87210 */ /* 0x040fe40007fde0ff */
[----:B------:R-:W-:Y:S01]  /*bcb0*/  ISETP.NE.AND P1, PT, R133, RZ, PT ;  /* 0x000000ff8500720c */ /* 0x000fe20003f25270 */
        /* <DEDUP_REMOVED lines=12> */
.L_x_2810:
[----:B------:R-:W-:Y:S05]  /*bd80*/  BSYNC B0 ;  /* 0x0000000000007941 */ /* 0x000fea0003800000 */
.L_x_2809:
        /* <DEDUP_REMOVED lines=41> */
.L_x_2901:
        /* <DEDUP_REMOVED lines=450> */
.L_x_2807:
[----:B------:R-:W-:Y:S05]  /*dc40*/  BRA.DIV ~URZ, `(.L_x_2815) ;  /* 0x000080627f007947 */ /* 0x000fea000b800000 */
[----:B------:R1:W2:Y:S02]  /*dc50*/  SHFL.BFLY PT, R0, R222, 0x2, 0x1f ;  /* 0x0c401f00de007f89 */ /* 0x0002a400000e0000 */
.L_x_2902:
[----:B--2---:R-:W-:Y:S01]  /*dc60*/  FADD.FTZ R4, R0, R222 ;  /* 0x000000de00047221 */ /* 0x004fe20000010000 */
[----:B------:R-:W-:Y:S05]  /*dc70*/  BRA.DIV ~URZ, `(.L_x_2816) ;  /* 0x000080827f007947 */ /* 0x000fea000b800000 */
[----:B------:R-:W2:Y:S02]  /*dc80*/  SHFL.BFLY PT, R0, R221, 0x2, 0x1f ;  /* 0x0c401f00dd007f89 */ /* 0x000ea400000e0000 */
[----:B--2---:R-:W-:-:S02]  /*dc90*/  FADD.FTZ R5, R0, R221 ;  /* 0x000000dd00057221 */ /* 0x004fc40000010000 */
[----:B------:R-:W2:Y:S04]  /*dca0*/  SHFL.BFLY PT, R0, R4, 0x1, 0x1f ;  /* 0x0c201f0004007f89 */ /* 0x000ea800000e0000 */
[----:B------:R3:W4:Y:S01]  /*dcb0*/  SHFL.BFLY PT, R3, R5, 0x1, 0x1f ;  /* 0x0c201f0005037f89 */ /* 0x00072200000e0000 */
[----:B--2---:R-:W-:-:S05]  /*dcc0*/  FADD.FTZ R4, R4, R0 ;  /* 0x0000000004047221 */ /* 0x004fca0000010000 */
.L_x_2903:
        /* <DEDUP_REMOVED lines=33> */
[C---:B--2---:R-:W-:Y:S02]  /*dee0*/  FMUL.FTZ R120, R0.reuse, R154 ;  /* 0x0000009a00787220 */ /* 0x044fe40000410000 */
[----:B------:R-:W-:Y:S02]  /*def0*/  FMUL.FTZ R121, R0, R155 ;  /* 0x0000009b00797220 */ /* 0x000fe40000410000 */
[----:B------:R-:W-:-:S02]  /*df00*/  FMUL.FTZ R34, R2, R140 ;  /* 0x0000008c02227220 */ /* 0x000fc40000410000 */
[C---:B------:R-:W-:Y:S02]  /*df10*/  FMUL.FTZ R35, R2.reuse, R141 ;  /* 0x0000008d02237220 */ /* 0x040fe40000410000 */
[C---:B------:R-:W-:Y:S02]  /*df20*/  FMUL.FTZ R112, R2.reuse, R124 ;  /* 0x0000007c02707220 */ /* 0x040fe40000410000 */
[----:B------:R-:W-:Y:S02]  /*df30*/  FMUL.FTZ R113, R2, R125 ;  /* 0x0000007d02717220 */ /* 0x000fe40000410000 */
[C---:B------:R-:W-:Y:S02]  /*df40*/  FMUL.FTZ R128, R0.reuse, R158 ;  /* 0x0000009e00807220 */ /* 0x040fe40000410000 */
[C---:B------:R-:W-:Y:S02]  /*df50*/  FMUL.FTZ R129, R0.reuse, R159 ;  /* 0x0000009f00817220 */ /* 0x040fe40000410000 */
[----:B------:R-:W-:-:S02]  /*df60*/  FMUL.FTZ R154, R0, R46 ;  /* 0x0000002e009a7220 */ /* 0x000fc40000410000 */
        /* <DEDUP_REMOVED lines=106> */
.L_x_2776:
        /* <DEDUP_REMOVED lines=17> */
.L_x_2818:
[----:B------:R-:W-:Y:S05]  /*e720*/  BSYNC B0 ;  /* 0x0000000000007941 */ /* 0x000fea0003800000 */
.L_x_2817:
        /* <DEDUP_REMOVED lines=17> */
[----:B--2---:R2:W-:Y:S04]  /*e840*/  STS [R4], R2 ;  /* 0x0000000204007388 */ /* 0x0045e80000000800 */
[----:B------:R1:W-:Y:S01]  /*e850*/  STS [R4+0x400], R0 ;  /* 0x0004000004007388 */ /* 0x0003e20000000800 */
[----:B--2---:R-:W-:Y:S02]  /*e860*/  F2FP.BF16.PACK_AB R2, R25, R24 ;  /* 0x000000181902723e */ /* 0x004fe400000010ff */
[----:B-1----:R-:W-:-:S03]  /*e870*/  F2FP.BF16.PACK_AB R0, R153, R152 ;  /* 0x000000989900723e */ /* 0x002fc600000010ff */
        /* <DEDUP_REMOVED lines=94> */
[----:B-1----:R-:W2:Y:S01]  /*ee60*/  LDL.LU R4, [R1] ;  /* 0x0000000001047983 */ /* 0x002ea20000300800 */
[----:B------:R-:W-:Y:S01]  /*ee70*/  F2FP.BF16.PACK_AB R2, R101, R100 ;  /* 0x000000646502723e */ /* 0x000fe200000010ff */
[----:B------:R-:W-:Y:S01]  /*ee80*/  IMAD.MOV.U32 R14, RZ, RZ, c[0x0][0x388] ;  /* 0x0000e200ff0e7624 */ /* 0x000fe200078e00ff */
[----:B------:R-:W-:-:S02]  /*ee90*/  F2FP.BF16.PACK_AB R0, R83, R82 ;  /* 0x000000525300723e */ /* 0x000fc400000010ff */
[----:B------:R-:W-:Y:S01]  /*eea0*/  ISETP.NE.U32.AND P2, PT, RZ, c[0x0][0x508], PT ;  /* 0x00014200ff007a0c */ /* 0x000fe20003f45070 */
[----:B------:R1:W-:Y:S03]  /*eeb0*/  STS [R10+0xc000], R2 ;  /* 0x00c000020a007388 */ /* 0x0003e60000000800 */
[----:B------:R-:W-:Y:S01]  /*eec0*/  ISETP.NE.AND.EX P2, PT, RZ, c[0x0][0x50c], PT, P2 ;  /* 0x00014300ff007a0c */ /* 0x000fe20003f45320 */
        /* <DEDUP_REMOVED lines=26> */
[----:B------:R-:W-:-:S04]  /*f070*/  ISETP.NE.U32.AND P1, PT, RZ, c[0x0][0x500], PT ;  /* 0x00014000ff007a0c */ /* 0x000fc80003f25070 */
        /* <DEDUP_REMOVED lines=15> */
.L_x_2821:
[----:B-1----:R-:W2:Y:S04]  /*f170*/  LDL.LU R2, [R1+0x28] ;  /* 0x0000280001027983 */ /* 0x002ea80000300800 */
[----:B------:R-:W3:Y:S01]  /*f180*/  LDL R9, [R1+0x24] ;  /* 0x0000240001097983 */ /* 0x000ee20000100800 */
[----:B------:R-:W-:Y:S01]  /*f190*/  IMAD.MOV.U32 R15, RZ, RZ, 0x368 ;  /* 0x00000368ff0f7424 */ /* 0x000fe200078e00ff */
[----:B------:R-:W-:-:S02]  /*f1a0*/  ISETP.GT.AND P3, PT, R5, 0x1, PT ;  /* 0x000000010500780c */ /* 0x000fc40003f64270 */
[----:B------:R-:W4:Y:S01]  /*f1b0*/  LDL R110, [R1+0x30] ;  /* 0x00003000016e7983 */ /* 0x000f220000100800 */
[----:B------:R-:W-:Y:S02]  /*f1c0*/  ISETP.NE.U32.AND P0, PT, RZ, c[0x0][0x500], PT ;  /* 0x00014000ff007a0c */ /* 0x000fe40003f05070 */
[----:B------:R-:W-:Y:S02]  /*f1d0*/  SEL R15, R15, 0x328, P3 ;  /* 0x000003280f0f7807 */ /* 0x000fe40001800000 */
[----:B------:R-:W-:Y:S02]  /*f1e0*/  ISETP.NE.AND.EX P0, PT, RZ, c[0x0][0x504], PT, P0 ;  /* 0x00014100ff007a0c */ /* 0x000fe40003f05300 */
[----:B------:R-:W1:Y:S01]  /*f1f0*/  LDC.64 R4, c[0x0][R15+0x170] ;  /* 0x00005c000f047b82 */ /* 0x000e620000000a00 */
[----:B------:R-:W-:Y:S02]  /*f200*/  LOP3.LUT R11, R242, 0xffff, RZ, 0xc0, !PT ;  /* 0x0000fffff20b7812 */ /* 0x000fe400078ec0ff */
[----:B------:R-:W-:-:S05]  /*f210*/  SEL R8, R251, RZ, !P0 ;  /* 0x000000fffb087207 */ /* 0x000fca0004000000 */
[----:B------:R-:W1:Y:S08]  /*f220*/  LDC.64 R12, c[0x0][R15+0x168] ;  /* 0x00005a000f0c7b82 */ /* 0x000e700000000a00 */
[----:B------:R-:W2:Y:S01]  /*f230*/  LDC.64 R16, c[0x0][R15+0x178] ;  /* 0x00005e000f107b82 */ /* 0x000ea20000000a00 */
[----:B-----5:R-:W-:Y:S01]  /*f240*/  SHF.R.S32.HI R10, RZ, 0x1f, R0 ;  /* 0x0000001fff0a7819 */ /* 0x020fe20000011400 */
[----:B-1----:R-:W-:-:S02]  /*f250*/  IMAD R6, R13, R11, RZ ;  /* 0x0000000b0d067224 */ /* 0x002fc400078e02ff */
[----:B------:R-:W1:Y:S02]  /*f260*/  S2R R13, SR_TID.X ;  /* 0x00000000000d7919 */ /* 0x000e640000002100 */
[----:B-1----:R-:W-:-:S04]  /*f270*/  SHF.R.S32.HI R107, RZ, 0x1f, R13 ;  /* 0x0000001fff6b7819 */ /* 0x002fc8000001140d */
[----:B------:R-:W-:-:S04]  /*f280*/  LEA.HI R107, R107, R13, RZ, 0x5 ;  /* 0x0000000d6b6b7211 */ /* 0x000fc800078f28ff */
[----:B------:R-:W-:-:S05]  /*f290*/  LOP3.LUT R107, R107, 0xffffffe0, RZ, 0xc0, !PT ;  /* 0xffffffe06b6b7812 */ /* 0x000fca00078ec0ff */
[----:B------:R-:W-:Y:S02]  /*f2a0*/  IMAD.IADD R107, R13, 0x1, -R107 ;  /* 0x000000010d6b7824 */ /* 0x000fe400078e0a6b */
[----:B------:R-:W-:Y:S01]  /*f2b0*/  IMAD R13, R14, c[0x0][0x4e8], RZ ;  /* 0x00013a000e0d7a24 */ /* 0x000fe200078e02ff */
[----:B--2---:R-:W-:Y:S01]  /*f2c0*/  SEL R3, R2, RZ, !P0 ;  /* 0x000000ff02037207 */ /* 0x004fe20004000000 */
[----:B------:R-:W-:-:S04]  /*f2d0*/  IMAD R2, R5, R8, RZ ;  /* 0x0000000805027224 */ /* 0x000fc800078e02ff */
[C---:B------:R-:W-:Y:S02]  /*f2e0*/  IMAD R7, R4.reuse, R3, R2 ;  /* 0x0000000304077224 */ /* 0x040fe400078e0202 */
[----:B------:R-:W-:-:S04]  /*f2f0*/  IMAD.WIDE.U32 R2, R4, R8, RZ ;  /* 0x0000000804027225 */ /* 0x000fc800078e00ff */
[----:B------:R-:W-:-:S04]  /*f300*/  IMAD.WIDE.U32 R4, R12, R11, RZ ;  /* 0x0000000b0c047225 */ /* 0x000fc800078e00ff */
[----:B------:R-:W-:Y:S01]  /*f310*/  IMAD.IADD R3, R3, 0x1, R7 ;  /* 0x0000000103037824 */ /* 0x000fe200078e0207 */
[----:B------:R-:W-:Y:S01]  /*f320*/  IADD3 R12, P1, P0, R2, R4, R0 ;  /* 0x00000004020c7210 */ /* 0x000fe2000783e000 */
[----:B------:R-:W-:Y:S02]  /*f330*/  IMAD.MOV.U32 R2, RZ, RZ, c[0x0][0x4e8] ;  /* 0x00013a00ff027624 */ /* 0x000fe400078e00ff */
[----:B------:R-:W-:-:S03]  /*f340*/  IMAD.IADD R6, R5, 0x1, R6 ;  /* 0x0000000105067824 */ /* 0x000fc600078e0206 */
[----:B------:R-:W-:Y:S02]  /*f350*/  ISETP.NE.AND P2, PT, R2, 0x1, PT ;  /* 0x000000010200780c */ /* 0x000fe40003f45270 */
[----:B---3--:R-:W-:-:S05]  /*f360*/  SEL R2, R9, RZ, P3 ;  /* 0x000000ff09027207 */ /* 0x008fca0001800000 */
[-C--:B------:R-:W-:Y:S02]  /*f370*/  IMAD R7, R17, R2.reuse, RZ ;  /* 0x0000000211077224 */ /* 0x080fe400078e02ff */
[----:B------:R-:W-:Y:S02]  /*f380*/  IMAD.WIDE.U32 R4, R16, R2, RZ ;  /* 0x0000000210047225 */ /* 0x000fe400078e00ff */
[----:B------:R-:W1:Y:S02]  /*f390*/  LDC.64 R16, c[0x0][R15+0x160] ;  /* 0x000058000f107b82 */ /* 0x000e640000000a00 */
[----:B------:R-:W-:Y:S01]  /*f3a0*/  IMAD.IADD R9, R250, 0x1, R239 ;  /* 0x00000001fa097824 */ /* 0x000fe200078e02ef */
[----:B------:R-:W-:-:S03]  /*f3b0*/  IADD3.X R6, R3, R6, R10, P1, P0 ;  /* 0x0000000603067210 */ /* 0x000fc60000fe040a */
[----:B------:R-:W-:-:S04]  /*f3c0*/  @P2 IMAD.HI.U32 R3, R9, c[0x0][0x4ec], RZ ;  /* 0x00013b0009032a27 */ /* 0x000fc800078e00ff */
[----:B------:R-:W-:Y:S01]  /*f3d0*/  IMAD.MOV.U32 R2, RZ, RZ, R9 ;  /* 0x000000ffff027224 */ /* 0x000fe200078e0009 */
[----:B------:R-:W-:-:S04]  /*f3e0*/  @P2 SHF.R.U32.HI R2, RZ, c[0x0][0x4f0], R3 ;  /* 0x00013c00ff022a19 */ /* 0x000fc80000011603 */
[----:B------:R-:W-:Y:S02]  /*f3f0*/  IADD3 R4, P1, P0, R2, R12, R4 ;  /* 0x0000000c02047210 */ /* 0x000fe4000783e004 */
        /* <DEDUP_REMOVED lines=17> */
[----:B------:R-:W1:Y:S04]  /*f510*/  SHFL.IDX PT, R7, R2, RZ, 0x1c1f ;  /* 0x001c1fff02077589 */ /* 0x000e6800000e0000 */
[----:B------:R-:W-:Y:S04]  /*f520*/  SHFL.IDX PT, R4, R4, 0x1, 0x1c1f ;  /* 0x003c1f0004047f89 */ /* 0x000fe800000e0000 */
[----:B------:R4:W2:Y:S01]  /*f530*/  SHFL.IDX PT, R5, R2, 0x1, 0x1c1f ;  /* 0x003c1f0002057f89 */ /* 0x0008a200000e0000 */
[----:B------:R-:W-:Y:S01]  /*f540*/  LOP3.LUT P0, RZ, R107, 0x3, RZ, 0xc0, !PT ;  /* 0x000000036bff7812 */ /* 0x000fe2000780c0ff */
[----:B----4-:R-:W-:-:S05]  /*f550*/  IMAD.IADD R2, R110, 0x1, R239 ;  /* 0x000000016e027824 */ /* 0x010fca00078e02ef */
[C---:B------:R-:W-:Y:S02]  /*f560*/  IADD3 R3, R2.reuse, 0x8, RZ ;  /* 0x0000000802037810 */ /* 0x040fe40007ffe0ff */
[-C--:B------:R-:W-:Y:S02]  /*f570*/  ISETP.GE.OR P1, PT, R2, R13.reuse, P0 ;  /* 0x0000000d0200720c */ /* 0x080fe40000726670 */
[----:B------:R-:W-:-:S11]  /*f580*/  ISETP.GE.OR P0, PT, R3, R13, P0 ;  /* 0x0000000d0300720c */ /* 0x000fd60000706670 */
[----:B-1----:R1:W-:Y:S01]  /*f590*/  @!P1 ST.E [R6.64], R18 ;  /* 0x0000001206009985 */ /* 0x0023e2000c101906 */
[----:B------:R-:W-:-:S03]  /*f5a0*/  ISETP.GE.AND P1, PT, R2, R13, PT ;  /* 0x0000000d0200720c */ /* 0x000fc60003f26270 */
[----:B--2---:R1:W-:Y:S01]  /*f5b0*/  @!P0 ST.E [R4.64], R19 ;  /* 0x0000001304008985 */ /* 0x0043e2000c101906 */
[----:B------:R-:W-:Y:S01]  /*f5c0*/  ISETP.GE.AND P0, PT, R3, R13, PT ;  /* 0x0000000d0300720c */ /* 0x000fe20003f06270 */
        /* <DEDUP_REMOVED lines=48> */
.L_x_2904:
[----:B------:R-:W-:Y:S05]  /*f8d0*/  BRA.DIV ~URZ, `(.L_x_2824) ;  /* 0x000065927f007947 */ /* 0x000fea000b800000 */
[----:B------:R4:W2:Y:S02]  /*f8e0*/  SHFL.IDX PT, R0, R14, RZ, 0x181f ;  /* 0x00181fff0e007589 */ /* 0x0008a400000e0000 */
.L_x_2905:
        /* <DEDUP_REMOVED lines=24> */
.L_x_2826:
[----:B------:R-:W-:Y:S05]  /*fa70*/  BSYNC B0 ;  /* 0x0000000000007941 */ /* 0x000fea0003800000 */
.L_x_2825:
[----:B------:R-:W-:Y:S05]  /*fa80*/  BRA.DIV ~URZ, `(.L_x_2827) ;  /* 0x000064527f007947 */ /* 0x000fea000b800000 */
[----:B---3--:R3:W4:Y:S04]  /*fa90*/  SHFL.IDX PT, R4, R5, 0x1, 0x181f ;  /* 0x00381f0005047f89 */ /* 0x00872800000e0000 */
[----:B--2---:R3:W2:Y:S02]  /*faa0*/  SHFL.IDX PT, R0, R14, 0x1, 0x181f ;  /* 0x00381f000e007f89 */ /* 0x0046a400000e0000 */
.L_x_2906:
        /* <DEDUP_REMOVED lines=24> */
.L_x_2829:
[----:B------:R-:W-:Y:S05]  /*fc30*/  BSYNC B0 ;  /* 0x0000000000007941 */ /* 0x000fea0003800000 */
.L_x_2828:
[----:B------:R-:W-:Y:S05]  /*fc40*/  BRA.DIV ~URZ, `(.L_x_2830) ;  /* 0x000063627f007947 */ /* 0x000fea000b800000 */
[----:B----4-:R4:W3:Y:S02]  /*fc50*/  SHFL.IDX PT, R4, R5, 0x2, 0x181f ;  /* 0x00581f0005047f89 */ /* 0x0108e400000e0000 */
.L_x_2907:
[----:B------:R-:W-:Y:S05]  /*fc60*/  BRA.DIV ~URZ, `(.L_x_2831) ;  /* 0x000063b27f007947 */ /* 0x000fea000b800000 */
[----:B--2---:R2:W4:Y:S02]  /*fc70*/  SHFL.IDX PT, R0, R14, 0x2, 0x181f ;  /* 0x00581f000e007f89 */ /* 0x00452400000e0000 */
.L_x_2908:
        /* <DEDUP_REMOVED lines=24> */
.L_x_2833:
[----:B------:R-:W-:Y:S05]  /*fe00*/  BSYNC B0 ;  /* 0x0000000000007941 */ /* 0x000fea0003800000 */
.L_x_2832:
[----:B------:R-:W-:Y:S05]  /*fe10*/  BRA.DIV ~URZ, `(.L_x_2834) ;  /* 0x000062727f007947 */ /* 0x000fea000b800000 */
[----:B---3--:R3:W1:Y:S04]  /*fe20*/  SHFL.IDX PT, R4, R5, 0x3, 0x181f ;  /* 0x00781f0005047f89 */ /* 0x00866800000e0000 */
[----:B----4-:R3:W4:Y:S02]  /*fe30*/  SHFL.IDX PT, R0, R14, 0x3, 0x181f ;  /* 0x00781f000e007f89 */ /* 0x01072400000e0000 */
.L_x_2909:
        /* <DEDUP_REMOVED lines=25> */
.L_x_2822:
        /* <DEDUP_REMOVED lines=33> */
.L_x_2910:
[----:B------:R-:W-:Y:S05]  /*101e0*/  BRA.DIV ~URZ, `(.L_x_2837) ;  /* 0x00005fe27f007947 */ /* 0x000fea000b800000 */
[----:B------:R3:W4:Y:S02]  /*101f0*/  SHFL.IDX PT, R0, R12, RZ, 0x1c1f ;  /* 0x001c1fff0c007589 */ /* 0x00072400000e0000 */
.L_x_2911:
[----:B------:R-:W-:Y:S01]  /*10200*/  BSSY B0, `(.L_x_2838) ;  /* 0x00000e0000007945 */ /* 0x000fe20003800000 */
[----:B------:R-:W-:Y:S05]  /*10210*/  @P1 BRA `(.L_x_2839) ;  /* 0x00000de000001947 */ /* 0x000fea0003800000 */
[C---:B------:R-:W-:Y:S02]  /*10220*/  ISETP.GE.AND P1, PT, R248.reuse, c[0x0][0x3c8], PT ;  /* 0x0000f200f8007a0c */ /* 0x040fe40003f26270 */
[C---:B------:R-:W-:Y:S02]  /*10230*/  IADD3 R7, R248.reuse, 0x8, RZ ;  /* 0x00000008f8077810 */ /* 0x040fe40007ffe0ff */
[C---:B------:R-:W-:Y:S02]  /*10240*/  IADD3 R6, R248.reuse, 0x10, RZ ;  /* 0x00000010f8067810 */ /* 0x040fe40007ffe0ff */
[----:B------:R-:W-:Y:S02]  /*10250*/  ISETP.GE.AND P3, PT, R7, c[0x0][0x3c8], PT ;  /* 0x0000f20007007a0c */ /* 0x000fe40003f66270 */
[----:B------:R-:W-:-:S02]  /*10260*/  IADD3 R9, R248, 0x8, RZ ;  /* 0x00000008f8097810 */ /* 0x000fc40007ffe0ff */
[----:B------:R-:W-:Y:S02]  /*10270*/  ISETP.GE.AND P4, PT, R6, c[0x0][0x3c8], PT ;  /* 0x0000f20006007a0c */ /* 0x000fe40003f86270 */
[C---:B------:R-:W-:Y:S01]  /*10280*/  IADD3 R8, R248.reuse, 0x18, RZ ;  /* 0x00000018f8087810 */ /* 0x040fe20007ffe0ff */
[----:B----4-:R-:W-:Y:S01]  /*10290*/  @!P1 IMAD.MOV.U32 R2, RZ, RZ, R0 ;  /* 0x000000ffff029224 */ /* 0x010fe200078e0000 */
[----:B------:R-:W-:Y:S01]  /*102a0*/  SHF.R.S32.HI R9, RZ, 0x1f, R9 ;  /* 0x0000001fff097819 */ /* 0x000fe20000011409 */
[----:B--2---:R-:W-:Y:S01]  /*102b0*/  @!P1 IMAD.MOV.U32 R3, RZ, RZ, R4 ;  /* 0x000000ffff039224 */ /* 0x004fe200078e0004 */
[C---:B------:R-:W-:Y:S02]  /*102c0*/  IADD3 R13, R248.reuse, 0x20, RZ ;  /* 0x00000020f80d7810 */ /* 0x040fe40007ffe0ff */
[C---:B------:R-:W-:Y:S01]  /*102d0*/  IADD3 R11, R248.reuse, 0x18, RZ ;  /* 0x00000018f80b7810 */ /* 0x040fe20007ffe0ff */
[----:B------:R-:W-:Y:S01]  /*102e0*/  @!P1 IMAD.WIDE R2, R248, 0x4, R2 ;  /* 0x00000004f8029825 */ /* 0x000fe200078e0202 */
[----:B------:R-:W-:-:S02]  /*102f0*/  ISETP.GE.AND P6, PT, R13, c[0x0][0x3c8], PT ;  /* 0x0000f2000d007a0c */ /* 0x000fc40003fc6270 */
[----:B------:R-:W-:Y:S02]  /*10300*/  SHF.R.S32.HI R11, RZ, 0x1f, R11 ;  /* 0x0000001fff0b7819 */ /* 0x000fe4000001140b */
[----:B------:R2:W-:Y:S01]  /*10310*/  @!P1 ST.E.64 [R2.64], R22 ;  /* 0x0000001602009985 */ /* 0x0005e2000c101b06 */
[----:B------:R-:W-:Y:S02]  /*10320*/  ISETP.GE.AND P1, PT, R8, c[0x0][0x3c8], PT ;  /* 0x0000f20008007a0c */ /* 0x000fe40003f26270 */
[C---:B------:R-:W-:Y:S02]  /*10330*/  IADD3 R10, R248.reuse, 0x30, RZ ;  /* 0x00000030f80a7810 */ /* 0x040fe40007ffe0ff */
[----:B------:R-:W-:Y:S02]  /*10340*/  IADD3 R14, R248, 0x20, RZ ;  /* 0x00000020f80e7810 */ /* 0x000fe40007ffe0ff */
[----:B------:R-:W-:Y:S02]  /*10350*/  ISETP.GE.AND P5, PT, R10, c[0x0][0x3c8], PT ;  /* 0x0000f2000a007a0c */ /* 0x000fe40003fa6270 */
[----:B------:R-:W-:-:S02]  /*10360*/  SHF.R.S32.HI R14, RZ, 0x1f, R14 ;  /* 0x0000001fff0e7819 */ /* 0x000fc4000001140e */
[C---:B------:R-:W-:Y:S02]  /*10370*/  IADD3 R15, R248.reuse, 0xa0, RZ ;  /* 0x000000a0f80f7810 */ /* 0x040fe40007ffe0ff */
[C---:B------:R-:W-:Y:S02]  /*10380*/  IADD3 R16, R248.reuse, 0xb0, RZ ;  /* 0x000000b0f8107810 */ /* 0x040fe40007ffe0ff */
[C---:B------:R-:W-:Y:S02]  /*10390*/  IADD3 R17, R248.reuse, 0xa0, RZ ;  /* 0x000000a0f8117810 */ /* 0x040fe40007ffe0ff */
[----:B------:R-:W-:Y:S02]  /*103a0*/  IADD3 R18, R248, 0xe8, RZ ;  /* 0x000000e8f8127810 */ /* 0x000fe40007ffe0ff */
[----:B------:R-:W-:Y:S02]  /*103b0*/  SHF.R.S32.HI R17, RZ, 0x1f, R17 ;  /* 0x0000001fff117819 */ /* 0x000fe40000011411 */
[----:B------:R-:W-:-:S02]  /*103c0*/  SHF.R.S32.HI R18, RZ, 0x1f, R18 ;  /* 0x0000001fff127819 */ /* 0x000fc40000011412 */
[----:B--2---:R-:W-:-:S04]  /*103d0*/  @!P3 LEA R2, P2, R7, R0, 0x2 ;  /* 0x000000000702b211 */ /* 0x004fc800078410ff */
[----:B------:R-:W-:Y:S02]  /*103e0*/  @!P3 LEA.HI.X R3, R7, R4, R9, 0x2, P2 ;  /* 0x000000040703b211 */ /* 0x000fe400010f1409 */
[C---:B------:R-:W-:Y:S02]  /*103f0*/  IADD3 R7, R248.reuse, 0x10, RZ ;  /* 0x00000010f8077810 */ /* 0x040fe40007ffe0ff */
[----:B------:R-:W-:Y:S01]  /*10400*/  IADD3 R9, R248, 0x28, RZ ;  /* 0x00000028f8097810 */ /* 0x000fe20007ffe0ff */
[----:B------:R2:W-:Y:S01]  /*10410*/  @!P3 ST.E.64 [R2.64], R24 ;  /* 0x000000180200b985 */ /* 0x0005e2000c101b06 */
[----:B------:R-:W-:Y:S02]  /*10420*/  SHF.R.S32.HI R7, RZ, 0x1f, R7 ;  /* 0x0000001fff077819 */ /* 0x000fe40000011407 */
[----:B--2---:R-:W-:-:S04]  /*10430*/  @!P4 LEA R2, P2, R6, R0, 0x2 ;  /* 0x000000000602c211 */ /* 0x004fc800078410ff */
[----:B------:R-:W-:Y:S02]  /*10440*/  @!P4 LEA.HI.X R3, R6, R4, R7, 0x2, P2 ;  /* 0x000000040603c211 */ /* 0x000fe400010f1407 */
[----:B------:R-:W-:Y:S02]  /*10450*/  ISETP.GE.AND P2, PT, R9, c[0x0][0x3c8], PT ;  /* 0x0000f20009007a0c */ /* 0x000fe40003f46270 */
[C---:B------:R-:W-:Y:S01]  /*10460*/  @!P1 LEA R6, P3, R8.reuse, R0, 0x2 ;  /* 0x0000000008069211 */ /* 0x040fe200078610ff */
[----:B------:R2:W-:Y:S03]  /*10470*/  @!P4 ST.E.64 [R2.64], R26 ;  /* 0x0000001a0200c985 */ /* 0x0005e6000c101b06 */
        /* <DEDUP_REMOVED lines=9> */
[C---:B----4-:R-:W-:Y:S01]  /*10510*/  @!P2 LEA R6, P3, R9.reuse, R0, 0x2 ;  /* 0x000000000906a211 */ /* 0x050fe200078610ff */
[----:B------:R2:W-:Y:S01]  /*10520*/  @!P6 ST.E.64 [R2.64], R30 ;  /* 0x0000001e0200e985 */ /* 0x0005e2000c101b06 */
[C---:B------:R-:W-:Y:S02]  /*10530*/  IADD3 R14, R248.reuse, 0x30, RZ ;  /* 0x00000030f80e7810 */ /* 0x040fe40007ffe0ff */
[----:B------:R-:W-:Y:S02]  /*10540*/  @!P2 LEA.HI.X R7, R9, R4, R11, 0x2, P3 ;  /* 0x000000040907a211 */ /* 0x000fe400018f140b */
[----:B------:R-:W-:-:S02]  /*10550*/  IADD3 R9, R248, 0x48, RZ ;  /* 0x00000048f8097810 */ /* 0x000fc40007ffe0ff */
[----:B------:R-:W-:Y:S01]  /*10560*/  IADD3 R11, R248, 0x38, RZ ;  /* 0x00000038f80b7810 */ /* 0x000fe20007ffe0ff */
[----:B------:R4:W-:Y:S01]  /*10570*/  @!P2 ST.E.64 [R6.64], R32 ;  /* 0x000000200600a985 */ /* 0x0009e2000c101b06 */
[----:B------:R-:W-:Y:S02]  /*10580*/  ISETP.GE.AND P6, PT, R13, c[0x0][0x3c8], PT ;  /* 0x0000f2000d007a0c */ /* 0x000fe40003fc6270 */
[----:B------:R-:W-:Y:S02]  /*10590*/  ISETP.GE.AND P2, PT, R9, c[0x0][0x3c8], PT ;  /* 0x0000f20009007a0c */ /* 0x000fe40003f46270 */
[----:B------:R-:W-:Y:S02]  /*105a0*/  SHF.R.S32.HI R14, RZ, 0x1f, R14 ;  /* 0x0000001fff0e7819 */ /* 0x000fe4000001140e */
        /* <DEDUP_REMOVED lines=74> */
[----:B----4-:R-:W-:Y:S01]  /*10a50*/  @!P2 LEA R6, P3, R9, R0, 0x2 ;  /* 0x000000000906a211 */ /* 0x010fe200078610ff */
[----:B------:R2:W-:Y:S01]  /*10a60*/  @!P6 ST.E.64 [R2.64], R68 ;  /* 0x000000440200e985 */ /* 0x0005e2000c101b06 */
[----:B------:R-:W-:Y:S02]  /*10a70*/  ISETP.GE.AND P6, PT, R15, c[0x0][0x3c8], PT ;  /* 0x0000f2000f007a0c */ /* 0x000fe40003fc6270 */
[----:B------:R-:W-:Y:S02]  /*10a80*/  @!P2 LEA.HI.X R7, R9, R4, R11, 0x2, P3 ;  /* 0x000000040907a211 */ /* 0x000fe400018f140b */
[----:B------:R-:W-:-:S02]  /*10a90*/  IADD3 R11, R248, 0xa8, RZ ;  /* 0x000000a8f80b7810 */ /* 0x000fc40007ffe0ff */
[C---:B------:R-:W-:Y:S01]  /*10aa0*/  IADD3 R9, R248.reuse, 0x98, RZ ;  /* 0x00000098f8097810 */ /* 0x040fe20007ffe0ff */
[----:B------:R4:W-:Y:S01]  /*10ab0*/  @!P2 ST.E.64 [R6.64], R72 ;  /* 0x000000480600a985 */ /* 0x0009e2000c101b06 */
[----:B------:R-:W-:Y:S02]  /*10ac0*/  ISETP.GE.AND P2, PT, R11, c[0x0][0x3c8], PT ;  /* 0x0000f2000b007a0c */ /* 0x000fe40003f46270 */
[----:B------:R-:W-:Y:S02]  /*10ad0*/  SHF.R.S32.HI R13, RZ, 0x1f, R13 ;  /* 0x0000001fff0d7819 */ /* 0x000fe4000001140d */
[----:B------:R-:W-:Y:S02]  /*10ae0*/  SHF.R.S32.HI R9, RZ, 0x1f, R9 ;  /* 0x0000001fff097819 */ /* 0x000fe40000011409 */
[----:B------:R-:W-:Y:S02]  /*10af0*/  IADD3 R14, R248, 0xc0, RZ ;  /* 0x000000c0f80e7810 */ /* 0x000fe40007ffe0ff */
        /* <DEDUP_REMOVED lines=11> */
[----:B------:R-:W-:-:S04]  /*10bb0*/  @!P2 LEA R8, P3, R11, R0, 0x2 ;  /* 0x000000000b08a211 */ /* 0x000fc800078610ff */
[----:B------:R-:W-:Y:S02]  /*10bc0*/  @!P2 LEA.HI.X R9, R11, R4, R13, 0x2, P3 ;  /* 0x000000040b09a211 */ /* 0x000fe400018f140d */
[C---:B------:R-:W-:Y:S02]  /*10bd0*/  IADD3 R13, R248.reuse, 0xc8, RZ ;  /* 0x000000c8f80d7810 */ /* 0x040fe40007ffe0ff */
[----:B------:R-:W-:Y:S02]  /*10be0*/  IADD3 R11, R248, 0xd0, RZ ;  /* 0x000000d0f80b7810 */ /* 0x000fe40007ffe0ff */
[----:B--2---:R-:W-:-:S04]  /*10bf0*/  @!P6 LEA R2, P4, R15, R0, 0x2 ;  /* 0x000000000f02e211 */ /* 0x004fc800078810ff */
[----:B------:R-:W-:Y:S02]  /*10c00*/  @!P6 LEA.HI.X R3, R15, R4, R17, 0x2, P4 ;  /* 0x000000040f03e211 */ /* 0x000fe400020f1411 */
[C---:B------:R-:W-:Y:S02]  /*10c10*/  IADD3 R17, R248.reuse, 0xb0, RZ ;  /* 0x000000b0f8117810 */ /* 0x040fe40007ffe0ff */
[----:B------:R-:W-:Y:S01]  /*10c20*/  IADD3 R15, R248, 0xb8, RZ ;  /* 0x000000b8f80f7810 */ /* 0x000fe20007ffe0ff */
[----:B------:R2:W-:Y:S01]  /*10c30*/  @!P6 ST.E.64 [R2.64], R84 ;  /* 0x000000540200e985 */ /* 0x0005e2000c101b06 */
[----:B------:R-:W-:Y:S02]  /*10c40*/  ISETP.GE.AND P6, PT, R14, c[0x0][0x3c8], PT ;  /* 0x0000f2000e007a0c */ /* 0x000fe40003fc6270 */
[----:B------:R-:W-:Y:S01]  /*10c50*/  ISETP.GE.AND P4, PT, R13, c[0x0][0x3c8], PT ;  /* 0x0000f2000d007a0c */ /* 0x000fe20003f86270 */
[----:B------:R5:W-:Y:S01]  /*10c60*/  @!P2 ST.E.64 [R8.64], R88 ;  /* 0x000000580800a985 */ /* 0x000be2000c101b06 */
[----:B----4-:R-:W-:-:S02]  /*10c70*/  @!P5 LEA R6, P3, R16, R0, 0x2 ;  /* 0x000000001006d211 */ /* 0x010fc400078610ff */
[----:B------:R-:W-:Y:S02]  /*10c80*/  SHF.R.S32.HI R17, RZ, 0x1f, R17 ;  /* 0x0000001fff117819 */ /* 0x000fe40000011411 */
[----:B------:R-:W-:Y:S02]  /*10c90*/  SHF.R.S32.HI R15, RZ, 0x1f, R15 ;  /* 0x0000001fff0f7819 */ /* 0x000fe4000001140f */
[----:B------:R-:W-:Y:S02]  /*10ca0*/  @!P5 LEA.HI.X R7, R16, R4, R17, 0x2, P3 ;  /* 0x000000041007d211 */ /* 0x000fe400018f1411 */
[----:B------:R-:W-:Y:S02]  /*10cb0*/  ISETP.GE.AND P3, PT, R11, c[0x0][0x3c8], PT ;  /* 0x0000f2000b007a0c */ /* 0x000fe40003f66270 */
[C---:B------:R-:W-:Y:S01]  /*10cc0*/  IADD3 R16, R248.reuse, 0xc0, RZ ;  /* 0x000000c0f8107810 */ /* 0x040fe20007ffe0ff */
[----:B------:R4:W-:Y:S01]  /*10cd0*/  @!P5 ST.E.64 [R6.64], R92 ;  /* 0x0000005c0600d985 */ /* 0x0009e2000c101b06 */
[----:B------:R-:W-:-:S02]  /*10ce0*/  IADD3 R17, R248, 0xe8, RZ ;  /* 0x000000e8f8117810 */ /* 0x000fc40007ffe0ff */
[----:B------:R-:W-:Y:S02]  /*10cf0*/  SHF.R.S32.HI R16, RZ, 0x1f, R16 ;  /* 0x0000001fff107819 */ /* 0x000fe40000011410 */
[----:B--2---:R-:W-:-:S04]  /*10d00*/  @!P1 LEA R2, P2, R10, R0, 0x2 ;  /* 0x000000000a029211 */ /* 0x004fc800078410ff */
[----:B------:R-:W-:Y:S02]  /*10d10*/  @!P1 LEA.HI.X R3, R10, R4, R15, 0x2, P2 ;  /* 0x000000040a039211 */ /* 0x000fe400010f140f */
[----:B------:R-:W-:Y:S02]  /*10d20*/  IADD3 R15, R248, 0xc8, RZ ;  /* 0x000000c8f80f7810 */ /* 0x000fe40007ffe0ff */
[----:B-----5:R-:W-:Y:S01]  /*10d30*/  @!P6 LEA R8, P2, R14, R0, 0x2 ;  /* 0x000000000e08e211 */ /* 0x020fe200078410ff */
[----:B------:R2:W-:Y:S01]  /*10d40*/  @!P1 ST.E.64 [R2.64], R96 ;  /* 0x0000006002009985 */ /* 0x0005e2000c101b06 */
[----:B------:R-:W-:Y:S02]  /*10d50*/  SHF.R.S32.HI R15, RZ, 0x1f, R15 ;  /* 0x0000001fff0f7819 */ /* 0x000fe4000001140f */
[----:B------:R-:W-:Y:S02]  /*10d60*/  IADD3 R10, R248, 0xd8, RZ ;  /* 0x000000d8f80a7810 */ /* 0x000fe40007ffe0ff */
[----:B------:R-:W-:-:S02]  /*10d70*/  @!P6 LEA.HI.X R9, R14, R4, R16, 0x2, P2 ;  /* 0x000000040e09e211 */ /* 0x000fc400010f1410 */
[----:B------:R-:W-:Y:S02]  /*10d80*/  ISETP.GE.AND P1, PT, R10, c[0x0][0x3c8], PT ;  /* 0x0000f2000a007a0c */ /* 0x000fe40003f26270 */
[----:B------:R-:W-:Y:S01]  /*10d90*/  IADD3 R14, R248, 0xe0, RZ ;  /* 0x000000e0f80e7810 */ /* 0x000fe20007ffe0ff */
[----:B------:R-:W-:Y:S01]  /*10da0*/  @!P6 ST.E.64 [R8.64], R134 ;  /* 0x000000860800e985 */ /* 0x000fe2000c101b06 */
[----:B----4-:R-:W-:Y:S02]  /*10db0*/  @!P3 LEA R6, P2, R11, R0, 0x2 ;  /* 0x000000000b06b211 */ /* 0x010fe400078410ff */
        /* <DEDUP_REMOVED lines=19> */
[----:B------:R-:W-:-:S03]  /*10ef0*/  @!P6 LEA R10, P2, R14, R0, 0x2 ;  /* 0x000000000e0ae211 */ /* 0x000fc600078410ff */
[----:B------:R2:W-:Y:S01]  /*10f00*/  @!P1 ST.E.64 [R2.64], R108 ;  /* 0x0000006c02009985 */ /* 0x0005e2000c101b06 */
[----:B------:R-:W-:Y:S02]  /*10f10*/  @!P6 LEA.HI.X R11, R14, R4, R16, 0x2, P2 ;  /* 0x000000040e0be211 */ /* 0x000fe400010f1410 */
[-C--:B------:R-:W-:Y:S02]  /*10f20*/  @!P5 LEA R8, P1, R17, R0.reuse, 0x2 ;  /* 0x000000001108d211 */ /* 0x080fe400078210ff */
[C---:B------:R-:W-:Y:S01]  /*10f30*/  IADD3 R16, R248.reuse, 0xf0, RZ ;  /* 0x000000f0f8107810 */ /* 0x040fe20007ffe0ff */
[----:B------:R1:W-:Y:S01]  /*10f40*/  @!P6 ST.E.64 [R10.64], R148 ;  /* 0x000000940a00e985 */ /* 0x0003e2000c101b06 */
[----:B------:R-:W-:Y:S02]  /*10f50*/  IADD3 R14, R248, 0xf8, RZ ;  /* 0x000000f8f80e7810 */ /* 0x000fe40007ffe0ff */
[----:B----4-:R-:W-:Y:S02]  /*10f60*/  @!P4 LEA R6, P2, R15, R0, 0x2 ;  /* 0x000000000f06c211 */ /* 0x010fe400078410ff */
[----:B------:R-:W-:-:S02]  /*10f70*/  SHF.R.S32.HI R16, RZ, 0x1f, R16 ;  /* 0x0000001fff107819 */ /* 0x000fc40000011410 */
        /* <DEDUP_REMOVED lines=8> */
.L_x_2839:
[----:B------:R-:W-:Y:S05]  /*11000*/  BSYNC B0 ;  /* 0x0000000000007941 */ /* 0x000fea0003800000 */
.L_x_2838:
[----:B------:R-:W-:Y:S05]  /*11010*/  BRA.DIV ~URZ, `(.L_x_2840) ;  /* 0x000052227f007947 */ /* 0x000fea000b800000 */
[----:B--2---:R2:W1:Y:S04]  /*11020*/  SHFL.IDX PT, R4, R5, 0x1, 0x1c1f ;  /* 0x003c1f0005047f89 */ /* 0x00446800000e0000 */
[----:B----4-:R2:W4:Y:S02]  /*11030*/  SHFL.IDX PT, R0, R12, 0x1, 0x1c1f ;  /* 0x003c1f000c007f89 */ /* 0x01052400000e0000 */
.L_x_2912:
[----:B------:R-:W-:Y:S05]  /*11040*/  @P0 BRA `(.L_x_2835) ;  /* 0x00001bf000000947 */ /* 0x000fea0003800000 */
[C---:B-1----:R-:W-:Y:S02]  /*11050*/  IADD3 R11, R248.reuse, 0x8, RZ ;  /* 0x00000008f80b7810 */ /* 0x042fe40007ffe0ff */
[C---:B------:R-:W-:Y:S02]  /*11060*/  ISETP.GE.AND P0, PT, R248.reuse, c[0x0][0x3c8], PT ;  /* 0x0000f200f8007a0c */ /* 0x040fe40003f06270 */
[----:B------:R-:W-:Y:S02]  /*11070*/  ISETP.GE.AND P5, PT, R11, c[0x0][0x3c8], PT ;  /* 0x0000f2000b007a0c */ /* 0x000fe40003fa6270 */
[----:B------:R-:W-:-:S02]  /*11080*/  IADD3 R13, R248, 0x10, RZ ;  /* 0x00000010f80d7810 */ /* 0x000fc40007ffe0ff */
[C---:B------:R-:W-:Y:S02]  /*11090*/  IADD3 R15, R248.reuse, 0x8, RZ ;  /* 0x00000008f80f7810 */ /* 0x040fe40007ffe0ff */
[----:B------:R-:W-:Y:S02]  /*110a0*/  ISETP.GE.AND P4, PT, R13, c[0x0][0x3c8], PT ;  /* 0x0000f2000d007a0c */ /* 0x000fe40003f86270 */
[----:B------:R-:W-:Y:S02]  /*110b0*/  IADD3 R10, R248, 0x18, RZ ;  /* 0x00000018f80a7810 */ /* 0x000fe40007ffe0ff */
[----:B------:R-:W-:Y:S01]  /*110c0*/  SHF.R.S32.HI R15, RZ, 0x1f, R15 ;  /* 0x0000001fff0f7819 */ /* 0x000fe2000001140f */
[----:B----4-:R-:W-:Y:S01]  /*110d0*/  @!P0 IMAD.MOV.U32 R2, RZ, RZ, R0 ;  /* 0x000000ffff028224 */ /* 0x010fe200078e0000 */
[----:B------:R-:W-:Y:S01]  /*110e0*/  ISETP.GE.AND P3, PT, R10, c[0x0][0x3c8], PT ;  /* 0x0000f2000a007a0c */ /* 0x000fe20003f66270 */
[----:B------:R-:W-:Y:S01]  /*110f0*/  @!P0 IMAD.MOV.U32 R3, RZ, RZ, R4 ;  /* 0x000000ffff038224 */ /* 0x000fe200078e0004 */
[----:B------:R-:W-:-:S02]  /*11100*/  @!P5 LEA R8, P6, R11, R0, 0x2 ;  /* 0x000000000b08d211 */ /* 0x000fc400078c10ff */
[C---:B--23--:R-:W-:Y:S01]  /*11110*/  IADD3 R12, R248.reuse, 0x20, RZ ;  /* 0x00000020f80c7810 */ /* 0x04cfe20007ffe0ff */
[C---:B------:R-:W-:Y:S01]  /*11120*/  @!P0 IMAD.WIDE R2, R248.reuse, 0x4, R2 ;  /* 0x00000004f8028825 */ /* 0x040fe200078e0202 */
[----:B------:R-:W-:Y:S02]  /*11130*/  @!P5 LEA.HI.X R9, R11, R4, R15, 0x2, P6 ;  /* 0x000000040b09d211 */ /* 0x000fe400030f140f */
[----:B------:R-:W-:Y:S02]  /*11140*/  IADD3 R15, R248, 0x10, RZ ;  /* 0x00000010f80f7810 */ /* 0x000fe40007ffe0ff */
[----:B------:R-:W-:Y:S01]  /*11150*/  ISETP.GE.AND P2, PT, R12, c[0x0][0x3c8], PT ;  /* 0x0000f2000c007a0c */ /* 0x000fe20003f46270 */
[----:B------:R1:W-:Y:S01]  /*11160*/  @!P0 ST.E.64 [R2.64], R116 ;  /* 0x0000007402008985 */ /* 0x0003e2000c101b06 */
[----:B------:R-:W-:Y:S02]  /*11170*/  @!P4 LEA R6, P0, R13, R0, 0x2 ;  /* 0x000000000d06c211 */ /* 0x000fe400078010ff */
[----:B------:R-:W-:Y:S01]  /*11180*/  SHF.R.S32.HI R15, RZ, 0x1f, R15 ;  /* 0x0000001fff0f7819 */ /* 0x000fe2000001140f */
[----:B------:R2:W-:Y:S01]  /*11190*/  @!P5 ST.E.64 [R8.64], R152 ;  /* 0x000000980800d985 */ /* 0x0005e2000c101b06 */
[----:B------:R-:W-:-:S02]  /*111a0*/  IADD3 R14, R248, 0x28, RZ ;  /* 0x00000028f80e7810 */ /* 0x000fc40007ffe0ff */
[----:B------:R-:W-:Y:S02]  /*111b0*/  IADD3 R11, R248, 0x18, RZ ;  /* 0x00000018f80b7810 */ /* 0x000fe40007ffe0ff */
[----:B------:R-:W-:Y:S02]  /*111c0*/  @!P4 LEA.HI.X R7, R13, R4, R15, 0x2, P0 ;  /* 0x000000040d07c211 */ /* 0x000fe400000f140f */
[----:B------:R-:W-:Y:S02]  /*111d0*/  ISETP.GE.AND P1, PT, R14, c[0x0][0x3c8], PT ;  /* 0x0000f2000e007a0c */ /* 0x000fe40003f26270 */
[C---:B------:R-:W-:Y:S01]  /*111e0*/  IADD3 R5, R248.reuse, 0x30, RZ ;  /* 0x00000030f8057810 */ /* 0x040fe20007ffe0ff */
[----:B------:R3:W-:Y:S01]  /*111f0*/  @!P4 ST.E.64 [R6.64], R128 ;  /* 0x000000800600c985 */ /* 0x0007e2000c101b06 */
[----:B------:R-:W-:Y:S02]  /*11200*/  SHF.R.S32.HI R11, RZ, 0x1f, R11 ;  /* 0x0000001fff0b7819 */ /* 0x000fe4000001140b */
[----:B------:R-:W-:-:S02]  /*11210*/  IADD3 R15, R248, 0x20, RZ ;  /* 0x00000020f80f7810 */ /* 0x000fc40007ffe0ff */
[----:B------:R-:W-:Y:S02]  /*11220*/  ISETP.GE.AND P0, PT, R5, c[0x0][0x3c8], PT ;  /* 0x0000f20005007a0c */ /* 0x000fe40003f06270 */
[----:B------:R-:W-:Y:S02]  /*11230*/  SHF.R.S32.HI R15, RZ, 0x1f, R15 ;  /* 0x0000001fff0f7819 */ /* 0x000fe4000001140f */
[C---:B------:R-:W-:Y:S02]  /*11240*/  IADD3 R13, R248.reuse, 0x40, RZ ;  /* 0x00000040f80d7810 */ /* 0x040fe40007ffe0ff */
[----:B------:R-:W-:Y:S02]  /*11250*/  IADD3 R16, R248, 0xb0, RZ ;  /* 0x000000b0f8107810 */ /* 0x000fe40007ffe0ff */
[----:B-1----:R-:W-:Y:S02]  /*11260*/  @!P3 LEA R2, P6, R10, R0, 0x2 ;  /* 0x000000000a02b211 */ /* 0x002fe400078c10ff */
[----:B------:R-:W-:-:S02]  /*11270*/  SHF.R.S32.HI R16, RZ, 0x1f, R16 ;  /* 0x0000001fff107819 */ /* 0x000fc40000011410 */
[----:B------:R-:W-:Y:S02]  /*11280*/  @!P3 LEA.HI.X R3, R10, R4, R11, 0x2, P6 ;  /* 0x000000040a03b211 */ /* 0x000fe400030f140b */
[----:B--2---:R-:W-:Y:S02]  /*11290*/  @!P2 LEA R8, P4, R12, R0, 0x2 ;  /* 0x000000000c08a211 */ /* 0x004fe400078810ff */
[----:B------:R-:W-:Y:S01]  /*112a0*/  IADD3 R11, R248, 0x38, RZ ;  /* 0x00000038f80b7810 */ /* 0x000fe20007ffe0ff */
[----:B------:R1:W-:Y:S01]  /*112b0*/  @!P3 ST.E.64 [R2.64], R120 ;  /* 0x000000780200b985 */ /* 0x0003e2000c101b06 */
[----:B------:R-:W-:Y:S02]  /*112c0*/  @!P2 LEA.HI.X R9, R12, R4, R15, 0x2, P4 ;  /* 0x000000040c09a211 */ /* 0x000fe400020f140f */
[----:B------:R-:W-:Y:S02]  /*112d0*/  ISETP.GE.AND P5, PT, R11, c[0x0][0x3c8], PT ;  /* 0x0000f2000b007a0c */ /* 0x000fe40003fa6270 */
[----:B------:R-:W-:Y:S01]  /*112e0*/  IADD3 R15, R248, 0x28, RZ ;  /* 0x00000028f80f7810 */ /* 0x000fe20007ffe0ff */
[----:B------:R2:W-:Y:S01]  /*112f0*/  @!P2 ST.E.64 [R8.64], R150 ;  /* 0x000000960800a985 */ /* 0x0005e2000c101b06 */
[----:B---3--:R-:W-:-:S02]  /*11300*/  @!P1 LEA R6, P3, R14, R0, 0x2 ;  /* 0x000000000e069211 */ /* 0x008fc400078610ff */
[----:B------:R-:W-:Y:S02]  /*11310*/  SHF.R.S32.HI R15, RZ, 0x1f, R15 ;  /* 0x0000001fff0f7819 */ /* 0x000fe4000001140f */
[----:B------:R-:W-:Y:S02]  /*11320*/  IADD3 R12, R248, 0x30, RZ ;  /* 0x00000030f80c7810 */ /* 0x000fe40007ffe0ff */
[----:B------:R-:W-:Y:S02]  /*11330*/  @!P1 LEA.HI.X R7, R14, R4, R15, 0x2, P3 ;  /* 0x000000040e079211 */ /* 0x000fe400018f140f */
[----:B------:R-:W-:Y:S02]  /*11340*/  SHF.R.S32.HI R12, RZ, 0x1f, R12 ;  /* 0x0000001fff0c7819 */ /* 0x000fe4000001140c */
[----:B------:R-:W-:Y:S01]  /*11350*/  IADD3 R10, R248, 0x48, RZ ;  /* 0x00000048f80a7810 */ /* 0x000fe20007ffe0ff */
[----:B------:R3:W-:Y:S01]  /*11360*/  @!P1 ST.E.64 [R6.64], R140 ;  /* 0x0000008c06009985 */ /* 0x0007e2000c101b06 */
[----:B------:R-:W-:-:S02]  /*11370*/  ISETP.GE.AND P4, PT, R13, c[0x0][0x3c8], PT ;  /* 0x0000f2000d007a0c */ /* 0x000fc40003f86270 */
[----:B------:R-:W-:Y:S02]  /*11380*/  IADD3 R15, R248, 0x38, RZ ;  /* 0x00000038f80f7810 */ /* 0x000fe40007ffe0ff */
[----:B------:R-:W-:Y:S02]  /*11390*/  ISETP.GE.AND P3, PT, R10, c[0x0][0x3c8], PT ;  /* 0x0000f2000a007a0c */ /* 0x000fe40003f66270 */
[----:B------:R-:W-:Y:S02]  /*113a0*/  SHF.R.S32.HI R15, RZ, 0x1f, R15 ;  /* 0x0000001fff0f7819 */ /* 0x000fe4000001140f */
[----:B------:R-:W-:Y:S02]  /*113b0*/  IADD3 R14, R248, 0x58, RZ ;  /* 0x00000058f80e7810 */ /* 0x000fe40007ffe0ff */
[----:B-1----:R-:W-:Y:S02]  /*113c0*/  @!P0 LEA R2, P6, R5, R0, 0x2 ;  /* 0x0000000005028211 */ /* 0x002fe400078c10ff */
[----:B------:R-:W-:-:S02]  /*113d0*/  ISETP.GE.AND P1, PT, R14, c[0x0][0x3c8], PT ;  /* 0x0000f2000e007a0c */ /* 0x000fc40003f26270 */
[----:B------:R-:W-:Y:S02]  /*113e0*/  @!P0 LEA.HI.X R3, R5, R4, R12, 0x2, P6 ;  /* 0x0000000405038211 */ /* 0x000fe400030f140c */
[C---:B--2---:R-:W-:Y:S02]  /*113f0*/  @!P5 LEA R8, P6, R11.reuse, R0, 0x2 ;  /* 0x000000000b08d211 */ /* 0x044fe400078c10ff */
[----:B------:R-:W-:Y:S01]  /*11400*/  IADD3 R12, R248, 0x50, RZ ;  /* 0x00000050f80c7810 */ /* 0x000fe20007ffe0ff */
[----:B------:R1:W-:Y:S01]  /*11410*/  @!P0 ST.E.64 [R2.64], R124 ;  /* 0x0000007c02008985 */ /* 0x0003e2000c101b06 */
[----:B------:R-:W-:Y:S02]  /*11420*/  @!P5 LEA.HI.X R9, R11, R4, R15, 0x2, P6 ;  /* 0x000000040b09d211 */ /* 0x000fe400030f140f */
[----:B------:R-:W-:Y:S02]  /*11430*/  ISETP.GE.AND P2, PT, R12, c[0x0][0x3c8], PT ;  /* 0x0000f2000c007a0c */ /* 0x000fe40003f46270 */
[C---:B------:R-:W-:Y:S01]  /*11440*/  IADD3 R15, R248.reuse, 0x40, RZ ;  /* 0x00000040f80f7810 */ /* 0x040fe20007ffe0ff */
[----:B------:R2:W-:Y:S01]  /*11450*/  @!P5 ST.E.64 [R8.64], R146 ;  /* 0x000000920800d985 */ /* 0x0005e2000c101b06 */
[----:B------:R-:W-:-:S02]  /*11460*/  IADD3 R11, R248, 0x48, RZ ;  /* 0x00000048f80b7810 */ /* 0x000fc40007ffe0ff */
[C---:B---3--:R-:W-:Y:S02]  /*11470*/  @!P4 LEA R6, P0, R13.reuse, R0, 0x2 ;  /* 0x000000000d06c211 */ /* 0x048fe400078010ff */
[----:B------:R-:W-:Y:S02]  /*11480*/  SHF.R.S32.HI R15, RZ, 0x1f, R15 ;  /* 0x0000001fff0f7819 */ /* 0x000fe4000001140f */
[----:B------:R-:W-:Y:S02]  /*11490*/  SHF.R.S32.HI R11, RZ, 0x1f, R11 ;  /* 0x0000001fff0b7819 */ /* 0x000fe4000001140b */
[----:B------:R-:W-:Y:S02]  /*114a0*/  @!P4 LEA.HI.X R7, R13, R4, R15, 0x2, P0 ;  /* 0x000000040d07c211 */ /* 0x000fe400000f140f */
[C---:B------:R-:W-:Y:S02]  /*114b0*/  IADD3 R15, R248.reuse, 0x50, RZ ;  /* 0x00000050f80f7810 */ /* 0x040fe40007ffe0ff */
[----:B------:R-:W-:Y:S01]  /*114c0*/  IADD3 R5, R248, 0x60, RZ ;  /* 0x00000060f8057810 */ /* 0x000fe20007ffe0ff */
[----:B------:R3:W-:Y:S01]  /*114d0*/  @!P4 ST.E.64 [R6.64], R138 ;  /* 0x0000008a0600c985 */ /* 0x0007e2000c101b06 */
[----:B------:R-:W-:-:S02]  /*114e0*/  SHF.R.S32.HI R15, RZ, 0x1f, R15 ;  /* 0x0000001fff0f7819 */ /* 0x000fc4000001140f */
[----:B------:R-:W-:Y:S02]  /*114f0*/  ISETP.GE.AND P0, PT, R5, c[0x0][0x3c8], PT ;  /* 0x0000f20005007a0c */ /* 0x000fe40003f06270 */
[----:B------:R-:W-:Y:S02]  /*11500*/  IADD3 R13, R248, 0x70, RZ ;  /* 0x00000070f80d7810 */ /* 0x000fe40007ffe0ff */
[C---:B-1----:R-:W-:Y:S02]  /*11510*/  @!P3 LEA R2, P6, R10.reuse, R0, 0x2 ;  /* 0x000000000a02b211 */ /* 0x042fe400078c10ff */
[----:B------:R-:W-:Y:S02]  /*11520*/  ISETP.GE.AND P4, PT, R13, c[0x0][0x3c8], PT ;  /* 0x0000f2000d007a0c */ /* 0x000fe40003f86270 */
[----:B------:R-:W-:Y:S02]  /*11530*/  @!P3 LEA.HI.X R3, R10, R4, R11, 0x2, P6 ;  /* 0x000000040a03b211 */ /* 0x000fe400030f140b */
[----:B--2---:R-:W-:-:S02]  /*11540*/  @!P2 LEA R8, P6, R12, R0, 0x2 ;  /* 0x000000000c08a211 */ /* 0x004fc400078c10ff */
[----:B------:R-:W-:Y:S01]  /*11550*/  IADD3 R11, R248, 0x68, RZ ;  /* 0x00000068f80b7810 */ /* 0x000fe20007ffe0ff */
[----:B------:R1:W-:Y:S01]  /*11560*/  @!P3 ST.E.64 [R2.64], R42 ;  /* 0x0000002a0200b985 */ /* 0x0003e2000c101b06 */
[----:B------:R-:W-:Y:S02]  /*11570*/  @!P2 LEA.HI.X R9, R12, R4, R15, 0x2, P6 ;  /* 0x000000040c09a211 */ /* 0x000fe400030f140f */
[C---:B------:R-:W-:Y:S02]  /*11580*/  IADD3 R15, R248.reuse, 0x58, RZ ;  /* 0x00000058f80f7810 */ /* 0x040fe40007ffe0ff */
[----:B------:R-:W-:Y:S01]  /*11590*/  ISETP.GE.AND P5, PT, R11, c[0x0][0x3c8], PT ;  /* 0x0000f2000b007a0c */ /* 0x000fe20003fa6270 */
[----:B------:R2:W-:Y:S01]  /*115a0*/  @!P2 ST.E.64 [R8.64], R154 ;  /* 0x0000009a0800a985 */ /* 0x0005e2000c101b06 */
[----:B------:R-:W-:Y:S02]  /*115b0*/  SHF.R.S32.HI R15, RZ, 0x1f, R15 ;  /* 0x0000001fff0f7819 */ /* 0x000fe4000001140f */
[----:B------:R-:W-:-:S02]  /*115c0*/  IADD3 R12, R248, 0x60, RZ ;  /* 0x00000060f80c7810 */ /* 0x000fc40007ffe0ff */
[----:B---3--:R-:W-:Y:S02]  /*115d0*/  @!P1 LEA R6, P3, R14, R0, 0x2 ;  /* 0x000000000e069211 */ /* 0x008fe400078610ff */
[----:B------:R-:W-:Y:S02]  /*115e0*/  IADD3 R10, R248, 0x78, RZ ;  /* 0x00000078f80a7810 */ /* 0x000fe40007ffe0ff */
[----:B------:R-:W-:Y:S02]  /*115f0*/  @!P1 LEA.HI.X R7, R14, R4, R15, 0x2, P3 ;  /* 0x000000040e079211 */ /* 0x000fe400018f140f */
[----:B------:R-:W-:Y:S02]  /*11600*/  SHF.R.S32.HI R12, RZ, 0x1f, R12 ;  /* 0x0000001fff0c7819 */ /* 0x000fe4000001140c */
[----:B------:R-:W-:Y:S01]  /*11610*/  IADD3 R15, R248, 0x68, RZ ;  /* 0x00000068f80f7810 */ /* 0x000fe20007ffe0ff */
[----:B------:R3:W-:Y:S01]  /*11620*/  @!P1 ST.E.64 [R6.64], R142 ;  /* 0x0000008e06009985 */ /* 0x0007e2000c101b06 */
[----:B------:R-:W-:-:S02]  /*11630*/  ISETP.GE.AND P3, PT, R10, c[0x0][0x3c8], PT ;  /* 0x0000f2000a007a0c */ /* 0x000fc40003f66270 */
[----:B------:R-:W-:Y:S02]  /*11640*/  SHF.R.S32.HI R15, RZ, 0x1f, R15 ;  /* 0x0000001fff0f7819 */ /* 0x000fe4000001140f */
[----:B------:R-:W-:Y:S02]  /*11650*/  IADD3 R14, R248, 0x88, RZ ;  /* 0x00000088f80e7810 */ /* 0x000fe40007ffe0ff */
[----:B-1----:R-:W-:-:S04]  /*11660*/  @!P0 LEA R2, P6, R5, R0, 0x2 ;  /* 0x0000000005028211 */ /* 0x002fc800078c10ff */
        /* <DEDUP_REMOVED lines=9> */
[----:B------:R-:W-:Y:S02]  /*11700*/  SHF.R.S32.HI R15, RZ, 0x1f, R15 ;  /* 0x0000001fff0f7819 */ /* 0x000fe4000001140f */
[C---:B---3--:R-:W-:Y:S02]  /*11710*/  @!P4 LEA R6, P0, R13.reuse, R0, 0x2 ;  /* 0x000000000d06c211 */ /* 0x048fe400078010ff */
[----:B------:R-:W-:Y:S02]  /*11720*/  SHF.R.S32.HI R11, RZ, 0x1f, R11 ;  /* 0x0000001fff0b7819 */ /* 0x000fe4000001140b */
[----:B------:R-:W-:Y:S02]  /*11730*/  @!P4 LEA.HI.X R7, R13, R4, R15, 0x2, P0 ;  /* 0x000000040d07c211 */ /* 0x000fe400000f140f */
[----:B------:R-:W-:Y:S02]  /*11740*/  IADD3 R5, R248, 0x90, RZ ;  /* 0x00000090f8057810 */ /* 0x000fe40007ffe0ff */
[----:B------:R-:W-:Y:S01]  /*11750*/  ISETP.GE.AND P1, PT, R14, c[0x0][0x3c8], PT ;  /* 0x0000f2000e007a0c */ /* 0x000fe20003f26270 */
[----:B------:R3:W-:Y:S01]  /*11760*/  @!P4 ST.E.64 [R6.64], R144 ;  /* 0x000000900600c985 */ /* 0x0007e2000c101b06 */
[----:B------:R-:W-:-:S02]  /*11770*/  IADD3 R15, R248, 0x80, RZ ;  /* 0x00000080f80f7810 */ /* 0x000fc40007ffe0ff */
[----:B------:R-:W-:Y:S02]  /*11780*/  ISETP.GE.AND P0, PT, R5, c[0x0][0x3c8], PT ;  /* 0x0000f20005007a0c */ /* 0x000fe40003f06270 */
[----:B------:R-:W-:Y:S02]  /*11790*/  SHF.R.S32.HI R15, RZ, 0x1f, R15 ;  /* 0x0000001fff0f7819 */ /* 0x000fe4000001140f */
[----:B------:R-:W-:Y:S02]  /*117a0*/  IADD3 R13, R248, 0xa0, RZ ;  /* 0x000000a0f80d7810 */ /* 0x000fe40007ffe0ff */
[C---:B-1----:R-:W-:Y:S02]  /*117b0*/  @!P3 LEA R2, P6, R10.reuse, R0, 0x2 ;  /* 0x000000000a02b211 */ /* 0x042fe400078c10ff */
[----:B------:R-:W-:Y:S02]  /*117c0*/  ISETP.GE.AND P4, PT, R13, c[0x0][0x3c8], PT ;  /* 0x0000f2000d007a0c */ /* 0x000fe40003f86270 */
[----:B------:R-:W-:-:S02]  /*117d0*/  @!P3 LEA.HI.X R3, R10, R4, R11, 0x2, P6 ;  /* 0x000000040a03b211 */ /* 0x000fc400030f140b */
[----:B--2---:R-:W-:Y:S02]  /*117e0*/  @!P2 LEA R8, P6, R12, R0, 0x2 ;  /* 0x000000000c08a211 */ /* 0x004fe400078c10ff */
        /* <DEDUP_REMOVED lines=17> */
[----:B-1----:R-:W-:Y:S02]  /*11900*/  @!P0 LEA R2, P6, R5, R0, 0x2 ;  /* 0x0000000005028211 */ /* 0x002fe400078c10ff */
[----:B------:R-:W-:Y:S02]  /*11910*/  ISETP.GE.AND P2, PT, R15, c[0x0][0x3c8], PT ;  /* 0x0000f2000f007a0c */ /* 0x000fe40003f46270 */
[----:B------:R-:W-:Y:S02]  /*11920*/  @!P0 LEA.HI.X R3, R5, R4, R12, 0x2, P6 ;  /* 0x0000000405038211 */ /* 0x000fe400030f140c */
[----:B--2---:R-:W-:-:S02]  /*11930*/  @!P5 LEA R8, P6, R11, R0, 0x2 ;  /* 0x000000000b08d211 */ /* 0x004fc400078c10ff */
[C---:B------:R-:W-:Y:S01]  /*11940*/  IADD3 R12, R248.reuse, 0xb8, RZ ;  /* 0x000000b8f80c7810 */ /* 0x040fe20007ffe0ff */
[----:B------:R1:W-:Y:S01]  /*11950*/  @!P0 ST.E.64 [R2.64], R54 ;  /* 0x0000003602008985 */ /* 0x0003e2000c101b06 */
[----:B------:R-:W-:Y:S02]  /*11960*/  @!P5 LEA.HI.X R9, R11, R4, R14, 0x2, P6 ;  /* 0x000000040b09d211 */ /* 0x000fe400030f140e */
[C---:B------:R-:W-:Y:S02]  /*11970*/  IADD3 R14, R248.reuse, 0xa0, RZ ;  /* 0x000000a0f80e7810 */ /* 0x040fe40007ffe0ff */
[----:B------:R-:W-:Y:S01]  /*11980*/  IADD3 R5, R248, 0xc0, RZ ;  /* 0x000000c0f8057810 */ /* 0x000fe20007ffe0ff */
[----:B------:R2:W-:Y:S01]  /*11990*/  @!P5 ST.E.64 [R8.64], R160 ;  /* 0x000000a00800d985 */ /* 0x0005e2000c101b06 */
[----:B------:R-:W-:Y:S02]  /*119a0*/  SHF.R.S32.HI R14, RZ, 0x1f, R14 ;  /* 0x0000001fff0e7819 */ /* 0x000fe4000001140e */
[----:B------:R-:W-:-:S02]  /*119b0*/  ISETP.GE.AND P1, PT, R12, c[0x0][0x3c8], PT ;  /* 0x0000f2000c007a0c */ /* 0x000fc40003f26270 */
[C---:B---3--:R-:W-:Y:S02]  /*119c0*/  @!P4 LEA R6, P0, R13.reuse, R0, 0x2 ;  /* 0x000000000d06c211 */ /* 0x048fe400078010ff */
[C---:B------:R-:W-:Y:S02]  /*119d0*/  IADD3 R11, R248.reuse, 0xa8, RZ ;  /* 0x000000a8f80b7810 */ /* 0x040fe40007ffe0ff */
[----:B------:R-:W-:Y:S02]  /*119e0*/  @!P4 LEA.HI.X R7, R13, R4, R14, 0x2, P0 ;  /* 0x000000040d07c211 */ /* 0x000fe400000f140e */
[----:B------:R-:W-:Y:S02]  /*119f0*/  ISETP.GE.AND P0, PT, R5, c[0x0][0x3c8], PT ;  /* 0x0000f20005007a0c */ /* 0x000fe40003f06270 */
[----:B------:R-:W-:Y:S01]  /*11a00*/  SHF.R.S32.HI R11, RZ, 0x1f, R11 ;  /* 0x0000001fff0b7819 */ /* 0x000fe2000001140b */
[----:B------:R3:W-:Y:S01]  /*11a10*/  @!P4 ST.E.64 [R6.64], R74 ;  /* 0x0000004a0600c985 */ /* 0x0007e2000c101b06 */
[----:B------:R-:W-:-:S02]  /*11a20*/  IADD3 R14, R248, 0xc8, RZ ;  /* 0x000000c8f80e7810 */ /* 0x000fc40007ffe0ff */
[----:B------:R-:W-:Y:S02]  /*11a30*/  IADD3 R13, R248, 0xb8, RZ ;  /* 0x000000b8f80d7810 */ /* 0x000fe40007ffe0ff */
[----:B------:R-:W-:Y:S02]  /*11a40*/  ISETP.GE.AND P4, PT, R14, c[0x0][0x3c8], PT ;  /* 0x0000f2000e007a0c */ /* 0x000fe40003f86270 */
[----:B------:R-:W-:Y:S02]  /*11a50*/  SHF.R.S32.HI R13, RZ, 0x1f, R13 ;  /* 0x0000001fff0d7819 */ /* 0x000fe4000001140d */
[----:B-1----:R-:W-:-:S04]  /*11a60*/  @!P3 LEA R2, P6, R10, R0, 0x2 ;  /* 0x000000000a02b211 */ /* 0x002fc800078c10ff */
[----:B------:R-:W-:Y:S02]  /*11a70*/  @!P3 LEA.HI.X R3, R10, R4, R11, 0x2, P6 ;  /* 0x000000040a03b211 */ /* 0x000fe400030f140b */
[C---:B------:R-:W-:Y:S02]  /*11a80*/  IADD3 R11, R248.reuse, 0xc0, RZ ;  /* 0x000000c0f80b7810 */ /* 0x040fe40007ffe0ff */
[C---:B--2---:R-:W-:Y:S01]  /*11a90*/  @!P2 LEA R8, P5, R15.reuse, R0, 0x2 ;  /* 0x000000000f08a211 */ /* 0x044fe200078a10ff */
[----:B------:R1:W-:Y:S01]  /*11aa0*/  @!P3 ST.E.64 [R2.64], R58 ;  /* 0x0000003a0200b985 */ /* 0x0003e2000c101b06 */
[----:B------:R-:W-:Y:S02]  /*11ab0*/  IADD3 R10, R248, 0xd0, RZ ;  /* 0x000000d0f80a7810 */ /* 0x000fe40007ffe0ff */
[----:B------:R-:W-:Y:S02]  /*11ac0*/  SHF.R.S32.HI R11, RZ, 0x1f, R11 ;  /* 0x0000001fff0b7819 */ /* 0x000fe4000001140b */
[----:B------:R-:W-:-:S02]  /*11ad0*/  @!P2 LEA.HI.X R9, R15, R4, R16, 0x2, P5 ;  /* 0x000000040f09a211 */ /* 0x000fc400028f1410 */
[----:B------:R-:W-:Y:S02]  /*11ae0*/  ISETP.GE.AND P5, PT, R10, c[0x0][0x3c8], PT ;  /* 0x0000f2000a007a0c */ /* 0x000fe40003fa6270 */
[----:B------:R-:W-:Y:S01]  /*11af0*/  IADD3 R16, R248, 0xc8, RZ ;  /* 0x000000c8f8107810 */ /* 0x000fe20007ffe0ff */
[----:B------:R-:W-:Y:S01]  /*11b00*/  @!P2 ST.E.64 [R8.64], R94 ;  /* 0x0000005e0800a985 */ /* 0x000fe2000c101b06 */
[C---:B---3--:R-:W-:Y:S02]  /*11b10*/  @!P1 LEA R6, P6, R12.reuse, R0, 0x2 ;  /* 0x000000000c069211 */ /* 0x048fe400078c10ff */
[----:B------:R-:W-:Y:S02]  /*11b20*/  SHF.R.S32.HI R16, RZ, 0x1f, R16 ;  /* 0x0000001fff107819 */ /* 0x000fe40000011410 */
[----:B------:R-:W-:Y:S02]  /*11b30*/  @!P1 LEA.HI.X R7, R12, R4, R13, 0x2, P6 ;  /* 0x000000040c079211 */ /* 0x000fe400030f140d */
[----:B------:R-:W-:-:S02]  /*11b40*/  IADD3 R12, R248, 0xd8, RZ ;  /* 0x000000d8f80c7810 */ /* 0x000fc40007ffe0ff */
[C---:B------:R-:W-:Y:S01]  /*11b50*/  IADD3 R15, R248.reuse, 0xe0, RZ ;  /* 0x000000e0f80f7810 */ /* 0x040fe20007ffe0ff */
[----:B------:R2:W-:Y:S01]  /*11b60*/  @!P1 ST.E.64 [R6.64], R78 ;  /* 0x0000004e06009985 */ /* 0x0005e2000c101b06 */
[----:B------:R-:W-:Y:S02]  /*11b70*/  IADD3 R13, R248, 0xe8, RZ ;  /* 0x000000e8f80d7810 */ /* 0x000fe40007ffe0ff */
[----:B------:R-:W-:Y:S02]  /*11b80*/  ISETP.GE.AND P2, PT, R15, c[0x0][0x3c8], PT ;  /* 0x0000f2000f007a0c */ /* 0x000fe40003f46270 */
[----:B------:R-:W-:Y:S02]  /*11b90*/  ISETP.GE.AND P1, PT, R13, c[0x0][0x3c8], PT ;  /* 0x0000f2000d007a0c */ /* 0x000fe40003f26270 */
[----:B-1----:R-:W-:-:S04]  /*11ba0*/  @!P0 LEA R2, P3, R5, R0, 0x2 ;  /* 0x0000000005028211 */ /* 0x002fc800078610ff */
[----:B------:R-:W-:Y:S02]  /*11bb0*/  @!P0 LEA.HI.X R3, R5, R4, R11, 0x2, P3 ;  /* 0x0000000405038211 */ /* 0x000fe400018f140b */
[----:B------:R-:W-:Y:S02]  /*11bc0*/  ISETP.GE.AND P3, PT, R12, c[0x0][0x3c8], PT ;  /* 0x0000f2000c007a0c */ /* 0x000fe40003f66270 */
[C---:B------:R-:W-:Y:S01]  /*11bd0*/  IADD3 R11, R248.reuse, 0xd0, RZ ;  /* 0x000000d0f80b7810 */ /* 0x040fe20007ffe0ff */
[----:B------:R1:W-:Y:S01]  /*11be0*/  @!P0 ST.E.64 [R2.64], R62 ;  /* 0x0000003e02008985 */ /* 0x0003e2000c101b06 */
[----:B------:R-:W-:Y:S02]  /*11bf0*/  IADD3 R5, R248, 0xf0, RZ ;  /* 0x000000f0f8057810 */ /* 0x000fe40007ffe0ff */
        /* <DEDUP_REMOVED lines=8> */
[----:B------:R-:W-:Y:S02]  /*11c80*/  SHF.R.S32.HI R16, RZ, 0x1f, R16 ;  /* 0x0000001fff107819 */ /* 0x000fe40000011410 */
[----:B-1----:R-:W-:-:S04]  /*11c90*/  @!P5 LEA R2, P6, R10, R0, 0x2 ;  /* 0x000000000a02d211 */ /* 0x002fc800078c10ff */
        /* <DEDUP_REMOVED lines=8> */
[----:B------:R-:W-:-:S02]  /*11d20*/  SHF.R.S32.HI R14, RZ, 0x1f, R14 ;  /* 0x0000001fff0e7819 */ /* 0x000fc4000001140e */
[----:B------:R-:W-:Y:S02]  /*11d30*/  SHF.R.S32.HI R12, RZ, 0x1f, R12 ;  /* 0x0000001fff0c7819 */ /* 0x000fe4000001140c */
[----:B--2---:R-:W-:Y:S02]  /*11d40*/  @!P1 LEA R6, P5, R13, R0, 0x2 ;  /* 0x000000000d069211 */ /* 0x004fe400078a10ff */
[-C--:B------:R-:W-:Y:S02]  /*11d50*/  @!P2 LEA.HI.X R9, R15, R4.reuse, R16, 0x2, P6 ;  /* 0x000000040f09a211 */ /* 0x080fe400030f1410 */
[----:B------:R-:W-:-:S03]  /*11d60*/  @!P1 LEA.HI.X R7, R13, R4, R14, 0x2, P5 ;  /* 0x000000040d079211 */ /* 0x000fc600028f140e */
[----:B------:R3:W-:Y:S04]  /*11d70*/  @!P2 ST.E.64 [R8.64], R98 ;  /* 0x000000620800a985 */ /* 0x0007e8000c101b06 */
[----:B------:R3:W-:Y:S01]  /*11d80*/  @!P1 ST.E.64 [R6.64], R90 ;  /* 0x0000005a06009985 */ /* 0x0007e2000c101b06 */
[----:B-1----:R-:W-:-:S04]  /*11d90*/  @!P0 LEA R2, P4, R5, R0, 0x2 ;  /* 0x0000000005028211 */ /* 0x002fc800078810ff */
[----:B------:R-:W-:Y:S02]  /*11da0*/  @!P0 LEA.HI.X R3, R5, R4, R12, 0x2, P4 ;  /* 0x0000000405038211 */ /* 0x000fe400020f140c */
[----:B------:R-:W-:-:S03]  /*11db0*/  IADD3 R5, R248, 0xf8, RZ ;  /* 0x000000f8f8057810 */ /* 0x000fc60007ffe0ff */
[----:B------:R3:W-:Y:S01]  /*11dc0*/  @!P0 ST.E.64 [R2.64], R66 ;  /* 0x0000004202008985 */ /* 0x0007e2000c101b06 */
[----:B------:R-:W-:-:S13]  /*11dd0*/  ISETP.GE.AND P0, PT, R5, c[0x0][0x3c8], PT ;  /* 0x0000f20005007a0c */ /* 0x000fda0003f06270 */
[----:B------:R-:W-:Y:S05]  /*11de0*/  @P0 BRA `(.L_x_2835) ;  /* 0x00000e5000000947 */ /* 0x000fea0003800000 */
[----:B------:R-:W-:Y:S02]  /*11df0*/  IADD3 R12, R248, 0xf8, RZ ;  /* 0x000000f8f80c7810 */ /* 0x000fe40007ffe0ff */
[----:B---3--:R-:W-:Y:S02]  /*11e00*/  LEA R2, P0, R5, R0, 0x2 ;  /* 0x0000000005027211 */ /* 0x008fe400078010ff */
[----:B------:R-:W-:-:S04]  /*11e10*/  SHF.R.S32.HI R12, RZ, 0x1f, R12 ;  /* 0x0000001fff0c7819 */ /* 0x000fc8000001140c */
[----:B------:R-:W-:-:S05]  /*11e20*/  LEA.HI.X R3, R5, R4, R12, 0x2, P0 ;  /* 0x0000000405037211 */ /* 0x000fca00000f140c */
[----:B------:R1:W-:Y:S01]  /*11e30*/  ST.E.64 [R2.64], R38 ;  /* 0x0000002602007985 */ /* 0x0003e2000c101b06 */
[----:B------:R-:W-:Y:S05]  /*11e40*/  BRA `(.L_x_2835) ;  /* 0x00000df000007947 */ /* 0x000fea0003800000 */
.L_x_2820:
[----:B------:R-:W2:Y:S01]  /*11e50*/  LDL.LU R0, [R1] ;  /* 0x0000000001007983 */ /* 0x000ea20000300800 */
[----:B------:R-:W-:Y:S01]  /*11e60*/  ISETP.NE.U32.AND P1, PT, RZ, c[0x0][0x508], PT ;  /* 0x00014200ff007a0c */ /* 0x000fe20003f25070 */
[----:B------:R-:W-:Y:S01]  /*11e70*/  IMAD.MOV.U32 R8, RZ, RZ, RZ ;  /* 0x000000ffff087224 */ /* 0x000fe200078e00ff */
[----:B------:R-:W-:Y:S01]  /*11e80*/  ISETP.NE.U32.AND P3, PT, RZ, c[0x0][0x500], PT ;  /* 0x00014000ff007a0c */ /* 0x000fe20003f65070 */
[----:B------:R-:W-:Y:S01]  /*11e90*/  IMAD.MOV.U32 R20, RZ, RZ, c[0x0][0x388] ;  /* 0x0000e200ff147624 */ /* 0x000fe200078e00ff */
[----:B------:R-:W-:Y:S02]  /*11ea0*/  ISETP.NE.AND.EX P1, PT, RZ, c[0x0][0x50c], PT, P1 ;  /* 0x00014300ff007a0c */ /* 0x000fe40003f25310 */
[----:B------:R-:W-:Y:S02]  /*11eb0*/  ISETP.NE.AND.EX P3, PT, RZ, c[0x0][0x504], PT, P3 ;  /* 0x00014100ff007a0c */ /* 0x000fe40003f65330 */
[----:B------:R-:W-:-:S09]  /*11ec0*/  IADD3 R2, P2, R252, c[0x0][0x500], RZ ;  /* 0x00014000fc027a10 */ /* 0x000fd20007f5e0ff */
[----:B------:R-:W-:Y:S02]  /*11ed0*/  @P1 IADD3 R4, P0, R252, c[0x0][0x508], RZ ;  /* 0x00014200fc041a10 */ /* 0x000fe40007f1e0ff */
[C---:B--2---:R-:W-:Y:S02]  /*11ee0*/  IADD3.X R3, R0.reuse, c[0x0][0x504], RZ, P2, !PT ;  /* 0x0001410000037a10 */ /* 0x044fe400017fe4ff */
[----:B---3--:R-:W-:-:S03]  /*11ef0*/  @P1 IADD3.X R5, R0, c[0x0][0x50c], RZ, P0, !PT ;  /* 0x0001430000051a10 */ /* 0x008fc600007fe4ff */
        /* <DEDUP_REMOVED lines=9> */
.L_x_2841:
[----:B------:R-:W3:Y:S01]  /*11f90*/  LDL.LU R0, [R1+0x28] ;  /* 0x0000280001007983 */ /* 0x000ee20000300800 */
[----:B------:R-:W-:Y:S01]  /*11fa0*/  BSSY B0, `(.L_x_2842) ;  /* 0x0000038000007945 */ /* 0x000fe20003800000 */
[----:B-1----:R-:W-:Y:S02]  /*11fb0*/  LOP3.LUT R14, R242, 0xffff, RZ, 0xc0, !PT ;  /* 0x0000fffff20e7812 */ /* 0x002fe400078ec0ff */
[----:B--2---:R-:W1:Y:S01]  /*11fc0*/  S2R R2, SR_TID.X ;  /* 0x0000000000027919 */ /* 0x004e620000002100 */
[----:B------:R-:W-:-:S02]  /*11fd0*/  SEL R15, R251, RZ, !P3 ;  /* 0x000000fffb0f7207 */ /* 0x000fc40005800000 */
[----:B-----5:R-:W-:Y:S02]  /*11fe0*/  SHF.R.S32.HI R18, RZ, 0x1f, R8 ;  /* 0x0000001fff127819 */ /* 0x020fe40000011408 */
[----:B-1----:R-:W-:Y:S02]  /*11ff0*/  ISETP.GT.AND P0, PT, R2, 0x7f, PT ;  /* 0x0000007f0200780c */ /* 0x002fe40003f04270 */
[----:B---3--:R-:W-:-:S11]  /*12000*/  SEL R21, R0, RZ, !P3 ;  /* 0x000000ff00157207 */ /* 0x008fd60005800000 */
        /* <DEDUP_REMOVED lines=49> */
.L_x_2843:
[----:B------:R-:W-:Y:S05]  /*12320*/  BSYNC B0 ;  /* 0x0000000000007941 */ /* 0x000fea0003800000 */
.L_x_2842:
        /* <DEDUP_REMOVED lines=34> */
.L_x_2913:
[----:B------:R-:W-:Y:S05]  /*12550*/  BRA.DIV ~URZ, `(.L_x_2845) ;  /* 0x00003e227f007947 */ /* 0x000fea000b800000 */
[----:B------:R3:W4:Y:S02]  /*12560*/  SHFL.IDX PT, R0, R14, RZ, 0x181f ;  /* 0x00181fff0e007589 */ /* 0x00072400000e0000 */
.L_x_2914:
        /* <DEDUP_REMOVED lines=25> */
.L_x_2847:
[----:B------:R-:W-:Y:S05]  /*12700*/  BSYNC B0 ;  /* 0x0000000000007941 */ /* 0x000fea0003800000 */
.L_x_2846:
[----:B------:R-:W-:Y:S05]  /*12710*/  BRA.DIV ~URZ, `(.L_x_2848) ;  /* 0x00003cd27f007947 */ /* 0x000fea000b800000 */
[----:B--2---:R2:W1:Y:S04]  /*12720*/  SHFL.IDX PT, R4, R5, 0x1, 0x181f ;  /* 0x00381f0005047f89 */ /* 0x00446800000e0000 */
[----:B----4-:R2:W4:Y:S02]  /*12730*/  SHFL.IDX PT, R0, R14, 0x1, 0x181f ;  /* 0x00381f000e007f89 */ /* 0x01052400000e0000 */
.L_x_2915:
        /* <DEDUP_REMOVED lines=24> */
.L_x_2850:
[----:B------:R-:W-:Y:S05]  /*128c0*/  BSYNC B0 ;  /* 0x0000000000007941 */ /* 0x000fea0003800000 */
.L_x_2849:
[----:B------:R-:W-:Y:S05]  /*128d0*/  BRA.DIV ~URZ, `(.L_x_2851) ;  /* 0x00003be27f007947 */ /* 0x000fea000b800000 */
[----:B-1----:R1:W2:Y:S02]  /*128e0*/  SHFL.IDX PT, R4, R5, 0x2, 0x181f ;  /* 0x00581f0005047f89 */ /* 0x0022a400000e0000 */
.L_x_2916:
[----:B------:R-:W-:Y:S05]  /*128f0*/  BRA.DIV ~URZ, `(.L_x_2852) ;  /* 0x00003c327f007947 */ /* 0x000fea000b800000 */
[----:B----4-:R4:W1:Y:S02]  /*12900*/  SHFL.IDX PT, R0, R14, 0x2, 0x181f ;  /* 0x00581f000e007f89 */ /* 0x01086400000e0000 */
.L_x_2917:
        /* <DEDUP_REMOVED lines=24> */
.L_x_2854:
[----:B------:R-:W-:Y:S05]  /*12a90*/  BSYNC B0 ;  /* 0x0000000000007941 */ /* 0x000fea0003800000 */
.L_x_2853:
[----:B------:R-:W-:Y:S05]  /*12aa0*/  BRA.DIV ~URZ, `(.L_x_2855) ;  /* 0x00003af27f007947 */ /* 0x000fea000b800000 */
[----:B--2---:R2:W3:Y:S04]  /*12ab0*/  SHFL.IDX PT, R4, R5, 0x3, 0x181f ;  /* 0x00781f0005047f89 */ /* 0x0044e800000e0000 */
[----:B-1----:R2:W1:Y:S02]  /*12ac0*/  SHFL.IDX PT, R0, R14, 0x3, 0x181f ;  /* 0x00781f000e007f89 */ /* 0x00246400000e0000 */
.L_x_2918:
        /* <DEDUP_REMOVED lines=23> */
.L_x_2835:
[----:B------:R-:W-:Y:S05]  /*12c40*/  BSYNC B1 ;  /* 0x0000000000017941 */ /* 0x000fea0003800000 */
.L_x_2819:
        /* <DEDUP_REMOVED lines=8> */
[----:B---3--:R-:W-:Y:S01]  /*12cd0*/  IMAD.MOV.U32 R7, RZ, RZ, RZ ;  /* 0x000000ffff077224 */ /* 0x008fe200078e00ff */
[----:B--2-4-:R-:W-:-:S04]  /*12ce0*/  LOP3.LUT R12, R0, 0x1f, RZ, 0xc0, !PT ;  /* 0x0000001f000c7812 */ /* 0x014fc800078ec0ff */
[----:B------:R-:W-:Y:S01]  /*12cf0*/  ISETP.NE.AND P5, PT, R12, 0x1f, PT ;  /* 0x0000001f0c00780c */ /* 0x000fe20003fa5270 */
[----:B------:R-:W-:Y:S10]  /*12d00*/  BRA.DIV ~URZ, `(.L_x_2857) ;  /* 0x000039627f007947 */ /* 0x000ff4000b800000 */
[----:B------:R2:W3:Y:S02]  /*12d10*/  SHFL.IDX PT, R9, R106, RZ, 0x1f ;  /* 0x00001fff6a097589 */ /* 0x0004e400000e0000 */
.L_x_2919:
[----:B------:R-:W-:Y:S05]  /*12d20*/  BRA.DIV ~URZ, `(.L_x_2858) ;  /* 0x000039b27f007947 */ /* 0x000fea000b800000 */
[----:B------:R4:W2:Y:S02]  /*12d30*/  SHFL.IDX PT, R8, R106, 0x1, 0x1f ;  /* 0x00201f006a087f89 */ /* 0x0008a400000e0000 */
.L_x_2920:
        /* <DEDUP_REMOVED lines=18> */
.L_x_2921:
        /* <DEDUP_REMOVED lines=16> */
.L_x_2922:
[----:B----4-:R-:W-:Y:S01]  /*12f60*/  IMAD R0, R0, c[0x0][0x538], RZ ;  /* 0x00014e0000007a24 */ /* 0x010fe200078e02ff */
[----:B------:R-:W-:Y:S04]  /*12f70*/  BSSY B1, `(.L_x_2861) ;  /* 0x00000c5000017945 */ /* 0x000fe80003800000 */
[----:B--2---:R-:W-:-:S04]  /*12f80*/  IADD3 R8, R0, R8, RZ ;  /* 0x0000000800087210 */ /* 0x004fc80007ffe0ff */
[----:B---3--:R-:W-:-:S13]  /*12f90*/  ISETP.GT.AND P6, PT, R8, R9, PT ;  /* 0x000000090800720c */ /* 0x008fda0003fc4270 */
[----:B------:R-:W-:Y:S05]  /*12fa0*/  @P6 BRA `(.L_x_2862) ;  /* 0x0000024000006947 */ /* 0x000fea0003800000 */
.L_x_2866:
        /* <DEDUP_REMOVED lines=16> */
.L_x_2923:
        /* <DEDUP_REMOVED lines=16> */
.L_x_2924:
[----:B--2---:R-:W-:-:S05]  /*131b0*/  IMAD R0, R0, c[0x0][0x538], RZ ;  /* 0x00014e0000007a24 */ /* 0x004fca00078e02ff */
[----:B------:R-:W-:-:S04]  /*131c0*/  IADD3 R8, R0, R8, RZ ;  /* 0x0000000800087210 */ /* 0x000fc80007ffe0ff */
[----:B------:R-:W-:-:S13]  /*131d0*/  ISETP.GT.AND P6, PT, R8, R9, PT ;  /* 0x000000090800720c */ /* 0x000fda0003fc4270 */
[----:B-1----:R-:W-:Y:S05]  /*131e0*/  @!P6 BRA `(.L_x_2866) ;  /* 0xfffffdc00000e947 */ /* 0x002fea000383ffff */
.L_x_2862:
[----:B------:R-:W-:-:S05]  /*131f0*/  IADD3 R8, -R0, R8, RZ ;  /* 0x0000000800087210 */ /* 0x000fca0007ffe1ff */
[----:B------:R-:W-:-:S05]  /*13200*/  IMAD R0, R4, c[0x0][0x538], R8 ;  /* 0x00014e0004007a24 */ /* 0x000fca00078e0208 */
[----:B------:R-:W-:Y:S01]  /*13210*/  ISETP.GT.AND P0, PT, R0, R9, PT ;  /* 0x000000090000720c */ /* 0x000fe20003f04270 */
[----:B------:R-:W-:-:S12]  /*13220*/  BRA.DIV ~URZ, `(.L_x_2867) ;  /* 0x000039127f007947 */ /* 0x000fd8000b800000 */
[----:B------:R-:W-:-:S04]  /*13230*/  VOTE.ANY R5, PT, !P0 ;  /* 0x0000000000057806 */ /* 0x000fc800040e0100 */
.L_x_2925:
[----:B------:R-:W2:Y:S02]  /*13240*/  POPC R0, R5 ;  /* 0x0000000500007309 */ /* 0x000ea40000000000 */
[----:B--2---:R-:W-:Y:S01]  /*13250*/  IADD3 R243, R0, R243, RZ ;  /* 0x000000f300f37210 */ /* 0x004fe20007ffe0ff */
[----:B------:R-:W-:Y:S05]  /*13260*/  BRA.DIV ~URZ, `(.L_x_2868) ;  /* 0x000039227f007947 */ /* 0x000fea000b800000 */
[----:B------:R2:W3:Y:S04]  /*13270*/  SHFL.IDX PT, R10, R6, R0, 0x1f ;  /* 0x00001f00060a7589 */ /* 0x0004e800000e0000 */
[----:B------:R2:W4:Y:S02]  /*13280*/  SHFL.IDX PT, R7, R7, R0, 0x1f ;  /* 0x00001f0007077589 */ /* 0x00052400000e0000 */
.L_x_2926:
[----:B------:R-:W-:Y:S01]  /*13290*/  ISETP.NE.AND P0, PT, R5, RZ, PT ;  /* 0x000000ff0500720c */ /* 0x000fe20003f05270 */
[----:B------:R-:W-:-:S12]  /*132a0*/  BSSY B0, `(.L_x_2869) ;  /* 0x0000005000007945 */ /* 0x000fd80003800000 */
[----:B------:R-:W-:Y:S05]  /*132b0*/  @!P0 BRA `(.L_x_2870) ;  /* 0x0000003000008947 */ /* 0x000fea0003800000 */
[----:B--2---:R-:W-:Y:S01]  /*132c0*/  IADD3 R0, R0, -0x1, RZ ;  /* 0xffffffff00007810 */ /* 0x004fe20007ffe0ff */
[----:B------:R-:W-:Y:S05]  /*132d0*/  BRA.DIV ~URZ, `(.L_x_2871) ;  /* 0x000039827f007947 */ /* 0x000fea000b800000 */
[----:B------:R2:W1:Y:S02]  /*132e0*/  SHFL.IDX PT, R11, R4, R0, 0x1f ;  /* 0x00001f00040b7589 */ /* 0x00046400000e0000 */
.L_x_2870:
[----:B------:R-:W-:Y:S05]  /*132f0*/  BSYNC B0 ;  /* 0x0000000000007941 */ /* 0x000fea0003800000 */
.L_x_2869:
        /* <DEDUP_REMOVED lines=66> */
.L_x_2873:
        /* <DEDUP_REMOVED lines=66> */
.L_x_2874:
[----:B------:R-:W-:Y:S05]  /*13b40*/  BSYNC B0 ;  /* 0x0000000000007941 */ /* 0x000fea0003800000 */
.L_x_2872:
[----:B------:R-:W-:-:S04]  /*13b50*/  LOP3.LUT R0, RZ, R0, RZ, 0x33, !PT ;  /* 0x00000000ff007212 */ /* 0x000fc800078e33ff */
[----:B------:R-:W-:Y:S01]  /*13b60*/  IADD3 R241, R0, R10, RZ ;  /* 0x0000000a00f17210 */ /* 0x000fe20007ffe0ff */
[----:B------:R-:W-:Y:S05]  /*13b70*/  BRA `(.L_x_2875) ;  /* 0x0000004000007947 */ /* 0x000fea0003800000 */
.L_x_2863:
[----:B------:R-:W-:Y:S01]  /*13b80*/  IMAD.MOV.U32 R240, RZ, RZ, R9 ;  /* 0x000000fffff07224 */ /* 0x000fe200078e0009 */
[----:B------:R-:W-:Y:S01]  /*13b90*/  MOV R242, RZ ;  /* 0x000000ff00f27202 */ /* 0x000fe20000000f00 */
[----:B------:R-:W-:Y:S01]  /*13ba0*/  IMAD.MOV.U32 R241, RZ, RZ, RZ ;  /* 0x000000fffff17224 */ /* 0x000fe200078e00ff */
[----:B------:R-:W-:Y:S02]  /*13bb0*/  MOV R243, c[0x0][0x53c] ;  /* 0x00014f0000f37a02 */ /* 0x000fe40000000f00 */
.L_x_2875:
[----:B------:R-:W-:Y:S05]  /*13bc0*/  BSYNC B1 ;  /* 0x0000000000017941 */ /* 0x000fea0003800000 */
.L_x_2861:
[----:B------:R-:W-:Y:S01]  /*13bd0*/  WARPSYNC 0xffffffff ;  /* 0xffffffff00007948 */ /* 0x000fe20003800000 */
[----:B------:R-:W-:Y:S01]  /*13be0*/  BAR.SYNC.DEFER_BLOCKING 0x4, 0x100 ;  /* 0x0104000000007b1d */ /* 0x000fe20000010000 */
[----:B------:R-:W-:-:S13]  /*13bf0*/  ISETP.NE.AND P0, PT, R12, RZ, PT ;  /* 0x000000ff0c00720c */ /* 0x000fda0003f05270 */
[----:B------:R2:W-:Y:S04]  /*13c00*/  @!P0 STS.128 [0x20100], R240 ;  /* 0x020100f0ff008388 */ /* 0x0005e80000000c00 */
[----:B------:R-:W-:Y:S06]  /*13c10*/  BAR.ARV 0x5, 0x100 ;  /* 0x0144000000007b1d */ /* 0x000fec0000002000 */
.L_x_2856:
[----:B-1----:R-:W-:-:S13]  /*13c20*/  ISETP.GE.AND P0, PT, R243, c[0x0][0x53c], PT ;  /* 0x00014f00f3007a0c */ /* 0x002fda0003f06270 */
[----:B--23--:R-:W-:Y:S01]  /*13c30*/  @P0 CALL.REL.NOINC `(.L_x_2876) ;  /* 0x0000001000000944 */ /* 0x00cfe20003c00000 */
[----:B------:R-:W-:Y:S05]  /*13c40*/  BRA `(.L_x_2877) ;  /* 0xfffedf5000007947 */ /* 0x000fea000383ffff */
.L_x_2876:
[----:B------:R-:W-:Y:S05]  /*13c50*/  EXIT ;  /* 0x000000000000794d */ /* 0x000fea0003800000 */
.L_x_2759:
[----:B------:R-:W-:Y:S01]  /*13c60*/  IMAD.MOV.U32 R0, RZ, RZ, R5 ;  /* 0x000000ffff007224 */ /* 0x000fe200078e0005 */
[----:B------:R-:W-:Y:S02]  /*13c70*/  MOV R3, 0x1 ;  /* 0x0000000100037802 */ /* 0x000fe40000000f00 */
[----:B------:R-:W-:Y:S02]  /*13c80*/  MOV R2, 0x13ca0 ;  /* 0x00013ca000027802 */ /* 0x000fe40000000f00 */
[----:B--2---:R-:W-:Y:S05]  /*13c90*/  CALL.REL.NOINC `($__internal_47_$__cuda_sm70_shflsync_up_p) ;  /* 0x000030f000007944 */ /* 0x004fea0003c00000 */
[----:B------:R-:W-:Y:S01]  /*13ca0*/  MOV R0, R4 ;  /* 0x0000000400007202 */ /* 0x000fe20000000f00 */
[----:B------:R-:W-:Y:S05]  /*13cb0*/  BRA `(.L_x_2878) ;  /* 0xfffec78000007947 */ /* 0x000fea000383ffff */
.L_x_2760:
[----:B------:R-:W-:Y:S01]  /*13cc0*/  IMAD.MOV.U32 R0, RZ, RZ, R5 ;  /* 0x000000ffff007224 */ /* 0x000fe200078e0005 */
[----:B------:R-:W-:Y:S02]  /*13cd0*/  MOV R3, 0x2 ;  /* 0x0000000200037802 */ /* 0x000fe40000000f00 */
[----:B------:R-:W-:Y:S02]  /*13ce0*/  MOV R2, 0x13d00 ;  /* 0x00013d0000027802 */ /* 0x000fe40000000f00 */
[----:B--2---:R-:W-:Y:S05]  /*13cf0*/  CALL.REL.NOINC `($__internal_47_$__cuda_sm70_shflsync_up_p) ;  /* 0x0000309000007944 */ /* 0x004fea0003c00000 */
[----:B------:R-:W-:Y:S01]  /*13d00*/  SEL R4, R4, RZ, P4 ;  /* 0x000000ff04047207 */ /* 0x000fe20002000000 */
[----:B------:R-:W-:Y:S01]  /*13d10*/  IMAD.MOV.U32 R3, RZ, RZ, 0x4 ;  /* 0x00000004ff037424 */ /* 0x000fe200078e00ff */
[----:B------:R-:W-:-:S03]  /*13d20*/  MOV R2, 0x13d50 ;  /* 0x00013d5000027802 */ /* 0x000fc60000000f00 */
[----:B------:R-:W-:Y:S02]  /*13d30*/  IMAD.IADD R0, R5, 0x1, R4 ;  /* 0x0000000105007824 */ /* 0x000fe400078e0204 */
[----:B------:R-:W-:Y:S05]  /*13d40*/  CALL.REL.NOINC `($__internal_47_$__cuda_sm70_shflsync_up_p) ;  /* 0x0000304000007944 */ /* 0x000fea0003c00000 */
        /* <DEDUP_REMOVED lines=12> */
[----:B------:R-:W-:Y:S02]  /*13e10*/  MOV R220, 0x1f ;  /* 0x0000001f00dc7802 */ /* 0x000fe40000000f00 */
[----:B------:R-:W-:Y:S01]  /*13e20*/  MOV R3, 0x13e60 ;  /* 0x00013e6000037802 */ /* 0x000fe20000000f00 */
[----:B------:R-:W-:-:S04]  /*13e30*/  IMAD.IADD R4, R0, 0x1, R4 ;  /* 0x0000000100047824 */ /* 0x000fc800078e0204 */
[----:B------:R-:W-:Y:S02]  /*13e40*/  IMAD.MOV.U32 R195, RZ, RZ, R4 ;  /* 0x000000ffffc37224 */ /* 0x000fe400078e0004 */
[----:B------:R-:W-:Y:S05]  /*13e50*/  CALL.REL.NOINC `($__internal_46_$__cuda_sm70_shflsync_idx_p) ;  /* 0x00002ed000007944 */ /* 0x000fea0003c00000 */
[----:B------:R-:W-:Y:S01]  /*13e60*/  MOV R0, R220 ;  /* 0x000000dc00007202 */ /* 0x000fe20000000f00 */
[----:B------:R-:W-:Y:S05]  /*13e70*/  BRA `(.L_x_2879) ;  /* 0xfffec6c000007947 */ /* 0x000fea000383ffff */
.L_x_2762:
[----:B------:R-:W-:Y:S02]  /*13e80*/  SEL R0, RZ, 0x1, P0 ;  /* 0x00000001ff007807 */ /* 0x000fe40000000000 */
[----:B------:R-:W-:Y:S02]  /*13e90*/  MOV R2, 0x13eb0 ;  /* 0x00013eb000027802 */ /* 0x000fe40000000f00 */
[----:B--2---:R-:W-:Y:S05]  /*13ea0*/  CALL.REL.NOINC `($__internal_48_$__cuda_sm70_votesync_ballot) ;  /* 0x00002f4000007944 */ /* 0x004fea0003c00000 */
[----:B------:R-:W-:Y:S01]  /*13eb0*/  MOV R6, R0 ;  /* 0x0000000000067202 */ /* 0x000fe20000000f00 */
[----:B------:R-:W-:Y:S05]  /*13ec0*/  BRA `(.L_x_2880) ;  /* 0xfffec70000007947 */ /* 0x000fea000383ffff */
.L_x_2763:
[----:B------:R-:W-:Y:S01]  /*13ed0*/  IMAD.MOV.U32 R195, RZ, RZ, R9 ;  /* 0x000000ffffc37224 */ /* 0x000fe200078e0009 */
[----:B------:R-:W-:Y:S01]  /*13ee0*/  MOV R2, R0 ;  /* 0x0000000000027202 */ /* 0x000fe20000000f00 */
[----:B------:R-:W-:Y:S01]  /*13ef0*/  IMAD.MOV.U32 R220, RZ, RZ, 0x1f ;  /* 0x0000001fffdc7424 */ /* 0x000fe200078e00ff */
[----:B------:R-:W-:Y:S02]  /*13f00*/  MOV R3, 0x13f20 ;  /* 0x00013f2000037802 */ /* 0x000fe40000000f00 */
[----:B------:R-:W-:Y:S05]  /*13f10*/  CALL.REL.NOINC `($__internal_46_$__cuda_sm70_shflsync_idx_p) ;  /* 0x00002e1000007944 */ /* 0x000fea0003c00000 */
[----:B------:R-:W-:Y:S01]  /*13f20*/  IMAD.MOV.U32 R12, RZ, RZ, R220 ;  /* 0x000000ffff0c7224 */ /* 0x000fe200078e00dc */
[----:B------:R-:W-:Y:S01]  /*13f30*/  MOV R195, R8 ;  /* 0x0000000800c37202 */ /* 0x000fe20000000f00 */
[----:B------:R-:W-:Y:S01]  /*13f40*/  IMAD.MOV.U32 R5, RZ, RZ, RZ ;  /* 0x000000ffff057224 */ /* 0x000fe200078e00ff */
[----:B------:R-:W-:Y:S01]  /*13f50*/  MOV R2, R0 ;  /* 0x0000000000027202 */ /* 0x000fe20000000f00 */
[----:B------:R-:W-:Y:S01]  /*13f60*/  IMAD.MOV.U32 R220, RZ, RZ, 0x1f ;  /* 0x0000001fffdc7424 */ /* 0x000fe200078e00ff */
[----:B------:R-:W-:-:S02]  /*13f70*/  MOV R3, 0x13f90 ;  /* 0x00013f9000037802 */ /* 0x000fc40000000f00 */
[----:B------:R-:W-:Y:S05]  /*13f80*/  CALL.REL.NOINC `($__internal_46_$__cuda_sm70_shflsync_idx_p) ;  /* 0x00002da000007944 */ /* 0x000fea0003c00000 */
[----:B------:R-:W-:Y:S01]  /*13f90*/  MOV R9, R220 ;  /* 0x000000dc00097202 */ /* 0x000fe20000000f00 */
[----:B------:R-:W-:Y:S05]  /*13fa0*/  BRA `(.L_x_2881) ;  /* 0xfffec68000007947 */ /* 0x000fea000383ffff */
.L_x_2766:
[----:B------:R-:W-:Y:S01]  /*13fb0*/  IMAD.MOV.U32 R195, RZ, RZ, R4 ;  /* 0x000000ffffc37224 */ /* 0x000fe200078e0004 */
[----:B------:R-:W-:Y:S01]  /*13fc0*/  MOV R2, R0 ;  /* 0x0000000000027202 */ /* 0x000fe20000000f00 */
[----:B------:R-:W-:Y:S01]  /*13fd0*/  IMAD.MOV.U32 R220, RZ, RZ, 0x1f ;  /* 0x0000001fffdc7424 */ /* 0x000fe200078e00ff */
[----:B------:R-:W-:-:S02]  /*13fe0*/  MOV R3, 0x14000 ;  /* 0x0001400000037802 */ /* 0x000fc40000000f00 */
[----:B--23--:R-:W-:Y:S05]  /*13ff0*/  CALL.REL.NOINC `($__internal_46_$__cuda_sm70_shflsync_idx_p) ;  /* 0x00002d3000007944 */ /* 0x00cfea0003c00000 */
[----:B------:R-:W-:Y:S01]  /*14000*/  MOV R5, R220 ;  /* 0x000000dc00057202 */ /* 0x000fe20000000f00 */
[----:B------:R-:W-:Y:S05]  /*14010*/  BRA `(.L_x_2765) ;  /* 0xfffec67000007947 */ /* 0x000fea000383ffff */
.L_x_2777:
[----:B------:R-:W-:Y:S01]  /*14020*/  IMAD.MOV.U32 R195, RZ, RZ, R5 ;  /* 0x000000ffffc37224 */ /* 0x000fe200078e0005 */
[----:B------:R-:W-:Y:S01]  /*14030*/  MOV R2, RZ ;  /* 0x000000ff00027202 */ /* 0x000fe20000000f00 */
[----:B------:R-:W-:Y:S01]  /*14040*/  IMAD.MOV.U32 R220, RZ, RZ, 0x181f ;  /* 0x0000181fffdc7424 */ /* 0x000fe200078e00ff */
[----:B------:R-:W-:-:S02]  /*14050*/  MOV R3, 0x14070 ;  /* 0x0001407000037802 */ /* 0x000fc40000000f00 */
[----:B-----5:R-:W-:Y:S05]  /*14060*/  CALL.REL.NOINC `($__internal_46_$__cuda_sm70_shflsync_idx_p) ;  /* 0x00002cc000007944 */ /* 0x020fea0003c00000 */
[----:B------:R-:W-:Y:S01]  /*14070*/  MOV R4, R220 ;  /* 0x000000dc00047202 */ /* 0x000fe20000000f00 */
[----:B------:R-:W-:Y:S05]  /*14080*/  BRA `(.L_x_2882) ;  /* 0xfffee90000007947 */ /* 0x000fea000383ffff */
.L_x_2778:
[----:B------:R-:W-:Y:S01]  /*14090*/  IMAD.MOV.U32 R195, RZ, RZ, R14 ;  /* 0x000000ffffc37224 */ /* 0x000fe200078e000e */
[----:B------:R-:W-:Y:S01]  /*140a0*/  MOV R2, RZ ;  /* 0x000000ff00027202 */ /* 0x000fe20000000f00 */
[----:B------:R-:W-:Y:S01]  /*140b0*/  IMAD.MOV.U32 R220, RZ, RZ, 0x181f ;  /* 0x0000181fffdc7424 */ /* 0x000fe200078e00ff */
[----:B------:R-:W-:-:S02]  /*140c0*/  MOV R3, 0x140e0 ;  /* 0x000140e000037802 */ /* 0x000fc40000000f00 */
[----:B-12--5:R-:W-:Y:S05]  /*140d0*/  CALL.REL.NOINC `($__internal_46_$__cuda_sm70_shflsync_idx_p) ;  /* 0x00002c5000007944 */ /* 0x026fea0003c00000 */
[----:B------:R-:W-:Y:S01]  /*140e0*/  MOV R0, R220 ;  /* 0x000000dc00007202 */ /* 0x000fe20000000f00 */
[----:B------:R-:W-:Y:S05]  /*140f0*/  BRA `(.L_x_2883) ;  /* 0xfffee8b000007947 */ /* 0x000fea000383ffff */
.L_x_2781:
[----:B------:R-:W-:Y:S01]  /*14100*/  IMAD.MOV.U32 R195, RZ, RZ, R5 ;  /* 0x000000ffffc37224 */ /* 0x000fe200078e0005 */
[----:B--2---:R-:W-:Y:S01]  /*14110*/  MOV R2, 0x1 ;  /* 0x0000000100027802 */ /* 0x004fe20000000f00 */
[----:B------:R-:W-:Y:S01]  /*14120*/  IMAD.MOV.U32 R220, RZ, RZ, 0x181f ;  /* 0x0000181fffdc7424 */ /* 0x000fe200078e00ff */
[----:B------:R-:W-:-:S02]  /*14130*/  MOV R3, 0x14150 ;  /* 0x0001415000037802 */ /* 0x000fc40000000f00 */
[----:B-1-345:R-:W-:Y:S05]  /*14140*/  CALL.REL.NOINC `($__internal_46_$__cuda_sm70_shflsync_idx_p) ;  /* 0x00002be000007944 */ /* 0x03afea0003c00000 */
[----:B------:R-:W-:Y:S01]  /*14150*/  IMAD.MOV.U32 R4, RZ, RZ, R220 ;  /* 0x000000ffff047224 */ /* 0x000fe200078e00dc */
[----:B------:R-:W-:Y:S01]  /*14160*/  MOV R2, 0x1 ;  /* 0x0000000100027802 */ /* 0x000fe20000000f00 */
[----:B------:R-:W-:Y:S01]  /*14170*/  IMAD.MOV.U32 R195, RZ, RZ, R14 ;  /* 0x000000ffffc37224 */ /* 0x000fe200078e000e */
[----:B------:R-:W-:-:S02]  /*14180*/  MOV R220, 0x181f ;  /* 0x0000181f00dc7802 */ /* 0x000fc40000000f00 */
[----:B------:R-:W-:Y:S02]  /*14190*/  MOV R3, 0x141b0 ;  /* 0x000141b000037802 */ /* 0x000fe40000000f00 */
[----:B------:R-:W-:Y:S05]  /*141a0*/  CALL.REL.NOINC `($__internal_46_$__cuda_sm70_shflsync_idx_p) ;  /* 0x00002b8000007944 */ /* 0x000fea0003c00000 */
[----:B------:R-:W-:Y:S01]  /*141b0*/  MOV R0, R220 ;  /* 0x000000dc00007202 */ /* 0x000fe20000000f00 */
[----:B------:R-:W-:Y:S05]  /*141c0*/  BRA `(.L_x_2884) ;  /* 0xfffee9a000007947 */ /* 0x000fea000383ffff */
.L_x_2784:
[----:B------:R-:W-:Y:S01]  /*141d0*/  IMAD.MOV.U32 R195, RZ, RZ, R5 ;  /* 0x000000ffffc37224 */ /* 0x000fe200078e0005 */
[----:B-1----:R-:W-:Y:S01]  /*141e0*/  MOV R2, 0x2 ;  /* 0x0000000200027802 */ /* 0x002fe20000000f00 */
[----:B------:R-:W-:Y:S01]  /*141f0*/  IMAD.MOV.U32 R220, RZ, RZ, 0x181f ;  /* 0x0000181fffdc7424 */ /* 0x000fe200078e00ff */
[----:B------:R-:W-:Y:S02]  /*14200*/  MOV R3, 0x14220 ;  /* 0x0001422000037802 */ /* 0x000fe40000000f00 */
[----:B--2345:R-:W-:Y:S05]  /*14210*/  CALL.REL.NOINC `($__internal_46_$__cuda_sm70_shflsync_idx_p) ;  /* 0x00002b1000007944 */ /* 0x03cfea0003c00000 */
[----:B------:R-:W-:Y:S01]  /*14220*/  MOV R4, R220 ;  /* 0x000000dc00047202 */ /* 0x000fe20000000f00 */
[----:B------:R-:W-:Y:S05]  /*14230*/  BRA `(.L_x_2885) ;  /* 0xfffeead000007947 */ /* 0x000fea000383ffff */
.L_x_2785:
[----:B------:R-:W-:Y:S01]  /*14240*/  IMAD.MOV.U32 R195, RZ, RZ, R14 ;  /* 0x000000ffffc37224 */ /* 0x000fe200078e000e */
[----:B------:R-:W-:Y:S01]  /*14250*/  MOV R2, 0x2 ;  /* 0x0000000200027802 */ /* 0x000fe20000000f00 */
[----:B------:R-:W-:Y:S01]  /*14260*/  IMAD.MOV.U32 R220, RZ, RZ, 0x181f ;  /* 0x0000181fffdc7424 */ /* 0x000fe200078e00ff */
[----:B------:R-:W-:Y:S02]  /*14270*/  MOV R3, 0x14290 ;  /* 0x0001429000037802 */ /* 0x000fe40000000f00 */
[----:B-12345:R-:W-:Y:S05]  /*14280*/  CALL.REL.NOINC `($__internal_46_$__cuda_sm70_shflsync_idx_p) ;  /* 0x00002aa000007944 */ /* 0x03efea0003c00000 */
[----:B------:R-:W-:Y:S01]  /*14290*/  MOV R0, R220 ;  /* 0x000000dc00007202 */ /* 0x000fe20000000f00 */
[----:B------:R-:W-:Y:S05]  /*142a0*/  BRA `(.L_x_2886) ;  /* 0xfffeea8000007947 */ /* 0x000fea000383ffff */
.L_x_2788:
[----:B------:R-:W-:Y:S01]  /*142b0*/  IMAD.MOV.U32 R195, RZ, RZ, R5 ;  /* 0x000000ffffc37224 */ /* 0x000fe200078e0005 */
[----:B-1----:R-:W-:Y:S01]  /*142c0*/  MOV R2, 0x3 ;  /* 0x0000000300027802 */ /* 0x002fe20000000f00 */
[----:B------:R-:W-:Y:S01]  /*142d0*/  IMAD.MOV.U32 R220, RZ, RZ, 0x181f ;  /* 0x0000181fffdc7424 */ /* 0x000fe200078e00ff */
[----:B------:R-:W-:-:S02]  /*142e0*/  MOV R3, 0x14300 ;  /* 0x0001430000037802 */ /* 0x000fc40000000f00 */
[----:B--2345:R-:W-:Y:S05]  /*142f0*/  CALL.REL.NOINC `($__internal_46_$__cuda_sm70_shflsync_idx_p) ;  /* 0x00002a3000007944 */ /* 0x03cfea0003c00000 */
        /* <DEDUP_REMOVED lines=8> */
.L_x_2791:
[----:B------:R-:W-:Y:S01]  /*14380*/  IMAD.MOV.U32 R195, RZ, RZ, R5 ;  /* 0x000000ffffc37224 */ /* 0x000fe200078e0005 */
[----:B------:R-:W-:Y:S01]  /*14390*/  MOV R2, RZ ;  /* 0x000000ff00027202 */ /* 0x000fe20000000f00 */
[----:B------:R-:W-:Y:S01]  /*143a0*/  IMAD.MOV.U32 R220, RZ, RZ, 0x181f ;  /* 0x0000181fffdc7424 */ /* 0x000fe200078e00ff */
[----:B------:R-:W-:Y:S02]  /*143b0*/  MOV R3, 0x143d0 ;  /* 0x000143d000037802 */ /* 0x000fe40000000f00 */
[----:B------:R-:W-:Y:S05]  /*143c0*/  CALL.REL.NOINC `($__internal_46_$__cuda_sm70_shflsync_idx_p) ;  /* 0x0000296000007944 */ /* 0x000fea0003c00000 */
[----:B------:R-:W-:Y:S01]  /*143d0*/  MOV R4, R220 ;  /* 0x000000dc00047202 */ /* 0x000fe20000000f00 */
[----:B------:R-:W-:Y:S05]  /*143e0*/  BRA `(.L_x_2888) ;  /* 0xffff055000007947 */ /* 0x000fea000383ffff */
.L_x_2792:
[----:B------:R-:W-:Y:S01]  /*143f0*/  IMAD.MOV.U32 R195, RZ, RZ, R15 ;  /* 0x000000ffffc37224 */ /* 0x000fe200078e000f */
[----:B------:R-:W-:Y:S01]  /*14400*/  MOV R2, RZ ;  /* 0x000000ff00027202 */ /* 0x000fe20000000f00 */
[----:B------:R-:W-:Y:S01]  /*14410*/  IMAD.MOV.U32 R220, RZ, RZ, 0x181f ;  /* 0x0000181fffdc7424 */ /* 0x000fe200078e00ff */
[----:B------:R-:W-:Y:S02]  /*14420*/  MOV R3, 0x14440 ;  /* 0x0001444000037802 */ /* 0x000fe40000000f00 */
[----:B-12---:R-:W-:Y:S05]  /*14430*/  CALL.REL.NOINC `($__internal_46_$__cuda_sm70_shflsync_idx_p) ;  /* 0x000028f000007944 */ /* 0x006fea0003c00000 */
[C---:B------:R-:W-:Y:S01]  /*14440*/  IADD3 R10, P0, R220.reuse, R98, RZ ;  /* 0x00000062dc0a7210 */ /* 0x040fe20007f1e0ff */
[----:B------:R-:W-:Y:S01]  /*14450*/  IMAD.MOV.U32 R195, RZ, RZ, R5 ;  /* 0x000000ffffc37224 */ /* 0x000fe200078e0005 */
[----:B------:R-:W-:-:S02]  /*14460*/  IADD3 R8, P5, R220, R99, RZ ;  /* 0x00000063dc087210 */ /* 0x000fc40007fbe0ff */
[----:B------:R-:W-:Y:S01]  /*14470*/  IADD3 R6, P2, R220, R100, RZ ;  /* 0x00000064dc067210 */ /* 0x000fe20007f5e0ff */
[----:B------:R-:W-:Y:S01]  /*14480*/  IMAD.X R11, R4, 0x1, R93, P0 ;  /* 0x00000001040b7824 */ /* 0x000fe200000e065d */
[----:B------:R-:W-:Y:S01]  /*14490*/  IADD3 R2, P0, R220, R101, RZ ;  /* 0x00000065dc027210 */ /* 0x000fe20007f1e0ff */
[----:B------:R-:W-:Y:S01]  /*144a0*/  IMAD.X R9, R4, 0x1, R94, P5 ;  /* 0x0000000104097824 */ /* 0x000fe200028e065e */
[----:B------:R-:W-:Y:S01]  /*144b0*/  ISETP.GE.AND P6, PT, R218, c[0x0][0x1d4], PT ;  /* 0x00007500da007a0c */ /* 0x000fe20003fc6270 */
[C---:B------:R-:W-:Y:S01]  /*144c0*/  IMAD.X R7, R4.reuse, 0x1, R95, P2 ;  /* 0x0000000104077824 */ /* 0x040fe200010e065f */
[----:B------:R-:W-:Y:S01]  /*144d0*/  ISETP.GE.AND P5, PT, R223, c[0x0][0x1d4], PT ;  /* 0x00007500df007a0c */ /* 0x000fe20003fa6270 */
[----:B------:R-:W-:Y:S01]  /*144e0*/  IMAD.X R3, R4, 0x1, R96, P0 ;  /* 0x0000000104037824 */ /* 0x000fe200000e0660 */
[----:B------:R-:W-:Y:S01]  /*144f0*/  ISETP.GE.AND P2, PT, R224, c[0x0][0x1d4], PT ;  /* 0x00007500e0007a0c */ /* 0x000fe20003f46270 */
[----:B------:R-:W-:Y:S01]  /*14500*/  IMAD.MOV.U32 R220, RZ, RZ, 0x181f ;  /* 0x0000181fffdc7424 */ /* 0x000fe200078e00ff */
[----:B------:R-:W-:-:S02]  /*14510*/  ISETP.GE.AND P0, PT, R225, c[0x0][0x1d4], PT ;  /* 0x00007500e1007a0c */ /* 0x000fc40003f06270 */
[----:B------:R-:W-:Y:S02]  /*14520*/  SEL R5, RZ, 0x10, P6 ;  /* 0x00000010ff057807 */ /* 0x000fe40003000000 */
[----:B------:R-:W-:Y:S02]  /*14530*/  SEL R14, RZ, 0x10, P5 ;  /* 0x00000010ff0e7807 */ /* 0x000fe40002800000 */
[----:B------:R-:W-:Y:S01]  /*14540*/  SEL R13, RZ, 0x10, P2 ;  /* 0x00000010ff0d7807 */ /* 0x000fe20001000000 */
[----:B------:R-:W-:Y:S01]  /*14550*/  @!PT LDS RZ, [RZ] ;  /* 0x00000000fffff984 */ /* 0x000fe20000000800 */
[----:B------:R-:W-:Y:S01]  /*14560*/  @!PT LDS RZ, [RZ] ;  /* 0x00000000fffff984 */ /* 0x000fe20000000800 */
[----:B------:R-:W-:Y:S01]  /*14570*/  @!PT LDS RZ, [RZ] ;  /* 0x00000000fffff984 */ /* 0x000fe20000000800 */
[----:B------:R1:W-:Y:S01]  /*14580*/  LDGSTS.E.BYPASS.LTC128B.128 [R215+0x8100], [R10.64], !P6 ;  /* 0x081000000ad77fae */ /* 0x0003e2000f101d46 */
[----:B------:R-:W-:-:S03]  /*14590*/  SEL R12, RZ, 0x10, P0 ;  /* 0x00000010ff0c7807 */ /* 0x000fc60000000000 */
[----:B------:R1:W-:Y:S04]  /*145a0*/  LDGSTS.E.BYPASS.LTC128B.128 [R215+0xa100], [R8.64], !P5 ;  /* 0x0a10000008d77fae */ /* 0x0003e8000e901d46 */
[----:B------:R1:W-:Y:S04]  /*145b0*/  LDGSTS.E.BYPASS.LTC128B.128 [R215+0xc100], [R6.64], !P2 ;  /* 0x0c10000006d77fae */ /* 0x0003e8000d101d46 */
[----:B------:R2:W-:Y:S02]  /*145c0*/  LDGSTS.E.BYPASS.LTC128B.128 [R215+0xe100], [R2.64], !P0 ;  /* 0x0e10000002d77fae */ /* 0x0005e4000c101d46 */
[----:B--2---:R-:W-:Y:S01]  /*145d0*/  IMAD.MOV.U32 R2, RZ, RZ, 0x1 ;  /* 0x00000001ff027424 */ /* 0x004fe200078e00ff */
[----:B------:R-:W-:-:S02]  /*145e0*/  MOV R3, 0x14600 ;  /* 0x0001460000037802 */ /* 0x000fc40000000f00 */
[----:B-1----:R-:W-:Y:S05]  /*145f0*/  CALL.REL.NOINC `($__internal_46_$__cuda_sm70_shflsync_idx_p) ;  /* 0x0000273000007944 */ /* 0x002fea0003c00000 */
        /* <DEDUP_REMOVED lines=8> */
.L_x_2793:
[----:B------:R-:W-:Y:S01]  /*14680*/  IMAD.MOV.U32 R195, RZ, RZ, R4 ;  /* 0x000000ffffc37224 */ /* 0x000fe200078e0004 */
[----:B------:R-:W-:Y:S01]  /*14690*/  MOV R2, RZ ;  /* 0x000000ff00027202 */ /* 0x000fe20000000f00 */
[----:B------:R-:W-:Y:S01]  /*146a0*/  IMAD.MOV.U32 R220, RZ, RZ, 0x1c1f ;  /* 0x00001c1fffdc7424 */ /* 0x000fe200078e00ff */
[----:B------:R-:W-:Y:S02]  /*146b0*/  MOV R3, 0x146d0 ;  /* 0x000146d000037802 */ /* 0x000fe40000000f00 */
[----:B------:R-:W-:Y:S05]  /*146c0*/  CALL.REL.NOINC `($__internal_46_$__cuda_sm70_shflsync_idx_p) ;  /* 0x0000266000007944 */ /* 0x000fea0003c00000 */
[----:B------:R-:W-:Y:S01]  /*146d0*/  MOV R0, R220 ;  /* 0x000000dc00007202 */ /* 0x000fe20000000f00 */
[----:B------:R-:W-:Y:S05]  /*146e0*/  BRA `(.L_x_2890) ;  /* 0xffff067000007947 */ /* 0x000fea000383ffff */
.L_x_2794:
[----:B------:R-:W-:Y:S01]  /*146f0*/  IMAD.MOV.U32 R195, RZ, RZ, R4 ;  /* 0x000000ffffc37224 */ /* 0x000fe200078e0004 */
[----:B------:R-:W-:Y:S01]  /*14700*/  MOV R2, 0x1 ;  /* 0x0000000100027802 */ /* 0x000fe20000000f00 */
[----:B------:R-:W-:Y:S01]  /*14710*/  IMAD.MOV.U32 R220, RZ, RZ, 0x1c1f ;  /* 0x00001c1fffdc7424 */ /* 0x000fe200078e00ff */
[----:B------:R-:W-:Y:S02]  /*14720*/  MOV R3, 0x14740 ;  /* 0x0001474000037802 */ /* 0x000fe40000000f00 */
[----:B-1----:R-:W-:Y:S05]  /*14730*/  CALL.REL.NOINC `($__internal_46_$__cuda_sm70_shflsync_idx_p) ;  /* 0x000025f000007944 */ /* 0x002fea0003c00000 */
[----:B------:R-:W-:Y:S01]  /*14740*/  IMAD.IADD R0, R5, 0x1, R220 ;  /* 0x0000000105007824 */ /* 0x000fe200078e02dc */
[----:B------:R-:W-:Y:S02]  /*14750*/  FMNMX.FTZ R133, R7, R8, !PT ;  /* 0x0000000807857209 */ /* 0x000fe40007810000 */
[----:B------:R-:W-:-:S02]  /*14760*/  MOV R2, 0x14b80 ;  /* 0x00014b8000027802 */ /* 0x000fc40000000f00 */
        /* <DEDUP_REMOVED lines=12> */
[----:B------:R-:W-:Y:S02]  /*14830*/  ISETP.GT.AND P2, PT, R0, 0x10, PT ;  /* 0x000000100000780c */ /* 0x000fe40003f44270 */
        /* <DEDUP_REMOVED lines=42> */
[----:B------:R-:W-:Y:S01]  /*14ae0*/  ISETP.GT.AND P0, PT, R0, 0x39, PT ;  /* 0x000000390000780c */ /* 0x000fe20003f04270 */
[----:B------:R-:W-:Y:S01]  /*14af0*/  IMAD.MOV.U32 R0, RZ, RZ, 0x2 ;  /* 0x00000002ff007424 */ /* 0x000fe200078e00ff */
[----:B------:R-:W-:Y:S02]  /*14b00*/  FSEL R85, R46, -INF , P2 ;  /* 0xff8000002e557808 */ /* 0x000fe40001000000 */
[----:B------:R-:W-:Y:S02]  /*14b10*/  FMNMX.FTZ R4, R86, R4, !PT ;  /* 0x0000000456047209 */ /* 0x000fe40007810000 */
[----:B------:R-:W-:Y:S02]  /*14b20*/  FMNMX.FTZ R133, R92, R133, !PT ;  /* 0x000000855c857209 */ /* 0x000fe40007810000 */
[----:B------:R-:W-:-:S02]  /*14b30*/  FSEL R84, R47, -INF , P0 ;  /* 0xff8000002f547808 */ /* 0x000fc40000000000 */
[----:B------:R-:W-:Y:S01]  /*14b40*/  FMNMX.FTZ R4, R85, R4, !PT ;  /* 0x0000000455047209 */ /* 0x000fe20007810000 */
[----:B------:R-:W-:-:S03]  /*14b50*/  IMAD.MOV.U32 R132, RZ, RZ, R133 ;  /* 0x000000ffff847224 */ /* 0x000fc600078e0085 */
[----:B------:R-:W-:Y:S02]  /*14b60*/  FMNMX.FTZ R4, R84, R4, !PT ;  /* 0x0000000454047209 */ /* 0x000fe40007810000 */
[----:B------:R-:W-:Y:S05]  /*14b70*/  CALL.REL.NOINC `($__internal_45_$__cuda_sm70_shflsync_bfly_p) ;  /* 0x0000215000007944 */ /* 0x000fea0003c00000 */
[----:B------:R-:W-:Y:S01]  /*14b80*/  FMNMX.FTZ R133, R133, R0, !PT ;  /* 0x0000000085857209 */ /* 0x000fe20007810000 */
[----:B------:R-:W-:Y:S01]  /*14b90*/  IMAD.MOV.U32 R0, RZ, RZ, 0x1 ;  /* 0x00000001ff007424 */ /* 0x000fe200078e00ff */
[----:B------:R-:W-:-:S03]  /*14ba0*/  MOV R2, 0x14bd0 ;  /* 0x00014bd000027802 */ /* 0x000fc60000000f00 */
[----:B------:R-:W-:Y:S02]  /*14bb0*/  IMAD.MOV.U32 R132, RZ, RZ, R133 ;  /* 0x000000ffff847224 */ /* 0x000fe400078e0085 */
[----:B------:R-:W-:Y:S05]  /*14bc0*/  CALL.REL.NOINC `($__internal_45_$__cuda_sm70_shflsync_bfly_p) ;  /* 0x0000210000007944 */ /* 0x000fea0003c00000 */
[----:B------:R-:W-:Y:S01]  /*14bd0*/  FMNMX.FTZ R133, R133, R0, !PT ;  /* 0x0000000085857209 */ /* 0x000fe20007810000 */
[----:B------:R-:W-:Y:S01]  /*14be0*/  IMAD.MOV.U32 R132, RZ, RZ, R4 ;  /* 0x000000ffff847224 */ /* 0x000fe200078e0004 */
[----:B------:R-:W-:Y:S01]  /*14bf0*/  MOV R2, 0x14c20 ;  /* 0x00014c2000027802 */ /* 0x000fe20000000f00 */
[----:B------:R-:W-:Y:S02]  /*14c00*/  IMAD.MOV.U32 R0, RZ, RZ, 0x2 ;  /* 0x00000002ff007424 */ /* 0x000fe400078e00ff */
[----:B------:R-:W-:Y:S05]  /*14c10*/  CALL.REL.NOINC `($__internal_45_$__cuda_sm70_shflsync_bfly_p) ;  /* 0x000020b000007944 */ /* 0x000fea0003c00000 */
[----:B------:R-:W-:Y:S01]  /*14c20*/  FMNMX.FTZ R4, R4, R0, !PT ;  /* 0x0000000004047209 */ /* 0x000fe20007810000 */
[----:B------:R-:W-:Y:S01]  /*14c30*/  IMAD.MOV.U32 R0, RZ, RZ, 0x1 ;  /* 0x00000001ff007424 */ /* 0x000fe200078e00ff */
[----:B------:R-:W-:-:S03]  /*14c40*/  MOV R2, 0x14c70 ;  /* 0x00014c7000027802 */ /* 0x000fc60000000f00 */
[----:B------:R-:W-:Y:S02]  /*14c50*/  IMAD.MOV.U32 R132, RZ, RZ, R4 ;  /* 0x000000ffff847224 */ /* 0x000fe400078e0004 */
[----:B------:R-:W-:Y:S05]  /*14c60*/  CALL.REL.NOINC `($__internal_45_$__cuda_sm70_shflsync_bfly_p) ;  /* 0x0000206000007944 */ /* 0x000fea0003c00000 */
[----:B------:R-:W-:Y:S01]  /*14c70*/  MOV R5, R0 ;  /* 0x0000000000057202 */ /* 0x000fe20000000f00 */
[----:B------:R-:W-:Y:S05]  /*14c80*/  BRA `(.L_x_2891) ;  /* 0xffff078000007947 */ /* 0x000fea000383ffff */
.L_x_2798:
[----:B------:R-:W-:Y:S01]  /*14c90*/  MOV R2, RZ ;  /* 0x000000ff00027202 */ /* 0x000fe20000000f00 */
[----:B------:R-:W-:Y:S01]  /*14ca0*/  IMAD.MOV.U32 R195, RZ, RZ, R5 ;  /* 0x000000ffffc37224 */ /* 0x000fe200078e0005 */
[----:B------:R-:W-:Y:S01]  /*14cb0*/  MOV R3, 0x14ce0 ;  /* 0x00014ce000037802 */ /* 0x000fe20000000f00 */
[----:B------:R-:W-:Y:S02]  /*14cc0*/  IMAD.MOV.U32 R220, RZ, RZ, 0x181f ;  /* 0x0000181fffdc7424 */ /* 0x000fe400078e00ff */
[----:B-1234-:R-:W-:Y:S05]  /*14cd0*/  CALL.REL.NOINC `($__internal_46_$__cuda_sm70_shflsync_idx_p) ;  /* 0x0000205000007944 */ /* 0x01efea0003c00000 */
[----:B------:R-:W-:Y:S01]  /*14ce0*/  MOV R4, R220 ;  /* 0x000000dc00047202 */ /* 0x000fe20000000f00 */
[----:B------:R-:W-:-:S05]  /*14cf0*/  BRA `(.L_x_2892) ;  /* 0xffff1e4000007947 */ /* 0x000fca000383ffff */
.L_x_2799:
[----:B------:R-:W-:Y:S01]  /*14d00*/  MOV R2, RZ ;  /* 0x000000ff00027202 */ /* 0x000fe20000000f00 */
[----:B------:R-:W-:Y:S01]  /*14d10*/  IMAD.MOV.U32 R195, RZ, RZ, R21 ;  /* 0x000000ffffc37224 */ /* 0x000fe200078e0015 */
[----:B------:R-:W-:Y:S01]  /*14d20*/  MOV R3, 0x14d50 ;  /* 0x00014d5000037802 */ /* 0x000fe20000000f00 */
[----:B------:R-:W-:Y:S02]  /*14d30*/  IMAD.MOV.U32 R220, RZ, RZ, 0x181f ;  /* 0x0000181fffdc7424 */ /* 0x000fe400078e00ff */
[----:B-1234-:R-:W-:Y:S05]  /*14d40*/  CALL.REL.NOINC `($__internal_46_$__cuda_sm70_shflsync_idx_p) ;  /* 0x00001fe000007944 */ /* 0x01efea0003c00000 */
[----:B------:R-:W-:Y:S01]  /*14d50*/  ISETP.GE.AND P6, PT, R218, c[0x0][0x1d4], PT ;  /* 0x00007500da007a0c */ /* 0x000fe20003fc6270 */
[----:B------:R-:W-:Y:S01]  /*14d60*/  IMAD.MOV.U32 R195, RZ, RZ, R5 ;  /* 0x000000ffffc37224 */ /* 0x000fe200078e0005 */
[----:B------:R-:W-:Y:S02]  /*14d70*/  IADD3 R2, P0, R220, R30, RZ ;  /* 0x0000001edc027210 */ /* 0x000fe40007f1e0ff */
[----:B------:R-:W-:Y:S02]  /*14d80*/  ISETP.GE.AND P5, PT, R223, c[0x0][0x1d4], PT ;  /* 0x00007500df007a0c */ /* 0x000fe40003fa6270 */
[----:B------:R-:W-:Y:S01]  /*14d90*/  ISETP.GE.AND P2, PT, R224, c[0x0][0x1d4], PT ;  /* 0x00007500e0007a0c */ /* 0x000fe20003f46270 */
[----:B------:R-:W-:Y:S01]  /*14da0*/  IMAD.X R3, R4, 0x1, R22, P0 ;  /* 0x0000000104037824 */ /* 0x000fe200000e0616 */
[----:B------:R-:W-:Y:S02]  /*14db0*/  IADD3 R6, P0, R220, R31, RZ ;  /* 0x0000001fdc067210 */ /* 0x000fe40007f1e0ff */
[----:B------:R-:W-:Y:S02]  /*14dc0*/  SEL R5, RZ, 0x10, P6 ;  /* 0x00000010ff057807 */ /* 0x000fe40003000000 */
[----:B------:R-:W-:Y:S01]  /*14dd0*/  SEL R20, RZ, 0x10, P5 ;  /* 0x00000010ff147807 */ /* 0x000fe20002800000 */
[----:B------:R-:W-:Y:S01]  /*14de0*/  @!PT LDS RZ, [RZ] ;  /* 0x00000000fffff984 */ /* 0x000fe20000000800 */
[----:B------:R-:W-:Y:S01]  /*14df0*/  @!PT LDS RZ, [RZ] ;  /* 0x00000000fffff984 */ /* 0x000fe20000000800 */
[----:B------:R-:W-:Y:S01]  /*14e00*/  @!PT LDS RZ, [RZ] ;  /* 0x00000000fffff984 */ /* 0x000fe20000000800 */
[----:B------:R1:W-:Y:S01]  /*14e10*/  LDGSTS.E.BYPASS.LTC128B.128 [R215+0x100], [R2.64], !P6 ;  /* 0x0010000002d77fae */ /* 0x0003e2000f101d46 */
[----:B------:R-:W-:Y:S01]  /*14e20*/  IMAD.X R7, R4, 0x1, R23, P0 ;  /* 0x0000000104077824 */ /* 0x000fe200000e0617 */
[----:B------:R-:W-:Y:S04]  /*14e30*/  SEL R15, RZ, 0x10, P2 ;  /* 0x00000010ff0f7807 */ /* 0x000fe80001000000 */
[----:B------:R2:W-:Y:S01]  /*14e40*/  LDGSTS.E.BYPASS.LTC128B.128 [R215+0x2100], [R6.64], !P5 ;  /* 0x0210000006d77fae */ /* 0x0005e2000e901d46 */
[----:B-1----:R-:W-:Y:S05]  /*14e50*/  IADD3 R2, P0, R220, R132, RZ ;  /* 0x00000084dc027210 */ /* 0x002fea0007f1e0ff */
[----:B------:R-:W-:Y:S05]  /*14e60*/  IMAD.X R3, R4, 0x1, R28, P0 ;  /* 0x0000000104037824 */ /* 0x000fea00000e061c */
[----:B------:R1:W-:Y:S02]  /*14e70*/  LDGSTS.E.BYPASS.LTC128B.128 [R215+0x4100], [R2.64], !P2 ;  /* 0x0410000002d77fae */ /* 0x0003e4000d101d46 */
[----:B-1----:R-:W-:Y:S01]  /*14e80*/  IADD3 R2, P0, R220, R133, RZ ;  /* 0x00000085dc027210 */ /* 0x002fe20007f1e0ff */
[----:B------:R-:W-:Y:S04]  /*14e90*/  IMAD.MOV.U32 R220, RZ, RZ, 0x181f ;  /* 0x0000181fffdc7424 */ /* 0x000fe800078e00ff */
[----:B------:R-:W-:Y:S01]  /*14ea0*/  IMAD.X R3, R4, 0x1, R29, P0 ;  /* 0x0000000104037824 */ /* 0x000fe200000e061d */
[----:B------:R-:W-:Y:S04]  /*14eb0*/  ISETP.GE.AND P0, PT, R225, c[0x0][0x1d4], PT ;  /* 0x00007500e1007a0c */ /* 0x000fe80003f06270 */
[----:B------:R-:W-:Y:S09]  /*14ec0*/  SEL R14, RZ, 0x10, P0 ;  /* 0x00000010ff0e7807 */ /* 0x000ff20000000000 */
[----:B------:R1:W-:Y:S02]  /*14ed0*/  LDGSTS.E.BYPASS.LTC128B.128 [R215+0x6100], [R2.64], !P0 ;  /* 0x0610000002d77fae */ /* 0x0003e4000c101d46 */
[----:B-1----:R-:W-:Y:S01]  /*14ee0*/  MOV R3, 0x14f10 ;  /* 0x00014f1000037802 */ /* 0x002fe20000000f00 */
[----:B------:R-:W-:Y:S02]  /*14ef0*/  IMAD.MOV.U32 R2, RZ, RZ, 0x1 ;  /* 0x00000001ff027424 */ /* 0x000fe400078e00ff */
[----:B--2---:R-:W-:Y:S05]  /*14f00*/  CALL.REL.NOINC `($__internal_46_$__cuda_sm70_shflsync_idx_p) ;  /* 0x00001e2000007944 */ /* 0x004fea0003c00000 */
[----:B------:R-:W-:Y:S01]  /*14f10*/  MOV R2, 0x1 ;  /* 0x0000000100027802 */ /* 0x000fe20000000f00 */
[----:B------:R-:W-:Y:S01]  /*14f20*/  IMAD.MOV.U32 R4, RZ, RZ, R220 ;  /* 0x000000ffff047224 */ /* 0x000fe200078e00dc */
[----:B------:R-:W-:Y:S01]  /*14f30*/  MOV R220, 0x181f ;  /* 0x0000181f00dc7802 */ /* 0x000fe20000000f00 */
[----:B------:R-:W-:Y:S01]  /*14f40*/  IMAD.MOV.U32 R195, RZ, RZ, R21 ;  /* 0x000000ffffc37224 */ /* 0x000fe200078e0015 */
[----:B------:R-:W-:Y:S02]  /*14f50*/  MOV R3, 0x14f70 ;  /* 0x00014f7000037802 */ /* 0x000fe40000000f00 */
[----:B------:R-:W-:Y:S05]  /*14f60*/  CALL.REL.NOINC `($__internal_46_$__cuda_sm70_shflsync_idx_p) ;  /* 0x00001dc000007944 */ /* 0x000fea0003c00000 */
[----:B------:R-:W-:Y:S01]  /*14f70*/  MOV R0, R220 ;  /* 0x000000dc00007202 */ /* 0x000fe20000000f00 */
[----:B------:R-:W-:-:S05]  /*14f80*/  BRA `(.L_x_2893) ;  /* 0xffff1d5000007947 */ /* 0x000fca000383ffff */
.L_x_2802:
[----:B------:R-:W-:Y:S01]  /*14f90*/  MOV R2, RZ ;  /* 0x000000ff00027202 */ /* 0x000fe20000000f00 */
[----:B------:R-:W-:Y:S01]  /*14fa0*/  IMAD.MOV.U32 R195, RZ, RZ, R133 ;  /* 0x000000ffffc37224 */ /* 0x000fe200078e0085 */
[----:B------:R-:W-:Y:S01]  /*14fb0*/  MOV R3, 0x14fe0 ;  /* 0x00014fe000037802 */ /* 0x000fe20000000f00 */
[----:B------:R-:W-:Y:S02]  /*14fc0*/  IMAD.MOV.U32 R220, RZ, RZ, 0x181f ;  /* 0x0000181fffdc7424 */ /* 0x000fe400078e00ff */
[----:B------:R-:W-:Y:S05]  /*14fd0*/  CALL.REL.NOINC `($__internal_46_$__cuda_sm70_shflsync_idx_p) ;  /* 0x00001d5000007944 */ /* 0x000fea0003c00000 */
[----:B------:R-:W-:Y:S01]  /*14fe0*/  MOV R132, R220 ;  /* 0x000000dc00847202 */ /* 0x000fe20000000f00 */
[----:B------:R-:W-:-:S05]  /*14ff0*/  BRA `(.L_x_2894) ;  /* 0xffff2e0000007947 */ /* 0x000fca000383ffff */
.L_x_2803:
[----:B------:R-:W-:Y:S01]  /*15000*/  MOV R2, RZ ;  /* 0x000000ff00027202 */ /* 0x000fe20000000f00 */
[----:B------:R-:W-:Y:S01]  /*15010*/  IMAD.MOV.U32 R195, RZ, RZ, R170 ;  /* 0x000000ffffc37224 */ /* 0x000fe200078e00aa */
[----:B------:R-:W-:Y:S01]  /*15020*/  MOV R3, 0x15050 ;  /* 0x0001505000037802 */ /* 0x000fe20000000f00 */
[----:B------:R-:W-:Y:S02]  /*15030*/  IMAD.MOV.U32 R220, RZ, RZ, 0x181f ;  /* 0x0000181fffdc7424 */ /* 0x000fe400078e00ff */
[----:B-12---:R-:W-:Y:S05]  /*15040*/  CALL.REL.NOINC `($__internal_46_$__cuda_sm70_shflsync_idx_p) ;  /* 0x00001ce000007944 */ /* 0x006fea0003c00000 */
        /* <DEDUP_REMOVED lines=13> */
[----:B------:R-:W-:Y:S05]  /*15120*/  IMAD.X R169, R132, 0x1, R174, P0 ;  /* 0x0000000184a97824 */ /* 0x000fea00000e06ae */
[----:B------:R2:W-:Y:S01]  /*15130*/  LDGSTS.E.BYPASS.LTC128B.128 [R215+0xa100], [R168.64], !P5 ;  /* 0x0a100000a8d77fae */ /* 0x0005e2000e901d46 */
[----:B-1----:R-:W-:Y:S05]  /*15140*/  IADD3 R2, P0, R220, R179, RZ ;  /* 0x000000b3dc027210 */ /* 0x002fea0007f1e0ff */
[----:B------:R-:W-:Y:S01]  /*15150*/  IMAD.X R3, R132, 0x1, R175, P0 ;  /* 0x0000000184037824 */ /* 0x000fe200000e06af */
[----:B--2---:R-:W-:Y:S04]  /*15160*/  SEL R168, RZ, 0x10, P5 ;  /* 0x00000010ffa87807 */ /* 0x004fe80002800000 */
        /* <DEDUP_REMOVED lines=9> */
[----:B------:R-:W-:Y:S05]  /*15200*/  CALL.REL.NOINC `($__internal_46_$__cuda_sm70_shflsync_idx_p) ;  /* 0x00001b2000007944 */ /* 0x000fea0003c00000 */
        /* <DEDUP_REMOVED lines=8> */
.L_x_2804:
[----:B-1----:R-:W-:Y:S01]  /*15290*/  MOV R2, RZ ;  /* 0x000000ff00027202 */ /* 0x002fe20000000f00 */
[----:B------:R-:W-:Y:S01]  /*152a0*/  IMAD.MOV.U32 R195, RZ, RZ, R132 ;  /* 0x000000ffffc37224 */ /* 0x000fe200078e0084 */
[----:B------:R-:W-:Y:S01]  /*152b0*/  MOV R3, 0x152e0 ;  /* 0x000152e000037802 */ /* 0x000fe20000000f00 */
[----:B------:R-:W-:Y:S02]  /*152c0*/  IMAD.MOV.U32 R220, RZ, RZ, 0x1c1f ;  /* 0x00001c1fffdc7424 */ /* 0x000fe400078e00ff */
[----:B------:R-:W-:Y:S05]  /*152d0*/  CALL.REL.NOINC `($__internal_46_$__cuda_sm70_shflsync_idx_p) ;  /* 0x00001a5000007944 */ /* 0x000fea0003c00000 */
[----:B------:R-:W-:Y:S01]  /*152e0*/  MOV R0, R220 ;  /* 0x000000dc00007202 */ /* 0x000fe20000000f00 */
[----:B------:R-:W-:-:S05]  /*152f0*/  BRA `(.L_x_2896) ;  /* 0xffff2f1000007947 */ /* 0x000fca000383ffff */
.L_x_2805:
[----:B------:R-:W-:Y:S01]  /*15300*/  MOV R2, 0x1 ;  /* 0x0000000100027802 */ /* 0x000fe20000000f00 */
[----:B------:R-:W-:Y:S01]  /*15310*/  IMAD.MOV.U32 R195, RZ, RZ, R132 ;  /* 0x000000ffffc37224 */ /* 0x000fe200078e0084 */
[----:B------:R-:W-:Y:S01]  /*15320*/  MOV R3, 0x15350 ;  /* 0x0001535000037802 */ /* 0x000fe20000000f00 */
[----:B------:R-:W-:Y:S02]  /*15330*/  IMAD.MOV.U32 R220, RZ, RZ, 0x1c1f ;  /* 0x00001c1fffdc7424 */ /* 0x000fe400078e00ff */
[----:B--2---:R-:W-:Y:S05]  /*15340*/  CALL.REL.NOINC `($__internal_46_$__cuda_sm70_shflsync_idx_p) ;  /* 0x000019e000007944 */ /* 0x004fea0003c00000 */
[----:B------:R-:W-:Y:S01]  /*15350*/  FMNMX.FTZ R0, R175, R134, !PT ;  /* 0x00000086af007209 */ /* 0x000fe20007810000 */
[----:B------:R-:W-:Y:S03]  /*15360*/  IMAD.IADD R133, R133, 0x1, R220 ;  /* 0x0000000185857824 */ /* 0x000fe600078e02dc */
[----:B------:R-:W-:Y:S02]  /*15370*/  FMNMX.FTZ R0, R179, R0, !PT ;  /* 0x00000000b3007209 */ /* 0x000fe40007810000 */
[C---:B------:R-:W-:Y:S02]  /*15380*/  ISETP.GT.AND P6, PT, R133.reuse, RZ, PT ;  /* 0x000000ff8500720c */ /* 0x040fe40003fc4270 */
[C---:B------:R-:W-:Y:S02]  /*15390*/  ISETP.GT.AND P5, PT, R133.reuse, 0x1, PT ;  /* 0x000000018500780c */ /* 0x040fe40003fa4270 */
[----:B------:R-:W-:Y:S02]  /*153a0*/  FSEL R16, R6, -INF , P6 ;  /* 0xff80000006107808 */ /* 0x000fe40003000000 */
[----:B------:R-:W-:Y:S02]  /*153b0*/  ISETP.GT.AND P2, PT, R133, 0x8, PT ;  /* 0x000000088500780c */ /* 0x000fe40003f44270 */
[----:B------:R-:W-:Y:S02]  /*153c0*/  FSEL R24, R7, -INF , P5 ;  /* 0xff80000007187808 */ /* 0x000fe40002800000 */
[----:B------:R-:W-:Y:S02]  /*153d0*/  FMNMX.FTZ R2, R16, R135, !PT ;  /* 0x0000008710027209 */ /* 0x000fe40007810000 */
[----:B------:R-:W-:Y:S02]  /*153e0*/  ISETP.GT.AND P0, PT, R133, 0x9, PT ;  /* 0x000000098500780c */ /* 0x000fe40003f04270 */
[----:B------:R-:W-:Y:S02]  /*153f0*/  FSEL R21, R10, -INF , P2 ;  /* 0xff8000000a157808 */ /* 0x000fe40001000000 */
[----:B------:R-:W-:Y:S02]  /*15400*/  FMNMX.FTZ R2, R24, R2, !PT ;  /* 0x0000000218027209 */ /* 0x000fe40007810000 */
[----:B------:R-:W-:Y:S02]  /*15410*/  FSEL R20, R11, -INF , P0 ;  /* 0xff8000000b147808 */ /* 0x000fe40000000000 */
[----:B------:R-:W-:Y:S02]  /*15420*/  ISETP.GT.AND P6, PT, R133, 0x10, PT ;  /* 0x000000108500780c */ /* 0x000fe40003fc4270 */
[----:B------:R-:W-:Y:S02]  /*15430*/  FMNMX.FTZ R0, R178, R0, !PT ;  /* 0x00000000b2007209 */ /* 0x000fe40007810000 */
[----:B------:R-:W-:Y:S02]  /*15440*/  FMNMX.FTZ R2, R21, R2, !PT ;  /* 0x0000000215027209 */ /* 0x000fe40007810000 */
[----:B------:R-:W-:Y:S02]  /*15450*/  ISETP.GT.AND P5, PT, R133, 0x11, PT ;  /* 0x000000118500780c */ /* 0x000fe40003fa4270 */
[----:B------:R-:W-:Y:S02]  /*15460*/  FSEL R17, R14, -INF , P6 ;  /* 0xff8000000e117808 */ /* 0x000fe40003000000 */
        /* <DEDUP_REMOVED lines=31> */
[----:B------:R-:W-:Y:S02]  /*15660*/  FMNMX.FTZ R0, R168, R0, !PT ;  /* 0x00000000a8007209 */ /* 0x000fe40007810000 */
[----:B------:R-:W-:Y:S02]  /*15670*/  FSEL R8, R30, -INF , P6 ;  /* 0xff8000001e087808 */ /* 0x000fe40003000000 */
[----:B------:R-:W-:Y:S02]  /*15680*/  FMNMX.FTZ R18, R9, R2, !PT ;  /* 0x0000000209127209 */ /* 0x000fe40007810000 */
[----:B------:R-:W-:Y:S02]  /*15690*/  ISETP.GT.AND P2, PT, R133, 0x38, PT ;  /* 0x000000388500780c */ /* 0x000fe40003f44270 */
[----:B------:R-:W-:Y:S01]  /*156a0*/  FMNMX.FTZ R132, R28, R0, !PT ;  /* 0x000000001c847209 */ /* 0x000fe20007810000 */
[----:B------:R-:W-:Y:S01]  /*156b0*/  IMAD.MOV.U32 R0, RZ, RZ, 0x2 ;  /* 0x00000002ff007424 */ /* 0x000fe200078e00ff */
[----:B------:R-:W-:Y:S02]  /*156c0*/  FSEL R7, R31, -INF , P5 ;  /* 0xff8000001f077808 */ /* 0x000fe40002800000 */
[----:B------:R-:W-:Y:S02]  /*156d0*/  FMNMX.FTZ R18, R8, R18, !PT ;  /* 0x0000001208127209 */ /* 0x000fe40007810000 */
[----:B------:R-:W-:Y:S02]  /*156e0*/  ISETP.GT.AND P0, PT, R133, 0x39, PT ;  /* 0x000000398500780c */ /* 0x000fe40003f04270 */
        /* <DEDUP_REMOVED lines=9> */
[----:B------:R-:W-:Y:S05]  /*15780*/  CALL.REL.NOINC `($__internal_45_$__cuda_sm70_shflsync_bfly_p) ;  /* 0x0000154000007944 */ /* 0x000fea0003c00000 */
[----:B------:R-:W-:Y:S01]  /*15790*/  FMNMX.FTZ R132, R132, R0, !PT ;  /* 0x0000000084847209 */ /* 0x000fe20007810000 */
[----:B------:R-:W-:Y:S01]  /*157a0*/  IMAD.MOV.U32 R0, RZ, RZ, 0x1 ;  /* 0x00000001ff007424 */ /* 0x000fe200078e00ff */
[----:B------:R-:W-:Y:S02]  /*157b0*/  MOV R2, 0x157d0 ;  /* 0x000157d000027802 */ /* 0x000fe40000000f00 */
        /* <DEDUP_REMOVED lines=8> */
[----:B------:R-:W-:Y:S02]  /*15840*/  MOV R2, 0x15860 ;  /* 0x0001586000027802 */ /* 0x000fe40000000f00 */
[----:B------:R-:W-:Y:S05]  /*15850*/  CALL.REL.NOINC `($__internal_45_$__cuda_sm70_shflsync_bfly_p) ;  /* 0x0000147000007944 */ /* 0x000fea0003c00000 */
[----:B------:R-:W-:-:S05]  /*15860*/  BRA `(.L_x_2897) ;  /* 0xffff305000007947 */ /* 0x000fca000383ffff */
.L_x_2808:
[----:B------:R-:W-:Y:S01]  /*15870*/  MOV R2, RZ ;  /* 0x000000ff00027202 */ /* 0x000fe20000000f00 */
[----:B------:R-:W-:Y:S01]  /*15880*/  IMAD.MOV.U32 R195, RZ, RZ, R4 ;  /* 0x000000ffffc37224 */ /* 0x000fe200078e0004 */
[----:B------:R-:W-:Y:S01]  /*15890*/  MOV R3, 0x158c0 ;  /* 0x000158c000037802 */ /* 0x000fe20000000f00 */
[----:B------:R-:W-:Y:S02]  /*158a0*/  IMAD.MOV.U32 R220, RZ, RZ, 0x181f ;  /* 0x0000181fffdc7424 */ /* 0x000fe400078e00ff */
[----:B-1234-:R-:W-:Y:S05]  /*158b0*/  CALL.REL.NOINC `($__internal_46_$__cuda_sm70_shflsync_idx_p) ;  /* 0x0000147000007944 */ /* 0x01efea0003c00000 */
[----:B------:R-:W-:Y:S01]  /*158c0*/  MOV R2, R220 ;  /* 0x000000dc00027202 */ /* 0x000fe20000000f00 */
[----:B------:R-:W-:-:S05]  /*158d0*/  BRA `(.L_x_2898) ;  /* 0xffff4fc000007947 */ /* 0x000fca000383ffff */
.L_x_2811:
[----:B------:R-:W-:Y:S01]  /*158e0*/  MOV R2, RZ ;  /* 0x000000ff00027202 */ /* 0x000fe20000000f00 */
[----:B------:R-:W-:Y:S01]  /*158f0*/  IMAD.MOV.U32 R195, RZ, RZ, R133 ;  /* 0x000000ffffc37224 */ /* 0x000fe200078e0085 */
[----:B------:R-:W-:Y:S01]  /*15900*/  MOV R3, 0x15930 ;  /* 0x0001593000037802 */ /* 0x000fe20000000f00 */
[----:B------:R-:W-:Y:S02]  /*15910*/  IMAD.MOV.U32 R220, RZ, RZ, 0x181f ;  /* 0x0000181fffdc7424 */ /* 0x000fe400078e00ff */
[----:B------:R-:W-:Y:S05]  /*15920*/  CALL.REL.NOINC `($__internal_46_$__cuda_sm70_shflsync_idx_p) ;  /* 0x0000140000007944 */ /* 0x000fea0003c00000 */
[----:B------:R-:W-:Y:S01]  /*15930*/  MOV R132, R220 ;  /* 0x000000dc00847202 */ /* 0x000fe20000000f00 */
[----:B------:R-:W-:-:S05]  /*15940*/  BRA `(.L_x_2899) ;  /* 0xffff619000007947 */ /* 0x000fca000383ffff */
.L_x_2812:
[----:B------:R-:W-:Y:S01]  /*15950*/  MOV R2, RZ ;  /* 0x000000ff00027202 */ /* 0x000fe20000000f00 */
[----:B------:R-:W-:Y:S01]  /*15960*/  IMAD.MOV.U32 R195, RZ, RZ, R170 ;  /* 0x000000ffffc37224 */ /* 0x000fe200078e00aa */
[----:B------:R-:W-:Y:S01]  /*15970*/  MOV R3, 0x159a0 ;  /* 0x000159a000037802 */ /* 0x000fe20000000f00 */
[----:B------:R-:W-:Y:S02]  /*15980*/  IMAD.MOV.U32 R220, RZ, RZ, 0x181f ;  /* 0x0000181fffdc7424 */ /* 0x000fe400078e00ff */
[----:B-12---:R-:W-:Y:S05]  /*15990*/  CALL.REL.NOINC `($__internal_46_$__cuda_sm70_shflsync_idx_p) ;  /* 0x0000139000007944 */ /* 0x006fea0003c00000 */
[----:B------:R-:W-:Y:S01]  /*159a0*/  IADD3 R2, -R214, 0x10, RZ ;  /* 0x00000010d6027810 */ /* 0x000fe20007ffe1ff */
        /* <DEDUP_REMOVED lines=10> */
[----:B-1----:R-:W-:Y:S05]  /*15a50*/  IADD3 R2, P0, R220, R176, RZ ;  /* 0x000000b0dc027210 */ /* 0x002fea0007f1e0ff */
[----:B------:R-:W-:Y:S01]  /*15a60*/  IMAD.X R3, R132, 0x1, R172, P0 ;  /* 0x0000000184037824 */ /* 0x000fe200000e06ac */
[----:B------:R-:W-:Y:S04]  /*15a70*/  IADD3 R168, P0, R220, R177, RZ ;  /* 0x000000b1dca87210 */ /* 0x000fe80007f1e0ff */
[----:B------:R1:W-:Y:S01]  /*15a80*/  LDGSTS.E.BYPASS.LTC128B.128 [R215+0xa100], [R2.64], !P5 ;  /* 0x0a10000002d77fae */ /* 0x0003e2000e901d46 */
[----:B------:R-:W-:Y:S05]  /*15a90*/  IMAD.X R169, R132, 0x1, R173, P0 ;  /* 0x0000000184a97824 */ /* 0x000fea00000e06ad */
[----:B------:R2:W-:Y:S01]  /*15aa0*/  LDGSTS.E.BYPASS.LTC128B.128 [R215+0xc100], [R168.64], !P4 ;  /* 0x0c100000a8d77fae */ /* 0x0005e2000e101d46 */
[----:B-1----:R-:W-:Y:S01]  /*15ab0*/  IADD3 R2, P0, R220, R178, RZ ;  /* 0x000000b2dc027210 */ /* 0x002fe20007f1e0ff */
[----:B------:R-:W-:Y:S04]  /*15ac0*/  IMAD.MOV.U32 R220, RZ, RZ, 0x181f ;  /* 0x0000181fffdc7424 */ /* 0x000fe800078e00ff */
[----:B------:R-:W-:Y:S05]  /*15ad0*/  IMAD.X R3, R132, 0x1, R174, P0 ;  /* 0x0000000184037824 */ /* 0x000fea00000e06ae */
        /* <DEDUP_REMOVED lines=12> */
.L_x_2813:
[----:B------:R-:W-:Y:S02]  /*15ba0*/  MOV R0, 0x2 ;  /* 0x0000000200007802 */ /* 0x000fe40000000f00 */
        /* <DEDUP_REMOVED lines=16> */
.L_x_2815:
[----:B------:R-:W-:Y:S01]  /*15cb0*/  IMAD.MOV.U32 R132, RZ, RZ, R222 ;  /* 0x000000ffff847224 */ /* 0x000fe200078e00de */
[----:B------:R-:W-:-:S02]  /*15cc0*/  MOV R0, 0x2 ;  /* 0x0000000200007802 */ /* 0x000fc40000000f00 */
[----:B------:R-:W-:Y:S02]  /*15cd0*/  MOV R2, 0x15cf0 ;  /* 0x00015cf000027802 */ /* 0x000fe40000000f00 */
[----:B------:R-:W-:Y:S05]  /*15ce0*/  CALL.REL.NOINC `($__internal_45_$__cuda_sm70_shflsync_bfly_p) ;  /* 0x00000fe000007944 */ /* 0x000fea0003c00000 */
[----:B------:R-:W-:Y:S05]  /*15cf0*/  BRA `(.L_x_2902) ;  /* 0xffff7f6000007947 */ /* 0x000fea000383ffff */
.L_x_2816:
[----:B------:R-:W-:Y:S01]  /*15d00*/  IMAD.MOV.U32 R132, RZ, RZ, R4 ;  /* 0x000000ffff847224 */ /* 0x000fe200078e0004 */
[----:B------:R-:W-:Y:S02]  /*15d10*/  MOV R0, 0x1 ;  /* 0x0000000100007802 */ /* 0x000fe40000000f00 */
[----:B------:R-:W-:Y:S02]  /*15d20*/  MOV R2, 0x15d40 ;  /* 0x00015d4000027802 */ /* 0x000fe40000000f00 */
[----:B-1----:R-:W-:Y:S05]  /*15d30*/  CALL.REL.NOINC `($__internal_45_$__cuda_sm70_shflsync_bfly_p) ;  /* 0x00000f9000007944 */ /* 0x002fea0003c00000 */
[----:B------:R-:W-:Y:S01]  /*15d40*/  FADD.FTZ R4, R4, R0 ;  /* 0x0000000004047221 */ /* 0x000fe20000010000 */
[----:B------:R-:W-:Y:S02]  /*15d50*/  MOV R132, R221 ;  /* 0x000000dd00847202 */ /* 0x000fe40000000f00 */
[----:B------:R-:W-:Y:S02]  /*15d60*/  MOV R0, 0x2 ;  /* 0x0000000200007802 */ /* 0x000fe40000000f00 */
[----:B------:R-:W-:Y:S02]  /*15d70*/  MOV R2, 0x15d90 ;  /* 0x00015d9000027802 */ /* 0x000fe40000000f00 */
[----:B------:R-:W-:Y:S05]  /*15d80*/  CALL.REL.NOINC `($__internal_45_$__cuda_sm70_shflsync_bfly_p) ;  /* 0x00000f4000007944 */ /* 0x000fea0003c00000 */
[----:B------:R-:W-:Y:S01]  /*15d90*/  FADD.FTZ R5, R221, R0 ;  /* 0x00000000dd057221 */ /* 0x000fe20000010000 */
[----:B------:R-:W-:Y:S02]  /*15da0*/  MOV R0, 0x1 ;  /* 0x0000000100007802 */ /* 0x000fe40000000f00 */
[----:B------:R-:W-:-:S02]  /*15db0*/  MOV R2, 0x15de0 ;  /* 0x00015de000027802 */ /* 0x000fc40000000f00 */
[----:B------:R-:W-:Y:S02]  /*15dc0*/  MOV R132, R5 ;  /* 0x0000000500847202 */ /* 0x000fe40000000f00 */
[----:B------:R-:W-:Y:S05]  /*15dd0*/  CALL.REL.NOINC `($__internal_45_$__cuda_sm70_shflsync_bfly_p) ;  /* 0x00000ef000007944 */ /* 0x000fea0003c00000 */
[----:B------:R-:W-:Y:S01]  /*15de0*/  MOV R3, R0 ;  /* 0x0000000000037202 */ /* 0x000fe20000000f00 */
[----:B------:R-:W-:Y:S05]  /*15df0*/  BRA `(.L_x_2903) ;  /* 0xffff7ed000007947 */ /* 0x000fea000383ffff */
.L_x_2823:
[----:B--234-:R-:W-:Y:S01]  /*15e00*/  IMAD.MOV.U32 R195, RZ, RZ, R5 ;  /* 0x000000ffffc37224 */ /* 0x01cfe200078e0005 */
[----:B------:R-:W-:Y:S01]  /*15e10*/  MOV R2, RZ ;  /* 0x000000ff00027202 */ /* 0x000fe20000000f00 */
[----:B------:R-:W-:Y:S01]  /*15e20*/  IMAD.MOV.U32 R220, RZ, RZ, 0x181f ;  /* 0x0000181fffdc7424 */ /* 0x000fe200078e00ff */
[----:B------:R-:W-:Y:S02]  /*15e30*/  MOV R3, 0x15e50 ;  /* 0x00015e5000037802 */ /* 0x000fe40000000f00 */
[----:B-1----:R-:W-:Y:S05]  /*15e40*/  CALL.REL.NOINC `($__internal_46_$__cuda_sm70_shflsync_idx_p) ;  /* 0x00000ee000007944 */ /* 0x002fea0003c00000 */
[----:B------:R-:W-:Y:S01]  /*15e50*/  MOV R4, R220 ;  /* 0x000000dc00047202 */ /* 0x000fe20000000f00 */
[----:B------:R-:W-:Y:S05]  /*15e60*/  BRA `(.L_x_2904) ;  /* 0xffff9a6000007947 */ /* 0x000fea000383ffff */
.L_x_2824:
[----:B------:R-:W-:Y:S01]  /*15e70*/  IMAD.MOV.U32 R195, RZ, RZ, R14 ;  /* 0x000000ffffc37224 */ /* 0x000fe200078e000e */
[----:B------:R-:W-:Y:S01]  /*15e80*/  MOV R2, RZ ;  /* 0x000000ff00027202 */ /* 0x000fe20000000f00 */
[----:B------:R-:W-:Y:S01]  /*15e90*/  IMAD.MOV.U32 R220, RZ, RZ, 0x181f ;  /* 0x0000181fffdc7424 */ /* 0x000fe200078e00ff */
[----:B------:R-:W-:Y:S02]  /*15ea0*/  MOV R3, 0x15ec0 ;  /* 0x00015ec000037802 */ /* 0x000fe40000000f00 */
[----:B-123--:R-:W-:Y:S05]  /*15eb0*/  CALL.REL.NOINC `($__internal_46_$__cuda_sm70_shflsync_idx_p) ;  /* 0x00000e7000007944 */ /* 0x00efea0003c00000 */
[----:B------:R-:W-:Y:S01]  /*15ec0*/  MOV R0, R220 ;  /* 0x000000dc00007202 */ /* 0x000fe20000000f00 */
[----:B------:R-:W-:Y:S05]  /*15ed0*/  BRA `(.L_x_2905) ;  /* 0xffff9a1000007947 */ /* 0x000fea000383ffff */
.L_x_2827:
[----:B------:R-:W-:Y:S01]  /*15ee0*/  IMAD.MOV.U32 R195, RZ, RZ, R5 ;  /* 0x000000ffffc37224 */ /* 0x000fe200078e0005 */
[----:B--2---:R-:W-:Y:S01]  /*15ef0*/  MOV R2, 0x1 ;  /* 0x0000000100027802 */ /* 0x004fe20000000f00 */
[----:B------:R-:W-:Y:S01]  /*15f00*/  IMAD.MOV.U32 R220, RZ, RZ, 0x181f ;  /* 0x0000181fffdc7424 */ /* 0x000fe200078e00ff */
[----:B------:R-:W-:-:S02]  /*15f10*/  MOV R3, 0x15f30 ;  /* 0x00015f3000037802 */ /* 0x000fc40000000f00 */
[----:B-1-34-:R-:W-:Y:S05]  /*15f20*/  CALL.REL.NOINC `($__internal_46_$__cuda_sm70_shflsync_idx_p) ;  /* 0x00000e0000007944 */ /* 0x01afea0003c00000 */
        /* <DEDUP_REMOVED lines=8> */
.L_x_2830:
[----:B------:R-:W-:Y:S01]  /*15fb0*/  IMAD.MOV.U32 R195, RZ, RZ, R5 ;  /* 0x000000ffffc37224 */ /* 0x000fe200078e0005 */
[----:B-1----:R-:W-:Y:S01]  /*15fc0*/  MOV R2, 0x2 ;  /* 0x0000000200027802 */ /* 0x002fe20000000f00 */
[----:B------:R-:W-:Y:S01]  /*15fd0*/  IMAD.MOV.U32 R220, RZ, RZ, 0x181f ;  /* 0x0000181fffdc7424 */ /* 0x000fe200078e00ff */
[----:B------:R-:W-:Y:S02]  /*15fe0*/  MOV R3, 0x16000 ;  /* 0x0001600000037802 */ /* 0x000fe40000000f00 */
[----:B--234-:R-:W-:Y:S05]  /*15ff0*/  CALL.REL.NOINC `($__internal_46_$__cuda_sm70_shflsync_idx_p) ;  /* 0x00000d3000007944 */ /* 0x01cfea0003c00000 */
[----:B------:R-:W-:Y:S01]  /*16000*/  MOV R4, R220 ;  /* 0x000000dc00047202 */ /* 0x000fe20000000f00 */
[----:B------:R-:W-:Y:S05]  /*16010*/  BRA `(.L_x_2907) ;  /* 0xffff9c4000007947 */ /* 0x000fea000383ffff */
.L_x_2831:
[----:B------:R-:W-:Y:S01]  /*16020*/  IMAD.MOV.U32 R195, RZ, RZ, R14 ;  /* 0x000000ffffc37224 */ /* 0x000fe200078e000e */
[----:B-1----:R-:W-:Y:S01]  /*16030*/  MOV R2, 0x2 ;  /* 0x0000000200027802 */ /* 0x002fe20000000f00 */
[----:B------:R-:W-:Y:S01]  /*16040*/  IMAD.MOV.U32 R220, RZ, RZ, 0x181f ;  /* 0x0000181fffdc7424 */ /* 0x000fe200078e00ff */
[----:B------:R-:W-:Y:S02]  /*16050*/  MOV R3, 0x16070 ;  /* 0x0001607000037802 */ /* 0x000fe40000000f00 */
[----:B--234-:R-:W-:Y:S05]  /*16060*/  CALL.REL.NOINC `($__internal_46_$__cuda_sm70_shflsync_idx_p) ;  /* 0x00000cc000007944 */ /* 0x01cfea0003c00000 */
[----:B------:R-:W-:Y:S01]  /*16070*/  MOV R0, R220 ;  /* 0x000000dc00007202 */ /* 0x000fe20000000f00 */
[----:B------:R-:W-:Y:S05]  /*16080*/  BRA `(.L_x_2908) ;  /* 0xffff9bf000007947 */ /* 0x000fea000383ffff */
.L_x_2834:
[----:B------:R-:W-:Y:S01]  /*16090*/  IMAD.MOV.U32 R195, RZ, RZ, R5 ;  /* 0x000000ffffc37224 */ /* 0x000fe200078e0005 */
[----:B-1----:R-:W-:Y:S01]  /*160a0*/  MOV R2, 0x3 ;  /* 0x0000000300027802 */ /* 0x002fe20000000f00 */
[----:B------:R-:W-:Y:S01]  /*160b0*/  IMAD.MOV.U32 R220, RZ, RZ, 0x181f ;  /* 0x0000181fffdc7424 */ /* 0x000fe200078e00ff */
[----:B------:R-:W-:-:S02]  /*160c0*/  MOV R3, 0x160e0 ;  /* 0x000160e000037802 */ /* 0x000fc40000000f00 */
[----:B--234-:R-:W-:Y:S05]  /*160d0*/  CALL.REL.NOINC `($__internal_46_$__cuda_sm70_shflsync_idx_p) ;  /* 0x00000c5000007944 */ /* 0x01cfea0003c00000 */
        /* <DEDUP_REMOVED lines=8> */
.L_x_2836:
[----:B------:R-:W-:Y:S01]  /*16160*/  IMAD.MOV.U32 R195, RZ, RZ, R5 ;  /* 0x000000ffffc37224 */ /* 0x000fe200078e0005 */
[----:B------:R-:W-:Y:S01]  /*16170*/  MOV R2, RZ ;  /* 0x000000ff00027202 */ /* 0x000fe20000000f00 */
[----:B------:R-:W-:Y:S01]  /*16180*/  IMAD.MOV.U32 R220, RZ, RZ, 0x1c1f ;  /* 0x00001c1fffdc7424 */ /* 0x000fe200078e00ff */
[----:B------:R-:W-:Y:S02]  /*16190*/  MOV R3, 0x161b0 ;  /* 0x000161b000037802 */ /* 0x000fe40000000f00 */
[----:B------:R-:W-:Y:S05]  /*161a0*/  CALL.REL.NOINC `($__internal_46_$__cuda_sm70_shflsync_idx_p) ;  /* 0x00000b8000007944 */ /* 0x000fea0003c00000 */
[----:B------:R-:W-:Y:S01]  /*161b0*/  MOV R4, R220 ;  /* 0x000000dc00047202 */ /* 0x000fe20000000f00 */
[----:B------:R-:W-:Y:S05]  /*161c0*/  BRA `(.L_x_2910) ;  /* 0xffffa01000007947 */ /* 0x000fea000383ffff */
.L_x_2837:
[----:B------:R-:W-:Y:S01]  /*161d0*/  IMAD.MOV.U32 R195, RZ, RZ, R12 ;  /* 0x000000ffffc37224 */ /* 0x000fe200078e000c */
[----:B------:R-:W-:Y:S01]  /*161e0*/  MOV R2, RZ ;  /* 0x000000ff00027202 */ /* 0x000fe20000000f00 */
[----:B------:R-:W-:Y:S01]  /*161f0*/  IMAD.MOV.U32 R220, RZ, RZ, 0x1c1f ;  /* 0x00001c1fffdc7424 */ /* 0x000fe200078e00ff */
[----:B------:R-:W-:Y:S02]  /*16200*/  MOV R3, 0x16220 ;  /* 0x0001622000037802 */ /* 0x000fe40000000f00 */
[----:B-12---:R-:W-:Y:S05]  /*16210*/  CALL.REL.NOINC `($__internal_46_$__cuda_sm70_shflsync_idx_p) ;  /* 0x00000b1000007944 */ /* 0x006fea0003c00000 */
[----:B------:R-:W-:Y:S01]  /*16220*/  MOV R0, R220 ;  /* 0x000000dc00007202 */ /* 0x000fe20000000f00 */
[----:B------:R-:W-:Y:S05]  /*16230*/  BRA `(.L_x_2911) ;  /* 0xffff9fc000007947 */ /* 0x000fea000383ffff */
.L_x_2840:
        /* <DEDUP_REMOVED lines=13> */
.L_x_2844:
[----:B------:R-:W-:Y:S01]  /*16310*/  IMAD.MOV.U32 R195, RZ, RZ, R5 ;  /* 0x000000ffffc37224 */ /* 0x000fe200078e0005 */
[----:B------:R-:W-:Y:S01]  /*16320*/  MOV R2, RZ ;  /* 0x000000ff00027202 */ /* 0x000fe20000000f00 */
[----:B------:R-:W-:Y:S01]  /*16330*/  IMAD.MOV.U32 R220, RZ, RZ, 0x181f ;  /* 0x0000181fffdc7424 */ /* 0x000fe200078e00ff */
[----:B------:R-:W-:Y:S02]  /*16340*/  MOV R3, 0x16360 ;  /* 0x0001636000037802 */ /* 0x000fe40000000f00 */
[----:B------:R-:W-:Y:S05]  /*16350*/  CALL.REL.NOINC `($__internal_46_$__cuda_sm70_shflsync_idx_p) ;  /* 0x000009d000007944 */ /* 0x000fea0003c00000 */
[----:B------:R-:W-:Y:S01]  /*16360*/  MOV R4, R220 ;  /* 0x000000dc00047202 */ /* 0x000fe20000000f00 */
[----:B------:R-:W-:Y:S05]  /*16370*/  BRA `(.L_x_2913) ;  /* 0xffffc1d000007947 */ /* 0x000fea000383ffff */
.L_x_2845:
[----:B------:R-:W-:Y:S01]  /*16380*/  IMAD.MOV.U32 R195, RZ, RZ, R14 ;  /* 0x000000ffffc37224 */ /* 0x000fe200078e000e */
[----:B------:R-:W-:Y:S01]  /*16390*/  MOV R2, RZ ;  /* 0x000000ff00027202 */ /* 0x000fe20000000f00 */
[----:B------:R-:W-:Y:S01]  /*163a0*/  IMAD.MOV.U32 R220, RZ, RZ, 0x181f ;  /* 0x0000181fffdc7424 */ /* 0x000fe200078e00ff */
[----:B------:R-:W-:Y:S02]  /*163b0*/  MOV R3, 0x163d0 ;  /* 0x000163d000037802 */ /* 0x000fe40000000f00 */
[----:B-12---:R-:W-:Y:S05]  /*163c0*/  CALL.REL.NOINC `($__internal_46_$__cuda_sm70_shflsync_idx_p) ;  /* 0x0000096000007944 */ /* 0x006fea0003c00000 */
[----:B------:R-:W-:Y:S01]  /*163d0*/  MOV R0, R220 ;  /* 0x000000dc00007202 */ /* 0x000fe20000000f00 */
[----:B------:R-:W-:Y:S05]  /*163e0*/  BRA `(.L_x_2914) ;  /* 0xffffc18000007947 */ /* 0x000fea000383ffff */
.L_x_2848:
        /* <DEDUP_REMOVED lines=13> */
.L_x_2851:
[----:B------:R-:W-:Y:S01]  /*164c0*/  IMAD.MOV.U32 R195, RZ, RZ, R5 ;  /* 0x000000ffffc37224 */ /* 0x000fe200078e0005 */
[----:B-1----:R-:W-:Y:S01]  /*164d0*/  MOV R2, 0x2 ;  /* 0x0000000200027802 */ /* 0x002fe20000000f00 */
[----:B------:R-:W-:Y:S01]  /*164e0*/  IMAD.MOV.U32 R220, RZ, RZ, 0x181f ;  /* 0x0000181fffdc7424 */ /* 0x000fe200078e00ff */
[----:B------:R-:W-:Y:S02]  /*164f0*/  MOV R3, 0x16510 ;  /* 0x0001651000037802 */ /* 0x000fe40000000f00 */
[----:B--234-:R-:W-:Y:S05]  /*16500*/  CALL.REL.NOINC `($__internal_46_$__cuda_sm70_shflsync_idx_p) ;  /* 0x0000082000007944 */ /* 0x01cfea0003c00000 */
[----:B------:R-:W-:Y:S01]  /*16510*/  MOV R4, R220 ;  /* 0x000000dc00047202 */ /* 0x000fe20000000f00 */
[----:B------:R-:W-:Y:S05]  /*16520*/  BRA `(.L_x_2916) ;  /* 0xffffc3c000007947 */ /* 0x000fea000383ffff */
.L_x_2852:
[----:B------:R-:W-:Y:S01]  /*16530*/  IMAD.MOV.U32 R195, RZ, RZ, R14 ;  /* 0x000000ffffc37224 */ /* 0x000fe200078e000e */
[----:B------:R-:W-:Y:S01]  /*16540*/  MOV R2, 0x2 ;  /* 0x0000000200027802 */ /* 0x000fe20000000f00 */
[----:B------:R-:W-:Y:S01]  /*16550*/  IMAD.MOV.U32 R220, RZ, RZ, 0x181f ;  /* 0x0000181fffdc7424 */ /* 0x000fe200078e00ff */
[----:B------:R-:W-:Y:S02]  /*16560*/  MOV R3, 0x16580 ;  /* 0x0001658000037802 */ /* 0x000fe40000000f00 */
[----:B-1234-:R-:W-:Y:S05]  /*16570*/  CALL.REL.NOINC `($__internal_46_$__cuda_sm70_shflsync_idx_p) ;  /* 0x000007b000007944 */ /* 0x01efea0003c00000 */
[----:B------:R-:W-:Y:S01]  /*16580*/  MOV R0, R220 ;  /* 0x000000dc00007202 */ /* 0x000fe20000000f00 */
[----:B------:R-:W-:Y:S05]  /*16590*/  BRA `(.L_x_2917) ;  /* 0xffffc37000007947 */ /* 0x000fea000383ffff */
.L_x_2855:
        /* <DEDUP_REMOVED lines=13> */
.L_x_2857:
[----:B------:R-:W-:Y:S01]  /*16670*/  IMAD.MOV.U32 R195, RZ, RZ, R106 ;  /* 0x000000ffffc37224 */ /* 0x000fe200078e006a */
[----:B------:R-:W-:Y:S01]  /*16680*/  MOV R2, RZ ;  /* 0x000000ff00027202 */ /* 0x000fe20000000f00 */
[----:B------:R-:W-:Y:S01]  /*16690*/  IMAD.MOV.U32 R220, RZ, RZ, 0x1f ;  /* 0x0000001fffdc7424 */ /* 0x000fe200078e00ff */
[----:B------:R-:W-:Y:S02]  /*166a0*/  MOV R3, 0x166c0 ;  /* 0x000166c000037802 */ /* 0x000fe40000000f00 */
[----:B-1----:R-:W-:Y:S05]  /*166b0*/  CALL.REL.NOINC `($__internal_46_$__cuda_sm70_shflsync_idx_p) ;  /* 0x0000067000007944 */ /* 0x002fea0003c00000 */
[----:B------:R-:W-:Y:S01]  /*166c0*/  MOV R9, R220 ;  /* 0x000000dc00097202 */ /* 0x000fe20000000f00 */
[----:B------:R-:W-:Y:S05]  /*166d0*/  BRA `(.L_x_2919) ;  /* 0xffffc64000007947 */ /* 0x000fea000383ffff */
.L_x_2858:
[----:B------:R-:W-:Y:S01]  /*166e0*/  IMAD.MOV.U32 R195, RZ, RZ, R106 ;  /* 0x000000ffffc37224 */ /* 0x000fe200078e006a */
[----:B------:R-:W-:Y:S01]  /*166f0*/  MOV R2, 0x1 ;  /* 0x0000000100027802 */ /* 0x000fe20000000f00 */
[----:B------:R-:W-:Y:S01]  /*16700*/  IMAD.MOV.U32 R220, RZ, RZ, 0x1f ;  /* 0x0000001fffdc7424 */ /* 0x000fe200078e00ff */
[----:B------:R-:W-:Y:S02]  /*16710*/  MOV R3, 0x16730 ;  /* 0x0001673000037802 */ /* 0x000fe40000000f00 */
[----:B-123--:R-:W-:Y:S05]  /*16720*/  CALL.REL.NOINC `($__internal_46_$__cuda_sm70_shflsync_idx_p) ;  /* 0x0000060000007944 */ /* 0x00efea0003c00000 */
[----:B------:R-:W-:Y:S01]  /*16730*/  MOV R8, R220 ;  /* 0x000000dc00087202 */ /* 0x000fe20000000f00 */
[----:B------:R-:W-:Y:S05]  /*16740*/  BRA `(.L_x_2920) ;  /* 0xffffc5f000007947 */ /* 0x000fea000383ffff */
.L_x_2859:
[----:B------:R-:W-:Y:S02]  /*16750*/  MOV R3, 0x1 ;  /* 0x0000000100037802 */ /* 0x000fe40000000f00 */
[----:B------:R-:W-:-:S02]  /*16760*/  MOV R2, 0x16780 ;  /* 0x0001678000027802 */ /* 0x000fc40000000f00 */
[----:B--234-:R-:W-:Y:S05]  /*16770*/  CALL.REL.NOINC `($__internal_47_$__cuda_sm70_shflsync_up_p) ;  /* 0x0000061000007944 */ /* 0x01cfea0003c00000 */
[----:B------:R-:W-:Y:S05]  /*16780*/  BRA `(.L_x_2921) ;  /* 0xffffc6d000007947 */ /* 0x000fea000383ffff */
.L_x_2860:
[----:B------:R-:W-:Y:S02]  /*16790*/  MOV R3, 0x2 ;  /* 0x0000000200037802 */ /* 0x000fe40000000f00 */
[----:B------:R-:W-:-:S02]  /*167a0*/  MOV R2, 0x167c0 ;  /* 0x000167c000027802 */ /* 0x000fc40000000f00 */
[----:B--23--:R-:W-:Y:S05]  /*167b0*/  CALL.REL.NOINC `($__internal_47_$__cuda_sm70_shflsync_up_p) ;  /* 0x000005d000007944 */ /* 0x00cfea0003c00000 */
        /* <DEDUP_REMOVED lines=24> */
.L_x_2864:
[----:B------:R-:W-:Y:S02]  /*16940*/  MOV R3, 0x1 ;  /* 0x0000000100037802 */ /* 0x000fe40000000f00 */
[----:B------:R-:W-:Y:S02]  /*16950*/  MOV R2, 0x16970 ;  /* 0x0001697000027802 */ /* 0x000fe40000000f00 */
[----:B------:R-:W-:Y:S05]  /*16960*/  CALL.REL.NOINC `($__internal_47_$__cuda_sm70_shflsync_up_p) ;  /* 0x0000042000007944 */ /* 0x000fea0003c00000 */
[----:B------:R-:W-:Y:S01]  /*16970*/  MOV R2, R4 ;  /* 0x0000000400027202 */ /* 0x000fe20000000f00 */
[----:B------:R-:W-:Y:S05]  /*16980*/  BRA `(.L_x_2923) ;  /* 0xffffc72000007947 */ /* 0x000fea000383ffff */
.L_x_2865:
[----:B------:R-:W-:Y:S02]  /*16990*/  MOV R3, 0x2 ;  /* 0x0000000200037802 */ /* 0x000fe40000000f00 */
[----:B------:R-:W-:Y:S02]  /*169a0*/  MOV R2, 0x169c0 ;  /* 0x000169c000027802 */ /* 0x000fe40000000f00 */
        /* <DEDUP_REMOVED lines=25> */
.L_x_2867:
[----:B------:R-:W-:Y:S02]  /*16b40*/  SEL R0, RZ, 0x1, P0 ;  /* 0x00000001ff007807 */ /* 0x000fe40000000000 */
[----:B------:R-:W-:Y:S02]  /*16b50*/  MOV R2, 0x16b70 ;  /* 0x00016b7000027802 */ /* 0x000fe40000000f00 */
[----:B-1----:R-:W-:Y:S05]  /*16b60*/  CALL.REL.NOINC `($__internal_48_$__cuda_sm70_votesync_ballot) ;  /* 0x0000028000007944 */ /* 0x002fea0003c00000 */
[----:B------:R-:W-:Y:S01]  /*16b70*/  MOV R5, R0 ;  /* 0x0000000000057202 */ /* 0x000fe20000000f00 */
[----:B------:R-:W-:Y:S05]  /*16b80*/  BRA `(.L_x_2925) ;  /* 0xffffc6b000007947 */ /* 0x000fea000383ffff */
.L_x_2868:
[----:B------:R-:W-:Y:S01]  /*16b90*/  IMAD.MOV.U32 R195, RZ, RZ, R6 ;  /* 0x000000ffffc37224 */ /* 0x000fe200078e0006 */
[----:B------:R-:W-:Y:S01]  /*16ba0*/  MOV R2, R0 ;  /* 0x0000000000027202 */ /* 0x000fe20000000f00 */
[----:B------:R-:W-:Y:S01]  /*16bb0*/  IMAD.MOV.U32 R220, RZ, RZ, 0x1f ;  /* 0x0000001fffdc7424 */ /* 0x000fe200078e00ff */
[----:B------:R-:W-:Y:S02]  /*16bc0*/  MOV R3, 0x16be0 ;  /* 0x00016be000037802 */ /* 0x000fe40000000f00 */
[----:B-1----:R-:W-:Y:S05]  /*16bd0*/  CALL.REL.NOINC `($__internal_46_$__cuda_sm70_shflsync_idx_p) ;  /* 0x0000015000007944 */ /* 0x002fea0003c00000 */
[----:B------:R-:W-:Y:S01]  /*16be0*/  IMAD.MOV.U32 R10, RZ, RZ, R220 ;  /* 0x000000ffff0a7224 */ /* 0x000fe200078e00dc */
[----:B------:R-:W-:Y:S01]  /*16bf0*/  MOV R2, R0 ;  /* 0x0000000000027202 */ /* 0x000fe20000000f00 */
[----:B------:R-:W-:Y:S01]  /*16c00*/  IMAD.MOV.U32 R195, RZ, RZ, R7 ;  /* 0x000000ffffc37224 */ /* 0x000fe200078e0007 */
[----:B------:R-:W-:-:S02]  /*16c10*/  MOV R220, 0x1f ;  /* 0x0000001f00dc7802 */ /* 0x000fc40000000f00 */
[----:B------:R-:W-:Y:S02]  /*16c20*/  MOV R3, 0x16c40 ;  /* 0x00016c4000037802 */ /* 0x000fe40000000f00 */
[----:B------:R-:W-:Y:S05]  /*16c30*/  CALL.REL.NOINC `($__internal_46_$__cuda_sm70_shflsync_idx_p) ;  /* 0x000000f000007944 */ /* 0x000fea0003c00000 */
[----:B------:R-:W-:Y:S01]  /*16c40*/  MOV R7, R220 ;  /* 0x000000dc00077202 */ /* 0x000fe20000000f00 */
[----:B------:R-:W-:Y:S05]  /*16c50*/  BRA `(.L_x_2926) ;  /* 0xffffc63000007947 */ /* 0x000fea000383ffff */
.L_x_2871:
[----:B------:R-:W-:Y:S01]  /*16c60*/  IMAD.MOV.U32 R195, RZ, RZ, R4 ;  /* 0x000000ffffc37224 */ /* 0x000fe200078e0004 */
[----:B------:R-:W-:Y:S01]  /*16c70*/  MOV R2, R0 ;  /* 0x0000000000027202 */ /* 0x000fe20000000f00 */
[----:B------:R-:W-:Y:S01]  /*16c80*/  IMAD.MOV.U32 R220, RZ, RZ, 0x1f ;  /* 0x0000001fffdc7424 */ /* 0x000fe200078e00ff */
[----:B------:R-:W-:Y:S02]  /*16c90*/  MOV R3, 0x16cb0 ;  /* 0x00016cb000037802 */ /* 0x000fe40000000f00 */
[----:B-1-34-:R-:W-:Y:S05]  /*16ca0*/  CALL.REL.NOINC `($__internal_46_$__cuda_sm70_shflsync_idx_p) ;  /* 0x0000008000007944 */ /* 0x01afea0003c00000 */
[----:B------:R-:W-:Y:S01]  /*16cb0*/  MOV R11, R220 ;  /* 0x000000dc000b7202 */ /* 0x000fe20000000f00 */
[----:B------:R-:W-:Y:S05]  /*16cc0*/  BRA `(.L_x_2870) ;  /* 0xffffc62000007947 */ /* 0x000fea000383ffff */
        .weak           $__internal_45_$__cuda_sm70_shflsync_bfly_p
        .type           $__internal_45_$__cuda_sm70_shflsync_bfly_p,@function
        .size           $__internal_45_$__cuda_sm70_shflsync_bfly_p,($__internal_46_$__cuda_sm70_shflsync_idx_p - $__internal_45_$__cuda_sm70_shflsync_bfly_p)
$__internal_45_$__cuda_sm70_shflsync_bfly_p:
[----:B------:R-:W-:Y:S02]  /*16cd0*/  MOV R180, 0xffffffff ;  /* 0xffffffff00b47802 */ /* 0x000fe40000000f00 */
[----:B------:R-:W-:Y:S02]  /*16ce0*/  MOV R3, 0x1f ;  /* 0x0000001f00037802 */ /* 0x000fe40000000f00 */
[----:B------:R-:W-:Y:S04]  /*16cf0*/  WARPSYNC R180 ;  /* 0x000000b400007348 */ /* 0x000fe80003800000 */
[----:B------:R1:W2:Y:S02]  /*16d00*/  SHFL.BFLY PT, R0, R132, R0, R3 ;  /* 0x0c00000084007389 */ /* 0x0002a400000e0003 */
[----:B-1----:R-:W-:-:S04]  /*16d10*/  MOV R3, 0x0 ;  /* 0x0000000000037802 */ /* 0x002fc80000000f00 */
[----:B--2---:R-:W-:Y:S05]  /*16d20*/  RET.REL.NODEC R2 `(_ZN7cutlass13device_kernelIN5flash19enable_sm80_to_sm89INS1_16FlashAttnFwdSm80INS1_25CollectiveMainloopFwdSm80ILi8ELi1ELb0EN4cute5tupleIJNS5_1CILi128EEENS7_ILi64EEENS7_ILi256EEEEEELi256ENS_10bfloat16_tEfNS_4arch4Sm80ELb1ELb0ELb0ELb1ELb1ELb0ELb1ELb1EEENS1_21CollectiveEpilogueFwdINS6_IJS8_SA_S9_EEENS6_IJNS7_ILi1EEESI_SI_EEESC_SE_Li256ELb1ELb1ELb1ELb0EEENS1_36VarlenDynamicPersistentTileSchedulerILi128ELi64ELi256ELi256ELb1ELb1ELb0ELb1ELb1ELb1EEEEEEEEEvNT_6ParamsE) ;  /* 0xfffe92d002007950 */ /* 0x004fea0003c3ffff */
        .weak           $__internal_46_$__cuda_sm70_shflsync_idx_p
        .type           $__internal_46_$__cuda_sm70_shflsync_idx_p,@function
        .size           $__internal_46_$__cuda_sm70_shflsync_idx_p,($__internal_47_$__cuda_sm70_shflsync_up_p - $__internal_46_$__cuda_sm70_shflsync_idx_p)
$__internal_46_$__cuda_sm70_shflsync_idx_p:
[----:B------:R-:W-:-:S04]  /*16d30*/  MOV R244, 0xffffffff ;  /* 0xffffffff00f47802 */ /* 0x000fc80000000f00 */
[----:B------:R-:W-:Y:S04]  /*16d40*/  WARPSYNC R244 ;  /* 0x000000f400007348 */ /* 0x000fe80003800000 */
[----:B------:R1:W2:Y:S02]  /*16d50*/  SHFL.IDX PT, R220, R195, R2, R220 ;  /* 0x00000002c3dc7389 */ /* 0x0002a400000e00dc */
[----:B-1----:R-:W-:Y:S02]  /*16d60*/  MOV R2, R3 ;  /* 0x0000000300027202 */ /* 0x002fe40000000f00 */
[----:B------:R-:W-:-:S04]  /*16d70*/  MOV R3, 0x0 ;  /* 0x0000000000037802 */ /* 0x000fc80000000f00 */
[----:B--2---:R-:W-:Y:S05]  /*16d80*/  RET.REL.NODEC R2 `(_ZN7cutlass13device_kernelIN5flash19enable_sm80_to_sm89INS1_16FlashAttnFwdSm80INS1_25CollectiveMainloopFwdSm80ILi8ELi1ELb0EN4cute5tupleIJNS5_1CILi128EEENS7_ILi64EEENS7_ILi256EEEEEELi256ENS_10bfloat16_tEfNS_4arch4Sm80ELb1ELb0ELb0ELb1ELb1ELb0ELb1ELb1EEENS1_21CollectiveEpilogueFwdINS6_IJS8_SA_S9_EEENS6_IJNS7_ILi1EEESI_SI_EEESC_SE_Li256ELb1ELb1ELb1ELb0EEENS1_36VarlenDynamicPersistentTileSchedulerILi128ELi64ELi256ELi256ELb1ELb1ELb0ELb1ELb1ELb1EEEEEEEEEvNT_6ParamsE) ;  /* 0xfffe927002007950 */ /* 0x004fea0003c3ffff */
        .weak           $__internal_47_$__cuda_sm70_shflsync_up_p
        .type           $__internal_47_$__cuda_sm70_shflsync_up_p,@function
        .size           $__internal_47_$__cuda_sm70_shflsync_up_p,($__internal_48_$__cuda_sm70_votesync_ballot - $__internal_47_$__cuda_sm70_shflsync_up_p)
$__internal_47_$__cuda_sm70_shflsync_up_p:
[----:B------:R-:W-:Y:S02]  /*16d90*/  MOV R4, RZ ;  /* 0x000000ff00047202 */ /* 0x000fe40000000f00 */
[----:B------:R-:W-:-:S04]  /*16da0*/  MOV R10, 0xffffffff ;  /* 0xffffffff000a7802 */ /* 0x000fc80000000f00 */
[----:B------:R-:W-:Y:S04]  /*16db0*/  WARPSYNC R10 ;  /* 0x0000000a00007348 */ /* 0x000fe80003800000 */
[----:B------:R1:W2:Y:S02]  /*16dc0*/  SHFL.UP PT, R4, R0, R3, R4 ;  /* 0x0400000300047389 */ /* 0x0002a400000e0004 */
[----:B-1----:R-:W-:-:S04]  /*16dd0*/  MOV R3, 0x0 ;  /* 0x0000000000037802 */ /* 0x002fc80000000f00 */
[----:B--2---:R-:W-:Y:S05]  /*16de0*/  RET.REL.NODEC R2 `(_ZN7cutlass13device_kernelIN5flash19enable_sm80_to_sm89INS1_16FlashAttnFwdSm80INS1_25CollectiveMainloopFwdSm80ILi8ELi1ELb0EN4cute5tupleIJNS5_1CILi128EEENS7_ILi64EEENS7_ILi256EEEEEELi256ENS_10bfloat16_tEfNS_4arch4Sm80ELb1ELb0ELb0ELb1ELb1ELb0ELb1ELb1EEENS1_21CollectiveEpilogueFwdINS6_IJS8_SA_S9_EEENS6_IJNS7_ILi1EEESI_SI_EEESC_SE_Li256ELb1ELb1ELb1ELb0EEENS1_36VarlenDynamicPersistentTileSchedulerILi128ELi64ELi256ELi256ELb1ELb1ELb0ELb1ELb1ELb1EEEEEEEEEvNT_6ParamsE) ;  /* 0xfffe921002007950 */ /* 0x004fea0003c3ffff */
        .weak           $__internal_48_$__cuda_sm70_votesync_ballot
        .type           $__internal_48_$__cuda_sm70_votesync_ballot,@function
        .size           $__internal_48_$__cuda_sm70_votesync_ballot,(.L_x_3290 - $__internal_48_$__cuda_sm70_votesync_ballot)
$__internal_48_$__cuda_sm70_votesync_ballot:
[----:B------:R-:W-:Y:S01]  /*16df0*/  ISETP.NE.U32.AND P0, PT, R0, 0x1, PT ;  /* 0x000000010000780c */ /* 0x000fe20003f05070 */
[----:B------:R-:W-:-:S04]  /*16e00*/  IMAD.MOV.U32 R3, RZ, RZ, -0x1 ;  /* 0xffffffffff037424 */ /* 0x000fc800078e00ff */
[----:B------:R-:W-:Y:S08]  /*16e10*/  WARPSYNC R3 ;  /* 0x0000000300007348 */ /* 0x000ff00003800000 */
[----:B------:R-:W-:-:S04]  /*16e20*/  VOTE.ANY R0, PT, !P0 ;  /* 0x0000000000007806 */ /* 0x000fc800040e0100 */
[----:B------:R-:W-:Y:S01]  /*16e30*/  LOP3.LUT R0, R0, R3, RZ, 0xc0, !PT ;  /* 0x0000000300007212 */ /* 0x000fe200078ec0ff */
[----:B------:R-:W-:-:S04]  /*16e40*/  IMAD.MOV.U32 R3, RZ, RZ, 0x0 ;  /* 0x00000000ff037424 */ /* 0x000fc800078e00ff */
[----:B------:R-:W-:Y:S05]  /*16e50*/  RET.REL.NODEC R2 `(_ZN7cutlass13device_kernelIN5flash19enable_sm80_to_sm89INS1_16FlashAttnFwdSm80INS1_25CollectiveMainloopFwdSm80ILi8ELi1ELb0EN4cute5tupleIJNS5_1CILi128EEENS7_ILi64EEENS7_ILi256EEEEEELi256ENS_10bfloat16_tEfNS_4arch4Sm80ELb1ELb0ELb0ELb1ELb1ELb0ELb1ELb1EEENS1_21CollectiveEpilogueFwdINS6_IJS8_SA_S9_EEENS6_IJNS7_ILi1EEESI_SI_EEESC_SE_Li256ELb1ELb1ELb1ELb0EEENS1_36VarlenDynamicPersistentTileSchedulerILi128ELi64ELi256ELi256ELb1ELb1ELb0ELb1ELb1ELb1EEEEEEEEEvNT_6ParamsE) ;  /* 0xfffe91a002007950 */ /* 0x000fea0003c3ffff */
.L_x_2927:
        /* <DEDUP_REMOVED lines=10> */
.L_x_3290:


//--------------------- .text._ZN7cutlass13device_kernelIN5flash19enable_sm80_to_sm89INS1_16FlashAttnFwdSm80INS1_25CollectiveMainloopFwdSm80ILi8ELi1ELb0EN4cute5tupleIJNS5_1CILi128EEENS7_ILi48EEENS7_ILi256EEEEEELi256ENS_10bfloat16_tEfNS_4arch4Sm80ELb1ELb0ELb0ELb1ELb1ELb1ELb1ELb1EEENS1_21CollectiveEpilogueFwdINS6_IJS8_SA_S9_EEENS6_IJNS7_ILi1EEESI_SI_EEESC_SE_Li256ELb1ELb1ELb1ELb0EEENS1_36VarlenDynamicPersistentTileSchedulerILi128ELi48ELi256ELi256ELb1ELb1ELb0ELb1ELb1ELb1EEEEEEEEEvNT_6ParamsE --------------------------
	.section	.text._ZN7cutlass13device_kernelIN5flash19enable_sm80_to_sm89INS1_16FlashAttnFwdSm80INS1_25CollectiveMainloopFwdSm80ILi8ELi1ELb0EN4cute5tupleIJNS5_1CILi128EEENS7_ILi48EEENS7_ILi256EEEEEELi256ENS_10bfloat16_tEfNS_4arch4Sm80ELb1ELb0ELb0ELb1ELb1ELb1ELb1ELb1EEENS1_21CollectiveEpilogueFwdINS6_IJS8_SA_S9_EEENS6_IJNS7_ILi1EEESI_SI_EEESC_SE_Li256ELb1ELb1ELb1ELb0EEENS1_36VarlenDynamicPersistentTileSchedulerILi128ELi48ELi256ELi256ELb1ELb1ELb0ELb1ELb1ELb1EEEEEEEEEvNT_6ParamsE,"ax",@progbits
	.sectioninfo	@"SHI_REGISTERS=255"
	.align	128
.text._ZN7cutlass13device_kernelIN5flash19enable_sm80_to_sm89INS1_16FlashAttnFwdSm80INS1_25CollectiveMainloopFwdSm80ILi8ELi1ELb0EN4cute5tupleIJNS5_1CILi128EEENS7_ILi48EEENS7_ILi256EEEEEELi256ENS_10bfloat16_tEfNS_4arch4Sm80ELb1ELb0ELb0ELb1ELb1ELb1ELb1ELb1EEENS1_21CollectiveEpilogueFwdINS6_IJS8_SA_S9_EEENS6_IJNS7_ILi1EEESI_SI_EEESC_SE_Li256ELb1ELb1ELb1ELb0EEENS1_36VarlenDynamicPersistentTileSchedulerILi128ELi48ELi256ELi256ELb1ELb1ELb0ELb1ELb1ELb1EEEEEEEEEvNT_6ParamsE:
        .type           _ZN7cutlass13device_kernelIN5flash19enable_sm80_to_sm89INS1_16FlashAttnFwdSm80INS1_25CollectiveMainloopFwdSm80ILi8ELi1ELb0EN4cute5tupleIJNS5_1CILi128EEENS7_ILi48EEENS7_ILi256EEEEEELi256ENS_10bfloat16_tEfNS_4arch4Sm80ELb1ELb0ELb0ELb1ELb1ELb1ELb1ELb1EEENS1_21CollectiveEpilogueFwdINS6_IJS8_SA_S9_EEENS6_IJNS7_ILi1EEESI_SI_EEESC_SE_Li256ELb1ELb1ELb1ELb0EEENS1_36VarlenDynamicPersistentTileSchedulerILi128ELi48ELi256ELi256ELb1ELb1ELb0ELb1ELb1ELb1EEEEEEEEEvNT_6ParamsE,@function
        .size           _ZN7cutlass13device_kernelIN5flash19enable_sm80_to_sm89INS1_16FlashAttnFwdSm80INS1_25CollectiveMainloopFwdSm80ILi8ELi1ELb0EN4cute5tupleIJNS5_1CILi128EEENS7_ILi48EEENS7_ILi256EEEEEELi256ENS_10bfloat16_tEfNS_4arch4Sm80ELb1ELb0ELb0ELb1ELb1ELb1ELb1ELb1EEENS1_21CollectiveEpilogueFwdINS6_IJS8_SA_S9_EEENS6_IJNS7_ILi1EEESI_SI_EEESC_SE_Li256ELb1ELb1ELb1ELb0EEENS1_36VarlenDynamicPersistentTileSchedulerILi128ELi48ELi256ELi256ELb1ELb1ELb0ELb1ELb1ELb1EEEEEEEEEvNT_6ParamsE,(.L_x_3295 - _ZN7cutlass13device_kernelIN5flash19enable_sm80_to_sm89INS1_16FlashAttnFwdSm80INS1_25CollectiveMainloopFwdSm80ILi8ELi1ELb0EN4cute5tupleIJNS5_1CILi128EEENS7_ILi48EEENS7_ILi256EEEEEELi256ENS_10bfloat16_tEfNS_4arch4Sm80ELb1ELb0ELb0ELb1ELb1ELb1ELb1ELb1EEENS1_21CollectiveEpilogueFwdINS6_IJS8_SA_S9_EEENS6_IJNS7_ILi1EEESI_SI_EEESC_SE_Li256ELb1ELb1ELb1ELb0EEENS1_36VarlenDynamicPersistentTileSchedulerILi128ELi48ELi256ELi256ELb1ELb1ELb0ELb1ELb1ELb1EEEEEEEEEvNT_6ParamsE)
        .other          _ZN7cutlass13device_kernelIN5flash19enable_sm80_to_sm89INS1_16FlashAttnFwdSm80INS1_25CollectiveMainloopFwdSm80ILi8ELi1ELb0EN4cute5tupleIJNS5_1CILi128EEENS7_ILi48EEENS7_ILi256EEEEEELi256ENS_10bfloat16_tEfNS_4arch4Sm80ELb1ELb0ELb0ELb1ELb1ELb1ELb1ELb1EEENS1_21CollectiveEpilogueFwdINS6_IJS8_SA_S9_EEENS6_IJNS7_ILi1EEESI_SI_EEESC_SE_Li256ELb1ELb1ELb1ELb0EEENS1_36VarlenDynamicPersistentTileSchedulerILi128ELi48ELi256ELi256ELb1ELb1ELb0ELb1ELb1ELb1EEEEEEEEEvNT_6ParamsE,@"STO_CUDA_ENTRY STV_DEFAULT"
_ZN7cutlass13device_kernelIN5flash19enable_sm80_to_sm89INS1_16FlashAttnFwdSm80INS1_25CollectiveMainloopFwdSm80ILi8ELi1ELb0EN4cute5tupleIJNS5_1CILi128EEENS7_ILi48EEENS7_ILi256EEEEEELi256ENS_10bfloat16_tEfNS_4arch4Sm80ELb1ELb0ELb0ELb1ELb1ELb1ELb1ELb1EEENS1_21CollectiveEpilogueFwdINS6_IJS8_SA_S9_EEENS6_IJNS7_ILi1EEESI_SI_EEESC_SE_Li256ELb1ELb1ELb1ELb0EEENS1_36VarlenDynamicPersistentTileSchedulerILi128ELi48ELi256ELi256ELb1ELb1ELb0ELb1ELb1ELb1EEEEEEEEEvNT_6ParamsE:
        /* <DEDUP_REMOVED lines=54> */
.L_x_2933:
        /* <DEDUP_REMOVED lines=16> */
.L_x_3171:
        /* <DEDUP_REMOVED lines=16> */
.L_x_3172:
[----:B--2---:R-:W-:-:S05]  /*0560*/  IMAD R0, R0, c[0x0][0x538], RZ ;  /* 0x00014e0000007a24 */ /* 0x004fca00078e02ff */
[----:B------:R-:W-:-:S04]  /*0570*/  IADD3 R6, R0, R6, RZ ;  /* 0x0000000600067210 */ /* 0x000fc80007ffe0ff */
[----:B------:R-:W-:-:S13]  /*0580*/  ISETP.GT.AND P0, PT, R6, UR4, PT ;  /* 0x0000000406007c0c */ /* 0x000fda000bf04270 */
[----:B-1----:R-:W-:Y:S05]  /*0590*/  @!P0 BRA `(.L_x_2933) ;  /* 0xfffffdc000008947 */ /* 0x002fea000383ffff */
.L_x_2929:
[----:B------:R-:W-:-:S05]  /*05a0*/  IADD3 R6, -R0, R6, RZ ;  /* 0x0000000600067210 */ /* 0x000fca0007ffe1ff */
[----:B------:R-:W-:-:S05]  /*05b0*/  IMAD R0, R4, c[0x0][0x538], R6 ;  /* 0x00014e0004007a24 */ /* 0x000fca00078e0206 */
[----:B------:R-:W-:Y:S01]  /*05c0*/  ISETP.GT.AND P0, PT, R0, UR4, PT ;  /* 0x0000000400007c0c */ /* 0x000fe2000bf04270 */
[----:B------:R-:W-:-:S12]  /*05d0*/  BRA.DIV ~URZ, `(.L_x_2934) ;  /* 0x00022b427f007947 */ /* 0x000fd8000b800000 */
[----:B------:R-:W-:-:S04]  /*05e0*/  VOTE.ANY R13, PT, !P0 ;  /* 0x00000000000d7806 */ /* 0x000fc800040e0100 */
.L_x_3173:
[----:B------:R-:W1:Y:S02]  /*05f0*/  POPC R0, R13 ;  /* 0x0000000d00007309 */ /* 0x000e640000000000 */
[----:B-1----:R-:W-:-:S05]  /*0600*/  IADD3 R2, R0, R7, RZ ;  /* 0x0000000700027210 */ /* 0x002fca0007ffe0ff */
[----:B------:R1:W-:Y:S01]  /*0610*/  STL [R1+0x1c], R2 ;  /* 0x00001c0201007387 */ /* 0x0003e20000100800 */
[----:B------:R-:W-:Y:S05]  /*0620*/  BRA.DIV ~URZ, `(.L_x_2935) ;  /* 0x00022b327f007947 */ /* 0x000fea000b800000 */
[----:B------:R2:W3:Y:S01]  /*0630*/  SHFL.IDX PT, R12, R9, R0, 0x1f ;  /* 0x00001f00090c7589 */ /* 0x0004e200000e0000 */
[----:B------:R-:W-:-:S03]  /*0640*/  MOV R5, RZ ;  /* 0x000000ff00057202 */ /* 0x000fc60000000f00 */
[----:B------:R2:W4:Y:S04]  /*0650*/  SHFL.IDX PT, R9, R8, R0, 0x1f ;  /* 0x00001f0008097589 */ /* 0x00052800000e0000 */
.L_x_3174:
[----:B------:R-:W-:Y:S01]  /*0660*/  ISETP.NE.AND P0, PT, R13, RZ, PT ;  /* 0x000000ff0d00720c */ /* 0x000fe20003f05270 */
[----:B------:R-:W-:-:S12]  /*0670*/  BSSY B0, `(.L_x_2936) ;  /* 0x0000005000007945 */ /* 0x000fd80003800000 */
[----:B------:R-:W-:Y:S05]  /*0680*/  @!P0 BRA `(.L_x_2937) ;  /* 0x0000003000008947 */ /* 0x000fea0003800000 */
[----:B--2---:R-:W-:Y:S01]  /*0690*/  IADD3 R0, R0, -0x1, RZ ;  /* 0xffffffff00007810 */ /* 0x004fe20007ffe0ff */
[----:B------:R-:W-:Y:S05]  /*06a0*/  BRA.DIV ~URZ, `(.L_x_2938) ;  /* 0x00022b927f007947 */ /* 0x000fea000b800000 */
[----:B------:R2:W1:Y:S02]  /*06b0*/  SHFL.IDX PT, R5, R4, R0, 0x1f ;  /* 0x00001f0004057589 */ /* 0x00046400000e0000 */
.L_x_2937:
[----:B------:R-:W-:Y:S05]  /*06c0*/  BSYNC B0 ;  /* 0x0000000000007941 */ /* 0x000fea0003800000 */
.L_x_2936:
        /* <DEDUP_REMOVED lines=69> */
.L_x_2940:
        /* <DEDUP_REMOVED lines=70> */
.L_x_2941:
[----:B------:R-:W-:Y:S05]  /*0f80*/  BSYNC B0 ;  /* 0x0000000000007941 */ /* 0x000fea0003800000 */
.L_x_2939:
[----:B------:R-:W-:-:S04]  /*0f90*/  LOP3.LUT R0, RZ, R0, RZ, 0x33, !PT ;  /* 0x00000000ff007212 */ /* 0x000fc800078e33ff */
[----:B------:R-:W-:-:S05]  /*0fa0*/  IADD3 R0, R0, R12, RZ ;  /* 0x0000000c00007210 */ /* 0x000fca0007ffe0ff */
[----:B------:R2:W-:Y:S01]  /*0fb0*/  STL [R1+0x14], R0 ;  /* 0x0000140001007387 */ /* 0x0005e20000100800 */
[----:B------:R-:W-:Y:S05]  /*0fc0*/  BRA `(.L_x_2942) ;  /* 0x0000006000007947 */ /* 0x000fea0003800000 */
.L_x_2930:
[----:B------:R-:W-:Y:S01]  /*0fd0*/  MOV R0, UR4 ;  /* 0x0000000400007c02 */ /* 0x000fe20008000f00 */
[----:B------:R-:W-:Y:S04]  /*0fe0*/  STL [R1+0x14], RZ ;  /* 0x000014ff01007387 */ /* 0x000fe80000100800 */
[----:B------:R-:W-:Y:S04]  /*0ff0*/  STL [R1+0x18], RZ ;  /* 0x000018ff01007387 */ /* 0x000fe80000100800 */
[----:B------:R1:W-:Y:S02]  /*1000*/  STL [R1+0x10], R0 ;  /* 0x0000100001007387 */ /* 0x0003e40000100800 */
[----:B-1----:R-:W-:-:S05]  /*1010*/  MOV R0, c[0x0][0x53c] ;  /* 0x00014f0000007a02 */ /* 0x002fca0000000f00 */
[----:B------:R1:W-:Y:S02]  /*1020*/  STL [R1+0x1c], R0 ;  /* 0x00001c0001007387 */ /* 0x0003e40000100800 */
.L_x_2942:
        /* <DEDUP_REMOVED lines=8> */
.L_x_2928:
[----:B-12---:R-:W2:Y:S02]  /*10b0*/  LDL R0, [R1+0x1c] ;  /* 0x00001c0001007983 */ /* 0x006ea40000100800 */
[----:B--2---:R-:W-:-:S13]  /*10c0*/  ISETP.GE.AND P0, PT, R0, c[0x0][0x53c], PT ;  /* 0x00014f0000007a0c */ /* 0x004fda0003f06270 */
[----:B------:R-:W-:Y:S05]  /*10d0*/  @P0 EXIT ;  /* 0x000000000000094d */ /* 0x000fea0003800000 */
[----:B------:R-:W1:Y:S01]  /*10e0*/  S2R R13, SR_TID.X ;  /* 0x00000000000d7919 */ /* 0x000e620000002100 */
[----:B------:R-:W-:Y:S01]  /*10f0*/  IMAD.MOV.U32 R22, RZ, RZ, 0x40 ;  /* 0x00000040ff167424 */ /* 0x000fe200078e00ff */
[----:B------:R-:W-:Y:S01]  /*1100*/  ULDC UR4, c[0x0][0x2ac] ;  /* 0x0000ab0000047ab9 */ /* 0x000fe20000000800 */
[----:B------:R-:W-:Y:S01]  /*1110*/  IMAD.MOV.U32 R21, RZ, RZ, 0x20 ;  /* 0x00000020ff157424 */ /* 0x000fe200078e00ff */
[----:B------:R-:W-:Y:S02]  /*1120*/  ULDC UR5, c[0x0][0x1d0] ;  /* 0x0000740000057ab9 */ /* 0x000fe40000000800 */
[----:B------:R-:W-:Y:S01]  /*1130*/  UIMAD UR5, UR4, UR5, URZ ;  /* 0x00000005040572a4 */ /* 0x000fe2000f8e023f */
[----:B-1----:R-:W-:-:S04]  /*1140*/  SHF.R.S32.HI R12, RZ, 0x1f, R13 ;  /* 0x0000001fff0c7819 */ /* 0x002fc8000001140d */
[CC--:B------:R-:W-:Y:S02]  /*1150*/  LEA.HI R3, R12.reuse, R13.reuse, RZ, 0x4 ;  /* 0x0000000d0c037211 */ /* 0x0c0fe400078f20ff */
[----:B------:R-:W-:Y:S02]  /*1160*/  LEA.HI R8, R12, R13, RZ, 0x2 ;  /* 0x0000000d0c087211 */ /* 0x000fe400078f10ff */
[----:B------:R-:W-:Y:S02]  /*1170*/  LOP3.LUT R0, R3, 0xfffffff0, RZ, 0xc0, !PT ;  /* 0xfffffff003007812 */ /* 0x000fe400078ec0ff */
[----:B---3--:R-:W-:Y:S02]  /*1180*/  SHF.R.S32.HI R4, RZ, 0x4, R3 ;  /* 0x00000004ff047819 */ /* 0x008fe40000011403 */
        /* <DEDUP_REMOVED lines=62> */
[C---:B------:R-:W-:Y:S01]  /*1570*/  IADD3 R17, R143.reuse, 0x20, RZ ;  /* 0x000000208f117810 */ /* 0x040fe20007ffe0ff */
        /* <DEDUP_REMOVED lines=56> */
[CC--:B------:R-:W-:Y:S02]  /*1900*/  IADD3 R4, R13.reuse, R11.reuse, R14 ;  /* 0x0000000b0d047210 */ /* 0x0c0fe40007ffe00e */
[----:B------:R-:W-:Y:S02]  /*1910*/  LOP3.LUT R5, R13, R11, RZ, 0xfc, !PT ;  /* 0x0000000b0d057212 */ /* 0x000fe400078efcff */
[----:B------:R-:W-:Y:S01]  /*1920*/  @P0 IADD3 R23, R0, 0x10, RZ ;  /* 0x0000001000170810 */ /* 0x000fe20007ffe0ff */
[--C-:B------:R-:W-:Y:S01]  /*1930*/  IMAD R0, R149, 0x20, R143.reuse ;  /* 0x0000002095007824 */ /* 0x100fe200078e028f */
[----:B------:R-:W-:Y:S02]  /*1940*/  SHF.R.S32.HI R9, RZ, 0x1f, R143 ;  /* 0x0000001fff097819 */ /* 0x000fe4000001148f */
[----:B------:R-:W-:Y:S01]  /*1950*/  LOP3.LUT R9, R19, 0x7ffffffc, RZ, 0xc0, !PT ;  /* 0x7ffffffc13097812 */ /* 0x000fe200078ec0ff */
[----:B------:R-:W-:Y:S01]  /*1960*/  STL [R1+0x3c], R23 ;  /* 0x00003c1701007387 */ /* 0x000fe20000100800 */
[----:B------:R-:W-:-:S02]  /*1970*/  LOP3.LUT R11, R6, R34, RZ, 0x3c, !PT ;  /* 0x00000022060b7212 */ /* 0x000fc400078e3cff */
[----:B------:R-:W-:Y:S02]  /*1980*/  SHF.R.S32.HI R19, RZ, 0x1f, R148 ;  /* 0x0000001fff137819 */ /* 0x000fe40000011494 */
[----:B------:R-:W-:Y:S01]  /*1990*/  SHF.R.S32.HI R10, RZ, 0x1f, R146 ;  /* 0x0000001fff0a7819 */ /* 0x000fe20000011492 */
[----:B------:R1:W-:Y:S01]  /*19a0*/  STL [R1+0x18c], R11 ;  /* 0x00018c0b01007387 */ /* 0x0003e20000100800 */
[----:B------:R-:W-:Y:S02]  /*19b0*/  IADD3 R147, R144, 0x60, RZ ;  /* 0x0000006090937810 */ /* 0x000fe40007ffe0ff */
[--C-:B------:R-:W-:Y:S01]  /*19c0*/  LOP3.LUT R14, R251, 0x38, R140.reuse, 0xf8, !PT ;  /* 0x00000038fb0e7812 */ /* 0x100fe200078ef88c */
[----:B------:R-:W-:Y:S01]  /*19d0*/  STL [R1+0xe0], R19 ;  /* 0x0000e01301007387 */ /* 0x000fe20000100800 */
[----:B------:R-:W-:Y:S02]  /*19e0*/  SHF.R.S32.HI R6, RZ, 0x1f, R147 ;  /* 0x0000001fff067819 */ /* 0x000fe40000011493 */
[--C-:B------:R-:W-:Y:S01]  /*19f0*/  LOP3.LUT R13, R33, 0x38, R140.reuse, 0xf8, !PT ;  /* 0x00000038210d7812 */ /* 0x100fe200078ef88c */
[----:B------:R2:W-:Y:S01]  /*1a00*/  STL [R1+0xdc], R10 ;  /* 0x0000dc0a01007387 */ /* 0x0005e20000100800 */
[----:B------:R-:W-:-:S02]  /*1a10*/  LOP3.LUT R12, R32, 0x38, R140, 0xf8, !PT ;  /* 0x00000038200c7812 */ /* 0x000fc400078ef88c */
[----:B------:R-:W-:Y:S01]  /*1a20*/  LOP3.LUT R14, R8, R14, R29, 0xf6, !PT ;  /* 0x0000000e080e7212 */ /* 0x000fe200078ef61d */
[----:B------:R3:W-:Y:S01]  /*1a30*/  STL [R1+0xd8], R6 ;  /* 0x0000d80601007387 */ /* 0x0007e20000100800 */
[----:B------:R-:W-:Y:S02]  /*1a40*/  LOP3.LUT R13, R27, R13, R28, 0xf6, !PT ;  /* 0x0000000d1b0d7212 */ /* 0x000fe400078ef61c */
[----:B------:R-:W-:Y:S02]  /*1a50*/  LEA R151, R2, 0xa080, 0x1 ;  /* 0x0000a08002977811 */ /* 0x000fe400078e08ff */
[----:B------:R-:W-:Y:S02]  /*1a60*/  SHF.R.S32.HI R2, RZ, 0x3, R3 ;  /* 0x00000003ff027819 */ /* 0x000fe40000011403 */
[----:B------:R-:W-:Y:S02]  /*1a70*/  LOP3.LUT R234, R3, 0xfffffff8, RZ, 0xc0, !PT ;  /* 0xfffffff803ea7812 */ /* 0x000fe400078ec0ff */
[----:B------:R-:W-:-:S02]  /*1a80*/  SEL R3, R21, 0xffffffe0, !P4 ;  /* 0xffffffe015037807 */ /* 0x000fc40006000000 */
[----:B------:R-:W-:Y:S02]  /*1a90*/  LEA R200, R4, 0x10080, 0x1 ;  /* 0x0001008004c87811 */ /* 0x000fe400078e08ff */
[----:B-1----:R-:W-:Y:S02]  /*1aa0*/  LOP3.LUT R11, R11, R7, RZ, 0xfc, !PT ;  /* 0x000000070b0b7212 */ /* 0x002fe400078efcff */
[----:B------:R-:W-:Y:S01]  /*1ab0*/  LEA R196, R5, 0x4080, 0x1 ;  /* 0x0000408005c47811 */ /* 0x000fe200078e08ff */
[----:B------:R-:W-:Y:S01]  /*1ac0*/  IMAD.IADD R201, R200, 0x1, R3 ;  /* 0x00000001c8c97824 */ /* 0x000fe200078e0203 */
[C---:B------:R-:W-:Y:S01]  /*1ad0*/  IADD3 R219, R140.reuse, 0x80, RZ ;  /* 0x000000808cdb7810 */ /* 0x040fe20007ffe0ff */
[----:B------:R-:W-:Y:S01]  /*1ae0*/  IMAD.SHL.U32 R217, R11, 0x2, RZ ;  /* 0x000000020bd97824 */ /* 0x000fe200078e00ff */
[----:B------:R-:W-:Y:S01]  /*1af0*/  LEA R11, R13, 0x10080, 0x1 ;  /* 0x000100800d0b7811 */ /* 0x000fe200078e08ff */
[----:B------:R-:W-:Y:S01]  /*1b00*/  IMAD.IADD R197, R3, 0x1, R196 ;  /* 0x0000000103c57824 */ /* 0x000fe200078e02c4 */
[----:B------:R-:W-:Y:S01]  /*1b10*/  IADD3 R220, R140, 0xc0, RZ ;  /* 0x000000c08cdc7810 */ /* 0x000fe20007ffe0ff */
[----:B--2---:R-:W-:Y:S01]  /*1b20*/  IMAD.IADD R10, R31, 0x1, -R9 ;  /* 0x000000011f0a7824 */ /* 0x004fe200078e0a09 */
[----:B------:R-:W-:-:S02]  /*1b30*/  SEL R9, R21, 0xffffffe0, !P1 ;  /* 0xffffffe015097807 */ /* 0x000fc40004800000 */
[----:B---3--:R-:W-:Y:S01]  /*1b40*/  SEL R6, R22, 0xffffffc0, !P2 ;  /* 0xffffffc016067807 */ /* 0x008fe20005000000 */
[----:B------:R-:W-:Y:S01]  /*1b50*/  IMAD.SHL.U32 R47, R10, 0x2, RZ ;  /* 0x000000020a2f7824 */ /* 0x000fe200078e00ff */
[----:B------:R-:W-:Y:S01]  /*1b60*/  SHF.R.S32.HI R141, RZ, 0x1f, R140 ;  /* 0x0000001fff8d7819 */ /* 0x000fe2000001148c */
[----:B------:R-:W-:Y:S01]  /*1b70*/  IMAD R10, R20, 0x8, R30 ;  /* 0x00000008140a7824 */ /* 0x000fe200078e021e */
[----:B------:R-:W-:Y:S01]  /*1b80*/  SHF.R.S32.HI R145, RZ, 0x1f, R144 ;  /* 0x0000001fff917819 */ /* 0x000fe20000011490 */
[----:B------:R-:W-:Y:S01]  /*1b90*/  IMAD.IADD R4, R6, 0x1, R23 ;  /* 0x0000000106047824 */ /* 0x000fe200078e0217 */
[C---:B------:R-:W-:Y:S02]  /*1ba0*/  IADD3 R46, R47.reuse, 0x8, RZ ;  /* 0x000000082f2e7810 */ /* 0x040fe40007ffe0ff */
[----:B------:R1:W-:Y:S01]  /*1bb0*/  STL [R1+0x24], R10 ;  /* 0x0000240a01007387 */ /* 0x0003e20000100800 */
[C---:B------:R-:W-:Y:S02]  /*1bc0*/  IADD3 R45, R47.reuse, 0x10, RZ ;  /* 0x000000102f2d7810 */ /* 0x040fe40007ffe0ff */
[C---:B------:R-:W-:Y:S01]  /*1bd0*/  IADD3 R44, R47.reuse, 0x18, RZ ;  /* 0x000000182f2c7810 */ /* 0x040fe20007ffe0ff */
[----:B------:R-:W-:Y:S01]  /*1be0*/  STL [R1+0x20], R47 ;  /* 0x0000202f01007387 */ /* 0x000fe20000100800 */
[----:B------:R-:W-:-:S02]  /*1bf0*/  IADD3 R43, R47, 0x20, RZ ;  /* 0x000000202f2b7810 */ /* 0x000fc40007ffe0ff */
[C---:B------:R-:W-:Y:S01]  /*1c00*/  IADD3 R42, R47.reuse, 0x28, RZ ;  /* 0x000000282f2a7810 */ /* 0x040fe20007ffe0ff */
[----:B------:R2:W-:Y:S01]  /*1c10*/  STL [R1+0xe4], R2 ;  /* 0x0000e40201007387 */ /* 0x0005e20000100800 */
[C---:B------:R-:W-:Y:S02]  /*1c20*/  IADD3 R41, R47.reuse, 0x30, RZ ;  /* 0x000000302f297810 */ /* 0x040fe40007ffe0ff */
[C---:B------:R-:W-:Y:S02]  /*1c30*/  IADD3 R40, R47.reuse, 0x38, RZ ;  /* 0x000000382f287810 */ /* 0x040fe40007ffe0ff */
[C---:B------:R-:W-:Y:S02]  /*1c40*/  IADD3 R39, R47.reuse, 0x40, RZ ;  /* 0x000000402f277810 */ /* 0x040fe40007ffe0ff */
[C---:B------:R-:W-:Y:S02]  /*1c50*/  IADD3 R38, R47.reuse, 0x48, RZ ;  /* 0x000000482f267810 */ /* 0x040fe40007ffe0ff */
[----:B------:R-:W-:-:S02]  /*1c60*/  IADD3 R37, R47, 0x50, RZ ;  /* 0x000000502f257810 */ /* 0x000fc40007ffe0ff */
[C---:B------:R-:W-:Y:S02]  /*1c70*/  IADD3 R36, R47.reuse, 0x58, RZ ;  /* 0x000000582f247810 */ /* 0x040fe40007ffe0ff */
[C---:B------:R-:W-:Y:S02]  /*1c80*/  IADD3 R35, R47.reuse, 0x60, RZ ;  /* 0x000000602f237810 */ /* 0x040fe40007ffe0ff */
[----:B------:R-:W-:Y:S02]  /*1c90*/  IADD3 R34, R47, 0x68, RZ ;  /* 0x000000682f227810 */ /* 0x000fe40007ffe0ff */
[----:B-1----:R-:W-:Y:S02]  /*1ca0*/  LOP3.LUT R10, R25, R12, R26, 0xf6, !PT ;  /* 0x0000000c190a7212 */ /* 0x002fe400078ef61a */
[----:B------:R-:W-:Y:S02]  /*1cb0*/  LEA R12, R14, 0x10080, 0x1 ;  /* 0x000100800e0c7811 */ /* 0x000fe400078e08ff */
[----:B------:R-:W-:-:S02]  /*1cc0*/  LEA R10, R10, 0x10080, 0x1 ;  /* 0x000100800a0a7811 */ /* 0x000fc400078e08ff */
[C---:B------:R-:W-:Y:S01]  /*1cd0*/  IADD3 R33, R47.reuse, 0x70, RZ ;  /* 0x000000702f217810 */ /* 0x040fe20007ffe0ff */
[----:B------:R1:W-:Y:S01]  /*1ce0*/  STL [R1+0x184], R12 ;  /* 0x0001840c01007387 */ /* 0x0003e20000100800 */
        /* <DEDUP_REMOVED lines=10> */
[----:B--2---:R-:W-:Y:S01]  /*1d90*/  SEL R2, R22, 0xffffffc0, !P3 ;  /* 0xffffffc016027807 */ /* 0x004fe20005800000 */
[----:B------:R2:W-:Y:S01]  /*1da0*/  STL [R1+0xd0], R45 ;  /* 0x0000d02d01007387 */ /* 0x0005e20000100800 */
[C---:B------:R-:W-:Y:S02]  /*1db0*/  IADD3 R25, R47.reuse, 0xb0, RZ ;  /* 0x000000b02f197810 */ /* 0x040fe40007ffe0ff */
[C---:B------:R-:W-:Y:S01]  /*1dc0*/  IADD3 R22, R47.reuse, 0xb8, RZ ;  /* 0x000000b82f167810 */ /* 0x040fe20007ffe0ff */
[----:B------:R2:W-:Y:S01]  /*1dd0*/  STL [R1+0xcc], R44 ;  /* 0x0000cc2c01007387 */ /* 0x0005e20000100800 */
[C---:B------:R-:W-:Y:S01]  /*1de0*/  IADD3 R21, R47.reuse, 0xc0, RZ ;  /* 0x000000c02f157810 */ /* 0x040fe20007ffe0ff */
[----:B------:R-:W-:Y:S01]  /*1df0*/  IMAD.IADD R203, R200, 0x1, R2 ;  /* 0x00000001c8cb7824 */ /* 0x000fe200078e0202 */
[C---:B------:R-:W-:Y:S01]  /*1e00*/  IADD3 R20, R47.reuse, 0xc8, RZ ;  /* 0x000000c82f147810 */ /* 0x040fe20007ffe0ff */
[----:B------:R2:W-:Y:S01]  /*1e10*/  STL [R1+0x60], R43 ;  /* 0x0000602b01007387 */ /* 0x0005e20000100800 */
[C---:B------:R-:W-:Y:S01]  /*1e20*/  IADD3 R19, R47.reuse, 0xd0, RZ ;  /* 0x000000d02f137810 */ /* 0x040fe20007ffe0ff */
[C---:B------:R-:W-:Y:S01]  /*1e30*/  IMAD.IADD R199, R2.reuse, 0x1, R196 ;  /* 0x0000000102c77824 */ /* 0x040fe200078e02c4 */
[C---:B------:R-:W-:Y:S01]  /*1e40*/  IADD3 R14, R47.reuse, 0xd8, RZ ;  /* 0x000000d82f0e7810 */ /* 0x040fe20007ffe0ff */
[----:B------:R2:W-:Y:S01]  /*1e50*/  STL [R1+0x5c], R42 ;  /* 0x00005c2a01007387 */ /* 0x0005e20000100800 */
[----:B------:R-:W-:Y:S01]  /*1e60*/  IADD3 R13, R47, 0xe0, RZ ;  /* 0x000000e02f0d7810 */ /* 0x000fe20007ffe0ff */
[----:B------:R-:W-:Y:S01]  /*1e70*/  IMAD.IADD R202, R201, 0x1, R2 ;  /* 0x00000001c9ca7824 */ /* 0x000fe200078e0202 */
[C---:B-1----:R-:W-:Y:S01]  /*1e80*/  IADD3 R12, R47.reuse, 0xe8, RZ ;  /* 0x000000e82f0c7810 */ /* 0x042fe20007ffe0ff */
[----:B------:R1:W-:Y:S01]  /*1e90*/  STL [R1+0xc8], R41 ;  /* 0x0000c82901007387 */ /* 0x0003e20000100800 */
[C---:B---3--:R-:W-:Y:S01]  /*1ea0*/  IADD3 R11, R47.reuse, 0xf0, RZ ;  /* 0x000000f02f0b7810 */ /* 0x048fe20007ffe0ff */
[----:B------:R-:W-:Y:S01]  /*1eb0*/  IMAD.IADD R198, R2, 0x1, R197 ;  /* 0x0000000102c67824 */ /* 0x000fe200078e02c5 */
[----:B----4-:R-:W-:Y:S01]  /*1ec0*/  IADD3 R10, R47, 0xf8, RZ ;  /* 0x000000f82f0a7810 */ /* 0x010fe20007ffe0ff */
[----:B------:R3:W-:Y:S01]  /*1ed0*/  STL [R1+0xc4], R40 ;  /* 0x0000c42801007387 */ /* 0x0007e20000100800 */
[----:B------:R-:W-:-:S02]  /*1ee0*/  SHF.R.S32.HI R47, RZ, 0x1f, R46 ;  /* 0x0000001fff2f7819 */ /* 0x000fc4000001142e */
[----:B-----5:R-:W-:Y:S01]  /*1ef0*/  SHF.R.S32.HI R46, RZ, 0x1f, R45 ;  /* 0x0000001fff2e7819 */ /* 0x020fe2000001142d */
[----:B------:R4:W-:Y:S01]  /*1f00*/  STL [R1+0xc0], R39 ;  /* 0x0000c02701007387 */ /* 0x0009e20000100800 */
[----:B--2---:R-:W-:Y:S02]  /*1f10*/  SHF.R.S32.HI R45, RZ, 0x1f, R44 ;  /* 0x0000001fff2d7819 */ /* 0x004fe4000001142c */
[----:B------:R-:W-:Y:S01]  /*1f20*/  SHF.R.S32.HI R239, RZ, 0x1f, R219 ;  /* 0x0000001fffef7819 */ /* 0x000fe200000114db */
[----:B------:R2:W-:Y:S01]  /*1f30*/  STL [R1+0xbc], R38 ;  /* 0x0000bc2601007387 */ /* 0x0005e20000100800 */
[----:B------:R-:W-:Y:S02]  /*1f40*/  SHF.R.S32.HI R44, RZ, 0x1f, R43 ;  /* 0x0000001fff2c7819 */ /* 0x000fe4000001142b */
[----:B------:R-:W-:Y:S01]  /*1f50*/  SHF.R.S32.HI R238, RZ, 0x1f, R220 ;  /* 0x0000001fffee7819 */ /* 0x000fe200000114dc */
[----:B------:R5:W-:Y:S01]  /*1f60*/  STL [R1+0xb8], R37 ;  /* 0x0000b82501007387 */ /* 0x000be20000100800 */
[----:B------:R-:W-:-:S02]  /*1f70*/  SHF.R.S32.HI R43, RZ, 0x1f, R42 ;  /* 0x0000001fff2b7819 */ /* 0x000fc4000001142a */
[----:B------:R-:W-:Y:S01]  /*1f80*/  SHF.R.S32.HI R237, RZ, 0x1f, R234 ;  /* 0x0000001fffed7819 */ /* 0x000fe200000114ea */
[----:B------:R5:W-:Y:S01]  /*1f90*/  STL [R1+0xb4], R36 ;  /* 0x0000b42401007387 */ /* 0x000be20000100800 */
[----:B------:R-:W-:-:S03]  /*1fa0*/  SHF.R.S32.HI R42, RZ, 0x1f, R41 ;  /* 0x0000001fff2a7819 */ /* 0x000fc60000011429 */
[----:B------:R5:W-:Y:S01]  /*1fb0*/  STL [R1+0xb0], R35 ;  /* 0x0000b02301007387 */ /* 0x000be20000100800 */
[----:B-1----:R-:W-:-:S03]  /*1fc0*/  SHF.R.S32.HI R41, RZ, 0x1f, R40 ;  /* 0x0000001fff297819 */ /* 0x002fc60000011428 */
[----:B------:R1:W-:Y:S01]  /*1fd0*/  STL [R1+0xac], R34 ;  /* 0x0000ac2201007387 */ /* 0x0003e20000100800 */
[----:B---3--:R-:W-:-:S03]  /*1fe0*/  SHF.R.S32.HI R40, RZ, 0x1f, R39 ;  /* 0x0000001fff287819 */ /* 0x008fc60000011427 */
[----:B------:R3:W-:Y:S01]  /*1ff0*/  STL [R1+0xa8], R33 ;  /* 0x0000a82101007387 */ /* 0x0007e20000100800 */
[----:B----4-:R-:W-:-:S03]  /*2000*/  SHF.R.S32.HI R39, RZ, 0x1f, R38 ;  /* 0x0000001fff277819 */ /* 0x010fc60000011426 */
[----:B------:R4:W-:Y:S01]  /*2010*/  STL [R1+0xa4], R32 ;  /* 0x0000a42001007387 */ /* 0x0009e20000100800 */
[----:B--2---:R-:W-:-:S03]  /*2020*/  SHF.R.S32.HI R38, RZ, 0x1f, R37 ;  /* 0x0000001fff267819 */ /* 0x004fc60000011425 */
[----:B------:R2:W-:Y:S01]  /*2030*/  STL [R1+0xa0], R31 ;  /* 0x0000a01f01007387 */ /* 0x0005e20000100800 */
[----:B-----5:R-:W-:-:S03]  /*2040*/  SHF.R.S32.HI R37, RZ, 0x1f, R36 ;  /* 0x0000001fff257819 */ /* 0x020fc60000011424 */
[----:B------:R5:W-:Y:S01]  /*2050*/  STL [R1+0x9c], R30 ;  /* 0x00009c1e01007387 */ /* 0x000be20000100800 */
[----:B------:R-:W-:-:S03]  /*2060*/  SHF.R.S32.HI R36, RZ, 0x1f, R35 ;  /* 0x0000001fff247819 */ /* 0x000fc60000011423 */
        /* <DEDUP_REMOVED lines=26> */
[----:B------:R-:W-:Y:S01]  /*2210*/  STL [R1+0x178], R47 ;  /* 0x0001782f01007387 */ /* 0x000fe20000100800 */
[----:B------:R-:W-:-:S03]  /*2220*/  SHF.R.S32.HI R20, RZ, 0x1f, R19 ;  /* 0x0000001fff147819 */ /* 0x000fc60000011413 */
[----:B------:R5:W-:Y:S01]  /*2230*/  STL [R1+0x64], R10 ;  /* 0x0000640a01007387 */ /* 0x000be20000100800 */
[----:B------:R-:W-:-:S03]  /*2240*/  SHF.R.S32.HI R19, RZ, 0x1f, R14 ;  /* 0x0000001fff137819 */ /* 0x000fc6000001140e */
[----:B------:R-:W-:Y:S01]  /*2250*/  STL [R1+0x174], R46 ;  /* 0x0001742e01007387 */ /* 0x000fe20000100800 */
[----:B-1----:R-:W-:-:S03]  /*2260*/  SHF.R.S32.HI R14, RZ, 0x1f, R13 ;  /* 0x0000001fff0e7819 */ /* 0x002fc6000001140d */
[----:B------:R-:W-:Y:S01]  /*2270*/  STL [R1+0x170], R45 ;  /* 0x0001702d01007387 */ /* 0x000fe20000100800 */
[----:B---3--:R-:W-:-:S03]  /*2280*/  SHF.R.S32.HI R13, RZ, 0x1f, R12 ;  /* 0x0000001fff0d7819 */ /* 0x008fc6000001140c */
[----:B------:R-:W-:Y:S01]  /*2290*/  STL [R1+0x16c], R44 ;  /* 0x00016c2c01007387 */ /* 0x000fe20000100800 */
[----:B----4-:R-:W-:-:S03]  /*22a0*/  SHF.R.S32.HI R12, RZ, 0x1f, R11 ;  /* 0x0000001fff0c7819 */ /* 0x010fc6000001140b */
[----:B------:R-:W-:Y:S01]  /*22b0*/  STL [R1+0x168], R43 ;  /* 0x0001682b01007387 */ /* 0x000fe20000100800 */
[----:B--2---:R-:W-:-:S03]  /*22c0*/  SHF.R.S32.HI R11, RZ, 0x1f, R10 ;  /* 0x0000001fff0b7819 */ /* 0x004fc6000001140a */
[----:B------:R-:W-:Y:S04]  /*22d0*/  STL [R1+0x164], R42 ;  /* 0x0001642a01007387 */ /* 0x000fe80000100800 */
[----:B------:R-:W-:Y:S01]  /*22e0*/  STL [R1+0x160], R41 ;  /* 0x0001602901007387 */ /* 0x000fe20000100800 */
[C---:B-----5:R-:W-:Y:S02]  /*22f0*/  IMAD.IADD R10, R24.reuse, 0x1, R9 ;  /* 0x00000001180a7824 */ /* 0x060fe400078e0209 */
[----:B------:R-:W-:Y:S01]  /*2300*/  IMAD.IADD R9, R9, 0x1, R23 ;  /* 0x0000000109097824 */ /* 0x000fe200078e0217 */
[----:B------:R-:W-:Y:S03]  /*2310*/  STL [R1+0x15c], R40 ;  /* 0x00015c2801007387 */ /* 0x000fe60000100800 */
[--C-:B------:R-:W-:Y:S01]  /*2320*/  IMAD.IADD R3, R9, 0x1, R6.reuse ;  /* 0x0000000109037824 */ /* 0x100fe200078e0206 */
        /* <DEDUP_REMOVED lines=22> */
[----:B------:R3:W-:Y:S01]  /*2490*/  STL [R1+0x100], R11 ;  /* 0x0001000b01007387 */ /* 0x0007e20000100800 */
[----:B-1----:R-:W-:Y:S01]  /*24a0*/  IMAD.IADD R13, R24, 0x1, R6 ;  /* 0x00000001180d7824 */ /* 0x002fe200078e0206 */
[----:B--2---:R-:W-:-:S04]  /*24b0*/  LEA R12, R18, 0x10080, 0x1 ;  /* 0x00010080120c7811 */ /* 0x004fc800078e08ff */
[----:B------:R-:W-:Y:S01]  /*24c0*/  STL [R1+0x54], R13 ;  /* 0x0000540d01007387 */ /* 0x000fe20000100800 */
[----:B---3--:R-:W-:-:S03]  /*24d0*/  LEA R11, R17, 0x10080, 0x1 ;  /* 0x00010080110b7811 */ /* 0x008fc600078e08ff */
[----:B------:R1:W-:Y:S04]  /*24e0*/  STL [R1+0x44], R10 ;  /* 0x0000440a01007387 */ /* 0x0003e80000100800 */
[----:B------:R2:W-:Y:S04]  /*24f0*/  STL [R1+0xfc], R12 ;  /* 0x0000fc0c01007387 */ /* 0x0005e80000100800 */
[----:B------:R3:W-:Y:S01]  /*2500*/  STL [R1+0xf8], R11 ;  /* 0x0000f80b01007387 */ /* 0x0007e20000100800 */
[----:B-1----:R-:W-:Y:S01]  /*2510*/  IMAD.IADD R10, R6, 0x1, R10 ;  /* 0x00000001060a7824 */ /* 0x002fe200078e020a */
[----:B--2---:R-:W-:-:S02]  /*2520*/  LEA R12, R16, 0x10080, 0x1 ;  /* 0x00010080100c7811 */ /* 0x004fc400078e08ff */
[----:B---3--:R-:W-:-:S03]  /*2530*/  LEA R11, R15, 0x10080, 0x1 ;  /* 0x000100800f0b7811 */ /* 0x008fc600078e08ff */
[----:B------:R1:W-:Y:S04]  /*2540*/  STL [R1+0xf4], R12 ;  /* 0x0000f40c01007387 */ /* 0x0003e80000100800 */
[----:B------:R1:W-:Y:S04]  /*2550*/  STL [R1+0xf0], R11 ;  /* 0x0000f00b01007387 */ /* 0x0003e80000100800 */
[----:B------:R1:W-:Y:S04]  /*2560*/  STL [R1+0x50], R10 ;  /* 0x0000500a01007387 */ /* 0x0003e80000100800 */
[----:B------:R1:W-:Y:S04]  /*2570*/  STL [R1+0x4c], R4 ;  /* 0x00004c0401007387 */ /* 0x0003e80000100800 */
[----:B------:R1:W-:Y:S04]  /*2580*/  STL [R1+0x40], R9 ;  /* 0x0000400901007387 */ /* 0x0003e80000100800 */
[----:B------:R1:W-:Y:S02]  /*2590*/  STL [R1+0x48], R3 ;  /* 0x0000480301007387 */ /* 0x0003e40000100800 */
.L_x_3170:
[----:B-1----:R-:W2:Y:S01]  /*25a0*/  LDL R3, [R1+0x1c] ;  /* 0x00001c0001037983 */ /* 0x002ea20000100800 */
        /* <DEDUP_REMOVED lines=24> */
[----:B------:R-:W-:-:S03]  /*2730*/  @P4 IADD3 R2, P0, R24, c[0x0][0x360], RZ ;  /* 0x0000d80018024a10 */ /* 0x000fc60007f1e0ff */
[----:B------:R2:W3:Y:S01]  /*2740*/  @P1 LDG.E R12, [R4.64] ;  /* 0x00000006040c1981 */ /* 0x0004e2000c1e1900 */
[C---:B------:R-:W-:Y:S02]  /*2750*/  @P4 IADD3.X R3, R17.reuse, c[0x0][0x364], RZ, P0, !PT ;  /* 0x0000d90011034a10 */ /* 0x040fe400007fe4ff */
[----:B------:R-:W-:Y:S01]  /*2760*/  IADD3 R10, P2, R24, c[0x0][0x348], RZ ;  /* 0x0000d200180a7a10 */ /* 0x000fe20007f5e0ff */
[----:B------:R1:W-:Y:S04]  /*2770*/  STL [R1+0x28], R24 ;  /* 0x0000281801007387 */ /* 0x0003e80000100800 */
[----:B------:R4:W3:Y:S01]  /*2780*/  @P4 LDG.E R6, [R2.64] ;  /* 0x0000000602064981 */ /* 0x0008e2000c1e1900 */
[----:B------:R-:W-:-:S03]  /*2790*/  IADD3.X R11, R17, c[0x0][0x34c], RZ, P2, !PT ;  /* 0x0000d300110b7a10 */ /* 0x000fc600017fe4ff */
[----:B------:R1:W-:Y:S04]  /*27a0*/  STL [R1+0x2c], R17 ;  /* 0x00002c1101007387 */ /* 0x0003e80000100800 */
[----:B------:R1:W5:Y:S01]  /*27b0*/  @P3 LDG.E R130, [R10.64] ;  /* 0x000000060a823981 */ /* 0x000362000c1e1900 */
[----:B--2---:R-:W-:-:S04]  /*27c0*/  IADD3 R4, P1, R24, c[0x0][0x350], RZ ;  /* 0x0000d40018047a10 */ /* 0x004fc80007f3e0ff */
[----:B------:R-:W-:Y:S02]  /*27d0*/  IADD3.X R5, R17, c[0x0][0x354], RZ, P1, !PT ;  /* 0x0000d50011057a10 */ /* 0x000fe40000ffe4ff */
[----:B----4-:R-:W-:-:S03]  /*27e0*/  IADD3 R2, P0, R24, c[0x0][0x358], RZ ;  /* 0x0000d60018027a10 */ /* 0x010fc60007f1e0ff */
[----:B------:R1:W5:Y:S01]  /*27f0*/  @P5 LDG.E R18, [R4.64] ;  /* 0x0000000604125981 */ /* 0x000362000c1e1900 */
[----:B------:R-:W-:-:S05]  /*2800*/  IADD3.X R3, R17, c[0x0][0x35c], RZ, P0, !PT ;  /* 0x0000d70011037a10 */ /* 0x000fca00007fe4ff */
[----:B------:R1:W5:Y:S01]  /*2810*/  @P6 LDG.E R15, [R2.64] ;  /* 0x00000006020f6981 */ /* 0x000362000c1e1900 */
[----:B------:R-:W-:Y:S03]  /*2820*/  YIELD ;  /* 0x0000000000007946 */ /* 0x000fe60003800000 */
[----:B---3--:R1:W-:Y:S04]  /*2830*/  STL [R1], R12 ;  /* 0x0000000c01007387 */ /* 0x0083e80000100800 */
[----:B------:R1:W-:Y:S01]  /*2840*/  @P4 STL [R1+0x8], R6 ;  /* 0x0000080601004387 */ /* 0x0003e20000100800 */
[----:B------:R-:W-:Y:S05]  /*2850*/  @P4 BRA `(.L_x_2943) ;  /* 0x0000007000004947 */ /* 0x000fea0003800000 */
[----:B-1----:R-:W-:-:S05]  /*2860*/  MOV R6, c[0x0][0x168] ;  /* 0x00005a0000067a02 */ /* 0x002fca0000000f00 */
[----:B------:R1:W-:Y:S01]  /*2870*/  STL [R1+0x8], R6 ;  /* 0x0000080601007387 */ /* 0x0003e20000100800 */
[----:B------:R-:W-:Y:S05]  /*2880*/  @!P3 BRA `(.L_x_2943) ;  /* 0x000000400000b947 */ /* 0x000fea0003800000 */
[----:B------:R-:W2:Y:S04]  /*2890*/  LDG.E R9, [R10.64] ;  /* 0x000000060a097981 */ /* 0x000ea8000c1e1900 */
[----:B-1----:R-:W2:Y:S02]  /*28a0*/  LDG.E R6, [R10.64+0x4] ;  /* 0x000004060a067981 */ /* 0x002ea4000c1e1900 */
[----:B--2---:R-:W-:-:S05]  /*28b0*/  IADD3 R6, -R9, R6, RZ ;  /* 0x0000000609067210 */ /* 0x004fca0007ffe1ff */
[----:B------:R1:W-:Y:S02]  /*28c0*/  STL [R1+0x8], R6 ;  /* 0x0000080601007387 */ /* 0x0003e40000100800 */
.L_x_2943:
[----:B------:R-:W-:-:S04]  /*28d0*/  ISETP.NE.U32.AND P0, PT, RZ, c[0x0][0x368], PT ;  /* 0x0000da00ff007a0c */ /* 0x000fc80003f05070 */
[----:B------:R-:W-:-:S13]  /*28e0*/  ISETP.NE.AND.EX P0, PT, RZ, c[0x0][0x36c], PT, P0 ;  /* 0x0000db00ff007a0c */ /* 0x000fda0003f05300 */
[----:B------:R-:W-:Y:S05]  /*28f0*/  @!P0 BRA `(.L_x_2944) ;  /* 0x0000004000008947 */ /* 0x000fea0003800000 */
[----:B-1----:R-:W-:-:S04]  /*2900*/  IADD3 R4, P0, R24, c[0x0][0x368], RZ ;  /* 0x0000da0018047a10 */ /* 0x002fc80007f1e0ff */
[----:B------:R-:W-:-:S05]  /*2910*/  IADD3.X R5, R17, c[0x0][0x36c], RZ, P0, !PT ;  /* 0x0000db0011057a10 */ /* 0x000fca00007fe4ff */
[----:B------:R1:W5:Y:S01]  /*2920*/  LDG.E R16, [R4.64] ;  /* 0x0000000604107981 */ /* 0x000362000c1e1900 */
[----:B------:R-:W-:Y:S05]  /*2930*/  BRA `(.L_x_2945) ;  /* 0x0000005000007947 */ /* 0x000fea0003800000 */
.L_x_2944:
[----:B------:R-:W-:Y:S01]  /*2940*/  MOV R16, UR5 ;  /* 0x0000000500107c02 */ /* 0x000fe20008000f00 */
[----:B------:R-:W-:Y:S05]  /*2950*/  @!P5 BRA `(.L_x_2945) ;  /* 0x000000300000d947 */ /* 0x000fea0003800000 */
[----:B-1----:R1:W2:Y:S04]  /*2960*/  LDG.E R6, [R4.64] ;  /* 0x0000000604067981 */ /* 0x0022a8000c1e1900 */
[----:B-1----:R-:W2:Y:S02]  /*2970*/  LDG.E R4, [R4.64+0x4] ;  /* 0x0000040604047981 */ /* 0x002ea4000c1e1900 */
[----:B--2---:R-:W-:Y:S02]  /*2980*/  IADD3 R16, -R6, R4, RZ ;  /* 0x0000000406107210 */ /* 0x004fe40007ffe1ff */
.L_x_2945:
[----:B-1----:R-:W2:Y:S04]  /*2990*/  LDL R4, [R1+0x8] ;  /* 0x0000080001047983 */ /* 0x002ea80000100800 */
[----:B------:R-:W3:Y:S04]  /*29a0*/  LDL.LU R9, [R1+0x14] ;  /* 0x0000140001097983 */ /* 0x000ee80000300800 */
[----:B------:R1:W4:Y:S04]  /*29b0*/  @P6 LDG.E R5, [R2.64] ;  /* 0x0000000602056981 */ /* 0x000328000c1e1900 */
[----:B------:R-:W3:Y:S01]  /*29c0*/  LDL R21, [R1+0x18] ;  /* 0x0000180001157983 */ /* 0x000ee20000100800 */
[----:B------:R-:W-:-:S04]  /*29d0*/  ISETP.NE.U32.AND P0, PT, RZ, c[0x0][0x378], PT ;  /* 0x0000de00ff007a0c */ /* 0x000fc80003f05070 */
[----:B------:R-:W-:Y:S01]  /*29e0*/  ISETP.NE.AND.EX P1, PT, RZ, c[0x0][0x37c], PT, P0 ;  /* 0x0000df00ff007a0c */ /* 0x000fe20003f25300 */
[----:B--2---:R-:W-:Y:S02]  /*29f0*/  IMAD.MOV.U32 R6, RZ, RZ, R4 ;  /* 0x000000ffff067224 */ /* 0x004fe400078e0004 */
[----:B------:R1:W4:Y:S01]  /*2a00*/  @P6 LDG.E R4, [R2.64+0x4] ;  /* 0x0000040602046981 */ /* 0x000322000c1e1900 */
[----:B-----5:R-:W-:Y:S02]  /*2a10*/  IMAD.MOV.U32 R122, RZ, RZ, R16 ;  /* 0x000000ffff7a7224 */ /* 0x020fe400078e0010 */
[----:B------:R-:W-:-:S05]  /*2a20*/  IMAD.MOV.U32 R10, RZ, RZ, c[0x0][0x2c4] ;  /* 0x0000b100ff0a7624 */ /* 0x000fca00078e00ff */
[----:B------:R-:W-:Y:S02]  /*2a30*/  ISETP.NE.AND P2, PT, R10, 0x1, PT ;  /* 0x000000010a00780c */ /* 0x000fe40003f45270 */
[----:B-1----:R-:W-:-:S04]  /*2a40*/  @P1 IADD3 R2, P0, R24, c[0x0][0x378], RZ ;  /* 0x0000de0018021a10 */ /* 0x002fc80007f1e0ff */
[----:B------:R-:W-:-:S05]  /*2a50*/  @P1 IADD3.X R3, R17, c[0x0][0x37c], RZ, P0, !PT ;  /* 0x0000df0011031a10 */ /* 0x000fca00007fe4ff */
[----:B------:R3:W5:Y:S02]  /*2a60*/  @P1 LDG.E R122, [R2.64] ;  /* 0x00000006027a1981 */ /* 0x000764000c1e1900 */
[----:B---3--:R-:W-:Y:S02]  /*2a70*/  IMAD.SHL.U32 R3, R9, 0x80, RZ ;  /* 0x0000008009037824 */ /* 0x008fe400078e00ff */
[----:B------:R-:W-:-:S03]  /*2a80*/  IMAD.MOV.U32 R2, RZ, RZ, c[0x0][0x228] ;  /* 0x00008a00ff027624 */ /* 0x000fc600078e00ff */
[----:B------:R1:W-:Y:S01]  /*2a90*/  STL [R1+0x4], R3 ;  /* 0x0000040301007387 */ /* 0x0003e20000100800 */
[----:B------:R-:W-:Y:S01]  /*2aa0*/  IMAD.IADD R9, R16, 0x1, -R12 ;  /* 0x0000000110097824 */ /* 0x000fe200078e0a0c */
[----:B-1----:R-:W-:Y:S01]  /*2ab0*/  IADD3 R3, R3, 0x7f, RZ ;  /* 0x0000007f03037810 */ /* 0x002fe20007ffe0ff */
[----:B------:R-:W-:Y:S01]  /*2ac0*/  BSSY B0, `(.L_x_2946) ;  /* 0x000003c000007945 */ /* 0x000fe20003800000 */
[----:B------:R-:W-:-:S04]  /*2ad0*/  LOP3.LUT R236, R236, 0xffffffdf, RZ, 0xc0, !PT ;  /* 0xffffffdfecec7812 */ /* 0x000fc800078ec0ff */
[----:B------:R-:W-:Y:S01]  /*2ae0*/  @P2 LOP3.LUT R236, R236, 0x20, RZ, 0xfc, !PT ;  /* 0x00000020ecec2812 */ /* 0x000fe200078efcff */
[----:B----4-:R-:W-:Y:S02]  /*2af0*/  @P6 IMAD.IADD R2, R4, 0x1, -R5 ;  /* 0x0000000104026824 */ /* 0x010fe400078e0a05 */
[----:B------:R-:W-:-:S04]  /*2b00*/  @P2 IMAD.HI.U32 R4, R3, c[0x0][0x2c8], RZ ;  /* 0x0000b20003042a27 */ /* 0x000fc800078e00ff */
[----:B------:R-:W-:Y:S01]  /*2b10*/  IMAD.IADD R5, R9, 0x1, R2 ;  /* 0x0000000109057824 */ /* 0x000fe200078e0202 */
[----:B------:R-:W-:-:S04]  /*2b20*/  @P2 SHF.R.U32.HI R3, RZ, c[0x0][0x2cc], R4 ;  /* 0x0000b300ff032a19 */ /* 0x000fc80000011604 */
[----:B------:R-:W-:Y:S01]  /*2b30*/  IADD3 R131, R5, 0x30, -R6 ;  /* 0x0000003005837810 */ /* 0x000fe20007ffe806 */
[----:B------:R1:W-:Y:S01]  /*2b40*/  STL [R1+0xc], R5 ;  /* 0x00000c0501007387 */ /* 0x0003e20000100800 */
[----:B------:R-:W-:-:S03]  /*2b50*/  LOP3.LUT R6, R21, 0xff000000, RZ, 0xc0, !PT ;  /* 0xff00000015067812 */ /* 0x000fc600078ec0ff */
[----:B------:R-:W-:-:S04]  /*2b60*/  IMAD.IADD R4, R131, 0x1, R3 ;  /* 0x0000000183047824 */ /* 0x000fc800078e0203 */
[----:B------:R-:W-:Y:S01]  /*2b70*/  IMAD.HI R10, R4, 0x2aaaaaab, RZ ;  /* 0x2aaaaaab040a7827 */ /* 0x000fe200078e02ff */
[----:B------:R-:W-:Y:S02]  /*2b80*/  LOP3.LUT R4, R21, 0xff0000, RZ, 0xc0, !PT ;  /* 0x00ff000015047812 */ /* 0x000fe400078ec0ff */
[----:B-1----:R-:W-:-:S05]  /*2b90*/  IADD3 R5, R5, 0x2f, RZ ;  /* 0x0000002f05057810 */ /* 0x002fca0007ffe0ff */
[----:B------:R-:W-:Y:S01]  /*2ba0*/  IMAD.HI R3, R5, 0x2aaaaaab, RZ ;  /* 0x2aaaaaab05037827 */ /* 0x000fe200078e02ff */
[----:B------:R-:W-:-:S04]  /*2bb0*/  SHF.R.U32.HI R5, RZ, 0x8, R6 ;  /* 0x00000008ff057819 */ /* 0x000fc80000011606 */
[----:B------:R-:W-:Y:S02]  /*2bc0*/  LEA.HI R4, R4, R5, RZ, 0x10 ;  /* 0x0000000504047211 */ /* 0x000fe400078f80ff */
[----:B------:R-:W-:Y:S02]  /*2bd0*/  SHF.R.U32.HI R6, RZ, 0x1f, R3 ;  /* 0x0000001fff067819 */ /* 0x000fe40000011603 */
[----:B------:R-:W-:Y:S02]  /*2be0*/  SHF.R.U32.HI R11, RZ, 0x1f, R10 ;  /* 0x0000001fff0b7819 */ /* 0x000fe4000001160a */
[----:B------:R-:W-:Y:S02]  /*2bf0*/  SHF.R.U32.HI R12, RZ, 0x10, R4 ;  /* 0x00000010ff0c7819 */ /* 0x000fe40000011604 */
[----:B------:R-:W-:Y:S02]  /*2c00*/  LOP3.LUT R22, R4, 0xff, RZ, 0xc0, !PT ;  /* 0x000000ff04167812 */ /* 0x000fe400078ec0ff */
[----:B------:R-:W-:-:S02]  /*2c10*/  LEA.HI.SX32 R129, R3, R6, 0x1d ;  /* 0x0000000603817211 */ /* 0x000fc400078feaff */
[----:B------:R-:W-:Y:S01]  /*2c20*/  LEA.HI.SX32 R3, R10, R11, 0x1d ;  /* 0x0000000b0a037211 */ /* 0x000fe200078feaff */
[----:B------:R1:W-:Y:S03]  /*2c30*/  STL [R1+0x14], R12 ;  /* 0x0000140c01007387 */ /* 0x0003e60000100800 */
[----:B------:R-:W-:Y:S01]  /*2c40*/  IMNMX R6, R129, R3, PT ;  /* 0x0000000381067217 */ /* 0x000fe20003800200 */
[----:B------:R1:W-:Y:S03]  /*2c50*/  STL [R1+0x58], R22 ;  /* 0x0000581601007387 */ /* 0x0003e60000100800 */
[----:B------:R-:W-:Y:S02]  /*2c60*/  ISETP.GE.AND P0, PT, R6, 0x1, PT ;  /* 0x000000010600780c */ /* 0x000fe40003f06270 */
[----:B------:R-:W-:Y:S01]  /*2c70*/  ISETP.NE.AND P1, PT, R12, RZ, PT ;  /* 0x000000ff0c00720c */ /* 0x000fe20003f25270 */
[----:B------:R-:W-:-:S03]  /*2c80*/  IMAD.MOV.U32 R3, RZ, RZ, RZ ;  /* 0x000000ffff037224 */ /* 0x000fc600078e00ff */
[----:B------:R-:W-:-:S07]  /*2c90*/  SEL R119, R12, c[0x0][0x338], P1 ;  /* 0x0000ce000c777a07 */ /* 0x000fce0000800000 */
[----:B------:R-:W-:Y:S05]  /*2ca0*/  @!P0 BRA `(.L_x_2947) ;  /* 0x000001d000008947 */ /* 0x000fea0003800000 */
[----:B------:R-:W-:Y:S01]  /*2cb0*/  IABS R3, R119 ;  /* 0x0000007700037213 */ /* 0x000fe20000000000 */
[----:B------:R-:W-:Y:S01]  /*2cc0*/  IMAD.MOV.U32 R10, RZ, RZ, RZ ;  /* 0x000000ffff0a7224 */ /* 0x000fe200078e00ff */
        /* <DEDUP_REMOVED lines=27> */
.L_x_2947:
[----:B------:R-:W-:Y:S05]  /*2e80*/  BSYNC B0 ;  /* 0x0000000000007941 */ /* 0x000fea0003800000 */
.L_x_2946:
        /* <DEDUP_REMOVED lines=20> */
[----:B------:R-:W-:Y:S01]  /*2fd0*/  SHF.R.S32.HI R23, RZ, 0x1f, R143 ;  /* 0x0000001fff177819 */ /* 0x000fe2000001148f */
[----:B------:R-:W-:Y:S01]  /*2fe0*/  IMAD.MOV.U32 R124, RZ, RZ, 0x30 ;  /* 0x00000030ff7c7424 */ /* 0x000fe200078e00ff */
[----:B------:R-:W-:Y:S01]  /*2ff0*/  IADD3 R98, P0, R143, R15, RZ ;  /* 0x0000000f8f627210 */ /* 0x000fe20007f1e0ff */
[----:B------:R-:W-:Y:S01]  /*3000*/  IMAD.MOV.U32 R135, RZ, RZ, c[0x0][0x238] ;  /* 0x00008e00ff877624 */ /* 0x000fe200078e00ff */
[----:B------:R-:W-:Y:S01]  /*3010*/  IADD3 R38, R3, -0x1, RZ ;  /* 0xffffffff03267810 */ /* 0x000fe20007ffe0ff */
[----:B------:R-:W-:Y:S01]  /*3020*/  IMAD R134, R124, c[0x0][0x23c], RZ ;  /* 0x00008f007c867a24 */ /* 0x000fe200078e02ff */
[----:B------:R-:W-:Y:S01]  /*3030*/  LEA.HI.X.SX32 R99, R15, R23, 0x1, P0 ;  /* 0x000000170f637211 */ /* 0x000fe200000f0eff */
[----:B------:R-:W-:Y:S01]  /*3040*/  IMAD.WIDE.U32 R4, R98, c[0x0][0x238], R140 ;  /* 0x00008e0062047a25 */ /* 0x000fe200078e008c */
[----:B-1----:R-:W-:Y:S02]  /*3050*/  SEL R22, R19, RZ, !P6 ;  /* 0x000000ff13167207 */ /* 0x002fe40007000000 */
[----:B------:R-:W-:Y:S01]  /*3060*/  LOP3.LUT R28, R21, 0xffff, RZ, 0xc0, !PT ;  /* 0x0000ffff151c7812 */ /* 0x000fe200078ec0ff */
[----:B------:R-:W-:Y:S01]  /*3070*/  IMAD R6, R99, c[0x0][0x238], RZ ;  /* 0x00008e0063067a24 */ /* 0x000fe200078e02ff */
[----:B------:R-:W-:Y:S01]  /*3080*/  SEL R21, R20, RZ, !P6 ;  /* 0x000000ff14157207 */ /* 0x000fe20007000000 */
[----:B------:R-:W-:Y:S01]  /*3090*/  IMAD R3, R22, c[0x0][0x248], RZ ;  /* 0x0000920016037a24 */ /* 0x000fe200078e02ff */
[----:B------:R-:W-:Y:S01]  /*30a0*/  ISETP.NE.U32.AND P4, PT, RZ, c[0x0][0x340], PT ;  /* 0x0000d000ff007a0c */ /* 0x000fe20003f85070 */
[----:B------:R-:W-:Y:S01]  /*30b0*/  IMAD R6, R98, c[0x0][0x23c], R6 ;  /* 0x00008f0062067a24 */ /* 0x000fe200078e0206 */
[----:B------:R-:W-:Y:S01]  /*30c0*/  SHF.R.S32.HI R10, RZ, 0x1f, R38 ;  /* 0x0000001fff0a7819 */ /* 0x000fe20000011426 */
[----:B------:R-:W-:Y:S01]  /*30d0*/  IMAD.WIDE.U32 R120, R124, c[0x0][0x238], RZ ;  /* 0x00008e007c787a25 */ /* 0x000fe200078e00ff */
[----:B------:R-:W-:-:S02]  /*30e0*/  ISETP.NE.AND.EX P4, PT, RZ, c[0x0][0x344], PT, P4 ;  /* 0x0000d100ff007a0c */ /* 0x000fc40003f85340 */
[----:B------:R-:W-:Y:S01]  /*30f0*/  SHF.L.U32 R138, R135, 0x5, RZ ;  /* 0x00000005878a7819 */ /* 0x000fe200000006ff */
[----:B------:R-:W-:Y:S01]  /*3100*/  IMAD.IADD R5, R5, 0x1, R6 ;  /* 0x0000000105057824 */ /* 0x000fe200078e0206 */
[----:B------:R-:W-:Y:S01]  /*3110*/  IADD3 R134, R121, R134, RZ ;  /* 0x0000008679867210 */ /* 0x000fe20007ffe0ff */
[----:B------:R-:W-:Y:S01]  /*3120*/  IMAD R6, R38, -0x30, R2 ;  /* 0xffffffd026067824 */ /* 0x000fe200078e0202 */
[----:B------:R-:W-:Y:S01]  /*3130*/  ISETP.GE.AND P5, PT, R140, c[0x0][0x1d4], PT ;  /* 0x000075008c007a0c */ /* 0x000fe20003fa6270 */
[----:B------:R-:W-:Y:S01]  /*3140*/  IMAD.WIDE.U32 R4, R28, c[0x0][0x240], R4 ;  /* 0x000090001c047a25 */ /* 0x000fe200078e0004 */
[----:B------:R-:W-:Y:S02]  /*3150*/  MOV R128, 0x5 ;  /* 0x0000000500807802 */ /* 0x000fe40000000f00 */
[----:B------:R-:W-:Y:S01]  /*3160*/  IMNMX R6, R6, 0x30, PT ;  /* 0x0000003006067817 */ /* 0x000fe20003800200 */
[----:B------:R-:W-:Y:S01]  /*3170*/  IMAD R9, R21, c[0x0][0x24c], R3 ;  /* 0x0000930015097a24 */ /* 0x000fe200078e0203 */
[----:B------:R-:W-:Y:S01]  /*3180*/  SHF.L.U64.HI R135, R135, R128, c[0x0][0x23c] ;  /* 0x00008f0087877619 */ /* 0x000fe20000010280 */
[----:B------:R-:W-:Y:S01]  /*3190*/  IMAD R5, R28, c[0x0][0x244], R5 ;  /* 0x000091001c057a24 */ /* 0x000fe200078e0205 */
[----:B------:R-:W-:Y:S01]  /*31a0*/  LOP3.LUT R236, R236, 0xfffffff7, RZ, 0xc0, !PT ;  /* 0xfffffff7ecec7812 */ /* 0x000fe200078ec0ff */
[----:B------:R-:W-:Y:S01]  /*31b0*/  IMAD.IADD R3, R6, 0x1, -R143 ;  /* 0x0000000106037824 */ /* 0x000fe200078e0a8f */
[----:B------:R-:W-:Y:S01]  /*31c0*/  ISETP.GE.AND P6, PT, R219, c[0x0][0x1d4], PT ;  /* 0x00007500db007a0c */ /* 0x000fe20003fc6270 */
[----:B------:R-:W-:-:S02]  /*31d0*/  IMAD.WIDE.U32 R102, R21, c[0x0][0x248], R4 ;  /* 0x0000920015667a25 */ /* 0x000fc400078e0004 */
[----:B------:R-:W-:Y:S02]  /*31e0*/  @P5 LOP3.LUT R236, R236, 0x8, RZ, 0xfc, !PT ;  /* 0x00000008ecec5812 */ /* 0x000fe400078efcff */
[C---:B------:R-:W-:Y:S01]  /*31f0*/  ISETP.GE.AND P1, PT, R3.reuse, 0x1, PT ;  /* 0x000000010300780c */ /* 0x040fe20003f26270 */
[----:B------:R-:W-:Y:S01]  /*3200*/  IMAD R6, R134, R38, RZ ;  /* 0x0000002686067224 */ /* 0x000fe200078e02ff */
[----:B------:R-:W-:Y:S01]  /*3210*/  ISETP.GT.AND P0, PT, R3, 0x20, PT ;  /* 0x000000200300780c */ /* 0x000fe20003f04270 */
[----:B------:R-:W-:Y:S01]  /*3220*/  IMAD.IADD R101, R103, 0x1, R9 ;  /* 0x0000000167657824 */ /* 0x000fe200078e0209 */
[----:B------:R-:W-:Y:S01]  /*3230*/  ISETP.GE.AND P5, PT, R220, c[0x0][0x1d4], PT ;  /* 0x00007500dc007a0c */ /* 0x000fe20003fa6270 */
[----:B------:R-:W-:Y:S02]  /*3240*/  IMAD.MOV.U32 R100, RZ, RZ, R102 ;  /* 0x000000ffff647224 */ /* 0x000fe400078e0066 */
[-C--:B------:R-:W-:Y:S02]  /*3250*/  IMAD R4, R10, R120.reuse, R6 ;  /* 0x000000780a047224 */ /* 0x080fe400078e0206 */
[----:B------:R-:W-:-:S04]  /*3260*/  IMAD.WIDE.U32 R12, R38, R120, R100 ;  /* 0x00000078260c7225 */ /* 0x000fc800078e0064 */
[----:B------:R-:W-:Y:S01]  /*3270*/  IMAD.IADD R3, R13, 0x1, R4 ;  /* 0x000000010d037824 */ /* 0x000fe200078e0204 */
[----:B------:R-:W-:Y:S02]  /*3280*/  @P1 LEA R10, P3, R12, c[0x0][0x220], 0x1 ;  /* 0x000088000c0a1a11 */ /* 0x000fe400078608ff */
[----:B------:R-:W-:Y:S02]  /*3290*/  @P0 IADD3 R5, P2, R138, R12, RZ ;  /* 0x0000000c8a050210 */ /* 0x000fe40007f5e0ff */
[----:B------:R-:W-:Y:S02]  /*32a0*/  @P1 LEA.HI.X R11, R12, c[0x0][0x224], R3, 0x1, P3 ;  /* 0x000089000c0b1a11 */ /* 0x000fe400018f0c03 */
[----:B------:R-:W-:Y:S01]  /*32b0*/  @P4 IADD3 R12, P3, R24, c[0x0][0x340], RZ ;  /* 0x0000d000180c4a10 */ /* 0x000fe20007f7e0ff */
[----:B------:R-:W-:Y:S01]  /*32c0*/  @P0 IMAD.X R6, R3, 0x1, R135, P2 ;  /* 0x0000000103060824 */ /* 0x000fe200010e0687 */
[----:B------:R-:W-:Y:S02]  /*32d0*/  @P0 LEA R4, P2, R5, c[0x0][0x220], 0x1 ;  /* 0x0000880005040a11 */ /* 0x000fe400078408ff */
[----:B------:R-:W-:-:S02]  /*32e0*/  @P4 IADD3.X R13, R17, c[0x0][0x344], RZ, P3, !PT ;  /* 0x0000d100110d4a10 */ /* 0x000fc40001ffe4ff */
[----:B------:R-:W-:Y:S02]  /*32f0*/  @P0 LEA.HI.X R5, R5, c[0x0][0x224], R6, 0x1, P2 ;  /* 0x0000890005050a11 */ /* 0x000fe400010f0c06 */
[----:B------:R-:W-:Y:S01]  /*3300*/  ISETP.GE.AND P2, PT, R142, c[0x0][0x1d4], PT ;  /* 0x000075008e007a0c */ /* 0x000fe20003f46270 */
[----:B------:R1:W2:Y:S01]  /*3310*/  @P4 LDG.E R9, [R12.64] ;  /* 0x000000060c094981 */ /* 0x0002a2000c1e1900 */
[C---:B------:R-:W-:Y:S01]  /*3320*/  LOP3.LUT P3, RZ, R236.reuse, 0x8, RZ, 0xc0, !PT ;  /* 0x00000008ecff7812 */ /* 0x040fe2000786c0ff */
[----:B------:R-:W-:Y:S01]  /*3330*/  IMAD R3, R23, c[0x0][0x280], RZ ;  /* 0x0000a00017037a24 */ /* 0x000fe200078e02ff */
[----:B------:R-:W-:Y:S01]  /*3340*/  LOP3.LUT R236, R236, 0xfffffffb, RZ, 0xc0, !PT ;  /* 0xfffffffbecec7812 */ /* 0x000fe200078ec0ff */
[----:B------:R-:W-:-:S04]  /*3350*/  IMAD.WIDE.U32 R14, R143, c[0x0][0x280], R140 ;  /* 0x0000a0008f0e7a25 */ /* 0x000fc800078e008c */
[----:B------:R-:W-:-:S06]  /*3360*/  IMAD R3, R143, c[0x0][0x284], R3 ;  /* 0x0000a1008f037a24 */ /* 0x000fcc00078e0203 */
[----:B------:R-:W-:Y:S01]  /*3370*/  @!PT LDS RZ, [RZ] ;  /* 0x00000000fffff984 */ /* 0x000fe20000000800 */
[----:B------:R-:W-:Y:S01]  /*3380*/  @!PT LDS RZ, [RZ] ;  /* 0x00000000fffff984 */ /* 0x000fe20000000800 */
[----:B------:R-:W-:Y:S01]  /*3390*/  @!PT LDS RZ, [RZ] ;  /* 0x00000000fffff984 */ /* 0x000fe20000000800 */
[----:B------:R3:W-:Y:S01]  /*33a0*/  @P1 LDGSTS.E.BYPASS.LTC128B.128 [R216+0xa080], [R10.64], !P3 ;  /* 0x0a0800000ad81fae */ /* 0x0007e2000d901d46 */
[----:B------:R-:W-:-:S03]  /*33b0*/  @P2 LOP3.LUT R236, R236, 0x4, RZ, 0xfc, !PT ;  /* 0x00000004ecec2812 */ /* 0x000fc600078efcff */
[----:B------:R3:W-:Y:S01]  /*33c0*/  @P1 LDGSTS.E.BYPASS.LTC128B.128 [R216+0xb880], [R10.64+0x80], !P2 ;  /* 0x0b8800800ad81fae */ /* 0x0007e2000d101d46 */
[----:B------:R-:W-:Y:S02]  /*33d0*/  IMAD.IADD R15, R3, 0x1, R15 ;  /* 0x00000001030f7824 */ /* 0x000fe400078e020f */
[----:B------:R-:W-:Y:S01]  /*33e0*/  IMAD.IADD R118, R16, 0x1, R18 ;  /* 0x0000000110767824 */ /* 0x000fe200078e0212 */
[----:B------:R3:W-:Y:S01]  /*33f0*/  @P1 LDGSTS.E.BYPASS.LTC128B.128 [R216+0xd080], [R10.64+0x100], !P6 ;  /* 0x0d0801000ad81fae */ /* 0x0007e2000f101d46 */
[----:B------:R-:W-:Y:S02]  /*3400*/  SHF.R.U32.HI R30, RZ, 0x3, R252 ;  /* 0x00000003ff1e7819 */ /* 0x000fe400000116fc */
[----:B------:R-:W-:Y:S01]  /*3410*/  SHF.R.U32.HI R29, RZ, 0x3, R251 ;  /* 0x00000003ff1d7819 */ /* 0x000fe200000116fb */
[----:B------:R3:W-:Y:S01]  /*3420*/  @P1 LDGSTS.E.BYPASS.LTC128B.128 [R216+0xe880], [R10.64+0x180], !P5 ;  /* 0x0e8801800ad81fae */ /* 0x0007e2000e901d46 */
[----:B------:R-:W-:Y:S02]  /*3430*/  ISETP.GE.AND P1, PT, R140, c[0x0][0x27c], PT ;  /* 0x00009f008c007a0c */ /* 0x000fe40003f26270 */
[----:B------:R-:W-:Y:S01]  /*3440*/  LOP3.LUT R236, R236, 0xfffffffd, RZ, 0xc0, !PT ;  /* 0xfffffffdecec7812 */ /* 0x000fe200078ec0ff */
[----:B------:R4:W-:Y:S01]  /*3450*/  @P0 LDGSTS.E.BYPASS.LTC128B.128 [R217+0xb080], [R4.64], !P3 ;  /* 0x0b08000004d90fae */ /* 0x0009e2000d901d46 */
[----:B------:R-:W-:Y:S01]  /*3460*/  SEL R6, RZ, c[0x0][0x27c], !P1 ;  /* 0x00009f00ff067a07 */ /* 0x000fe20004800000 */
[----:B------:R-:W-:Y:S01]  /*3470*/  IMAD.MOV.U32 R123, RZ, RZ, c[0x0][0x280] ;  /* 0x0000a000ff7b7624 */ /* 0x000fe200078e00ff */
[----:B------:R-:W-:Y:S01]  /*3480*/  @P6 LOP3.LUT R236, R236, 0x2, RZ, 0xfc, !PT ;  /* 0x00000002ecec6812 */ /* 0x000fe200078efcff */
[----:B------:R4:W-:Y:S01]  /*3490*/  @P0 LDGSTS.E.BYPASS.LTC128B.128 [R217+0xc880], [R4.64+0x80], !P2 ;  /* 0x0c88008004d90fae */ /* 0x0009e2000d101d46 */
[----:B------:R-:W-:Y:S01]  /*34a0*/  ISETP.GE.AND P2, PT, R142, c[0x0][0x27c], PT ;  /* 0x00009f008e007a0c */ /* 0x000fe20003f46270 */
[----:B---3--:R-:W-:-:S02]  /*34b0*/  IMAD.WIDE.U32 R10, R143, c[0x0][0x280], R144 ;  /* 0x0000a0008f0a7a25 */ /* 0x008fc400078e0090 */
[----:B------:R4:W-:Y:S01]  /*34c0*/  @P0 LDGSTS.E.BYPASS.LTC128B.128 [R217+0xe080], [R4.64+0x100], !P6 ;  /* 0x0e08010004d90fae */ /* 0x0009e2000f101d46 */
[----:B------:R-:W-:Y:S02]  /*34d0*/  LOP3.LUT R236, R236, 0xfffffffe, RZ, 0xc0, !PT ;  /* 0xfffffffeecec7812 */ /* 0x000fe400078ec0ff */
[----:B------:R-:W-:Y:S01]  /*34e0*/  IADD3 R17, R11, R3, RZ ;  /* 0x000000030b117210 */ /* 0x000fe20007ffe0ff */
[----:B------:R-:W-:Y:S01]  /*34f0*/  IMAD R3, R23, c[0x0][0x290], RZ ;  /* 0x0000a40017037a24 */ /* 0x000fe200078e02ff */
[----:B------:R-:W-:Y:S01]  /*3500*/  MOV R16, R10 ;  /* 0x0000000a00107202 */ /* 0x000fe20000000f00 */
[C---:B------:R-:W-:Y:S01]  /*3510*/  IMAD.WIDE.U32 R10, R143.reuse, c[0x0][0x290], R144 ;  /* 0x0000a4008f0a7a25 */ /* 0x040fe200078e0090 */
[----:B------:R4:W-:Y:S01]  /*3520*/  @P0 LDGSTS.E.BYPASS.LTC128B.128 [R217+0xf880], [R4.64+0x180], !P5 ;  /* 0x0f88018004d90fae */ /* 0x0009e2000e901d46 */
[----:B------:R-:W-:Y:S02]  /*3530*/  @P5 LOP3.LUT R236, R236, 0x1, RZ, 0xfc, !PT ;  /* 0x00000001ecec5812 */ /* 0x000fe400078efcff */
[----:B------:R-:W-:Y:S01]  /*3540*/  IMAD R3, R143, c[0x0][0x294], R3 ;  /* 0x0000a5008f037a24 */ /* 0x000fe200078e0203 */
[----:B------:R-:W0:Y:S04]  /*3550*/  LDGDEPBAR ;  /* 0x00000000000079af */ /* 0x000e280000000000 */
[----:B-1----:R-:W-:Y:S01]  /*3560*/  IADD3 R13, R11, R3, RZ ;  /* 0x000000030b0d7210 */ /* 0x002fe20007ffe0ff */
[----:B------:R-:W-:-:S02]  /*3570*/  IMAD.MOV.U32 R12, RZ, RZ, R10 ;  /* 0x000000ffff0c7224 */ /* 0x000fc400078e000a */
[----:B----4-:R-:W-:-:S04]  /*3580*/  IMAD.WIDE.U32 R4, R28, c[0x0][0x260], R140 ;  /* 0x000098001c047a25 */ /* 0x010fc800078e008c */
[----:B------:R-:W-:-:S04]  /*3590*/  IMAD R5, R28, c[0x0][0x264], R5 ;  /* 0x000099001c057a24 */ /* 0x000fc800078e0205 */
[----:B------:R-:W-:Y:S01]  /*35a0*/  IMAD.WIDE.U32 R82, R21, c[0x0][0x268], R4 ;  /* 0x00009a0015527a25 */ /* 0x000fe200078e0004 */
[----:B------:R-:W-:Y:S03]  /*35b0*/  WARPSYNC 0xffffffff ;  /* 0xffffffff00007948 */ /* 0x000fe60003800000 */
[----:B------:R-:W-:Y:S02]  /*35c0*/  IMAD.MOV.U32 R137, RZ, RZ, c[0x0][0x290] ;  /* 0x0000a400ff897624 */ /* 0x000fe400078e00ff */
[C---:B------:R-:W-:Y:S02]  /*35d0*/  IMAD R132, R124.reuse, c[0x0][0x284], RZ ;  /* 0x0000a1007c847a24 */ /* 0x040fe400078e02ff */
[C---:B------:R-:W-:Y:S02]  /*35e0*/  IMAD R133, R124.reuse, c[0x0][0x294], RZ ;  /* 0x0000a5007c857a24 */ /* 0x040fe400078e02ff */
[----:B------:R-:W-:-:S04]  /*35f0*/  IMAD.WIDE.U32 R126, R124, c[0x0][0x280], RZ ;  /* 0x0000a0007c7e7a25 */ /* 0x000fc800078e00ff */
[----:B-----5:R-:W-:-:S04]  /*3600*/  IMAD.WIDE.U32 R86, R122, c[0x0][0x290], R12 ;  /* 0x0000a4007a567a25 */ /* 0x020fc800078e000c */
[----:B------:R-:W-:-:S04]  /*3610*/  IMAD.WIDE.U32 R124, R124, c[0x0][0x290], RZ ;  /* 0x0000a4007c7c7a25 */ /* 0x000fc800078e00ff */
[----:B------:R-:W-:-:S04]  /*3620*/  IMAD.WIDE.U32 R108, R28, c[0x0][0x1e8], RZ ;  /* 0x00007a001c6c7a25 */ /* 0x000fc800078e00ff */
[----:B------:R-:W-:-:S04]  /*3630*/  IMAD.WIDE.U32 R106, R28, c[0x0][0x210], RZ ;  /* 0x000084001c6a7a25 */ /* 0x000fc800078e00ff */
        /* <DEDUP_REMOVED lines=10> */
[----:B--2---:R-:W-:Y:S01]  /*36e0*/  @P4 SHF.R.S32.HI R26, RZ, 0x1f, R9 ;  /* 0x0000001fff1a4819 */ /* 0x004fe20000011409 */
[----:B------:R-:W-:-:S02]  /*36f0*/  @!P4 IMAD.MOV.U32 R26, RZ, RZ, R19 ;  /* 0x000000ffff1ac224 */ /* 0x000fc400078e0013 */
[----:B------:R-:W-:Y:S01]  /*3700*/  @!P4 IMAD.MOV.U32 R9, RZ, RZ, R20 ;  /* 0x000000ffff09c224 */ /* 0x000fe200078e0014 */
[----:B------:R-:W-:Y:S01]  /*3710*/  SEL R20, RZ, c[0x0][0x27c], !P2 ;  /* 0x00009f00ff147a07 */ /* 0x000fe20005000000 */
[----:B------:R-:W-:-:S04]  /*3720*/  IMAD.WIDE.U32 R18, R143, c[0x0][0x290], R140 ;  /* 0x0000a4008f127a25 */ /* 0x000fc800078e008c */
[----:B------:R-:W-:Y:S01]  /*3730*/  IMAD.IADD R11, R3, 0x1, R19 ;  /* 0x00000001030b7824 */ /* 0x000fe200078e0213 */
[----:B------:R-:W-:Y:S01]  /*3740*/  IADD3 R3, R140, R6, RZ ;  /* 0x000000068c037210 */ /* 0x000fe20007ffe0ff */
[----:B------:R-:W-:Y:S02]  /*3750*/  IMAD.IADD R6, R142, 0x1, R20 ;  /* 0x000000018e067824 */ /* 0x000fe400078e0214 */
[----:B------:R-:W-:Y:S01]  /*3760*/  IMAD.MOV.U32 R10, RZ, RZ, R18 ;  /* 0x000000ffff0a7224 */ /* 0x000fe200078e0012 */
[----:B------:R-:W-:Y:S01]  /*3770*/  SHF.R.S32.HI R18, RZ, 0x1f, R3 ;  /* 0x0000001fff127819 */ /* 0x000fe20000011403 */
[----:B------:R-:W-:Y:S01]  /*3780*/  IMAD R20, R22, c[0x0][0x268], RZ ;  /* 0x00009a0016147a24 */ /* 0x000fe200078e02ff */
[----:B------:R-:W-:Y:S02]  /*3790*/  SHF.R.S32.HI R19, RZ, 0x1f, R6 ;  /* 0x0000001fff137819 */ /* 0x000fe40000011406 */
[CC--:B------:R-:W-:Y:S01]  /*37a0*/  LEA.HI R4, R18.reuse, R3.reuse, RZ, 0x3 ;  /* 0x0000000312047211 */ /* 0x0c0fe200078f18ff */
[----:B------:R-:W-:Y:S01]  /*37b0*/  IMAD R27, R21, c[0x0][0x26c], R20 ;  /* 0x00009b00151b7a24 */ /* 0x000fe200078e0214 */
[----:B------:R-:W-:-:S02]  /*37c0*/  LEA.HI R5, R18, R3, RZ, 0x6 ;  /* 0x0000000312057211 */ /* 0x000fc400078f30ff */
[CC--:B------:R-:W-:Y:S02]  /*37d0*/  LEA.HI R20, R19.reuse, R6.reuse, RZ, 0x6 ;  /* 0x0000000613147211 */ /* 0x0c0fe400078f30ff */
[----:B------:R-:W-:Y:S02]  /*37e0*/  LEA.HI R3, R19, R6, RZ, 0x3 ;  /* 0x0000000613037211 */ /* 0x000fe400078f18ff */
[--C-:B------:R-:W-:Y:S02]  /*37f0*/  LOP3.LUT R19, R252, 0x38, R4.reuse, 0xf8, !PT ;  /* 0x00000038fc137812 */ /* 0x100fe400078ef804 */
[----:B------:R-:W-:Y:S02]  /*3800*/  SHF.R.S32.HI R6, RZ, 0x6, R5 ;  /* 0x00000006ff067819 */ /* 0x000fe40000011405 */
[----:B------:R-:W-:Y:S02]  /*3810*/  LOP3.LUT R18, R251, 0x38, R4, 0xf8, !PT ;  /* 0x00000038fb127812 */ /* 0x000fe400078ef804 */
[----:B------:R-:W-:-:S02]  /*3820*/  SHF.R.S32.HI R5, RZ, 0x6, R20 ;  /* 0x00000006ff057819 */ /* 0x000fc40000011414 */
[--C-:B------:R-:W-:Y:S02]  /*3830*/  LOP3.LUT R21, R252, 0x38, R3.reuse, 0xf8, !PT ;  /* 0x00000038fc157812 */ /* 0x100fe400078ef803 */
[----:B------:R-:W-:Y:S02]  /*3840*/  LOP3.LUT R23, R251, 0x38, R3, 0xf8, !PT ;  /* 0x00000038fb177812 */ /* 0x000fe400078ef803 */
[-C--:B------:R-:W-:Y:S01]  /*3850*/  LOP3.LUT R22, R19, R30.reuse, RZ, 0x3c, !PT ;  /* 0x0000001e13167212 */ /* 0x080fe200078e3cff */
[--C-:B------:R-:W-:Y:S01]  /*3860*/  IMAD R25, R6, 0xc00, R7.reuse ;  /* 0x00000c0006197824 */ /* 0x100fe200078e0207 */
[-C--:B------:R-:W-:Y:S01]  /*3870*/  LOP3.LUT R19, R18, R29.reuse, RZ, 0x3c, !PT ;  /* 0x0000001d12137212 */ /* 0x080fe200078e3cff */
[--C-:B------:R-:W-:Y:S01]  /*3880*/  IMAD R24, R6, 0xc00, R8.reuse ;  /* 0x00000c0006187824 */ /* 0x100fe200078e0208 */
[----:B------:R-:W-:Y:S01]  /*3890*/  LOP3.LUT R18, R21, R30, RZ, 0x3c, !PT ;  /* 0x0000001e15127212 */ /* 0x000fe200078e3cff */
[C---:B------:R-:W-:Y:S02]  /*38a0*/  IMAD R20, R5.reuse, 0xc00, R7 ;  /* 0x00000c0005147824 */ /* 0x040fe400078e0207 */
[----:B------:R-:W-:Y:S01]  /*38b0*/  IMAD R6, R5, 0xc00, R8 ;  /* 0x00000c0005067824 */ /* 0x000fe200078e0208 */
[----:B------:R-:W-:Y:S01]  /*38c0*/  LOP3.LUT R5, R23, R29, RZ, 0x3c, !PT ;  /* 0x0000001d17057212 */ /* 0x000fe200078e3cff */
[----:B------:R-:W-:-:S03]  /*38d0*/  IMAD.IADD R21, R20, 0x1, R18 ;  /* 0x0000000114157824 */ /* 0x000fc600078e0212 */
[----:B------:R-:W-:Y:S02]  /*38e0*/  IADD3 R20, R6, R5, RZ ;  /* 0x0000000506147210 */ /* 0x000fe40007ffe0ff */
[----:B------:R-:W-:Y:S02]  /*38f0*/  SHF.R.S32.HI R6, RZ, 0x1f, R122 ;  /* 0x0000001fff067819 */ /* 0x000fe4000001147a */
[----:B------:R-:W-:Y:S01]  /*3900*/  IADD3 R23, R25, R22, RZ ;  /* 0x0000001619177210 */ /* 0x000fe20007ffe0ff */
[----:B------:R-:W-:Y:S01]  /*3910*/  IMAD.IADD R22, R24, 0x1, R19 ;  /* 0x0000000118167824 */ /* 0x000fe200078e0213 */
[----:B------:R-:W-:Y:S01]  /*3920*/  MOV R5, c[0x0][0x27c] ;  /* 0x00009f0000057a02 */ /* 0x000fe20000000f00 */
[----:B------:R-:W-:Y:S01]  /*3930*/  IMAD R18, R6, c[0x0][0x290], RZ ;  /* 0x0000a40006127a24 */ /* 0x000fe200078e02ff */
[----:B------:R-:W-:Y:S02]  /*3940*/  SHF.R.S32.HI R65, RZ, 0x3, R3 ;  /* 0x00000003ff417819 */ /* 0x000fe40000011403 */
[----:B------:R-:W-:Y:S01]  /*3950*/  LOP3.LUT R77, R3, 0xfffffff8, RZ, 0xc0, !PT ;  /* 0xfffffff8034d7812 */ /* 0x000fe200078ec0ff */
[----:B------:R-:W-:-:S02]  /*3960*/  IMAD R3, R26, c[0x0][0x2b0], RZ ;  /* 0x0000ac001a037a24 */ /* 0x000fc400078e02ff */
[----:B------:R-:W-:Y:S01]  /*3970*/  IMAD R19, R6, c[0x0][0x280], RZ ;  /* 0x0000a00006137a24 */ /* 0x000fe200078e02ff */
[----:B------:R-:W-:Y:S01]  /*3980*/  SHF.L.U32 R68, R5, 0x1, RZ ;  /* 0x0000000105447819 */ /* 0x000fe200000006ff */
[----:B------:R-:W-:Y:S01]  /*3990*/  IMAD R5, R122, c[0x0][0x294], R18 ;  /* 0x0000a5007a057a24 */ /* 0x000fe200078e0212 */
[----:B------:R-:W-:Y:S01]  /*39a0*/  LOP3.LUT R78, R4, 0xfffffff8, RZ, 0xc0, !PT ;  /* 0xfffffff8044e7812 */ /* 0x000fe200078ec0ff */
[C---:B------:R-:W-:Y:S02]  /*39b0*/  IMAD R3, R9.reuse, c[0x0][0x2b4], R3 ;  /* 0x0000ad0009037a24 */ /* 0x040fe400078e0203 */
[----:B------:R-:W-:-:S04]  /*39c0*/  IMAD.WIDE.U32 R104, R9, c[0x0][0x2b0], RZ ;  /* 0x0000ac0009687a25 */ /* 0x000fc800078e00ff */
[C---:B------:R-:W-:Y:S02]  /*39d0*/  IMAD R6, R122.reuse, c[0x0][0x284], R19 ;  /* 0x0000a1007a067a24 */ /* 0x040fe400078e0213 */
[----:B------:R-:W-:Y:S01]  /*39e0*/  IMAD.WIDE.U32 R84, R122, c[0x0][0x290], R10 ;  /* 0x0000a4007a547a25 */ /* 0x000fe200078e000a */
[----:B------:R-:W-:Y:S02]  /*39f0*/  IADD3 R81, R83, R27, RZ ;  /* 0x0000001b53517210 */ /* 0x000fe40007ffe0ff */
[----:B------:R-:W-:Y:S01]  /*3a00*/  SHF.R.S32.HI R66, RZ, 0x3, R4 ;  /* 0x00000003ff427819 */ /* 0x000fe20000011404 */
[----:B------:R-:W-:Y:S01]  /*3a10*/  IMAD.IADD R97, R91, 0x1, R6 ;  /* 0x000000015b617824 */ /* 0x000fe200078e0206 */
[----:B------:R-:W-:Y:S01]  /*3a20*/  IADD3 R96, R87, R5, RZ ;  /* 0x0000000557607210 */ /* 0x000fe20007ffe0ff */
[----:B------:R-:W-:Y:S01]  /*3a30*/  IMAD.IADD R95, R6, 0x1, R89 ;  /* 0x00000001065f7824 */ /* 0x000fe200078e0259 */
[----:B------:R-:W-:Y:S01]  /*3a40*/  SHF.R.S32.HI R94, RZ, 0x1f, R78 ;  /* 0x0000001fff5e7819 */ /* 0x000fe2000001144e */
[----:B------:R-:W-:Y:S01]  /*3a50*/  IMAD.IADD R92, R5, 0x1, R85 ;  /* 0x00000001055c7824 */ /* 0x000fe200078e0255 */
[----:B------:R-:W-:Y:S01]  /*3a60*/  SHF.R.S32.HI R93, RZ, 0x1f, R77 ;  /* 0x0000001fff5d7819 */ /* 0x000fe2000001144d */
[----:B------:R-:W-:Y:S01]  /*3a70*/  IMAD.SHL.U32 R114, R22, 0x2, RZ ;  /* 0x0000000216727824 */ /* 0x000fe200078e00ff */
[----:B------:R-:W-:Y:S01]  /*3a80*/  SHF.L.U32 R115, R23, 0x1, RZ ;  /* 0x0000000117737819 */ /* 0x000fe200000006ff */
[----:B------:R-:W-:Y:S01]  /*3a90*/  IMAD.SHL.U32 R112, R20, 0x2, RZ ;  /* 0x0000000214707824 */ /* 0x000fe200078e00ff */
[----:B------:R-:W-:-:S02]  /*3aa0*/  SHF.L.U32 R113, R21, 0x1, RZ ;  /* 0x0000000115717819 */ /* 0x000fc400000006ff */
[----:B------:R-:W-:Y:S01]  /*3ab0*/  IADD3 R111, R105, R3, RZ ;  /* 0x00000003696f7210 */ /* 0x000fe20007ffe0ff */
[----:B------:R-:W-:Y:S06]  /*3ac0*/  BAR.SYNC.DEFER_BLOCKING 0x0 ;  /* 0x0000000000007b1d */ /* 0x000fec0000010000 */
.L_x_2989:
[----:B------:R-:W-:Y:S01]  /*3ad0*/  MOV R75, RZ ;  /* 0x000000ff004b7202 */ /* 0x000fe20000000f00 */
[----:B-1--4-:R-:W-:Y:S01]  /*3ae0*/  IMAD.MOV.U32 R4, RZ, RZ, c[0x0][0x2b8] ;  /* 0x0000ae00ff047624 */ /* 0x012fe200078e00ff */
[----:B------:R-:W-:Y:S04]  /*3af0*/  DEPBAR.LE SB0, 0x0 ;  /* 0x000080000000791a */ /* 0x000fe80000000000 */
[----:B------:R-:W-:Y:S01]  /*3b00*/  ISETP.NE.AND P0, PT, R4, 0x1, PT ;  /* 0x000000010400780c */ /* 0x000fe20003f05270 */
[----:B------:R-:W-:Y:S01]  /*3b10*/  IMAD R3, R38, 0x30, R0 ;  /* 0x0000003026037824 */ /* 0x000fe200078e0200 */
[----:B------:R-:W-:Y:S01]  /*3b20*/  WARPSYNC 0xffffffff ;  /* 0xffffffff00007948 */ /* 0x000fe20003800000 */
[----:B------:R-:W-:Y:S02]  /*3b30*/  BSSY B2, `(.L_x_2949) ;  /* 0x0000541000027945 */ /* 0x000fe40003800000 */
[----:B------:R-:W-:Y:S04]  /*3b40*/  IMAD.IADD R5, R118, 0x1, R3 ;  /* 0x0000000176057824 */ /* 0x000fe800078e0203 */
[--C-:B------:R-:W-:Y:S04]  /*3b50*/  IMAD.MOV.U32 R4, RZ, RZ, R5.reuse ;  /* 0x000000ffff047224 */ /* 0x100fe800078e0005 */
        /* <DEDUP_REMOVED lines=26> */
[----:B------:R-:W-:Y:S04]  /*3d00*/  MOV R3, c[0x0][0x27c] ;  /* 0x00009f0000037a02 */ /* 0x000fe80000000f00 */
[----:B------:R-:W-:Y:S11]  /*3d10*/  ISETP.GE.AND P0, PT, R3, 0x1, PT ;  /* 0x000000010300780c */ /* 0x000ff60003f06270 */
[----:B------:R-:W-:Y:S02]  /*3d20*/  @!UPT UIADD3 URZ, URZ, URZ, URZ ;  /* 0x0000003f3f3ff290 */ /* 0x000fe4000fffe03f */
[----:B------:R-:W-:-:S05]  /*3d30*/  @!P0 BRA `(.L_x_2950) ;  /* 0x00004e8000008947 */ /* 0x000fca0003800000 */
[-C--:B------:R-:W-:Y:S01]  /*3d40*/  IMAD R6, R132, R38.reuse, RZ ;  /* 0x0000002684067224 */ /* 0x080fe200078e02ff */
[----:B------:R-:W-:Y:S01]  /*3d50*/  ULDC.U8 UR4, c[0x0][0x298] ;  /* 0x0000a60000047ab9 */ /* 0x000fe20000000000 */
[-C--:B------:R-:W-:Y:S01]  /*3d60*/  IMAD R5, R133, R38.reuse, RZ ;  /* 0x0000002685057224 */ /* 0x080fe200078e02ff */
[----:B------:R-:W-:Y:S01]  /*3d70*/  ISETP.NE.AND P0, PT, RZ, UR4, PT ;  /* 0x00000004ff007c0c */ /* 0x000fe2000bf05270 */
[----:B------:R-:W-:Y:S01]  /*3d80*/  IMAD R3, R38, -0x30, R2 ;  /* 0xffffffd026037824 */ /* 0x000fe200078e0202 */
[----:B------:R-:W-:Y:S01]  /*3d90*/  SHF.R.S32.HI R4, RZ, 0x1f, R38 ;  /* 0x0000001fff047819 */ /* 0x000fe20000011426 */
[----:B------:R-:W-:Y:S03]  /*3da0*/  IMAD.WIDE.U32 R34, R126, R38, RZ ;  /* 0x000000267e227225 */ /* 0x000fe600078e00ff */
[----:B------:R-:W-:Y:S01]  /*3db0*/  IMNMX R74, R3, 0x30, PT ;  /* 0x00000030034a7817 */ /* 0x000fe20003800200 */
[C---:B------:R-:W-:Y:S02]  /*3dc0*/  IMAD R6, R4.reuse, R126, R6 ;  /* 0x0000007e04067224 */ /* 0x040fe400078e0206 */
        /* <DEDUP_REMOVED lines=49> */
.L_x_2953:
[----:B------:R-:W-:Y:S05]  /*40e0*/  BSYNC B0 ;  /* 0x0000000000007941 */ /* 0x000fea0003800000 */
.L_x_2952:
        /* <DEDUP_REMOVED lines=68> */
.L_x_2955:
[----:B------:R-:W-:Y:S05]  /*4530*/  BSYNC B0 ;  /* 0x0000000000007941 */ /* 0x000fea0003800000 */
.L_x_2954:
        /* <DEDUP_REMOVED lines=88> */
.L_x_2959:
[----:B------:R-:W-:Y:S05]  /*4ac0*/  BSYNC B0 ;  /* 0x0000000000007941 */ /* 0x000fea0003800000 */
.L_x_2958:
        /* <DEDUP_REMOVED lines=58> */
.L_x_2961:
[----:B------:R-:W-:Y:S05]  /*4e70*/  BSYNC B0 ;  /* 0x0000000000007941 */ /* 0x000fea0003800000 */
.L_x_2960:
        /* <DEDUP_REMOVED lines=58> */
.L_x_2963:
[----:B------:R-:W-:Y:S05]  /*5220*/  BSYNC B0 ;  /* 0x0000000000007941 */ /* 0x000fea0003800000 */
.L_x_2962:
        /* <DEDUP_REMOVED lines=57> */
.L_x_2957:
[----:B-123--:R-:W-:Y:S05]  /*55c0*/  BSYNC B1 ;  /* 0x0000000000017941 */ /* 0x00efea0003800000 */
.L_x_2956:
        /* <DEDUP_REMOVED lines=13> */
[----:B------:R-:W-:Y:S02]  /*56a0*/  @!P0 PRMT R5, R9, 0x5410, R3 ;  /* 0x0000541009058816 */ /* 0x000fe40000000003 */
[----:B------:R-:W-:Y:S01]  /*56b0*/  @!P0 SHF.R.U32.HI R16, RZ, 0x10, R45 ;  /* 0x00000010ff108819 */ /* 0x000fe2000001162d */
[----:B------:R-:W-:Y:S01]  /*56c0*/  @!P0 IMAD.U32 R10, R11, 0x10000, RZ ;  /* 0x000100000b0a8824 */ /* 0x000fe200078e00ff */
[----:B------:R-:W-:Y:S01]  /*56d0*/  @!P0 SHF.R.U32.HI R6, RZ, 0x10, R21 ;  /* 0x00000010ff068819 */ /* 0x000fe20000011615 */
[----:B------:R-:W-:Y:S01]  /*56e0*/  @!P0 IMAD.U32 R4, R5, 0x10000, RZ ;  /* 0x0001000005048824 */ /* 0x000fe200078e00ff */
[----:B------:R-:W-:Y:S02]  /*56f0*/  @!P0 PRMT R16, R56, 0x5432, R16 ;  /* 0x0000543238108816 */ /* 0x000fe40000000010 */
[----:B------:R-:W-:Y:S01]  /*5700*/  @!P0 PRMT R6, R9, 0x5432, R6 ;  /* 0x0000543209068816 */ /* 0x000fe20000000006 */
[C---:B----4-:R-:W-:Y:S01]  /*5710*/  @!P0 IMAD.U32 R9, R12.reuse, 0x10000, RZ ;  /* 0x000100000c098824 */ /* 0x050fe200078e00ff */
[----:B------:R-:W-:Y:S05]  /*5720*/  @!P0 LOP3.LUT R3, R12, 0xffff0000, RZ, 0xc0, !PT ;  /* 0xffff00000c038812 */ /* 0x000fea00078ec0ff */
[C---:B------:R-:W-:Y:S02]  /*5730*/  @!P0 FMUL.FTZ R17, R3.reuse, R10 ;  /* 0x0000000a03118220 */ /* 0x040fe40000410000 */
[-C--:B------:R-:W-:Y:S02]  /*5740*/  @!P0 FMUL.FTZ R3, R3, R4.reuse ;  /* 0x0000000403038220 */ /* 0x080fe40000410000 */
[----:B------:R-:W-:Y:S01]  /*5750*/  @!P0 FFMA.FTZ R17, R9, R4, -R17 ;  /* 0x0000000409118223 */ /* 0x000fe20000010811 */
[----:B------:R-:W-:Y:S01]  /*5760*/  @!P0 LOP3.LUT R4, R13, 0xffff0000, RZ, 0xc0, !PT ;  /* 0xffff00000d048812 */ /* 0x000fe200078ec0ff */
[----:B------:R-:W-:Y:S01]  /*5770*/  @!P0 FFMA.FTZ R3, R10, R9, R3 ;  /* 0x000000090a038223 */ /* 0x000fe20000010003 */
[----:B------:R-:W-:Y:S02]  /*5780*/  @!P0 LOP3.LUT R9, R11, 0xffff0000, RZ, 0xc0, !PT ;  /* 0xffff00000b098812 */ /* 0x000fe400078ec0ff */
[----:B------:R-:W-:Y:S02]  /*5790*/  @!P0 SHF.L.U32 R10, R13, 0x10, RZ ;  /* 0x000000100d0a8819 */ /* 0x000fe400000006ff */
[----:B------:R-:W-:Y:S02]  /*57a0*/  @!P0 F2FP.BF16.PACK_AB R11, R3, R17 ;  /* 0x00000011030b823e */ /* 0x000fe400000010ff */
[----:B------:R-:W-:Y:S01]  /*57b0*/  @!P0 LOP3.LUT R3, R5, 0xffff0000, RZ, 0xc0, !PT ;  /* 0xffff000005038812 */ /* 0x000fe200078ec0ff */
[----:B------:R-:W-:Y:S02]  /*57c0*/  @!P0 FMUL.FTZ R5, R4, R9 ;  /* 0x0000000904058220 */ /* 0x000fe40000410000 */
[----:B------:R-:W-:Y:S02]  /*57d0*/  @!P0 IMAD.MOV.U32 R12, RZ, RZ, R11 ;  /* 0x000000ffff0c8224 */ /* 0x000fe400078e000b */
[-C--:B------:R-:W-:Y:S02]  /*57e0*/  @!P0 FFMA.FTZ R5, R10, R3.reuse, -R5 ;  /* 0x000000030a058223 */ /* 0x080fe40000010805 */
[----:B------:R-:W-:Y:S04]  /*57f0*/  @!P0 FMUL.FTZ R3, R4, R3 ;  /* 0x0000000304038220 */ /* 0x000fe80000410000 */
[----:B------:R-:W-:Y:S02]  /*5800*/  @!P0 FFMA.FTZ R3, R9, R10, R3 ;  /* 0x0000000a09038223 */ /* 0x000fe40000010003 */
[----:B------:R-:W-:Y:S03]  /*5810*/  @!P0 IMAD.U32 R9, R14, 0x10000, RZ ;  /* 0x000100000e098824 */ /* 0x000fe600078e00ff */
[----:B------:R-:W-:Y:S01]  /*5820*/  @!P0 F2FP.BF16.PACK_AB R4, R3, R5 ;  /* 0x000000050304823e */ /* 0x000fe200000010ff */
[----:B------:R-:W-:Y:S01]  /*5830*/  @!P0 IMAD.U32 R5, R16, 0x10000, RZ ;  /* 0x0001000010058824 */ /* 0x000fe200078e00ff */
        /* <DEDUP_REMOVED lines=10> */
[----:B------:R-:W-:Y:S02]  /*58e0*/  @!P0 SHF.L.U32 R5, R15, 0x10, RZ ;  /* 0x000000100f058819 */ /* 0x000fe400000006ff */
[----:B---3--:R-:W-:Y:S01]  /*58f0*/  LEA R16, P3, R140, R30, 0x1 ;  /* 0x0000001e8c107211 */ /* 0x008fe200078608ff */
[C---:B------:R-:W-:Y:S02]  /*5900*/  @!P0 FMUL.FTZ R9, R4.reuse, R10 ;  /* 0x0000000a04098220 */ /* 0x040fe40000410000 */
[-C--:B------:R-:W-:Y:S01]  /*5910*/  @!P0 FMUL.FTZ R4, R4, R6.reuse ;  /* 0x0000000604048220 */ /* 0x080fe20000410000 */
[----:B--2---:R-:W-:Y:S01]  /*5920*/  LEA.HI.X R17, R140, R31, R141, 0x1, P3 ;  /* 0x0000001f8c117211 */ /* 0x004fe200018f0c8d */
[----:B------:R-:W-:Y:S02]  /*5930*/  @!P0 FFMA.FTZ R9, R5, R6, -R9 ;  /* 0x0000000605098223 */ /* 0x000fe40000010809 */
[----:B------:R-:W-:Y:S01]  /*5940*/  @!P0 FFMA.FTZ R4, R10, R5, R4 ;  /* 0x000000050a048223 */ /* 0x000fe20000010004 */
[----:B------:R-:W-:Y:S04]  /*5950*/  @!P0 F2FP.BF16.PACK_AB R5, R3, R11 ;  /* 0x0000000b0305823e */ /* 0x000fe800000010ff */
[----:B------:R-:W-:Y:S01]  /*5960*/  @!P0 F2FP.BF16.PACK_AB R3, R4, R9 ;  /* 0x000000090403823e */ /* 0x000fe200000010ff */
[----:B------:R-:W-:Y:S03]  /*5970*/  @!P0 IMAD.MOV.U32 R14, RZ, RZ, R5 ;  /* 0x000000ffff0e8224 */ /* 0x000fe600078e0005 */
[----:B------:R-:W-:Y:S05]  /*5980*/  @!P0 MOV R15, R3 ;  /* 0x00000003000f8202 */ /* 0x000fea0000000f00 */
[----:B------:R2:W-:Y:S02]  /*5990*/  ST.E.128 [R16.64], R12 ;  /* 0x0000000c10007985 */ /* 0x0005e4000c101d06 */
.L_x_2966:
[----:B------:R-:W-:Y:S05]  /*59a0*/  BSYNC B0 ;  /* 0x0000000000007941 */ /* 0x000fea0003800000 */
.L_x_2965:
        /* <DEDUP_REMOVED lines=17> */
[----:B------:R-:W-:Y:S02]  /*5ac0*/  @!P0 LOP3.LUT R17, R6, 0xffff0000, RZ, 0xc0, !PT ;  /* 0xffff000006118812 */ /* 0x000fe400078ec0ff */
[----:B------:R-:W-:Y:S02]  /*5ad0*/  @!P0 PRMT R18, R57, 0x5432, R9 ;  /* 0x0000543239128816 */ /* 0x000fe40000000009 */
[----:B------:R-:W-:Y:S02]  /*5ae0*/  @!P0 PRMT R9, R32, 0x5432, R5 ;  /* 0x0000543220098816 */ /* 0x000fe40000000005 */
[----:B------:R-:W-:Y:S01]  /*5af0*/  @!P0 LOP3.LUT R6, R4, 0xffff0000, RZ, 0xc0, !PT ;  /* 0xffff000004068812 */ /* 0x000fe200078ec0ff */
[C---:B--2---:R-:W-:Y:S01]  /*5b00*/  @!P0 IMAD.U32 R16, R12.reuse, 0x10000, RZ ;  /* 0x000100000c108824 */ /* 0x044fe200078e00ff */
[----:B------:R-:W-:Y:S02]  /*5b10*/  @!P0 LOP3.LUT R3, R12, 0xffff0000, RZ, 0xc0, !PT ;  /* 0xffff00000c038812 */ /* 0x000fe400078ec0ff */
[----:B------:R-:W-:Y:S03]  /*5b20*/  @!P0 LOP3.LUT R5, R13, 0xffff0000, RZ, 0xc0, !PT ;  /* 0xffff00000d058812 */ /* 0x000fe600078ec0ff */
[C---:B------:R-:W-:Y:S02]  /*5b30*/  @!P0 FMUL.FTZ R19, R3.reuse, R11 ;  /* 0x0000000b03138220 */ /* 0x040fe40000410000 */
[-C--:B------:R-:W-:Y:S02]  /*5b40*/  @!P0 FMUL.FTZ R3, R3, R10.reuse ;  /* 0x0000000a03038220 */ /* 0x080fe40000410000 */
[----:B------:R-:W-:Y:S01]  /*5b50*/  @!P0 FFMA.FTZ R19, R16, R10, -R19 ;  /* 0x0000000a10138223 */ /* 0x000fe20000010813 */
[----:B------:R-:W-:Y:S01]  /*5b60*/  @!P0 SHF.L.U32 R10, R13, 0x10, RZ ;  /* 0x000000100d0a8819 */ /* 0x000fe200000006ff */
[----:B------:R-:W-:Y:S02]  /*5b70*/  @!P0 FFMA.FTZ R3, R11, R16, R3 ;  /* 0x000000100b038223 */ /* 0x000fe40000010003 */
[C---:B------:R-:W-:Y:S02]  /*5b80*/  @!P0 FMUL.FTZ R16, R5.reuse, R17 ;  /* 0x0000001105108220 */ /* 0x040fe40000410000 */
[-C--:B------:R-:W-:Y:S01]  /*5b90*/  @!P0 FMUL.FTZ R4, R5, R6.reuse ;  /* 0x0000000605048220 */ /* 0x080fe20000410000 */
[----:B------:R-:W-:Y:S01]  /*5ba0*/  @!P0 LOP3.LUT R5, R14, 0xffff0000, RZ, 0xc0, !PT ;  /* 0xffff00000e058812 */ /* 0x000fe200078ec0ff */
[----:B------:R-:W-:Y:S02]  /*5bb0*/  @!P0 IMAD.U32 R11, R18, 0x10000, RZ ;  /* 0x00010000120b8824 */ /* 0x000fe400078e00ff */
[----:B------:R-:W-:Y:S02]  /*5bc0*/  @!P0 FFMA.FTZ R22, R10, R6, -R16 ;  /* 0x000000060a168223 */ /* 0x000fe40000010810 */
[----:B------:R-:W-:Y:S01]  /*5bd0*/  @!P0 FFMA.FTZ R4, R17, R10, R4 ;  /* 0x0000000a11048223 */ /* 0x000fe20000010004 */
[----:B------:R-:W-:Y:S01]  /*5be0*/  @!P0 SHF.L.U32 R10, R14, 0x10, RZ ;  /* 0x000000100e0a8819 */ /* 0x000fe200000006ff */
[C---:B------:R-:W-:Y:S01]  /*5bf0*/  @!P0 IMAD.U32 R6, R9.reuse, 0x10000, RZ ;  /* 0x0001000009068824 */ /* 0x040fe200078e00ff */
[----:B------:R-:W-:Y:S01]  /*5c00*/  @!P0 LOP3.LUT R9, R9, 0xffff0000, RZ, 0xc0, !PT ;  /* 0xffff000009098812 */ /* 0x000fe200078ec0ff */
[C---:B------:R-:W-:Y:S01]  /*5c10*/  @!P0 FMUL.FTZ R16, R5.reuse, R11 ;  /* 0x0000000b05108220 */ /* 0x040fe20000410000 */
[----:B------:R-:W-:Y:S01]  /*5c20*/  @!P0 F2FP.BF16.PACK_AB R4, R4, R22 ;  /* 0x000000160404823e */ /* 0x000fe200000010ff */
[-C--:B------:R-:W-:Y:S02]  /*5c30*/  @!P0 FMUL.FTZ R5, R5, R6.reuse ;  /* 0x0000000605058220 */ /* 0x080fe40000410000 */
[----:B------:R-:W-:Y:S01]  /*5c40*/  @!P0 FFMA.FTZ R17, R10, R6, -R16 ;  /* 0x000000060a118223 */ /* 0x000fe20000010810 */
[----:B------:R-:W-:Y:S01]  /*5c50*/  @!P0 LOP3.LUT R6, R15, 0xffff0000, RZ, 0xc0, !PT ;  /* 0xffff00000f068812 */ /* 0x000fe200078ec0ff */
[----:B------:R-:W-:Y:S01]  /*5c60*/  @!P0 FFMA.FTZ R5, R11, R10, R5 ;  /* 0x0000000a0b058223 */ /* 0x000fe20000010005 */
[----:B------:R-:W-:Y:S01]  /*5c70*/  @!P0 LOP3.LUT R16, R18, 0xffff0000, RZ, 0xc0, !PT ;  /* 0xffff000012108812 */ /* 0x000fe200078ec0ff */
[----:B------:R-:W-:Y:S01]  /*5c80*/  @!P0 IMAD.U32 R10, R15, 0x10000, RZ ;  /* 0x000100000f0a8824 */ /* 0x000fe200078e00ff */
[----:B------:R-:W-:Y:S02]  /*5c90*/  @!P0 MOV R13, R4 ;  /* 0x00000004000d8202 */ /* 0x000fe40000000f00 */
        /* <DEDUP_REMOVED lines=11> */
.L_x_2968:
[----:B------:R-:W-:Y:S05]  /*5d50*/  BSYNC B0 ;  /* 0x0000000000007941 */ /* 0x000fea0003800000 */
.L_x_2967:
        /* <DEDUP_REMOVED lines=58> */
.L_x_2970:
[----:B------:R-:W-:Y:S05]  /*6100*/  BSYNC B0 ;  /* 0x0000000000007941 */ /* 0x000fea0003800000 */
.L_x_2969:
        /* <DEDUP_REMOVED lines=58> */
.L_x_2951:
        /* <DEDUP_REMOVED lines=36> */
.L_x_2972:
[----:B------:R-:W-:Y:S05]  /*66f0*/  BSYNC B0 ;  /* 0x0000000000007941 */ /* 0x000fea0003800000 */
.L_x_2971:
        /* <DEDUP_REMOVED lines=61> */
.L_x_2974:
[----:B------:R-:W-:Y:S05]  /*6ad0*/  BSYNC B0 ;  /* 0x0000000000007941 */ /* 0x000fea0003800000 */
.L_x_2973:
        /* <DEDUP_REMOVED lines=152> */
.L_x_2978:
[----:B------:R-:W-:Y:S05]  /*7460*/  BSYNC B0 ;  /* 0x0000000000007941 */ /* 0x000fea0003800000 */
.L_x_2977:
        /* <DEDUP_REMOVED lines=121> */
.L_x_2976:
[----:B-123--:R-:W-:Y:S05]  /*7c00*/  BSYNC B1 ;  /* 0x0000000000017941 */ /* 0x00efea0003800000 */
.L_x_2975:
        /* <DEDUP_REMOVED lines=125> */
.L_x_2980:
[----:B------:R-:W-:Y:S05]  /*83e0*/  BSYNC B0 ;  /* 0x0000000000007941 */ /* 0x000fea0003800000 */
.L_x_2979:
[----:B------:R-:W-:Y:S11]  /*83f0*/  ISETP.GE.AND P0, PT, R142, c[0x0][0x1d4], PT ;  /* 0x000075008e007a0c */ /* 0x000ff60003f06270 */
[----:B------:R-:W-:Y:S02]  /*8400*/  @!UPT UIADD3 URZ, URZ, URZ, URZ ;  /* 0x0000003f3f3ff290 */ /* 0x000fe4000fffe03f */
[----:B------:R-:W-:-:S05]  /*8410*/  @P0 BRA `(.L_x_2964) ;  /* 0x00000b2000000947 */ /* 0x000fca0003800000 */
[----:B------:R-:W-:Y:S01]  /*8420*/  SEL R3, R68, R67, !P2 ;  /* 0x0000004344037207 */ /* 0x000fe20005000000 */
[----:B--2---:R-:W2:Y:S01]  /*8430*/  LDS.128 R24, [R112+0xa080] ;  /* 0x00a0800070187984 */ /* 0x004ea20000000c00 */
[----:B------:R-:W-:Y:S02]  /*8440*/  ISETP.GE.AND P0, PT, R142, c[0x0][0x27c], PT ;  /* 0x00009f008e007a0c */ /* 0x000fe40003f06270 */
[----:B------:R-:W-:Y:S04]  /*8450*/  SHF.R.S32.HI R4, RZ, 0x1f, R3 ;  /* 0x0000001fff047819 */ /* 0x000fe80000011403 */
[----:B------:R-:W-:Y:S04]  /*8460*/  LEA.HI R3, R4, R3, RZ, 0x4 ;  /* 0x0000000304037211 */ /* 0x000fe800078f20ff */
[----:B------:R-:W-:Y:S03]  /*8470*/  LEA.HI.SX32 R3, R3, R65, 0x1c ;  /* 0x0000004103037211 */ /* 0x000fe600078fe2ff */
[----:B------:R-:W-:Y:S02]  /*8480*/  @!P0 SHF.R.U64 R11, R58, 0x10, R59 ;  /* 0x000000103a0b8819 */ /* 0x000fe4000000123b */
[----:B------:R-:W-:Y:S01]  /*8490*/  IMAD.SHL.U32 R34, R3, 0x8, RZ ;  /* 0x0000000803227824 */ /* 0x000fe200078e00ff */
[----:B------:R-:W-:Y:S02]  /*84a0*/  SHF.R.S32.HI R4, RZ, 0x1f, R3 ;  /* 0x0000001fff047819 */ /* 0x000fe40000011403 */
[--C-:B------:R-:W-:Y:S02]  /*84b0*/  @!P0 SHF.R.U64 R5, R30, 0x10, R31.reuse ;  /* 0x000000101e058819 */ /* 0x100fe4000000121f */
[----:B------:R-:W-:Y:S02]  /*84c0*/  LEA.HI R4, R4, R3, RZ, 0x3 ;  /* 0x0000000304047211 */ /* 0x000fe400078f18ff */
[----:B------:R-:W-:Y:S02]  /*84d0*/  @!P0 SHF.R.U32.HI R6, RZ, 0x10, R31 ;  /* 0x00000010ff068819 */ /* 0x000fe4000001161f */
[----:B------:R-:W-:Y:S02]  /*84e0*/  SHF.R.S32.HI R3, RZ, 0x3, R4 ;  /* 0x00000003ff037819 */ /* 0x000fe40000011404 */
[----:B------:R-:W-:Y:S02]  /*84f0*/  LOP3.LUT R4, R251, 0x38, R34, 0xf8, !PT ;  /* 0x00000038fb047812 */ /* 0x000fe400078ef822 */
[----:B------:R-:W-:Y:S01]  /*8500*/  @!P0 PRMT R13, R37, 0x5432, R5 ;  /* 0x00005432250d8816 */ /* 0x000fe20000000005 */
[----:B------:R-:W-:Y:S01]  /*8510*/  IMAD R3, R3, 0xc00, R8 ;  /* 0x00000c0003037824 */ /* 0x000fe200078e0208 */
[----:B------:R-:W-:Y:S02]  /*8520*/  LOP3.LUT R4, R4, R39, RZ, 0x3c, !PT ;  /* 0x0000002704047212 */ /* 0x000fe400078e3cff */
[----:B------:R-:W-:Y:S02]  /*8530*/  @!P0 SHF.R.U32.HI R9, RZ, 0x10, R57 ;  /* 0x00000010ff098819 */ /* 0x000fe40000011639 */
[----:B------:R-:W-:Y:S01]  /*8540*/  @!P0 SHF.R.U32.HI R12, RZ, 0x10, R59 ;  /* 0x00000010ff0c8819 */ /* 0x000fe2000001163b */
[----:B------:R-:W-:Y:S01]  /*8550*/  IMAD.IADD R3, R3, 0x1, R4 ;  /* 0x0000000103037824 */ /* 0x000fe200078e0204 */
[----:B------:R-:W-:Y:S02]  /*8560*/  @!P0 PRMT R21, R63, 0x5432, R9 ;  /* 0x000054323f158816 */ /* 0x000fe40000000009 */
[----:B------:R-:W-:Y:S01]  /*8570*/  @!P0 PRMT R22, R64, 0x5432, R12 ;  /* 0x0000543240168816 */ /* 0x000fe2000000000c */
[----:B------:R-:W-:Y:S01]  /*8580*/  IMAD.SHL.U32 R3, R3, 0x2, RZ ;  /* 0x0000000203037824 */ /* 0x000fe200078e00ff */
[C---:B--2---:R-:W-:Y:S01]  /*8590*/  @!P0 LOP3.LUT R20, R24.reuse, 0xffff0000, RZ, 0xc0, !PT ;  /* 0xffff000018148812 */ /* 0x044fe200078ec0ff */
[----:B------:R-:W-:Y:S01]  /*85a0*/  @!P0 IMAD.U32 R14, R24, 0x10000, RZ ;  /* 0x00010000180e8824 */ /* 0x000fe200078e00ff */
[----:B------:R-:W-:Y:S02]  /*85b0*/  @!P0 SHF.R.U64 R10, R56, 0x10, R57 ;  /* 0x00000010380a8819 */ /* 0x000fe40000001239 */
[----:B------:R2:W4:Y:S01]  /*85c0*/  LDS.128 R16, [R3+0xa080] ;  /* 0x00a0800003107984 */ /* 0x0005220000000c00 */
[----:B------:R-:W-:Y:S02]  /*85d0*/  @!P0 PRMT R12, R37, 0x5410, R6 ;  /* 0x00005410250c8816 */ /* 0x000fe40000000006 */
[--C-:B------:R-:W-:Y:S02]  /*85e0*/  @!P0 SHF.R.U32.HI R4, RZ, 0x10, R29.reuse ;  /* 0x00000010ff048819 */ /* 0x100fe4000001161d */
[----:B------:R-:W-:Y:S02]  /*85f0*/  @!P0 PRMT R10, R63, 0x5410, R10 ;  /* 0x000054103f0a8816 */ /* 0x000fe4000000000a */
[----:B------:R-:W-:Y:S02]  /*8600*/  @!P0 PRMT R9, R36, 0x5410, R4 ;  /* 0x0000541024098816 */ /* 0x000fe40000000004 */
[----:B------:R-:W-:Y:S02]  /*8610*/  @!P0 LOP3.LUT R15, R10, 0xffff0000, RZ, 0xc0, !PT ;  /* 0xffff00000a0f8812 */ /* 0x000fe400078ec0ff */
[----:B--2---:R-:W-:Y:S02]  /*8620*/  @!P0 SHF.R.U64 R3, R28, 0x10, R29 ;  /* 0x000000101c038819 */ /* 0x004fe4000000121d */
[----:B------:R-:W-:Y:S01]  /*8630*/  @!P0 PRMT R28, R64, 0x5410, R11 ;  /* 0x00005410401c8816 */ /* 0x000fe2000000000b */
[----:B------:R-:W-:Y:S01]  /*8640*/  @!P0 IMAD.U32 R11, R10, 0x10000, RZ ;  /* 0x000100000a0b8824 */ /* 0x000fe200078e00ff */
[----:B------:R-:W-:Y:S04]  /*8650*/  @!P0 PRMT R3, R36, 0x5432, R3 ;  /* 0x0000543224038816 */ /* 0x000fe80000000003 */
[C---:B------:R-:W-:Y:S01]  /*8660*/  @!P0 LOP3.LUT R6, R3.reuse, 0xffff0000, RZ, 0xc0, !PT ;  /* 0xffff000003068812 */ /* 0x040fe200078ec0ff */
[----:B------:R-:W-:Y:S01]  /*8670*/  @!P0 IMAD.U32 R10, R3, 0x10000, RZ ;  /* 0x00010000030a8824 */ /* 0x000fe200078e00ff */
[C---:B----4-:R-:W-:Y:S02]  /*8680*/  @!P0 SHF.L.U32 R4, R16.reuse, 0x10, RZ ;  /* 0x0000001010048819 */ /* 0x050fe400000006ff */
[----:B------:R-:W-:Y:S03]  /*8690*/  @!P0 LOP3.LUT R5, R16, 0xffff0000, RZ, 0xc0, !PT ;  /* 0xffff000010058812 */ /* 0x000fe600078ec0ff */
[C---:B------:R-:W-:Y:S02]  /*86a0*/  @!P0 FMUL.FTZ R3, R4.reuse, R10 ;  /* 0x0000000a04038220 */ /* 0x040fe40000410000 */
[----:B------:R-:W-:Y:S02]  /*86b0*/  @!P0 FMUL.FTZ R29, R4, R11 ;  /* 0x0000000b041d8220 */ /* 0x000fe40000410000 */
[C---:B------:R-:W-:Y:S02]  /*86c0*/  @!P0 FMUL.FTZ R23, R5.reuse, R15 ;  /* 0x0000000f05178220 */ /* 0x040fe40000410000 */
[----:B------:R-:W-:Y:S02]  /*86d0*/  @!P0 FMUL.FTZ R4, R5, R6 ;  /* 0x0000000605048220 */ /* 0x000fe40000410000 */
[----:B------:R-:W-:Y:S02]  /*86e0*/  @!P0 FFMA.FTZ R3, R11, R14, R3 ;  /* 0x0000000e0b038223 */ /* 0x000fe40000010003 */
[----:B------:R-:W-:Y:S01]  /*86f0*/  @!P0 FFMA.FTZ R23, R20, R6, -R23 ;  /* 0x0000000614178223 */ /* 0x000fe20000010817 */
[----:B------:R-:W-:Y:S01]  /*8700*/  @!P0 LOP3.LUT R6, R17, 0xffff0000, RZ, 0xc0, !PT ;  /* 0xffff000011068812 */ /* 0x000fe200078ec0ff */
[----:B------:R-:W-:Y:S01]  /*8710*/  @!P0 FFMA.FTZ R4, R15, R20, R4 ;  /* 0x000000140f048223 */ /* 0x000fe20000010004 */
[----:B------:R-:W-:Y:S01]  /*8720*/  @!P0 LOP3.LUT R20, R25, 0xffff0000, RZ, 0xc0, !PT ;  /* 0xffff000019148812 */ /* 0x000fe200078ec0ff */
[C---:B------:R-:W-:Y:S01]  /*8730*/  @!P0 IMAD.U32 R11, R21.reuse, 0x10000, RZ ;  /* 0x00010000150b8824 */ /* 0x040fe200078e00ff */
[----:B------:R-:W-:Y:S01]  /*8740*/  @!P0 LOP3.LUT R15, R21, 0xffff0000, RZ, 0xc0, !PT ;  /* 0xffff0000150f8812 */ /* 0x000fe200078ec0ff */
[----:B------:R-:W-:Y:S02]  /*8750*/  @!P0 IMAD.U32 R5, R17, 0x10000, RZ ;  /* 0x0001000011058824 */ /* 0x000fe400078e00ff */
[----:B------:R-:W-:Y:S01]  /*8760*/  @!P0 FFMA.FTZ R31, R14, R10, -R29 ;  /* 0x0000000a0e1f8223 */ /* 0x000fe2000001081d */
[----:B------:R-:W-:Y:S01]  /*8770*/  @!P0 SHF.L.U32 R10, R9, 0x10, RZ ;  /* 0x00000010090a8819 */ /* 0x000fe200000006ff */
[----:B------:R-:W-:Y:S01]  /*8780*/  @!P0 IMAD.U32 R14, R25, 0x10000, RZ ;  /* 0x00010000190e8824 */ /* 0x000fe200078e00ff */
[----:B------:R-:W-:Y:S01]  /*8790*/  @!P0 LOP3.LUT R9, R9, 0xffff0000, RZ, 0xc0, !PT ;  /* 0xffff000009098812 */ /* 0x000fe200078ec0ff */
[C---:B------:R-:W-:Y:S02]  /*87a0*/  @!P0 FMUL.FTZ R21, R5.reuse, R11 ;  /* 0x0000000b05158220 */ /* 0x040fe40000410000 */
[----:B------:R-:W-:Y:S02]  /*87b0*/  @!P0 FMUL.FTZ R29, R6, R15 ;  /* 0x0000000f061d8220 */ /* 0x000fe40000410000 */
[-C--:B------:R-:W-:Y:S02]  /*87c0*/  @!P0 FMUL.FTZ R5, R5, R10.reuse ;  /* 0x0000000a05058220 */ /* 0x080fe40000410000 */
[----:B------:R-:W-:Y:S02]  /*87d0*/  @!P0 FFMA.FTZ R30, R14, R10, -R21 ;  /* 0x0000000a0e1e8223 */ /* 0x000fe40000010815 */
        /* <DEDUP_REMOVED lines=8> */
[----:B------:R-:W-:Y:S01]  /*8860*/  @!P0 MOV R25, R30 ;  /* 0x0000001e00198202 */ /* 0x000fe20000000f00 */
[----:B------:R-:W-:Y:S01]  /*8870*/  @!P0 IMAD.U32 R10, R13, 0x10000, RZ ;  /* 0x000100000d0a8824 */ /* 0x000fe200078e00ff */
[----:B------:R-:W-:Y:S01]  /*8880*/  @!P0 LOP3.LUT R23, R27, 0xffff0000, RZ, 0xc0, !PT ;  /* 0xffff00001b178812 */ /* 0x000fe200078ec0ff */
[----:B------:R-:W-:Y:S01]  /*8890*/  @!P0 FMUL.FTZ R11, R9, R21 ;  /* 0x00000015090b8220 */ /* 0x000fe20000410000 */
[----:B------:R-:W-:Y:S01]  /*88a0*/  @!P0 LOP3.LUT R13, R13, 0xffff0000, RZ, 0xc0, !PT ;  /* 0xffff00000d0d8812 */ /* 0x000fe200078ec0ff */
[----:B------:R-:W-:Y:S01]  /*88b0*/  @!P0 FFMA.FTZ R6, R15, R20, R6 ;  /* 0x000000140f068223 */ /* 0x000fe20000010006 */
[----:B------:R-:W-:Y:S01]  /*88c0*/  @!P0 SHF.L.U32 R20, R22, 0x10, RZ ;  /* 0x0000001016148819 */ /* 0x000fe200000006ff */
[-C--:B------:R-:W-:Y:S01]  /*88d0*/  @!P0 FFMA.FTZ R37, R14, R10.reuse, -R11 ;  /* 0x0000000a0e258223 */ /* 0x080fe2000001080b */
[----:B------:R-:W-:Y:S01]  /*88e0*/  @!P0 LOP3.LUT R15, R26, 0xffff0000, RZ, 0xc0, !PT ;  /* 0xffff00001a0f8812 */ /* 0x000fe200078ec0ff */
[----:B------:R-:W-:Y:S01]  /*88f0*/  @!P0 FMUL.FTZ R9, R9, R10 ;  /* 0x0000000a09098220 */ /* 0x000fe20000410000 */
[----:B------:R-:W-:Y:S01]  /*8900*/  @!P0 LOP3.LUT R22, R22, 0xffff0000, RZ, 0xc0, !PT ;  /* 0xffff000016168812 */ /* 0x000fe200078ec0ff */
[----:B------:R-:W-:Y:S01]  /*8910*/  @!P0 IMAD.U32 R11, R19, 0x10000, RZ ;  /* 0x00010000130b8824 */ /* 0x000fe200078e00ff */
[----:B------:R-:W-:Y:S01]  /*8920*/  @!P0 F2FP.BF16.PACK_AB R5, R6, R5 ;  /* 0x000000050605823e */ /* 0x000fe200000010ff */
[----:B------:R-:W-:Y:S02]  /*8930*/  @!P0 FFMA.FTZ R9, R21, R14, R9 ;  /* 0x0000000e15098223 */ /* 0x000fe40000010009 */
[----:B------:R-:W-:Y:S01]  /*8940*/  @!P0 IMAD.U32 R21, R27, 0x10000, RZ ;  /* 0x000100001b158824 */ /* 0x000fe200078e00ff */
[----:B------:R-:W-:Y:S01]  /*8950*/  @!P0 MOV R17, R5 ;  /* 0x0000000500118202 */ /* 0x000fe20000000f00 */
[C---:B------:R-:W-:Y:S01]  /*8960*/  @!P0 IMAD.U32 R10, R12.reuse, 0x10000, RZ ;  /* 0x000100000c0a8824 */ /* 0x040fe200078e00ff */
[----:B------:R-:W-:Y:S01]  /*8970*/  @!P0 LOP3.LUT R12, R12, 0xffff0000, RZ, 0xc0, !PT ;  /* 0xffff00000c0c8812 */ /* 0x000fe200078ec0ff */
[C---:B------:R-:W-:Y:S02]  /*8980*/  @!P0 FMUL.FTZ R14, R11.reuse, R20 ;  /* 0x000000140b0e8220 */ /* 0x040fe40000410000 */
[-C--:B------:R-:W-:Y:S02]  /*8990*/  @!P0 FMUL.FTZ R11, R11, R10.reuse ;  /* 0x0000000a0b0b8220 */ /* 0x080fe40000410000 */
[----:B------:R-:W-:Y:S01]  /*89a0*/  @!P0 FFMA.FTZ R36, R21, R10, -R14 ;  /* 0x0000000a15248223 */ /* 0x000fe2000001080e */
[----:B------:R-:W-:Y:S01]  /*89b0*/  @!P0 LOP3.LUT R10, R19, 0xffff0000, RZ, 0xc0, !PT ;  /* 0xffff0000130a8812 */ /* 0x000fe200078ec0ff */
[----:B------:R-:W-:Y:S04]  /*89c0*/  @!P0 IMAD.MOV.U32 R24, RZ, RZ, R29 ;  /* 0x000000ffff188224 */ /* 0x000fe800078e001d */
[----:B------:R-:W-:Y:S04]  /*89d0*/  @!P0 FMUL.FTZ R14, R10, R22 ;  /* 0x000000160a0e8220 */ /* 0x000fe80000410000 */
[-C--:B------:R-:W-:Y:S01]  /*89e0*/  @!P0 FFMA.FTZ R35, R23, R12.reuse, -R14 ;  /* 0x0000000c17238223 */ /* 0x080fe2000001080e */
[----:B------:R-:W-:Y:S01]  /*89f0*/  @!P0 LOP3.LUT R14, R28, 0xffff0000, RZ, 0xc0, !PT ;  /* 0xffff00001c0e8812 */ /* 0x000fe200078ec0ff */
[----:B------:R-:W-:Y:S01]  /*8a00*/  @!P0 FMUL.FTZ R12, R10, R12 ;  /* 0x0000000c0a0c8220 */ /* 0x000fe20000410000 */
[----:B------:R-:W-:Y:S05]  /*8a10*/  @!P0 LOP3.LUT R10, R18, 0xffff0000, RZ, 0xc0, !PT ;  /* 0xffff0000120a8812 */ /* 0x000fea00078ec0ff */
[C---:B------:R-:W-:Y:S02]  /*8a20*/  @!P0 FMUL.FTZ R28, R10.reuse, R14 ;  /* 0x0000000e0a1c8220 */ /* 0x040fe40000410000 */
[-C--:B------:R-:W-:Y:S02]  /*8a30*/  @!P0 FMUL.FTZ R10, R10, R13.reuse ;  /* 0x0000000d0a0a8220 */ /* 0x080fe40000410000 */
[----:B------:R-:W-:Y:S01]  /*8a40*/  @!P0 FFMA.FTZ R31, R15, R13, -R28 ;  /* 0x0000000d0f1f8223 */ /* 0x000fe2000001081c */
[----:B------:R-:W-:Y:S01]  /*8a50*/  @!P0 F2FP.BF16.PACK_AB R28, R35, R36 ;  /* 0x00000024231c823e */ /* 0x000fe200000010ff */
[----:B------:R-:W-:Y:S01]  /*8a60*/  @!P0 FFMA.FTZ R10, R14, R15, R10 ;  /* 0x0000000f0e0a8223 */ /* 0x000fe2000001000a */
[----:B---3--:R-:W-:Y:S01]  /*8a70*/  LEA R14, P3, R77, R32, 0x1 ;  /* 0x000000204d0e7211 */ /* 0x008fe200078608ff */
[----:B------:R-:W-:Y:S01]  /*8a80*/  @!P0 FFMA.FTZ R11, R20, R21, R11 ;  /* 0x00000015140b8223 */ /* 0x000fe2000001000b */
[----:B------:R-:W-:Y:S01]  /*8a90*/  @!P0 F2FP.BF16.PACK_AB R20, R31, R37 ;  /* 0x000000251f14823e */ /* 0x000fe200000010ff */
[----:B------:R-:W-:Y:S01]  /*8aa0*/  @!P0 FFMA.FTZ R12, R22, R23, R12 ;  /* 0x00000017160c8223 */ /* 0x000fe2000001000c */
[----:B------:R-:W-:Y:S01]  /*8ab0*/  LEA.HI.X R15, R77, R33, R93, 0x1, P3 ;  /* 0x000000214d0f7211 */ /* 0x000fe200018f0c5d */
[----:B------:R-:W-:Y:S01]  /*8ac0*/  @!P0 IMAD.MOV.U32 R27, RZ, RZ, R28 ;  /* 0x000000ffff1b8224 */ /* 0x000fe200078e001c */
[----:B------:R-:W-:Y:S01]  /*8ad0*/  @!P0 F2FP.BF16.PACK_AB R13, R4, R3 ;  /* 0x00000003040d823e */ /* 0x000fe200000010ff */
[----:B------:R-:W-:Y:S01]  /*8ae0*/  @!P0 IMAD.MOV.U32 R26, RZ, RZ, R20 ;  /* 0x000000ffff1a8224 */ /* 0x000fe200078e0014 */
[----:B------:R-:W-:Y:S02]  /*8af0*/  @!P0 F2FP.BF16.PACK_AB R4, R10, R9 ;  /* 0x000000090a04823e */ /* 0x000fe400000010ff */
[----:B------:R-:W-:Y:S01]  /*8b00*/  @!P0 F2FP.BF16.PACK_AB R3, R12, R11 ;  /* 0x0000000b0c03823e */ /* 0x000fe200000010ff */
        /* <DEDUP_REMOVED lines=11> */
.L_x_2950:
        /* <DEDUP_REMOVED lines=30> */
.L_x_2982:
[----:B-12---:R-:W-:Y:S05]  /*8da0*/  BSYNC B0 ;  /* 0x0000000000007941 */ /* 0x006fea0003800000 */
.L_x_2981:
        /* <DEDUP_REMOVED lines=25> */
.L_x_2964:
[----:B------:R-:W-:Y:S05]  /*8f40*/  BSYNC B2 ;  /* 0x0000000000027941 */ /* 0x000fea0003800000 */
.L_x_2949:
        /* <DEDUP_REMOVED lines=80> */
.L_x_2984:
[----:B---3--:R-:W-:Y:S05]  /*9450*/  BSYNC B0 ;  /* 0x0000000000007941 */ /* 0x008fea0003800000 */
.L_x_2983:
        /* <DEDUP_REMOVED lines=25> */
.L_x_2986:
[----:B------:R-:W-:Y:S05]  /*95f0*/  BSYNC B0 ;  /* 0x0000000000007941 */ /* 0x000fea0003800000 */
.L_x_2985:
        /* <DEDUP_REMOVED lines=10> */
[C---:B------:R-:W-:Y:S01]  /*96a0*/  LOP3.LUT P2, RZ, R236.reuse, 0x8, RZ, 0xc0, !PT ;  /* 0x00000008ecff7812 */ /* 0x040fe2000784c0ff */
        /* <DEDUP_REMOVED lines=33> */
.L_x_2988:
[----:B------:R-:W-:Y:S05]  /*98c0*/  BSYNC B0 ;  /* 0x0000000000007941 */ /* 0x000fea0003800000 */
.L_x_2987:
[----:B------:R-:W0:Y:S01]  /*98d0*/  LDGDEPBAR ;  /* 0x00000000000079af */ /* 0x000e220000000000 */
[----:B------:R-:W-:Y:S01]  /*98e0*/  IADD3 R38, R38, -0x1, RZ ;  /* 0xffffffff26267810 */ /* 0x000fe20007ffe0ff */
[----:B------:R-:W-:-:S05]  /*98f0*/  @P5 BRA `(.L_x_2989) ;  /* 0xffffa1d000005947 */ /* 0x000fca000383ffff */
[----:B------:R-:W-:Y:S01]  /*9900*/  WARPSYNC 0xffffffff ;  /* 0xffffffff00007948 */ /* 0x000fe20003800000 */
[----:B------:R-:W-:Y:S06]  /*9910*/  BAR.SYNC.DEFER_BLOCKING 0x0 ;  /* 0x0000000000007b1d */ /* 0x000fec0000010000 */
.L_x_2948:
[----:B-12---:R-:W2:Y:S01]  /*9920*/  LDL R13, [R1+0x4] ;  /* 0x00000400010d7983 */ /* 0x006ea20000100800 */
[----:B------:R-:W-:-:S05]  /*9930*/  IMAD.MOV.U32 R2, RZ, RZ, c[0x0][0x2c4] ;  /* 0x0000b100ff027624 */ /* 0x000fca00078e00ff */
[----:B------:R-:W-:Y:S01]  /*9940*/  ISETP.NE.AND P3, PT, R2, 0x1, PT ;  /* 0x000000010200780c */ /* 0x000fe20003f65270 */
[----:B------:R-:W-:Y:S01]  /*9950*/  BSSY B0, `(.L_x_2990) ;  /* 0x0000028000007945 */ /* 0x000fe20003800000 */
[----:B--2---:R-:W-:-:S11]  /*9960*/  IADD3 R2, R13, 0x7f, RZ ;  /* 0x0000007f0d027810 */ /* 0x004fd60007ffe0ff */
[----:B------:R-:W-:-:S05]  /*9970*/  @P3 IMAD.HI.U32 R3, R2, c[0x0][0x2c8], RZ ;  /* 0x0000b20002033a27 */ /* 0x000fca00078e00ff */
[----:B------:R-:W-:-:S05]  /*9980*/  @P3 SHF.R.U32.HI R2, RZ, c[0x0][0x2cc], R3 ;  /* 0x0000b300ff023a19 */ /* 0x000fca0000011603 */
[----:B------:R-:W-:-:S04]  /*9990*/  IMAD.IADD R2, R131, 0x1, R2 ;  /* 0x0000000183027824 */ /* 0x000fc800078e0202 */
[----:B------:R-:W-:-:S05]  /*99a0*/  IMAD.HI R2, R2, 0x2aaaaaab, RZ ;  /* 0x2aaaaaab02027827 */ /* 0x000fca00078e02ff */
[----:B------:R-:W-:-:S04]  /*99b0*/  SHF.R.U32.HI R3, RZ, 0x1f, R2 ;  /* 0x0000001fff037819 */ /* 0x000fc80000011602 */
[----:B------:R-:W-:-:S04]  /*99c0*/  LEA.HI.SX32 R2, R2, R3, 0x1d ;  /* 0x0000000302027211 */ /* 0x000fc800078feaff */
[----:B---3--:R-:W-:-:S04]  /*99d0*/  IMNMX R6, R129, R2, PT ;  /* 0x0000000281067217 */ /* 0x008fc80003800200 */
[----:B------:R-:W-:Y:S01]  /*99e0*/  ISETP.GE.AND P0, PT, R6, 0x1, PT ;  /* 0x000000010600780c */ /* 0x000fe20003f06270 */
[----:B------:R-:W-:-:S12]  /*99f0*/  IMAD.MOV.U32 R2, RZ, RZ, RZ ;  /* 0x000000ffff027224 */ /* 0x000fd800078e00ff */
[----:B------:R-:W-:Y:S05]  /*9a00*/  @!P0 BRA `(.L_x_2991) ;  /* 0x000001c000008947 */ /* 0x000fea0003800000 */
[----:B------:R-:W-:Y:S02]  /*9a10*/  IABS R3, R119 ;  /* 0x0000007700037213 */ /* 0x000fe40000000000 */
[----:B------:R-:W-:Y:S02]  /*9a20*/  IADD3 R9, R119, -0x1, R6 ;  /* 0xffffffff77097810 */ /* 0x000fe40007ffe006 */
        /* <DEDUP_REMOVED lines=26> */
.L_x_2991:
[----:B------:R-:W-:Y:S05]  /*9bd0*/  BSYNC B0 ;  /* 0x0000000000007941 */ /* 0x000fea0003800000 */
.L_x_2990:
[----:B------:R-:W2:Y:S01]  /*9be0*/  LDL R3, [R1+0x58] ;  /* 0x0000580001037983 */ /* 0x000ea20000100800 */
        /* <DEDUP_REMOVED lines=68> */
[----:B------:R-:W-:-:S04]  /*a030*/  IMNMX R218, R6, R3, PT ;  /* 0x0000000306da7217 */ /* 0x000fc80003800200 */
[----:B------:R-:W-:-:S13]  /*a040*/  ISETP.GT.AND P0, PT, R218, R240, PT ;  /* 0x000000f0da00720c */ /* 0x000fda0003f04270 */
[----:B------:R-:W-:Y:S05]  /*a050*/  @!P0 BRA `(.L_x_2992) ;  /* 0x00013aa000008947 */ /* 0x000fea0003800000 */
[----:B------:R-:W2:Y:S04]  /*a060*/  LDL R10, [R1+0x28] ;  /* 0x00002800010a7983 */ /* 0x000ea80000100800 */
[----:B----4-:R-:W3:Y:S04]  /*a070*/  LDL R4, [R1+0x2c] ;  /* 0x00002c0001047983 */ /* 0x010ee80000100800 */
[----:B------:R-:W4:Y:S04]  /*a080*/  LDL R5, [R1+0x18] ;  /* 0x0000180001057983 */ /* 0x000f280000100800 */
[----:B------:R-:W4:Y:S04]  /*a090*/  LDL R9, [R1+0x34] ;  /* 0x0000340001097983 */ /* 0x000f280000100800 */
[----:B------:R-:W4:Y:S01]  /*a0a0*/  LDL R11, [R1+0x30] ;  /* 0x00003000010b7983 */ /* 0x000f220000100800 */
[----:B------:R-:W-:-:S04]  /*a0b0*/  ISETP.NE.U32.AND P0, PT, RZ, c[0x0][0x340], PT ;  /* 0x0000d000ff007a0c */ /* 0x000fc80003f05070 */
[----:B------:R-:W-:Y:S01]  /*a0c0*/  ISETP.NE.AND.EX P1, PT, RZ, c[0x0][0x344], PT, P0 ;  /* 0x0000d100ff007a0c */ /* 0x000fe20003f25300 */
[----:B------:R-:W-:-:S12]  /*a0d0*/  IMAD.IADD R6, R0, 0x1, R13 ;  /* 0x0000000100067824 */ /* 0x000fd800078e020d */
[----:B--2---:R-:W-:-:S04]  /*a0e0*/  @P1 IADD3 R2, P0, R10, c[0x0][0x340], RZ ;  /* 0x0000d0000a021a10 */ /* 0x004fc80007f1e0ff */
[----:B---3--:R-:W-:-:S05]  /*a0f0*/  @P1 IADD3.X R3, R4, c[0x0][0x344], RZ, P0, !PT ;  /* 0x0000d10004031a10 */ /* 0x008fca00007fe4ff */
[----:B------:R1:W5:Y:S01]  /*a100*/  @P1 LDG.E R17, [R2.64] ;  /* 0x0000000602111981 */ /* 0x000362000c1e1900 */
[----:B------:R-:W-:Y:S01]  /*a110*/  ISETP.NE.U32.AND P0, PT, RZ, c[0x0][0x348], PT ;  /* 0x0000d200ff007a0c */ /* 0x000fe20003f05070 */
[----:B------:R-:W-:Y:S01]  /*a120*/  @P3 IMAD.HI.U32 R10, R6, c[0x0][0x2c8], RZ ;  /* 0x0000b200060a3a27 */ /* 0x000fe200078e00ff */
[----:B----4-:R-:W-:Y:S02]  /*a130*/  LOP3.LUT R244, R5, 0xffff, RZ, 0xc0, !PT ;  /* 0x0000ffff05f47812 */ /* 0x010fe400078ec0ff */
[----:B------:R-:W-:Y:S01]  /*a140*/  ISETP.NE.AND.EX P0, PT, RZ, c[0x0][0x34c], PT, P0 ;  /* 0x0000d300ff007a0c */ /* 0x000fe20003f05300 */
[----:B------:R-:W-:Y:S01]  /*a150*/  IMAD.IADD R16, R143, 0x1, R13 ;  /* 0x000000018f107824 */ /* 0x000fe200078e020d */
[----:B------:R-:W-:Y:S02]  /*a160*/  ISETP.GE.AND P5, PT, R140, c[0x0][0x198], PT ;  /* 0x000066008c007a0c */ /* 0x000fe40003fa6270 */
[----:B------:R-:W-:Y:S02]  /*a170*/  SEL R9, R9, RZ, !P0 ;  /* 0x000000ff09097207 */ /* 0x000fe40004000000 */
[----:B------:R-:W-:-:S02]  /*a180*/  ISETP.GE.AND P4, PT, R142, c[0x0][0x198], PT ;  /* 0x000066008e007a0c */ /* 0x000fc40003f86270 */
[----:B------:R-:W-:Y:S01]  /*a190*/  ISETP.GE.AND P2, PT, R220, c[0x0][0x198], PT ;  /* 0x00006600dc007a0c */ /* 0x000fe20003f46270 */
[----:B------:R-:W-:Y:S01]  /*a1a0*/  IMAD R9, R9, c[0x0][0x1c0], RZ ;  /* 0x0000700009097a24 */ /* 0x000fe200078e02ff */
[----:B------:R-:W-:Y:S02]  /*a1b0*/  IADD3 R124, R218, -0x1, RZ ;  /* 0xffffffffda7c7810 */ /* 0x000fe40007ffe0ff */
[----:B-1----:R-:W-:-:S05]  /*a1c0*/  SHF.R.S32.HI R2, RZ, 0x1f, R130 ;  /* 0x0000001fff027819 */ /* 0x002fca0000011482 */
[----:B------:R-:W-:Y:S02]  /*a1d0*/  IMAD R4, R2, c[0x0][0x178], RZ ;  /* 0x00005e0002047a24 */ /* 0x000fe400078e02ff */
[----:B------:R-:W-:-:S04]  /*a1e0*/  IMAD.WIDE.U32 R2, R130, c[0x0][0x178], RZ ;  /* 0x00005e0082027a25 */ /* 0x000fc800078e00ff */
[----:B------:R-:W-:-:S04]  /*a1f0*/  IMAD R4, R130, c[0x0][0x17c], R4 ;  /* 0x00005f0082047a24 */ /* 0x000fc800078e0204 */
[----:B------:R-:W-:-:S04]  /*a200*/  IMAD.IADD R3, R3, 0x1, R4 ;  /* 0x0000000103037824 */ /* 0x000fc800078e0204 */
[C---:B------:R-:W-:Y:S01]  /*a210*/  IMAD.WIDE.U32 R4, R244.reuse, c[0x0][0x1b8], R2 ;  /* 0x00006e00f4047a25 */ /* 0x040fe200078e0002 */
[----:B------:R-:W-:Y:S02]  /*a220*/  MOV R2, R6 ;  /* 0x0000000600027202 */ /* 0x000fe40000000f00 */
[----:B------:R-:W-:Y:S01]  /*a230*/  SEL R3, R11, RZ, !P0 ;  /* 0x000000ff0b037207 */ /* 0x000fe20004000000 */
[----:B------:R-:W-:Y:S01]  /*a240*/  IMAD R5, R244, c[0x0][0x1bc], R5 ;  /* 0x00006f00f4057a24 */ /* 0x000fe200078e0205 */
[----:B------:R-:W-:Y:S02]  /*a250*/  @P3 SHF.R.U32.HI R2, RZ, c[0x0][0x2cc], R10 ;  /* 0x0000b300ff023a19 */ /* 0x000fe4000001160a */
[----:B------:R-:W-:Y:S01]  /*a260*/  ISETP.GE.AND P3, PT, R219, c[0x0][0x198], PT ;  /* 0x00006600db007a0c */ /* 0x000fe20003f66270 */
[C---:B------:R-:W-:Y:S01]  /*a270*/  IMAD R9, R3.reuse, c[0x0][0x1c4], R9 ;  /* 0x0000710003097a24 */ /* 0x040fe200078e0209 */
[----:B------:R-:W-:Y:S01]  /*a280*/  SHF.R.S32.HI R10, RZ, 0x1f, R2 ;  /* 0x0000001fff0a7819 */ /* 0x000fe20000011402 */
[----:B------:R-:W-:-:S04]  /*a290*/  IMAD.WIDE.U32 R4, R3, c[0x0][0x1c0], R4 ;  /* 0x0000700003047a25 */ /* 0x000fc800078e0004 */
[----:B------:R-:W-:Y:S01]  /*a2a0*/  IMAD.MOV R3, RZ, RZ, -R2 ;  /* 0x000000ffff037224 */ /* 0x000fe200078e0a02 */
[----:B------:R-:W-:-:S03]  /*a2b0*/  IADD3 R5, R5, R9, RZ ;  /* 0x0000000905057210 */ /* 0x000fc60007ffe0ff */
[----:B------:R-:W-:Y:S02]  /*a2c0*/  IMAD R6, R3, c[0x0][0x2c4], R6 ;  /* 0x0000b10003067a24 */ /* 0x000fe400078e0206 */
[----:B------:R-:W-:-:S03]  /*a2d0*/  IMAD R3, R10, c[0x0][0x1b0], RZ ;  /* 0x00006c000a037a24 */ /* 0x000fc600078e02ff */
[----:B------:R-:W-:Y:S01]  /*a2e0*/  SHF.R.S32.HI R9, RZ, 0x1f, R6 ;  /* 0x0000001fff097819 */ /* 0x000fe20000011406 */
[C---:B------:R-:W-:Y:S02]  /*a2f0*/  IMAD R10, R2.reuse, c[0x0][0x1b4], R3 ;  /* 0x00006d00020a7a24 */ /* 0x040fe400078e0203 */
[----:B------:R-:W-:-:S04]  /*a300*/  IMAD.WIDE.U32 R2, R2, c[0x0][0x1b0], R4 ;  /* 0x00006c0002027a25 */ /* 0x000fc800078e0004 */
[----:B------:R-:W-:Y:S02]  /*a310*/  IMAD R4, R9, c[0x0][0x1a8], RZ ;  /* 0x00006a0009047a24 */ /* 0x000fe400078e02ff */
[----:B------:R-:W-:Y:S02]  /*a320*/  IMAD.IADD R3, R3, 0x1, R10 ;  /* 0x0000000103037824 */ /* 0x000fe400078e020a */
[C---:B------:R-:W-:Y:S02]  /*a330*/  IMAD R4, R6.reuse, c[0x0][0x1ac], R4 ;  /* 0x00006b0006047a24 */ /* 0x040fe400078e0204 */
[----:B------:R-:W-:-:S05]  /*a340*/  IMAD.WIDE.U32 R2, R6, c[0x0][0x1a8], R2 ;  /* 0x00006a0006027a25 */ /* 0x000fca00078e0002 */
[----:B------:R-:W-:Y:S02]  /*a350*/  IADD3 R3, R3, R4, RZ ;  /* 0x0000000403037210 */ /* 0x000fe40007ffe0ff */
[----:B------:R-:W-:-:S04]  /*a360*/  LEA R6, P0, R2, c[0x0][0x160], 0x1 ;  /* 0x0000580002067a11 */ /* 0x000fc800078008ff */
[----:B------:R-:W-:Y:S02]  /*a370*/  LEA.HI.X R5, R2, c[0x0][0x164], R3, 0x1, P0 ;  /* 0x0000590002057a11 */ /* 0x000fe400000f0c03 */
[----:B------:R-:W-:Y:S01]  /*a380*/  @!P1 MOV R17, R11 ;  /* 0x0000000b00119202 */ /* 0x000fe20000000f00 */
[----:B------:R-:W-:Y:S05]  /*a390*/  BRA.DIV ~URZ, `(.L_x_2993) ;  /* 0x00018f127f007947 */ /* 0x000fea000b800000 */
[----:B------:R1:W2:Y:S02]  /*a3a0*/  SHFL.IDX PT, R4, R5, RZ, 0x181f ;  /* 0x00181fff05047589 */ /* 0x0002a400000e0000 */
.L_x_3175:
[----:B------:R-:W-:Y:S05]  /*a3b0*/  BRA.DIV ~URZ, `(.L_x_2994) ;  /* 0x00018f627f007947 */ /* 0x000fea000b800000 */
[----:B------:R3:W4:Y:S02]  /*a3c0*/  SHFL.IDX PT, R2, R6, RZ, 0x181f ;  /* 0x00181fff06027589 */ /* 0x00072400000e0000 */
.L_x_3176:
[----:B---3--:R-:W3:Y:S01]  /*a3d0*/  LDL R3, [R1+0x8] ;  /* 0x0000080001037983 */ /* 0x008ee20000100800 */
[----:B------:R-:W-:Y:S01]  /*a3e0*/  LOP3.LUT R236, R236, 0xfffffffb, RZ, 0xc0, !PT ;  /* 0xfffffffbecec7812 */ /* 0x000fe200078ec0ff */
[----:B------:R-:W-:Y:S01]  /*a3f0*/  BSSY B0, `(.L_x_2995) ;  /* 0x0000014000007945 */ /* 0x000fe20003800000 */
[----:B---3--:R-:W-:-:S05]  /*a400*/  IMAD R68, R3, c[0x0][0x2c4], RZ ;  /* 0x0000b10003447a24 */ /* 0x008fca00078e02ff */
        /* <DEDUP_REMOVED lines=18> */
.L_x_2996:
[----:B------:R-:W-:Y:S05]  /*a530*/  BSYNC B0 ;  /* 0x0000000000007941 */ /* 0x000fea0003800000 */
.L_x_2995:
[----:B------:R-:W-:Y:S05]  /*a540*/  BRA.DIV ~URZ, `(.L_x_2997) ;  /* 0x00018e427f007947 */ /* 0x000fea000b800000 */
[----:B--2---:R2:W3:Y:S04]  /*a550*/  SHFL.IDX PT, R4, R5, 0x1, 0x181f ;  /* 0x00381f0005047f89 */ /* 0x0044e800000e0000 */
[----:B----4-:R2:W4:Y:S02]  /*a560*/  SHFL.IDX PT, R2, R6, 0x1, 0x181f ;  /* 0x00381f0006027f89 */ /* 0x01052400000e0000 */
.L_x_3177:
[----:B------:R-:W-:Y:S01]  /*a570*/  IADD3 R3, R16, 0x20, RZ ;  /* 0x0000002010037810 */ /* 0x000fe20007ffe0ff */
[----:B------:R-:W-:Y:S01]  /*a580*/  BSSY B0, `(.L_x_2998) ;  /* 0x0000014000007945 */ /* 0x000fe20003800000 */
[----:B------:R-:W-:Y:S02]  /*a590*/  LOP3.LUT R236, R236, 0xfffffff7, RZ, 0xc0, !PT ;  /* 0xfffffff7ecec7812 */ /* 0x000fe400078ec0ff */
[----:B------:R-:W-:-:S13]  /*a5a0*/  ISETP.GE.AND P0, PT, R3, R68, PT ;  /* 0x000000440300720c */ /* 0x000fda0003f06270 */
[----:B------:R-:W-:Y:S01]  /*a5b0*/  @P0 LOP3.LUT R236, R236, 0x8, RZ, 0xfc, !PT ;  /* 0x00000008ecec0812 */ /* 0x000fe200078efcff */
[----:B------:R-:W-:Y:S05]  /*a5c0*/  @P0 BRA `(.L_x_2999) ;  /* 0x000000f000000947 */ /* 0x000fea0003800000 */
[----:B----4-:R-:W-:-:S04]  /*a5d0*/  LEA R14, P0, R140, R2, 0x1 ;  /* 0x000000028c0e7211 */ /* 0x010fc800078008ff */
[----:B---3--:R-:W-:Y:S02]  /*a5e0*/  LEA.HI.X R15, R140, R4, R141, 0x1, P0 ;  /* 0x000000048c0f7211 */ /* 0x008fe400000f0c8d */
        /* <DEDUP_REMOVED lines=13> */
.L_x_2999:
[----:B------:R-:W-:Y:S05]  /*a6c0*/  BSYNC B0 ;  /* 0x0000000000007941 */ /* 0x000fea0003800000 */
.L_x_2998:
[----:B------:R-:W-:Y:S05]  /*a6d0*/  BRA.DIV ~URZ, `(.L_x_3000) ;  /* 0x00018d827f007947 */ /* 0x000fea000b800000 */
[----:B---3--:R3:W1:Y:S02]  /*a6e0*/  SHFL.IDX PT, R4, R5, 0x2, 0x181f ;  /* 0x00581f0005047f89 */ /* 0x00866400000e0000 */
.L_x_3178:
[----:B------:R-:W-:Y:S05]  /*a6f0*/  BRA.DIV ~URZ, `(.L_x_3001) ;  /* 0x00018dd27f007947 */ /* 0x000fea000b800000 */
[----:B----4-:R4:W2:Y:S02]  /*a700*/  SHFL.IDX PT, R2, R6, 0x2, 0x181f ;  /* 0x00581f0006027f89 */ /* 0x0108a400000e0000 */
.L_x_3179:
[----:B------:R-:W-:Y:S01]  /*a710*/  IADD3 R3, R16, 0x40, RZ ;  /* 0x0000004010037810 */ /* 0x000fe20007ffe0ff */
[----:B------:R-:W-:Y:S01]  /*a720*/  BSSY B0, `(.L_x_3002) ;  /* 0x0000014000007945 */ /* 0x000fe20003800000 */
[----:B------:R-:W-:Y:S02]  /*a730*/  LOP3.LUT R236, R236, 0xffffffef, RZ, 0xc0, !PT ;  /* 0xffffffefecec7812 */ /* 0x000fe400078ec0ff */
[----:B------:R-:W-:-:S13]  /*a740*/  ISETP.GE.AND P0, PT, R3, R68, PT ;  /* 0x000000440300720c */ /* 0x000fda0003f06270 */
[----:B------:R-:W-:Y:S01]  /*a750*/  @P0 LOP3.LUT R236, R236, 0x10, RZ, 0xfc, !PT ;  /* 0x00000010ecec0812 */ /* 0x000fe200078efcff */
[----:B------:R-:W-:Y:S05]  /*a760*/  @P0 BRA `(.L_x_3003) ;  /* 0x000000f000000947 */ /* 0x000fea0003800000 */
[----:B--2---:R-:W-:-:S04]  /*a770*/  LEA R14, P0, R140, R2, 0x1 ;  /* 0x000000028c0e7211 */ /* 0x004fc800078008ff */
        /* <DEDUP_REMOVED lines=14> */
.L_x_3003:
[----:B------:R-:W-:Y:S05]  /*a860*/  BSYNC B0 ;  /* 0x0000000000007941 */ /* 0x000fea0003800000 */
.L_x_3002:
[----:B------:R-:W-:Y:S05]  /*a870*/  BRA.DIV ~URZ, `(.L_x_3004) ;  /* 0x00018cc27f007947 */ /* 0x000fea000b800000 */
[----:B-1----:R1:W3:Y:S04]  /*a880*/  SHFL.IDX PT, R4, R5, 0x3, 0x181f ;  /* 0x00781f0005047f89 */ /* 0x0022e800000e0000 */
[----:B--2---:R1:W2:Y:S02]  /*a890*/  SHFL.IDX PT, R2, R6, 0x3, 0x181f ;  /* 0x00781f0006027f89 */ /* 0x0042a400000e0000 */
.L_x_3180:
[----:B------:R-:W-:Y:S01]  /*a8a0*/  IADD3 R3, R16, 0x60, RZ ;  /* 0x0000006010037810 */ /* 0x000fe20007ffe0ff */
[----:B-----5:R-:W-:Y:S01]  /*a8b0*/  IMAD.WIDE.U32 R248, R17, c[0x0][0x2b0], RZ ;  /* 0x0000ac0011f87a25 */ /* 0x020fe200078e00ff */
[----:B------:R-:W-:Y:S02]  /*a8c0*/  LOP3.LUT R236, R236, 0xfffffffe, RZ, 0xc0, !PT ;  /* 0xfffffffeecec7812 */ /* 0x000fe400078ec0ff */
[----:B------:R-:W-:-:S13]  /*a8d0*/  ISETP.GE.AND P1, PT, R3, R68, PT ;  /* 0x000000440300720c */ /* 0x000fda0003f26270 */
[----:B--2---:R-:W-:Y:S02]  /*a8e0*/  @!P1 LEA R14, P0, R140, R2, 0x1 ;  /* 0x000000028c0e9211 */ /* 0x004fe400078008ff */
        /* <DEDUP_REMOVED lines=13> */
[----:B------:R-:W-:-:S05]  /*a9c0*/  @!P1 LEA.HI.X R3, R220, R4, R238, 0x1, P0 ;  /* 0x00000004dc039211 */ /* 0x000fca00000f0cee */
[----:B------:R3:W-:Y:S04]  /*a9d0*/  @!P1 LDGSTS.E.BYPASS.LTC128B.128 [R217+0x1f080], [R2.64], !P2 ;  /* 0x1f08000002d99fae */ /* 0x0007e8000d101d46 */
[----:B------:R-:W0:Y:S01]  /*a9e0*/  LDGDEPBAR ;  /* 0x00000000000079af */ /* 0x000e220000000000 */
[----:B------:R-:W-:Y:S01]  /*a9f0*/  WARPSYNC 0xffffffff ;  /* 0xffffffff00007948 */ /* 0x000fe20003800000 */
[----:B---3--:R-:W-:-:S05]  /*aa00*/  SHF.R.S32.HI R2, RZ, 0x1f, R17 ;  /* 0x0000001fff027819 */ /* 0x008fca0000011411 */
[----:B------:R-:W-:-:S04]  /*aa10*/  IMAD R2, R2, c[0x0][0x2b0], RZ ;  /* 0x0000ac0002027a24 */ /* 0x000fc800078e02ff */
[----:B------:R-:W-:-:S04]  /*aa20*/  IMAD R2, R17, c[0x0][0x2b4], R2 ;  /* 0x0000ad0011027a24 */ /* 0x000fc800078e0202 */
[----:B------:R-:W-:Y:S02]  /*aa30*/  IMAD.IADD R250, R249, 0x1, R2 ;  /* 0x00000001f9fa7824 */ /* 0x000fe400078e0202 */
[----:B--2---:R-:W2:Y:S04]  /*aa40*/  LDL R9, [R1+0xc] ;  /* 0x00000c0001097983 */ /* 0x004ea80000100800 */
[----:B-1----:R-:W3:Y:S01]  /*aa50*/  LDL R5, [R1] ;  /* 0x0000000001057983 */ /* 0x002ee20000100800 */
[----:B------:R-:W-:Y:S02]  /*aa60*/  IMAD.MOV.U32 R123, RZ, RZ, 0x30 ;  /* 0x00000030ff7b7424 */ /* 0x000fe400078e00ff */
[----:B------:R-:W-:Y:S02]  /*aa70*/  IMAD.MOV.U32 R2, RZ, RZ, c[0x0][0x2b8] ;  /* 0x0000ae00ff027624 */ /* 0x000fe400078e00ff */
[----:B------:R-:W-:Y:S01]  /*aa80*/  IMAD R123, R218, R123, -0x30 ;  /* 0xffffffd0da7b7424 */ /* 0x000fe200078e027b */
[----:B------:R-:W-:Y:S02]  /*aa90*/  BAR.SYNC.DEFER_BLOCKING 0x0 ;  /* 0x0000000000007b1d */ /* 0x000fe40000010000 */
[----:B------:R-:W-:Y:S01]  /*aaa0*/  ISETP.NE.AND P1, PT, R2, 0x1, PT ;  /* 0x000000010200780c */ /* 0x000fe20003f25270 */
[----:B------:R-:W-:Y:S01]  /*aab0*/  IMAD.IADD R3, R0, 0x1, R123 ;  /* 0x0000000100037824 */ /* 0x000fe200078e027b */
[----:B------:R-:W-:Y:S01]  /*aac0*/  LOP3.LUT R236, R236, 0xfffffffd, RZ, 0xc0, !PT ;  /* 0xfffffffdecec7812 */ /* 0x000fe200078ec0ff */
[----:B------:R-:W-:-:S10]  /*aad0*/  IMAD.MOV.U32 R221, RZ, RZ, RZ ;  /* 0x000000ffffdd7224 */ /* 0x000fd400078e00ff */
[----:B------:R-:W-:Y:S02]  /*aae0*/  @P1 LOP3.LUT R236, R236, 0x2, RZ, 0xfc, !PT ;  /* 0x00000002ecec1812 */ /* 0x000fe400078efcff */
[C---:B--2---:R-:W-:Y:S01]  /*aaf0*/  ISETP.GE.AND P0, PT, R3.reuse, R9, PT ;  /* 0x000000090300720c */ /* 0x044fe20003f06270 */
[----:B---3--:R-:W-:-:S03]  /*ab00*/  IMAD.IADD R3, R3, 0x1, R5 ;  /* 0x0000000103037824 */ /* 0x008fc600078e0205 */
[----:B------:R-:W-:Y:S01]  /*ab10*/  ISETP.GT.OR P0, PT, R0, 0x2f, P0 ;  /* 0x0000002f0000780c */ /* 0x000fe20000704670 */
[----:B------:R-:W-:-:S04]  /*ab20*/  @P1 IMAD.HI.U32 R4, R3, c[0x0][0x2bc], RZ ;  /* 0x0000af0003041a27 */ /* 0x000fc800078e00ff */
[----:B------:R-:W-:Y:S01]  /*ab30*/  IMAD.MOV.U32 R2, RZ, RZ, R3 ;  /* 0x000000ffff027224 */ /* 0x000fe200078e0003 */
[----:B------:R-:W-:-:S07]  /*ab40*/  @P1 SHF.R.U32.HI R2, RZ, c[0x0][0x2c0], R4 ;  /* 0x0000b000ff021a19 */ /* 0x000fce0000011604 */
[----:B------:R-:W-:-:S04]  /*ab50*/  @!P0 IADD3 R5, P1, R2, R248, RZ ;  /* 0x000000f802058210 */ /* 0x000fc80007f3e0ff */
[----:B----4-:R-:W-:Y:S02]  /*ab60*/  @!P0 LEA.HI.X.SX32 R6, R2, R250, 0x1, P1 ;  /* 0x000000fa02068211 */ /* 0x010fe400008f0eff */
[----:B------:R-:W-:-:S04]  /*ab70*/  @!P0 LEA R4, P1, R5, c[0x0][0x2a0], 0x2 ;  /* 0x0000a80005048a11 */ /* 0x000fc800078210ff */
[----:B------:R-:W-:-:S05]  /*ab80*/  @!P0 LEA.HI.X R5, R5, c[0x0][0x2a4], R6, 0x2, P1 ;  /* 0x0000a90005058a11 */ /* 0x000fca00008f1406 */
[----:B------:R1:W2:Y:S01]  /*ab90*/  @!P0 LDG.E R221, [R4.64] ;  /* 0x0000000604dd8981 */ /* 0x0002a2000c1e1900 */
[----:B------:R-:W-:-:S04]  /*aba0*/  IMAD.MOV R2, RZ, RZ, -R2 ;  /* 0x000000ffff027224 */ /* 0x000fc800078e0a02 */
[----:B------:R-:W-:-:S05]  /*abb0*/  IMAD R222, R2, c[0x0][0x2b8], R3 ;  /* 0x0000ae0002de7a24 */ /* 0x000fca00078e0203 */
[----:B------:R-:W-:Y:S01]  /*abc0*/  SHF.R.S32.HI R120, RZ, 0x1f, R222 ;  /* 0x0000001fff787819 */ /* 0x000fe200000114de */
[----:B------:R-:W-:-:S04]  /*abd0*/  IMAD.WIDE.U32 R2, R222, c[0x0][0x1e0], RZ ;  /* 0x00007800de027a25 */ /* 0x000fc800078e00ff */
[----:B-1----:R-:W-:-:S04]  /*abe0*/  IMAD R4, R120, c[0x0][0x1e0], RZ ;  /* 0x0000780078047a24 */ /* 0x002fc800078e02ff */
[----:B------:R-:W-:-:S04]  /*abf0*/  IMAD R4, R222, c[0x0][0x1e4], R4 ;  /* 0x00007900de047a24 */ /* 0x000fc800078e0204 */
[----:B------:R-:W-:Y:S02]  /*ac00*/  IMAD.IADD R3, R3, 0x1, R4 ;  /* 0x0000000103037824 */ /* 0x000fe400078e0204 */
[----:B------:R-:W-:-:S04]  /*ac10*/  IMAD.WIDE.U32 R246, R244, c[0x0][0x1e8], RZ ;  /* 0x00007a00f4f67a25 */ /* 0x000fc800078e00ff */
[----:B------:R-:W-:Y:S02]  /*ac20*/  IMAD R245, R244, c[0x0][0x1ec], R247 ;  /* 0x00007b00f4f57a24 */ /* 0x000fe400078e02f7 */
[----:B------:R-:W-:Y:S01]  /*ac30*/  IMAD R119, R124, -0x30, R9 ;  /* 0xffffffd07c777824 */ /* 0x000fe200078e0209 */
[----:B------:R-:W-:Y:S02]  /*ac40*/  ISETP.GT.AND P6, PT, R0, 0x2f, PT ;  /* 0x0000002f0000780c */ /* 0x000fe40003fc4270 */
[----:B--2---:R-:W-:Y:S01]  /*ac50*/  SHF.R.S32.HI R121, RZ, 0x1f, R221 ;  /* 0x0000001fff797819 */ /* 0x004fe200000114dd */
[----:B------:R-:W-:-:S04]  /*ac60*/  IMAD.WIDE.U32 R2, R221, c[0x0][0x1f0], R2 ;  /* 0x00007c00dd027a25 */ /* 0x000fc800078e0002 */
[----:B------:R-:W-:Y:S01]  /*ac70*/  IMAD R4, R121, c[0x0][0x1f0], RZ ;  /* 0x00007c0079047a24 */ /* 0x000fe200078e02ff */
[----:B------:R-:W-:-:S03]  /*ac80*/  IADD3 R2, P0, R2, R246, RZ ;  /* 0x000000f602027210 */ /* 0x000fc60007f1e0ff */
[----:B------:R-:W-:-:S05]  /*ac90*/  IMAD R4, R221, c[0x0][0x1f4], R4 ;  /* 0x00007d00dd047a24 */ /* 0x000fca00078e0204 */
[----:B------:R-:W-:Y:S02]  /*aca0*/  IADD3.X R3, R245, R3, R4, P0, !PT ;  /* 0x00000003f5037210 */ /* 0x000fe400007fe404 */
[C---:B------:R-:W-:Y:S02]  /*acb0*/  LEA R6, P0, R2.reuse, c[0x0][0x1c8], 0x1 ;  /* 0x0000720002067a11 */ /* 0x040fe400078008ff */
[----:B------:R-:W-:Y:S02]  /*acc0*/  IMNMX R4, R119, 0x30, PT ;  /* 0x0000003077047817 */ /* 0x000fe40003800200 */
[----:B------:R-:W-:Y:S02]  /*acd0*/  LEA.HI.X R14, R2, c[0x0][0x1cc], R3, 0x1, P0 ;  /* 0x00007300020e7a11 */ /* 0x000fe400000f0c03 */
[----:B------:R-:W1:Y:S01]  /*ace0*/  SHFL.IDX PT, R2, R6, RZ, 0x181f ;  /* 0x00181fff06027589 */ /* 0x000e6200000e0000 */
[----:B------:R-:W-:-:S03]  /*acf0*/  IMAD.IADD R9, R4, 0x1, -R143 ;  /* 0x0000000104097824 */ /* 0x000fc600078e0a8f */
[----:B------:R-:W2:Y:S02]  /*ad00*/  SHFL.IDX PT, R3, R14, RZ, 0x181f ;  /* 0x00181fff0e037589 */ /* 0x000ea400000e0000 */
[----:B------:R-:W-:-:S13]  /*ad10*/  ISETP.GE.AND P0, PT, R9, 0x1, PT ;  /* 0x000000010900780c */ /* 0x000fda0003f06270 */
[----:B-1----:R-:W-:-:S04]  /*ad20*/  @P0 LEA R4, P1, R140, R2, 0x1 ;  /* 0x000000028c040211 */ /* 0x002fc800078208ff */
[----:B--2---:R-:W-:Y:S02]  /*ad30*/  @P0 LEA.HI.X R5, R140, R3, R141, 0x1, P1 ;  /* 0x000000038c050211 */ /* 0x004fe400008f0c8d */
[----:B------:R-:W-:-:S04]  /*ad40*/  @P0 LEA R12, P1, R234, R2, 0x1 ;  /* 0x00000002ea0c0211 */ /* 0x000fc800078208ff */
[----:B------:R-:W-:Y:S02]  /*ad50*/  @P0 LEA.HI.X R13, R234, R3, R237, 0x1, P1 ;  /* 0x00000003ea0d0211 */ /* 0x000fe400008f0ced */
[----:B------:R-:W-:-:S04]  /*ad60*/  @P0 LEA R10, P1, R219, R2, 0x1 ;  /* 0x00000002db0a0211 */ /* 0x000fc800078208ff */
[----:B------:R-:W-:Y:S02]  /*ad70*/  @P0 LEA.HI.X R11, R219, R3, R239, 0x1, P1 ;  /* 0x00000003db0b0211 */ /* 0x000fe400008f0cef */
[----:B------:R-:W-:-:S13]  /*ad80*/  @P0 ISETP.GE.AND P1, PT, R140, c[0x0][0x1d4], PT ;  /* 0x000075008c000a0c */ /* 0x000fda0003f26270 */
[----:B------:R-:W-:Y:S01]  /*ad90*/  @!PT LDS RZ, [RZ] ;  /* 0x00000000fffff984 */ /* 0x000fe20000000800 */
[----:B------:R1:W-:Y:S01]  /*ada0*/  @P0 LDGSTS.E.BYPASS.LTC128B.128 [R216+0xa080], [R4.64], !P1 ;  /* 0x0a08000004d80fae */ /* 0x0003e2000c901d46 */
[----:B------:R-:W-:-:S04]  /*adb0*/  @P0 LEA R2, P1, R220, R2, 0x1 ;  /* 0x00000002dc020211 */ /* 0x000fc800078208ff */
[----:B------:R-:W-:Y:S02]  /*adc0*/  @P0 LEA.HI.X R3, R220, R3, R238, 0x1, P1 ;  /* 0x00000003dc030211 */ /* 0x000fe400008f0cee */
[----:B------:R-:W-:-:S13]  /*add0*/  @P0 ISETP.GE.AND P1, PT, R142, c[0x0][0x1d4], PT ;  /* 0x000075008e000a0c */ /* 0x000fda0003f26270 */
[----:B------:R2:W-:Y:S01]  /*ade0*/  @P0 LDGSTS.E.BYPASS.LTC128B.128 [R216+0xb880], [R12.64], !P1 ;  /* 0x0b8800000cd80fae */ /* 0x0005e2000c901d46 */
[----:B------:R-:W-:-:S13]  /*adf0*/  @P0 ISETP.GE.AND P1, PT, R219, c[0x0][0x1d4], PT ;  /* 0x00007500db000a0c */ /* 0x000fda0003f26270 */
[----:B------:R3:W-:Y:S01]  /*ae00*/  @P0 LDGSTS.E.BYPASS.LTC128B.128 [R216+0xd080], [R10.64], !P1 ;  /* 0x0d0800000ad80fae */ /* 0x0007e2000c901d46 */
[----:B------:R-:W-:-:S13]  /*ae10*/  @P0 ISETP.GE.AND P1, PT, R220, c[0x0][0x1d4], PT ;  /* 0x00007500dc000a0c */ /* 0x000fda0003f26270 */
[----:B------:R4:W-:Y:S01]  /*ae20*/  @P0 LDGSTS.E.BYPASS.LTC128B.128 [R216+0xe880], [R2.64], !P1 ;  /* 0x0e88000002d80fae */ /* 0x0009e2000c901d46 */
[----:B------:R-:W-:-:S03]  /*ae30*/  ISETP.GE.AND P0, PT, R9, 0x21, PT ;  /* 0x000000210900780c */ /* 0x000fc60003f06270 */
[----:B----4-:R-:W1:Y:S04]  /*ae40*/  SHFL.IDX PT, R2, R6, 0x1, 0x181f ;  /* 0x00381f0006027f89 */ /* 0x010e6800000e0000 */
[----:B------:R-:W4:Y:S06]  /*ae50*/  SHFL.IDX PT, R3, R14, 0x1, 0x181f ;  /* 0x00381f000e037f89 */ /* 0x000f2c00000e0000 */
[----:B-1----:R-:W-:-:S04]  /*ae60*/  @P0 LEA R4, P1, R140, R2, 0x1 ;  /* 0x000000028c040211 */ /* 0x002fc800078208ff */
[----:B----4-:R-:W-:Y:S02]  /*ae70*/  @P0 LEA.HI.X R5, R140, R3, R141, 0x1, P1 ;  /* 0x000000038c050211 */ /* 0x010fe400008f0c8d */
[----:B--2---:R-:W-:-:S04]  /*ae80*/  @P0 LEA R12, P1, R234, R2, 0x1 ;  /* 0x00000002ea0c0211 */ /* 0x004fc800078208ff */
[----:B------:R-:W-:Y:S02]  /*ae90*/  @P0 LEA.HI.X R13, R234, R3, R237, 0x1, P1 ;  /* 0x00000003ea0d0211 */ /* 0x000fe400008f0ced */
[----:B---3--:R-:W-:-:S04]  /*aea0*/  @P0 LEA R10, P1, R219, R2, 0x1 ;  /* 0x00000002db0a0211 */ /* 0x008fc800078208ff */
[----:B------:R-:W-:Y:S02]  /*aeb0*/  @P0 LEA.HI.X R11, R219, R3, R239, 0x1, P1 ;  /* 0x00000003db0b0211 */ /* 0x000fe400008f0cef */
[----:B------:R-:W-:-:S13]  /*aec0*/  @P0 ISETP.GE.AND P1, PT, R140, c[0x0][0x1d4], PT ;  /* 0x000075008c000a0c */ /* 0x000fda0003f26270 */
        /* <DEDUP_REMOVED lines=14> */
.L_x_3005:
[----:B------:R-:W-:Y:S01]  /*afb0*/  ULDC.U8 UR4, c[0x0][0x298] ;  /* 0x0000a60000047ab9 */ /* 0x000fe20000000000 */
[----:B-1----:R-:W-:Y:S01]  /*afc0*/  SHF.R.S32.HI R2, RZ, 0x1f, R122 ;  /* 0x0000001fff027819 */ /* 0x002fe2000001147a */
[----:B------:R-:W-:Y:S01]  /*afd0*/  IMAD.WIDE.U32 R10, R122, c[0x0][0x280], RZ ;  /* 0x0000a0007a0a7a25 */ /* 0x000fe200078e00ff */
        /* <DEDUP_REMOVED lines=15> */
[----:B------:R1:W5:Y:S11]  /*b0d0*/  LDL R104, [R1+0xd8] ;  /* 0x0000d80001687983 */ /* 0x0003760000100800 */
        /* <DEDUP_REMOVED lines=41> */
[----:B--2---:R-:W-:Y:S01]  /*b370*/  @!P3 IMAD.X R21, R5, 0x1, R6, P0 ;  /* 0x000000010515b824 */ /* 0x004fe200000e0606 */
[----:B----4-:R-:W-:Y:S02]  /*b380*/  @!P3 IADD3 R18, P0, R2, R9, RZ ;  /* 0x000000090212b210 */ /* 0x010fe40007f1e0ff */
[C---:B-----5:R-:W-:Y:S01]  /*b390*/  @!P2 SHF.L.U64.HI R9, R148.reuse, 0x1, R108 ;  /* 0x000000019409a819 */ /* 0x060fe2000001026c */
[----:B------:R-:W-:Y:S01]  /*b3a0*/  CS2R R28, SRZ ;  /* 0x00000000001c7805 */ /* 0x000fe2000001ff00 */
[----:B------:R2:W5:Y:S01]  /*b3b0*/  @!P3 LD.E.64 R22, [R20.64] ;  /* 0x000000061416b980 */ /* 0x000562000c101b00 */
[----:B-1----:R-:W-:Y:S02]  /*b3c0*/  @!P3 IMAD.X R19, R3, 0x1, R6, P0 ;  /* 0x000000010313b824 */ /* 0x002fe400000e0606 */
[----:B------:R-:W-:Y:S01]  /*b3d0*/  @!P2 IMAD.SHL.U32 R6, R148, 0x2, RZ ;  /* 0x000000029406a824 */ /* 0x000fe200078e00ff */
[----:B------:R-:W-:Y:S01]  /*b3e0*/  CS2R R30, SRZ ;  /* 0x00000000001e7805 */ /* 0x000fe2000001ff00 */
[----:B------:R-:W-:Y:S01]  /*b3f0*/  CS2R R34, SRZ ;  /* 0x0000000000227805 */ /* 0x000fe2000001ff00 */
        /* <DEDUP_REMOVED lines=8> */
[--C-:B------:R-:W-:Y:S01]  /*b480*/  @!P1 IMAD.X R13, R5, 0x1, R9.reuse, P0 ;  /* 0x00000001050d9824 */ /* 0x100fe200000e0609 */
[----:B------:R-:W-:Y:S01]  /*b490*/  @!P1 IADD3 R10, P0, R2, R6, RZ ;  /* 0x00000006020a9210 */ /* 0x000fe20007f1e0ff */
[----:B--2---:R-:W-:Y:S01]  /*b4a0*/  CS2R R20, SRZ ;  /* 0x0000000000147805 */ /* 0x004fe2000001ff00 */
[----:B------:R-:W-:Y:S01]  /*b4b0*/  CS2R R36, SRZ ;  /* 0x0000000000247805 */ /* 0x000fe2000001ff00 */
[----:B-1----:R-:W-:Y:S01]  /*b4c0*/  CS2R R18, SRZ ;  /* 0x0000000000127805 */ /* 0x002fe2000001ff00 */
[----:B------:R1:W5:Y:S01]  /*b4d0*/  @!P1 LD.E.64 R28, [R12.64] ;  /* 0x000000060c1c9980 */ /* 0x000362000c101b00 */
[----:B------:R-:W-:Y:S01]  /*b4e0*/  @!P1 IMAD.X R11, R3, 0x1, R9, P0 ;  /* 0x00000001030b9824 */ /* 0x000fe200000e0609 */
[C---:B------:R-:W-:Y:S02]  /*b4f0*/  ISETP.GE.AND P0, PT, R147.reuse, c[0x0][0x27c], PT ;  /* 0x00009f0093007a0c */ /* 0x040fe40003f06270 */
[----:B------:R1:W5:Y:S04]  /*b500*/  @!P2 LD.E.64 R20, [R14.64] ;  /* 0x000000060e14a980 */ /* 0x000368000c101b00 */
[----:B------:R1:W5:Y:S04]  /*b510*/  @!P2 LD.E.64 R18, [R16.64] ;  /* 0x000000061012a980 */ /* 0x000368000c101b00 */
[----:B------:R1:W5:Y:S03]  /*b520*/  @!P1 LD.E.64 R30, [R10.64] ;  /* 0x000000060a1e9980 */ /* 0x000366000c101b00 */
        /* <DEDUP_REMOVED lines=8> */
.L_x_3009:
[----:B------:R-:W-:Y:S05]  /*b5b0*/  BSYNC B0 ;  /* 0x0000000000007941 */ /* 0x000fea0003800000 */
.L_x_3008:
[----:B-1---5:R-:W-:Y:S01]  /*b5c0*/  IMAD.MOV.U32 R3, RZ, RZ, R34 ;  /* 0x000000ffff037224 */ /* 0x022fe200078e0022 */
[----:B------:R-:W-:Y:S01]  /*b5d0*/  LOP3.LUT P0, RZ, R236, 0x8, RZ, 0xc0, !PT ;  /* 0x00000008ecff7812 */ /* 0x000fe2000780c0ff */
[----:B----4-:R-:W-:Y:S01]  /*b5e0*/  IMAD.MOV.U32 R2, RZ, RZ, R35 ;  /* 0x000000ffff027224 */ /* 0x010fe200078e0023 */
[----:B------:R-:W-:Y:S01]  /*b5f0*/  MOV R6, R31 ;  /* 0x0000001f00067202 */ /* 0x000fe20000000f00 */
[----:B--2---:R-:W-:Y:S01]  /*b600*/  IMAD.MOV.U32 R5, RZ, RZ, R28 ;  /* 0x000000ffff057224 */ /* 0x004fe200078e001c */
[----:B------:R-:W-:Y:S01]  /*b610*/  BSSY B0, `(.L_x_3010) ;  /* 0x000004e000007945 */ /* 0x000fe20003800000 */
[----:B---3--:R-:W-:Y:S01]  /*b620*/  IMAD.MOV.U32 R4, RZ, RZ, R29 ;  /* 0x000000ffff047224 */ /* 0x008fe200078e001d */
        /* <DEDUP_REMOVED lines=35> */
[----:B------:R-:W-:-:S10]  /*b860*/  CS2R R40, SRZ ;  /* 0x0000000000287805 */ /* 0x000fd4000001ff00 */
[C---:B------:R-:W-:Y:S01]  /*b870*/  @!P0 IMAD.SHL.U32 R6, R144.reuse, 0x2, RZ ;  /* 0x0000000290068824 */ /* 0x040fe200078e00ff */
[----:B------:R-:W-:-:S04]  /*b880*/  @!P0 SHF.L.U64.HI R9, R144, 0x1, R145 ;  /* 0x0000000190098819 */ /* 0x000fc80000010291 */
[----:B---3--:R-:W-:-:S05]  /*b890*/  @!P0 IADD3 R12, P1, R4, R6, RZ ;  /* 0x00000006040c8210 */ /* 0x008fca0007f3e0ff */
[----:B--2---:R-:W-:Y:S01]  /*b8a0*/  @!P0 IMAD.X R13, R5, 0x1, R9, P1 ;  /* 0x00000001050d8824 */ /* 0x004fe200008e0609 */
[----:B-1----:R-:W-:Y:S01]  /*b8b0*/  @!P0 IADD3 R10, P1, R2, R6, RZ ;  /* 0x00000006020a8210 */ /* 0x002fe20007f3e0ff */
[----:B------:R-:W-:-:S03]  /*b8c0*/  @!P2 IMAD.SHL.U32 R6, R148, 0x2, RZ ;  /* 0x000000029406a824 */ /* 0x000fc600078e00ff */
[----:B------:R1:W5:Y:S01]  /*b8d0*/  @!P0 LD.E.64 R38, [R12.64] ;  /* 0x000000060c268980 */ /* 0x000362000c101b00 */
[----:B----4-:R-:W-:Y:S01]  /*b8e0*/  @!P0 IMAD.X R11, R3, 0x1, R9, P1 ;  /* 0x00000001030b8824 */ /* 0x010fe200008e0609 */
[----:B------:R-:W-:Y:S02]  /*b8f0*/  ISETP.GE.AND P1, PT, R146, c[0x0][0x27c], PT ;  /* 0x00009f0092007a0c */ /* 0x000fe40003f26270 */
[----:B------:R-:W-:Y:S02]  /*b900*/  @!P2 SHF.L.U64.HI R9, R148, 0x1, R108 ;  /* 0x000000019409a819 */ /* 0x000fe4000001026c */
[----:B------:R2:W5:Y:S01]  /*b910*/  @!P0 LD.E.64 R40, [R10.64] ;  /* 0x000000060a288980 */ /* 0x000562000c101b00 */
[----:B------:R-:W-:Y:S01]  /*b920*/  CS2R R42, SRZ ;  /* 0x00000000002a7805 */ /* 0x000fe2000001ff00 */
[----:B------:R-:W-:Y:S01]  /*b930*/  CS2R R44, SRZ ;  /* 0x00000000002c7805 */ /* 0x000fe2000001ff00 */
[----:B-1----:R-:W-:-:S05]  /*b940*/  @!P2 IADD3 R12, P0, R4, R6, RZ ;  /* 0x00000006040ca210 */ /* 0x002fca0007f1e0ff */
[----:B------:R-:W-:Y:S01]  /*b950*/  @!P2 IMAD.X R13, R5, 0x1, R9, P0 ;  /* 0x00000001050da824 */ /* 0x000fe200000e0609 */
[----:B--2---:R-:W-:Y:S01]  /*b960*/  @!P2 IADD3 R10, P0, R2, R6, RZ ;  /* 0x00000006020aa210 */ /* 0x004fe20007f1e0ff */
[----:B------:R-:W-:-:S03]  /*b970*/  @!P1 IMAD.SHL.U32 R6, R146, 0x2, RZ ;  /* 0x0000000292069824 */ /* 0x000fc600078e00ff */
[----:B------:R1:W5:Y:S01]  /*b980*/  @!P2 LD.E.64 R42, [R12.64] ;  /* 0x000000060c2aa980 */ /* 0x000362000c101b00 */
[----:B------:R-:W-:Y:S01]  /*b990*/  @!P2 IMAD.X R11, R3, 0x1, R9, P0 ;  /* 0x00000001030ba824 */ /* 0x000fe200000e0609 */
[----:B------:R-:W-:-:S04]  /*b9a0*/  @!P1 SHF.L.U64.HI R9, R146, 0x1, R105 ;  /* 0x0000000192099819 */ /* 0x000fc80000010269 */
[----:B------:R2:W5:Y:S01]  /*b9b0*/  @!P2 LD.E.64 R44, [R10.64] ;  /* 0x000000060a2ca980 */ /* 0x000562000c101b00 */
[----:B-1----:R-:W-:-:S05]  /*b9c0*/  @!P1 IADD3 R12, P0, R4, R6, RZ ;  /* 0x00000006040c9210 */ /* 0x002fca0007f1e0ff */
[----:B------:R-:W-:Y:S01]  /*b9d0*/  @!P1 IMAD.X R13, R5, 0x1, R9, P0 ;  /* 0x00000001050d9824 */ /* 0x000fe200000e0609 */
[----:B--2---:R-:W-:-:S05]  /*b9e0*/  @!P1 IADD3 R10, P0, R2, R6, RZ ;  /* 0x00000006020a9210 */ /* 0x004fca0007f1e0ff */
[----:B------:R-:W-:Y:S01]  /*b9f0*/  @!P1 IMAD.X R11, R3, 0x1, R9, P0 ;  /* 0x00000001030b9824 */ /* 0x000fe200000e0609 */
[----:B------:R-:W-:Y:S01]  /*ba00*/  ISETP.GE.AND P0, PT, R147, c[0x0][0x27c], PT ;  /* 0x00009f0093007a0c */ /* 0x000fe20003f06270 */
[----:B------:R-:W-:Y:S01]  /*ba10*/  CS2R R46, SRZ ;  /* 0x00000000002e7805 */ /* 0x000fe2000001ff00 */
[----:B------:R-:W-:-:S05]  /*ba20*/  CS2R R48, SRZ ;  /* 0x0000000000307805 */ /* 0x000fca000001ff00 */
[----:B------:R1:W5:Y:S04]  /*ba30*/  @!P1 LD.E.64 R46, [R12.64] ;  /* 0x000000060c2e9980 */ /* 0x000368000c101b00 */
[----:B------:R1:W5:Y:S02]  /*ba40*/  @!P1 LD.E.64 R48, [R10.64] ;  /* 0x000000060a309980 */ /* 0x000364000c101b00 */
[C---:B------:R-:W-:Y:S01]  /*ba50*/  @!P0 IMAD.SHL.U32 R6, R147.reuse, 0x2, RZ ;  /* 0x0000000293068824 */ /* 0x040fe200078e00ff */
[----:B------:R-:W-:-:S04]  /*ba60*/  @!P0 SHF.L.U64.HI R9, R147, 0x1, R104 ;  /* 0x0000000193098819 */ /* 0x000fc80000010268 */
[----:B------:R-:W-:-:S05]  /*ba70*/  @!P0 IADD3 R4, P1, R4, R6, RZ ;  /* 0x0000000604048210 */ /* 0x000fca0007f3e0ff */
[----:B------:R-:W-:Y:S01]  /*ba80*/  @!P0 IMAD.X R5, R5, 0x1, R9, P1 ;  /* 0x0000000105058824 */ /* 0x000fe200008e0609 */
[----:B------:R-:W-:Y:S01]  /*ba90*/  @!P0 IADD3 R2, P1, R2, R6, RZ ;  /* 0x0000000602028210 */ /* 0x000fe20007f3e0ff */
[----:B------:R-:W-:Y:S01]  /*baa0*/  CS2R R56, SRZ ;  /* 0x0000000000387805 */ /* 0x000fe2000001ff00 */
[----:B------:R-:W-:-:S03]  /*bab0*/  CS2R R50, SRZ ;  /* 0x0000000000327805 */ /* 0x000fc6000001ff00 */
[----:B------:R-:W-:Y:S02]  /*bac0*/  @!P0 IMAD.X R3, R3, 0x1, R9, P1 ;  /* 0x0000000103038824 */ /* 0x000fe400008e0609 */
[----:B------:R1:W5:Y:S04]  /*bad0*/  @!P0 LD.E.64 R56, [R4.64] ;  /* 0x0000000604388980 */ /* 0x000368000c101b00 */
[----:B------:R1:W5:Y:S02]  /*bae0*/  @!P0 LD.E.64 R50, [R2.64] ;  /* 0x0000000602328980 */ /* 0x000364000c101b00 */
.L_x_3011:
[----:B------:R-:W-:Y:S05]  /*baf0*/  BSYNC B0 ;  /* 0x0000000000007941 */ /* 0x000fea0003800000 */
.L_x_3010:
[----:B-12--5:R-:W-:Y:S01]  /*bb00*/  IMAD.MOV.U32 R5, RZ, RZ, R56 ;  /* 0x000000ffff057224 */ /* 0x026fe200078e0038 */
[----:B------:R-:W-:Y:S01]  /*bb10*/  LOP3.LUT P0, RZ, R236, 0x10, RZ, 0xc0, !PT ;  /* 0x00000010ecff7812 */ /* 0x000fe2000780c0ff */
[----:B---3--:R-:W-:Y:S01]  /*bb20*/  IMAD.MOV.U32 R4, RZ, RZ, R57 ;  /* 0x000000ffff047224 */ /* 0x008fe200078e0039 */
        /* <DEDUP_REMOVED lines=25> */
[----:B------:R1:W2:Y:S01]  /*bcc0*/  SHFL.IDX PT, R5, R32, 0x2, 0x181f ;  /* 0x00581f0020057f89 */ /* 0x0002a200000e0000 */
[----:B------:R-:W-:Y:S01]  /*bcd0*/  PRMT R92, R10, 0x7610, R92 ;  /* 0x000076100a5c7816 */ /* 0x000fe2000000005c */
        /* <DEDUP_REMOVED lines=21> */
[----:B---3--:R-:W-:-:S05]  /*be30*/  @!P0 IADD3 R10, P1, R4, R6, RZ ;  /* 0x00000006040a8210 */ /* 0x008fca0007f3e0ff */
[--C-:B--2---:R-:W-:Y:S01]  /*be40*/  @!P0 IMAD.X R11, R5, 0x1, R9.reuse, P1 ;  /* 0x00000001050b8824 */ /* 0x104fe200008e0609 */
[----:B-1----:R-:W-:Y:S02]  /*be50*/  @!P0 IADD3 R14, P1, R2, R6, RZ ;  /* 0x00000006020e8210 */ /* 0x002fe40007f3e0ff */
[----:B------:R-:W-:Y:S02]  /*be60*/  @!P2 IADD3 R12, P3, R4, R16, RZ ;  /* 0x00000010040ca210 */ /* 0x000fe40007f7e0ff */
[----:B------:R1:W5:Y:S01]  /*be70*/  @!P0 LD.E.64 R52, [R10.64] ;  /* 0x000000060a348980 */ /* 0x000362000c101b00 */
[----:B----4-:R-:W-:Y:S01]  /*be80*/  @!P0 IMAD.X R15, R3, 0x1, R9, P1 ;  /* 0x00000001030f8824 */ /* 0x010fe200008e0609 */
[----:B------:R-:W-:Y:S02]  /*be90*/  ISETP.GE.AND P1, PT, R146, c[0x0][0x27c], PT ;  /* 0x00009f0092007a0c */ /* 0x000fe40003f26270 */
[----:B------:R-:W-:Y:S02]  /*bea0*/  @!P2 SHF.L.U64.HI R6, R148, 0x1, R108 ;  /* 0x000000019406a819 */ /* 0x000fe4000001026c */
[----:B------:R2:W5:Y:S01]  /*beb0*/  @!P0 LD.E.64 R54, [R14.64] ;  /* 0x000000060e368980 */ /* 0x000562000c101b00 */
[----:B------:R-:W-:-:S02]  /*bec0*/  CS2R R58, SRZ ;  /* 0x00000000003a7805 */ /* 0x000fc4000001ff00 */
[----:B------:R-:W-:Y:S01]  /*bed0*/  @!P2 IMAD.X R13, R5, 0x1, R6, P3 ;  /* 0x00000001050da824 */ /* 0x000fe200018e0606 */
[----:B-1----:R-:W-:-:S05]  /*bee0*/  @!P2 IADD3 R10, P0, R2, R16, RZ ;  /* 0x00000010020aa210 */ /* 0x002fca0007f1e0ff */
[----:B------:R-:W-:Y:S02]  /*bef0*/  @!P2 IMAD.X R11, R3, 0x1, R6, P0 ;  /* 0x00000001030ba824 */ /* 0x000fe400000e0606 */
[C---:B------:R-:W-:Y:S01]  /*bf00*/  @!P1 IMAD.SHL.U32 R6, R146.reuse, 0x2, RZ ;  /* 0x0000000292069824 */ /* 0x040fe200078e00ff */
[----:B------:R-:W-:Y:S02]  /*bf10*/  @!P1 SHF.L.U64.HI R9, R146, 0x1, R105 ;  /* 0x0000000192099819 */ /* 0x000fe40000010269 */
[----:B------:R1:W5:Y:S01]  /*bf20*/  @!P2 LD.E.64 R58, [R10.64] ;  /* 0x000000060a3aa980 */ /* 0x000362000c101b00 */
[----:B------:R-:W-:Y:S01]  /*bf30*/  CS2R R60, SRZ ;  /* 0x00000000003c7805 */ /* 0x000fe2000001ff00 */
[----:B------:R-:W-:-:S05]  /*bf40*/  CS2R R64, SRZ ;  /* 0x0000000000407805 */ /* 0x000fca000001ff00 */
        /* <DEDUP_REMOVED lines=8> */
[----:B-1----:R-:W-:-:S06]  /*bfd0*/  @!P1 IADD3 R10, P2, R2, R6, RZ ;  /* 0x00000006020a9210 */ /* 0x002fcc0007f5e0ff */
[----:B------:R-:W-:Y:S02]  /*bfe0*/  @!P0 IMAD.SHL.U32 R6, R147, 0x2, RZ ;  /* 0x0000000293068824 */ /* 0x000fe400078e00ff */
[----:B------:R-:W-:-:S03]  /*bff0*/  @!P1 IMAD.X R11, R3, 0x1, R9, P2 ;  /* 0x00000001030b9824 */ /* 0x000fc600010e0609 */
[-C--:B------:R-:W-:Y:S02]  /*c000*/  @!P0 IADD3 R4, P2, R4, R6.reuse, RZ ;  /* 0x0000000604048210 */ /* 0x080fe40007f5e0ff */
[----:B------:R2:W5:Y:S01]  /*c010*/  @!P1 LD.E.64 R62, [R10.64] ;  /* 0x000000060a3e9980 */ /* 0x000562000c101b00 */
[----:B------:R-:W-:Y:S02]  /*c020*/  @!P0 IADD3 R2, P1, R2, R6, RZ ;  /* 0x0000000602028210 */ /* 0x000fe40007f3e0ff */
[----:B------:R-:W-:-:S05]  /*c030*/  @!P0 SHF.L.U64.HI R6, R147, 0x1, R104 ;  /* 0x0000000193068819 */ /* 0x000fca0000010268 */
[--C-:B------:R-:W-:Y:S02]  /*c040*/  @!P0 IMAD.X R5, R5, 0x1, R6.reuse, P2 ;  /* 0x0000000105058824 */ /* 0x100fe400010e0606 */
[----:B------:R-:W-:-:S03]  /*c050*/  @!P0 IMAD.X R3, R3, 0x1, R6, P1 ;  /* 0x0000000103038824 */ /* 0x000fc600008e0606 */
[----:B------:R2:W5:Y:S04]  /*c060*/  @!P0 LD.E.64 R70, [R4.64] ;  /* 0x0000000604468980 */ /* 0x000568000c101b00 */
[----:B------:R2:W5:Y:S02]  /*c070*/  @!P0 LD.E.64 R66, [R2.64] ;  /* 0x0000000602428980 */ /* 0x000564000c101b00 */
.L_x_3013:
[----:B------:R-:W-:Y:S05]  /*c080*/  BSYNC B0 ;  /* 0x0000000000007941 */ /* 0x000fea0003800000 */
.L_x_3012:
[----:B--2-45:R-:W-:Y:S01]  /*c090*/  IMAD.MOV.U32 R3, RZ, RZ, R70 ;  /* 0x000000ffff037224 */ /* 0x034fe200078e0046 */
[----:B------:R-:W-:Y:S01]  /*c0a0*/  LOP3.LUT P0, RZ, R236, 0x1, RZ, 0xc0, !PT ;  /* 0x00000001ecff7812 */ /* 0x000fe2000780c0ff */
[----:B-1----:R-:W-:Y:S01]  /*c0b0*/  IMAD.MOV.U32 R2, RZ, RZ, R71 ;  /* 0x000000ffff027224 */ /* 0x002fe200078e0047 */
[----:B------:R-:W-:Y:S01]  /*c0c0*/  MOV R9, R58 ;  /* 0x0000003a00097202 */ /* 0x000fe20000000f00 */
[----:B------:R-:W-:Y:S01]  /*c0d0*/  IMAD.MOV.U32 R6, RZ, RZ, R59 ;  /* 0x000000ffff067224 */ /* 0x000fe200078e003b */
[----:B------:R-:W1:Y:S01]  /*c0e0*/  SHFL.IDX PT, R5, R32, 0x3, 0x181f ;  /* 0x00781f0020057f89 */ /* 0x000e6200000e0000 */
        /* <DEDUP_REMOVED lines=14> */
[----:B------:R-:W-:Y:S01]  /*c1d0*/  CS2R R80, SRZ ;  /* 0x0000000000507805 */ /* 0x000fe2000001ff00 */
[----:B------:R-:W-:Y:S01]  /*c1e0*/  PRMT R101, R2, 0x5410, R3 ;  /* 0x0000541002657816 */ /* 0x000fe20000000003 */
[----:B------:R-:W-:Y:S01]  /*c1f0*/  IMAD.MOV.U32 R2, RZ, RZ, R53 ;  /* 0x000000ffff027224 */ /* 0x000fe200078e0035 */
[----:B------:R-:W-:Y:S01]  /*c200*/  MOV R3, R52 ;  /* 0x0000003400037202 */ /* 0x000fe20000000f00 */
[----:B------:R-:W-:Y:S01]  /*c210*/  CS2R R76, SRZ ;  /* 0x00000000004c7805 */ /* 0x000fe2000001ff00 */
[----:B------:R-:W-:-:S02]  /*c220*/  CS2R R72, SRZ ;  /* 0x0000000000487805 */ /* 0x000fc4000001ff00 */
[----:B------:R-:W-:Y:S01]  /*c230*/  PRMT R98, R2, 0x5410, R3 ;  /* 0x0000541002627816 */ /* 0x000fe20000000003 */
[----:B------:R-:W-:Y:S01]  /*c240*/  IMAD.MOV.U32 R3, RZ, RZ, R66 ;  /* 0x000000ffff037224 */ /* 0x000fe200078e0042 */
[----:B------:R-:W-:-:S04]  /*c250*/  MOV R2, R67 ;  /* 0x0000004300027202 */ /* 0x000fc80000000f00 */
[----:B------:R-:W-:Y:S01]  /*c260*/  PRMT R106, R2, 0x5410, R3 ;  /* 0x00005410026a7816 */ /* 0x000fe20000000003 */
[----:B------:R-:W-:Y:S01]  /*c270*/  IMAD.MOV.U32 R3, RZ, RZ, R62 ;  /* 0x000000ffff037224 */ /* 0x000fe200078e003e */
[----:B--2---:R-:W-:Y:S01]  /*c280*/  CS2R R32, SRZ ;  /* 0x0000000000207805 */ /* 0x004fe2000001ff00 */
[----:B------:R-:W-:-:S05]  /*c290*/  IMAD.MOV.U32 R2, RZ, RZ, R63 ;  /* 0x000000ffff027224 */ /* 0x000fca00078e003f */
[----:B------:R-:W-:Y:S02]  /*c2a0*/  PRMT R102, R2, 0x5410, R3 ;  /* 0x0000541002667816 */ /* 0x000fe40000000003 */
[----:B------:R-:W2:Y:S04]  /*c2b0*/  SHFL.IDX PT, R3, R26, 0x3, 0x181f ;  /* 0x00781f001a037f89 */ /* 0x000ea800000e0000 */
[----:B------:R4:W1:Y:S02]  /*c2c0*/  SHFL.IDX PT, R2, R27, 0x3, 0x181f ;  /* 0x00781f001b027f89 */ /* 0x00086400000e0000 */
        /* <DEDUP_REMOVED lines=46> */
.L_x_3015:
[----:B-123--:R-:W-:Y:S05]  /*c5b0*/  BSYNC B0 ;  /* 0x0000000000007941 */ /* 0x00efea0003800000 */
.L_x_3014:
[----:B------:R-:W2:Y:S01]  /*c5c0*/  LDL R4, [R1+0x4] ;  /* 0x0000040001047983 */ /* 0x000ea20000100800 */
        /* <DEDUP_REMOVED lines=28> */
[----:B------:R-:W-:Y:S01]  /*c790*/  PRMT R104, R2, 0x7610, R104 ;  /* 0x0000761002687816 */ /* 0x000fe20000000068 */
[----:B------:R-:W-:Y:S01]  /*c7a0*/  BAR.SYNC.DEFER_BLOCKING 0x0 ;  /* 0x0000000000007b1d */ /* 0x000fe20000010000 */
[----:B--2---:R-:W-:-:S05]  /*c7b0*/  IMAD.IADD R3, R68, 0x1, -R4 ;  /* 0x0000000144037824 */ /* 0x004fca00078e0a04 */
[----:B------:R-:W-:-:S04]  /*c7c0*/  IMNMX R68, R3, 0x80, PT ;  /* 0x0000008003447817 */ /* 0x000fc80003800200 */
[----:B------:R-:W-:-:S13]  /*c7d0*/  ISETP.GE.AND P0, PT, R143, R68, PT ;  /* 0x000000448f00720c */ /* 0x000fda0003f06270 */
[----:B------:R-:W-:Y:S05]  /*c7e0*/  @P0 BRA `(.L_x_3017) ;  /* 0x00000c6000000947 */ /* 0x000fea0003800000 */
[----:B------:R-:W-:Y:S01]  /*c7f0*/  ISETP.GE.AND P0, PT, R144, c[0x0][0x27c], PT ;  /* 0x00009f0090007a0c */ /* 0x000fe20003f06270 */
[----:B------:R-:W-:-:S12]  /*c800*/  BSSY B0, `(.L_x_3018) ;  /* 0x0000030000007945 */ /* 0x000fd80003800000 */
[----:B------:R-:W-:Y:S05]  /*c810*/  @P0 BRA `(.L_x_3019) ;  /* 0x000002e000000947 */ /* 0x000fea0003800000 */
[----:B------:R-:W1:Y:S01]  /*c820*/  LDS.128 R12, [R216+0x10080] ;  /* 0x01008000d80c7984 */ /* 0x000e620000000c00 */
[----:B------:R-:W-:Y:S02]  /*c830*/  SHF.R.U32.HI R4, RZ, 0x10, R25 ;  /* 0x00000010ff047819 */ /* 0x000fe40000011619 */
[--C-:B------:R-:W-:Y:S02]  /*c840*/  SHF.R.U32.HI R3, RZ, 0x10, R23.reuse ;  /* 0x00000010ff037819 */ /* 0x100fe40000011617 */
[----:B------:R-:W-:Y:S02]  /*c850*/  SHF.R.U64 R2, R22, 0x10, R23 ;  /* 0x0000001016027819 */ /* 0x000fe40000001217 */
[----:B------:R-:W-:Y:S02]  /*c860*/  PRMT R4, R17, 0x5410, R4 ;  /* 0x0000541011047816 */ /* 0x000fe40000000004 */
[C---:B------:R-:W-:Y:S02]  /*c870*/  PRMT R5, R69.reuse, 0x5410, R3 ;  /* 0x0000541045057816 */ /* 0x040fe40000000003 */
[----:B------:R-:W-:Y:S01]  /*c880*/  PRMT R9, R69, 0x5432, R2 ;  /* 0x0000543245097816 */ /* 0x000fe20000000002 */
[----:B------:R-:W-:Y:S01]  /*c890*/  IMAD.U32 R16, R4, 0x10000, RZ ;  /* 0x0001000004107824 */ /* 0x000fe200078e00ff */
[----:B------:R-:W-:-:S04]  /*c8a0*/  SHF.R.U64 R6, R24, 0x10, R25 ;  /* 0x0000001018067819 */ /* 0x000fc80000001219 */
[----:B------:R-:W-:Y:S02]  /*c8b0*/  PRMT R6, R17, 0x5432, R6 ;  /* 0x0000543211067816 */ /* 0x000fe40000000006 */
[C---:B-1----:R-:W-:Y:S01]  /*c8c0*/  LOP3.LUT R2, R14.reuse, 0xffff0000, RZ, 0xc0, !PT ;  /* 0xffff00000e027812 */ /* 0x042fe200078ec0ff */
[----:B------:R-:W-:Y:S01]  /*c8d0*/  IMAD.U32 R3, R14, 0x10000, RZ ;  /* 0x000100000e037824 */ /* 0x000fe200078e00ff */
[C---:B------:R-:W-:Y:S02]  /*c8e0*/  SHF.L.U32 R14, R5.reuse, 0x10, RZ ;  /* 0x00000010050e7819 */ /* 0x040fe400000006ff */
[----:B------:R-:W-:Y:S01]  /*c8f0*/  LOP3.LUT R5, R5, 0xffff0000, RZ, 0xc0, !PT ;  /* 0xffff000005057812 */ /* 0x000fe200078ec0ff */
[C---:B------:R-:W-:Y:S02]  /*c900*/  FMUL.FTZ R10, R2.reuse, R16 ;  /* 0x00000010020a7220 */ /* 0x040fe40000410000 */
[-C--:B------:R-:W-:Y:S02]  /*c910*/  FMUL.FTZ R2, R2, R14.reuse ;  /* 0x0000000e02027220 */ /* 0x080fe40000410000 */
[C---:B------:R-:W-:Y:S01]  /*c920*/  FFMA.FTZ R11, R3.reuse, R14, -R10 ;  /* 0x0000000e030b7223 */ /* 0x040fe2000001080a */
[----:B------:R-:W-:Y:S01]  /*c930*/  LOP3.LUT R14, R4, 0xffff0000, RZ, 0xc0, !PT ;  /* 0xffff0000040e7812 */ /* 0x000fe200078ec0ff */
[----:B------:R-:W-:Y:S01]  /*c940*/  FFMA.FTZ R10, R3, R16, R2 ;  /* 0x00000010030a7223 */ /* 0x000fe20000010002 */
[C---:B------:R-:W-:Y:S01]  /*c950*/  LOP3.LUT R2, R15.reuse, 0xffff0000, RZ, 0xc0, !PT ;  /* 0xffff00000f027812 */ /* 0x040fe200078ec0ff */
[----:B------:R-:W-:-:S04]  /*c960*/  IMAD.U32 R3, R15, 0x10000, RZ ;  /* 0x000100000f037824 */ /* 0x000fc800078e00ff */
[CC--:B------:R-:W-:Y:S02]  /*c970*/  FMUL.FTZ R4, R2.reuse, R14.reuse ;  /* 0x0000000e02047220 */ /* 0x0c0fe40000410000 */
[-C--:B------:R-:W-:Y:S02]  /*c980*/  FMUL.FTZ R2, R2, R5.reuse ;  /* 0x0000000502027220 */ /* 0x080fe40000410000 */
[C---:B------:R-:W-:Y:S02]  /*c990*/  FFMA.FTZ R4, R3.reuse, R5, -R4 ;  /* 0x0000000503047223 */ /* 0x040fe40000010804 */
[----:B------:R-:W-:Y:S01]  /*c9a0*/  FFMA.FTZ R3, R3, R14, R2 ;  /* 0x0000000e03037223 */ /* 0x000fe20000010002 */
[----:B------:R-:W-:Y:S01]  /*c9b0*/  F2FP.BF16.PACK_AB R14, R10, R11 ;  /* 0x0000000b0a0e723e */ /* 0x000fe200000010ff */
[----:B------:R-:W-:Y:S01]  /*c9c0*/  IMAD.U32 R11, R6, 0x10000, RZ ;  /* 0x00010000060b7824 */ /* 0x000fe200078e00ff */
[----:B------:R-:W-:Y:S01]  /*c9d0*/  LOP3.LUT R2, R12, 0xffff0000, RZ, 0xc0, !PT ;  /* 0xffff00000c027812 */ /* 0x000fe200078ec0ff */
[----:B------:R-:W-:Y:S01]  /*c9e0*/  IMAD.U32 R5, R9, 0x10000, RZ ;  /* 0x0001000009057824 */ /* 0x000fe200078e00ff */
[----:B------:R-:W-:-:S02]  /*c9f0*/  F2FP.BF16.PACK_AB R15, R3, R4 ;  /* 0x00000004030f723e */ /* 0x000fc400000010ff */
[----:B------:R-:W-:Y:S01]  /*ca00*/  SHF.L.U32 R3, R12, 0x10, RZ ;  /* 0x000000100c037819 */ /* 0x000fe200000006ff */
[----:B------:R-:W-:Y:S01]  /*ca10*/  FMUL.FTZ R4, R2, R11 ;  /* 0x0000000b02047220 */ /* 0x000fe20000410000 */
[----:B------:R-:W-:Y:S01]  /*ca20*/  LOP3.LUT R6, R6, 0xffff0000, RZ, 0xc0, !PT ;  /* 0xffff000006067812 */ /* 0x000fe200078ec0ff */
[-C--:B------:R-:W-:Y:S01]  /*ca30*/  FMUL.FTZ R2, R2, R5.reuse ;  /* 0x0000000502027220 */ /* 0x080fe20000410000 */
[----:B------:R-:W-:Y:S01]  /*ca40*/  LOP3.LUT R9, R9, 0xffff0000, RZ, 0xc0, !PT ;  /* 0xffff000009097812 */ /* 0x000fe200078ec0ff */
        /* <DEDUP_REMOVED lines=11> */
.L_x_3019:
[----:B------:R-:W-:Y:S05]  /*cb00*/  BSYNC B0 ;  /* 0x0000000000007941 */ /* 0x000fea0003800000 */
.L_x_3018:
[----:B------:R-:W-:Y:S01]  /*cb10*/  ISETP.GE.AND P0, PT, R148, c[0x0][0x27c], PT ;  /* 0x00009f0094007a0c */ /* 0x000fe20003f06270 */
[----:B------:R-:W-:-:S12]  /*cb20*/  BSSY B0, `(.L_x_3020) ;  /* 0x0000030000007945 */ /* 0x000fd80003800000 */
[----:B------:R-:W-:Y:S05]  /*cb30*/  @P0 BRA `(.L_x_3021) ;  /* 0x000002e000000947 */ /* 0x000fea0003800000 */
[----:B-1----:R-:W1:Y:S01]  /*cb40*/  LDS.128 R12, [R216+0x14080] ;  /* 0x01408000d80c7984 */ /* 0x002e620000000c00 */
        /* <DEDUP_REMOVED lines=45> */
.L_x_3021:
[----:B------:R-:W-:Y:S05]  /*ce20*/  BSYNC B0 ;  /* 0x0000000000007941 */ /* 0x000fea0003800000 */
.L_x_3020:
        /* <DEDUP_REMOVED lines=49> */
.L_x_3023:
[----:B------:R-:W-:Y:S05]  /*d140*/  BSYNC B0 ;  /* 0x0000000000007941 */ /* 0x000fea0003800000 */
.L_x_3022:
[----:B------:R-:W-:-:S13]  /*d150*/  ISETP.GE.AND P0, PT, R147, c[0x0][0x27c], PT ;  /* 0x00009f0093007a0c */ /* 0x000fda0003f06270 */
[----:B------:R-:W-:Y:S05]  /*d160*/  @P0 BRA `(.L_x_3017) ;  /* 0x000002e000000947 */ /* 0x000fea0003800000 */
[----:B-1----:R-:W1:Y:S01]  /*d170*/  LDS.128 R12, [R216+0x1c080] ;  /* 0x01c08000d80c7984 */ /* 0x002e620000000c00 */
[----:B------:R-:W-:Y:S02]  /*d180*/  SHF.R.U64 R2, R34, 0x10, R35 ;  /* 0x0000001022027819 */ /* 0x000fe40000001223 */
[----:B------:R-:W-:Y:S02]  /*d190*/  SHF.R.U32.HI R4, RZ, 0x10, R37 ;  /* 0x00000010ff047819 */ /* 0x000fe40000011625 */
[----:B------:R-:W-:Y:S02]  /*d1a0*/  SHF.R.U32.HI R3, RZ, 0x10, R35 ;  /* 0x00000010ff037819 */ /* 0x000fe40000011623 */
[----:B------:R-:W-:Y:S02]  /*d1b0*/  PRMT R9, R90, 0x5432, R2 ;  /* 0x000054325a097816 */ /* 0x000fe40000000002 */
[----:B------:R-:W-:Y:S02]  /*d1c0*/  PRMT R2, R88, 0x5432, R4 ;  /* 0x0000543258027816 */ /* 0x000fe40000000004 */
[----:B------:R-:W-:-:S02]  /*d1d0*/  PRMT R3, R90, 0x5410, R3 ;  /* 0x000054105a037816 */ /* 0x000fc40000000003 */
[----:B------:R-:W-:Y:S01]  /*d1e0*/  SHF.R.U64 R6, R36, 0x10, R37 ;  /* 0x0000001024067819 */ /* 0x000fe20000001225 */
[----:B------:R-:W-:Y:S01]  /*d1f0*/  IMAD.U32 R17, R2, 0x10000, RZ ;  /* 0x0001000002117824 */ /* 0x000fe200078e00ff */
[----:B------:R-:W-:Y:S02]  /*d200*/  SHF.L.U32 R11, R3, 0x10, RZ ;  /* 0x00000010030b7819 */ /* 0x000fe400000006ff */
[----:B------:R-:W-:Y:S02]  /*d210*/  PRMT R6, R89, 0x5410, R6 ;  /* 0x0000541059067816 */ /* 0x000fe40000000006 */
[C---:B-1----:R-:W-:Y:S01]  /*d220*/  LOP3.LUT R4, R14.reuse, 0xffff0000, RZ, 0xc0, !PT ;  /* 0xffff00000e047812 */ /* 0x042fe200078ec0ff */
[----:B------:R-:W-:-:S04]  /*d230*/  IMAD.U32 R5, R14, 0x10000, RZ ;  /* 0x000100000e057824 */ /* 0x000fc800078e00ff */
        /* <DEDUP_REMOVED lines=19> */
[----:B------:R-:W-:Y:S01]  /*d370*/  FMUL.FTZ R4, R2, R17 ;  /* 0x0000001102047220 */ /* 0x000fe20000410000 */
        /* <DEDUP_REMOVED lines=13> */
.L_x_3017:
[----:B------:R-:W-:Y:S05]  /*d450*/  BSYNC B1 ;  /* 0x0000000000017941 */ /* 0x000fea0003800000 */
.L_x_3016:
        /* <DEDUP_REMOVED lines=11> */
[----:B------:R-:W-:-:S03]  /*d510*/  PRMT R3, R89, 0x5432, R3 ;  /* 0x0000543259037816 */ /* 0x000fc60000000003 */
[----:B------:R-:W-:Y:S01]  /*d520*/  IMAD.U32 R11, R2, 0x10000, RZ ;  /* 0x00010000020b7824 */ /* 0x000fe200078e00ff */
[C---:B------:R-:W-:Y:S01]  /*d530*/  LOP3.LUT R10, R3.reuse, 0xffff0000, RZ, 0xc0, !PT ;  /* 0xffff0000030a7812 */ /* 0x040fe200078ec0ff */
[----:B------:R-:W-:Y:S01]  /*d540*/  IMAD.U32 R9, R3, 0x10000, RZ ;  /* 0x0001000003097824 */ /* 0x000fe200078e00ff */
[C---:B-1----:R-:W-:Y:S02]  /*d550*/  LOP3.LUT R4, R14.reuse, 0xffff0000, RZ, 0xc0, !PT ;  /* 0xffff00000e047812 */ /* 0x042fe400078ec0ff */
[----:B------:R-:W-:Y:S02]  /*d560*/  SHF.L.U32 R5, R14, 0x10, RZ ;  /* 0x000000100e057819 */ /* 0x000fe400000006ff */
[----:B------:R-:W-:Y:S01]  /*d570*/  LOP3.LUT R3, R15, 0xffff0000, RZ, 0xc0, !PT ;  /* 0xffff00000f037812 */ /* 0x000fe200078ec0ff */
[C---:B------:R-:W-:Y:S02]  /*d580*/  FMUL.FTZ R6, R4.reuse, R11 ;  /* 0x0000000b04067220 */ /* 0x040fe40000410000 */
[----:B------:R-:W-:-:S02]  /*d590*/  FMUL.FTZ R4, R4, R9 ;  /* 0x0000000904047220 */ /* 0x000fc40000410000 */
[C---:B------:R-:W-:Y:S01]  /*d5a0*/  FFMA.FTZ R14, R5.reuse, R9, -R6 ;  /* 0x00000009050e7223 */ /* 0x040fe20000010806 */
[----:B------:R-:W-:Y:S01]  /*d5b0*/  LOP3.LUT R9, R2, 0xffff0000, RZ, 0xc0, !PT ;  /* 0xffff000002097812 */ /* 0x000fe200078ec0ff */
[----:B------:R-:W-:Y:S01]  /*d5c0*/  FFMA.FTZ R11, R5, R11, R4 ;  /* 0x0000000b050b7223 */ /* 0x000fe20000010004 */
[----:B------:R-:W-:Y:S01]  /*d5d0*/  SHF.R.U64 R6, R40, 0x10, R41 ;  /* 0x0000001028067819 */ /* 0x000fe20000001229 */
[----:B------:R-:W-:Y:S01]  /*d5e0*/  IMAD.U32 R2, R15, 0x10000, RZ ;  /* 0x000100000f027824 */ /* 0x000fe200078e00ff */
[----:B------:R-:W-:Y:S01]  /*d5f0*/  SHF.R.U64 R5, R38, 0x10, R39 ;  /* 0x0000001026057819 */ /* 0x000fe20000001227 */
[-C--:B------:R-:W-:Y:S01]  /*d600*/  FMUL.FTZ R4, R3, R9.reuse ;  /* 0x0000000903047220 */ /* 0x080fe20000410000 */
[----:B------:R-:W-:Y:S01]  /*d610*/  F2FP.BF16.PACK_AB R14, R11, R14 ;  /* 0x0000000e0b0e723e */ /* 0x000fe200000010ff */
[-C--:B------:R-:W-:Y:S02]  /*d620*/  FMUL.FTZ R3, R3, R10.reuse ;  /* 0x0000000a03037220 */ /* 0x080fe40000410000 */
[----:B------:R-:W-:Y:S01]  /*d630*/  FFMA.FTZ R10, R2, R10, -R4 ;  /* 0x0000000a020a7223 */ /* 0x000fe20000010804 */
[----:B------:R-:W-:Y:S01]  /*d640*/  LOP3.LUT R4, R12, 0xffff0000, RZ, 0xc0, !PT ;  /* 0xffff00000c047812 */ /* 0x000fe200078ec0ff */
[----:B------:R-:W-:Y:S01]  /*d650*/  FFMA.FTZ R9, R2, R9, R3 ;  /* 0x0000000902097223 */ /* 0x000fe20000010003 */
[----:B------:R-:W-:-:S02]  /*d660*/  PRMT R2, R91, 0x5410, R6 ;  /* 0x000054105b027816 */ /* 0x000fc40000000006 */
[----:B------:R-:W-:Y:S01]  /*d670*/  PRMT R3, R91, 0x5432, R5 ;  /* 0x000054325b037816 */ /* 0x000fe20000000005 */
[----:B------:R-:W-:Y:S01]  /*d680*/  IMAD.U32 R5, R12, 0x10000, RZ ;  /* 0x000100000c057824 */ /* 0x000fe200078e00ff */
[C---:B------:R-:W-:Y:S01]  /*d690*/  LOP3.LUT R12, R2.reuse, 0xffff0000, RZ, 0xc0, !PT ;  /* 0xffff0000020c7812 */ /* 0x040fe200078ec0ff */
[----:B------:R-:W-:Y:S01]  /*d6a0*/  IMAD.U32 R16, R2, 0x10000, RZ ;  /* 0x0001000002107824 */ /* 0x000fe200078e00ff */
[----:B------:R-:W-:Y:S02]  /*d6b0*/  SHF.L.U32 R15, R3, 0x10, RZ ;  /* 0x00000010030f7819 */ /* 0x000fe400000006ff */
[----:B------:R-:W-:Y:S01]  /*d6c0*/  SHF.L.U32 R2, R13, 0x10, RZ ;  /* 0x000000100d027819 */ /* 0x000fe200000006ff */
[CC--:B------:R-:W-:Y:S02]  /*d6d0*/  FMUL.FTZ R6, R4.reuse, R16.reuse ;  /* 0x0000001004067220 */ /* 0x0c0fe40000410000 */
[-C--:B------:R-:W-:Y:S02]  /*d6e0*/  FMUL.FTZ R4, R4, R15.reuse ;  /* 0x0000000f04047220 */ /* 0x080fe40000410000 */
[----:B------:R-:W-:Y:S01]  /*d6f0*/  FFMA.FTZ R6, R5, R15, -R6 ;  /* 0x0000000f05067223 */ /* 0x000fe20000010806 */
[----:B------:R-:W-:Y:S01]  /*d700*/  LOP3.LUT R15, R3, 0xffff0000, RZ, 0xc0, !PT ;  /* 0xffff0000030f7812 */ /* 0x000fe200078ec0ff */
[----:B------:R-:W-:Y:S01]  /*d710*/  FFMA.FTZ R5, R5, R16, R4 ;  /* 0x0000001005057223 */ /* 0x000fe20000010004 */
[----:B------:R-:W-:-:S05]  /*d720*/  LOP3.LUT R3, R13, 0xffff0000, RZ, 0xc0, !PT ;  /* 0xffff00000d037812 */ /* 0x000fca00078ec0ff */
[C---:B------:R-:W-:Y:S02]  /*d730*/  FMUL.FTZ R4, R3.reuse, R12 ;  /* 0x0000000c03047220 */ /* 0x040fe40000410000 */
[-C--:B------:R-:W-:Y:S02]  /*d740*/  FMUL.FTZ R3, R3, R15.reuse ;  /* 0x0000000f03037220 */ /* 0x080fe40000410000 */
[C---:B------:R-:W-:Y:S01]  /*d750*/  FFMA.FTZ R4, R2.reuse, R15, -R4 ;  /* 0x0000000f02047223 */ /* 0x040fe20000010804 */
[----:B------:R-:W-:Y:S01]  /*d760*/  F2FP.BF16.PACK_AB R15, R9, R10 ;  /* 0x0000000a090f723e */ /* 0x000fe200000010ff */
[----:B------:R-:W-:Y:S01]  /*d770*/  FFMA.FTZ R3, R2, R12, R3 ;  /* 0x0000000c02037223 */ /* 0x000fe20000010003 */
[----:B------:R-:W-:-:S04]  /*d780*/  F2FP.BF16.PACK_AB R12, R5, R6 ;  /* 0x00000006050c723e */ /* 0x000fc800000010ff */
[----:B------:R-:W-:-:S05]  /*d790*/  F2FP.BF16.PACK_AB R13, R3, R4 ;  /* 0x00000004030d723e */ /* 0x000fca00000010ff */
[----:B------:R1:W-:Y:S02]  /*d7a0*/  STS.128 [R216+0x11080], R12 ;  /* 0x0110800cd8007388 */ /* 0x0003e40000000c00 */
.L_x_3027:
[----:B------:R-:W-:Y:S05]  /*d7b0*/  BSYNC B0 ;  /* 0x0000000000007941 */ /* 0x000fea0003800000 */
.L_x_3026:
[----:B------:R-:W-:Y:S01]  /*d7c0*/  ISETP.GE.AND P0, PT, R148, c[0x0][0x27c], PT ;  /* 0x00009f0094007a0c */ /* 0x000fe20003f06270 */
[----:B------:R-:W-:-:S12]  /*d7d0*/  BSSY B0, `(.L_x_3028) ;  /* 0x0000030000007945 */ /* 0x000fd80003800000 */
[----:B------:R-:W-:Y:S05]  /*d7e0*/  @P0 BRA `(.L_x_3029) ;  /* 0x000002e000000947 */ /* 0x000fea0003800000 */
[----:B-1----:R-:W1:Y:S01]  /*d7f0*/  LDS.128 R12, [R216+0x15080] ;  /* 0x01508000d80c7984 */ /* 0x002e620000000c00 */
[----:B------:R-:W-:Y:S02]  /*d800*/  SHF.R.U32.HI R2, RZ, 0x10, R45 ;  /* 0x00000010ff027819 */ /* 0x000fe4000001162d */
[----:B------:R-:W-:Y:S02]  /*d810*/  SHF.R.U32.HI R3, RZ, 0x10, R43 ;  /* 0x00000010ff037819 */ /* 0x000fe4000001162b */
[C---:B------:R-:W-:Y:S02]  /*d820*/  PRMT R2, R92.reuse, 0x5410, R2 ;  /* 0x000054105c027816 */ /* 0x040fe40000000002 */
        /* <DEDUP_REMOVED lines=42> */
.L_x_3029:
[----:B------:R-:W-:Y:S05]  /*dad0*/  BSYNC B0 ;  /* 0x0000000000007941 */ /* 0x000fea0003800000 */
.L_x_3028:
        /* <DEDUP_REMOVED lines=11> */
[----:B------:R-:W-:Y:S01]  /*db90*/  IMAD.U32 R16, R2, 0x10000, RZ ;  /* 0x0001000002107824 */ /* 0x000fe200078e00ff */
[----:B------:R-:W-:Y:S02]  /*dba0*/  SHF.L.U32 R17, R6, 0x10, RZ ;  /* 0x0000001006117819 */ /* 0x000fe400000006ff */
[----:B------:R-:W-:Y:S02]  /*dbb0*/  PRMT R10, R94, 0x5432, R4 ;  /* 0x000054325e0a7816 */ /* 0x000fe40000000004 */
[----:B------:R-:W-:-:S03]  /*dbc0*/  LOP3.LUT R18, R2, 0xffff0000, RZ, 0xc0, !PT ;  /* 0xffff000002127812 */ /* 0x000fc600078ec0ff */
[C---:B------:R-:W-:Y:S01]  /*dbd0*/  IMAD.U32 R19, R10.reuse, 0x10000, RZ ;  /* 0x000100000a137824 */ /* 0x040fe200078e00ff */
[----:B------:R-:W-:Y:S02]  /*dbe0*/  LOP3.LUT R10, R10, 0xffff0000, RZ, 0xc0, !PT ;  /* 0xffff00000a0a7812 */ /* 0x000fe400078ec0ff */
[C---:B-1----:R-:W-:Y:S01]  /*dbf0*/  LOP3.LUT R3, R14.reuse, 0xffff0000, RZ, 0xc0, !PT ;  /* 0xffff00000e037812 */ /* 0x042fe200078ec0ff */
[----:B------:R-:W-:Y:S01]  /*dc00*/  IMAD.U32 R4, R14, 0x10000, RZ ;  /* 0x000100000e047824 */ /* 0x000fe200078e00ff */
[C---:B------:R-:W-:Y:S01]  /*dc10*/  LOP3.LUT R9, R15.reuse, 0xffff0000, RZ, 0xc0, !PT ;  /* 0xffff00000f097812 */ /* 0x040fe200078ec0ff */
[----:B------:R-:W-:Y:S01]  /*dc20*/  IMAD.U32 R14, R15, 0x10000, RZ ;  /* 0x000100000f0e7824 */ /* 0x000fe200078e00ff */
[----:B------:R-:W-:Y:S01]  /*dc30*/  LOP3.LUT R15, R6, 0xffff0000, RZ, 0xc0, !PT ;  /* 0xffff0000060f7812 */ /* 0x000fe200078ec0ff */
[----:B------:R-:W-:Y:S01]  /*dc40*/  FMUL.FTZ R5, R3, R16 ;  /* 0x0000001003057220 */ /* 0x000fe20000410000 */
[----:B------:R-:W-:Y:S01]  /*dc50*/  LOP3.LUT R2, R13, 0xffff0000, RZ, 0xc0, !PT ;  /* 0xffff00000d027812 */ /* 0x000fe200078ec0ff */
[----:B------:R-:W-:-:S02]  /*dc60*/  FMUL.FTZ R3, R3, R17 ;  /* 0x0000001103037220 */ /* 0x000fc40000410000 */
[C---:B------:R-:W-:Y:S02]  /*dc70*/  FFMA.FTZ R17, R4.reuse, R17, -R5 ;  /* 0x0000001104117223 */ /* 0x040fe40000010805 */
[----:B------:R-:W-:Y:S01]  /*dc80*/  FFMA.FTZ R16, R4, R16, R3 ;  /* 0x0000001004107223 */ /* 0x000fe20000010003 */
[C---:B------:R-:W-:Y:S01]  /*dc90*/  LOP3.LUT R4, R12.reuse, 0xffff0000, RZ, 0xc0, !PT ;  /* 0xffff00000c047812 */ /* 0x040fe200078ec0ff */
[----:B------:R-:W-:Y:S01]  /*dca0*/  IMAD.U32 R5, R12, 0x10000, RZ ;  /* 0x000100000c057824 */ /* 0x000fe200078e00ff */
[----:B------:R-:W-:Y:S01]  /*dcb0*/  SHF.L.U32 R3, R13, 0x10, RZ ;  /* 0x000000100d037819 */ /* 0x000fe200000006ff */
[----:B------:R-:W-:Y:S01]  /*dcc0*/  FMUL.FTZ R12, R9, R18 ;  /* 0x00000012090c7220 */ /* 0x000fe20000410000 */
[----:B------:R-:W-:Y:S01]  /*dcd0*/  SHF.L.U32 R13, R11, 0x10, RZ ;  /* 0x000000100b0d7819 */ /* 0x000fe200000006ff */
[-C--:B------:R-:W-:Y:S01]  /*dce0*/  FMUL.FTZ R6, R9, R15.reuse ;  /* 0x0000000f09067220 */ /* 0x080fe20000410000 */
[----:B------:R-:W-:Y:S01]  /*dcf0*/  LOP3.LUT R11, R11, 0xffff0000, RZ, 0xc0, !PT ;  /* 0xffff00000b0b7812 */ /* 0x000fe200078ec0ff */
[----:B------:R-:W-:-:S02]  /*dd00*/  FFMA.FTZ R12, R14, R15, -R12 ;  /* 0x0000000f0e0c7223 */ /* 0x000fc4000001080c */
[----:B------:R-:W-:Y:S01]  /*dd10*/  FFMA.FTZ R15, R14, R18, R6 ;  /* 0x000000120e0f7223 */ /* 0x000fe20000010006 */
[----:B------:R-:W-:Y:S01]  /*dd20*/  F2FP.BF16.PACK_AB R14, R16, R17 ;  /* 0x00000011100e723e */ /* 0x000fe200000010ff */
[C---:B------:R-:W-:Y:S02]  /*dd30*/  FMUL.FTZ R9, R4.reuse, R19 ;  /* 0x0000001304097220 */ /* 0x040fe40000410000 */
[----:B------:R-:W-:Y:S01]  /*dd40*/  FMUL.FTZ R6, R4, R13 ;  /* 0x0000000d04067220 */ /* 0x000fe20000410000 */
[----:B------:R-:W-:Y:S01]  /*dd50*/  F2FP.BF16.PACK_AB R15, R15, R12 ;  /* 0x0000000c0f0f723e */ /* 0x000fe200000010ff */
[C---:B------:R-:W-:Y:S02]  /*dd60*/  FMUL.FTZ R4, R2.reuse, R10 ;  /* 0x0000000a02047220 */ /* 0x040fe40000410000 */
[----:B------:R-:W-:Y:S02]  /*dd70*/  FMUL.FTZ R2, R2, R11 ;  /* 0x0000000b02027220 */ /* 0x000fe40000410000 */
[----:B------:R-:W-:-:S02]  /*dd80*/  FFMA.FTZ R9, R5, R13, -R9 ;  /* 0x0000000d05097223 */ /* 0x000fc40000010809 */
[----:B------:R-:W-:Y:S02]  /*dd90*/  FFMA.FTZ R6, R5, R19, R6 ;  /* 0x0000001305067223 */ /* 0x000fe40000010006 */
[C---:B------:R-:W-:Y:S02]  /*dda0*/  FFMA.FTZ R4, R3.reuse, R11, -R4 ;  /* 0x0000000b03047223 */ /* 0x040fe40000010804 */
[----:B------:R-:W-:Y:S01]  /*ddb0*/  FFMA.FTZ R2, R3, R10, R2 ;  /* 0x0000000a03027223 */ /* 0x000fe20000010002 */
[----:B------:R-:W-:-:S04]  /*ddc0*/  F2FP.BF16.PACK_AB R12, R6, R9 ;  /* 0x00000009060c723e */ /* 0x000fc800000010ff */
[----:B------:R-:W-:-:S05]  /*ddd0*/  F2FP.BF16.PACK_AB R13, R2, R4 ;  /* 0x00000004020d723e */ /* 0x000fca00000010ff */
[----:B------:R1:W-:Y:S02]  /*dde0*/  STS.128 [R216+0x19080], R12 ;  /* 0x0190800cd8007388 */ /* 0x0003e40000000c00 */
.L_x_3031:
[----:B------:R-:W-:Y:S05]  /*ddf0*/  BSYNC B0 ;  /* 0x0000000000007941 */ /* 0x000fea0003800000 */
.L_x_3030:
        /* <DEDUP_REMOVED lines=9> */
[C---:B------:R-:W-:Y:S01]  /*de90*/  LOP3.LUT R20, R2.reuse, 0xffff0000, RZ, 0xc0, !PT ;  /* 0xffff000002147812 */ /* 0x040fe200078ec0ff */
[----:B------:R-:W-:Y:S01]  /*dea0*/  IMAD.U32 R18, R2, 0x10000, RZ ;  /* 0x0001000002127824 */ /* 0x000fe200078e00ff */
[----:B------:R-:W-:Y:S02]  /*deb0*/  SHF.R.U64 R4, R50, 0x10, R51 ;  /* 0x0000001032047819 */ /* 0x000fe40000001233 */
[----:B------:R-:W-:Y:S02]  /*dec0*/  LOP3.LUT R19, R9, 0xffff0000, RZ, 0xc0, !PT ;  /* 0xffff000009137812 */ /* 0x000fe400078ec0ff */
[----:B------:R-:W-:Y:S01]  /*ded0*/  PRMT R11, R97, 0x5432, R4 ;  /* 0x00005432610b7816 */ /* 0x000fe20000000004 */
[C---:B-1----:R-:W-:Y:S01]  /*dee0*/  IMAD.U32 R17, R14.reuse, 0x10000, RZ ;  /* 0x000100000e117824 */ /* 0x042fe200078e00ff */
[----:B------:R-:W-:Y:S01]  /*def0*/  LOP3.LUT R10, R14, 0xffff0000, RZ, 0xc0, !PT ;  /* 0xffff00000e0a7812 */ /* 0x000fe200078ec0ff */
[C---:B------:R-:W-:Y:S01]  /*df00*/  IMAD.U32 R14, R15.reuse, 0x10000, RZ ;  /* 0x000100000f0e7824 */ /* 0x040fe200078e00ff */
[----:B------:R-:W-:Y:S01]  /*df10*/  LOP3.LUT R3, R15, 0xffff0000, RZ, 0xc0, !PT ;  /* 0xffff00000f037812 */ /* 0x000fe200078ec0ff */
[----:B------:R-:W-:Y:S01]  /*df20*/  IMAD.U32 R15, R9, 0x10000, RZ ;  /* 0x00010000090f7824 */ /* 0x000fe200078e00ff */
[----:B------:R-:W-:-:S02]  /*df30*/  SHF.L.U32 R6, R12, 0x10, RZ ;  /* 0x000000100c067819 */ /* 0x000fc400000006ff */
[----:B------:R-:W-:Y:S01]  /*df40*/  LOP3.LUT R5, R12, 0xffff0000, RZ, 0xc0, !PT ;  /* 0xffff00000c057812 */ /* 0x000fe200078ec0ff */
[C---:B------:R-:W-:Y:S01]  /*df50*/  FMUL.FTZ R12, R10.reuse, R18 ;  /* 0x000000120a0c7220 */ /* 0x040fe20000410000 */
[C---:B------:R-:W-:Y:S01]  /*df60*/  SHF.L.U32 R4, R13.reuse, 0x10, RZ ;  /* 0x000000100d047819 */ /* 0x040fe200000006ff */
[-C--:B------:R-:W-:Y:S01]  /*df70*/  FMUL.FTZ R10, R10, R15.reuse ;  /* 0x0000000f0a0a7220 */ /* 0x080fe20000410000 */
[----:B------:R-:W-:Y:S01]  /*df80*/  LOP3.LUT R2, R13, 0xffff0000, RZ, 0xc0, !PT ;  /* 0xffff00000d027812 */ /* 0x000fe200078ec0ff */
[----:B------:R-:W-:Y:S02]  /*df90*/  FMUL.FTZ R9, R3, R20 ;  /* 0x0000001403097220 */ /* 0x000fe40000410000 */
[C---:B------:R-:W-:Y:S02]  /*dfa0*/  FFMA.FTZ R13, R17.reuse, R15, -R12 ;  /* 0x0000000f110d7223 */ /* 0x040fe4000001080c */
[----:B------:R-:W-:Y:S01]  /*dfb0*/  FFMA.FTZ R12, R17, R18, R10 ;  /* 0x00000012110c7223 */ /* 0x000fe2000001000a */
[----:B------:R-:W-:Y:S01]  /*dfc0*/  SHF.L.U32 R17, R16, 0x10, RZ ;  /* 0x0000001010117819 */ /* 0x000fe200000006ff */
[----:B------:R-:W-:-:S02]  /*dfd0*/  FMUL.FTZ R3, R3, R19 ;  /* 0x0000001303037220 */ /* 0x000fc40000410000 */
[----:B------:R-:W-:Y:S01]  /*dfe0*/  FFMA.FTZ R15, R14, R19, -R9 ;  /* 0x000000130e0f7223 */ /* 0x000fe20000010809 */
[C---:B------:R-:W-:Y:S01]  /*dff0*/  LOP3.LUT R19, R11.reuse, 0xffff0000, RZ, 0xc0, !PT ;  /* 0xffff00000b137812 */ /* 0x040fe200078ec0ff */
[----:B------:R-:W-:Y:S01]  /*e000*/  IMAD.U32 R18, R11, 0x10000, RZ ;  /* 0x000100000b127824 */ /* 0x000fe200078e00ff */
[----:B------:R-:W-:Y:S01]  /*e010*/  LOP3.LUT R11, R16, 0xffff0000, RZ, 0xc0, !PT ;  /* 0xffff0000100b7812 */ /* 0x000fe200078ec0ff */
[----:B------:R-:W-:Y:S01]  /*e020*/  FFMA.FTZ R10, R14, R20, R3 ;  /* 0x000000140e0a7223 */ /* 0x000fe20000010003 */
[----:B------:R-:W-:Y:S01]  /*e030*/  F2FP.BF16.PACK_AB R14, R12, R13 ;  /* 0x0000000d0c0e723e */ /* 0x000fe200000010ff */
[C---:B------:R-:W-:Y:S02]  /*e040*/  FMUL.FTZ R9, R5.reuse, R18 ;  /* 0x0000001205097220 */ /* 0x040fe40000410000 */
[----:B------:R-:W-:Y:S01]  /*e050*/  FMUL.FTZ R3, R2, R19 ;  /* 0x0000001302037220 */ /* 0x000fe20000410000 */
[----:B------:R-:W-:Y:S01]  /*e060*/  F2FP.BF16.PACK_AB R15, R10, R15 ;  /* 0x0000000f0a0f723e */ /* 0x000fe200000010ff */
[----:B------:R-:W-:-:S02]  /*e070*/  FMUL.FTZ R5, R5, R17 ;  /* 0x0000001105057220 */ /* 0x000fc40000410000 */
[----:B------:R-:W-:Y:S02]  /*e080*/  FMUL.FTZ R2, R2, R11 ;  /* 0x0000000b02027220 */ /* 0x000fe40000410000 */
[C---:B------:R-:W-:Y:S02]  /*e090*/  FFMA.FTZ R9, R6.reuse, R17, -R9 ;  /* 0x0000001106097223 */ /* 0x040fe40000010809 */
[----:B------:R-:W-:Y:S02]  /*e0a0*/  FFMA.FTZ R5, R6, R18, R5 ;  /* 0x0000001206057223 */ /* 0x000fe40000010005 */
[C---:B------:R-:W-:Y:S02]  /*e0b0*/  FFMA.FTZ R3, R4.reuse, R11, -R3 ;  /* 0x0000000b04037223 */ /* 0x040fe40000010803 */
[----:B------:R-:W-:Y:S01]  /*e0c0*/  FFMA.FTZ R2, R4, R19, R2 ;  /* 0x0000001304027223 */ /* 0x000fe20000010002 */
[----:B------:R-:W-:-:S04]  /*e0d0*/  F2FP.BF16.PACK_AB R12, R5, R9 ;  /* 0x00000009050c723e */ /* 0x000fc800000010ff */
[----:B------:R-:W-:-:S05]  /*e0e0*/  F2FP.BF16.PACK_AB R13, R2, R3 ;  /* 0x00000003020d723e */ /* 0x000fca00000010ff */
[----:B------:R1:W-:Y:S02]  /*e0f0*/  STS.128 [R216+0x1d080], R12 ;  /* 0x01d0800cd8007388 */ /* 0x0003e40000000c00 */
.L_x_3025:
[----:B------:R-:W-:Y:S05]  /*e100*/  BSYNC B1 ;  /* 0x0000000000017941 */ /* 0x000fea0003800000 */
.L_x_3024:
        /* <DEDUP_REMOVED lines=53> */
.L_x_3035:
[----:B------:R-:W-:Y:S05]  /*e460*/  BSYNC B0 ;  /* 0x0000000000007941 */ /* 0x000fea0003800000 */
.L_x_3034:
        /* <DEDUP_REMOVED lines=49> */
.L_x_3037:
[----:B------:R-:W-:Y:S05]  /*e780*/  BSYNC B0 ;  /* 0x0000000000007941 */ /* 0x000fea0003800000 */
.L_x_3036:
        /* <DEDUP_REMOVED lines=49> */
.L_x_3039:
[----:B------:R-:W-:Y:S05]  /*eaa0*/  BSYNC B0 ;  /* 0x0000000000007941 */ /* 0x000fea0003800000 */
.L_x_3038:
[----:B------:R-:W-:-:S13]  /*eab0*/  ISETP.GE.AND P0, PT, R147, c[0x0][0x27c], PT ;  /* 0x00009f0093007a0c */ /* 0x000fda0003f06270 */
        /* <DEDUP_REMOVED lines=47> */
.L_x_3033:
[----:B------:R-:W-:Y:S05]  /*edb0*/  BSYNC B1 ;  /* 0x0000000000017941 */ /* 0x000fea0003800000 */
.L_x_3032:
[----:B------:R-:W-:-:S04]  /*edc0*/  IADD3 R2, R143, 0x60, RZ ;  /* 0x000000608f027810 */ /* 0x000fc80007ffe0ff */
        /* <DEDUP_REMOVED lines=51> */
.L_x_3042:
[----:B------:R-:W-:Y:S05]  /*f100*/  BSYNC B0 ;  /* 0x0000000000007941 */ /* 0x000fea0003800000 */
.L_x_3041:
        /* <DEDUP_REMOVED lines=49> */
.L_x_3044:
[----:B------:R-:W-:Y:S05]  /*f420*/  BSYNC B0 ;  /* 0x0000000000007941 */ /* 0x000fea0003800000 */
.L_x_3043:
        /* <DEDUP_REMOVED lines=49> */
.L_x_3046:
[----:B------:R-:W-:Y:S05]  /*f740*/  BSYNC B0 ;  /* 0x0000000000007941 */ /* 0x000fea0003800000 */
.L_x_3045:
        /* <DEDUP_REMOVED lines=47> */
[----:B------:R1:W-:Y:S01]  /*fa40*/  STS.128 [R216+0x1f080], R12 ;  /* 0x01f0800cd8007388 */ /* 0x0003e20000000c00 */
[----:B------:R-:W-:Y:S05]  /*fa50*/  BRA `(.L_x_3040) ;  /* 0x00004a5000007947 */ /* 0x000fea0003800000 */
.L_x_3007:
        /* <DEDUP_REMOVED lines=9> */
[----:B------:R-:W-:Y:S01]  /*faf0*/  CS2R R16, SRZ ;  /* 0x0000000000107805 */ /* 0x000fe2000001ff00 */
        /* <DEDUP_REMOVED lines=14> */
[----:B------:R-:W-:-:S05]  /*fbe0*/  MOV R5, R6 ;  /* 0x0000000600057202 */ /* 0x000fca0000000f00 */
[----:B------:R-:W-:-:S04]  /*fbf0*/  IMAD.WIDE.U32 R4, R2, c[0x0][0x290], R4 ;  /* 0x0000a40002047a25 */ /* 0x000fc800078e0004 */
[----:B------:R-:W-:Y:S01]  /*fc00*/  IMAD R2, R2, c[0x0][0x294], R3 ;  /* 0x0000a50002027a24 */ /* 0x000fe200078e0203 */
[----:B------:R-:W-:-:S03]  /*fc10*/  LEA R23, P0, R4, c[0x0][0x288], 0x1 ;  /* 0x0000a20004177a11 */ /* 0x000fc600078008ff */
[----:B------:R-:W-:Y:S02]  /*fc20*/  IMAD.IADD R2, R5, 0x1, R2 ;  /* 0x0000000105027824 */ /* 0x000fe400078e0202 */
[----:B------:R1:W2:Y:S03]  /*fc30*/  SHFL.IDX PT, R6, R23, RZ, 0x181f ;  /* 0x00181fff17067589 */ /* 0x0002a600000e0000 */
[----:B------:R-:W-:Y:S01]  /*fc40*/  LEA.HI.X R22, R4, c[0x0][0x28c], R2, 0x1, P0 ;  /* 0x0000a30004167a11 */ /* 0x000fe200000f0c02 */
[----:B------:R1:W3:Y:S04]  /*fc50*/  SHFL.IDX PT, R5, R24, RZ, 0x181f ;  /* 0x00181fff18057589 */ /* 0x0002e800000e0000 */
        /* <DEDUP_REMOVED lines=11> */
[--C-:B---3--:R-:W-:Y:S01]  /*fd10*/  @!P1 IMAD.X R21, R5, 0x1, R2.reuse, P0 ;  /* 0x0000000105159824 */ /* 0x108fe200000e0602 */
[----:B--2---:R-:W-:Y:S01]  /*fd20*/  @!P1 IADD3 R10, P0, R6, R3, RZ ;  /* 0x00000003060a9210 */ /* 0x004fe20007f1e0ff */
        /* <DEDUP_REMOVED lines=16> */
.L_x_3048:
[----:B------:R-:W-:Y:S05]  /*fe30*/  BSYNC B0 ;  /* 0x0000000000007941 */ /* 0x000fea0003800000 */
.L_x_3047:
[----:B-1---5:R-:W-:Y:S01]  /*fe40*/  IMAD.MOV.U32 R3, RZ, RZ, R30 ;  /* 0x000000ffff037224 */ /* 0x022fe200078e001e */
[----:B----4-:R-:W-:Y:S01]  /*fe50*/  MOV R4, R29 ;  /* 0x0000001d00047202 */ /* 0x010fe20000000f00 */
[----:B------:R-:W-:Y:S01]  /*fe60*/  IMAD.MOV.U32 R2, RZ, RZ, R31 ;  /* 0x000000ffff027224 */ /* 0x000fe200078e001f */
[----:B------:R-:W-:Y:S01]  /*fe70*/  LOP3.LUT P0, RZ, R236, 0x8, RZ, 0xc0, !PT ;  /* 0x00000008ecff7812 */ /* 0x000fe2000780c0ff */
[----:B---3--:R-:W-:Y:S01]  /*fe80*/  IMAD.MOV.U32 R5, RZ, RZ, R28 ;  /* 0x000000ffff057224 */ /* 0x008fe200078e001c */
[----:B------:R1:W3:Y:S01]  /*fe90*/  SHFL.IDX PT, R11, R24, 0x1, 0x181f ;  /* 0x00381f00180b7f89 */ /* 0x0002e200000e0000 */
[----:B------:R-:W-:Y:S01]  /*fea0*/  BSSY B0, `(.L_x_3049) ;  /* 0x000003a000007945 */ /* 0x000fe20003800000 */
[----:B------:R-:W-:Y:S01]  /*feb0*/  PRMT R70, R2, 0x5410, R3 ;  /* 0x0000541002467816 */ /* 0x000fe20000000003 */
[----:B------:R-:W-:Y:S01]  /*fec0*/  IMAD.MOV.U32 R3, RZ, RZ, R18 ;  /* 0x000000ffff037224 */ /* 0x000fe200078e0012 */
[----:B------:R-:W-:Y:S01]  /*fed0*/  PRMT R69, R4, 0x5410, R5 ;  /* 0x0000541004457816 */ /* 0x000fe20000000005 */
[----:B------:R-:W-:Y:S01]  /*fee0*/  IMAD.MOV.U32 R2, RZ, RZ, R19 ;  /* 0x000000ffff027224 */ /* 0x000fe200078e0013 */
[----:B------:R-:W-:Y:S01]  /*fef0*/  MOV R5, R16 ;  /* 0x0000001000057202 */ /* 0x000fe20000000f00 */
[----:B------:R-:W-:Y:S01]  /*ff00*/  IMAD.MOV.U32 R4, RZ, RZ, R17 ;  /* 0x000000ffff047224 */ /* 0x000fe200078e0011 */
[----:B------:R1:W4:Y:S01]  /*ff10*/  SHFL.IDX PT, R9, R25, 0x1, 0x181f ;  /* 0x00381f0019097f89 */ /* 0x00032200000e0000 */
        /* <DEDUP_REMOVED lines=35> */
[----:B--2---:R-:W-:Y:S01]  /*10150*/  @!P1 IMAD.X R3, R20, 0x1, R3, P0 ;  /* 0x0000000114039824 */ /* 0x004fe200000e0603 */
        /* <DEDUP_REMOVED lines=14> */
.L_x_3050:
[----:B---34-:R-:W-:Y:S05]  /*10240*/  BSYNC B0 ;  /* 0x0000000000007941 */ /* 0x018fea0003800000 */
.L_x_3049:
[----:B-1---5:R-:W-:Y:S01]  /*10250*/  IMAD.MOV.U32 R5, RZ, RZ, R58 ;  /* 0x000000ffff057224 */ /* 0x022fe200078e003a */
[----:B------:R-:W-:Y:S01]  /*10260*/  LOP3.LUT P0, RZ, R236, 0x10, RZ, 0xc0, !PT ;  /* 0x00000010ecff7812 */ /* 0x000fe2000780c0ff */
[----:B------:R-:W-:Y:S01]  /*10270*/  IMAD.MOV.U32 R3, RZ, RZ, R56 ;  /* 0x000000ffff037224 */ /* 0x000fe200078e0038 */
[----:B------:R1:W3:Y:S01]  /*10280*/  SHFL.IDX PT, R11, R24, 0x2, 0x181f ;  /* 0x00581f00180b7f89 */ /* 0x0002e200000e0000 */
        /* <DEDUP_REMOVED lines=10> */
[----:B--2---:R1:W2:Y:S01]  /*10330*/  SHFL.IDX PT, R6, R25, 0x2, 0x181f ;  /* 0x00581f0019067f89 */ /* 0x0042a200000e0000 */
[----:B------:R-:W-:Y:S01]  /*10340*/  BSSY B0, `(.L_x_3051) ;  /* 0x0000037000007945 */ /* 0x000fe20003800000 */
[----:B------:R-:W-:Y:S01]  /*10350*/  CS2R R94, SRZ ;  /* 0x00000000005e7805 */ /* 0x000fe2000001ff00 */
        /* <DEDUP_REMOVED lines=27> */
[----:B--23--:R-:W-:Y:S01]  /*10510*/  ISETP.GE.AND P1, PT, R140, c[0x0][0x27c], PT ;  /* 0x00009f008c007a0c */ /* 0x00cfe20003f26270 */
[----:B------:R-:W-:Y:S01]  /*10520*/  CS2R R62, SRZ ;  /* 0x00000000003e7805 */ /* 0x000fe2000001ff00 */
[----:B------:R-:W-:-:S11]  /*10530*/  CS2R R60, SRZ ;  /* 0x00000000003c7805 */ /* 0x000fd6000001ff00 */
[C---:B------:R-:W-:Y:S01]  /*10540*/  @!P1 IMAD.SHL.U32 R2, R140.reuse, 0x2, RZ ;  /* 0x000000028c029824 */ /* 0x040fe200078e00ff */
[----:B------:R-:W-:-:S04]  /*10550*/  @!P1 SHF.L.U64.HI R3, R140, 0x1, R141 ;  /* 0x000000018c039819 */ /* 0x000fc8000001028d */
[-C--:B------:R-:W-:Y:S02]  /*10560*/  @!P1 IADD3 R4, P0, R6, R2.reuse, RZ ;  /* 0x0000000206049210 */ /* 0x080fe40007f1e0ff */
[----:B-1----:R-:W-:-:S03]  /*10570*/  @!P1 IADD3 R2, P2, R9, R2, RZ ;  /* 0x0000000209029210 */ /* 0x002fc60007f5e0ff */
[--C-:B------:R-:W-:Y:S01]  /*10580*/  @!P1 IMAD.X R5, R11, 0x1, R3.reuse, P0 ;  /* 0x000000010b059824 */ /* 0x100fe200000e0603 */
[----:B------:R-:W-:Y:S01]  /*10590*/  ISETP.GE.AND P0, PT, R142, c[0x0][0x27c], PT ;  /* 0x00009f008e007a0c */ /* 0x000fe20003f06270 */
[----:B------:R-:W-:Y:S01]  /*105a0*/  CS2R R66, SRZ ;  /* 0x0000000000427805 */ /* 0x000fe2000001ff00 */
[----:B------:R-:W-:Y:S01]  /*105b0*/  CS2R R64, SRZ ;  /* 0x0000000000407805 */ /* 0x000fe2000001ff00 */
[----:B----4-:R-:W-:Y:S01]  /*105c0*/  @!P1 IMAD.X R3, R10, 0x1, R3, P2 ;  /* 0x000000010a039824 */ /* 0x010fe200010e0603 */
[----:B------:R1:W5:Y:S04]  /*105d0*/  @!P1 LD.E.128 R60, [R4.64] ;  /* 0x00000006043c9980 */ /* 0x000368000c101d00 */
[----:B------:R2:W5:Y:S01]  /*105e0*/  @!P1 LD.E.128 R64, [R2.64] ;  /* 0x0000000602409980 */ /* 0x000562000c101d00 */
[----:B------:R-:W-:Y:S01]  /*105f0*/  CS2R R74, SRZ ;  /* 0x00000000004a7805 */ /* 0x000fe2000001ff00 */
[----:B------:R-:W-:Y:S01]  /*10600*/  CS2R R72, SRZ ;  /* 0x0000000000487805 */ /* 0x000fe2000001ff00 */
[----:B------:R-:W-:Y:S01]  /*10610*/  CS2R R78, SRZ ;  /* 0x00000000004e7805 */ /* 0x000fe2000001ff00 */
[----:B------:R-:W-:Y:S01]  /*10620*/  CS2R R76, SRZ ;  /* 0x00000000004c7805 */ /* 0x000fe2000001ff00 */
[C---:B--2---:R-:W-:Y:S01]  /*10630*/  @!P0 IMAD.SHL.U32 R2, R234.reuse, 0x2, RZ ;  /* 0x00000002ea028824 */ /* 0x044fe200078e00ff */
[----:B------:R-:W-:-:S04]  /*10640*/  @!P0 SHF.L.U64.HI R3, R234, 0x1, R237 ;  /* 0x00000001ea038819 */ /* 0x000fc800000102ed */
[-C--:B-1----:R-:W-:Y:S02]  /*10650*/  @!P0 IADD3 R4, P2, R6, R2.reuse, RZ ;  /* 0x0000000206048210 */ /* 0x082fe40007f5e0ff */
[----:B------:R-:W-:-:S03]  /*10660*/  @!P0 IADD3 R2, P1, R9, R2, RZ ;  /* 0x0000000209028210 */ /* 0x000fc60007f3e0ff */
[--C-:B------:R-:W-:Y:S02]  /*10670*/  @!P0 IMAD.X R5, R11, 0x1, R3.reuse, P2 ;  /* 0x000000010b058824 */ /* 0x100fe400010e0603 */
[----:B------:R-:W-:-:S03]  /*10680*/  @!P0 IMAD.X R3, R10, 0x1, R3, P1 ;  /* 0x000000010a038824 */ /* 0x000fc600008e0603 */
[----:B------:R1:W5:Y:S04]  /*10690*/  @!P0 LD.E.128 R72, [R4.64] ;  /* 0x0000000604488980 */ /* 0x000368000c101d00 */
[----:B------:R1:W5:Y:S02]  /*106a0*/  @!P0 LD.E.128 R76, [R2.64] ;  /* 0x00000006024c8980 */ /* 0x000364000c101d00 */
.L_x_3052:
[----:B--23--:R-:W-:Y:S05]  /*106b0*/  BSYNC B0 ;  /* 0x0000000000007941 */ /* 0x00cfea0003800000 */
.L_x_3051:
[----:B-1---5:R-:W-:Y:S01]  /*106c0*/  IMAD.MOV.U32 R3, RZ, RZ, R74 ;  /* 0x000000ffff037224 */ /* 0x022fe200078e004a */
[----:B------:R-:W-:Y:S01]  /*106d0*/  LOP3.LUT P0, RZ, R236, 0x1, RZ, 0xc0, !PT ;  /* 0x00000001ecff7812 */ /* 0x000fe2000780c0ff */
[----:B------:R-:W-:Y:S01]  /*106e0*/  IMAD.MOV.U32 R2, RZ, RZ, R75 ;  /* 0x000000ffff027224 */ /* 0x000fe200078e004b */
[----:B------:R1:W2:Y:S01]  /*106f0*/  SHFL.IDX PT, R11, R24, 0x3, 0x181f ;  /* 0x00781f00180b7f89 */ /* 0x0002a200000e0000 */
        /* <DEDUP_REMOVED lines=11> */
[----:B----4-:R1:W4:Y:S01]  /*107b0*/  SHFL.IDX PT, R10, R22, 0x3, 0x181f ;  /* 0x00781f00160a7f89 */ /* 0x01032200000e0000 */
[----:B------:R-:W-:Y:S01]  /*107c0*/  IMAD.MOV.U32 R2, RZ, RZ, R63 ;  /* 0x000000ffff027224 */ /* 0x000fe200078e003f */
[----:B------:R-:W-:Y:S01]  /*107d0*/  CS2R R88, SRZ ;  /* 0x0000000000587805 */ /* 0x000fe2000001ff00 */
[----:B------:R-:W-:Y:S01]  /*107e0*/  CS2R R86, SRZ ;  /* 0x0000000000567805 */ /* 0x000fe2000001ff00 */
[----:B------:R1:W1:Y:S01]  /*107f0*/  SHFL.IDX PT, R9, R23, 0x3, 0x181f ;  /* 0x00781f0017097f89 */ /* 0x00026200000e0000 */
        /* <DEDUP_REMOVED lines=34> */
[----:B------:R-:W-:Y:S01]  /*10a20*/  CS2R R90, SRZ ;  /* 0x00000000005a7805 */ /* 0x000fe2000001ff00 */
[----:B------:R-:W-:Y:S01]  /*10a30*/  CS2R R88, SRZ ;  /* 0x0000000000587805 */ /* 0x000fe2000001ff00 */
[C---:B-1----:R-:W-:Y:S01]  /*10a40*/  @!P0 IMAD.SHL.U32 R2, R234.reuse, 0x2, RZ ;  /* 0x00000002ea028824 */ /* 0x042fe200078e00ff */
[----:B------:R-:W-:-:S04]  /*10a50*/  @!P0 SHF.L.U64.HI R3, R234, 0x1, R237 ;  /* 0x00000001ea038819 */ /* 0x000fc800000102ed */
[-C--:B------:R-:W-:Y:S02]  /*10a60*/  @!P0 IADD3 R4, P2, R6, R2.reuse, RZ ;  /* 0x0000000206048210 */ /* 0x080fe40007f5e0ff */
[----:B------:R-:W-:-:S03]  /*10a70*/  @!P0 IADD3 R2, P1, R9, R2, RZ ;  /* 0x0000000209028210 */ /* 0x000fc60007f3e0ff */
[--C-:B------:R-:W-:Y:S02]  /*10a80*/  @!P0 IMAD.X R5, R11, 0x1, R3.reuse, P2 ;  /* 0x000000010b058824 */ /* 0x100fe400010e0603 */
[----:B------:R-:W-:-:S03]  /*10a90*/  @!P0 IMAD.X R3, R10, 0x1, R3, P1 ;  /* 0x000000010a038824 */ /* 0x000fc600008e0603 */
[----:B------:R1:W5:Y:S04]  /*10aa0*/  @!P0 LD.E.128 R92, [R4.64] ;  /* 0x00000006045c8980 */ /* 0x000368000c101d00 */
[----:B------:R1:W5:Y:S02]  /*10ab0*/  @!P0 LD.E.128 R88, [R2.64] ;  /* 0x0000000602588980 */ /* 0x000364000c101d00 */
.L_x_3054:
[----:B-1234-:R-:W-:Y:S05]  /*10ac0*/  BSYNC B0 ;  /* 0x0000000000007941 */ /* 0x01efea0003800000 */
.L_x_3053:
        /* <DEDUP_REMOVED lines=26> */
[----:B------:R-:W-:Y:S01]  /*10c70*/  IMAD.MOV.U32 R2, RZ, RZ, R84 ;  /* 0x000000ffff027224 */ /* 0x000fe200078e0054 */
[----:B------:R-:W-:Y:S01]  /*10c80*/  BAR.SYNC.DEFER_BLOCKING 0x0 ;  /* 0x0000000000007b1d */ /* 0x000fe20000010000 */
[----:B--2---:R-:W-:-:S03]  /*10c90*/  IMAD.IADD R3, R68, 0x1, -R4 ;  /* 0x0000000144037824 */ /* 0x004fc600078e0a04 */
[----:B------:R-:W-:Y:S01]  /*10ca0*/  PRMT R68, R68, 0x5410, R2 ;  /* 0x0000541044447816 */ /* 0x000fe20000000002 */
[----:B------:R-:W-:Y:S01]  /*10cb0*/  IMAD.MOV.U32 R2, RZ, RZ, R85 ;  /* 0x000000ffff027224 */ /* 0x000fe200078e0055 */
[----:B------:R-:W-:-:S04]  /*10cc0*/  IMNMX R50, R3, 0x80, PT ;  /* 0x0000008003327817 */ /* 0x000fc80003800200 */
[----:B------:R-:W-:Y:S02]  /*10cd0*/  PRMT R68, R2, 0x7610, R68 ;  /* 0x0000761002447816 */ /* 0x000fe40000000044 */
[----:B------:R-:W-:-:S13]  /*10ce0*/  ISETP.GE.AND P0, PT, R143, R50, PT ;  /* 0x000000328f00720c */ /* 0x000fda0003f06270 */
        /* <DEDUP_REMOVED lines=10> */
[----:B------:R-:W-:Y:S02]  /*10d90*/  PRMT R5, R37, 0x5432, R5 ;  /* 0x0000543225057816 */ /* 0x000fe40000000005 */
[----:B------:R-:W-:-:S02]  /*10da0*/  SHF.R.S32.HI R2, RZ, 0x1f, R3 ;  /* 0x0000001fff027819 */ /* 0x000fc40000011403 */
[----:B------:R-:W-:Y:S01]  /*10db0*/  SHF.R.U64 R9, R18, 0x10, R19 ;  /* 0x0000001012097819 */ /* 0x000fe20000001213 */
[----:B------:R-:W-:Y:S01]  /*10dc0*/  IMAD.U32 R12, R5, 0x10000, RZ ;  /* 0x00010000050c7824 */ /* 0x000fe200078e00ff */
[----:B------:R-:W-:Y:S01]  /*10dd0*/  LEA.HI R2, R2, R3, RZ, 0x3 ;  /* 0x0000000302027211 */ /* 0x000fe200078f18ff */
[----:B------:R-:W-:Y:S01]  /*10de0*/  IMAD.SHL.U32 R3, R3, 0x8, RZ ;  /* 0x0000000803037824 */ /* 0x000fe200078e00ff */
[----:B------:R-:W-:Y:S02]  /*10df0*/  PRMT R6, R38, 0x5432, R6 ;  /* 0x0000543226067816 */ /* 0x000fe40000000006 */
[----:B------:R-:W-:Y:S01]  /*10e00*/  SHF.R.U32.HI R4, RZ, 0x10, R17 ;  /* 0x00000010ff047819 */ /* 0x000fe20000011611 */
[----:B------:R-:W-:Y:S01]  /*10e10*/  IMAD.SHL.U32 R2, R2, 0x400, RZ ;  /* 0x0000040002027824 */ /* 0x000fe200078e00ff */
[----:B------:R-:W-:Y:S02]  /*10e20*/  LOP3.LUT R3, R252, 0x38, R3, 0xf8, !PT ;  /* 0x00000038fc037812 */ /* 0x000fe400078ef803 */
[----:B------:R-:W-:Y:S01]  /*10e30*/  PRMT R17, R39, 0x5432, R9 ;  /* 0x0000543227117816 */ /* 0x000fe20000000009 */
[----:B------:R-:W-:Y:S01]  /*10e40*/  IMAD.U32 R9, R6, 0x10000, RZ ;  /* 0x0001000006097824 */ /* 0x000fe200078e00ff */
[----:B------:R-:W-:-:S02]  /*10e50*/  LOP3.LUT R3, R3, R122, RZ, 0x3c, !PT ;  /* 0x0000007a03037212 */ /* 0x000fc400078e3cff */
[----:B------:R-:W-:Y:S02]  /*10e60*/  LOP3.LUT R2, R2, 0x7fffe000, RZ, 0xc0, !PT ;  /* 0x7fffe00002027812 */ /* 0x000fe400078ec0ff */
[----:B------:R-:W-:Y:S02]  /*10e70*/  PRMT R11, R38, 0x5410, R4 ;  /* 0x00005410260b7816 */ /* 0x000fe40000000004 */
[----:B------:R-:W-:Y:S02]  /*10e80*/  IADD3 R2, R3, R2, R7 ;  /* 0x0000000203027210 */ /* 0x000fe40007ffe007 */
[----:B------:R-:W-:Y:S02]  /*10e90*/  SHF.R.U32.HI R3, RZ, 0x10, R19 ;  /* 0x00000010ff037819 */ /* 0x000fe40000011613 */
[----:B------:R-:W-:Y:S01]  /*10ea0*/  SHF.R.U64 R14, R14, 0x10, R15 ;  /* 0x000000100e0e7819 */ /* 0x000fe2000000120f */
[----:B------:R-:W-:Y:S01]  /*10eb0*/  IMAD.SHL.U32 R36, R2, 0x2, RZ ;  /* 0x0000000202247824 */ /* 0x000fe200078e00ff */
[----:B------:R-:W-:-:S02]  /*10ec0*/  SHF.R.U32.HI R2, RZ, 0x10, R13 ;  /* 0x00000010ff027819 */ /* 0x000fc4000001160d */
[----:B------:R-:W-:Y:S02]  /*10ed0*/  PRMT R18, R39, 0x5410, R3 ;  /* 0x0000541027127816 */ /* 0x000fe40000000003 */
[----:B------:R-:W2:Y:S01]  /*10ee0*/  LDS.128 R20, [R36+0x10080] ;  /* 0x0100800024147984 */ /* 0x000ea20000000c00 */
[----:B------:R-:W-:Y:S01]  /*10ef0*/  PRMT R10, R37, 0x5410, R2 ;  /* 0x00005410250a7816 */ /* 0x000fe20000000002 */
[----:B-1----:R-:W-:Y:S01]  /*10f00*/  IMAD.U32 R3, R24, 0x10000, RZ ;  /* 0x0001000018037824 */ /* 0x002fe200078e00ff */
[----:B------:R-:W-:Y:S02]  /*10f10*/  SHF.R.U32.HI R15, RZ, 0x10, R15 ;  /* 0x00000010ff0f7819 */ /* 0x000fe4000001160f */
[C---:B------:R-:W-:Y:S02]  /*10f20*/  PRMT R14, R48.reuse, 0x5432, R14 ;  /* 0x00005432300e7816 */ /* 0x040fe4000000000e */
[----:B------:R-:W-:Y:S02]  /*10f30*/  PRMT R15, R48, 0x5410, R15 ;  /* 0x00005410300f7816 */ /* 0x000fe4000000000f */
[----:B------:R-:W-:-:S02]  /*10f40*/  LOP3.LUT R6, R6, 0xffff0000, RZ, 0xc0, !PT ;  /* 0xffff000006067812 */ /* 0x000fc400078ec0ff */
[----:B------:R-:W-:Y:S02]  /*10f50*/  LOP3.LUT R16, R25, 0xffff0000, RZ, 0xc0, !PT ;  /* 0xffff000019107812 */ /* 0x000fe400078ec0ff */
[----:B--2---:R-:W-:-:S05]  /*10f60*/  SHF.L.U32 R2, R20, 0x10, RZ ;  /* 0x0000001014027819 */ /* 0x004fca00000006ff */
[CC--:B------:R-:W-:Y:S02]  /*10f70*/  FMUL.FTZ R4, R2.reuse, R12.reuse ;  /* 0x0000000c02047220 */ /* 0x0c0fe40000410000 */
[-C--:B------:R-:W-:Y:S02]  /*10f80*/  FMUL.FTZ R2, R2, R9.reuse ;  /* 0x0000000902027220 */ /* 0x080fe40000410000 */
[C---:B------:R-:W-:Y:S02]  /*10f90*/  FFMA.FTZ R38, R3.reuse, R9, -R4 ;  /* 0x0000000903267223 */ /* 0x040fe40000010804 */
[----:B------:R-:W-:Y:S01]  /*10fa0*/  FFMA.FTZ R49, R3, R12, R2 ;  /* 0x0000000c03317223 */ /* 0x000fe20000010002 */
[----:B------:R-:W-:Y:S01]  /*10fb0*/  SHF.L.U32 R2, R21, 0x10, RZ ;  /* 0x0000001015027819 */ /* 0x000fe200000006ff */
[----:B------:R-:W-:Y:S02]  /*10fc0*/  IMAD.U32 R12, R10, 0x10000, RZ ;  /* 0x000100000a0c7824 */ /* 0x000fe400078e00ff */
[----:B------:R-:W-:-:S02]  /*10fd0*/  IMAD.U32 R9, R11, 0x10000, RZ ;  /* 0x000100000b097824 */ /* 0x000fc400078e00ff */
[-C--:B------:R-:W-:Y:S02]  /*10fe0*/  FMUL.FTZ R4, R2, R12.reuse ;  /* 0x0000000c02047220 */ /* 0x080fe40000410000 */
[----:B------:R-:W-:Y:S01]  /*10ff0*/  IMAD.U32 R3, R25, 0x10000, RZ ;  /* 0x0001000019037824 */ /* 0x000fe200078e00ff */
[----:B------:R-:W-:Y:S01]  /*11000*/  LOP3.LUT R25, R10, 0xffff0000, RZ, 0xc0, !PT ;  /* 0xffff00000a197812 */ /* 0x000fe200078ec0ff */
[-C--:B------:R-:W-:Y:S02]  /*11010*/  FMUL.FTZ R2, R2, R9.reuse ;  /* 0x0000000902027220 */ /* 0x080fe40000410000 */
[C---:B------:R-:W-:Y:S02]  /*11020*/  FFMA.FTZ R13, R3.reuse, R9, -R4 ;  /* 0x00000009030d7223 */ /* 0x040fe40000010804 */
[----:B------:R-:W-:Y:S01]  /*11030*/  FFMA.FTZ R48, R3, R12, R2 ;  /* 0x0000000c03307223 */ /* 0x000fe20000010002 */
[----:B------:R-:W-:Y:S01]  /*11040*/  SHF.L.U32 R2, R23, 0x10, RZ ;  /* 0x0000001017027819 */ /* 0x000fe200000006ff */
[----:B------:R-:W-:-:S02]  /*11050*/  IMAD.U32 R12, R15, 0x10000, RZ ;  /* 0x000100000f0c7824 */ /* 0x000fc400078e00ff */
[----:B------:R-:W-:Y:S02]  /*11060*/  IMAD.U32 R9, R18, 0x10000, RZ ;  /* 0x0001000012097824 */ /* 0x000fe400078e00ff */
[CC--:B------:R-:W-:Y:S02]  /*11070*/  FMUL.FTZ R4, R2.reuse, R12.reuse ;  /* 0x0000000c02047220 */ /* 0x0c0fe40000410000 */
[----:B------:R-:W-:Y:S02]  /*11080*/  IMAD.U32 R3, R27, 0x10000, RZ ;  /* 0x000100001b037824 */ /* 0x000fe400078e00ff */
[-C--:B------:R-:W-:Y:S02]  /*11090*/  FMUL.FTZ R2, R2, R9.reuse ;  /* 0x0000000902027220 */ /* 0x080fe40000410000 */
[----:B------:R-:W-:Y:S01]  /*110a0*/  FFMA.FTZ R37, R3, R9, -R4 ;  /* 0x0000000903257223 */ /* 0x000fe20000010804 */
[----:B------:R-:W-:Y:S01]  /*110b0*/  LOP3.LUT R9, R5, 0xffff0000, RZ, 0xc0, !PT ;  /* 0xffff000005097812 */ /* 0x000fe200078ec0ff */
[----:B------:R-:W-:Y:S01]  /*110c0*/  FFMA.FTZ R39, R3, R12, R2 ;  /* 0x0000000c03277223 */ /* 0x000fe20000010002 */
[----:B------:R-:W-:-:S02]  /*110d0*/  LOP3.LUT R3, R20, 0xffff0000, RZ, 0xc0, !PT ;  /* 0xffff000014037812 */ /* 0x000fc400078ec0ff */
[----:B------:R-:W-:Y:S01]  /*110e0*/  LOP3.LUT R4, R24, 0xffff0000, RZ, 0xc0, !PT ;  /* 0xffff000018047812 */ /* 0x000fe200078ec0ff */
[----:B------:R-:W-:Y:S01]  /*110f0*/  IMAD.U32 R24, R14, 0x10000, RZ ;  /* 0x000100000e187824 */ /* 0x000fe200078e00ff */
[----:B------:R-:W-:Y:S01]  /*11100*/  LOP3.LUT R2, R21, 0xffff0000, RZ, 0xc0, !PT ;  /* 0xffff000015027812 */ /* 0x000fe200078ec0ff */
[CC--:B------:R-:W-:Y:S02]  /*11110*/  FMUL.FTZ R5, R3.reuse, R9.reuse ;  /* 0x0000000903057220 */ /* 0x0c0fe40000410000 */
[-C--:B------:R-:W-:Y:S02]  /*11120*/  FMUL.FTZ R3, R3, R6.reuse ;  /* 0x0000000603037220 */ /* 0x080fe40000410000 */
[----:B------:R-:W-:Y:S01]  /*11130*/  FFMA.FTZ R12, R4, R6, -R5 ;  /* 0x00000006040c7223 */ /* 0x000fe20000010805 */
[----:B------:R-:W-:Y:S01]  /*11140*/  LOP3.LUT R6, R26, 0xffff0000, RZ, 0xc0, !PT ;  /* 0xffff00001a067812 */ /* 0x000fe200078ec0ff */
[----:B------:R-:W-:Y:S01]  /*11150*/  FFMA.FTZ R20, R4, R9, R3 ;  /* 0x0000000904147223 */ /* 0x000fe20000010003 */
[----:B------:R-:W-:Y:S01]  /*11160*/  LOP3.LUT R4, R11, 0xffff0000, RZ, 0xc0, !PT ;  /* 0xffff00000b047812 */ /* 0x000fe200078ec0ff */
[C---:B------:R-:W-:Y:S01]  /*11170*/  FMUL.FTZ R3, R2.reuse, R25 ;  /* 0x0000001902037220 */ /* 0x040fe20000410000 */
[----:B------:R-:W-:Y:S01]  /*11180*/  LOP3.LUT R5, R27, 0xffff0000, RZ, 0xc0, !PT ;  /* 0xffff00001b057812 */ /* 0x000fe200078ec0ff */
[C---:B------:R-:W-:Y:S01]  /*11190*/  IMAD.U32 R21, R17.reuse, 0x10000, RZ ;  /* 0x0001000011157824 */ /* 0x040fe200078e00ff */
[----:B------:R-:W-:Y:S01]  /*111a0*/  LOP3.LUT R17, R17, 0xffff0000, RZ, 0xc0, !PT ;  /* 0xffff000011117812 */ /* 0x000fe200078ec0ff */
[-C--:B------:R-:W-:Y:S01]  /*111b0*/  FMUL.FTZ R19, R2, R4.reuse ;  /* 0x0000000402137220 */ /* 0x080fe20000410000 */
[----:B------:R-:W-:Y:S01]  /*111c0*/  LOP3.LUT R2, R23, 0xffff0000, RZ, 0xc0, !PT ;  /* 0xffff000017027812 */ /* 0x000fe200078ec0ff */
[----:B------:R-:W-:Y:S01]  /*111d0*/  FFMA.FTZ R10, R16, R4, -R3 ;  /* 0x00000004100a7223 */ /* 0x000fe20000010803 */
[----:B------:R-:W-:Y:S01]  /*111e0*/  SHF.L.U32 R4, R22, 0x10, RZ ;  /* 0x0000001016047819 */ /* 0x000fe200000006ff */
[----:B------:R-:W-:Y:S01]  /*111f0*/  IMAD.U32 R9, R26, 0x10000, RZ ;  /* 0x000100001a097824 */ /* 0x000fe200078e00ff */
[----:B------:R-:W-:-:S02]  /*11200*/  LOP3.LUT R3, R22, 0xffff0000, RZ, 0xc0, !PT ;  /* 0xffff000016037812 */ /* 0x000fc400078ec0ff */
[----:B------:R-:W-:Y:S01]  /*11210*/  LOP3.LUT R23, R14, 0xffff0000, RZ, 0xc0, !PT ;  /* 0xffff00000e177812 */ /* 0x000fe200078ec0ff */
[----:B------:R-:W-:Y:S01]  /*11220*/  FMUL.FTZ R11, R4, R24 ;  /* 0x00000018040b7220 */ /* 0x000fe20000410000 */
[----:B------:R-:W-:Y:S01]  /*11230*/  F2FP.BF16.PACK_AB R13, R10, R13 ;  /* 0x0000000d0a0d723e */ /* 0x000fe200000010ff */
[----:B------:R-:W-:Y:S01]  /*11240*/  FMUL.FTZ R4, R4, R21 ;  /* 0x0000001504047220 */ /* 0x000fe20000410000 */
[----:B------:R-:W-:Y:S01]  /*11250*/  LOP3.LUT R22, R15, 0xffff0000, RZ, 0xc0, !PT ;  /* 0xffff00000f167812 */ /* 0x000fe200078ec0ff */
[----:B------:R-:W-:Y:S01]  /*11260*/  FMUL.FTZ R10, R3, R23 ;  /* 0x00000017030a7220 */ /* 0x000fe20000410000 */
[----:B------:R-:W-:Y:S01]  /*11270*/  F2FP.BF16.PACK_AB R12, R12, R38 ;  /* 0x000000260c0c723e */ /* 0x000fe200000010ff */
[----:B------:R-:W-:Y:S02]  /*11280*/  FFMA.FTZ R11, R9, R21, -R11 ;  /* 0x00000015090b7223 */ /* 0x000fe4000001080b */
[-C--:B------:R-:W-:Y:S02]  /*11290*/  FFMA.FTZ R10, R6, R17.reuse, -R10 ;  /* 0x00000011060a7223 */ /* 0x080fe4000001080a */
[----:B------:R-:W-:-:S02]  /*112a0*/  FMUL.FTZ R3, R3, R17 ;  /* 0x0000001103037220 */ /* 0x000fc40000410000 */
[----:B------:R-:W-:Y:S01]  /*112b0*/  FFMA.FTZ R4, R9, R24, R4 ;  /* 0x0000001809047223 */ /* 0x000fe20000010004 */
[----:B------:R-:W-:Y:S01]  /*112c0*/  F2FP.BF16.PACK_AB R14, R10, R11 ;  /* 0x0000000b0a0e723e */ /* 0x000fe200000010ff */
[----:B------:R-:W-:Y:S01]  /*112d0*/  FMUL.FTZ R10, R2, R22 ;  /* 0x00000016020a7220 */ /* 0x000fe20000410000 */
[----:B------:R-:W-:Y:S01]  /*112e0*/  LOP3.LUT R11, R18, 0xffff0000, RZ, 0xc0, !PT ;  /* 0xffff0000120b7812 */ /* 0x000fe200078ec0ff */
[----:B------:R-:W-:-:S04]  /*112f0*/  FFMA.FTZ R3, R6, R23, R3 ;  /* 0x0000001706037223 */ /* 0x000fc80000010003 */
[-C--:B------:R-:W-:Y:S02]  /*11300*/  FFMA.FTZ R10, R5, R11.reuse, -R10 ;  /* 0x0000000b050a7223 */ /* 0x080fe4000001080a */
[----:B------:R-:W-:-:S03]  /*11310*/  FMUL.FTZ R2, R2, R11 ;  /* 0x0000000b02027220 */ /* 0x000fc60000410000 */
[----:B------:R-:W-:Y:S01]  /*11320*/  F2FP.BF16.PACK_AB R15, R10, R37 ;  /* 0x000000250a0f723e */ /* 0x000fe200000010ff */
[----:B------:R-:W-:Y:S02]  /*11330*/  FFMA.FTZ R10, R16, R25, R19 ;  /* 0x00000019100a7223 */ /* 0x000fe40000010013 */
[----:B------:R-:W-:Y:S02]  /*11340*/  FFMA.FTZ R2, R5, R22, R2 ;  /* 0x0000001605027223 */ /* 0x000fe40000010002 */
[----:B------:R1:W-:Y:S02]  /*11350*/  STS.128 [R216+0x10080], R12 ;  /* 0x0100800cd8007388 */ /* 0x0003e40000000c00 */
[----:B-1----:R-:W-:Y:S02]  /*11360*/  F2FP.BF16.PACK_AB R12, R20, R49 ;  /* 0x00000031140c723e */ /* 0x002fe400000010ff */
[----:B------:R-:W-:Y:S02]  /*11370*/  F2FP.BF16.PACK_AB R13, R10, R48 ;  /* 0x000000300a0d723e */ /* 0x000fe400000010ff */
[----:B------:R-:W-:-:S02]  /*11380*/  F2FP.BF16.PACK_AB R14, R3, R4 ;  /* 0x00000004030e723e */ /* 0x000fc400000010ff */
[----:B------:R-:W-:-:S05]  /*11390*/  F2FP.BF16.PACK_AB R15, R2, R39 ;  /* 0x00000027020f723e */ /* 0x000fca00000010ff */
[----:B------:R1:W-:Y:S02]  /*113a0*/  STS.128 [R36+0x10080], R12 ;  /* 0x0100800c24007388 */ /* 0x0003e40000000c00 */
.L_x_3058:
[----:B------:R-:W-:Y:S05]  /*113b0*/  BSYNC B0 ;  /* 0x0000000000007941 */ /* 0x000fea0003800000 */
.L_x_3057:
[----:B------:R-:W-:-:S13]  /*113c0*/  ISETP.GE.AND P0, PT, R142, c[0x0][0x27c], PT ;  /* 0x00009f008e007a0c */ /* 0x000fda0003f06270 */
[----:B------:R-:W-:Y:S05]  /*113d0*/  @P0 BRA `(.L_x_3056) ;  /* 0x0000069000000947 */ /* 0x000fea0003800000 */
[----:B------:R-:W2:Y:S04]  /*113e0*/  LDL R3, [R1+0xe4] ;  /* 0x0000e40001037983 */ /* 0x000ea80000100800 */
[----:B-1----:R-:W3:Y:S01]  /*113f0*/  LDL R36, [R1+0xfc] ;  /* 0x0000fc0001247983 */ /* 0x002ee20000100800 */
[----:B------:R-:W-:Y:S01]  /*11400*/  IMAD.MOV.U32 R2, RZ, RZ, c[0x0][0x27c] ;  /* 0x00009f00ff027624 */ /* 0x000fe200078e00ff */
[----:B------:R-:W-:Y:S02]  /*11410*/  SHF.R.U32.HI R5, RZ, 0x10, R31 ;  /* 0x00000010ff057819 */ /* 0x000fe4000001161f */
[----:B------:R-:W-:Y:S02]  /*11420*/  SHF.R.U64 R9, R32, 0x10, R33 ;  /* 0x0000001020097819 */ /* 0x000fe40000001221 */
[----:B------:R-:W-:-:S02]  /*11430*/  PRMT R23, R70, 0x5410, R5 ;  /* 0x0000541046177816 */ /* 0x000fc40000000005 */
[----:B------:R-:W-:Y:S02]  /*11440*/  PRMT R5, R51, 0x5432, R9 ;  /* 0x0000543233057816 */ /* 0x000fe40000000009 */
[----:B------:R-:W-:Y:S02]  /*11450*/  SHF.R.U32.HI R10, RZ, 0x10, R33 ;  /* 0x00000010ff0a7819 */ /* 0x000fe40000011621 */
[----:B------:R-:W-:Y:S01]  /*11460*/  SHF.R.U32.HI R21, RZ, 0x10, R35 ;  /* 0x00000010ff157819 */ /* 0x000fe20000011623 */
[----:B------:R-:W-:Y:S01]  /*11470*/  IMAD.U32 R24, R5, 0x10000, RZ ;  /* 0x0001000005187824 */ /* 0x000fe200078e00ff */
[----:B------:R-:W-:Y:S02]  /*11480*/  PRMT R10, R51, 0x5410, R10 ;  /* 0x00005410330a7816 */ /* 0x000fe4000000000a */
[----:B------:R-:W-:Y:S02]  /*11490*/  PRMT R21, R71, 0x5410, R21 ;  /* 0x0000541047157816 */ /* 0x000fe40000000015 */
[----:B------:R-:W-:-:S02]  /*114a0*/  LOP3.LUT R32, R10, 0xffff0000, RZ, 0xc0, !PT ;  /* 0xffff00000a207812 */ /* 0x000fc400078ec0ff */
[----:B------:R-:W-:-:S04]  /*114b0*/  SHF.R.U64 R20, R34, 0x10, R35 ;  /* 0x0000001022147819 */ /* 0x000fc80000001223 */
[----:B------:R-:W-:Y:S02]  /*114c0*/  PRMT R20, R71, 0x5432, R20 ;  /* 0x0000543247147816 */ /* 0x000fe40000000014 */
[----:B--2---:R-:W-:-:S04]  /*114d0*/  LEA.HI R2, R2, R3, RZ, 0x1d ;  /* 0x0000000302027211 */ /* 0x004fc800078fe8ff */
[----:B------:R-:W-:Y:S01]  /*114e0*/  SHF.R.S32.HI R3, RZ, 0x1f, R2 ;  /* 0x0000001fff037819 */ /* 0x000fe20000011402 */
[----:B---3--:R-:W1:Y:S03]  /*114f0*/  LDS.128 R16, [R36] ;  /* 0x0000000024107984 */ /* 0x008e660000000c00 */
[----:B------:R-:W-:Y:S01]  /*11500*/  LEA.HI R3, R3, R2, RZ, 0x3 ;  /* 0x0000000203037211 */ /* 0x000fe200078f18ff */
[----:B------:R-:W-:-:S05]  /*11510*/  IMAD.SHL.U32 R2, R2, 0x8, RZ ;  /* 0x0000000802027824 */ /* 0x000fca00078e00ff */
[----:B------:R-:W-:Y:S01]  /*11520*/  LOP3.LUT R4, R252, 0x38, R2, 0xf8, !PT ;  /* 0x00000038fc047812 */ /* 0x000fe200078ef802 */
[----:B------:R-:W-:-:S03]  /*11530*/  IMAD.SHL.U32 R2, R3, 0x400, RZ ;  /* 0x0000040003027824 */ /* 0x000fc600078e00ff */
[----:B------:R-:W-:Y:S02]  /*11540*/  LOP3.LUT R3, R4, R122, RZ, 0x3c, !PT ;  /* 0x0000007a04037212 */ /* 0x000fe400078e3cff */
[----:B------:R-:W-:Y:S02]  /*11550*/  LOP3.LUT R2, R2, 0x7fffe000, RZ, 0xc0, !PT ;  /* 0x7fffe00002027812 */ /* 0x000fe400078ec0ff */
[----:B------:R-:W-:Y:S02]  /*11560*/  SHF.R.U64 R4, R30, 0x10, R31 ;  /* 0x000000101e047819 */ /* 0x000fe4000000121f */
[----:B------:R-:W-:Y:S02]  /*11570*/  IADD3 R2, R3, R2, R7 ;  /* 0x0000000203027210 */ /* 0x000fe40007ffe007 */
[--C-:B------:R-:W-:Y:S02]  /*11580*/  SHF.R.U32.HI R3, RZ, 0x10, R29.reuse ;  /* 0x00000010ff037819 */ /* 0x100fe4000001161d */
[----:B------:R-:W-:Y:S01]  /*11590*/  PRMT R22, R70, 0x5432, R4 ;  /* 0x0000543246167816 */ /* 0x000fe20000000004 */
[----:B------:R-:W-:Y:S01]  /*115a0*/  IMAD.SHL.U32 R26, R2, 0x2, RZ ;  /* 0x00000002021a7824 */ /* 0x000fe200078e00ff */
[----:B------:R-:W-:-:S02]  /*115b0*/  SHF.R.U64 R2, R28, 0x10, R29 ;  /* 0x000000101c027819 */ /* 0x000fc4000000121d */
[C---:B------:R-:W-:Y:S02]  /*115c0*/  PRMT R11, R69.reuse, 0x5410, R3 ;  /* 0x00005410450b7816 */ /* 0x040fe40000000003 */
[----:B------:R-:W2:Y:S01]  /*115d0*/  LDS.128 R12, [R26+0x10080] ;  /* 0x010080001a0c7984 */ /* 0x000ea20000000c00 */
[----:B------:R-:W-:-:S05]  /*115e0*/  PRMT R6, R69, 0x5432, R2 ;  /* 0x0000543245067816 */ /* 0x000fca0000000002 */
[C---:B------:R-:W-:Y:S01]  /*115f0*/  IMAD.U32 R9, R6.reuse, 0x10000, RZ ;  /* 0x0001000006097824 */ /* 0x040fe200078e00ff */
[----:B------:R-:W-:Y:S01]  /*11600*/  LOP3.LUT R6, R6, 0xffff0000, RZ, 0xc0, !PT ;  /* 0xffff000006067812 */ /* 0x000fe200078ec0ff */
[----:B-1----:R-:W-:Y:S01]  /*11610*/  IMAD.U32 R3, R16, 0x10000, RZ ;  /* 0x0001000010037824 */ /* 0x002fe200078e00ff */
        /* <DEDUP_REMOVED lines=9> */
[----:B------:R-:W-:Y:S02]  /*116b0*/  IMAD.U32 R3, R17, 0x10000, RZ ;  /* 0x0001000011037824 */ /* 0x000fe400078e00ff */
[-C--:B------:R-:W-:Y:S02]  /*116c0*/  FMUL.FTZ R2, R2, R9.reuse ;  /* 0x0000000902027220 */ /* 0x080fe40000410000 */
[C---:B------:R-:W-:Y:S02]  /*116d0*/  FFMA.FTZ R25, R3.reuse, R9, -R4 ;  /* 0x0000000903197223 */ /* 0x040fe40000010804 */
[----:B------:R-:W-:Y:S01]  /*116e0*/  FFMA.FTZ R30, R3, R24, R2 ;  /* 0x00000018031e7223 */ /* 0x000fe20000010002 */
[----:B------:R-:W-:Y:S01]  /*116f0*/  SHF.L.U32 R2, R15, 0x10, RZ ;  /* 0x000000100f027819 */ /* 0x000fe200000006ff */
[C---:B------:R-:W-:Y:S01]  /*11700*/  IMAD.U32 R24, R21.reuse, 0x10000, RZ ;  /* 0x0001000015187824 */ /* 0x040fe200078e00ff */
[----:B------:R-:W-:Y:S01]  /*11710*/  LOP3.LUT R21, R21, 0xffff0000, RZ, 0xc0, !PT ;  /* 0xffff000015157812 */ /* 0x000fe200078ec0ff */
[----:B------:R-:W-:-:S02]  /*11720*/  IMAD.U32 R9, R23, 0x10000, RZ ;  /* 0x0001000017097824 */ /* 0x000fc400078e00ff */
[CC--:B------:R-:W-:Y:S02]  /*11730*/  FMUL.FTZ R4, R2.reuse, R24.reuse ;  /* 0x0000001802047220 */ /* 0x0c0fe40000410000 */
[----:B------:R-:W-:Y:S02]  /*11740*/  IMAD.U32 R3, R19, 0x10000, RZ ;  /* 0x0001000013037824 */ /* 0x000fe400078e00ff */
[-C--:B------:R-:W-:Y:S02]  /*11750*/  FMUL.FTZ R2, R2, R9.reuse ;  /* 0x0000000902027220 */ /* 0x080fe40000410000 */
[----:B------:R-:W-:Y:S01]  /*11760*/  FFMA.FTZ R27, R3, R9, -R4 ;  /* 0x00000009031b7223 */ /* 0x000fe20000010804 */
[----:B------:R-:W-:Y:S01]  /*11770*/  LOP3.LUT R9, R5, 0xffff0000, RZ, 0xc0, !PT ;  /* 0xffff000005097812 */ /* 0x000fe200078ec0ff */
[----:B------:R-:W-:Y:S01]  /*11780*/  FFMA.FTZ R29, R3, R24, R2 ;  /* 0x00000018031d7223 */ /* 0x000fe20000010002 */
[----:B------:R-:W-:Y:S02]  /*11790*/  LOP3.LUT R3, R12, 0xffff0000, RZ, 0xc0, !PT ;  /* 0xffff00000c037812 */ /* 0x000fe400078ec0ff */
[----:B------:R-:W-:-:S02]  /*117a0*/  LOP3.LUT R4, R16, 0xffff0000, RZ, 0xc0, !PT ;  /* 0xffff000010047812 */ /* 0x000fc400078ec0ff */
[----:B------:R-:W-:Y:S01]  /*117b0*/  LOP3.LUT R2, R13, 0xffff0000, RZ, 0xc0, !PT ;  /* 0xffff00000d027812 */ /* 0x000fe200078ec0ff */
[-C--:B------:R-:W-:Y:S01]  /*117c0*/  FMUL.FTZ R5, R3, R9.reuse ;  /* 0x0000000903057220 */ /* 0x080fe20000410000 */
[----:B------:R-:W-:Y:S01]  /*117d0*/  LOP3.LUT R16, R17, 0xffff0000, RZ, 0xc0, !PT ;  /* 0xffff000011107812 */ /* 0x000fe200078ec0ff */
[-C--:B------:R-:W-:Y:S02]  /*117e0*/  FMUL.FTZ R3, R3, R6.reuse ;  /* 0x0000000603037220 */ /* 0x080fe40000410000 */
[----:B------:R-:W-:Y:S01]  /*117f0*/  FFMA.FTZ R12, R4, R6, -R5 ;  /* 0x00000006040c7223 */ /* 0x000fe20000010805 */
[----:B------:R-:W-:Y:S01]  /*11800*/  LOP3.LUT R6, R18, 0xffff0000, RZ, 0xc0, !PT ;  /* 0xffff000012067812 */ /* 0x000fe200078ec0ff */
        /* <DEDUP_REMOVED lines=9> */
[----:B------:R-:W-:Y:S01]  /*118a0*/  SHF.L.U32 R4, R14, 0x10, RZ ;  /* 0x000000100e047819 */ /* 0x000fe200000006ff */
[----:B------:R-:W-:Y:S01]  /*118b0*/  IMAD.U32 R19, R22, 0x10000, RZ ;  /* 0x0001000016137824 */ /* 0x000fe200078e00ff */
[----:B------:R-:W-:Y:S01]  /*118c0*/  F2FP.BF16.PACK_AB R13, R10, R25 ;  /* 0x000000190a0d723e */ /* 0x000fe200000010ff */
[C---:B------:R-:W-:Y:S01]  /*118d0*/  IMAD.U32 R25, R20.reuse, 0x10000, RZ ;  /* 0x0001000014197824 */ /* 0x040fe200078e00ff */
[----:B------:R-:W-:-:S02]  /*118e0*/  LOP3.LUT R20, R20, 0xffff0000, RZ, 0xc0, !PT ;  /* 0xffff000014147812 */ /* 0x000fc400078ec0ff */
[----:B------:R-:W-:Y:S01]  /*118f0*/  LOP3.LUT R2, R15, 0xffff0000, RZ, 0xc0, !PT ;  /* 0xffff00000f027812 */ /* 0x000fe200078ec0ff */
[----:B------:R-:W-:Y:S01]  /*11900*/  FMUL.FTZ R11, R4, R25 ;  /* 0x00000019040b7220 */ /* 0x000fe20000410000 */
[----:B------:R-:W-:Y:S01]  /*11910*/  F2FP.BF16.PACK_AB R12, R12, R28 ;  /* 0x0000001c0c0c723e */ /* 0x000fe200000010ff */
[----:B------:R-:W-:Y:S02]  /*11920*/  FMUL.FTZ R10, R3, R20 ;  /* 0x00000014030a7220 */ /* 0x000fe40000410000 */
[-C--:B------:R-:W-:Y:S02]  /*11930*/  FFMA.FTZ R11, R9, R19.reuse, -R11 ;  /* 0x00000013090b7223 */ /* 0x080fe4000001080b */
[-C--:B------:R-:W-:Y:S02]  /*11940*/  FFMA.FTZ R10, R6, R18.reuse, -R10 ;  /* 0x00000012060a7223 */ /* 0x080fe4000001080a */
[----:B------:R-:W-:Y:S02]  /*11950*/  FMUL.FTZ R4, R4, R19 ;  /* 0x0000001304047220 */ /* 0x000fe40000410000 */
[----:B------:R-:W-:Y:S01]  /*11960*/  FMUL.FTZ R3, R3, R18 ;  /* 0x0000001203037220 */ /* 0x000fe20000410000 */
[----:B------:R-:W-:Y:S01]  /*11970*/  F2FP.BF16.PACK_AB R14, R10, R11 ;  /* 0x0000000b0a0e723e */ /* 0x000fe200000010ff */
[----:B------:R-:W-:Y:S01]  /*11980*/  FMUL.FTZ R10, R2, R21 ;  /* 0x00000015020a7220 */ /* 0x000fe20000410000 */
[----:B------:R-:W-:Y:S01]  /*11990*/  LOP3.LUT R11, R23, 0xffff0000, RZ, 0xc0, !PT ;  /* 0xffff0000170b7812 */ /* 0x000fe200078ec0ff */
[----:B------:R-:W-:-:S02]  /*119a0*/  FFMA.FTZ R4, R9, R25, R4 ;  /* 0x0000001909047223 */ /* 0x000fc40000010004 */
[----:B------:R-:W-:Y:S02]  /*119b0*/  FFMA.FTZ R3, R6, R20, R3 ;  /* 0x0000001406037223 */ /* 0x000fe40000010003 */
[-C--:B------:R-:W-:Y:S02]  /*119c0*/  FFMA.FTZ R10, R5, R11.reuse, -R10 ;  /* 0x0000000b050a7223 */ /* 0x080fe4000001080a */
[----:B------:R-:W-:-:S03]  /*119d0*/  FMUL.FTZ R2, R2, R11 ;  /* 0x0000000b02027220 */ /* 0x000fc60000410000 */
[----:B------:R-:W-:Y:S01]  /*119e0*/  F2FP.BF16.PACK_AB R15, R10, R27 ;  /* 0x0000001b0a0f723e */ /* 0x000fe200000010ff */
[----:B------:R-:W-:Y:S02]  /*119f0*/  FFMA.FTZ R10, R16, R32, R17 ;  /* 0x00000020100a7223 */ /* 0x000fe40000010011 */
[----:B------:R-:W-:Y:S02]  /*11a00*/  FFMA.FTZ R2, R5, R21, R2 ;  /* 0x0000001505027223 */ /* 0x000fe40000010002 */
[----:B------:R1:W-:Y:S02]  /*11a10*/  STS.128 [R36], R12 ;  /* 0x0000000c24007388 */ /* 0x0003e40000000c00 */
[----:B-1----:R-:W-:Y:S02]  /*11a20*/  F2FP.BF16.PACK_AB R12, R24, R31 ;  /* 0x0000001f180c723e */ /* 0x002fe400000010ff */
[----:B------:R-:W-:Y:S02]  /*11a30*/  F2FP.BF16.PACK_AB R13, R10, R30 ;  /* 0x0000001e0a0d723e */ /* 0x000fe400000010ff */
[----:B------:R-:W-:-:S02]  /*11a40*/  F2FP.BF16.PACK_AB R14, R3, R4 ;  /* 0x00000004030e723e */ /* 0x000fc400000010ff */
[----:B------:R-:W-:-:S05]  /*11a50*/  F2FP.BF16.PACK_AB R15, R2, R29 ;  /* 0x0000001d020f723e */ /* 0x000fca00000010ff */
[----:B------:R1:W-:Y:S02]  /*11a60*/  STS.128 [R26+0x10080], R12 ;  /* 0x0100800c1a007388 */ /* 0x0003e40000000c00 */
.L_x_3056:
[----:B------:R-:W-:Y:S05]  /*11a70*/  BSYNC B1 ;  /* 0x0000000000017941 */ /* 0x000fea0003800000 */
.L_x_3055:
        /* <DEDUP_REMOVED lines=8> */
[----:B------:R-:W2:Y:S01]  /*11b00*/  LDL R32, [R1+0x184] ;  /* 0x0001840001207983 */ /* 0x000ea20000100800 */
[----:B------:R-:W-:Y:S01]  /*11b10*/  IMAD.MOV.U32 R3, RZ, RZ, c[0x0][0x27c] ;  /* 0x00009f00ff037624 */ /* 0x000fe200078e00ff */
[----:B------:R-:W-:Y:S02]  /*11b20*/  SHF.R.U64 R6, R44, 0x10, R45 ;  /* 0x000000102c067819 */ /* 0x000fe4000000122d */
[----:B------:R-:W-:Y:S02]  /*11b30*/  SHF.R.U32.HI R5, RZ, 0x10, R43 ;  /* 0x00000010ff057819 */ /* 0x000fe4000001162b */
[----:B------:R-:W-:Y:S02]  /*11b40*/  LEA.HI R3, R3, R149, RZ, 0x1d ;  /* 0x0000009503037211 */ /* 0x000fe400078fe8ff */
[----:B------:R-:W-:Y:S02]  /*11b50*/  PRMT R6, R96, 0x5432, R6 ;  /* 0x0000543260067816 */ /* 0x000fe40000000006 */
[----:B------:R-:W-:-:S02]  /*11b60*/  SHF.R.S32.HI R2, RZ, 0x1f, R3 ;  /* 0x0000001fff027819 */ /* 0x000fc40000011403 */
[----:B------:R-:W-:Y:S02]  /*11b70*/  SHF.R.U64 R4, R42, 0x10, R43 ;  /* 0x000000102a047819 */ /* 0x000fe4000000122b */
[----:B------:R-:W-:Y:S01]  /*11b80*/  LEA.HI R2, R2, R3, RZ, 0x3 ;  /* 0x0000000302027211 */ /* 0x000fe200078f18ff */
[----:B------:R-:W-:Y:S01]  /*11b90*/  IMAD.SHL.U32 R3, R3, 0x8, RZ ;  /* 0x0000000803037824 */ /* 0x000fe200078e00ff */
[----:B------:R-:W-:Y:S01]  /*11ba0*/  PRMT R23, R98, 0x5410, R5 ;  /* 0x0000541062177816 */ /* 0x000fe20000000005 */
[----:B------:R-:W-:Y:S01]  /*11bb0*/  IMAD.U32 R5, R6, 0x10000, RZ ;  /* 0x0001000006057824 */ /* 0x000fe200078e00ff */
[----:B------:R-:W-:Y:S01]  /*11bc0*/  SHF.R.U32.HI R9, RZ, 0x10, R45 ;  /* 0x00000010ff097819 */ /* 0x000fe2000001162d */
[----:B------:R-:W-:Y:S01]  /*11bd0*/  IMAD.SHL.U32 R2, R2, 0x400, RZ ;  /* 0x0000040002027824 */ /* 0x000fe200078e00ff */
[----:B------:R-:W-:Y:S02]  /*11be0*/  LOP3.LUT R3, R251, 0x38, R3, 0xf8, !PT ;  /* 0x00000038fb037812 */ /* 0x000fe400078ef803 */
[----:B------:R-:W-:-:S02]  /*11bf0*/  PRMT R22, R98, 0x5432, R4 ;  /* 0x0000543262167816 */ /* 0x000fc40000000004 */
[----:B------:R-:W-:Y:S02]  /*11c00*/  LOP3.LUT R3, R3, R31, RZ, 0x3c, !PT ;  /* 0x0000001f03037212 */ /* 0x000fe400078e3cff */
[----:B------:R-:W-:Y:S02]  /*11c10*/  LOP3.LUT R2, R2, 0x7fffe000, RZ, 0xc0, !PT ;  /* 0x7fffe00002027812 */ /* 0x000fe400078ec0ff */
[----:B------:R-:W-:Y:S02]  /*11c20*/  PRMT R9, R96, 0x5410, R9 ;  /* 0x0000541060097816 */ /* 0x000fe40000000009 */
[----:B------:R-:W-:Y:S02]  /*11c30*/  IADD3 R2, R3, R2, R8 ;  /* 0x0000000203027210 */ /* 0x000fe40007ffe008 */
[----:B------:R-:W-:Y:S02]  /*11c40*/  SHF.R.U32.HI R3, RZ, 0x10, R41 ;  /* 0x00000010ff037819 */ /* 0x000fe40000011629 */
[----:B------:R-:W-:Y:S01]  /*11c50*/  SHF.R.U32.HI R21, RZ, 0x10, R47 ;  /* 0x00000010ff157819 */ /* 0x000fe2000001162f */
[----:B------:R-:W-:Y:S01]  /*11c60*/  IMAD.SHL.U32 R24, R2, 0x2, RZ ;  /* 0x0000000202187824 */ /* 0x000fe200078e00ff */
[----:B------:R-:W-:-:S02]  /*11c70*/  SHF.R.U64 R2, R40, 0x10, R41 ;  /* 0x0000001028027819 */ /* 0x000fc40000001229 */
[C---:B------:R-:W-:Y:S02]  /*11c80*/  PRMT R10, R97.reuse, 0x5410, R3 ;  /* 0x00005410610a7816 */ /* 0x040fe40000000003 */
[----:B-1----:R-:W1:Y:S01]  /*11c90*/  LDS.128 R12, [R24+0x10080] ;  /* 0x01008000180c7984 */ /* 0x002e620000000c00 */
[----:B------:R-:W-:Y:S02]  /*11ca0*/  PRMT R11, R97, 0x5432, R2 ;  /* 0x00005432610b7816 */ /* 0x000fe40000000002 */
[----:B------:R-:W-:Y:S02]  /*11cb0*/  PRMT R21, R99, 0x5410, R21 ;  /* 0x0000541063157816 */ /* 0x000fe40000000015 */
[----:B------:R-:W-:Y:S01]  /*11cc0*/  SHF.R.U64 R20, R46, 0x10, R47 ;  /* 0x000000102e147819 */ /* 0x000fe2000000122f */
[C---:B------:R-:W-:Y:S01]  /*11cd0*/  IMAD.U32 R25, R11.reuse, 0x10000, RZ ;  /* 0x000100000b197824 */ /* 0x040fe200078e00ff */
[----:B------:R-:W-:Y:S02]  /*11ce0*/  LOP3.LUT R11, R11, 0xffff0000, RZ, 0xc0, !PT ;  /* 0xffff00000b0b7812 */ /* 0x000fe400078ec0ff */
[----:B------:R-:W-:-:S02]  /*11cf0*/  PRMT R20, R99, 0x5432, R20 ;  /* 0x0000543263147816 */ /* 0x000fc40000000014 */
[----:B-1----:R-:W-:-:S05]  /*11d00*/  SHF.L.U32 R2, R12, 0x10, RZ ;  /* 0x000000100c027819 */ /* 0x002fca00000006ff */
[C---:B------:R-:W-:Y:S02]  /*11d10*/  FMUL.FTZ R4, R2.reuse, R5 ;  /* 0x0000000502047220 */ /* 0x040fe40000410000 */
[----:B------:R-:W-:Y:S01]  /*11d20*/  FMUL.FTZ R2, R2, R25 ;  /* 0x0000001902027220 */ /* 0x000fe20000410000 */
[----:B--2---:R-:W1:Y:S02]  /*11d30*/  LDS.128 R16, [R32] ;  /* 0x0000000020107984 */ /* 0x004e640000000c00 */
[----:B-1----:R-:W-:-:S04]  /*11d40*/  IMAD.U32 R3, R16, 0x10000, RZ ;  /* 0x0001000010037824 */ /* 0x002fc800078e00ff */
[----:B------:R-:W-:Y:S01]  /*11d50*/  FFMA.FTZ R29, R3, R5, R2 ;  /* 0x00000005031d7223 */ /* 0x000fe20000010002 */
[----:B------:R-:W-:Y:S01]  /*11d60*/  SHF.L.U32 R2, R13, 0x10, RZ ;  /* 0x000000100d027819 */ /* 0x000fe200000006ff */
[----:B------:R-:W-:Y:S02]  /*11d70*/  FFMA.FTZ R30, R3, R25, -R4 ;  /* 0x00000019031e7223 */ /* 0x000fe40000010804 */
[----:B------:R-:W-:Y:S02]  /*11d80*/  IMAD.U32 R25, R9, 0x10000, RZ ;  /* 0x0001000009197824 */ /* 0x000fe400078e00ff */
[----:B------:R-:W-:Y:S02]  /*11d90*/  IMAD.U32 R5, R10, 0x10000, RZ ;  /* 0x000100000a057824 */ /* 0x000fe400078e00ff */
[----:B------:R-:W-:Y:S02]  /*11da0*/  FMUL.FTZ R4, R2, R25 ;  /* 0x0000001902047220 */ /* 0x000fe40000410000 */
[----:B------:R-:W-:-:S02]  /*11db0*/  IMAD.U32 R3, R17, 0x10000, RZ ;  /* 0x0001000011037824 */ /* 0x000fc400078e00ff */
[-C--:B------:R-:W-:Y:S02]  /*11dc0*/  FMUL.FTZ R2, R2, R5.reuse ;  /* 0x0000000502027220 */ /* 0x080fe40000410000 */
[C---:B------:R-:W-:Y:S02]  /*11dd0*/  FFMA.FTZ R28, R3.reuse, R5, -R4 ;  /* 0x00000005031c7223 */ /* 0x040fe40000010804 */
[----:B------:R-:W-:Y:S01]  /*11de0*/  FFMA.FTZ R26, R3, R25, R2 ;  /* 0x00000019031a7223 */ /* 0x000fe20000010002 */
[----:B------:R-:W-:Y:S01]  /*11df0*/  SHF.L.U32 R2, R15, 0x10, RZ ;  /* 0x000000100f027819 */ /* 0x000fe200000006ff */
[----:B------:R-:W-:Y:S02]  /*11e00*/  IMAD.U32 R25, R21, 0x10000, RZ ;  /* 0x0001000015197824 */ /* 0x000fe400078e00ff */
[----:B------:R-:W-:Y:S02]  /*11e10*/  IMAD.U32 R5, R23, 0x10000, RZ ;  /* 0x0001000017057824 */ /* 0x000fe400078e00ff */
[----:B------:R-:W-:-:S02]  /*11e20*/  IMAD.U32 R3, R19, 0x10000, RZ ;  /* 0x0001000013037824 */ /* 0x000fc400078e00ff */
[C---:B------:R-:W-:Y:S02]  /*11e30*/  FMUL.FTZ R4, R2.reuse, R25 ;  /* 0x0000001902047220 */ /* 0x040fe40000410000 */
        /* <DEDUP_REMOVED lines=8> */
[C---:B------:R-:W-:Y:S02]  /*11ec0*/  FMUL.FTZ R6, R3.reuse, R17 ;  /* 0x0000001103067220 */ /* 0x040fe40000410000 */
[-C--:B------:R-:W-:Y:S02]  /*11ed0*/  FMUL.FTZ R3, R3, R11.reuse ;  /* 0x0000000b03037220 */ /* 0x080fe40000410000 */
[----:B------:R-:W-:Y:S01]  /*11ee0*/  FFMA.FTZ R16, R5, R11, -R6 ;  /* 0x0000000b05107223 */ /* 0x000fe20000010806 */
[----:B------:R-:W-:Y:S01]  /*11ef0*/  LOP3.LUT R6, R9, 0xffff0000, RZ, 0xc0, !PT ;  /* 0xffff000009067812 */ /* 0x000fe200078ec0ff */
[----:B------:R-:W-:Y:S01]  /*11f00*/  FFMA.FTZ R12, R5, R17, R3 ;  /* 0x00000011050c7223 */ /* 0x000fe20000010003 */
[----:B------:R-:W-:Y:S02]  /*11f10*/  LOP3.LUT R5, R10, 0xffff0000, RZ, 0xc0, !PT ;  /* 0xffff00000a057812 */ /* 0x000fe400078ec0ff */
[----:B------:R-:W-:Y:S01]  /*11f20*/  LOP3.LUT R17, R20, 0xffff0000, RZ, 0xc0, !PT ;  /* 0xffff000014117812 */ /* 0x000fe200078ec0ff */
[----:B------:R-:W-:Y:S01]  /*11f30*/  FMUL.FTZ R3, R2, R6 ;  /* 0x0000000602037220 */ /* 0x000fe20000410000 */
[----:B------:R-:W-:Y:S01]  /*11f40*/  F2FP.BF16.PACK_AB R16, R16, R30 ;  /* 0x0000001e1010723e */ /* 0x000fe200000010ff */
[----:B------:R-:W-:Y:S01]  /*11f50*/  FMUL.FTZ R2, R2, R5 ;  /* 0x0000000502027220 */ /* 0x000fe20000410000 */
[----:B------:R-:W-:Y:S01]  /*11f60*/  F2FP.BF16.PACK_AB R12, R12, R29 ;  /* 0x0000001d0c0c723e */ /* 0x000fe200000010ff */
[----:B------:R-:W-:-:S02]  /*11f70*/  FFMA.FTZ R13, R4, R5, -R3 ;  /* 0x00000005040d7223 */ /* 0x000fc40000010803 */
[----:B------:R-:W-:Y:S01]  /*11f80*/  FFMA.FTZ R11, R4, R6, R2 ;  /* 0x00000006040b7223 */ /* 0x000fe20000010002 */
[----:B------:R-:W-:Y:S01]  /*11f90*/  SHF.L.U32 R2, R14, 0x10, RZ ;  /* 0x000000100e027819 */ /* 0x000fe200000006ff */
[----:B------:R-:W-:Y:S02]  /*11fa0*/  IMAD.U32 R6, R20, 0x10000, RZ ;  /* 0x0001000014067824 */ /* 0x000fe400078e00ff */
[----:B------:R-:W-:Y:S02]  /*11fb0*/  IMAD.U32 R5, R22, 0x10000, RZ ;  /* 0x0001000016057824 */ /* 0x000fe400078e00ff */
[----:B------:R-:W-:Y:S02]  /*11fc0*/  FMUL.FTZ R4, R2, R6 ;  /* 0x0000000602047220 */ /* 0x000fe40000410000 */
[----:B------:R-:W-:Y:S02]  /*11fd0*/  IMAD.U32 R3, R18, 0x10000, RZ ;  /* 0x0001000012037824 */ /* 0x000fe400078e00ff */
[----:B------:R-:W-:-:S02]  /*11fe0*/  FMUL.FTZ R2, R2, R5 ;  /* 0x0000000502027220 */ /* 0x000fc40000410000 */
[C---:B------:R-:W-:Y:S01]  /*11ff0*/  FFMA.FTZ R10, R3.reuse, R5, -R4 ;  /* 0x00000005030a7223 */ /* 0x040fe20000010804 */
[----:B------:R-:W-:Y:S01]  /*12000*/  LOP3.LUT R5, R22, 0xffff0000, RZ, 0xc0, !PT ;  /* 0xffff000016057812 */ /* 0x000fe200078ec0ff */
[----:B------:R-:W-:Y:S01]  /*12010*/  FFMA.FTZ R9, R3, R6, R2 ;  /* 0x0000000603097223 */ /* 0x000fe20000010002 */
[----:B------:R-:W-:Y:S02]  /*12020*/  LOP3.LUT R2, R14, 0xffff0000, RZ, 0xc0, !PT ;  /* 0xffff00000e027812 */ /* 0x000fe400078ec0ff */
[----:B------:R-:W-:Y:S02]  /*12030*/  LOP3.LUT R3, R18, 0xffff0000, RZ, 0xc0, !PT ;  /* 0xffff000012037812 */ /* 0x000fe400078ec0ff */
[----:B------:R-:W-:Y:S01]  /*12040*/  LOP3.LUT R14, R23, 0xffff0000, RZ, 0xc0, !PT ;  /* 0xffff0000170e7812 */ /* 0x000fe200078ec0ff */
[C---:B------:R-:W-:Y:S02]  /*12050*/  FMUL.FTZ R4, R2.reuse, R17 ;  /* 0x0000001102047220 */ /* 0x040fe40000410000 */
[----:B------:R-:W-:-:S02]  /*12060*/  FMUL.FTZ R2, R2, R5 ;  /* 0x0000000502027220 */ /* 0x000fc40000410000 */
[C---:B------:R-:W-:Y:S02]  /*12070*/  FFMA.FTZ R6, R3.reuse, R5, -R4 ;  /* 0x0000000503067223 */ /* 0x040fe40000010804 */
[----:B------:R-:W-:Y:S01]  /*12080*/  FFMA.FTZ R5, R3, R17, R2 ;  /* 0x0000001103057223 */ /* 0x000fe20000010002 */
[----:B------:R-:W-:Y:S02]  /*12090*/  LOP3.LUT R3, R15, 0xffff0000, RZ, 0xc0, !PT ;  /* 0xffff00000f037812 */ /* 0x000fe400078ec0ff */
[----:B------:R-:W-:Y:S02]  /*120a0*/  LOP3.LUT R15, R21, 0xffff0000, RZ, 0xc0, !PT ;  /* 0xffff0000150f7812 */ /* 0x000fe400078ec0ff */
[----:B------:R-:W-:Y:S02]  /*120b0*/  LOP3.LUT R2, R19, 0xffff0000, RZ, 0xc0, !PT ;  /* 0xffff000013027812 */ /* 0x000fe400078ec0ff */
[----:B------:R-:W-:Y:S01]  /*120c0*/  F2FP.BF16.PACK_AB R17, R13, R28 ;  /* 0x0000001c0d11723e */ /* 0x000fe200000010ff */
[C---:B------:R-:W-:Y:S01]  /*120d0*/  FMUL.FTZ R4, R3.reuse, R15 ;  /* 0x0000000f03047220 */ /* 0x040fe20000410000 */
[----:B------:R-:W-:Y:S01]  /*120e0*/  F2FP.BF16.PACK_AB R18, R6, R10 ;  /* 0x0000000a0612723e */ /* 0x000fe200000010ff */
[----:B------:R-:W-:Y:S01]  /*120f0*/  FMUL.FTZ R3, R3, R14 ;  /* 0x0000000e03037220 */ /* 0x000fe20000410000 */
[----:B------:R-:W-:Y:S01]  /*12100*/  F2FP.BF16.PACK_AB R13, R11, R26 ;  /* 0x0000001a0b0d723e */ /* 0x000fe200000010ff */
[C---:B------:R-:W-:Y:S01]  /*12110*/  FFMA.FTZ R4, R2.reuse, R14, -R4 ;  /* 0x0000000e02047223 */ /* 0x040fe20000010804 */
[----:B------:R-:W-:Y:S01]  /*12120*/  F2FP.BF16.PACK_AB R14, R5, R9 ;  /* 0x00000009050e723e */ /* 0x000fe200000010ff */
[----:B------:R-:W-:-:S03]  /*12130*/  FFMA.FTZ R3, R2, R15, R3 ;  /* 0x0000000f02037223 */ /* 0x000fc60000010003 */
[----:B------:R-:W-:Y:S02]  /*12140*/  F2FP.BF16.PACK_AB R19, R4, R27 ;  /* 0x0000001b0413723e */ /* 0x000fe400000010ff */
[----:B------:R-:W-:-:S03]  /*12150*/  F2FP.BF16.PACK_AB R15, R3, R25 ;  /* 0x00000019030f723e */ /* 0x000fc600000010ff */
[----:B------:R1:W-:Y:S04]  /*12160*/  STS.128 [R32], R16 ;  /* 0x0000001020007388 */ /* 0x0003e80000000c00 */
[----:B------:R1:W-:Y:S02]  /*12170*/  STS.128 [R24+0x10080], R12 ;  /* 0x0100800c18007388 */ /* 0x0003e40000000c00 */
.L_x_3062:
[----:B------:R-:W-:Y:S05]  /*12180*/  BSYNC B0 ;  /* 0x0000000000007941 */ /* 0x000fea0003800000 */
.L_x_3061:
[----:B------:R-:W-:-:S13]  /*12190*/  ISETP.GE.AND P0, PT, R142, c[0x0][0x27c], PT ;  /* 0x00009f008e007a0c */ /* 0x000fda0003f06270 */
[----:B------:R-:W-:Y:S05]  /*121a0*/  @P0 BRA `(.L_x_3060) ;  /* 0x0000069000000947 */ /* 0x000fea0003800000 */
[----:B------:R-:W2:Y:S04]  /*121b0*/  LDL R3, [R1+0xe4] ;  /* 0x0000e40001037983 */ /* 0x000ea80000100800 */
[----:B------:R-:W3:Y:S01]  /*121c0*/  LDL R29, [R1+0xf8] ;  /* 0x0000f800011d7983 */ /* 0x000ee20000100800 */
[----:B------:R-:W-:Y:S01]  /*121d0*/  IMAD.MOV.U32 R2, RZ, RZ, c[0x0][0x27c] ;  /* 0x00009f00ff027624 */ /* 0x000fe200078e00ff */
[----:B------:R-:W-:Y:S02]  /*121e0*/  SHF.R.U32.HI R10, RZ, 0x10, R53 ;  /* 0x00000010ff0a7819 */ /* 0x000fe40000011635 */
[----:B------:R-:W-:-:S04]  /*121f0*/  SHF.R.U32.HI R9, RZ, 0x10, R57 ;  /* 0x00000010ff097819 */ /* 0x000fc80000011639 */
[----:B------:R-:W-:Y:S02]  /*12200*/  PRMT R9, R101, 0x5432, R9 ;  /* 0x0000543265097816 */ /* 0x000fe40000000009 */
[----:B--2---:R-:W-:-:S04]  /*12210*/  LEA.HI R2, R2, R3, RZ, 0x1d ;  /* 0x0000000302027211 */ /* 0x004fc800078fe8ff */
[----:B------:R-:W-:Y:S01]  /*12220*/  SHF.R.S32.HI R3, RZ, 0x1f, R2 ;  /* 0x0000001fff037819 */ /* 0x000fe20000011402 */
[----:B------:R-:W-:Y:S01]  /*12230*/  IMAD.SHL.U32 R4, R2, 0x8, RZ ;  /* 0x0000000802047824 */ /* 0x000fe200078e00ff */
[----:B-1-3--:R-:W1:Y:S02]  /*12240*/  LDS.128 R16, [R29] ;  /* 0x000000001d107984 */ /* 0x00ae640000000c00 */
[----:B------:R-:W-:Y:S02]  /*12250*/  LEA.HI R2, R3, R2, RZ, 0x3 ;  /* 0x0000000203027211 */ /* 0x000fe400078f18ff */
[----:B------:R-:W-:-:S03]  /*12260*/  LOP3.LUT R3, R251, 0x38, R4, 0xf8, !PT ;  /* 0x00000038fb037812 */ /* 0x000fc600078ef804 */
[----:B------:R-:W-:Y:S01]  /*12270*/  IMAD.SHL.U32 R2, R2, 0x400, RZ ;  /* 0x0000040002027824 */ /* 0x000fe200078e00ff */
[----:B------:R-:W-:-:S04]  /*12280*/  LOP3.LUT R3, R3, R31, RZ, 0x3c, !PT ;  /* 0x0000001f03037212 */ /* 0x000fc800078e3cff */
[----:B------:R-:W-:-:S04]  /*12290*/  LOP3.LUT R2, R2, 0x7fffe000, RZ, 0xc0, !PT ;  /* 0x7fffe00002027812 */ /* 0x000fc800078ec0ff */
[----:B------:R-:W-:Y:S02]  /*122a0*/  IADD3 R2, R3, R2, R8 ;  /* 0x0000000203027210 */ /* 0x000fe40007ffe008 */
[----:B------:R-:W-:-:S03]  /*122b0*/  SHF.R.U64 R3, R52, 0x10, R53 ;  /* 0x0000001034037819 */ /* 0x000fc60000001235 */
[----:B------:R-:W-:Y:S01]  /*122c0*/  IMAD.SHL.U32 R22, R2, 0x2, RZ ;  /* 0x0000000202167824 */ /* 0x000fe200078e00ff */
[----:B------:R-:W-:Y:S02]  /*122d0*/  SHF.R.U64 R2, R56, 0x10, R57 ;  /* 0x0000001038027819 */ /* 0x000fe40000001239 */
[C---:B------:R-:W-:Y:S02]  /*122e0*/  PRMT R4, R100.reuse, 0x5410, R3 ;  /* 0x0000541064047816 */ /* 0x040fe40000000003 */
[----:B------:R-:W2:Y:S01]  /*122f0*/  LDS.128 R12, [R22+0x10080] ;  /* 0x01008000160c7984 */ /* 0x000ea20000000c00 */
[----:B------:R-:W-:Y:S02]  /*12300*/  PRMT R5, R100, 0x5432, R2 ;  /* 0x0000543264057816 */ /* 0x000fe40000000002 */
[----:B------:R-:W-:-:S03]  /*12310*/  IMAD.U32 R11, R4, 0x10000, RZ ;  /* 0x00010000040b7824 */ /* 0x000fc600078e00ff */
[----:B------:R-:W-:Y:S02]  /*12320*/  IMAD.U32 R20, R5, 0x10000, RZ ;  /* 0x0001000005147824 */ /* 0x000fe400078e00ff */
[----:B-1----:R-:W-:Y:S01]  /*12330*/  IMAD.U32 R3, R16, 0x10000, RZ ;  /* 0x0001000010037824 */ /* 0x002fe200078e00ff */
[----:B--2---:R-:W-:-:S05]  /*12340*/  SHF.L.U32 R2, R12, 0x10, RZ ;  /* 0x000000100c027819 */ /* 0x004fca00000006ff */
        /* <DEDUP_REMOVED lines=15> */
[C---:B------:R-:W-:Y:S01]  /*12440*/  PRMT R10, R102.reuse, 0x5410, R3 ;  /* 0x00005410660a7816 */ /* 0x040fe20000000003 */
[----:B------:R-:W-:Y:S01]  /*12450*/  IMAD.U32 R3, R19, 0x10000, RZ ;  /* 0x0001000013037824 */ /* 0x000fe200078e00ff */
[----:B------:R-:W-:Y:S02]  /*12460*/  PRMT R11, R102, 0x5432, R2 ;  /* 0x00005432660b7816 */ /* 0x000fe40000000002 */
[----:B------:R-:W-:Y:S01]  /*12470*/  SHF.L.U32 R2, R15, 0x10, RZ ;  /* 0x000000100f027819 */ /* 0x000fe200000006ff */
[C---:B------:R-:W-:Y:S01]  /*12480*/  IMAD.U32 R21, R10.reuse, 0x10000, RZ ;  /* 0x000100000a157824 */ /* 0x040fe200078e00ff */
[----:B------:R-:W-:Y:S01]  /*12490*/  LOP3.LUT R10, R10, 0xffff0000, RZ, 0xc0, !PT ;  /* 0xffff00000a0a7812 */ /* 0x000fe200078ec0ff */
[C---:B------:R-:W-:Y:S01]  /*124a0*/  IMAD.U32 R23, R11.reuse, 0x10000, RZ ;  /* 0x000100000b177824 */ /* 0x040fe200078e00ff */
[----:B------:R-:W-:Y:S01]  /*124b0*/  LOP3.LUT R11, R11, 0xffff0000, RZ, 0xc0, !PT ;  /* 0xffff00000b0b7812 */ /* 0x000fe200078ec0ff */
        /* <DEDUP_REMOVED lines=8> */
[----:B------:R-:W-:Y:S01]  /*12540*/  SHF.R.U64 R12, R54, 0x10, R55 ;  /* 0x00000010360c7819 */ /* 0x000fe20000001237 */
[----:B------:R-:W-:-:S02]  /*12550*/  FMUL.FTZ R4, R2, R5 ;  /* 0x0000000502047220 */ /* 0x000fc40000410000 */
[-C--:B------:R-:W-:Y:S02]  /*12560*/  FMUL.FTZ R2, R2, R20.reuse ;  /* 0x0000001402027220 */ /* 0x080fe40000410000 */
[C---:B------:R-:W-:Y:S02]  /*12570*/  FFMA.FTZ R16, R3.reuse, R20, -R4 ;  /* 0x0000001403107223 */ /* 0x040fe40000010804 */
[----:B------:R-:W-:Y:S01]  /*12580*/  FFMA.FTZ R21, R3, R5, R2 ;  /* 0x0000000503157223 */ /* 0x000fe20000010002 */
[----:B------:R-:W-:Y:S02]  /*12590*/  LOP3.LUT R3, R13, 0xffff0000, RZ, 0xc0, !PT ;  /* 0xffff00000d037812 */ /* 0x000fe400078ec0ff */
[----:B------:R-:W-:Y:S02]  /*125a0*/  LOP3.LUT R13, R6, 0xffff0000, RZ, 0xc0, !PT ;  /* 0xffff0000060d7812 */ /* 0x000fe400078ec0ff */
[----:B------:R-:W-:Y:S02]  /*125b0*/  LOP3.LUT R6, R9, 0xffff0000, RZ, 0xc0, !PT ;  /* 0xffff000009067812 */ /* 0x000fe400078ec0ff */
[----:B------:R-:W-:Y:S01]  /*125c0*/  LOP3.LUT R2, R17, 0xffff0000, RZ, 0xc0, !PT ;  /* 0xffff000011027812 */ /* 0x000fe200078ec0ff */
[CC--:B------:R-:W-:Y:S01]  /*125d0*/  FMUL.FTZ R4, R3.reuse, R13.reuse ;  /* 0x0000000d03047220 */ /* 0x0c0fe20000410000 */
[----:B------:R-:W-:Y:S01]  /*125e0*/  SHF.R.U64 R5, R58, 0x10, R59 ;  /* 0x000000103a057819 */ /* 0x000fe2000000123b */
[----:B------:R-:W-:Y:S01]  /*125f0*/  FMUL.FTZ R3, R3, R6 ;  /* 0x0000000603037220 */ /* 0x000fe20000410000 */
[----:B------:R-:W-:Y:S01]  /*12600*/  F2FP.BF16.PACK_AB R16, R16, R28 ;  /* 0x0000001c1010723e */ /* 0x000fe200000010ff */
[----:B------:R-:W-:Y:S01]  /*12610*/  FFMA.FTZ R17, R2, R6, -R4 ;  /* 0x0000000602117223 */ /* 0x000fe20000010804 */
[----:B------:R-:W-:Y:S01]  /*12620*/  SHF.L.U32 R4, R14, 0x10, RZ ;  /* 0x000000100e047819 */ /* 0x000fe200000006ff */
[----:B------:R-:W-:Y:S01]  /*12630*/  FFMA.FTZ R13, R2, R13, R3 ;  /* 0x0000000d020d7223 */ /* 0x000fe20000010003 */
[----:B------:R-:W-:-:S02]  /*12640*/  PRMT R2, R103, 0x5410, R12 ;  /* 0x0000541067027816 */ /* 0x000fc4000000000c */
[----:B------:R-:W-:Y:S01]  /*12650*/  PRMT R3, R103, 0x5432, R5 ;  /* 0x0000543267037816 */ /* 0x000fe20000000005 */
[----:B------:R-:W-:Y:S01]  /*12660*/  IMAD.U32 R5, R18, 0x10000, RZ ;  /* 0x0001000012057824 */ /* 0x000fe200078e00ff */
[----:B------:R-:W-:Y:S01]  /*12670*/  F2FP.BF16.PACK_AB R17, R17, R26 ;  /* 0x0000001a1111723e */ /* 0x000fe200000010ff */
[----:B------:R-:W-:Y:S01]  /*12680*/  IMAD.U32 R12, R2, 0x10000, RZ ;  /* 0x00010000020c7824 */ /* 0x000fe200078e00ff */
[----:B------:R-:W-:Y:S01]  /*12690*/  F2FP.BF16.PACK_AB R13, R13, R25 ;  /* 0x000000190d0d723e */ /* 0x000fe200000010ff */
        /* <DEDUP_REMOVED lines=12> */
[C---:B------:R-:W-:Y:S02]  /*12760*/  FFMA.FTZ R6, R3.reuse, R6, -R4 ;  /* 0x0000000603067223 */ /* 0x040fe40000010804 */
[----:B------:R-:W-:Y:S01]  /*12770*/  FFMA.FTZ R5, R3, R5, R2 ;  /* 0x0000000503057223 */ /* 0x000fe20000010002 */
[----:B------:R-:W-:-:S02]  /*12780*/  LOP3.LUT R3, R15, 0xffff0000, RZ, 0xc0, !PT ;  /* 0xffff00000f037812 */ /* 0x000fc400078ec0ff */
[----:B------:R-:W-:Y:S02]  /*12790*/  LOP3.LUT R2, R19, 0xffff0000, RZ, 0xc0, !PT ;  /* 0xffff000013027812 */ /* 0x000fe400078ec0ff */
[----:B------:R-:W-:Y:S01]  /*127a0*/  F2FP.BF16.PACK_AB R18, R6, R20 ;  /* 0x000000140612723e */ /* 0x000fe200000010ff */
[-C--:B------:R-:W-:Y:S01]  /*127b0*/  FMUL.FTZ R4, R3, R10.reuse ;  /* 0x0000000a03047220 */ /* 0x080fe20000410000 */
[----:B------:R-:W-:Y:S01]  /*127c0*/  F2FP.BF16.PACK_AB R14, R5, R9 ;  /* 0x00000009050e723e */ /* 0x000fe200000010ff */
[-C--:B------:R-:W-:Y:S02]  /*127d0*/  FMUL.FTZ R3, R3, R11.reuse ;  /* 0x0000000b03037220 */ /* 0x080fe40000410000 */
[C---:B------:R-:W-:Y:S02]  /*127e0*/  FFMA.FTZ R4, R2.reuse, R11, -R4 ;  /* 0x0000000b02047223 */ /* 0x040fe40000010804 */
[----:B------:R-:W-:-:S03]  /*127f0*/  FFMA.FTZ R3, R2, R10, R3 ;  /* 0x0000000a02037223 */ /* 0x000fc60000010003 */
[----:B------:R-:W-:Y:S02]  /*12800*/  F2FP.BF16.PACK_AB R19, R4, R24 ;  /* 0x000000180413723e */ /* 0x000fe400000010ff */
[----:B------:R-:W-:-:S03]  /*12810*/  F2FP.BF16.PACK_AB R15, R3, R23 ;  /* 0x00000017030f723e */ /* 0x000fc600000010ff */
[----:B------:R1:W-:Y:S04]  /*12820*/  STS.128 [R29], R16 ;  /* 0x000000101d007388 */ /* 0x0003e80000000c00 */
[----:B------:R1:W-:Y:S02]  /*12830*/  STS.128 [R22+0x10080], R12 ;  /* 0x0100800c16007388 */ /* 0x0003e40000000c00 */
.L_x_3060:
[----:B------:R-:W-:Y:S05]  /*12840*/  BSYNC B1 ;  /* 0x0000000000017941 */ /* 0x000fea0003800000 */
.L_x_3059:
        /* <DEDUP_REMOVED lines=20> */
[----:B------:R-:W-:Y:S02]  /*12990*/  PRMT R21, R104, 0x5432, R6 ;  /* 0x0000543268157816 */ /* 0x000fe40000000006 */
[----:B------:R-:W-:Y:S01]  /*129a0*/  SHF.R.S32.HI R4, RZ, 0x1f, R2 ;  /* 0x0000001fff047819 */ /* 0x000fe20000011402 */
[----:B------:R-:W-:Y:S01]  /*129b0*/  IMAD.SHL.U32 R3, R2, 0x8, RZ ;  /* 0x0000000802037824 */ /* 0x000fe200078e00ff */
[----:B------:R-:W-:Y:S02]  /*129c0*/  SHF.R.U32.HI R9, RZ, 0x10, R65 ;  /* 0x00000010ff097819 */ /* 0x000fe40000011641 */
[----:B------:R-:W-:Y:S02]  /*129d0*/  LEA.HI R2, R4, R2, RZ, 0x3 ;  /* 0x0000000204027211 */ /* 0x000fe400078f18ff */
[----:B------:R-:W-:Y:S02]  /*129e0*/  LOP3.LUT R3, R40, 0x38, R3, 0xf8, !PT ;  /* 0x0000003828037812 */ /* 0x000fe400078ef803 */
[----:B------:R-:W-:Y:S01]  /*129f0*/  SHF.R.U64 R10, R66, 0x10, R67 ;  /* 0x00000010420a7819 */ /* 0x000fe20000001243 */
[----:B------:R-:W-:Y:S01]  /*12a00*/  IMAD.SHL.U32 R2, R2, 0x400, RZ ;  /* 0x0000040002027824 */ /* 0x000fe200078e00ff */
[----:B------:R-:W-:-:S02]  /*12a10*/  LOP3.LUT R3, R3, R39, RZ, 0x3c, !PT ;  /* 0x0000002703037212 */ /* 0x000fc400078e3cff */
[----:B------:R-:W-:Y:S02]  /*12a20*/  PRMT R28, R105, 0x5410, R11 ;  /* 0x00005410691c7816 */ /* 0x000fe4000000000b */
[----:B------:R-:W-:Y:S02]  /*12a30*/  LOP3.LUT R2, R2, 0x7fffe000, RZ, 0xc0, !PT ;  /* 0x7fffe00002027812 */ /* 0x000fe400078ec0ff */
[----:B------:R-:W-:Y:S01]  /*12a40*/  SHF.R.U64 R4, R62, 0x10, R63 ;  /* 0x000000103e047819 */ /* 0x000fe2000000123f */
[----:B-1----:R-:W-:Y:S01]  /*12a50*/  IMAD.U32 R36, R28, 0x10000, RZ ;  /* 0x000100001c247824 */ /* 0x002fe200078e00ff */
[----:B-----5:R-:W-:Y:S02]  /*12a60*/  IADD3 R2, R3, R2, R38 ;  /* 0x0000000203027210 */ /* 0x020fe40007ffe026 */
[----:B------:R-:W-:Y:S02]  /*12a70*/  SHF.R.U32.HI R3, RZ, 0x10, R61 ;  /* 0x00000010ff037819 */ /* 0x000fe4000001163d */
[----:B------:R-:W-:Y:S01]  /*12a80*/  SHF.R.U32.HI R5, RZ, 0x10, R63 ;  /* 0x00000010ff057819 */ /* 0x000fe2000001163f */
[----:B------:R-:W-:Y:S01]  /*12a90*/  IMAD.SHL.U32 R33, R2, 0x2, RZ ;  /* 0x0000000202217824 */ /* 0x000fe200078e00ff */
[----:B------:R-:W-:-:S02]  /*12aa0*/  SHF.R.U64 R2, R60, 0x10, R61 ;  /* 0x000000103c027819 */ /* 0x000fc4000000123d */
[----:B------:R-:W-:Y:S02]  /*12ab0*/  PRMT R20, R104, 0x5410, R9 ;  /* 0x0000541068147816 */ /* 0x000fe40000000009 */
[----:B------:R-:W1:Y:S01]  /*12ac0*/  LDS.128 R12, [R33+0x10080] ;  /* 0x01008000210c7984 */ /* 0x000e620000000c00 */
[C---:B------:R-:W-:Y:S02]  /*12ad0*/  PRMT R23, R106.reuse, 0x5432, R2 ;  /* 0x000054326a177816 */ /* 0x040fe40000000002 */
[----:B------:R-:W-:Y:S02]  /*12ae0*/  PRMT R29, R105, 0x5432, R10 ;  /* 0x00005432691d7816 */ /* 0x000fe4000000000a */
[----:B------:R-:W-:Y:S02]  /*12af0*/  PRMT R22, R106, 0x5410, R3 ;  /* 0x000054106a167816 */ /* 0x000fe40000000003 */
[C---:B------:R-:W-:Y:S02]  /*12b00*/  PRMT R31, R107.reuse, 0x5432, R4 ;  /* 0x000054326b1f7816 */ /* 0x040fe40000000004 */
[----:B------:R-:W-:Y:S01]  /*12b10*/  PRMT R30, R107, 0x5410, R5 ;  /* 0x000054106b1e7816 */ /* 0x000fe20000000005 */
[C---:B-1----:R-:W-:Y:S01]  /*12b20*/  IMAD.U32 R11, R12.reuse, 0x10000, RZ ;  /* 0x000100000c0b7824 */ /* 0x042fe200078e00ff */
[----:B------:R-:W-:Y:S01]  /*12b30*/  SHF.L.U32 R9, R13, 0x10, RZ ;  /* 0x000000100d097819 */ /* 0x000fe200000006ff */
[----:B------:R-:W-:Y:S01]  /*12b40*/  IMAD.U32 R3, R15, 0x10000, RZ ;  /* 0x000100000f037824 */ /* 0x000fe200078e00ff */
[----:B------:R-:W-:-:S02]  /*12b50*/  LOP3.LUT R10, R12, 0xffff0000, RZ, 0xc0, !PT ;  /* 0xffff00000c0a7812 */ /* 0x000fc400078ec0ff */
[----:B------:R-:W-:Y:S01]  /*12b60*/  LOP3.LUT R6, R13, 0xffff0000, RZ, 0xc0, !PT ;  /* 0xffff00000d067812 */ /* 0x000fe200078ec0ff */
[----:B------:R-:W-:Y:S01]  /*12b70*/  IMAD.U32 R13, R23, 0x10000, RZ ;  /* 0x00010000170d7824 */ /* 0x000fe200078e00ff */
[C---:B------:R-:W-:Y:S02]  /*12b80*/  SHF.L.U32 R5, R14.reuse, 0x10, RZ ;  /* 0x000000100e057819 */ /* 0x040fe400000006ff */
[----:B------:R-:W-:Y:S01]  /*12b90*/  LOP3.LUT R4, R14, 0xffff0000, RZ, 0xc0, !PT ;  /* 0xffff00000e047812 */ /* 0x000fe200078ec0ff */
[----:B------:R-:W-:Y:S01]  /*12ba0*/  IMAD.U32 R14, R20, 0x10000, RZ ;  /* 0x00010000140e7824 */ /* 0x000fe200078e00ff */
[----:B------:R-:W-:Y:S02]  /*12bb0*/  LOP3.LUT R2, R15, 0xffff0000, RZ, 0xc0, !PT ;  /* 0xffff00000f027812 */ /* 0x000fe400078ec0ff */
[----:B------:R-:W-:Y:S02]  /*12bc0*/  SHF.L.U32 R15, R30, 0x10, RZ ;  /* 0x000000101e0f7819 */ /* 0x000fe400000006ff */
[----:B------:R-:W-:Y:S01]  /*12bd0*/  LOP3.LUT R20, R20, 0xffff0000, RZ, 0xc0, !PT ;  /* 0xffff000014147812 */ /* 0x000fe200078ec0ff */
[----:B---3--:R-:W1:Y:S02]  /*12be0*/  LDS.128 R16, [R37] ;  /* 0x0000000025107984 */ /* 0x008e640000000c00 */
[C---:B-1----:R-:W-:Y:S01]  /*12bf0*/  IMAD.U32 R25, R16.reuse, 0x10000, RZ ;  /* 0x0001000010197824 */ /* 0x042fe200078e00ff */
[----:B------:R-:W-:Y:S01]  /*12c00*/  LOP3.LUT R27, R16, 0xffff0000, RZ, 0xc0, !PT ;  /* 0xffff0000101b7812 */ /* 0x000fe200078ec0ff */
[C---:B------:R-:W-:Y:S01]  /*12c10*/  IMAD.U32 R26, R18.reuse, 0x10000, RZ ;  /* 0x00010000121a7824 */ /* 0x040fe200078e00ff */
[----:B------:R-:W-:Y:S01]  /*12c20*/  LOP3.LUT R32, R18, 0xffff0000, RZ, 0xc0, !PT ;  /* 0xffff000012207812 */ /* 0x000fe200078ec0ff */
[C---:B------:R-:W-:Y:S01]  /*12c30*/  IMAD.U32 R16, R19.reuse, 0x10000, RZ ;  /* 0x0001000013107824 */ /* 0x040fe200078e00ff */
[----:B------:R-:W-:Y:S01]  /*12c40*/  LOP3.LUT R18, R19, 0xffff0000, RZ, 0xc0, !PT ;  /* 0xffff000013127812 */ /* 0x000fe200078ec0ff */
[----:B------:R-:W-:Y:S01]  /*12c50*/  IMAD.U32 R19, R21, 0x10000, RZ ;  /* 0x0001000015137824 */ /* 0x000fe200078e00ff */
[----:B------:R-:W-:-:S02]  /*12c60*/  SHF.L.U32 R24, R17, 0x10, RZ ;  /* 0x0000001011187819 */ /* 0x000fc400000006ff */
[----:B------:R-:W-:Y:S01]  /*12c70*/  LOP3.LUT R17, R17, 0xffff0000, RZ, 0xc0, !PT ;  /* 0xffff000011117812 */ /* 0x000fe200078ec0ff */
[C---:B------:R-:W-:Y:S02]  /*12c80*/  FMUL.FTZ R12, R11.reuse, R19 ;  /* 0x000000130b0c7220 */ /* 0x040fe40000410000 */
[-C--:B------:R-:W-:Y:S02]  /*12c90*/  FMUL.FTZ R11, R11, R13.reuse ;  /* 0x0000000d0b0b7220 */ /* 0x080fe40000410000 */
[----:B------:R-:W-:Y:S02]  /*12ca0*/  FFMA.FTZ R35, R25, R13, -R12 ;  /* 0x0000000d19237223 */ /* 0x000fe4000001080c */
[----:B------:R-:W-:Y:S02]  /*12cb0*/  IMAD.U32 R13, R22, 0x10000, RZ ;  /* 0x00010000160d7824 */ /* 0x000fe400078e00ff */
[----:B------:R-:W-:Y:S02]  /*12cc0*/  FMUL.FTZ R12, R9, R14 ;  /* 0x0000000e090c7220 */ /* 0x000fe40000410000 */
[----:B------:R-:W-:-:S02]  /*12cd0*/  FFMA.FTZ R34, R25, R19, R11 ;  /* 0x0000001319227223 */ /* 0x000fc4000001000b */
[-C--:B------:R-:W-:Y:S02]  /*12ce0*/  FMUL.FTZ R11, R9, R13.reuse ;  /* 0x0000000d090b7220 */ /* 0x080fe40000410000 */
[----:B------:R-:W-:Y:S01]  /*12cf0*/  FFMA.FTZ R25, R24, R13, -R12 ;  /* 0x0000000d18197223 */ /* 0x000fe2000001080c */
[----:B------:R-:W-:Y:S01]  /*12d00*/  LOP3.LUT R12, R21, 0xffff0000, RZ, 0xc0, !PT ;  /* 0xffff0000150c7812 */ /* 0x000fe200078ec0ff */
[----:B------:R-:W-:Y:S01]  /*12d10*/  FMUL.FTZ R9, R3, R36 ;  /* 0x0000002403097220 */ /* 0x000fe20000410000 */
[----:B------:R-:W-:Y:S01]  /*12d20*/  LOP3.LUT R21, R29, 0xffff0000, RZ, 0xc0, !PT ;  /* 0xffff00001d157812 */ /* 0x000fe200078ec0ff */
[-C--:B------:R-:W-:Y:S02]  /*12d30*/  FMUL.FTZ R3, R3, R15.reuse ;  /* 0x0000000f03037220 */ /* 0x080fe40000410000 */
[----:B------:R-:W-:Y:S01]  /*12d40*/  FFMA.FTZ R19, R16, R15, -R9 ;  /* 0x0000000f10137223 */ /* 0x000fe20000010809 */
[----:B------:R-:W-:Y:S01]  /*12d50*/  LOP3.LUT R9, R23, 0xffff0000, RZ, 0xc0, !PT ;  /* 0xffff000017097812 */ /* 0x000fe200078ec0ff */
[----:B------:R-:W-:Y:S01]  /*12d60*/  FFMA.FTZ R14, R24, R14, R11 ;  /* 0x0000000e180e7223 */ /* 0x000fe2000001000b */
[----:B------:R-:W-:Y:S01]  /*12d70*/  LOP3.LUT R11, R22, 0xffff0000, RZ, 0xc0, !PT ;  /* 0xffff0000160b7812 */ /* 0x000fe200078ec0ff */
[----:B------:R-:W-:-:S02]  /*12d80*/  FFMA.FTZ R15, R16, R36, R3 ;  /* 0x00000024100f7223 */ /* 0x000fc40000010003 */
[C---:B------:R-:W-:Y:S02]  /*12d90*/  FMUL.FTZ R3, R10.reuse, R12 ;  /* 0x0000000c0a037220 */ /* 0x040fe40000410000 */
[----:B------:R-:W-:Y:S02]  /*12da0*/  IMAD.U32 R22, R29, 0x10000, RZ ;  /* 0x000100001d167824 */ /* 0x000fe400078e00ff */
[-C--:B------:R-:W-:Y:S02]  /*12db0*/  FMUL.FTZ R10, R10, R9.reuse ;  /* 0x000000090a0a7220 */ /* 0x080fe40000410000 */
[----:B------:R-:W-:Y:S02]  /*12dc0*/  FFMA.FTZ R13, R27, R9, -R3 ;  /* 0x000000091b0d7223 */ /* 0x000fe40000010803 */
[C---:B------:R-:W-:Y:S02]  /*12dd0*/  FMUL.FTZ R9, R6.reuse, R20 ;  /* 0x0000001406097220 */ /* 0x040fe40000410000 */
[----:B------:R-:W-:-:S02]  /*12de0*/  FMUL.FTZ R3, R6, R11 ;  /* 0x0000000b06037220 */ /* 0x000fc40000410000 */
[----:B------:R-:W-:Y:S02]  /*12df0*/  IMAD.U32 R16, R31, 0x10000, RZ ;  /* 0x000100001f107824 */ /* 0x000fe400078e00ff */
[----:B------:R-:W-:Y:S02]  /*12e00*/  FMUL.FTZ R6, R5, R22 ;  /* 0x0000001605067220 */ /* 0x000fe40000410000 */
[----:B------:R-:W-:Y:S02]  /*12e10*/  FFMA.FTZ R12, R27, R12, R10 ;  /* 0x0000000c1b0c7223 */ /* 0x000fe4000001000a */
[C---:B------:R-:W-:Y:S02]  /*12e20*/  FFMA.FTZ R11, R17.reuse, R11, -R9 ;  /* 0x0000000b110b7223 */ /* 0x040fe40000010809 */
[----:B------:R-:W-:Y:S01]  /*12e30*/  FFMA.FTZ R10, R17, R20, R3 ;  /* 0x00000014110a7223 */ /* 0x000fe20000010003 */
[----:B------:R-:W-:Y:S01]  /*12e40*/  LOP3.LUT R20, R28, 0xffff0000, RZ, 0xc0, !PT ;  /* 0xffff00001c147812 */ /* 0x000fe200078ec0ff */
[-C--:B------:R-:W-:Y:S01]  /*12e50*/  FMUL.FTZ R3, R5, R16.reuse ;  /* 0x0000001005037220 */ /* 0x080fe20000410000 */
[----:B------:R-:W-:Y:S01]  /*12e60*/  LOP3.LUT R17, R31, 0xffff0000, RZ, 0xc0, !PT ;  /* 0xffff00001f117812 */ /* 0x000fe200078ec0ff */
[----:B------:R-:W-:Y:S01]  /*12e70*/  FFMA.FTZ R9, R26, R16, -R6 ;  /* 0x000000101a097223 */ /* 0x000fe20000010806 */
[----:B------:R-:W-:Y:S01]  /*12e80*/  LOP3.LUT R16, R30, 0xffff0000, RZ, 0xc0, !PT ;  /* 0xffff00001e107812 */ /* 0x000fe200078ec0ff */
[----:B------:R-:W-:Y:S01]  /*12e90*/  FFMA.FTZ R6, R26, R22, R3 ;  /* 0x000000161a067223 */ /* 0x000fe20000010003 */
[----:B------:R-:W-:Y:S01]  /*12ea0*/  F2FP.BF16.PACK_AB R12, R12, R34 ;  /* 0x000000220c0c723e */ /* 0x000fe200000010ff */
[----:B------:R-:W-:-:S02]  /*12eb0*/  FMUL.FTZ R5, R4, R21 ;  /* 0x0000001504057220 */ /* 0x000fc40000410000 */
[----:B------:R-:W-:Y:S02]  /*12ec0*/  FMUL.FTZ R3, R2, R20 ;  /* 0x0000001402037220 */ /* 0x000fe40000410000 */
[-C--:B------:R-:W-:Y:S02]  /*12ed0*/  FMUL.FTZ R4, R4, R17.reuse ;  /* 0x0000001104047220 */ /* 0x080fe40000410000 */
[-C--:B------:R-:W-:Y:S02]  /*12ee0*/  FMUL.FTZ R2, R2, R16.reuse ;  /* 0x0000001002027220 */ /* 0x080fe40000410000 */
        /* <DEDUP_REMOVED lines=13> */
.L_x_3066:
[----:B------:R-:W-:Y:S05]  /*12fc0*/  BSYNC B0 ;  /* 0x0000000000007941 */ /* 0x000fea0003800000 */
.L_x_3065:
[----:B------:R-:W-:-:S13]  /*12fd0*/  ISETP.GE.AND P0, PT, R142, c[0x0][0x27c], PT ;  /* 0x00009f008e007a0c */ /* 0x000fda0003f06270 */
[----:B------:R-:W-:Y:S05]  /*12fe0*/  @P0 BRA `(.L_x_3064) ;  /* 0x0000069000000947 */ /* 0x000fea0003800000 */
[----:B------:R-:W3:Y:S04]  /*12ff0*/  LDL R3, [R1+0xe4] ;  /* 0x0000e40001037983 */ /* 0x000ee80000100800 */
[----:B-1----:R-:W4:Y:S01]  /*13000*/  LDL R37, [R1+0xf4] ;  /* 0x0000f40001257983 */ /* 0x002f220000100800 */
[----:B------:R-:W-:Y:S01]  /*13010*/  IMAD.MOV.U32 R2, RZ, RZ, c[0x0][0x27c] ;  /* 0x00009f00ff027624 */ /* 0x000fe200078e00ff */
[----:B------:R-:W-:Y:S02]  /*13020*/  SHF.R.U64 R6, R76, 0x10, R77 ;  /* 0x000000104c067819 */ /* 0x000fe4000000124d */
[----:B------:R-:W-:Y:S02]  /*13030*/  SHF.R.U32.HI R11, RZ, 0x10, R79 ;  /* 0x00000010ff0b7819 */ /* 0x000fe4000001164f */
[----:B------:R-:W-:-:S02]  /*13040*/  PRMT R21, R108, 0x5432, R6 ;  /* 0x000054326c157816 */ /* 0x000fc40000000006 */
[----:B------:R-:W-:Y:S02]  /*13050*/  SHF.R.U32.HI R9, RZ, 0x10, R77 ;  /* 0x00000010ff097819 */ /* 0x000fe4000001164d */
[----:B------:R-:W-:Y:S02]  /*13060*/  SHF.R.U64 R10, R78, 0x10, R79 ;  /* 0x000000104e0a7819 */ /* 0x000fe4000000124f */
[C---:B------:R-:W-:Y:S02]  /*13070*/  PRMT R28, R109.reuse, 0x5410, R11 ;  /* 0x000054106d1c7816 */ /* 0x040fe4000000000b */
[----:B------:R-:W-:Y:S02]  /*13080*/  SHF.R.U32.HI R5, RZ, 0x10, R75 ;  /* 0x00000010ff057819 */ /* 0x000fe4000001164b */
[----:B------:R-:W-:Y:S01]  /*13090*/  PRMT R20, R108, 0x5410, R9 ;  /* 0x000054106c147816 */ /* 0x000fe20000000009 */
[----:B------:R-:W-:Y:S01]  /*130a0*/  IMAD.U32 R36, R28, 0x10000, RZ ;  /* 0x000100001c247824 */ /* 0x000fe200078e00ff */
[----:B------:R-:W-:-:S02]  /*130b0*/  PRMT R29, R109, 0x5432, R10 ;  /* 0x000054326d1d7816 */ /* 0x000fc4000000000a */
        /* <DEDUP_REMOVED lines=17> */
[----:B------:R-:W3:Y:S01]  /*131d0*/  LDS.128 R12, [R33+0x10080] ;  /* 0x01008000210c7984 */ /* 0x000ee20000000c00 */
[----:B------:R-:W-:Y:S01]  /*131e0*/  PRMT R23, R110, 0x5432, R2 ;  /* 0x000054326e177816 */ /* 0x000fe20000000002 */
        /* <DEDUP_REMOVED lines=9> */
[C---:B---3--:R-:W-:Y:S01]  /*13280*/  IMAD.U32 R11, R12.reuse, 0x10000, RZ ;  /* 0x000100000c0b7824 */ /* 0x048fe200078e00ff */
[----:B------:R-:W-:Y:S01]  /*13290*/  SHF.L.U32 R9, R13, 0x10, RZ ;  /* 0x000000100d097819 */ /* 0x000fe200000006ff */
[----:B------:R-:W-:Y:S01]  /*132a0*/  IMAD.U32 R3, R15, 0x10000, RZ ;  /* 0x000100000f037824 */ /* 0x000fe200078e00ff */
[----:B------:R-:W-:Y:S01]  /*132b0*/  LOP3.LUT R10, R12, 0xffff0000, RZ, 0xc0, !PT ;  /* 0xffff00000c0a7812 */ /* 0x000fe200078ec0ff */
[----:B------:R-:W-:Y:S01]  /*132c0*/  FMUL.FTZ R12, R11, R19 ;  /* 0x000000130b0c7220 */ /* 0x000fe20000410000 */
[----:B------:R-:W-:Y:S01]  /*132d0*/  LOP3.LUT R6, R13, 0xffff0000, RZ, 0xc0, !PT ;  /* 0xffff00000d067812 */ /* 0x000fe200078ec0ff */
[----:B------:R-:W-:Y:S01]  /*132e0*/  IMAD.U32 R13, R23, 0x10000, RZ ;  /* 0x00010000170d7824 */ /* 0x000fe200078e00ff */
[C---:B------:R-:W-:Y:S02]  /*132f0*/  SHF.L.U32 R5, R14.reuse, 0x10, RZ ;  /* 0x000000100e057819 */ /* 0x040fe400000006ff */
[----:B------:R-:W-:Y:S01]  /*13300*/  LOP3.LUT R4, R14, 0xffff0000, RZ, 0xc0, !PT ;  /* 0xffff00000e047812 */ /* 0x000fe200078ec0ff */
[----:B------:R-:W-:Y:S01]  /*13310*/  IMAD.U32 R14, R20, 0x10000, RZ ;  /* 0x00010000140e7824 */ /* 0x000fe200078e00ff */
[----:B------:R-:W-:Y:S01]  /*13320*/  LOP3.LUT R2, R15, 0xffff0000, RZ, 0xc0, !PT ;  /* 0xffff00000f027812 */ /* 0x000fe200078ec0ff */
[-C--:B------:R-:W-:Y:S01]  /*13330*/  FMUL.FTZ R11, R11, R13.reuse ;  /* 0x0000000d0b0b7220 */ /* 0x080fe20000410000 */
[----:B------:R-:W-:Y:S01]  /*13340*/  SHF.L.U32 R15, R30, 0x10, RZ ;  /* 0x000000101e0f7819 */ /* 0x000fe200000006ff */
[----:B------:R-:W-:Y:S01]  /*13350*/  FFMA.FTZ R35, R25, R13, -R12 ;  /* 0x0000000d19237223 */ /* 0x000fe2000001080c */
[----:B------:R-:W-:Y:S01]  /*13360*/  LOP3.LUT R20, R20, 0xffff0000, RZ, 0xc0, !PT ;  /* 0xffff000014147812 */ /* 0x000fe200078ec0ff */
[----:B------:R-:W-:-:S02]  /*13370*/  IMAD.U32 R13, R22, 0x10000, RZ ;  /* 0x00010000160d7824 */ /* 0x000fc400078e00ff */
[----:B------:R-:W-:Y:S02]  /*13380*/  FMUL.FTZ R12, R9, R14 ;  /* 0x0000000e090c7220 */ /* 0x000fe40000410000 */
[----:B------:R-:W-:Y:S02]  /*13390*/  FFMA.FTZ R34, R25, R19, R11 ;  /* 0x0000001319227223 */ /* 0x000fe4000001000b */
[-C--:B------:R-:W-:Y:S02]  /*133a0*/  FMUL.FTZ R11, R9, R13.reuse ;  /* 0x0000000d090b7220 */ /* 0x080fe40000410000 */
[----:B------:R-:W-:Y:S01]  /*133b0*/  FFMA.FTZ R25, R24, R13, -R12 ;  /* 0x0000000d18197223 */ /* 0x000fe2000001080c */
[----:B------:R-:W-:Y:S01]  /*133c0*/  LOP3.LUT R12, R21, 0xffff0000, RZ, 0xc0, !PT ;  /* 0xffff0000150c7812 */ /* 0x000fe200078ec0ff */
[----:B------:R-:W-:Y:S01]  /*133d0*/  FMUL.FTZ R9, R3, R36 ;  /* 0x0000002403097220 */ /* 0x000fe20000410000 */
[----:B------:R-:W-:Y:S01]  /*133e0*/  LOP3.LUT R21, R29, 0xffff0000, RZ, 0xc0, !PT ;  /* 0xffff00001d157812 */ /* 0x000fe200078ec0ff */
[----:B------:R-:W-:-:S02]  /*133f0*/  FMUL.FTZ R3, R3, R15 ;  /* 0x0000000f03037220 */ /* 0x000fc40000410000 */
[----:B------:R-:W-:Y:S01]  /*13400*/  FFMA.FTZ R19, R16, R15, -R9 ;  /* 0x0000000f10137223 */ /* 0x000fe20000010809 */
[----:B------:R-:W-:Y:S01]  /*13410*/  LOP3.LUT R9, R23, 0xffff0000, RZ, 0xc0, !PT ;  /* 0xffff000017097812 */ /* 0x000fe200078ec0ff */
[----:B------:R-:W-:Y:S01]  /*13420*/  FFMA.FTZ R14, R24, R14, R11 ;  /* 0x0000000e180e7223 */ /* 0x000fe2000001000b */
[----:B------:R-:W-:Y:S01]  /*13430*/  LOP3.LUT R11, R22, 0xffff0000, RZ, 0xc0, !PT ;  /* 0xffff0000160b7812 */ /* 0x000fe200078ec0ff */
[----:B------:R-:W-:Y:S02]  /*13440*/  FFMA.FTZ R15, R16, R36, R3 ;  /* 0x00000024100f7223 */ /* 0x000fe40000010003 */
[C---:B------:R-:W-:Y:S02]  /*13450*/  FMUL.FTZ R3, R10.reuse, R12 ;  /* 0x0000000c0a037220 */ /* 0x040fe40000410000 */
[----:B------:R-:W-:Y:S02]  /*13460*/  IMAD.U32 R22, R29, 0x10000, RZ ;  /* 0x000100001d167824 */ /* 0x000fe400078e00ff */
[----:B------:R-:W-:-:S02]  /*13470*/  FMUL.FTZ R10, R10, R9 ;  /* 0x000000090a0a7220 */ /* 0x000fc40000410000 */
[----:B------:R-:W-:Y:S02]  /*13480*/  FFMA.FTZ R13, R27, R9, -R3 ;  /* 0x000000091b0d7223 */ /* 0x000fe40000010803 */
[C---:B------:R-:W-:Y:S02]  /*13490*/  FMUL.FTZ R9, R6.reuse, R20 ;  /* 0x0000001406097220 */ /* 0x040fe40000410000 */
[----:B------:R-:W-:Y:S02]  /*134a0*/  FMUL.FTZ R3, R6, R11 ;  /* 0x0000000b06037220 */ /* 0x000fe40000410000 */
[----:B------:R-:W-:Y:S02]  /*134b0*/  IMAD.U32 R16, R31, 0x10000, RZ ;  /* 0x000100001f107824 */ /* 0x000fe400078e00ff */
[----:B------:R-:W-:Y:S02]  /*134c0*/  FMUL.FTZ R6, R5, R22 ;  /* 0x0000001605067220 */ /* 0x000fe40000410000 */
[----:B------:R-:W-:-:S02]  /*134d0*/  FFMA.FTZ R12, R27, R12, R10 ;  /* 0x0000000c1b0c7223 */ /* 0x000fc4000001000a */
        /* <DEDUP_REMOVED lines=26> */
.L_x_3064:
[----:B------:R-:W-:Y:S05]  /*13680*/  BSYNC B1 ;  /* 0x0000000000017941 */ /* 0x000fea0003800000 */
.L_x_3063:
        /* <DEDUP_REMOVED lines=31> */
[----:B------:R-:W-:Y:S01]  /*13880*/  IMAD.U32 R36, R28, 0x10000, RZ ;  /* 0x000100001c247824 */ /* 0x000fe200078e00ff */
        /* <DEDUP_REMOVED lines=24> */
[----:B----4-:R-:W1:Y:S02]  /*13a10*/  LDS.128 R16, [R37] ;  /* 0x0000000025107984 */ /* 0x010e640000000c00 */
        /* <DEDUP_REMOVED lines=61> */
.L_x_3068:
[----:B------:R-:W-:Y:S05]  /*13df0*/  BSYNC B0 ;  /* 0x0000000000007941 */ /* 0x000fea0003800000 */
.L_x_3067:
[----:B------:R-:W-:-:S13]  /*13e00*/  ISETP.GE.AND P0, PT, R142, c[0x0][0x27c], PT ;  /* 0x00009f008e007a0c */ /* 0x000fda0003f06270 */
[----:B------:R-:W-:Y:S05]  /*13e10*/  @P0 BRA `(.L_x_3040) ;  /* 0x0000069000000947 */ /* 0x000fea0003800000 */
[----:B------:R-:W4:Y:S04]  /*13e20*/  LDL R3, [R1+0xe4] ;  /* 0x0000e40001037983 */ /* 0x000f280000100800 */
[----:B-12---:R-:W2:Y:S01]  /*13e30*/  LDL R37, [R1+0xf0] ;  /* 0x0000f00001257983 */ /* 0x006ea20000100800 */
[----:B------:R-:W-:Y:S01]  /*13e40*/  IMAD.MOV.U32 R2, RZ, RZ, c[0x0][0x27c] ;  /* 0x00009f00ff027624 */ /* 0x000fe200078e00ff */
[----:B------:R-:W-:Y:S02]  /*13e50*/  SHF.R.U64 R6, R88, 0x10, R89 ;  /* 0x0000001058067819 */ /* 0x000fe40000001259 */
[----:B------:R-:W-:Y:S02]  /*13e60*/  SHF.R.U32.HI R11, RZ, 0x10, R91 ;  /* 0x00000010ff0b7819 */ /* 0x000fe4000001165b */
[----:B------:R-:W-:-:S02]  /*13e70*/  PRMT R21, R115, 0x5432, R6 ;  /* 0x0000543273157816 */ /* 0x000fc40000000006 */
[----:B------:R-:W-:Y:S02]  /*13e80*/  SHF.R.U32.HI R9, RZ, 0x10, R89 ;  /* 0x00000010ff097819 */ /* 0x000fe40000011659 */
[----:B------:R-:W-:Y:S02]  /*13e90*/  SHF.R.U64 R10, R90, 0x10, R91 ;  /* 0x000000105a0a7819 */ /* 0x000fe4000000125b */
[----:B------:R-:W-:Y:S02]  /*13ea0*/  PRMT R28, R116, 0x5410, R11 ;  /* 0x00005410741c7816 */ /* 0x000fe4000000000b */
[----:B------:R-:W-:Y:S02]  /*13eb0*/  SHF.R.U32.HI R5, RZ, 0x10, R95 ;  /* 0x00000010ff057819 */ /* 0x000fe4000001165f */
[----:B------:R-:W-:Y:S01]  /*13ec0*/  PRMT R20, R115, 0x5410, R9 ;  /* 0x0000541073147816 */ /* 0x000fe20000000009 */
[----:B------:R-:W-:Y:S01]  /*13ed0*/  IMAD.U32 R36, R28, 0x10000, RZ ;  /* 0x000100001c247824 */ /* 0x000fe200078e00ff */
[----:B------:R-:W-:-:S02]  /*13ee0*/  PRMT R29, R116, 0x5432, R10 ;  /* 0x00005432741d7816 */ /* 0x000fc4000000000a */
[----:B------:R-:W-:Y:S02]  /*13ef0*/  PRMT R30, R118, 0x5410, R5 ;  /* 0x00005410761e7816 */ /* 0x000fe40000000005 */
        /* <DEDUP_REMOVED lines=27> */
[C---:B--2---:R-:W-:Y:S01]  /*140b0*/  IMAD.U32 R11, R12.reuse, 0x10000, RZ ;  /* 0x000100000c0b7824 */ /* 0x044fe200078e00ff */
        /* <DEDUP_REMOVED lines=63> */
.L_x_3040:
[----:B------:R-:W-:Y:S05]  /*144b0*/  BSYNC B2 ;  /* 0x0000000000027941 */ /* 0x000fea0003800000 */
.L_x_3006:
[----:B-1----:R-:W-:Y:S01]  /*144c0*/  IMAD R4, R120, c[0x0][0x208], RZ ;  /* 0x0000820078047a24 */ /* 0x002fe200078e02ff */
[----:B------:R-:W-:-:S04]  /*144d0*/  DEPBAR.LE SB0, 0x0 ;  /* 0x000080000000791a */ /* 0x000fc80000000000 */
[----:B------:R-:W-:Y:S01]  /*144e0*/  IMAD.WIDE.U32 R2, R222, c[0x0][0x208], RZ ;  /* 0x00008200de027a25 */ /* 0x000fe200078e00ff */
[----:B------:R-:W-:Y:S01]  /*144f0*/  BAR.SYNC.DEFER_BLOCKING 0x0 ;  /* 0x0000000000007b1d */ /* 0x000fe20000010000 */
[----:B------:R-:W-:Y:S02]  /*14500*/  ISETP.GE.AND P3, PT, R140, c[0x0][0x1d4], PT ;  /* 0x000075008c007a0c */ /* 0x000fe40003f66270 */
[----:B------:R-:W-:Y:S01]  /*14510*/  IMAD R4, R222, c[0x0][0x20c], R4 ;  /* 0x00008300de047a24 */ /* 0x000fe200078e0204 */
[----:B------:R-:W-:Y:S01]  /*14520*/  IADD3 R204, R151, 0x20, RZ ;  /* 0x0000002097cc7810 */ /* 0x000fe20007ffe0ff */
[----:B------:R-:W-:Y:S01]  /*14530*/  IMAD.WIDE.U32 R242, R244, c[0x0][0x210], RZ ;  /* 0x00008400f4f27a25 */ /* 0x000fe200078e00ff */
[----:B------:R-:W-:Y:S01]  /*14540*/  SHF.L.U64.HI R231, R140, 0x1, R141 ;  /* 0x000000018ce77819 */ /* 0x000fe2000001028d */
[----:B------:R-:W1:Y:S01]  /*14550*/  S2R R9, SR_TID.X ;  /* 0x0000000000097919 */ /* 0x000e620000002100 */
[----:B------:R-:W-:Y:S01]  /*14560*/  SHF.L.U64.HI R226, R234, 0x1, R237 ;  /* 0x00000001eae27819 */ /* 0x000fe200000102ed */
[----:B------:R-:W-:Y:S01]  /*14570*/  IMAD.IADD R3, R3, 0x1, R4 ;  /* 0x0000000103037824 */ /* 0x000fe200078e0204 */
[----:B------:R-:W-:Y:S01]  /*14580*/  SHF.L.U64.HI R227, R219, 0x1, R239 ;  /* 0x00000001dbe37819 */ /* 0x000fe200000102ef */
[----:B------:R-:W-:Y:S01]  /*14590*/  IMAD R4, R121, c[0x0][0x218], RZ ;  /* 0x0000860079047a24 */ /* 0x000fe200078e02ff */
[----:B------:R-:W-:Y:S01]  /*145a0*/  ISETP.GE.AND P4, PT, R142, c[0x0][0x1d4], PT ;  /* 0x000075008e007a0c */ /* 0x000fe20003f86270 */
[----:B------:R-:W-:Y:S01]  /*145b0*/  IMAD.WIDE.U32 R2, R221, c[0x0][0x218], R2 ;  /* 0x00008600dd027a25 */ /* 0x000fe200078e0002 */
[----:B------:R-:W-:Y:S01]  /*145c0*/  ISETP.GE.AND P2, PT, R219, c[0x0][0x1d4], PT ;  /* 0x00007500db007a0c */ /* 0x000fe20003f46270 */
[----:B------:R-:W-:Y:S01]  /*145d0*/  BSSY B0, `(.L_x_3069) ;  /* 0x0000047000007945 */ /* 0x000fe20003800000 */
[----:B------:R-:W-:Y:S01]  /*145e0*/  SHF.L.U64.HI R224, R220, 0x1, R238 ;  /* 0x00000001dce07819 */ /* 0x000fe200000102ee */
[----:B------:R-:W-:Y:S01]  /*145f0*/  IMAD R4, R221, c[0x0][0x21c], R4 ;  /* 0x00008700dd047a24 */ /* 0x000fe200078e0204 */
[----:B------:R-:W-:Y:S01]  /*14600*/  IADD3 R2, P0, R2, R242, RZ ;  /* 0x000000f202027210 */ /* 0x000fe20007f1e0ff */
[----:B------:R-:W-:-:S02]  /*14610*/  IMAD R244, R244, c[0x0][0x214], R243 ;  /* 0x00008500f4f47a24 */ /* 0x000fc400078e02f3 */
[----:B------:R-:W-:Y:S02]  /*14620*/  IMAD.SHL.U32 R230, R140, 0x2, RZ ;  /* 0x000000028ce67824 */ /* 0x000fe400078e00ff */
[----:B------:R-:W-:Y:S01]  /*14630*/  IMAD.SHL.U32 R229, R234, 0x2, RZ ;  /* 0x00000002eae57824 */ /* 0x000fe200078e00ff */
[----:B------:R-:W-:Y:S01]  /*14640*/  IADD3.X R3, R244, R3, R4, P0, !PT ;  /* 0x00000003f4037210 */ /* 0x000fe200007fe404 */
[----:B------:R-:W-:Y:S01]  /*14650*/  IMAD.IADD R4, R119, 0x1, -R143 ;  /* 0x0000000177047824 */ /* 0x000fe200078e0a8f */
[C---:B------:R-:W-:Y:S01]  /*14660*/  LEA R6, P0, R2.reuse, c[0x0][0x1f8], 0x1 ;  /* 0x00007e0002067a11 */ /* 0x040fe200078008ff */
[----:B------:R-:W-:Y:S01]  /*14670*/  LDSM.16.M88.4 R12, [R200] ;  /* 0x00000000c80c783b */ /* 0x000fe20000000200 */
[----:B------:R-:W-:Y:S02]  /*14680*/  IMAD.SHL.U32 R228, R219, 0x2, RZ ;  /* 0x00000002dbe47824 */ /* 0x000fe400078e00ff */
[----:B------:R-:W-:Y:S01]  /*14690*/  LEA.HI.X R5, R2, c[0x0][0x1fc], R3, 0x1, P0 ;  /* 0x00007f0002057a11 */ /* 0x000fe200000f0c03 */
[----:B------:R-:W-:Y:S01]  /*146a0*/  LDSM.16.M88.4 R28, [R151] ;  /* 0x00000000971c783b */ /* 0x000fe20000000200 */
[----:B------:R-:W-:Y:S01]  /*146b0*/  LOP3.LUT P0, RZ, R149, 0x2, RZ, 0xc0, !PT ;  /* 0x0000000295ff7812 */ /* 0x000fe2000780c0ff */
[----:B------:R-:W-:-:S02]  /*146c0*/  IMAD.SHL.U32 R225, R220, 0x2, RZ ;  /* 0x00000002dce17824 */ /* 0x000fc400078e00ff */
[----:B------:R-:W4:Y:S04]  /*146d0*/  SHFL.IDX PT, R2, R6, RZ, 0x181f ;  /* 0x00181fff06027589 */ /* 0x000f2800000e0000 */
[----:B------:R-:W2:Y:S04]  /*146e0*/  SHFL.IDX PT, R3, R5, RZ, 0x181f ;  /* 0x00181fff05037589 */ /* 0x000ea800000e0000 */
[----:B-----5:R3:W1:Y:S02]  /*146f0*/  LDSM.16.M88.4 R36, [R151+0x800] ;  /* 0x000800009724783b */ /* 0x0206640000000200 */
[----:B------:R-:W-:-:S02]  /*14700*/  @P0 IADD3 R204, R151, -0x20, RZ ;  /* 0xffffffe097cc0810 */ /* 0x000fc40007ffe0ff */
[----:B------:R-:W-:Y:S01]  /*14710*/  ISETP.LT.OR P0, PT, R4, 0x1, P3 ;  /* 0x000000010400780c */ /* 0x000fe20001f01670 */
[----:B------:R3:W1:Y:S01]  /*14720*/  LDSM.16.M88.4 R44, [R151+0x1000] ;  /* 0x00100000972c783b */ /* 0x0006620000000200 */
[C---:B------:R-:W-:Y:S02]  /*14730*/  IADD3 R215, R204.reuse, 0x1000, RZ ;  /* 0x00001000ccd77810 */ /* 0x040fe40007ffe0ff */
[----:B------:R-:W-:Y:S01]  /*14740*/  IADD3 R214, R204, 0x800, RZ ;  /* 0x00000800ccd67810 */ /* 0x000fe20007ffe0ff */
[----:B------:R3:W1:Y:S04]  /*14750*/  LDSM.16.M88.4 R16, [R201] ;  /* 0x00000000c910783b */ /* 0x0006680000000200 */
[----:B------:R3:W1:Y:S01]  /*14760*/  LDSM.16.M88.4 R40, [R204] ;  /* 0x00000000cc28783b */ /* 0x0006620000000200 */
[----:B----4-:R-:W-:-:S03]  /*14770*/  IADD3 R10, P1, R2, R230, RZ ;  /* 0x000000e6020a7210 */ /* 0x010fc60007f3e0ff */
[----:B------:R3:W4:Y:S02]  /*14780*/  LDSM.16.M88.4 R56, [R204+0x800] ;  /* 0x00080000cc38783b */ /* 0x0007240000000200 */
[----:B--2---:R-:W-:Y:S02]  /*14790*/  IMAD.X R11, R3, 0x1, R231, P1 ;  /* 0x00000001030b7824 */ /* 0x004fe400008e06e7 */
[----:B------:R3:W2:Y:S01]  /*147a0*/  LDSM.16.M88.4 R64, [R204+0x1000] ;  /* 0x00100000cc40783b */ /* 0x0006a20000000200 */
[----:B------:R-:W-:-:S03]  /*147b0*/  ISETP.LT.OR P1, PT, R4, 0x1, P4 ;  /* 0x000000010400780c */ /* 0x000fc60002721670 */
[----:B------:R-:W-:Y:S01]  /*147c0*/  @!PT LDS RZ, [RZ] ;  /* 0x00000000fffff984 */ /* 0x000fe20000000800 */
[----:B------:R-:W-:Y:S01]  /*147d0*/  @!PT LDS RZ, [RZ] ;  /* 0x00000000fffff984 */ /* 0x000fe20000000800 */
[----:B------:R-:W-:Y:S01]  /*147e0*/  @!PT LDS RZ, [RZ] ;  /* 0x00000000fffff984 */ /* 0x000fe20000000800 */
[----:B------:R1:W-:Y:S01]  /*147f0*/  LDGSTS.E.BYPASS.LTC128B.128 [R216+0x4080], [R10.64], !P0 ;  /* 0x040800000ad87fae */ /* 0x0003e2000c101d46 */
[----:B------:R-:W-:-:S05]  /*14800*/  IADD3 R20, P0, R2, R229, RZ ;  /* 0x000000e502147210 */ /* 0x000fca0007f1e0ff */
[----:B------:R-:W-:-:S05]  /*14810*/  IMAD.X R21, R3, 0x1, R226, P0 ;  /* 0x0000000103157824 */ /* 0x000fca00000e06e2 */
[----:B------:R3:W-:Y:S01]  /*14820*/  LDGSTS.E.BYPASS.LTC128B.128 [R216+0x5880], [R20.64], !P1 ;  /* 0x0588000014d87fae */ /* 0x0007e2000c901d46 */
[----:B------:R-:W-:Y:S02]  /*14830*/  ISETP.GE.AND P1, PT, R220, c[0x0][0x1d4], PT ;  /* 0x00007500dc007a0c */ /* 0x000fe40003f26270 */
[----:B-1----:R-:W-:-:S05]  /*14840*/  IADD3 R10, P0, R2, R228, RZ ;  /* 0x000000e4020a7210 */ /* 0x002fca0007f1e0ff */
[----:B------:R-:W-:Y:S01]  /*14850*/  IMAD.X R11, R3, 0x1, R227, P0 ;  /* 0x00000001030b7824 */ /* 0x000fe200000e06e3 */
[----:B------:R-:W-:-:S13]  /*14860*/  ISETP.LT.OR P0, PT, R4, 0x1, P2 ;  /* 0x000000010400780c */ /* 0x000fda0001701670 */
[----:B------:R3:W-:Y:S01]  /*14870*/  LDGSTS.E.BYPASS.LTC128B.128 [R216+0x7080], [R10.64], !P0 ;  /* 0x070800000ad87fae */ /* 0x0007e2000c101d46 */
[----:B------:R-:W-:-:S05]  /*14880*/  IADD3 R2, P0, R2, R225, RZ ;  /* 0x000000e102027210 */ /* 0x000fca0007f1e0ff */
[----:B------:R-:W-:Y:S01]  /*14890*/  IMAD.X R3, R3, 0x1, R224, P0 ;  /* 0x0000000103037824 */ /* 0x000fe200000e06e0 */
[----:B------:R-:W-:-:S13]  /*148a0*/  ISETP.LT.OR P0, PT, R4, 0x1, P1 ;  /* 0x000000010400780c */ /* 0x000fda0000f01670 */
[----:B------:R3:W-:Y:S01]  /*148b0*/  LDGSTS.E.BYPASS.LTC128B.128 [R216+0x8880], [R2.64], !P0 ;  /* 0x0888000002d87fae */ /* 0x0007e2000c101d46 */
[----:B------:R-:W-:-:S13]  /*148c0*/  ISETP.GT.AND P0, PT, R9, 0x7f, PT ;  /* 0x0000007f0900780c */ /* 0x000fda0003f04270 */
[----:B------:R-:W-:Y:S05]  /*148d0*/  @P0 BRA `(.L_x_3070) ;  /* 0x0000016000000947 */ /* 0x000fea0003800000 */
[----:B--2-4-:R-:W-:Y:S05]  /*148e0*/  BRA.DIV ~URZ, `(.L_x_3071) ;  /* 0x0000ed227f007947 */ /* 0x014fea000b800000 */
[----:B------:R-:W1:Y:S04]  /*148f0*/  SHFL.IDX PT, R5, R5, 0x1, 0x181f ;  /* 0x00381f0005057f89 */ /* 0x000e6800000e0000 */
[----:B---3--:R2:W3:Y:S02]  /*14900*/  SHFL.IDX PT, R2, R6, 0x1, 0x181f ;  /* 0x00381f0006027f89 */ /* 0x0084e400000e0000 */
.L_x_3181:
[----:B---3--:R-:W-:Y:S02]  /*14910*/  IADD3 R22, P0, R2, R229, RZ ;  /* 0x000000e502167210 */ /* 0x008fe40007f1e0ff */
[C---:B------:R-:W-:Y:S02]  /*14920*/  ISETP.LT.OR P2, PT, R4.reuse, 0x21, P2 ;  /* 0x000000210400780c */ /* 0x040fe40001741670 */
[----:B------:R-:W-:Y:S01]  /*14930*/  ISETP.LT.OR P1, PT, R4, 0x21, P1 ;  /* 0x000000210400780c */ /* 0x000fe20000f21670 */
[----:B-1----:R-:W-:Y:S01]  /*14940*/  IMAD.X R23, R5, 0x1, R226, P0 ;  /* 0x0000000105177824 */ /* 0x002fe200000e06e2 */
[----:B------:R-:W-:-:S05]  /*14950*/  IADD3 R20, P0, R2, R228, RZ ;  /* 0x000000e402147210 */ /* 0x000fca0007f1e0ff */
[----:B------:R-:W-:Y:S01]  /*14960*/  IMAD.X R21, R5, 0x1, R227, P0 ;  /* 0x0000000105157824 */ /* 0x000fe200000e06e3 */
[----:B------:R-:W-:-:S05]  /*14970*/  IADD3 R10, P0, R2, R230, RZ ;  /* 0x000000e6020a7210 */ /* 0x000fca0007f1e0ff */
[----:B------:R-:W-:Y:S01]  /*14980*/  IMAD.X R11, R5, 0x1, R231, P0 ;  /* 0x00000001050b7824 */ /* 0x000fe200000e06e7 */
[C---:B------:R-:W-:Y:S02]  /*14990*/  ISETP.LT.OR P0, PT, R4.reuse, 0x21, P3 ;  /* 0x000000210400780c */ /* 0x040fe40001f01670 */
[----:B------:R-:W-:-:S11]  /*149a0*/  ISETP.LT.OR P3, PT, R4, 0x21, P4 ;  /* 0x000000210400780c */ /* 0x000fd60002761670 */
[----:B------:R-:W-:Y:S01]  /*149b0*/  @!PT LDS RZ, [RZ] ;  /* 0x00000000fffff984 */ /* 0x000fe20000000800 */
[----:B------:R-:W-:Y:S01]  /*149c0*/  @!PT LDS RZ, [RZ] ;  /* 0x00000000fffff984 */ /* 0x000fe20000000800 */
[----:B------:R-:W-:Y:S01]  /*149d0*/  @!PT LDS RZ, [RZ] ;  /* 0x00000000fffff984 */ /* 0x000fe20000000800 */
[----:B------:R1:W-:Y:S01]  /*149e0*/  LDGSTS.E.BYPASS.LTC128B.128 [R217+0x5080], [R10.64], !P0 ;  /* 0x050800000ad97fae */ /* 0x0003e2000c101d46 */
[----:B------:R-:W-:-:S03]  /*149f0*/  IADD3 R2, P0, R2, R225, RZ ;  /* 0x000000e102027210 */ /* 0x000fc60007f1e0ff */
[----:B------:R1:W-:Y:S02]  /*14a00*/  LDGSTS.E.BYPASS.LTC128B.128 [R217+0x6880], [R22.64], !P3 ;  /* 0x0688000016d97fae */ /* 0x0003e4000d901d46 */
[----:B------:R-:W-:Y:S02]  /*14a10*/  IMAD.X R3, R5, 0x1, R224, P0 ;  /* 0x0000000105037824 */ /* 0x000fe400000e06e0 */
[----:B------:R1:W-:Y:S04]  /*14a20*/  LDGSTS.E.BYPASS.LTC128B.128 [R217+0x8080], [R20.64], !P2 ;  /* 0x0808000014d97fae */ /* 0x0003e8000d101d46 */
[----:B------:R1:W-:Y:S02]  /*14a30*/  LDGSTS.E.BYPASS.LTC128B.128 [R217+0x9880], [R2.64], !P1 ;  /* 0x0988000002d97fae */ /* 0x0003e4000c901d46 */
.L_x_3070:
[----:B--2-4-:R-:W-:Y:S05]  /*14a40*/  BSYNC B0 ;  /* 0x0000000000007941 */ /* 0x014fea0003800000 */
.L_x_3069:
[----:B-1-3--:R-:W-:Y:S01]  /*14a50*/  IMAD.MOV.U32 R2, RZ, RZ, 0x40 ;  /* 0x00000040ff027424 */ /* 0x00afe200078e00ff */
[----:B------:R-:W-:Y:S01]  /*14a60*/  LOP3.LUT P0, RZ, R149, 0x4, RZ, 0xc0, !PT ;  /* 0x0000000495ff7812 */ /* 0x000fe2000780c0ff */
[----:B------:R-:W0:Y:S01]  /*14a70*/  LDGDEPBAR ;  /* 0x00000000000079af */ /* 0x000e220000000000 */
[----:B------:R-:W-:Y:S01]  /*14a80*/  WARPSYNC 0xffffffff ;  /* 0xffffffff00007948 */ /* 0x000fe20003800000 */
[----:B------:R-:W-:Y:S01]  /*14a90*/  HMMA.16816.F32.BF16 R32, R12, R28, RZ ;  /* 0x0000001c0c20723c */ /* 0x000fe200000418ff */
[----:B------:R-:W-:Y:S01]  /*14aa0*/  SEL R2, R2, 0xffffffc0, !P0 ;  /* 0xffffffc002027807 */ /* 0x000fe20004000000 */
[----:B------:R-:W-:Y:S01]  /*14ab0*/  BSSY B1, `(.L_x_3072) ;  /* 0x00000f9000017945 */ /* 0x000fe20003800000 */
[----:B------:R-:W-:-:S02]  /*14ac0*/  ISETP.GT.AND P0, PT, R124, R240, PT ;  /* 0x000000f07c00720c */ /* 0x000fc40003f04270 */
[C---:B------:R-:W-:Y:S01]  /*14ad0*/  IADD3 R213, R204.reuse, 0x4800, RZ ;  /* 0x00004800ccd57810 */ /* 0x040fe20007ffe0ff */
[--C-:B------:R-:W-:Y:S01]  /*14ae0*/  IMAD.IADD R150, R151, 0x1, R2.reuse ;  /* 0x0000000197967824 */ /* 0x100fe200078e0202 */
[C---:B------:R-:W-:Y:S01]  /*14af0*/  IADD3 R212, R204.reuse, 0x5800, RZ ;  /* 0x00005800ccd47810 */ /* 0x040fe20007ffe0ff */
[C---:B------:R-:W-:Y:S01]  /*14b00*/  HMMA.16816.F32.BF16 R28, R12.reuse, R30, RZ ;  /* 0x0000001e0c1c723c */ /* 0x040fe200000418ff */
[C---:B------:R-:W-:Y:S01]  /*14b10*/  IMAD.IADD R11, R204.reuse, 0x1, R2 ;  /* 0x00000001cc0b7824 */ /* 0x040fe200078e0202 */
[C---:B------:R-:W-:Y:S01]  /*14b20*/  IADD3 R211, R204.reuse, 0x5000, RZ ;  /* 0x00005000ccd37810 */ /* 0x040fe20007ffe0ff */
[----:B------:R-:W-:Y:S01]  /*14b30*/  LDSM.16.M88.4 R52, [R150] ;  /* 0x000000009634783b */ /* 0x000fe20000000200 */
[C---:B------:R-:W-:Y:S02]  /*14b40*/  IADD3 R210, R204.reuse, 0x3000, RZ ;  /* 0x00003000ccd27810 */ /* 0x040fe40007ffe0ff */
[C---:B------:R-:W-:Y:S01]  /*14b50*/  IADD3 R209, R204.reuse, 0x4000, RZ ;  /* 0x00004000ccd17810 */ /* 0x040fe20007ffe0ff */
[----:B------:R-:W-:Y:S01]  /*14b60*/  LDSM.16.M88.4 R60, [R150+0x800] ;  /* 0x00080000963c783b */ /* 0x000fe20000000200 */
[----:B------:R-:W-:Y:S01]  /*14b70*/  HMMA.16816.F32.BF16 R24, R12, R36, RZ ;  /* 0x000000240c18723c */ /* 0x000fe200000418ff */
[----:B------:R-:W-:-:S02]  /*14b80*/  IADD3 R208, R204, 0x3800, RZ ;  /* 0x00003800ccd07810 */ /* 0x000fc40007ffe0ff */
        /* <DEDUP_REMOVED lines=115> */
[C---:B----4-:R-:W-:Y:S08]  /*152c0*/  HMMA.16816.F32.BF16 R24, R16.reuse, R68, R24 ;  /* 0x000000441018723c */ /* 0x050ff00000041818 */
[----:B------:R-:W-:Y:S01]  /*152d0*/  HMMA.16816.F32.BF16 R16, R16, R70, R20 ;  /* 0x000000461010723c */ /* 0x000fe20000041814 */
[----:B------:R-:W2:Y:S04]  /*152e0*/  LDSM.16.M88.4 R20, [R201+0xc000] ;  /* 0x00c00000c914783b */ /* 0x000ea80000000200 */
[----:B------:R-:W4:Y:S03]  /*152f0*/  LDSM.16.M88.4 R68, [R204+0x5800] ;  /* 0x00580000cc44783b */ /* 0x000f260000000200 */
        /* <DEDUP_REMOVED lines=35> */
[----:B------:R-:W2:Y:S01]  /*15530*/  LDL R3, [R1] ;  /* 0x0000000001037983 */ /* 0x000ea20000100800 */
[----:B------:R-:W-:-:S05]  /*15540*/  IMAD.MOV.U32 R4, RZ, RZ, c[0x0][0x2b8] ;  /* 0x0000ae00ff047624 */ /* 0x000fca00078e00ff */
[----:B------:R-:W-:Y:S01]  /*15550*/  ISETP.NE.AND P1, PT, R4, 0x1, PT ;  /* 0x000000010400780c */ /* 0x000fe20003f25270 */
[----:B------:R-:W-:Y:S01]  /*15560*/  IMAD.MOV.U32 R221, RZ, RZ, RZ ;  /* 0x000000ffffdd7224 */ /* 0x000fe200078e00ff */
[----:B--2---:R-:W-:-:S04]  /*15570*/  IADD3 R3, R0, R123, R3 ;  /* 0x0000007b00037210 */ /* 0x004fc80007ffe003 */
[----:B------:R-:W-:-:S07]  /*15580*/  IADD3 R3, R3, -0x30, RZ ;  /* 0xffffffd003037810 */ /* 0x000fce0007ffe0ff */
[----:B------:R-:W-:-:S04]  /*15590*/  @P1 IMAD.HI.U32 R4, R3, c[0x0][0x2bc], RZ ;  /* 0x0000af0003041a27 */ /* 0x000fc800078e00ff */
[----:B------:R-:W-:Y:S01]  /*155a0*/  IMAD.MOV.U32 R2, RZ, RZ, R3 ;  /* 0x000000ffff027224 */ /* 0x000fe200078e0003 */
[----:B------:R-:W-:-:S04]  /*155b0*/  @P1 SHF.R.U32.HI R2, RZ, c[0x0][0x2c0], R4 ;  /* 0x0000b000ff021a19 */ /* 0x000fc80000011604 */
[----:B------:R-:W-:-:S04]  /*155c0*/  @!P6 IADD3 R5, P0, R2, R248, RZ ;  /* 0x000000f80205e210 */ /* 0x000fc80007f1e0ff */
[----:B------:R-:W-:Y:S02]  /*155d0*/  @!P6 LEA.HI.X.SX32 R6, R2, R250, 0x1, P0 ;  /* 0x000000fa0206e211 */ /* 0x000fe400000f0eff */
[----:B------:R-:W-:-:S04]  /*155e0*/  @!P6 LEA R4, P0, R5, c[0x0][0x2a0], 0x2 ;  /* 0x0000a8000504ea11 */ /* 0x000fc800078010ff */
[----:B------:R-:W-:-:S05]  /*155f0*/  @!P6 LEA.HI.X R5, R5, c[0x0][0x2a4], R6, 0x2, P0 ;  /* 0x0000a9000505ea11 */ /* 0x000fca00000f1406 */
[----:B------:R1:W2:Y:S01]  /*15600*/  @!P6 LDG.E R221, [R4.64] ;  /* 0x0000000604dde981 */ /* 0x0002a2000c1e1900 */
[----:B------:R-:W-:-:S04]  /*15610*/  IMAD.MOV R2, RZ, RZ, -R2 ;  /* 0x000000ffff027224 */ /* 0x000fc800078e0a02 */
[----:B------:R-:W-:-:S05]  /*15620*/  IMAD R222, R2, c[0x0][0x2b8], R3 ;  /* 0x0000ae0002de7a24 */ /* 0x000fca00078e0203 */
[----:B------:R-:W-:-:S05]  /*15630*/  SHF.R.S32.HI R2, RZ, 0x1f, R222 ;  /* 0x0000001fff027819 */ /* 0x000fca00000114de */
[----:B-1----:R-:W-:Y:S02]  /*15640*/  IMAD R4, R2, c[0x0][0x1e0], RZ ;  /* 0x0000780002047a24 */ /* 0x002fe400078e02ff */
[----:B------:R-:W-:-:S04]  /*15650*/  IMAD.WIDE.U32 R2, R222, c[0x0][0x1e0], RZ ;  /* 0x00007800de027a25 */ /* 0x000fc800078e00ff */
[----:B------:R-:W-:-:S04]  /*15660*/  IMAD R4, R222, c[0x0][0x1e4], R4 ;  /* 0x00007900de047a24 */ /* 0x000fc800078e0204 */
[----:B------:R-:W-:Y:S01]  /*15670*/  IMAD.IADD R3, R3, 0x1, R4 ;  /* 0x0000000103037824 */ /* 0x000fe200078e0204 */
[----:B------:R-:W-:-:S04]  /*15680*/  IADD3 R9, -R143, 0x30, RZ ;  /* 0x000000308f097810 */ /* 0x000fc80007ffe1ff */
[----:B------:R-:W-:Y:S02]  /*15690*/  ISETP.GE.AND P0, PT, R9, 0x1, PT ;  /* 0x000000010900780c */ /* 0x000fe40003f06270 */
[----:B--2---:R-:W-:Y:S01]  /*156a0*/  SHF.R.S32.HI R4, RZ, 0x1f, R221 ;  /* 0x0000001fff047819 */ /* 0x004fe200000114dd */
        /* <DEDUP_REMOVED lines=9> */
.L_x_3182:
[----:B------:R-:W-:Y:S05]  /*15740*/  BRA.DIV ~URZ, `(.L_x_3075) ;  /* 0x0000e0027f007947 */ /* 0x000fea000b800000 */
[----:B------:R3:W4:Y:S02]  /*15750*/  SHFL.IDX PT, R2, R6, RZ, 0x181f ;  /* 0x00181fff06027589 */ /* 0x00072400000e0000 */
.L_x_3183:
[----:B------:R-:W-:Y:S01]  /*15760*/  BSSY B0, `(.L_x_3076) ;  /* 0x0000015000007945 */ /* 0x000fe20003800000 */
[----:B------:R-:W-:Y:S05]  /*15770*/  @!P0 BRA `(.L_x_3077) ;  /* 0x0000013000008947 */ /* 0x000fea0003800000 */
[----:B------:R-:W-:Y:S02]  /*15780*/  ISETP.GE.AND P0, PT, R140, c[0x0][0x1d4], PT ;  /* 0x000075008c007a0c */ /* 0x000fe40003f06270 */
[----:B----4-:R-:W-:Y:S02]  /*15790*/  IADD3 R12, P1, R2, R230, RZ ;  /* 0x000000e6020c7210 */ /* 0x010fe40007f3e0ff */
[----:B------:R-:W-:Y:S02]  /*157a0*/  ISETP.GE.AND P3, PT, R142, c[0x0][0x1d4], PT ;  /* 0x000075008e007a0c */ /* 0x000fe40003f66270 */
[----:B------:R-:W-:Y:S01]  /*157b0*/  ISETP.GE.AND P2, PT, R219, c[0x0][0x1d4], PT ;  /* 0x00007500db007a0c */ /* 0x000fe20003f46270 */
[----:B--2---:R-:W-:Y:S01]  /*157c0*/  IMAD.X R13, R4, 0x1, R231, P1 ;  /* 0x00000001040d7824 */ /* 0x004fe200008e06e7 */
[----:B------:R-:W-:-:S05]  /*157d0*/  IADD3 R14, P1, R2, R229, RZ ;  /* 0x000000e5020e7210 */ /* 0x000fca0007f3e0ff */
[----:B------:R-:W-:Y:S01]  /*157e0*/  @!PT LDS RZ, [RZ] ;  /* 0x00000000fffff984 */ /* 0x000fe20000000800 */
[----:B------:R-:W-:Y:S01]  /*157f0*/  @!PT LDS RZ, [RZ] ;  /* 0x00000000fffff984 */ /* 0x000fe20000000800 */
[----:B------:R-:W-:Y:S01]  /*15800*/  @!PT LDS RZ, [RZ] ;  /* 0x00000000fffff984 */ /* 0x000fe20000000800 */
[----:B------:R2:W-:Y:S01]  /*15810*/  LDGSTS.E.BYPASS.LTC128B.128 [R216+0xa080], [R12.64], !P0 ;  /* 0x0a0800000cd87fae */ /* 0x0005e2000c101d46 */
[----:B------:R-:W-:Y:S01]  /*15820*/  IMAD.X R15, R4, 0x1, R226, P1 ;  /* 0x00000001040f7824 */ /* 0x000fe200008e06e2 */
[----:B------:R-:W-:-:S04]  /*15830*/  ISETP.GE.AND P1, PT, R220, c[0x0][0x1d4], PT ;  /* 0x00007500dc007a0c */ /* 0x000fc80003f26270 */
[----:B------:R4:W-:Y:S01]  /*15840*/  LDGSTS.E.BYPASS.LTC128B.128 [R216+0xb880], [R14.64], !P3 ;  /* 0x0b8800000ed87fae */ /* 0x0009e2000d901d46 */
[----:B--2---:R-:W-:-:S05]  /*15850*/  IADD3 R12, P0, R2, R228, RZ ;  /* 0x000000e4020c7210 */ /* 0x004fca0007f1e0ff */
[----:B------:R-:W-:Y:S01]  /*15860*/  IMAD.X R13, R4, 0x1, R227, P0 ;  /* 0x00000001040d7824 */ /* 0x000fe200000e06e3 */
[----:B------:R-:W-:-:S04]  /*15870*/  IADD3 R2, P0, R2, R225, RZ ;  /* 0x000000e102027210 */ /* 0x000fc80007f1e0ff */
[----:B------:R4:W-:Y:S01]  /*15880*/  LDGSTS.E.BYPASS.LTC128B.128 [R216+0xd080], [R12.64], !P2 ;  /* 0x0d0800000cd87fae */ /* 0x0009e2000d101d46 */
[----:B------:R-:W-:-:S05]  /*15890*/  IMAD.X R3, R4, 0x1, R224, P0 ;  /* 0x0000000104037824 */ /* 0x000fca00000e06e0 */
[----:B------:R4:W-:Y:S03]  /*158a0*/  LDGSTS.E.BYPASS.LTC128B.128 [R216+0xe880], [R2.64], !P1 ;  /* 0x0e88000002d87fae */ /* 0x0009e6000c901d46 */
.L_x_3077:
[----:B------:R-:W-:Y:S05]  /*158b0*/  BSYNC B0 ;  /* 0x0000000000007941 */ /* 0x000fea0003800000 */
.L_x_3076:
[----:B------:R-:W-:Y:S01]  /*158c0*/  ISETP.GE.AND P0, PT, R9, 0x21, PT ;  /* 0x000000210900780c */ /* 0x000fe20003f06270 */
[----:B------:R-:W-:Y:S06]  /*158d0*/  BRA.DIV ~URZ, `(.L_x_3078) ;  /* 0x0000dee27f007947 */ /* 0x000fec000b800000 */
[----:B--2---:R2:W1:Y:S04]  /*158e0*/  SHFL.IDX PT, R4, R5, 0x1, 0x181f ;  /* 0x00381f0005047f89 */ /* 0x00446800000e0000 */
[----:B----4-:R2:W4:Y:S02]  /*158f0*/  SHFL.IDX PT, R2, R6, 0x1, 0x181f ;  /* 0x00381f0006027f89 */ /* 0x01052400000e0000 */
.L_x_3184:
[----:B------:R-:W-:Y:S05]  /*15900*/  @!P0 BRA `(.L_x_3073) ;  /* 0x0000013000008947 */ /* 0x000fea0003800000 */
[----:B------:R-:W-:Y:S02]  /*15910*/  ISETP.GE.AND P0, PT, R140, c[0x0][0x1d4], PT ;  /* 0x000075008c007a0c */ /* 0x000fe40003f06270 */
[----:B----4-:R-:W-:Y:S02]  /*15920*/  IADD3 R12, P1, R2, R230, RZ ;  /* 0x000000e6020c7210 */ /* 0x010fe40007f3e0ff */
[----:B------:R-:W-:Y:S02]  /*15930*/  ISETP.GE.AND P3, PT, R142, c[0x0][0x1d4], PT ;  /* 0x000075008e007a0c */ /* 0x000fe40003f66270 */
[----:B------:R-:W-:Y:S01]  /*15940*/  ISETP.GE.AND P2, PT, R219, c[0x0][0x1d4], PT ;  /* 0x00007500db007a0c */ /* 0x000fe20003f46270 */
[----:B-1----:R-:W-:Y:S01]  /*15950*/  IMAD.X R13, R4, 0x1, R231, P1 ;  /* 0x00000001040d7824 */ /* 0x002fe200008e06e7 */
        /* <DEDUP_REMOVED lines=8> */
[----:B-1----:R-:W-:-:S05]  /*159e0*/  IADD3 R12, P0, R2, R228, RZ ;  /* 0x000000e4020c7210 */ /* 0x002fca0007f1e0ff */
[----:B------:R-:W-:Y:S01]  /*159f0*/  IMAD.X R13, R4, 0x1, R227, P0 ;  /* 0x00000001040d7824 */ /* 0x000fe200000e06e3 */
[----:B------:R-:W-:-:S04]  /*15a00*/  IADD3 R2, P0, R2, R225, RZ ;  /* 0x000000e102027210 */ /* 0x000fc80007f1e0ff */
[----:B------:R4:W-:Y:S01]  /*15a10*/  LDGSTS.E.BYPASS.LTC128B.128 [R217+0xe080], [R12.64], !P2 ;  /* 0x0e0800000cd97fae */ /* 0x0009e2000d101d46 */
[----:B------:R-:W-:-:S05]  /*15a20*/  IMAD.X R3, R4, 0x1, R224, P0 ;  /* 0x0000000104037824 */ /* 0x000fca00000e06e0 */
[----:B------:R4:W-:Y:S03]  /*15a30*/  LDGSTS.E.BYPASS.LTC128B.128 [R217+0xf880], [R2.64], !P1 ;  /* 0x0f88000002d97fae */ /* 0x0009e6000c901d46 */
.L_x_3073:
[----:B------:R-:W-:Y:S05]  /*15a40*/  BSYNC B1 ;  /* 0x0000000000017941 */ /* 0x000fea0003800000 */
.L_x_3072:
[----:B----4-:R-:W4:Y:S01]  /*15a50*/  LDL R3, [R1+0x4] ;  /* 0x0000040001037983 */ /* 0x010f220000100800 */
[----:B-1----:R-:W-:-:S03]  /*15a60*/  IMAD.MOV.U32 R4, RZ, RZ, c[0x0][0x2c4] ;  /* 0x0000b100ff047624 */ /* 0x002fc600078e00ff */
[----:B------:R-:W4:Y:S04]  /*15a70*/  LDL R2, [R1+0x24] ;  /* 0x0000240001027983 */ /* 0x000f280000100800 */
[----:B--23--:R-:W2:Y:S04]  /*15a80*/  LDL R6, [R1+0x20] ;  /* 0x0000200001067983 */ /* 0x00cea80000100800 */
[----:B------:R-:W3:Y:S01]  /*15a90*/  LDL R5, [R1+0x8] ;  /* 0x0000080001057983 */ /* 0x000ee20000100800 */
[----:B------:R-:W-:-:S03]  /*15aa0*/  ISETP.NE.AND P0, PT, R4, 0x1, PT ;  /* 0x000000010400780c */ /* 0x000fc60003f05270 */
[----:B------:R-:W0:Y:S01]  /*15ab0*/  LDGDEPBAR ;  /* 0x00000000000079af */ /* 0x000e220000000000 */
[----:B----4-:R-:W-:-:S09]  /*15ac0*/  IADD3 R2, R2, R3, RZ ;  /* 0x0000000302027210 */ /* 0x010fd20007ffe0ff */
[----:B------:R-:W-:-:S04]  /*15ad0*/  @P0 IMAD.HI.U32 R3, R2, c[0x0][0x2c8], RZ ;  /* 0x0000b20002030a27 */ /* 0x000fc800078e00ff */
[----:B------:R-:W-:Y:S01]  /*15ae0*/  IMAD.MOV.U32 R4, RZ, RZ, R2 ;  /* 0x000000ffff047224 */ /* 0x000fe200078e0002 */
[C---:B--2---:R-:W-:Y:S02]  /*15af0*/  IADD3 R2, -R6.reuse, 0x1, R119 ;  /* 0x0000000106027810 */ /* 0x044fe40007ffe177 */
[----:B------:R-:W-:Y:S02]  /*15b00*/  @P0 SHF.R.U32.HI R4, RZ, c[0x0][0x2cc], R3 ;  /* 0x0000b300ff040a19 */ /* 0x000fe40000011603 */
[----:B------:R-:W-:Y:S01]  /*15b10*/  IADD3 R6, -R6, R119, RZ ;  /* 0x0000007706067210 */ /* 0x000fe20007ffe1ff */
[----:B---3--:R-:W-:Y:S01]  /*15b20*/  IMAD.IADD R5, R2, 0x1, -R5 ;  /* 0x0000000102057824 */ /* 0x008fe200078e0a05 */
[----:B------:R-:W-:Y:S05]  /*15b30*/  BRA.DIV ~URZ, `(.L_x_3079) ;  /* 0x0000dd527f007947 */ /* 0x000fea000b800000 */
[----:B------:R1:W2:Y:S02]  /*15b40*/  SHFL.IDX PT, R2, R4, RZ, 0x1c1f ;  /* 0x001c1fff04027589 */ /* 0x0002a400000e0000 */
.L_x_3185:
        /* <DEDUP_REMOVED lines=45> */
[----:B-1----:R-:W-:Y:S02]  /*15e20*/  FMNMX.FTZ R4, R9, R10, !PT ;  /* 0x0000000a09047209 */ /* 0x002fe40007810000 */
        /* <DEDUP_REMOVED lines=13> */
[----:B------:R-:W-:Y:S02]  /*15f00*/  ISETP.GT.AND P1, PT, R2, 0x20, PT ;  /* 0x000000200200780c */ /* 0x000fe40003f24270 */
        /* <DEDUP_REMOVED lines=23> */
.L_x_3186:
[C---:B------:R-:W-:Y:S01]  /*16080*/  FMUL.FTZ R3, R6.reuse, c[0x0][0x2d0] ;  /* 0x0000b40006037a20 */ /* 0x040fe20000410000 */
[----:B------:R-:W-:Y:S01]  /*16090*/  FSETP.NEU.FTZ.AND P0, PT, R6, -INF , PT ;  /* 0xff8000000600780b */ /* 0x000fe20003f1d000 */
[----:B------:R-:W-:Y:S01]  /*160a0*/  WARPSYNC 0xffffffff ;  /* 0xffffffff00007948 */ /* 0x000fe20003800000 */
[----:B--23--:R-:W-:Y:S01]  /*160b0*/  FMNMX.FTZ R5, R4, R5, !PT ;  /* 0x0000000504057209 */ /* 0x00cfe20007810000 */
[----:B------:R-:W1:Y:S01]  /*160c0*/  LDSM.16.MT88.4 R24, [R196] ;  /* 0x00000000c418783b */ /* 0x000e620000004200 */
[----:B------:R-:W-:Y:S02]  /*160d0*/  FSEL R3, R3, RZ, P0 ;  /* 0x000000ff03037208 */ /* 0x000fe40000000000 */
[----:B------:R-:W-:Y:S01]  /*160e0*/  FSETP.NEU.FTZ.AND P0, PT, R5, -INF , PT ;  /* 0xff8000000500780b */ /* 0x000fe20003f1d000 */
[----:B------:R-:W2:Y:S02]  /*160f0*/  LDSM.16.MT88.4 R20, [R197] ;  /* 0x00000000c514783b */ /* 0x000ea40000004200 */
[----:B------:R-:W-:-:S02]  /*16100*/  FFMA.FTZ R2, R14, c[0x0][0x2d0], -R3 ;  /* 0x0000b4000e027a23 */ /* 0x000fc40000010803 */
[--C-:B------:R-:W-:Y:S01]  /*16110*/  FFMA.FTZ R4, R18, c[0x0][0x2d0], -R3.reuse ;  /* 0x0000b40012047a23 */ /* 0x100fe20000010803 */
[----:B------:R-:W-:Y:S01]  /*16120*/  LDSM.16.MT88.4 R36, [R197+0x800] ;  /* 0x00080000c524783b */ /* 0x000fe20000004200 */
[----:B------:R3:W-:Y:S03]  /*16130*/  MUFU.EX2 R109, R2 ;  /* 0x00000002006d7308 */ /* 0x0007e60000000800 */
[----:B------:R-:W-:Y:S04]  /*16140*/  LDSM.16.MT88.4 R40, [R196+0x800] ;  /* 0x00080000c428783b */ /* 0x000fe80000004200 */
[----:B------:R-:W4:Y:S01]  /*16150*/  LDSM.16.MT88.4 R64, [R198] ;  /* 0x00000000c640783b */ /* 0x000f220000004200 */
[----:B------:R5:W-:Y:S03]  /*16160*/  MUFU.EX2 R119, R4 ;  /* 0x0000000400777308 */ /* 0x000be60000000800 */
[----:B------:R-:W1:Y:S04]  /*16170*/  LDSM.16.MT88.4 R56, [R199] ;  /* 0x00000000c738783b */ /* 0x000e680000004200 */
[----:B------:R-:W1:Y:S01]  /*16180*/  LDSM.16.MT88.4 R68, [R196+0x1800] ;  /* 0x00180000c444783b */ /* 0x000e620000004200 */
[----:B---3--:R-:W-:-:S03]  /*16190*/  FFMA.FTZ R2, R15, c[0x0][0x2d0], -R3 ;  /* 0x0000b4000f027a23 */ /* 0x008fc60000010803 */
[----:B------:R-:W-:Y:S01]  /*161a0*/  LDSM.16.MT88.4 R72, [R199+0x800] ;  /* 0x00080000c748783b */ /* 0x000fe20000004200 */
[----:B------:R3:W2:Y:S03]  /*161b0*/  MUFU.EX2 R108, R2 ;  /* 0x00000002006c7308 */ /* 0x0006a60000000800 */
[----:B------:R-:W-:Y:S01]  /*161c0*/  LDSM.16.MT88.4 R52, [R197+0x1800] ;  /* 0x00180000c534783b */ /* 0x000fe20000004200 */
[----:B-----5:R-:W-:-:S03]  /*161d0*/  FFMA.FTZ R4, R19, c[0x0][0x2d0], -R3 ;  /* 0x0000b40013047a23 */ /* 0x020fc60000010803 */
[----:B------:R-:W-:Y:S01]  /*161e0*/  LDSM.16.MT88.4 R60, [R199+0x1800] ;  /* 0x00180000c73c783b */ /* 0x000fe20000004200 */
[----:B------:R-:W-:Y:S03]  /*161f0*/  MUFU.EX2 R133, R4 ;  /* 0x0000000400857308 */ /* 0x000fe60000000800 */
[----:B------:R-:W-:Y:S04]  /*16200*/  LDSM.16.MT88.4 R80, [R198+0x1800] ;  /* 0x00180000c650783b */ /* 0x000fe80000004200 */
[----:B------:R-:W-:Y:S01]  /*16210*/  LDSM.16.MT88.4 R76, [R197+0x2000] ;  /* 0x00200000c54c783b */ /* 0x000fe20000004200 */
[----:B---3--:R-:W-:Y:S01]  /*16220*/  FFMA.FTZ R2, R16, c[0x0][0x2d0], -R3 ;  /* 0x0000b40010027a23 */ /* 0x008fe20000010803 */
[----:B--2---:R-:W-:-:S02]  /*16230*/  F2FP.BF16.PACK_AB R16, R108, R109 ;  /* 0x0000006d6c10723e */ /* 0x004fc400000010ff */
[----:B------:R-:W-:Y:S01]  /*16240*/  LDSM.16.MT88.4 R168, [R196+0x1000] ;  /* 0x00100000c4a8783b */ /* 0x000fe20000004200 */
[----:B------:R2:W-:Y:S03]  /*16250*/  MUFU.EX2 R118, R2 ;  /* 0x0000000200767308 */ /* 0x0005e60000000800 */
[----:B------:R-:W-:Y:S01]  /*16260*/  LDSM.16.MT88.4 R160, [R197+0x1000] ;  /* 0x00100000c5a0783b */ /* 0x000fe20000004200 */
[----:B--2---:R-:W-:-:S04]  /*16270*/  FFMA.FTZ R2, R17, c[0x0][0x2d0], -R3 ;  /* 0x0000b40011027a23 */ /* 0x004fc80000010803 */
[----:B------:R2:W3:Y:S02]  /*16280*/  MUFU.EX2 R116, R2 ;  /* 0x0000000200747308 */ /* 0x0004e40000000800 */
[----:B--2---:R-:W-:Y:S01]  /*16290*/  FMUL.FTZ R2, R5, c[0x0][0x2d0] ;  /* 0x0000b40005027a20 */ /* 0x004fe20000410000 */
[----:B---3--:R-:W-:-:S04]  /*162a0*/  F2FP.BF16.PACK_AB R18, R116, R118 ;  /* 0x000000767412723e */ /* 0x008fc800000010ff */
[----:B------:R-:W-:-:S05]  /*162b0*/  FSEL R2, R2, RZ, P0 ;  /* 0x000000ff02027208 */ /* 0x000fca0000000000 */
[----:B------:R-:W-:-:S04]  /*162c0*/  FFMA.FTZ R4, R9, c[0x0][0x2d0], -R2 ;  /* 0x0000b40009047a23 */ /* 0x000fc80000010802 */
[----:B------:R2:W-:Y:S02]  /*162d0*/  MUFU.EX2 R9, R4 ;  /* 0x0000000400097308 */ /* 0x0005e40000000800 */
[----:B--2---:R-:W-:-:S06]  /*162e0*/  FFMA.FTZ R4, R10, c[0x0][0x2d0], -R2 ;  /* 0x0000b4000a047a23 */ /* 0x004fcc0000010802 */
[----:B------:R2:W3:Y:S02]  /*162f0*/  MUFU.EX2 R10, R4 ;  /* 0x00000004000a7308 */ /* 0x0004e40000000800 */
[----:B--2---:R-:W-:Y:S01]  /*16300*/  FFMA.FTZ R4, R13, c[0x0][0x2d0], -R2 ;  /* 0x0000b4000d047a23 */ /* 0x004fe20000010802 */
[----:B---3--:R-:W-:Y:S01]  /*16310*/  F2FP.BF16.PACK_AB R17, R10, R9 ;  /* 0x000000090a11723e */ /* 0x008fe200000010ff */
[----:B------:R-:W-:-:S04]  /*16320*/  FADD.FTZ R10, R9, R10 ;  /* 0x0000000a090a7221 */ /* 0x000fc80000010000 */
[----:B------:R2:W3:Y:S02]  /*16330*/  MUFU.EX2 R117, R4 ;  /* 0x0000000400757308 */ /* 0x0004e40000000800 */
[----:B--2---:R-:W-:Y:S01]  /*16340*/  FFMA.FTZ R4, R12, c[0x0][0x2d0], -R2 ;  /* 0x0000b4000c047a23 */ /* 0x004fe20000010802 */
[----:B------:R-:W-:Y:S01]  /*16350*/  F2FP.BF16.PACK_AB R12, R133, R119 ;  /* 0x00000077850c723e */ /* 0x000fe200000010ff */
[----:B---3--:R-:W-:-:S04]  /*16360*/  FADD.FTZ R10, R117, R10 ;  /* 0x0000000a750a7221 */ /* 0x008fc80000010000 */
[----:B------:R2:W3:Y:S02]  /*16370*/  MUFU.EX2 R125, R4 ;  /* 0x00000004007d7308 */ /* 0x0004e40000000800 */
[----:B--2---:R-:W-:Y:S01]  /*16380*/  FFMA.FTZ R4, R30, c[0x0][0x2d0], -R3 ;  /* 0x0000b4001e047a23 */ /* 0x004fe20000010803 */
[----:B---3--:R-:W-:-:S05]  /*16390*/  F2FP.BF16.PACK_AB R19, R125, R117 ;  /* 0x000000757d13723e */ /* 0x008fca00000010ff */
[----:B------:R2:W-:Y:S02]  /*163a0*/  MUFU.EX2 R127, R4 ;  /* 0x00000004007f7308 */ /* 0x0005e40000000800 */
[----:B-1----:R-:W-:Y:S01]  /*163b0*/  HMMA.16816.F32.BF16 R44, R16, R24, RZ ;  /* 0x00000018102c723c */ /* 0x002fe200000418ff */
[----:B--2---:R-:W-:-:S05]  /*163c0*/  FFMA.FTZ R4, R31, c[0x0][0x2d0], -R3 ;  /* 0x0000b4001f047a23 */ /* 0x004fca0000010803 */
[----:B------:R1:W2:Y:S02]  /*163d0*/  MUFU.EX2 R132, R4 ;  /* 0x0000000400847308 */ /* 0x0002a40000000800 */
[----:B-1----:R-:W-:Y:S01]  /*163e0*/  FFMA.FTZ R4, R29, c[0x0][0x2d0], -R2 ;  /* 0x0000b4001d047a23 */ /* 0x002fe20000010802 */
[----:B--2---:R-:W-:-:S05]  /*163f0*/  F2FP.BF16.PACK_AB R14, R132, R127 ;  /* 0x0000007f840e723e */ /* 0x004fca00000010ff */
[----:B------:R1:W-:Y:S02]  /*16400*/  MUFU.EX2 R124, R4 ;  /* 0x00000004007c7308 */ /* 0x0003e40000000800 */
[--C-:B-1----:R-:W-:Y:S02]  /*16410*/  FFMA.FTZ R4, R28, c[0x0][0x2d0], -R2.reuse ;  /* 0x0000b4001c047a23 */ /* 0x102fe40000010802 */
[C---:B------:R-:W-:Y:S04]  /*16420*/  HMMA.16816.F32.BF16 R28, R16.reuse, R26, RZ ;  /* 0x0000001a101c723c */ /* 0x040fe800000418ff */
[----:B------:R1:W2:Y:S04]  /*16430*/  MUFU.EX2 R126, R4 ;  /* 0x00000004007e7308 */ /* 0x0002a80000000800 */
[C---:B------:R-:W-:Y:S08]  /*16440*/  HMMA.16816.F32.BF16 R24, R16.reuse, R20, RZ ;  /* 0x000000141018723c */ /* 0x040ff000000418ff */
[----:B------:R-:W-:Y:S01]  /*16450*/  HMMA.16816.F32.BF16 R20, R16, R22, RZ ;  /* 0x000000161014723c */ /* 0x000fe200000418ff */
[----:B-1----:R-:W-:Y:S01]  /*16460*/  FFMA.FTZ R4, R32, c[0x0][0x2d0], -R2 ;  /* 0x0000b40020047a23 */ /* 0x002fe20000010802 */
[----:B--2---:R-:W-:-:S03]  /*16470*/  F2FP.BF16.PACK_AB R13, R126, R124 ;  /* 0x0000007c7e0d723e */ /* 0x004fc600000010ff */
[----:B------:R1:W-:Y:S02]  /*16480*/  MUFU.EX2 R137, R4 ;  /* 0x0000000400897308 */ /* 0x0003e40000000800 */
[----:B-1----:R-:W-:Y:S02]  /*16490*/  FFMA.FTZ R4, R33, c[0x0][0x2d0], -R2 ;  /* 0x0000b40021047a23 */ /* 0x002fe40000010802 */
[----:B----4-:R-:W-:Y:S04]  /*164a0*/  HMMA.16816.F32.BF16 R32, R16, R64, RZ ;  /* 0x000000401020723c */ /* 0x010fe800000418ff */
[----:B------:R-:W1:Y:S02]  /*164b0*/  MUFU.EX2 R136, R4 ;  /* 0x0000000400887308 */ /* 0x000e640000000800 */
[----:B-1----:R-:W-:-:S09]  /*164c0*/  F2FP.BF16.PACK_AB R15, R136, R137 ;  /* 0x00000089880f723e */ /* 0x002fd200000010ff */
[C---:B------:R-:W-:Y:S08]  /*164d0*/  HMMA.16816.F32.BF16 R48, R12.reuse, R38, R20 ;  /* 0x000000260c30723c */ /* 0x040ff00000041814 */
[C---:B------:R-:W-:Y:S01]  /*164e0*/  HMMA.16816.F32.BF16 R172, R12.reuse, R40, R44 ;  /* 0x000000280cac723c */ /* 0x040fe2000004182c */
[----:B------:R-:W-:Y:S07]  /*164f0*/  LDSM.16.MT88.4 R44, [R196+0x2000] ;  /* 0x00200000c42c783b */ /* 0x000fee0000004200 */
[----:B------:R-:W-:Y:S08]  /*16500*/  HMMA.16816.F32.BF16 R152, R12, R42, R28 ;  /* 0x0000002a0c98723c */ /* 0x000ff0000004181c */
[----:B------:R-:W-:Y:S01]  /*16510*/  MOV R102, R48 ;  /* 0x0000003000667202 */ /* 0x000fe20000000f00 */
[----:B------:R-:W-:Y:S01]  /*16520*/  IMAD.MOV.U32 R4, RZ, RZ, R51 ;  /* 0x000000ffff047224 */ /* 0x000fe200078e0033 */
[----:B------:R-:W-:Y:S01]  /*16530*/  MOV R101, R49 ;  /* 0x0000003100657202 */ /* 0x000fe20000000f00 */
[----:B------:R-:W-:Y:S01]  /*16540*/  HMMA.16816.F32.BF16 R28, R16, R66, RZ ;  /* 0x00000042101c723c */ /* 0x000fe200000418ff */
[----:B------:R-:W-:Y:S01]  /*16550*/  MOV R100, R50 ;  /* 0x0000003200647202 */ /* 0x000fe20000000f00 */
[----:B------:R-:W-:Y:S04]  /*16560*/  LDSM.16.MT88.4 R64, [R198+0x2000] ;  /* 0x00200000c640783b */ /* 0x000fe80000004200 */
[----:B------:R-:W1:Y:S02]  /*16570*/  LDSM.16.MT88.4 R48, [R198+0x800] ;  /* 0x00080000c630783b */ /* 0x000e640000004200 */
[----:B------:R-:W-:Y:S08]  /*16580*/  HMMA.16816.F32.BF16 R164, R12, R36, R24 ;  /* 0x000000240ca4723c */ /* 0x000ff00000041818 */
[C---:B------:R-:W-:Y:S08]  /*16590*/  HMMA.16816.F32.BF16 R36, R16.reuse, R58, RZ ;  /* 0x0000003a1024723c */ /* 0x040ff000000418ff */
[C---:B------:R-:W-:Y:S08]  /*165a0*/  HMMA.16816.F32.BF16 R24, R16.reuse, R68, RZ ;  /* 0x000000441018723c */ /* 0x040ff000000418ff */
[C---:B------:R-:W-:Y:S01]  /*165b0*/  HMMA.16816.F32.BF16 R20, R16.reuse, R70, RZ ;  /* 0x000000461014723c */ /* 0x040fe200000418ff */
[----:B------:R-:W2:Y:S07]  /*165c0*/  LDSM.16.MT88.4 R68, [R199+0x2000] ;  /* 0x00200000c744783b */ /* 0x000eae0000004200 */
[----:B------:R-:W-:Y:S01]  /*165d0*/  HMMA.16816.F32.BF16 R40, R16, R56, RZ ;  /* 0x000000381028723c */ /* 0x000fe200000418ff */
[----:B------:R-:W-:Y:S07]  /*165e0*/  LDSM.16.MT88.4 R56, [R197+0x3000] ;  /* 0x00300000c538783b */ /* 0x000fee0000004200 */
[C---:B-1----:R-:W-:Y:S08]  /*165f0*/  HMMA.16816.F32.BF16 R32, R12.reuse, R48, R32 ;  /* 0x000000300c20723c */ /* 0x042ff00000041820 */
[C---:B------:R-:W-:Y:S01]  /*16600*/  HMMA.16816.F32.BF16 R28, R12.reuse, R50, R28 ;  /* 0x000000320c1c723c */ /* 0x040fe2000004181c */
[----:B------:R-:W1:Y:S07]  /*16610*/  LDSM.16.MT88.4 R48, [R196+0x3000] ;  /* 0x00300000c430783b */ /* 0x000e6e0000004200 */
[C---:B------:R-:W-:Y:S08]  /*16620*/  HMMA.16816.F32.BF16 R92, R12.reuse, R74, R36 ;  /* 0x0000004a0c5c723c */ /* 0x040ff00000041824 */
[----:B------:R-:W-:Y:S01]  /*16630*/  HMMA.16816.F32.BF16 R24, R12, R44, R24 ;  /* 0x0000002c0c18723c */ /* 0x000fe20000041818 */
[----:B------:R-:W-:Y:S01]  /*16640*/  MOV R120, R32 ;  /* 0x0000002000787202 */ /* 0x000fe20000000f00 */
[----:B------:R-:W-:Y:S01]  /*16650*/  IMAD.MOV.U32 R115, RZ, RZ, R33 ;  /* 0x000000ffff737224 */ /* 0x000fe200078e0021 */
[----:B------:R-:W-:-:S02]  /*16660*/  MOV R114, R34 ;  /* 0x0000002200727202 */ /* 0x000fc40000000f00 */
[----:B------:R-:W-:-:S03]  /*16670*/  MOV R113, R35 ;  /* 0x0000002300717202 */ /* 0x000fc60000000f00 */
[C---:B------:R-:W-:Y:S01]  /*16680*/  HMMA.16816.F32.BF16 R20, R12.reuse, R46, R20 ;  /* 0x0000002e0c14723c */ /* 0x040fe20000041814 */
[----:B------:R-:W3:Y:S07]  /*16690*/  LDSM.16.MT88.4 R44, [R196+0x3800] ;  /* 0x00380000c42c783b */ /* 0x000eee0000004200 */
[----:B------:R-:W-:Y:S01]  /*166a0*/  HMMA.16816.F32.BF16 R156, R12, R72, R40 ;  /* 0x000000480c9c723c */ /* 0x000fe20000041828 */
[----:B------:R-:W-:Y:S01]  /*166b0*/  MOV R112, R92 ;  /* 0x0000005c00707202 */ /* 0x000fe20000000f00 */
[----:B------:R-:W-:Y:S01]  /*166c0*/  IMAD.MOV.U32 R110, RZ, RZ, R94 ;  /* 0x000000ffff6e7224 */ /* 0x000fe200078e005e */
[----:B------:R-:W-:Y:S01]  /*166d0*/  MOV R111, R93 ;  /* 0x0000005d006f7202 */ /* 0x000fe20000000f00 */
[----:B------:R-:W-:Y:S01]  /*166e0*/  IMAD.MOV.U32 R94, RZ, RZ, R29 ;  /* 0x000000ffff5e7224 */ /* 0x000fe200078e001d */
[----:B------:R-:W-:-:S02]  /*166f0*/  MOV R103, R95 ;  /* 0x0000005f00677202 */ /* 0x000fc40000000f00 */
[----:B------:R-:W-:Y:S01]  /*16700*/  MOV R95, R28 ;  /* 0x0000001c005f7202 */ /* 0x000fe20000000f00 */
[C---:B------:R-:W-:Y:S01]  /*16710*/  HMMA.16816.F32.BF16 R40, R16.reuse, R52, RZ ;  /* 0x000000341028723c */ /* 0x040fe200000418ff */
[----:B------:R-:W-:Y:S01]  /*16720*/  MOV R93, R30 ;  /* 0x0000001e005d7202 */ /* 0x000fe20000000f00 */
[----:B------:R-:W-:Y:S01]  /*16730*/  IMAD.MOV.U32 R98, RZ, RZ, R25 ;  /* 0x000000ffff627224 */ /* 0x000fe200078e0019 */
[----:B------:R-:W-:Y:S02]  /*16740*/  MOV R92, R31 ;  /* 0x0000001f005c7202 */ /* 0x000fe40000000f00 */
[----:B------:R-:W-:Y:S02]  /*16750*/  MOV R99, R24 ;  /* 0x0000001800637202 */ /* 0x000fe40000000f00 */
[----:B------:R-:W-:Y:S01]  /*16760*/  MOV R97, R26 ;  /* 0x0000001a00617202 */ /* 0x000fe20000000f00 */
[----:B------:R-:W-:Y:S01]  /*16770*/  HMMA.16816.F32.BF16 R36, R16, R54, RZ ;  /* 0x000000361024723c */ /* 0x000fe200000418ff */
[----:B------:R-:W-:Y:S01]  /*16780*/  MOV R96, R27 ;  /* 0x0000001b00607202 */ /* 0x000fe20000000f00 */
[----:B------:R-:W-:Y:S01]  /*16790*/  IMAD.MOV.U32 R106, RZ, RZ, R21 ;  /* 0x000000ffff6a7224 */ /* 0x000fe200078e0015 */
[----:B------:R-:W-:Y:S01]  /*167a0*/  MOV R107, R20 ;  /* 0x00000014006b7202 */ /* 0x000fe20000000f00 */
[----:B------:R-:W-:Y:S01]  /*167b0*/  LDSM.16.MT88.4 R52, [R199+0x3800] ;  /* 0x00380000c734783b */ /* 0x000fe20000004200 */
[----:B------:R-:W-:-:S02]  /*167c0*/  MOV R105, R22 ;  /* 0x0000001600697202 */ /* 0x000fc40000000f00 */
[----:B------:R-:W-:Y:S01]  /*167d0*/  MOV R104, R23 ;  /* 0x0000001700687202 */ /* 0x000fe20000000f00 */
[C---:B------:R-:W-:Y:S08]  /*167e0*/  HMMA.16816.F32.BF16 R32, R16.reuse, R60, RZ ;  /* 0x0000003c1020723c */ /* 0x040ff000000418ff */
[C---:B------:R-:W-:Y:S01]  /*167f0*/  HMMA.16816.F32.BF16 R28, R16.reuse, R62, RZ ;  /* 0x0000003e101c723c */ /* 0x040fe200000418ff */
[----:B------:R-:W4:Y:S07]  /*16800*/  LDSM.16.MT88.4 R60, [R199+0x3000] ;  /* 0x00300000c73c783b */ /* 0x000f2e0000004200 */
[C---:B------:R-:W-:Y:S08]  /*16810*/  HMMA.16816.F32.BF16 R24, R16.reuse, R80, RZ ;  /* 0x000000501018723c */ /* 0x040ff000000418ff */
[----:B------:R-:W-:Y:S08]  /*16820*/  HMMA.16816.F32.BF16 R20, R16, R82, RZ ;  /* 0x000000521014723c */ /* 0x000ff000000418ff */
[C---:B------:R-:W-:Y:S01]  /*16830*/  HMMA.16816.F32.BF16 R80, R12.reuse, R76, R40 ;  /* 0x0000004c0c50723c */ /* 0x040fe20000041828 */
[----:B------:R-:W5:Y:S07]  /*16840*/  LDSM.16.MT88.4 R40, [R197+0x3800] ;  /* 0x00380000c528783b */ /* 0x000f6e0000004200 */
[C---:B------:R-:W-:Y:S08]  /*16850*/  HMMA.16816.F32.BF16 R192, R12.reuse, R78, R36 ;  /* 0x0000004e0cc0723c */ /* 0x040ff00000041824 */
[----:B--2---:R-:W-:Y:S08]  /*16860*/  HMMA.16816.F32.BF16 R72, R12, R68, R32 ;  /* 0x000000440c48723c */ /* 0x004ff00000041820 */
[C---:B-1----:R-:W-:Y:S08]  /*16870*/  HMMA.16816.F32.BF16 R36, R16.reuse, R48, RZ ;  /* 0x000000301024723c */ /* 0x042ff000000418ff */
[----:B------:R-:W-:Y:S01]  /*16880*/  HMMA.16816.F32.BF16 R32, R16, R50, RZ ;  /* 0x000000321020723c */ /* 0x000fe200000418ff */
[----:B------:R-:W1:Y:S07]  /*16890*/  LDSM.16.MT88.4 R48, [R198+0x3000] ;  /* 0x00300000c630783b */ /* 0x000e6e0000004200 */
[C---:B------:R-:W-:Y:S08]  /*168a0*/  HMMA.16816.F32.BF16 R188, R12.reuse, R70, R28 ;  /* 0x000000460cbc723c */ /* 0x040ff0000004181c */
[----:B------:R-:W-:Y:S07]  /*168b0*/  HMMA.16816.F32.BF16 R68, R12, R64, R24 ;  /* 0x000000400c44723c */ /* 0x000fee0000041818 */
[----:B------:R-:W-:Y:S01]  /*168c0*/  MOV R64, R107 ;  /* 0x0000006b00407202 */ /* 0x000fe20000000f00 */
[----:B------:R-:W-:Y:S01]  /*168d0*/  HMMA.16816.F32.BF16 R24, R16, R58, RZ ;  /* 0x0000003a1018723c */ /* 0x000fe200000418ff */
[----:B------:R-:W-:-:S06]  /*168e0*/  IMAD.MOV.U32 R65, RZ, RZ, R106 ;  /* 0x000000ffff417224 */ /* 0x000fcc00078e006a */
[----:B------:R-:W-:Y:S01]  /*168f0*/  MOV R58, R97 ;  /* 0x00000061003a7202 */ /* 0x000fe20000000f00 */
[----:B---3--:R-:W-:Y:S01]  /*16900*/  HMMA.16816.F32.BF16 R180, R12, R46, R32 ;  /* 0x0000002e0cb4723c */ /* 0x008fe20000041820 */
[----:B------:R-:W2:Y:S01]  /*16910*/  LDSM.16.MT88.4 R32, [R198+0x3800] ;  /* 0x00380000c620783b */ /* 0x000ea20000004200 */
[----:B------:R-:W-:-:S05]  /*16920*/  MOV R59, R96 ;  /* 0x00000060003b7202 */ /* 0x000fca0000000f00 */
[----:B------:R-:W-:Y:S01]  /*16930*/  MOV R46, R93 ;  /* 0x0000005d002e7202 */ /* 0x000fe20000000f00 */
[----:B------:R-:W-:Y:S01]  /*16940*/  HMMA.16816.F32.BF16 R184, R12, R66, R20 ;  /* 0x000000420cb8723c */ /* 0x000fe20000041814 */
[----:B------:R-:W-:-:S06]  /*16950*/  MOV R47, R92 ;  /* 0x0000005c002f7202 */ /* 0x000fcc0000000f00 */
[----:B------:R-:W-:Y:S01]  /*16960*/  MOV R66, R105 ;  /* 0x0000006900427202 */ /* 0x000fe20000000f00 */
[----:B----4-:R-:W-:Y:S01]  /*16970*/  HMMA.16816.F32.BF16 R20, R16, R60, RZ ;  /* 0x0000003c1014723c */ /* 0x010fe200000418ff */
[----:B------:R-:W-:-:S06]  /*16980*/  MOV R67, R104 ;  /* 0x0000006800437202 */ /* 0x000fcc0000000f00 */
[----:B------:R-:W-:Y:S01]  /*16990*/  MOV R60, R120 ;  /* 0x00000078003c7202 */ /* 0x000fe20000000f00 */
[----:B------:R-:W-:Y:S01]  /*169a0*/  HMMA.16816.F32.BF16 R28, R16, R56, RZ ;  /* 0x00000038101c723c */ /* 0x000fe200000418ff */
[----:B------:R-:W-:-:S06]  /*169b0*/  IMAD.MOV.U32 R61, RZ, RZ, R115 ;  /* 0x000000ffff3d7224 */ /* 0x000fcc00078e0073 */
[----:B------:R-:W-:Y:S01]  /*169c0*/  MOV R56, R99 ;  /* 0x0000006300387202 */ /* 0x000fe20000000f00 */
[----:B-----5:R-:W-:Y:S01]  /*169d0*/  HMMA.16816.F32.BF16 R104, R12, R42, R24 ;  /* 0x0000002a0c68723c */ /* 0x020fe20000041818 */
[----:B------:R-:W-:-:S06]  /*169e0*/  IMAD.MOV.U32 R57, RZ, RZ, R98 ;  /* 0x000000ffff397224 */ /* 0x000fcc00078e0062 */
[----:B------:R-:W-:Y:S01]  /*169f0*/  MOV R42, R100 ;  /* 0x00000064002a7202 */ /* 0x000fe20000000f00 */
[----:B------:R-:W-:Y:S01]  /*16a00*/  HMMA.16816.F32.BF16 R76, R12, R44, R36 ;  /* 0x0000002c0c4c723c */ /* 0x000fe20000041824 */
[----:B------:R-:W3:Y:S01]  /*16a10*/  LDSM.16.MT88.4 R36, [R196+0x4800] ;  /* 0x00480000c424783b */ /* 0x000ee20000004200 */
[----:B------:R-:W-:Y:S01]  /*16a20*/  MOV R43, R4 ;  /* 0x00000004002b7202 */ /* 0x000fe20000000f00 */
[----:B------:R-:W-:-:S04]  /*16a30*/  FADD.FTZ R4, R109, R108 ;  /* 0x0000006c6d047221 */ /* 0x000fc80000010000 */
[----:B------:R-:W-:Y:S01]  /*16a40*/  MOV R44, R95 ;  /* 0x0000005f002c7202 */ /* 0x000fe20000000f00 */
[----:B-1----:R-:W-:Y:S01]  /*16a50*/  HMMA.16816.F32.BF16 R24, R16, R48, RZ ;  /* 0x000000301018723c */ /* 0x002fe200000418ff */
[----:B------:R-:W-:Y:S02]  /*16a60*/  IMAD.MOV.U32 R45, RZ, RZ, R94 ;  /* 0x000000ffff2d7224 */ /* 0x000fe400078e005e */
[----:B------:R-:W-:-:S04]  /*16a70*/  FADD.FTZ R4, R118, R4 ;  /* 0x0000000476047221 */ /* 0x000fc80000010000 */
[----:B------:R-:W-:Y:S01]  /*16a80*/  IMAD.MOV.U32 R49, RZ, RZ, R111 ;  /* 0x000000ffff317224 */ /* 0x000fe200078e006f */
[----:B------:R-:W-:Y:S01]  /*16a90*/  HMMA.16816.F32.BF16 R92, R12, R52, R20 ;  /* 0x000000340c5c723c */ /* 0x000fe20000041814 */
[----:B------:R-:W-:Y:S01]  /*16aa0*/  MOV R48, R112 ;  /* 0x0000007000307202 */ /* 0x000fe20000000f00 */
[----:B------:R-:W-:-:S04]  /*16ab0*/  FADD.FTZ R4, R116, R4 ;  /* 0x0000000474047221 */ /* 0x000fc80000010000 */
[----:B------:R-:W-:Y:S02]  /*16ac0*/  FADD.FTZ R9, R119, R4 ;  /* 0x0000000477097221 */ /* 0x000fe40000010000 */
[----:B------:R-:W-:Y:S01]  /*16ad0*/  HMMA.16816.F32.BF16 R20, R16, R50, RZ ;  /* 0x000000321014723c */ /* 0x000fe200000418ff */
[----:B------:R-:W-:Y:S02]  /*16ae0*/  FADD.FTZ R4, R125, R10 ;  /* 0x0000000a7d047221 */ /* 0x000fe40000010000 */
[----:B------:R-:W-:Y:S02]  /*16af0*/  FFMA.FTZ R10, R88, c[0x0][0x2d0], -R3 ;  /* 0x0000b400580a7a23 */ /* 0x000fe40000010803 */
[----:B------:R-:W-:Y:S02]  /*16b00*/  FADD.FTZ R4, R124, R4 ;  /* 0x000000047c047221 */ /* 0x000fe40000010000 */
[----:B------:R-:W-:Y:S01]  /*16b10*/  MOV R51, R103 ;  /* 0x0000006700337202 */ /* 0x000fe20000000f00 */
[----:B------:R-:W-:Y:S01]  /*16b20*/  HMMA.16816.F32.BF16 R96, R12, R40, R28 ;  /* 0x000000280c60723c */ /* 0x000fe2000004181c */
[----:B------:R-:W-:Y:S01]  /*16b30*/  MOV R50, R110 ;  /* 0x0000006e00327202 */ /* 0x000fe20000000f00 */
[----:B------:R-:W-:Y:S01]  /*16b40*/  FADD.FTZ R4, R126, R4 ;  /* 0x000000047e047221 */ /* 0x000fe20000010000 */
[----:B------:R-:W-:Y:S04]  /*16b50*/  MUFU.EX2 R10, R10 ;  /* 0x0000000a000a7308 */ /* 0x000fe80000000800 */
[----:B------:R-:W-:Y:S01]  /*16b60*/  MOV R40, R102 ;  /* 0x0000006600287202 */ /* 0x000fe20000000f00 */
[----:B------:R-:W-:Y:S01]  /*16b70*/  IMAD.MOV.U32 R41, RZ, RZ, R101 ;  /* 0x000000ffff297224 */ /* 0x000fe200078e0065 */
[----:B------:R-:W-:Y:S07]  /*16b80*/  HMMA.16816.F32.BF16 R28, R16, R62, RZ ;  /* 0x0000003e101c723c */ /* 0x000fee00000418ff */
[----:B------:R-:W-:Y:S01]  /*16b90*/  MOV R62, R114 ;  /* 0x00000072003e7202 */ /* 0x000fe20000000f00 */
[----:B--2---:R-:W-:Y:S01]  /*16ba0*/  HMMA.16816.F32.BF16 R100, R12, R32, R24 ;  /* 0x000000200c64723c */ /* 0x004fe20000041818 */
[----:B------:R-:W1:Y:S01]  /*16bb0*/  LDSM.16.MT88.4 R24, [R196+0x5000] ;  /* 0x00500000c418783b */ /* 0x000e620000004200 */
[----:B------:R-:W-:-:S05]  /*16bc0*/  MOV R63, R113 ;  /* 0x00000071003f7202 */ /* 0x000fca0000000f00 */
[--C-:B------:R-:W-:Y:S01]  /*16bd0*/  FFMA.FTZ R33, R90, c[0x0][0x2d0], -R3.reuse ;  /* 0x0000b4005a217a23 */ /* 0x100fe20000010803 */
[----:B------:R-:W-:Y:S01]  /*16be0*/  HMMA.16816.F32.BF16 R120, R12, R34, R20 ;  /* 0x000000220c78723c */ /* 0x000fe20000041814 */
[----:B------:R-:W-:-:S06]  /*16bf0*/  FFMA.FTZ R32, R89, c[0x0][0x2d0], -R3 ;  /* 0x0000b40059207a23 */ /* 0x000fcc0000010803 */
[----:B------:R-:W-:Y:S01]  /*16c00*/  FFMA.FTZ R34, R91, c[0x0][0x2d0], -R3 ;  /* 0x0000b4005b227a23 */ /* 0x000fe20000010803 */
[----:B---3--:R-:W-:Y:S01]  /*16c10*/  HMMA.16816.F32.BF16 R20, R16, R36, RZ ;  /* 0x000000241014723c */ /* 0x008fe200000418ff */
[----:B------:R-:W-:Y:S01]  /*16c20*/  FADD.FTZ R3, R133, R9 ;  /* 0x0000000985037221 */ /* 0x000fe20000010000 */
[----:B------:R-:W-:Y:S01]  /*16c30*/  LDSM.16.MT88.4 R88, [R197+0x4000] ;  /* 0x00400000c558783b */ /* 0x000fe20000004200 */
[--C-:B------:R-:W-:Y:S02]  /*16c40*/  FFMA.FTZ R35, R86, c[0x0][0x2d0], -R2.reuse ;  /* 0x0000b40056237a23 */ /* 0x100fe40000010802 */
[----:B------:R-:W-:Y:S02]  /*16c50*/  FADD.FTZ R3, R127, R3 ;  /* 0x000000037f037221 */ /* 0x000fe40000010000 */
[--C-:B------:R-:W-:Y:S01]  /*16c60*/  FFMA.FTZ R36, R87, c[0x0][0x2d0], -R2.reuse ;  /* 0x0000b40057247a23 */ /* 0x100fe20000010802 */
[----:B------:R-:W-:Y:S01]  /*16c70*/  HMMA.16816.F32.BF16 R112, R12, R54, R28 ;  /* 0x000000360c70723c */ /* 0x000fe2000004181c */
[----:B------:R-:W2:Y:S01]  /*16c80*/  LDSM.16.MT88.4 R28, [R197+0x4800] ;  /* 0x00480000c51c783b */ /* 0x000ea20000004200 */
[----:B------:R-:W-:-:S02]  /*16c90*/  FFMA.FTZ R9, R85, c[0x0][0x2d0], -R2 ;  /* 0x0000b40055097a23 */ /* 0x000fc40000010802 */
[----:B------:R-:W-:Y:S02]  /*16ca0*/  FFMA.FTZ R37, R84, c[0x0][0x2d0], -R2 ;  /* 0x0000b40054257a23 */ /* 0x000fe40000010802 */
[----:B------:R-:W-:Y:S02]  /*16cb0*/  FADD.FTZ R2, R132, R3 ;  /* 0x0000000384027221 */ /* 0x000fe40000010000 */
[----:B------:R-:W-:Y:S01]  /*16cc0*/  FADD.FTZ R3, R137, R4 ;  /* 0x0000000489037221 */ /* 0x000fe20000010000 */
[----:B------:R-:W-:Y:S03]  /*16cd0*/  MUFU.EX2 R9, R9 ;  /* 0x0000000900097308 */ /* 0x000fe60000000800 */
[----:B------:R-:W-:-:S04]  /*16ce0*/  FADD.FTZ R3, R136, R3 ;  /* 0x0000000388037221 */ /* 0x000fc80000010000 */
[----:B-1----:R-:W-:Y:S01]  /*16cf0*/  HMMA.16816.F32.BF16 R108, R12, R24, R20 ;  /* 0x000000180c6c723c */ /* 0x002fe20000041814 */
[----:B------:R-:W1:Y:S07]  /*16d00*/  MUFU.EX2 R4, R37 ;  /* 0x0000002500047308 */ /* 0x000e6e0000000800 */
[----:B------:R-:W-:Y:S01]  /*16d10*/  HMMA.16816.F32.BF16 R20, R16, R38, RZ ;  /* 0x000000261014723c */ /* 0x000fe200000418ff */
[----:B-1----:R-:W-:Y:S11]  /*16d20*/  F2FP.BF16.PACK_AB R139, R4, R9 ;  /* 0x00000009048b723e */ /* 0x002ff600000010ff */
[----:B------:R-:W-:Y:S11]  /*16d30*/  @!UPT UIADD3 URZ, URZ, URZ, URZ ;  /* 0x0000003f3f3ff290 */ /* 0x000ff6000fffe03f */
[----:B------:R-:W-:Y:S01]  /*16d40*/  @!UPT UIADD3 URZ, URZ, URZ, URZ ;  /* 0x0000003f3f3ff290 */ /* 0x000fe2000fffe03f */
[----:B------:R-:W-:Y:S01]  /*16d50*/  HMMA.16816.F32.BF16 R128, R12, R26, R20 ;  /* 0x0000001a0c80723c */ /* 0x000fe20000041814 */
[----:B------:R-:W1:Y:S07]  /*16d60*/  LDSM.16.MT88.4 R24, [R197+0x5000] ;  /* 0x00500000c518783b */ /* 0x000e6e0000004200 */
[----:B--2---:R-:W-:Y:S11]  /*16d70*/  HMMA.16816.F32.BF16 R20, R16, R28, RZ ;  /* 0x0000001c1014723c */ /* 0x004ff600000418ff */
[----:B------:R-:W-:Y:S11]  /*16d80*/  @!UPT UIADD3 URZ, URZ, URZ, URZ ;  /* 0x0000003f3f3ff290 */ /* 0x000ff6000fffe03f */
[----:B------:R-:W-:Y:S02]  /*16d90*/  @!UPT UIADD3 URZ, URZ, URZ, URZ ;  /* 0x0000003f3f3ff290 */ /* 0x000fe4000fffe03f */
        /* <DEDUP_REMOVED lines=8> */
[----:B------:R-:W1:Y:S02]  /*16e20*/  MUFU.EX2 R28, R34 ;  /* 0x00000022001c7308 */ /* 0x000e640000000800 */
[----:B-1----:R-:W-:Y:S11]  /*16e30*/  FADD.FTZ R2, R28, R2 ;  /* 0x000000021c027221 */ /* 0x002ff60000010000 */
[----:B------:R-:W-:Y:S10]  /*16e40*/  @!UPT UIADD3 URZ, URZ, URZ, URZ ;  /* 0x0000003f3f3ff290 */ /* 0x000ff4000fffe03f */
[----:B--2---:R-:W-:Y:S01]  /*16e50*/  HMMA.16816.F32.BF16 R124, R12, R24, R20 ;  /* 0x000000180c7c723c */ /* 0x004fe20000041814 */
[----:B------:R-:W1:Y:S07]  /*16e60*/  MUFU.EX2 R24, R33 ;  /* 0x0000002100187308 */ /* 0x000e6e0000000800 */
[----:B------:R-:W-:Y:S01]  /*16e70*/  HMMA.16816.F32.BF16 R20, R16, R30, RZ ;  /* 0x0000001e1014723c */ /* 0x000fe200000418ff */
[----:B------:R-:W2:Y:S01]  /*16e80*/  MUFU.EX2 R25, R32 ;  /* 0x0000002000197308 */ /* 0x000ea20000000800 */
[C---:B-1----:R-:W-:Y:S01]  /*16e90*/  FADD.FTZ R2, R24.reuse, R2 ;  /* 0x0000000218027221 */ /* 0x042fe20000010000 */
[----:B------:R-:W-:-:S06]  /*16ea0*/  F2FP.BF16.PACK_AB R136, R24, R28 ;  /* 0x0000001c1888723e */ /* 0x000fcc00000010ff */
[----:B------:R-:W1:Y:S01]  /*16eb0*/  MUFU.EX2 R28, R36 ;  /* 0x00000024001c7308 */ /* 0x000e620000000800 */
[----:B--2---:R-:W-:Y:S01]  /*16ec0*/  FADD.FTZ R2, R25, R2 ;  /* 0x0000000219027221 */ /* 0x004fe20000010000 */
[----:B------:R-:W-:-:S03]  /*16ed0*/  F2FP.BF16.PACK_AB R138, R10, R25 ;  /* 0x000000190a8a723e */ /* 0x000fc600000010ff */
[----:B------:R-:W-:-:S03]  /*16ee0*/  FADD.FTZ R235, R10, R2 ;  /* 0x000000020aeb7221 */ /* 0x000fc60000010000 */
[----:B------:R-:W2:Y:S07]  /*16ef0*/  MUFU.EX2 R10, R35 ;  /* 0x00000023000a7308 */ /* 0x000eae0000000800 */
[----:B------:R-:W-:Y:S01]  /*16f00*/  HMMA.16816.F32.BF16 R132, R12, R26, R20 ;  /* 0x0000001a0c84723c */ /* 0x000fe20000041814 */
[----:B------:R-:W3:Y:S01]  /*16f10*/  LDSM.16.MT88.4 R20, [R198+0x4800] ;  /* 0x00480000c614783b */ /* 0x000ee20000004200 */
[----:B-1----:R-:W-:-:S04]  /*16f20*/  FADD.FTZ R2, R28, R3 ;  /* 0x000000031c027221 */ /* 0x002fc80000010000 */
[C---:B--2---:R-:W-:Y:S01]  /*16f30*/  FADD.FTZ R2, R10.reuse, R2 ;  /* 0x000000020a027221 */ /* 0x044fe20000010000 */
[----:B------:R-:W-:-:S03]  /*16f40*/  F2FP.BF16.PACK_AB R137, R10, R28 ;  /* 0x0000001c0a89723e */ /* 0x000fc600000010ff */
[----:B------:R-:W-:Y:S02]  /*16f50*/  FADD.FTZ R2, R9, R2 ;  /* 0x0000000209027221 */ /* 0x000fe40000010000 */
[----:B------:R-:W2:Y:S02]  /*16f60*/  LDL R9, [R1+0x8] ;  /* 0x0000080001097983 */ /* 0x000ea40000100800 */
[----:B------:R-:W-:Y:S01]  /*16f70*/  FADD.FTZ R233, R4, R2 ;  /* 0x0000000204e97221 */ /* 0x000fe20000010000 */
[C---:B------:R-:W-:Y:S01]  /*16f80*/  HMMA.16816.F32.BF16 R172, R136.reuse, R168, R172 ;  /* 0x000000a888ac723c */ /* 0x040fe200000418ac */
[----:B------:R-:W4:Y:S04]  /*16f90*/  LDL R2, [R1+0x4] ;  /* 0x0000040001027983 */ /* 0x000f280000100800 */
[----:B------:R-:W2:Y:S03]  /*16fa0*/  LDL R4, [R1+0xc] ;  /* 0x00000c0001047983 */ /* 0x000ea60000100800 */
[C---:B------:R-:W-:Y:S01]  /*16fb0*/  HMMA.16816.F32.BF16 R168, R136.reuse, R170, R152 ;  /* 0x000000aa88a8723c */ /* 0x040fe20000041898 */
[----:B------:R-:W1:Y:S07]  /*16fc0*/  LDSM.16.MT88.4 R152, [R199+0x1000] ;  /* 0x00100000c798783b */ /* 0x000e6e0000004200 */
[C---:B------:R-:W-:Y:S08]  /*16fd0*/  HMMA.16816.F32.BF16 R164, R136.reuse, R160, R164 ;  /* 0x000000a088a4723c */ /* 0x040ff000000418a4 */
[C---:B------:R-:W-:Y:S01]  /*16fe0*/  HMMA.16816.F32.BF16 R160, R136.reuse, R162, R40 ;  /* 0x000000a288a0723c */ /* 0x040fe20000041828 */
[----:B------:R-:W5:Y:S07]  /*16ff0*/  LDSM.16.MT88.4 R40, [R198+0x1000] ;  /* 0x00100000c628783b */ /* 0x000f6e0000004200 */
[----:B------:R-:W-:Y:S01]  /*17000*/  HMMA.16816.F32.BF16 R84, R136, R88, R96 ;  /* 0x000000588854723c */ /* 0x000fe20000041860 */
[----:B------:R-:W5:Y:S07]  /*17010*/  LDSM.16.MT88.4 R96, [R199+0x4000] ;  /* 0x00400000c760783b */ /* 0x000f6e0000004200 */
[----:B---3--:R-:W-:Y:S08]  /*17020*/  HMMA.16816.F32.BF16 R24, R16, R20, RZ ;  /* 0x000000141018723c */ /* 0x008ff000000418ff */
[C---:B-1----:R-:W-:Y:S08]  /*17030*/  HMMA.16816.F32.BF16 R156, R136.reuse, R152, R156 ;  /* 0x00000098889c723c */ /* 0x042ff0000004189c */
[C---:B------:R-:W-:Y:S01]  /*17040*/  HMMA.16816.F32.BF16 R152, R136.reuse, R154, R48 ;  /* 0x0000009a8898723c */ /* 0x040fe20000041830 */
[----:B------:R-:W1:Y:S07]  /*17050*/  LDSM.16.MT88.4 R48, [R196+0x2800] ;  /* 0x00280000c430783b */ /* 0x000e6e0000004200 */
[C---:B-----5:R-:W-:Y:S08]  /*17060*/  HMMA.16816.F32.BF16 R36, R136.reuse, R40, R60 ;  /* 0x000000288824723c */ /* 0x060ff0000004183c */
[C---:B------:R-:W-:Y:S08]  /*17070*/  HMMA.16816.F32.BF16 R92, R136.reuse, R96, R92 ;  /* 0x00000060885c723c */ /* 0x040ff0000004185c */
[C---:B------:R-:W-:Y:S08]  /*17080*/  HMMA.16816.F32.BF16 R40, R136.reuse, R42, R44 ;  /* 0x0000002a8828723c */ /* 0x040ff0000004182c */
[C---:B------:R-:W-:Y:S01]  /*17090*/  HMMA.16816.F32.BF16 R96, R136.reuse, R98, R112 ;  /* 0x000000628860723c */ /* 0x040fe20000041870 */
[----:B------:R-:W3:Y:S07]  /*170a0*/  LDSM.16.MT88.4 R112, [R196+0x5800] ;  /* 0x00580000c470783b */ /* 0x000eee0000004200 */
[C---:B------:R-:W-:Y:S01]  /*170b0*/  HMMA.16816.F32.BF16 R88, R136.reuse, R90, R104 ;  /* 0x0000005a8858723c */ /* 0x040fe20000041868 */
[----:B------:R-:W5:Y:S07]  /*170c0*/  LDSM.16.MT88.4 R104, [R198+0x4000] ;  /* 0x00400000c668783b */ /* 0x000f6e0000004200 */
[C---:B-1----:R-:W-:Y:S01]  /*170d0*/  HMMA.16816.F32.BF16 R44, R136.reuse, R48, R56 ;  /* 0x00000030882c723c */ /* 0x042fe20000041838 */
[----:B------:R-:W1:Y:S07]  /*170e0*/  LDSM.16.MT88.4 R56, [R197+0x2800] ;  /* 0x00280000c538783b */ /* 0x000e6e0000004200 */
[----:B------:R-:W-:Y:S01]  /*170f0*/  HMMA.16816.F32.BF16 R48, R136, R50, R64 ;  /* 0x000000328830723c */ /* 0x000fe20000041840 */
[----:B------:R-:W1:Y:S07]  /*17100*/  LDSM.16.MT88.4 R64, [R199+0x2800] ;  /* 0x00280000c740783b */ /* 0x000e6e0000004200 */
[----:B------:R-:W-:Y:S01]  /*17110*/  HMMA.16816.F32.BF16 R20, R16, R22, RZ ;  /* 0x000000161014723c */ /* 0x000fe200000418ff */
[----:B------:R-:W1:Y:S01]  /*17120*/  LDSM.16.MT88.4 R16, [R198+0x5000] ;  /* 0x00500000c610783b */ /* 0x000e620000004200 */
[----:B------:R-:W-:-:S04]  /*17130*/  MOV R3, c[0x0][0x2c4] ;  /* 0x0000b10000037a02 */ /* 0x000fc80000000f00 */
[----:B------:R-:W-:Y:S02]  /*17140*/  ISETP.NE.AND P1, PT, R3, 0x1, PT ;  /* 0x000000010300780c */ /* 0x000fe40003f25270 */
[C---:B---3--:R-:W-:Y:S08]  /*17150*/  HMMA.16816.F32.BF16 R108, R136.reuse, R112, R108 ;  /* 0x00000070886c723c */ /* 0x048ff0000004186c */
[C---:B-----5:R-:W-:Y:S08]  /*17160*/  HMMA.16816.F32.BF16 R100, R136.reuse, R104, R100 ;  /* 0x000000688864723c */ /* 0x060ff00000041864 */
[C---:B------:R-:W-:Y:S01]  /*17170*/  HMMA.16816.F32.BF16 R112, R136.reuse, R114, R128 ;  /* 0x000000728870723c */ /* 0x040fe20000041880 */
[----:B------:R-:W3:Y:S07]  /*17180*/  LDSM.16.MT88.4 R128, [R199+0x5800] ;  /* 0x00580000c780783b */ /* 0x000eee0000004200 */
[C---:B-1----:R-:W-:Y:S01]  /*17190*/  HMMA.16816.F32.BF16 R52, R136.reuse, R56, R80 ;  /* 0x000000388834723c */ /* 0x042fe20000041850 */
[----:B------:R-:W1:Y:S07]  /*171a0*/  LDSM.16.MT88.4 R80, [R196+0x4000] ;  /* 0x00400000c450783b */ /* 0x000e6e0000004200 */
[C---:B------:R-:W-:Y:S01]  /*171b0*/  HMMA.16816.F32.BF16 R60, R136.reuse, R64, R72 ;  /* 0x00000040883c723c */ /* 0x040fe20000041848 */
[----:B------:R-:W5:Y:S07]  /*171c0*/  LDSM.16.MT88.4 R72, [R198+0x2800] ;  /* 0x00280000c648783b */ /* 0x000f6e0000004200 */
[----:B------:R-:W-:Y:S01]  /*171d0*/  HMMA.16816.F32.BF16 R104, R136, R106, R120 ;  /* 0x0000006a8868723c */ /* 0x000fe20000041878 */
[----:B------:R-:W5:Y:S07]  /*171e0*/  LDSM.16.MT88.4 R120, [R197+0x5800] ;  /* 0x00580000c578783b */ /* 0x000f6e0000004200 */
[C---:B------:R-:W-:Y:S08]  /*171f0*/  HMMA.16816.F32.BF16 R24, R12.reuse, R16, R24 ;  /* 0x000000100c18723c */ /* 0x040ff00000041818 */
[----:B------:R-:W-:Y:S01]  /*17200*/  HMMA.16816.F32.BF16 R20, R12, R18, R20 ;  /* 0x000000120c14723c */ /* 0x000fe20000041814 */
[----:B------:R-:W2:Y:S01]  /*17210*/  LDSM.16.MT88.4 R12, [R198+0x5800] ;  /* 0x00580000c60c783b */ /* 0x000ea20000004200 */
[----:B------:R-:W-:-:S06]  /*17220*/  IADD3 R218, R218, -0x2, RZ ;  /* 0xfffffffedada7810 */ /* 0x000fcc0007ffe0ff */
[C---:B---3--:R-:W-:Y:S08]  /*17230*/  HMMA.16816.F32.BF16 R124, R136.reuse, R128, R124 ;  /* 0x00000080887c723c */ /* 0x048ff0000004187c */
[C---:B-1----:R-:W-:Y:S08]  /*17240*/  HMMA.16816.F32.BF16 R76, R136.reuse, R80, R76 ;  /* 0x00000050884c723c */ /* 0x042ff0000004184c */
[C---:B-----5:R-:W-:Y:S08]  /*17250*/  HMMA.16816.F32.BF16 R68, R136.reuse, R72, R68 ;  /* 0x000000488844723c */ /* 0x060ff00000041844 */
[C---:B------:R-:W-:Y:S08]  /*17260*/  HMMA.16816.F32.BF16 R116, R136.reuse, R120, R116 ;  /* 0x000000788874723c */ /* 0x040ff00000041874 */
[C---:B------:R-:W-:Y:S08]  /*17270*/  HMMA.16816.F32.BF16 R128, R136.reuse, R130, R132 ;  /* 0x000000828880723c */ /* 0x040ff00000041884 */
[C---:B------:R-:W-:Y:S08]  /*17280*/  HMMA.16816.F32.BF16 R56, R136.reuse, R58, R192 ;  /* 0x0000003a8838723c */ /* 0x040ff000000418c0 */
[C---:B------:R-:W-:Y:S08]  /*17290*/  HMMA.16816.F32.BF16 R64, R136.reuse, R66, R188 ;  /* 0x000000428840723c */ /* 0x040ff000000418bc */
[C---:B------:R-:W-:Y:S08]  /*172a0*/  HMMA.16816.F32.BF16 R72, R136.reuse, R74, R184 ;  /* 0x0000004a8848723c */ /* 0x040ff000000418b8 */
[----:B------:R-:W-:Y:S01]  /*172b0*/  HMMA.16816.F32.BF16 R80, R136, R82, R180 ;  /* 0x000000528850723c */ /* 0x000fe200000418b4 */
[----:B----4-:R-:W-:-:S05]  /*172c0*/  @P1 IMAD.HI.U32 R3, R2, c[0x0][0x2c8], RZ ;  /* 0x0000b20002031a27 */ /* 0x010fca00078e00ff */
[----:B------:R-:W-:-:S04]  /*172d0*/  @P1 SHF.R.U32.HI R2, RZ, c[0x0][0x2cc], R3 ;  /* 0x0000b300ff021a19 */ /* 0x000fc80000011603 */
[----:B--2---:R-:W-:-:S05]  /*172e0*/  IADD3 R2, R2, R4, -R9 ;  /* 0x0000000402027210 */ /* 0x004fca0007ffe809 */
[----:B------:R-:W-:-:S05]  /*172f0*/  IMAD.HI R2, R2, 0x2aaaaaab, RZ ;  /* 0x2aaaaaab02027827 */ /* 0x000fca00078e02ff */
[----:B------:R-:W-:-:S04]  /*17300*/  SHF.R.U32.HI R3, RZ, 0x1f, R2 ;  /* 0x0000001fff037819 */ /* 0x000fc80000011602 */
[----:B------:R-:W-:-:S04]  /*17310*/  LEA.HI.SX32 R2, R2, R3, 0x1d ;  /* 0x0000000302027211 */ /* 0x000fc800078feaff */
[----:B------:R-:W-:-:S04]  /*17320*/  IMNMX R241, R240, R2, !PT ;  /* 0x00000002f0f17217 */ /* 0x000fc80007800200 */
[----:B------:R-:W-:Y:S01]  /*17330*/  ISETP.GE.AND P0, PT, R218, R241, PT ;  /* 0x000000f1da00720c */ /* 0x000fe20003f06270 */
[C---:B------:R-:W-:Y:S08]  /*17340*/  HMMA.16816.F32.BF16 R120, R136.reuse, R122, R176 ;  /* 0x0000007a8878723c */ /* 0x040ff000000418b0 */
[C---:B------:R-:W-:Y:S08]  /*17350*/  HMMA.16816.F32.BF16 R132, R136.reuse, R12, R24 ;  /* 0x0000000c8884723c */ /* 0x040ff00000041818 */
[----:B------:R-:W-:Y:S01]  /*17360*/  HMMA.16816.F32.BF16 R136, R136, R14, R20 ;  /* 0x0000000e8888723c */ /* 0x000fe20000041814 */
[----:B------:R-:W-:Y:S03]  /*17370*/  @!UPT UIADD3 URZ, URZ, URZ, URZ ;  /* 0x0000003f3f3ff290 */ /* 0x000fe6000fffe03f */
[----:B------:R-:W-:Y:S11]  /*17380*/  @!P0 BRA `(.L_x_3081) ;  /* 0x0000317000008947 */ /* 0x000ff60003800000 */
[----:B------:R-:W-:Y:S02]  /*17390*/  MOV R10, R5 ;  /* 0x00000005000a7202 */ /* 0x000fe40000000f00 */
[----:B------:R-:W-:-:S07]  /*173a0*/  MOV R9, R6 ;  /* 0x0000000600097202 */ /* 0x000fce0000000f00 */
.L_x_3094:
        /* <DEDUP_REMOVED lines=14> */
[----:B------:R-:W-:Y:S05]  /*17490*/  SHF.R.S32.HI R2, RZ, 0x1f, R222 ;  /* 0x0000001fff027819 */ /* 0x000fea00000114de */
[----:B------:R-:W-:Y:S02]  /*174a0*/  IMAD R4, R2, c[0x0][0x208], RZ ;  /* 0x0000820002047a24 */ /* 0x000fe400078e02ff */
[C---:B------:R-:W-:Y:S04]  /*174b0*/  IMAD.WIDE.U32 R2, R222.reuse, c[0x0][0x208], RZ ;  /* 0x00008200de027a25 */ /* 0x040fe800078e00ff */
        /* <DEDUP_REMOVED lines=12> */
.L_x_3187:
[----:B------:R-:W-:-:S05]  /*17580*/  BRA.DIV ~URZ, `(.L_x_3085) ;  /* 0x0000c8827f007947 */ /* 0x000fca000b800000 */
[----:B------:R4:W3:Y:S02]  /*17590*/  SHFL.IDX PT, R2, R6, RZ, 0x181f ;  /* 0x00181fff06027589 */ /* 0x0008e400000e0000 */
.L_x_3188:
[----:B------:R-:W5:Y:S01]  /*175a0*/  S2R R14, SR_TID.X ;  /* 0x00000000000e7919 */ /* 0x000f620000002100 */
[----:B------:R-:W-:Y:S02]  /*175b0*/  ISETP.GE.AND P3, PT, R140, c[0x0][0x1d4], PT ;  /* 0x000075008c007a0c */ /* 0x000fe40003f66270 */
[----:B---3--:R-:W-:Y:S02]  /*175c0*/  IADD3 R12, P0, R2, R230, RZ ;  /* 0x000000e6020c7210 */ /* 0x008fe40007f1e0ff */
[----:B------:R-:W-:Y:S02]  /*175d0*/  ISETP.GE.AND P2, PT, R142, c[0x0][0x1d4], PT ;  /* 0x000075008e007a0c */ /* 0x000fe40003f46270 */
[----:B------:R-:W-:Y:S01]  /*175e0*/  ISETP.GE.AND P4, PT, R219, c[0x0][0x1d4], PT ;  /* 0x00007500db007a0c */ /* 0x000fe20003f86270 */
[----:B------:R-:W-:Y:S01]  /*175f0*/  IMAD.X R13, R4, 0x1, R231, P0 ;  /* 0x00000001040d7824 */ /* 0x000fe200000e06e7 */
[----:B------:R-:W-:Y:S05]  /*17600*/  ISETP.GE.AND P1, PT, R220, c[0x0][0x1d4], PT ;  /* 0x00007500dc007a0c */ /* 0x000fea0003f26270 */
[----:B------:R-:W-:Y:S01]  /*17610*/  @!PT LDS RZ, [RZ] ;  /* 0x00000000fffff984 */ /* 0x000fe20000000800 */
[----:B------:R-:W-:Y:S01]  /*17620*/  @!PT LDS RZ, [RZ] ;  /* 0x00000000fffff984 */ /* 0x000fe20000000800 */
[----:B------:R-:W-:Y:S01]  /*17630*/  @!PT LDS RZ, [RZ] ;  /* 0x00000000fffff984 */ /* 0x000fe20000000800 */
[----:B------:R3:W-:Y:S02]  /*17640*/  LDGSTS.E.BYPASS.LTC128B.128 [R216+0x4080], [R12.64], !P3 ;  /* 0x040800000cd87fae */ /* 0x0007e4000d901d46 */
[----:B---3--:R-:W-:Y:S05]  /*17650*/  IADD3 R12, P0, R2, R229, RZ ;  /* 0x000000e5020c7210 */ /* 0x008fea0007f1e0ff */
[----:B------:R-:W-:Y:S05]  /*17660*/  IMAD.X R13, R4, 0x1, R226, P0 ;  /* 0x00000001040d7824 */ /* 0x000fea00000e06e2 */
[----:B------:R3:W-:Y:S02]  /*17670*/  LDGSTS.E.BYPASS.LTC128B.128 [R216+0x5880], [R12.64], !P2 ;  /* 0x058800000cd87fae */ /* 0x0007e4000d101d46 */
[----:B---3--:R-:W-:Y:S05]  /*17680*/  IADD3 R12, P0, R2, R228, RZ ;  /* 0x000000e4020c7210 */ /* 0x008fea0007f1e0ff */
[----:B------:R-:W-:Y:S01]  /*17690*/  IMAD.X R13, R4, 0x1, R227, P0 ;  /* 0x00000001040d7824 */ /* 0x000fe200000e06e3 */
[----:B------:R-:W-:Y:S04]  /*176a0*/  IADD3 R2, P0, R2, R225, RZ ;  /* 0x000000e102027210 */ /* 0x000fe80007f1e0ff */
[----:B------:R3:W-:Y:S01]  /*176b0*/  LDGSTS.E.BYPASS.LTC128B.128 [R216+0x7080], [R12.64], !P4 ;  /* 0x070800000cd87fae */ /* 0x0007e2000e101d46 */
[----:B------:R-:W-:Y:S01]  /*176c0*/  IMAD.X R3, R4, 0x1, R224, P0 ;  /* 0x0000000104037824 */ /* 0x000fe200000e06e0 */
[----:B-----5:R-:W-:Y:S04]  /*176d0*/  ISETP.GT.AND P0, PT, R14, 0x7f, PT ;  /* 0x0000007f0e00780c */ /* 0x020fe80003f04270 */
[----:B------:R3:W-:Y:S09]  /*176e0*/  LDGSTS.E.BYPASS.LTC128B.128 [R216+0x8880], [R2.64], !P1 ;  /* 0x0888000002d87fae */ /* 0x0007f2000c901d46 */
[----:B------:R-:W-:-:S05]  /*176f0*/  @P0 BRA `(.L_x_3083) ;  /* 0x0000012000000947 */ /* 0x000fca0003800000 */
[----:B------:R-:W-:-:S05]  /*17700*/  BRA.DIV ~URZ, `(.L_x_3086) ;  /* 0x0000c7727f007947 */ /* 0x000fca000b800000 */
[----:B------:R3:W4:Y:S04]  /*17710*/  SHFL.IDX PT, R4, R5, 0x1, 0x181f ;  /* 0x00381f0005047f89 */ /* 0x00072800000e0000 */
[----:B---3--:R3:W2:Y:S02]  /*17720*/  SHFL.IDX PT, R2, R6, 0x1, 0x181f ;  /* 0x00381f0006027f89 */ /* 0x0086a400000e0000 */
.L_x_3189:
[----:B--2---:R-:W-:Y:S05]  /*17730*/  IADD3 R12, P0, R2, R230, RZ ;  /* 0x000000e6020c7210 */ /* 0x004fea0007f1e0ff */
[----:B----4-:R-:W-:Y:S05]  /*17740*/  IMAD.X R13, R4, 0x1, R231, P0 ;  /* 0x00000001040d7824 */ /* 0x010fea00000e06e7 */
[----:B------:R-:W-:Y:S01]  /*17750*/  @!PT LDS RZ, [RZ] ;  /* 0x00000000fffff984 */ /* 0x000fe20000000800 */
[----:B------:R-:W-:Y:S01]  /*17760*/  @!PT LDS RZ, [RZ] ;  /* 0x00000000fffff984 */ /* 0x000fe20000000800 */
[----:B------:R-:W-:Y:S01]  /*17770*/  @!PT LDS RZ, [RZ] ;  /* 0x00000000fffff984 */ /* 0x000fe20000000800 */
[----:B------:R2:W-:Y:S02]  /*17780*/  LDGSTS.E.BYPASS.LTC128B.128 [R217+0x5080], [R12.64], !P3 ;  /* 0x050800000cd97fae */ /* 0x0005e4000d901d46 */
[----:B--2---:R-:W-:Y:S05]  /*17790*/  IADD3 R12, P0, R2, R229, RZ ;  /* 0x000000e5020c7210 */ /* 0x004fea0007f1e0ff */
[----:B------:R-:W-:Y:S05]  /*177a0*/  IMAD.X R13, R4, 0x1, R226, P0 ;  /* 0x00000001040d7824 */ /* 0x000fea00000e06e2 */
[----:B------:R2:W-:Y:S02]  /*177b0*/  LDGSTS.E.BYPASS.LTC128B.128 [R217+0x6880], [R12.64], !P2 ;  /* 0x068800000cd97fae */ /* 0x0005e4000d101d46 */
[----:B--2---:R-:W-:Y:S05]  /*177c0*/  IADD3 R12, P0, R2, R228, RZ ;  /* 0x000000e4020c7210 */ /* 0x004fea0007f1e0ff */
[----:B------:R-:W-:Y:S01]  /*177d0*/  IMAD.X R13, R4, 0x1, R227, P0 ;  /* 0x00000001040d7824 */ /* 0x000fe200000e06e3 */
[----:B------:R-:W-:Y:S04]  /*177e0*/  IADD3 R2, P0, R2, R225, RZ ;  /* 0x000000e102027210 */ /* 0x000fe80007f1e0ff */
[----:B------:R2:W-:Y:S01]  /*177f0*/  LDGSTS.E.BYPASS.LTC128B.128 [R217+0x8080], [R12.64], !P4 ;  /* 0x080800000cd97fae */ /* 0x0005e2000e101d46 */
[----:B------:R-:W-:Y:S05]  /*17800*/  IMAD.X R3, R4, 0x1, R224, P0 ;  /* 0x0000000104037824 */ /* 0x000fea00000e06e0 */
[----:B------:R2:W-:Y:S03]  /*17810*/  LDGSTS.E.BYPASS.LTC128B.128 [R217+0x9880], [R2.64], !P1 ;  /* 0x0988000002d97fae */ /* 0x0005e6000c901d46 */
.L_x_3083:
[----:B------:R-:W-:Y:S05]  /*17820*/  BSYNC B0 ;  /* 0x0000000000007941 */ /* 0x000fea0003800000 */
.L_x_3082:
        /* <DEDUP_REMOVED lines=160> */
[----:B------:R-:W-:Y:S01]  /*18230*/  IMAD.MOV.U32 R3, RZ, RZ, c[0x0][0x2b8] ;  /* 0x0000ae00ff037624 */ /* 0x000fe200078e00ff */
[----:B------:R-:W2:Y:S01]  /*18240*/  LDL R2, [R1] ;  /* 0x0000000001027983 */ /* 0x000ea20000100800 */
[----:B------:R-:W-:Y:S03]  /*18250*/  IMAD.MOV.U32 R221, RZ, RZ, RZ ;  /* 0x000000ffffdd7224 */ /* 0x000fe600078e00ff */
[----:B------:R-:W-:Y:S01]  /*18260*/  ISETP.NE.AND P1, PT, R3, 0x1, PT ;  /* 0x000000010300780c */ /* 0x000fe20003f25270 */
[----:B--2---:R-:W-:Y:S05]  /*18270*/  IMAD R3, R218, 0x30, R2 ;  /* 0x00000030da037824 */ /* 0x004fea00078e0202 */
[----:B------:R-:W-:Y:S07]  /*18280*/  IADD3 R3, R3, -0x30, R0 ;  /* 0xffffffd003037810 */ /* 0x000fee0007ffe000 */
[----:B------:R-:W-:Y:S04]  /*18290*/  @P1 IMAD.HI.U32 R4, R3, c[0x0][0x2bc], RZ ;  /* 0x0000af0003041a27 */ /* 0x000fe800078e00ff */
[--C-:B------:R-:W-:Y:S01]  /*182a0*/  IMAD.MOV.U32 R2, RZ, RZ, R3.reuse ;  /* 0x000000ffff027224 */ /* 0x100fe200078e0003 */
[----:B------:R-:W-:Y:S04]  /*182b0*/  @P1 SHF.R.U32.HI R2, RZ, c[0x0][0x2c0], R4 ;  /* 0x0000b000ff021a19 */ /* 0x000fe80000011604 */
[C---:B------:R-:W-:Y:S01]  /*182c0*/  @!P6 IADD3 R4, P0, R2.reuse, R248, RZ ;  /* 0x000000f80204e210 */ /* 0x040fe20007f1e0ff */
        /* <DEDUP_REMOVED lines=23> */
.L_x_3190:
[----:B------:R-:W-:-:S05]  /*18440*/  BRA.DIV ~URZ, `(.L_x_3090) ;  /* 0x0000bb727f007947 */ /* 0x000fca000b800000 */
[----:B------:R3:W4:Y:S02]  /*18450*/  SHFL.IDX PT, R2, R178, RZ, 0x181f ;  /* 0x00181fffb2027589 */ /* 0x00072400000e0000 */
.L_x_3191:
[----:B------:R-:W-:Y:S02]  /*18460*/  @P0 ISETP.GE.AND P1, PT, R140, c[0x0][0x1d4], PT ;  /* 0x000075008c000a0c */ /* 0x000fe40003f26270 */
[----:B----4-:R-:W-:Y:S05]  /*18470*/  @P0 IADD3 R176, P2, R2, R230, RZ ;  /* 0x000000e602b00210 */ /* 0x010fea0007f5e0ff */
[----:B--2---:R-:W-:Y:S06]  /*18480*/  @P0 IMAD.X R177, R4, 0x1, R231, P2 ;  /* 0x0000000104b10824 */ /* 0x004fec00010e06e7 */
[----:B------:R-:W-:Y:S01]  /*18490*/  @!PT LDS RZ, [RZ] ;  /* 0x00000000fffff984 */ /* 0x000fe20000000800 */
[----:B------:R-:W-:Y:S01]  /*184a0*/  @!PT LDS RZ, [RZ] ;  /* 0x00000000fffff984 */ /* 0x000fe20000000800 */
[----:B------:R-:W-:Y:S01]  /*184b0*/  @!PT LDS RZ, [RZ] ;  /* 0x00000000fffff984 */ /* 0x000fe20000000800 */
[----:B------:R2:W-:Y:S01]  /*184c0*/  @P0 LDGSTS.E.BYPASS.LTC128B.128 [R216+0xa080], [R176.64], !P1 ;  /* 0x0a080000b0d80fae */ /* 0x0005e2000c901d46 */
[----:B------:R-:W-:Y:S02]  /*184d0*/  @P0 ISETP.GE.AND P1, PT, R142, c[0x0][0x1d4], PT ;  /* 0x000075008e000a0c */ /* 0x000fe40003f26270 */
[----:B--2---:R-:W-:Y:S05]  /*184e0*/  @P0 IADD3 R176, P2, R2, R229, RZ ;  /* 0x000000e502b00210 */ /* 0x004fea0007f5e0ff */
[----:B------:R-:W-:Y:S06]  /*184f0*/  @P0 IMAD.X R177, R4, 0x1, R226, P2 ;  /* 0x0000000104b10824 */ /* 0x000fec00010e06e2 */
[----:B------:R2:W-:Y:S01]  /*18500*/  @P0 LDGSTS.E.BYPASS.LTC128B.128 [R216+0xb880], [R176.64], !P1 ;  /* 0x0b880000b0d80fae */ /* 0x0005e2000c901d46 */
[----:B------:R-:W-:Y:S02]  /*18510*/  @P0 ISETP.GE.AND P1, PT, R219, c[0x0][0x1d4], PT ;  /* 0x00007500db000a0c */ /* 0x000fe40003f26270 */
[----:B--2---:R-:W-:Y:S05]  /*18520*/  @P0 IADD3 R176, P2, R2, R228, RZ ;  /* 0x000000e402b00210 */ /* 0x004fea0007f5e0ff */
[----:B------:R-:W-:Y:S01]  /*18530*/  @P0 IMAD.X R177, R4, 0x1, R227, P2 ;  /* 0x0000000104b10824 */ /* 0x000fe200010e06e3 */
[----:B------:R-:W-:Y:S05]  /*18540*/  @P0 IADD3 R2, P2, R2, R225, RZ ;  /* 0x000000e102020210 */ /* 0x000fea0007f5e0ff */
[----:B------:R2:W-:Y:S01]  /*18550*/  @P0 LDGSTS.E.BYPASS.LTC128B.128 [R216+0xd080], [R176.64], !P1 ;  /* 0x0d080000b0d80fae */ /* 0x0005e2000c901d46 */
[----:B------:R-:W-:Y:S01]  /*18560*/  @P0 ISETP.GE.AND P1, PT, R220, c[0x0][0x1d4], PT ;  /* 0x00007500dc000a0c */ /* 0x000fe20003f26270 */
[----:B------:R-:W-:Y:S11]  /*18570*/  @P0 IMAD.X R3, R4, 0x1, R224, P2 ;  /* 0x0000000104030824 */ /* 0x000ff600010e06e0 */
[----:B------:R-:W-:Y:S01]  /*18580*/  @!UPT UIADD3 URZ, URZ, URZ, URZ ;  /* 0x0000003f3f3ff290 */ /* 0x000fe2000fffe03f */
[----:B------:R2:W-:Y:S01]  /*18590*/  @P0 LDGSTS.E.BYPASS.LTC128B.128 [R216+0xe880], [R2.64], !P1 ;  /* 0x0e88000002d80fae */ /* 0x0005e2000c901d46 */
[----:B------:R-:W-:Y:S01]  /*185a0*/  ISETP.GE.AND P0, PT, R5, 0x21, PT ;  /* 0x000000210500780c */ /* 0x000fe20003f06270 */
[----:B------:R-:W-:-:S06]  /*185b0*/  BRA.DIV ~URZ, `(.L_x_3091) ;  /* 0x0000ba727f007947 */ /* 0x000fcc000b800000 */
[----:B------:R4:W1:Y:S04]  /*185c0*/  SHFL.IDX PT, R4, R6, 0x1, 0x181f ;  /* 0x00381f0006047f89 */ /* 0x00086800000e0000 */
[----:B--2---:R4:W2:Y:S02]  /*185d0*/  SHFL.IDX PT, R2, R178, 0x1, 0x181f ;  /* 0x00381f00b2027f89 */ /* 0x0048a400000e0000 */
.L_x_3192:
[----:B------:R-:W-:Y:S02]  /*185e0*/  @P0 ISETP.GE.AND P1, PT, R140, c[0x0][0x1d4], PT ;  /* 0x000075008c000a0c */ /* 0x000fe40003f26270 */
[----:B--2---:R-:W-:Y:S05]  /*185f0*/  @P0 IADD3 R176, P2, R2, R230, RZ ;  /* 0x000000e602b00210 */ /* 0x004fea0007f5e0ff */
[----:B-1----:R-:W-:Y:S06]  /*18600*/  @P0 IMAD.X R177, R4, 0x1, R231, P2 ;  /* 0x0000000104b10824 */ /* 0x002fec00010e06e7 */
[----:B------:R-:W-:Y:S01]  /*18610*/  @!PT LDS RZ, [RZ] ;  /* 0x00000000fffff984 */ /* 0x000fe20000000800 */
[----:B------:R-:W-:Y:S01]  /*18620*/  @!PT LDS RZ, [RZ] ;  /* 0x00000000fffff984 */ /* 0x000fe20000000800 */
[----:B------:R-:W-:Y:S01]  /*18630*/  @!PT LDS RZ, [RZ] ;  /* 0x00000000fffff984 */ /* 0x000fe20000000800 */
[----:B------:R1:W-:Y:S01]  /*18640*/  @P0 LDGSTS.E.BYPASS.LTC128B.128 [R217+0xb080], [R176.64], !P1 ;  /* 0x0b080000b0d90fae */ /* 0x0003e2000c901d46 */
[----:B------:R-:W-:Y:S02]  /*18650*/  @P0 ISETP.GE.AND P1, PT, R142, c[0x0][0x1d4], PT ;  /* 0x000075008e000a0c */ /* 0x000fe40003f26270 */
[----:B-1----:R-:W-:Y:S05]  /*18660*/  @P0 IADD3 R176, P2, R2, R229, RZ ;  /* 0x000000e502b00210 */ /* 0x002fea0007f5e0ff */
[----:B------:R-:W-:Y:S06]  /*18670*/  @P0 IMAD.X R177, R4, 0x1, R226, P2 ;  /* 0x0000000104b10824 */ /* 0x000fec00010e06e2 */
[----:B------:R1:W-:Y:S01]  /*18680*/  @P0 LDGSTS.E.BYPASS.LTC128B.128 [R217+0xc880], [R176.64], !P1 ;  /* 0x0c880000b0d90fae */ /* 0x0003e2000c901d46 */
[----:B------:R-:W-:Y:S02]  /*18690*/  @P0 ISETP.GE.AND P1, PT, R219, c[0x0][0x1d4], PT ;  /* 0x00007500db000a0c */ /* 0x000fe40003f26270 */
[----:B-1----:R-:W-:Y:S05]  /*186a0*/  @P0 IADD3 R176, P2, R2, R228, RZ ;  /* 0x000000e402b00210 */ /* 0x002fea0007f5e0ff */
[----:B------:R-:W-:Y:S01]  /*186b0*/  @P0 IMAD.X R177, R4, 0x1, R227, P2 ;  /* 0x0000000104b10824 */ /* 0x000fe200010e06e3 */
[----:B------:R-:W-:Y:S05]  /*186c0*/  @P0 IADD3 R2, P2, R2, R225, RZ ;  /* 0x000000e102020210 */ /* 0x000fea0007f5e0ff */
[----:B------:R1:W-:Y:S01]  /*186d0*/  @P0 LDGSTS.E.BYPASS.LTC128B.128 [R217+0xe080], [R176.64], !P1 ;  /* 0x0e080000b0d90fae */ /* 0x0003e2000c901d46 */
[----:B------:R-:W-:Y:S01]  /*186e0*/  @P0 ISETP.GE.AND P1, PT, R220, c[0x0][0x1d4], PT ;  /* 0x00007500dc000a0c */ /* 0x000fe20003f26270 */
[----:B------:R-:W-:Y:S11]  /*186f0*/  @P0 IMAD.X R3, R4, 0x1, R224, P2 ;  /* 0x0000000104030824 */ /* 0x000ff600010e06e0 */
[----:B------:R-:W-:Y:S01]  /*18700*/  @!UPT UIADD3 URZ, URZ, URZ, URZ ;  /* 0x0000003f3f3ff290 */ /* 0x000fe2000fffe03f */
[----:B------:R1:W-:Y:S02]  /*18710*/  @P0 LDGSTS.E.BYPASS.LTC128B.128 [R217+0xf880], [R2.64], !P1 ;  /* 0x0f88000002d90fae */ /* 0x0003e4000c901d46 */
.L_x_3088:
[----:B------:R-:W-:Y:S05]  /*18720*/  BSYNC B0 ;  /* 0x0000000000007941 */ /* 0x000fea0003800000 */
.L_x_3087:
[----:B------:R-:W2:Y:S01]  /*18730*/  LDL R4, [R1+0x4] ;  /* 0x0000040001047983 */ /* 0x000ea20000100800 */
[----:B-1----:R-:W-:Y:S03]  /*18740*/  IMAD.MOV.U32 R176, RZ, RZ, c[0x0][0x2c4] ;  /* 0x0000b100ffb07624 */ /* 0x002fe600078e00ff */
[----:B------:R-:W2:Y:S02]  /*18750*/  LDL R2, [R1+0x24] ;  /* 0x0000240001027983 */ /* 0x000ea40000100800 */
[----:B------:R-:W-:Y:S02]  /*18760*/  ISETP.NE.AND P0, PT, R176, 0x1, PT ;  /* 0x00000001b000780c */ /* 0x000fe40003f05270 */
[----:B----4-:R-:W4:Y:S04]  /*18770*/  LDL R6, [R1+0x20] ;  /* 0x0000200001067983 */ /* 0x010f280000100800 */
[----:B------:R-:W5:Y:S04]  /*18780*/  LDL R5, [R1+0xc] ;  /* 0x00000c0001057983 */ /* 0x000f680000100800 */
[----:B------:R-:W5:Y:S04]  /*18790*/  LDL R3, [R1+0x8] ;  /* 0x0000080001037983 */ /* 0x000f680000100800 */
[----:B------:R-:W0:Y:S01]  /*187a0*/  LDGDEPBAR ;  /* 0x00000000000079af */ /* 0x000e220000000000 */
[----:B--2---:R-:W-:Y:S04]  /*187b0*/  IMAD.IADD R4, R2, 0x1, R4 ;  /* 0x0000000102047824 */ /* 0x004fe800078e0204 */
[----:B------:R-:W-:Y:S05]  /*187c0*/  @P0 IMAD.HI.U32 R2, R4, c[0x0][0x2c8], RZ ;  /* 0x0000b20004020a27 */ /* 0x000fea00078e00ff */
[----:B------:R-:W-:Y:S01]  /*187d0*/  @P0 SHF.R.U32.HI R4, RZ, c[0x0][0x2cc], R2 ;  /* 0x0000b300ff040a19 */ /* 0x000fe20000011602 */
[----:B------:R-:W-:Y:S05]  /*187e0*/  IMAD R2, R218, -0x30, RZ ;  /* 0xffffffd0da027824 */ /* 0x000fea00078e02ff */
[----:B----4-:R-:W-:Y:S04]  /*187f0*/  IADD3 R2, -R6, 0x1, R2 ;  /* 0x0000000106027810 */ /* 0x010fe80007ffe102 */
[----:B-----5:R-:W-:Y:S01]  /*18800*/  IADD3 R5, -R3, R2, R5 ;  /* 0x0000000203057210 */ /* 0x020fe20007ffe105 */
[----:B------:R-:W-:-:S05]  /*18810*/  BRA.DIV ~URZ, `(.L_x_3092) ;  /* 0x0000b8e27f007947 */ /* 0x000fca000b800000 */
[----:B------:R1:W2:Y:S02]  /*18820*/  SHFL.IDX PT, R2, R4, RZ, 0x1c1f ;  /* 0x001c1fff04027589 */ /* 0x0002a400000e0000 */
.L_x_3193:
        /* <DEDUP_REMOVED lines=20> */
[----:B---3--:R-:W-:Y:S02]  /*18970*/  FSEL R178, R25, -INF , P4 ;  /* 0xff80000019b27808 */ /* 0x008fe40002000000 */
        /* <DEDUP_REMOVED lines=62> */
.L_x_3194:
[C---:B------:R-:W-:Y:S01]  /*18d60*/  FSETP.NEU.FTZ.AND P0, PT, R6.reuse, -INF , PT ;  /* 0xff8000000600780b */ /* 0x040fe20003f1d000 */
[----:B------:R-:W-:Y:S01]  /*18d70*/  FMUL.FTZ R3, R6, c[0x0][0x2d0] ;  /* 0x0000b40006037a20 */ /* 0x000fe20000410000 */
[----:B-12---:R-:W-:Y:S01]  /*18d80*/  FMNMX.FTZ R4, R2, R4, !PT ;  /* 0x0000000402047209 */ /* 0x006fe20007810000 */
[----:B------:R-:W-:Y:S01]  /*18d90*/  WARPSYNC 0xffffffff ;  /* 0xffffffff00007948 */ /* 0x000fe20003800000 */
[----:B------:R-:W-:Y:S02]  /*18da0*/  FSEL R2, R6, RZ, P0 ;  /* 0x000000ff06027208 */ /* 0x000fe40000000000 */
[----:B------:R-:W-:Y:S02]  /*18db0*/  FSEL R3, R3, RZ, P0 ;  /* 0x000000ff03037208 */ /* 0x000fe40000000000 */
[----:B------:R-:W-:Y:S01]  /*18dc0*/  FSETP.NEU.FTZ.AND P0, PT, R4, -INF , PT ;  /* 0xff8000000400780b */ /* 0x000fe20003f1d000 */
[----:B------:R-:W-:Y:S02]  /*18dd0*/  FADD.FTZ R2, -R2, R9 ;  /* 0x0000000902027221 */ /* 0x000fe40000010100 */
[--C-:B------:R-:W-:Y:S02]  /*18de0*/  FFMA.FTZ R5, R181, c[0x0][0x2d0], -R3.reuse ;  /* 0x0000b400b5057a23 */ /* 0x100fe40000010803 */
        /* <DEDUP_REMOVED lines=14> */
[----:B------:R-:W1:Y:S02]  /*18ed0*/  MUFU.EX2 R5, R9 ;  /* 0x0000000900057308 */ /* 0x000e640000000800 */
[C---:B-1----:R-:W-:Y:S01]  /*18ee0*/  F2FP.BF16.PACK_AB R176, R5.reuse, R27 ;  /* 0x0000001b05b0723e */ /* 0x042fe200000010ff */
[C---:B------:R-:W-:Y:S02]  /*18ef0*/  FFMA.FTZ R3, R2.reuse, R235, R27 ;  /* 0x000000eb02037223 */ /* 0x040fe4000001001b */
[----:B------:R-:W-:Y:S05]  /*18f00*/  FMUL.FTZ R32, R2, R152 ;  /* 0x0000009802207220 */ /* 0x000fea0000410000 */
[----:B------:R-:W-:Y:S01]  /*18f10*/  MUFU.EX2 R27, R23 ;  /* 0x00000017001b7308 */ /* 0x000fe20000000800 */
[----:B------:R-:W-:Y:S01]  /*18f20*/  FADD.FTZ R22, R5, R3 ;  /* 0x0000000305167221 */ /* 0x000fe20000010000 */
[C---:B------:R-:W-:Y:S01]  /*18f30*/  FSEL R3, R4.reuse, RZ, P0 ;  /* 0x000000ff04037208 */ /* 0x040fe20000000000 */
[----:B------:R-:W-:Y:S02]  /*18f40*/  FMUL.FTZ R5, R4, c[0x0][0x2d0] ;  /* 0x0000b40004057a20 */ /* 0x000fe40000410000 */
[C---:B------:R-:W-:Y:S02]  /*18f50*/  FMUL.FTZ R33, R2.reuse, R153 ;  /* 0x0000009902217220 */ /* 0x040fe40000410000 */
[----:B------:R-:W-:Y:S01]  /*18f60*/  FADD.FTZ R3, -R3, R10 ;  /* 0x0000000a03037221 */ /* 0x000fe20000010100 */
[----:B------:R-:W-:Y:S01]  /*18f70*/  FSEL R5, R5, RZ, P0 ;  /* 0x000000ff05057208 */ /* 0x000fe20000000000 */
[----:B------:R-:W-:Y:S01]  /*18f80*/  FMUL.FTZ R28, R2, R156 ;  /* 0x0000009c021c7220 */ /* 0x000fe20000410000 */
[----:B------:R-:W1:Y:S01]  /*18f90*/  MUFU.EX2 R23, R26 ;  /* 0x0000001a00177308 */ /* 0x000e620000000800 */
[----:B------:R-:W-:Y:S01]  /*18fa0*/  FMUL.FTZ R3, R3, c[0x0][0x2d0] ;  /* 0x0000b40003037a20 */ /* 0x000fe20000410000 */
[C---:B------:R-:W-:Y:S01]  /*18fb0*/  ISETP.GT.AND P0, PT, R218.reuse, R241, PT ;  /* 0x000000f1da00720c */ /* 0x040fe20003f04270 */
[--C-:B------:R-:W-:Y:S01]  /*18fc0*/  FFMA.FTZ R10, R25, c[0x0][0x2d0], -R5.reuse ;  /* 0x0000b400190a7a23 */ /* 0x100fe20000010805 */
[----:B------:R-:W-:Y:S01]  /*18fd0*/  IADD3 R218, R218, -0x1, RZ ;  /* 0xffffffffdada7810 */ /* 0x000fe20007ffe0ff */
        /* <DEDUP_REMOVED lines=8> */
[----:B------:R-:W-:Y:S01]  /*19060*/  FMUL.FTZ R21, R2, R165 ;  /* 0x000000a502157220 */ /* 0x000fe20000410000 */
[----:B------:R3:W-:Y:S01]  /*19070*/  MUFU.EX2 R180, R9 ;  /* 0x0000000900b47308 */ /* 0x0007e20000000800 */
[--C-:B------:R-:W-:Y:S02]  /*19080*/  FFMA.FTZ R191, R15, c[0x0][0x2d0], -R5.reuse ;  /* 0x0000b4000fbf7a23 */ /* 0x100fe40000010805 */
[--C-:B------:R-:W-:Y:S01]  /*19090*/  FFMA.FTZ R190, R14, c[0x0][0x2d0], -R5.reuse ;  /* 0x0000b4000ebe7a23 */ /* 0x100fe20000010805 */
[----:B-1----:R-:W-:Y:S01]  /*190a0*/  F2FP.BF16.PACK_AB R178, R23, R27 ;  /* 0x0000001b17b2723e */ /* 0x002fe200000010ff */
[--C-:B------:R-:W-:Y:S02]  /*190b0*/  FFMA.FTZ R192, R13, c[0x0][0x2d0], -R5.reuse ;  /* 0x0000b4000dc07a23 */ /* 0x100fe40000010805 */
[----:B------:R-:W-:Y:S02]  /*190c0*/  FFMA.FTZ R5, R12, c[0x0][0x2d0], -R5 ;  /* 0x0000b4000c057a23 */ /* 0x000fe40000010805 */
[C---:B------:R-:W-:Y:S01]  /*190d0*/  FMUL.FTZ R12, R2.reuse, R172 ;  /* 0x000000ac020c7220 */ /* 0x040fe20000410000 */
[----:B------:R-:W-:Y:S01]  /*190e0*/  MUFU.EX2 R165, R177 ;  /* 0x000000b100a57308 */ /* 0x000fe20000000800 */
[C---:B------:R-:W-:Y:S02]  /*190f0*/  FMUL.FTZ R13, R2.reuse, R173 ;  /* 0x000000ad020d7220 */ /* 0x040fe40000410000 */
[C---:B------:R-:W-:Y:S02]  /*19100*/  FMUL.FTZ R16, R2.reuse, R168 ;  /* 0x000000a802107220 */ /* 0x040fe40000410000 */
[C---:B--2---:R-:W-:Y:S02]  /*19110*/  FMUL.FTZ R34, R3.reuse, R154 ;  /* 0x0000009a03227220 */ /* 0x044fe40000410000 */
[C---:B------:R-:W-:Y:S02]  /*19120*/  FMUL.FTZ R35, R3.reuse, R155 ;  /* 0x0000009b03237220 */ /* 0x040fe40000410000 */
[----:B------:R-:W1:Y:S01]  /*19130*/  LDSM.16.MT88.4 R152, [R196] ;  /* 0x00000000c498783b */ /* 0x000e620000004200 */
[----:B------:R-:W2:Y:S01]  /*19140*/  MUFU.EX2 R172, R10 ;  /* 0x0000000a00ac7308 */ /* 0x000ea20000000800 */
[C---:B------:R-:W-:Y:S02]  /*19150*/  FMUL.FTZ R14, R3.reuse, R174 ;  /* 0x000000ae030e7220 */ /* 0x040fe40000410000 */
[C---:B------:R-:W-:Y:S02]  /*19160*/  FMUL.FTZ R15, R3.reuse, R175 ;  /* 0x000000af030f7220 */ /* 0x040fe40000410000 */
[C---:B------:R-:W-:Y:S02]  /*19170*/  FMUL.FTZ R17, R2.reuse, R169 ;  /* 0x000000a902117220 */ /* 0x040fe40000410000 */
[C---:B------:R-:W-:Y:S02]  /*19180*/  FMUL.FTZ R18, R3.reuse, R170 ;  /* 0x000000aa03127220 */ /* 0x040fe40000410000 */
[----:B------:R-:W-:Y:S01]  /*19190*/  FMUL.FTZ R19, R3, R171 ;  /* 0x000000ab03137220 */ /* 0x000fe20000410000 */
[----:B------:R-:W4:Y:S01]  /*191a0*/  MUFU.EX2 R232, R179 ;  /* 0x000000b300e87308 */ /* 0x000f220000000800 */
[----:B---3--:R-:W-:Y:S01]  /*191b0*/  FADD.FTZ R9, R27, R22 ;  /* 0x000000161b097221 */ /* 0x008fe20000010000 */
[----:B------:R-:W-:Y:S01]  /*191c0*/  LDSM.16.MT88.4 R168, [R196+0x1000] ;  /* 0x00100000c4a8783b */ /* 0x000fe20000004200 */
[C---:B------:R-:W-:Y:S02]  /*191d0*/  FMUL.FTZ R20, R2.reuse, R164 ;  /* 0x000000a402147220 */ /* 0x040fe40000410000 */
[----:B------:R-:W-:Y:S02]  /*191e0*/  FMUL.FTZ R22, R3, R166 ;  /* 0x000000a603167220 */ /* 0x000fe40000410000 */
[----:B------:R-:W-:Y:S02]  /*191f0*/  FADD.FTZ R182, R23, R9 ;  /* 0x0000000917b67221 */ /* 0x000fe40000010000 */
[C---:B------:R-:W-:Y:S01]  /*19200*/  FMUL.FTZ R23, R3.reuse, R167 ;  /* 0x000000a703177220 */ /* 0x040fe20000410000 */
[----:B------:R-:W3:Y:S01]  /*19210*/  MUFU.EX2 R9, R189 ;  /* 0x000000bd00097308 */ /* 0x000ee20000000800 */
        /* <DEDUP_REMOVED lines=8> */
[C---:B------:R-:W-:Y:S01]  /*192a0*/  FMUL.FTZ R31, R3.reuse, R159 ;  /* 0x0000009f031f7220 */ /* 0x040fe20000410000 */
[----:B----4-:R-:W-:Y:S01]  /*192b0*/  F2FP.BF16.PACK_AB R179, R232, R165 ;  /* 0x000000a5e8b3723e */ /* 0x010fe200000010ff */
[----:B------:R-:W-:Y:S01]  /*192c0*/  LDSM.16.MT88.4 R156, [R196+0x800] ;  /* 0x00080000c49c783b */ /* 0x000fe20000004200 */
[C---:B------:R-:W-:Y:S02]  /*192d0*/  FMUL.FTZ R36, R2.reuse, R36 ;  /* 0x0000002402247220 */ /* 0x040fe40000410000 */
[C---:B------:R-:W-:Y:S02]  /*192e0*/  FMUL.FTZ R37, R2.reuse, R37 ;  /* 0x0000002502257220 */ /* 0x040fe40000410000 */
[C---:B------:R-:W-:Y:S01]  /*192f0*/  FMUL.FTZ R38, R3.reuse, R38 ;  /* 0x0000002603267220 */ /* 0x040fe20000410000 */
[C---:B-1----:R-:W-:Y:S01]  /*19300*/  HMMA.16816.F32.BF16 R12, R176.reuse, R152, R12 ;  /* 0x00000098b00c723c */ /* 0x042fe2000004180c */
[----:B------:R-:W-:Y:S04]  /*19310*/  MUFU.EX2 R10, R186 ;  /* 0x000000ba000a7308 */ /* 0x000fe80000000800 */
[C---:B------:R-:W-:Y:S02]  /*19320*/  FMUL.FTZ R39, R3.reuse, R39 ;  /* 0x0000002703277220 */ /* 0x040fe40000410000 */
[C---:B------:R-:W-:Y:S01]  /*19330*/  FMUL.FTZ R40, R2.reuse, R40 ;  /* 0x0000002802287220 */ /* 0x040fe20000410000 */
[C---:B------:R-:W-:Y:S01]  /*19340*/  HMMA.16816.F32.BF16 R16, R176.reuse, R154, R16 ;  /* 0x0000009ab010723c */ /* 0x040fe20000041810 */
[----:B------:R-:W1:Y:S02]  /*19350*/  LDSM.16.MT88.4 R152, [R197] ;  /* 0x00000000c598783b */ /* 0x000e640000004200 */
[----:B------:R-:W-:Y:S01]  /*19360*/  MUFU.EX2 R187, R183 ;  /* 0x000000b700bb7308 */ /* 0x000fe20000000800 */
        /* <DEDUP_REMOVED lines=21> */
[C---:B-1----:R-:W-:Y:S02]  /*194c0*/  HMMA.16816.F32.BF16 R20, R176.reuse, R152, R20 ;  /* 0x00000098b014723c */ /* 0x042fe40000041814 */
[----:B------:R-:W-:Y:S01]  /*194d0*/  MUFU.EX2 R181, R191 ;  /* 0x000000bf00b57308 */ /* 0x000fe20000000800 */
[C---:B------:R-:W-:Y:S02]  /*194e0*/  FMUL.FTZ R59, R3.reuse, R59 ;  /* 0x0000003b033b7220 */ /* 0x040fe40000410000 */
[C---:B------:R-:W-:Y:S02]  /*194f0*/  FMUL.FTZ R60, R2.reuse, R60 ;  /* 0x0000003c023c7220 */ /* 0x040fe40000410000 */
[C---:B------:R-:W-:Y:S01]  /*19500*/  FMUL.FTZ R61, R2.reuse, R61 ;  /* 0x0000003d023d7220 */ /* 0x040fe20000410000 */
[C---:B------:R-:W-:Y:S01]  /*19510*/  HMMA.16816.F32.BF16 R24, R176.reuse, R154, R24 ;  /* 0x0000009ab018723c */ /* 0x040fe20000041818 */
[----:B------:R-:W1:Y:S03]  /*19520*/  LDSM.16.MT88.4 R152, [R199] ;  /* 0x00000000c798783b */ /* 0x000e660000004200 */
[C---:B------:R-:W-:Y:S01]  /*19530*/  FMUL.FTZ R62, R3.reuse, R62 ;  /* 0x0000003e033e7220 */ /* 0x040fe20000410000 */
[----:B------:R-:W-:Y:S01]  /*19540*/  MUFU.EX2 R5, R5 ;  /* 0x0000000500057308 */ /* 0x000fe20000000800 */
        /* <DEDUP_REMOVED lines=78> */
[C---:B------:R-:W-:Y:S02]  /*19a30*/  FFMA.FTZ R164, R3.reuse, R233, R180 ;  /* 0x000000e903a47223 */ /* 0x040fe400000100b4 */
[C---:B------:R-:W-:Y:S01]  /*19a40*/  FMUL.FTZ R134, R3.reuse, R134 ;  /* 0x0000008603867220 */ /* 0x040fe20000410000 */
[----:B------:R-:W-:Y:S01]  /*19a50*/  MUFU.EX2 R180, R192 ;  /* 0x000000c000b47308 */ /* 0x000fe20000000800 */
[C---:B------:R-:W-:Y:S02]  /*19a60*/  FMUL.FTZ R135, R3.reuse, R135 ;  /* 0x0000008703877220 */ /* 0x040fe40000410000 */
[C---:B------:R-:W-:Y:S02]  /*19a70*/  FMUL.FTZ R138, R3.reuse, R138 ;  /* 0x0000008a038a7220 */ /* 0x040fe40000410000 */
[----:B------:R-:W-:Y:S02]  /*19a80*/  FMUL.FTZ R139, R3, R139 ;  /* 0x0000008b038b7220 */ /* 0x000fe40000410000 */
[C---:B------:R-:W-:Y:S02]  /*19a90*/  FMUL.FTZ R132, R2.reuse, R132 ;  /* 0x0000008402847220 */ /* 0x040fe40000410000 */
[C---:B------:R-:W-:Y:S01]  /*19aa0*/  FMUL.FTZ R133, R2.reuse, R133 ;  /* 0x0000008502857220 */ /* 0x040fe20000410000 */
[----:B------:R-:W2:Y:S01]  /*19ab0*/  MUFU.EX2 R3, R188 ;  /* 0x000000bc00037308 */ /* 0x000ea20000000800 */
[C---:B------:R-:W-:Y:S02]  /*19ac0*/  FMUL.FTZ R136, R2.reuse, R136 ;  /* 0x0000008802887220 */ /* 0x040fe40000410000 */
[----:B------:R-:W-:Y:S02]  /*19ad0*/  FMUL.FTZ R137, R2, R137 ;  /* 0x0000008902897220 */ /* 0x000fe40000410000 */
[----:B---3--:R-:W-:Y:S01]  /*19ae0*/  FADD.FTZ R2, R9, R182 ;  /* 0x000000b609027221 */ /* 0x008fe20000010000 */
[C---:B-1----:R-:W-:Y:S04]  /*19af0*/  HMMA.16816.F32.BF16 R52, R176.reuse, R152, R52 ;  /* 0x00000098b034723c */ /* 0x042fe80000041834 */
[----:B------:R-:W1:Y:S04]  /*19b00*/  MUFU.EX2 R182, R190 ;  /* 0x000000be00b67308 */ /* 0x000e680000000800 */
[C---:B------:R-:W-:Y:S01]  /*19b10*/  HMMA.16816.F32.BF16 R56, R176.reuse, R154, R56 ;  /* 0x0000009ab038723c */ /* 0x040fe20000041838 */
[----:B------:R-:W3:Y:S03]  /*19b20*/  LDSM.16.MT88.4 R152, [R199+0x1800] ;  /* 0x00180000c798783b */ /* 0x000ee60000004200 */
[C---:B--2---:R-:W-:Y:S04]  /*19b30*/  FADD.FTZ R2, R3.reuse, R2 ;  /* 0x0000000203027221 */ /* 0x044fe80000010000 */
[----:B------:R-:W-:Y:S04]  /*19b40*/  FADD.FTZ R2, R160, R2 ;  /* 0x00000002a0027221 */ /* 0x000fe80000010000 */
[----:B------:R-:W-:Y:S01]  /*19b50*/  FADD.FTZ R2, R10, R2 ;  /* 0x000000020a027221 */ /* 0x000fe20000010000 */
        /* <DEDUP_REMOVED lines=36> */
[----:B-1----:R-:W-:Y:S02]  /*19da0*/  F2FP.BF16.PACK_AB R177, R182, R181 ;  /* 0x000000b5b6b1723e */ /* 0x002fe400000010ff */
[----:B------:R-:W-:Y:S03]  /*19db0*/  F2FP.BF16.PACK_AB R179, R5, R180 ;  /* 0x000000b405b3723e */ /* 0x000fe600000010ff */
[C---:B------:R-:W-:Y:S02]  /*19dc0*/  HMMA.16816.F32.BF16 R12, R152.reuse, R156, R12 ;  /* 0x0000009c980c723c */ /* 0x040fe4000004180c */
[----:B------:R-:W-:Y:S03]  /*19dd0*/  MUFU.EX2 R10, R193 ;  /* 0x000000c1000a7308 */ /* 0x000fe60000000800 */
        /* <DEDUP_REMOVED lines=48> */
[C---:B------:R-:W-:Y:S04]  /*1a0e0*/  HMMA.16816.F32.BF16 R128, R152.reuse, R158, R128 ;  /* 0x0000009e9880723c */ /* 0x040fe80000041880 */
[----:B-1----:R-:W-:Y:S01]  /*1a0f0*/  F2FP.BF16.PACK_AB R178, R10, R156 ;  /* 0x0000009c0ab2723e */ /* 0x002fe200000010ff */
[----:B------:R-:W-:Y:S03]  /*1a100*/  FADD.FTZ R2, R156, R2 ;  /* 0x000000029c027221 */ /* 0x000fe60000010000 */
[C---:B--2---:R-:W-:Y:S04]  /*1a110*/  HMMA.16816.F32.BF16 R132, R152.reuse, R160, R132 ;  /* 0x000000a09884723c */ /* 0x044fe80000041884 */
[----:B------:R-:W-:Y:S01]  /*1a120*/  FADD.FTZ R235, R10, R2 ;  /* 0x000000020aeb7221 */ /* 0x000fe20000010000 */
[-C--:B------:R-:W-:Y:S01]  /*1a130*/  MOV R10, R4.reuse ;  /* 0x00000004000a7202 */ /* 0x080fe20000000f00 */
[----:B------:R-:W-:Y:S02]  /*1a140*/  FADD.FTZ R2, R165, R3 ;  /* 0x00000003a5027221 */ /* 0x000fe40000010000 */
        /* <DEDUP_REMOVED lines=18> */
[----:B------:R-:W-:Y:S04]  /*1a270*/  MOV R5, R4 ;  /* 0x0000000400057202 */ /* 0x000fe80000000f00 */
        /* <DEDUP_REMOVED lines=40> */
.L_x_3081:
[----:B------:R-:W-:-:S13]  /*1a500*/  ISETP.GE.AND P0, PT, R218, R240, PT ;  /* 0x000000f0da00720c */ /* 0x000fda0003f06270 */
[----:B------:R-:W-:Y:S05]  /*1a510*/  @!P0 BRA `(.L_x_3095) ;  /* 0x00002c1000008947 */ /* 0x000fea0003800000 */
.L_x_3107:
[----:B------:R-:W-:Y:S04]  /*1a520*/  DEPBAR.LE SB0, 0x0 ;  /* 0x000080000000791a */ /* 0x000fe80000000000 */
[----:B------:R-:W-:Y:S01]  /*1a530*/  WARPSYNC 0xffffffff ;  /* 0xffffffff00007948 */ /* 0x000fe20003800000 */
[----:B------:R-:W-:Y:S01]  /*1a540*/  BAR.SYNC.DEFER_BLOCKING 0x0 ;  /* 0x0000000000007b1d */ /* 0x000fe20000010000 */
[----:B------:R-:W-:Y:S02]  /*1a550*/  SHF.R.S32.HI R2, RZ, 0x1f, R222 ;  /* 0x0000001fff027819 */ /* 0x000fe400000114de */
[----:B------:R-:W-:Y:S03]  /*1a560*/  SHF.R.S32.HI R9, RZ, 0x1f, R221 ;  /* 0x0000001fff097819 */ /* 0x000fe600000114dd */
[----:B------:R-:W-:Y:S02]  /*1a570*/  IMAD R4, R2, c[0x0][0x208], RZ ;  /* 0x0000820002047a24 */ /* 0x000fe400078e02ff */
[C---:B------:R-:W-:Y:S04]  /*1a580*/  IMAD.WIDE.U32 R2, R222.reuse, c[0x0][0x208], RZ ;  /* 0x00008200de027a25 */ /* 0x040fe800078e00ff */
[----:B------:R-:W-:Y:S05]  /*1a590*/  IMAD R4, R222, c[0x0][0x20c], R4 ;  /* 0x00008300de047a24 */ /* 0x000fea00078e0204 */
[----:B------:R-:W-:Y:S01]  /*1a5a0*/  IADD3 R3, R3, R4, RZ ;  /* 0x0000000403037210 */ /* 0x000fe20007ffe0ff */
[----:B------:R-:W-:Y:S01]  /*1a5b0*/  IMAD R4, R9, c[0x0][0x218], RZ ;  /* 0x0000860009047a24 */ /* 0x000fe200078e02ff */
[----:B------:R-:W-:Y:S03]  /*1a5c0*/  MOV R9, R6 ;  /* 0x0000000600097202 */ /* 0x000fe60000000f00 */
[C---:B------:R-:W-:Y:S01]  /*1a5d0*/  IMAD.WIDE.U32 R2, R221.reuse, c[0x0][0x218], R2 ;  /* 0x00008600dd027a25 */ /* 0x040fe200078e0002 */
[----:B------:R1:W2:Y:S03]  /*1a5e0*/  LDSM.16.M88.4 R32, [R200] ;  /* 0x00000000c820783b */ /* 0x0002a60000000200 */
[----:B------:R-:W-:Y:S01]  /*1a5f0*/  IMAD R4, R221, c[0x0][0x21c], R4 ;  /* 0x00008700dd047a24 */ /* 0x000fe200078e0204 */
[----:B------:R-:W-:Y:S01]  /*1a600*/  IADD3 R2, P0, R242, R2, RZ ;  /* 0x00000002f2027210 */ /* 0x000fe20007f1e0ff */
[----:B------:R1:W3:Y:S03]  /*1a610*/  LDSM.16.M88.4 R16, [R151] ;  /* 0x000000009710783b */ /* 0x0002e60000000200 */
[----:B------:R-:W-:Y:S01]  /*1a620*/  IADD3.X R3, R244, R3, R4, P0, !PT ;  /* 0x00000003f4037210 */ /* 0x000fe200007fe404 */
[----:B------:R1:W4:Y:S01]  /*1a630*/  LDSM.16.M88.4 R24, [R151+0x800] ;  /* 0x000800009718783b */ /* 0x0003220000000200 */
[C---:B------:R-:W-:Y:S03]  /*1a640*/  LEA R10, P0, R2.reuse, c[0x0][0x1f8], 0x1 ;  /* 0x00007e00020a7a11 */ /* 0x040fe600078008ff */
[----:B------:R1:W1:Y:S01]  /*1a650*/  LDSM.16.M88.4 R176, [R151+0x1000] ;  /* 0x0010000097b0783b */ /* 0x0002620000000200 */
[----:B------:R-:W-:Y:S03]  /*1a660*/  LEA.HI.X R4, R2, c[0x0][0x1fc], R3, 0x1, P0 ;  /* 0x00007f0002047a11 */ /* 0x000fe600000f0c03 */
[----:B------:R1:W1:Y:S04]  /*1a670*/  LDSM.16.M88.4 R180, [R201] ;  /* 0x00000000c9b4783b */ /* 0x0002680000000200 */
[----:B------:R1:W1:Y:S04]  /*1a680*/  LDSM.16.M88.4 R184, [R204] ;  /* 0x00000000ccb8783b */ /* 0x0002680000000200 */
[----:B------:R1:W1:Y:S04]  /*1a690*/  LDSM.16.M88.4 R188, [R214] ;  /* 0x00000000d6bc783b */ /* 0x0002680000000200 */
[----:B------:R1:W1:Y:S01]  /*1a6a0*/  LDSM.16.M88.4 R192, [R215] ;  /* 0x00000000d7c0783b */ /* 0x0002620000000200 */
[----:B------:R-:W-:-:S05]  /*1a6b0*/  BRA.DIV ~URZ, `(.L_x_3096) ;  /* 0x00009f327f007947 */ /* 0x000fca000b800000 */
[----:B------:R4:W3:Y:S02]  /*1a6c0*/  SHFL.IDX PT, R2, R4, RZ, 0x181f ;  /* 0x00181fff04027589 */ /* 0x0008e400000e0000 */
.L_x_3195:
[----:B------:R-:W5:Y:S01]  /*1a6d0*/  SHFL.IDX PT, R3, R10, RZ, 0x181f ;  /* 0x00181fff0a037589 */ /* 0x000f6200000e0000 */
[----:B------:R-:W-:Y:S01]  /*1a6e0*/  ISETP.GE.AND P4, PT, R140, c[0x0][0x1d4], PT ;  /* 0x000075008c007a0c */ /* 0x000fe20003f86270 */
[----:B------:R-:W-:Y:S01]  /*1a6f0*/  BSSY B0, `(.L_x_3097) ;  /* 0x0000027000007945 */ /* 0x000fe20003800000 */
[----:B------:R-:W-:Y:S01]  /*1a700*/  ISETP.GE.AND P3, PT, R142, c[0x0][0x1d4], PT ;  /* 0x000075008e007a0c */ /* 0x000fe20003f66270 */
[----:B------:R-:W4:Y:S01]  /*1a710*/  S2R R20, SR_TID.X ;  /* 0x0000000000147919 */ /* 0x000f220000002100 */
[----:B------:R-:W-:Y:S02]  /*1a720*/  ISETP.GE.AND P5, PT, R219, c[0x0][0x1d4], PT ;  /* 0x00007500db007a0c */ /* 0x000fe40003fa6270 */
[----:B------:R-:W-:Y:S02]  /*1a730*/  ISETP.GE.AND P2, PT, R220, c[0x0][0x1d4], PT ;  /* 0x00007500dc007a0c */ /* 0x000fe40003f46270 */
[C---:B-----5:R-:W-:Y:S05]  /*1a740*/  IADD3 R14, P0, R3.reuse, R230, RZ ;  /* 0x000000e6030e7210 */ /* 0x060fea0007f1e0ff */
[C---:B---3--:R-:W-:Y:S01]  /*1a750*/  IMAD.X R15, R2.reuse, 0x1, R231, P0 ;  /* 0x00000001020f7824 */ /* 0x048fe200000e06e7 */
[C---:B------:R-:W-:Y:S04]  /*1a760*/  IADD3 R12, P0, R3.reuse, R229, RZ ;  /* 0x000000e5030c7210 */ /* 0x040fe80007f1e0ff */
[----:B------:R-:W-:Y:S01]  /*1a770*/  @!PT LDS RZ, [RZ] ;  /* 0x00000000fffff984 */ /* 0x000fe20000000800 */
[----:B------:R-:W-:Y:S01]  /*1a780*/  @!PT LDS RZ, [RZ] ;  /* 0x00000000fffff984 */ /* 0x000fe20000000800 */
[----:B------:R3:W-:Y:S01]  /*1a790*/  LDGSTS.E.BYPASS.LTC128B.128 [R217+0x4080], [R14.64], !P4 ;  /* 0x040800000ed97fae */ /* 0x0007e2000e101d46 */
[C---:B------:R-:W-:Y:S05]  /*1a7a0*/  IMAD.X R13, R2.reuse, 0x1, R226, P0 ;  /* 0x00000001020d7824 */ /* 0x040fea00000e06e2 */
[----:B------:R5:W-:Y:S02]  /*1a7b0*/  LDGSTS.E.BYPASS.LTC128B.128 [R217+0x5880], [R12.64], !P3 ;  /* 0x058800000cd97fae */ /* 0x000be4000d901d46 */
[C---:B-----5:R-:W-:Y:S05]  /*1a7c0*/  IADD3 R12, P0, R3.reuse, R228, RZ ;  /* 0x000000e4030c7210 */ /* 0x060fea0007f1e0ff */
[C---:B------:R-:W-:Y:S05]  /*1a7d0*/  IMAD.X R13, R2.reuse, 0x1, R227, P0 ;  /* 0x00000001020d7824 */ /* 0x040fea00000e06e3 */
[----:B------:R5:W-:Y:S02]  /*1a7e0*/  LDGSTS.E.BYPASS.LTC128B.128 [R217+0x7080], [R12.64], !P5 ;  /* 0x070800000cd97fae */ /* 0x000be4000e901d46 */
[----:B-----5:R-:W-:Y:S05]  /*1a7f0*/  IADD3 R12, P0, R3, R225, RZ ;  /* 0x000000e1030c7210 */ /* 0x020fea0007f1e0ff */
[----:B------:R-:W-:Y:S01]  /*1a800*/  IMAD.X R13, R2, 0x1, R224, P0 ;  /* 0x00000001020d7824 */ /* 0x000fe200000e06e0 */
[----:B----4-:R-:W-:Y:S04]  /*1a810*/  ISETP.GT.AND P0, PT, R20, 0x7f, PT ;  /* 0x0000007f1400780c */ /* 0x010fe80003f04270 */
[----:B------:R3:W-:Y:S09]  /*1a820*/  LDGSTS.E.BYPASS.LTC128B.128 [R217+0x8880], [R12.64], !P2 ;  /* 0x088800000cd97fae */ /* 0x0007f2000d101d46 */
[----:B------:R-:W-:-:S05]  /*1a830*/  @P0 BRA `(.L_x_3098) ;  /* 0x0000012000000947 */ /* 0x000fca0003800000 */
[----:B------:R-:W-:-:S05]  /*1a840*/  BRA.DIV ~URZ, `(.L_x_3099) ;  /* 0x00009e127f007947 */ /* 0x000fca000b800000 */
[----:B------:R-:W4:Y:S04]  /*1a850*/  SHFL.IDX PT, R4, R4, 0x1, 0x181f ;  /* 0x00381f0004047f89 */ /* 0x000f2800000e0000 */
[----:B------:R3:W2:Y:S02]  /*1a860*/  SHFL.IDX PT, R2, R10, 0x1, 0x181f ;  /* 0x00381f000a027f89 */ /* 0x0006a400000e0000 */
.L_x_3196:
[----:B--23--:R-:W-:Y:S05]  /*1a870*/  IADD3 R12, P0, R2, R230, RZ ;  /* 0x000000e6020c7210 */ /* 0x00cfea0007f1e0ff */
        /* <DEDUP_REMOVED lines=14> */
.L_x_3098:
[----:B------:R-:W-:Y:S05]  /*1a960*/  BSYNC B0 ;  /* 0x0000000000007941 */ /* 0x000fea0003800000 */
.L_x_3097:
[----:B------:R-:W0:Y:S01]  /*1a970*/  LDGDEPBAR ;  /* 0x00000000000079af */ /* 0x000e220000000000 */
[----:B------:R-:W-:Y:S01]  /*1a980*/  WARPSYNC 0xffffffff ;  /* 0xffffffff00007948 */ /* 0x000fe20003800000 */
[C---:B--23--:R-:W-:Y:S01]  /*1a990*/  HMMA.16816.F32.BF16 R12, R32.reuse, R16, RZ ;  /* 0x00000010200c723c */ /* 0x04cfe200000418ff */
        /* <DEDUP_REMOVED lines=190> */
.L_x_3197:
[----:B------:R-:W-:-:S05]  /*1b580*/  BRA.DIV ~URZ, `(.L_x_3103) ;  /* 0x000092127f007947 */ /* 0x000fca000b800000 */
[----:B------:R3:W4:Y:S02]  /*1b590*/  SHFL.IDX PT, R2, R179, RZ, 0x181f ;  /* 0x00181fffb3027589 */ /* 0x00072400000e0000 */
.L_x_3198:
[----:B----4-:R-:W-:Y:S05]  /*1b5a0*/  @P0 IADD3 R176, P1, R2, R230, RZ ;  /* 0x000000e602b00210 */ /* 0x010fea0007f3e0ff */
[----:B--2---:R-:W-:Y:S05]  /*1b5b0*/  @P0 IMAD.X R177, R4, 0x1, R231, P1 ;  /* 0x0000000104b10824 */ /* 0x004fea00008e06e7 */
[----:B------:R-:W-:Y:S01]  /*1b5c0*/  @!PT LDS RZ, [RZ] ;  /* 0x00000000fffff984 */ /* 0x000fe20000000800 */
[----:B------:R-:W-:Y:S01]  /*1b5d0*/  @!PT LDS RZ, [RZ] ;  /* 0x00000000fffff984 */ /* 0x000fe20000000800 */
[----:B------:R-:W-:Y:S01]  /*1b5e0*/  @!PT LDS RZ, [RZ] ;  /* 0x00000000fffff984 */ /* 0x000fe20000000800 */
[----:B------:R2:W-:Y:S02]  /*1b5f0*/  @P0 LDGSTS.E.BYPASS.LTC128B.128 [R216+0xa080], [R176.64], !P4 ;  /* 0x0a080000b0d80fae */ /* 0x0005e4000e101d46 */
[----:B--2---:R-:W-:Y:S05]  /*1b600*/  @P0 IADD3 R176, P1, R2, R229, RZ ;  /* 0x000000e502b00210 */ /* 0x004fea0007f3e0ff */
[----:B------:R-:W-:Y:S05]  /*1b610*/  @P0 IMAD.X R177, R4, 0x1, R226, P1 ;  /* 0x0000000104b10824 */ /* 0x000fea00008e06e2 */
[----:B------:R2:W-:Y:S02]  /*1b620*/  @P0 LDGSTS.E.BYPASS.LTC128B.128 [R216+0xb880], [R176.64], !P3 ;  /* 0x0b880000b0d80fae */ /* 0x0005e4000d901d46 */
[----:B--2---:R-:W-:Y:S05]  /*1b630*/  @P0 IADD3 R176, P1, R2, R228, RZ ;  /* 0x000000e402b00210 */ /* 0x004fea0007f3e0ff */
[----:B------:R-:W-:Y:S01]  /*1b640*/  @P0 IMAD.X R177, R4, 0x1, R227, P1 ;  /* 0x0000000104b10824 */ /* 0x000fe200008e06e3 */
[----:B------:R-:W-:Y:S04]  /*1b650*/  @P0 IADD3 R2, P1, R2, R225, RZ ;  /* 0x000000e102020210 */ /* 0x000fe80007f3e0ff */
[----:B------:R2:W-:Y:S01]  /*1b660*/  @P0 LDGSTS.E.BYPASS.LTC128B.128 [R216+0xd080], [R176.64], !P5 ;  /* 0x0d080000b0d80fae */ /* 0x0005e2000e901d46 */
[----:B------:R-:W-:Y:S05]  /*1b670*/  @P0 IMAD.X R3, R4, 0x1, R224, P1 ;  /* 0x0000000104030824 */ /* 0x000fea00008e06e0 */
[----:B------:R2:W-:Y:S01]  /*1b680*/  @P0 LDGSTS.E.BYPASS.LTC128B.128 [R216+0xe880], [R2.64], !P2 ;  /* 0x0e88000002d80fae */ /* 0x0005e2000d101d46 */
[----:B------:R-:W-:Y:S01]  /*1b690*/  ISETP.GE.AND P0, PT, R10, 0x21, PT ;  /* 0x000000210a00780c */ /* 0x000fe20003f06270 */
[----:B------:R-:W-:-:S06]  /*1b6a0*/  BRA.DIV ~URZ, `(.L_x_3104) ;  /* 0x000091627f007947 */ /* 0x000fcc000b800000 */
[----:B------:R4:W1:Y:S04]  /*1b6b0*/  SHFL.IDX PT, R4, R178, 0x1, 0x181f ;  /* 0x00381f00b2047f89 */ /* 0x00086800000e0000 */
[----:B--2---:R4:W2:Y:S02]  /*1b6c0*/  SHFL.IDX PT, R2, R179, 0x1, 0x181f ;  /* 0x00381f00b3027f89 */ /* 0x0048a400000e0000 */
.L_x_3199:
[----:B--2---:R-:W-:Y:S05]  /*1b6d0*/  @P0 IADD3 R176, P1, R2, R230, RZ ;  /* 0x000000e602b00210 */ /* 0x004fea0007f3e0ff */
[----:B-1----:R-:W-:Y:S05]  /*1b6e0*/  @P0 IMAD.X R177, R4, 0x1, R231, P1 ;  /* 0x0000000104b10824 */ /* 0x002fea00008e06e7 */
[----:B------:R-:W-:Y:S01]  /*1b6f0*/  @!PT LDS RZ, [RZ] ;  /* 0x00000000fffff984 */ /* 0x000fe20000000800 */
[----:B------:R-:W-:Y:S01]  /*1b700*/  @!PT LDS RZ, [RZ] ;  /* 0x00000000fffff984 */ /* 0x000fe20000000800 */
[----:B------:R-:W-:Y:S01]  /*1b710*/  @!PT LDS RZ, [RZ] ;  /* 0x00000000fffff984 */ /* 0x000fe20000000800 */
[----:B------:R1:W-:Y:S02]  /*1b720*/  @P0 LDGSTS.E.BYPASS.LTC128B.128 [R217+0xb080], [R176.64], !P4 ;  /* 0x0b080000b0d90fae */ /* 0x0003e4000e101d46 */
[----:B-1----:R-:W-:Y:S05]  /*1b730*/  @P0 IADD3 R176, P1, R2, R229, RZ ;  /* 0x000000e502b00210 */ /* 0x002fea0007f3e0ff */
[----:B------:R-:W-:Y:S05]  /*1b740*/  @P0 IMAD.X R177, R4, 0x1, R226, P1 ;  /* 0x0000000104b10824 */ /* 0x000fea00008e06e2 */
[----:B------:R1:W-:Y:S02]  /*1b750*/  @P0 LDGSTS.E.BYPASS.LTC128B.128 [R217+0xc880], [R176.64], !P3 ;  /* 0x0c880000b0d90fae */ /* 0x0003e4000d901d46 */
[----:B-1----:R-:W-:Y:S05]  /*1b760*/  @P0 IADD3 R176, P1, R2, R228, RZ ;  /* 0x000000e402b00210 */ /* 0x002fea0007f3e0ff */
[----:B------:R-:W-:Y:S01]  /*1b770*/  @P0 IMAD.X R177, R4, 0x1, R227, P1 ;  /* 0x0000000104b10824 */ /* 0x000fe200008e06e3 */
[----:B------:R-:W-:Y:S04]  /*1b780*/  @P0 IADD3 R2, P1, R2, R225, RZ ;  /* 0x000000e102020210 */ /* 0x000fe80007f3e0ff */
[----:B------:R1:W-:Y:S01]  /*1b790*/  @P0 LDGSTS.E.BYPASS.LTC128B.128 [R217+0xe080], [R176.64], !P5 ;  /* 0x0e080000b0d90fae */ /* 0x0003e2000e901d46 */
[----:B------:R-:W-:Y:S05]  /*1b7a0*/  @P0 IMAD.X R3, R4, 0x1, R224, P1 ;  /* 0x0000000104030824 */ /* 0x000fea00008e06e0 */
[----:B------:R1:W-:Y:S03]  /*1b7b0*/  @P0 LDGSTS.E.BYPASS.LTC128B.128 [R217+0xf880], [R2.64], !P2 ;  /* 0x0f88000002d90fae */ /* 0x0003e6000d101d46 */
.L_x_3101:
[----:B------:R-:W-:Y:S05]  /*1b7c0*/  BSYNC B0 ;  /* 0x0000000000007941 */ /* 0x000fea0003800000 */
.L_x_3100:
        /* <DEDUP_REMOVED lines=27> */
.L_x_3200:
[----:B-12---:R-:W-:Y:S01]  /*1b980*/  FMNMX.FTZ R4, R4, R2, !PT ;  /* 0x0000000204047209 */ /* 0x006fe20007810000 */
[----:B------:R-:W-:-:S05]  /*1b990*/  BRA.DIV ~URZ, `(.L_x_3106) ;  /* 0x00008f927f007947 */ /* 0x000fca000b800000 */
[----:B------:R-:W1:Y:S02]  /*1b9a0*/  SHFL.BFLY PT, R2, R4, 0x1, 0x1f ;  /* 0x0c201f0004027f89 */ /* 0x000e6400000e0000 */
[----:B-1----:R-:W-:Y:S02]  /*1b9b0*/  FMNMX.FTZ R6, R4, R2, !PT ;  /* 0x0000000204067209 */ /* 0x002fe40007810000 */
[----:B------:R-:W1:Y:S02]  /*1b9c0*/  SHFL.BFLY PT, R2, R10, 0x2, 0x1f ;  /* 0x0c401f000a027f89 */ /* 0x000e6400000e0000 */
[----:B-1----:R-:W-:Y:S05]  /*1b9d0*/  FMNMX.FTZ R4, R10, R2, !PT ;  /* 0x000000020a047209 */ /* 0x002fea0007810000 */
[----:B------:R1:W2:Y:S02]  /*1b9e0*/  SHFL.BFLY PT, R2, R4, 0x1, 0x1f ;  /* 0x0c201f0004027f89 */ /* 0x0002a400000e0000 */
.L_x_3201:
        /* <DEDUP_REMOVED lines=19> */
[----:B------:R-:W-:Y:S02]  /*1bb20*/  FFMA.FTZ R186, R21, c[0x0][0x2d0], -R9 ;  /* 0x0000b40015ba7a23 */ /* 0x000fe40000010809 */
[----:B------:R-:W-:Y:S10]  /*1bb30*/  MUFU.EX2 R9, R13 ;  /* 0x0000000d00097308 */ /* 0x000ff40000000800 */
[----:B------:R-:W-:Y:S10]  /*1bb40*/  MUFU.EX2 R13, R12 ;  /* 0x0000000c000d7308 */ /* 0x000ff40000000800 */
[----:B------:R-:W1:Y:S02]  /*1bb50*/  MUFU.EX2 R12, R10 ;  /* 0x0000000a000c7308 */ /* 0x000e640000000800 */
[----:B-1--4-:R-:W-:Y:S01]  /*1bb60*/  F2FP.BF16.PACK_AB R178, R12, R13 ;  /* 0x0000000d0cb2723e */ /* 0x012fe200000010ff */
        /* <DEDUP_REMOVED lines=10> */
[--C-:B---3--:R-:W-:Y:S02]  /*1bc10*/  FFMA.FTZ R179, R19, c[0x0][0x2d0], -R9.reuse ;  /* 0x0000b40013b37a23 */ /* 0x108fe40000010809 */
        /* <DEDUP_REMOVED lines=12> */
[----:B------:R-:W-:Y:S02]  /*1bce0*/  FADD.FTZ R10, R13, R10 ;  /* 0x0000000a0d0a7221 */ /* 0x000fe40000010000 */
[C---:B-1----:R-:W-:Y:S02]  /*1bcf0*/  FMUL.FTZ R34, R2.reuse, R154 ;  /* 0x0000009a02227220 */ /* 0x042fe40000410000 */
[----:B------:R-:W-:Y:S02]  /*1bd00*/  FMUL.FTZ R35, R2, R155 ;  /* 0x0000009b02237220 */ /* 0x000fe40000410000 */
[----:B------:R-:W1:Y:S01]  /*1bd10*/  LDSM.16.MT88.4 R152, [R196] ;  /* 0x00000000c498783b */ /* 0x000e620000004200 */
[C---:B------:R-:W-:Y:S01]  /*1bd20*/  FMUL.FTZ R21, R3.reuse, R165 ;  /* 0x000000a503157220 */ /* 0x040fe20000410000 */
        /* <DEDUP_REMOVED lines=28> */
[----:B------:R-:W-:Y:S01]  /*1bef0*/  FMUL.FTZ R37, R3, R37 ;  /* 0x0000002503257220 */ /* 0x000fe20000410000 */
[----:B---3--:R-:W-:Y:S01]  /*1bf00*/  F2FP.BF16.PACK_AB R177, R172, R5 ;  /* 0x00000005acb1723e */ /* 0x008fe200000010ff */
[C---:B------:R-:W-:Y:S01]  /*1bf10*/  FMUL.FTZ R38, R2.reuse, R38 ;  /* 0x0000002602267220 */ /* 0x040fe20000410000 */
        /* <DEDUP_REMOVED lines=131> */
[C---:B---3--:R-:W-:Y:S04]  /*1c750*/  FADD.FTZ R2, R3.reuse, R2 ;  /* 0x0000000203027221 */ /* 0x048fe80000010000 */
        /* <DEDUP_REMOVED lines=94> */
[----:B------:R-:W-:Y:S02]  /*1cd40*/  FADD.FTZ R235, R10, R2 ;  /* 0x000000020aeb7221 */ /* 0x000fe40000010000 */
        /* <DEDUP_REMOVED lines=18> */
[----:B------:R-:W-:Y:S01]  /*1ce70*/  IADD3 R2, R218, -0x1, RZ ;  /* 0xffffffffda027810 */ /* 0x000fe20007ffe0ff */
[----:B------:R-:W-:Y:S03]  /*1ce80*/  FADD.FTZ R233, R9, R3 ;  /* 0x0000000309e97221 */ /* 0x000fe60000010000 */
[----:B------:R-:W-:Y:S01]  /*1ce90*/  MOV R218, R2 ;  /* 0x0000000200da7202 */ /* 0x000fe20000000f00 */
        /* <DEDUP_REMOVED lines=41> */
.L_x_3095:
[----:B------:R-:W-:Y:S05]  /*1d130*/  BRA.DIV ~URZ, `(.L_x_3108) ;  /* 0x000078d27f007947 */ /* 0x000fea000b800000 */
[----:B------:R1:W2:Y:S02]  /*1d140*/  SHFL.BFLY PT, R2, R235, 0x2, 0x1f ;  /* 0x0c401f00eb027f89 */ /* 0x0002a400000e0000 */
.L_x_3202:
[----:B--2---:R-:W-:Y:S01]  /*1d150*/  FADD.FTZ R4, R2, R235 ;  /* 0x000000eb02047221 */ /* 0x004fe20000010000 */
[----:B------:R-:W-:Y:S05]  /*1d160*/  BRA.DIV ~URZ, `(.L_x_3109) ;  /* 0x000079027f007947 */ /* 0x000fea000b800000 */
[----:B------:R-:W2:Y:S02]  /*1d170*/  SHFL.BFLY PT, R2, R4, 0x1, 0x1f ;  /* 0x0c201f0004027f89 */ /* 0x000ea400000e0000 */
[----:B--2---:R-:W-:-:S02]  /*1d180*/  FADD.FTZ R9, R4, R2 ;  /* 0x0000000204097221 */ /* 0x004fc40000010000 */
[----:B------:R-:W2:Y:S02]  /*1d190*/  SHFL.BFLY PT, R2, R233, 0x2, 0x1f ;  /* 0x0c401f00e9027f89 */ /* 0x000ea400000e0000 */
[----:B--2---:R-:W-:-:S05]  /*1d1a0*/  FADD.FTZ R4, R2, R233 ;  /* 0x000000e902047221 */ /* 0x004fca0000010000 */
[----:B------:R2:W3:Y:S02]  /*1d1b0*/  SHFL.BFLY PT, R2, R4, 0x1, 0x1f ;  /* 0x0c201f0004027f89 */ /* 0x0004e400000e0000 */
.L_x_3203:
[----:B------:R-:W-:Y:S01]  /*1d1c0*/  FSETP.NE.FTZ.AND P0, PT, R9, RZ, PT ;  /* 0x000000ff0900720b */ /* 0x000fe20003f15000 */
[----:B--23--:R-:W-:Y:S01]  /*1d1d0*/  FADD.FTZ R4, R2, R4 ;  /* 0x0000000402047221 */ /* 0x00cfe20000010000 */
[----:B------:R-:W-:Y:S02]  /*1d1e0*/  MOV R3, RZ ;  /* 0x000000ff00037202 */ /* 0x000fe40000000f00 */
[----:B------:R-:W-:Y:S02]  /*1d1f0*/  MOV R20, 0xff800000 ;  /* 0xff80000000147802 */ /* 0x000fe40000000f00 */
[----:B------:R-:W-:-:S07]  /*1d200*/  MOV R21, 0xff800000 ;  /* 0xff80000000157802 */ /* 0x000fce0000000f00 */
[----:B------:R-:W2:Y:S01]  /*1d210*/  @P0 MUFU.LG2 R2, R9 ;  /* 0x0000000900020308 */ /* 0x000ea20000000c00 */
[----:B------:R-:W-:-:S07]  /*1d220*/  @P0 MOV R10, 0x3f317218 ;  /* 0x3f317218000a0802 */ /* 0x000fce0000000f00 */
[----:B------:R2:W3:Y:S02]  /*1d230*/  @P0 MUFU.RCP R3, R9 ;  /* 0x0000000900030308 */ /* 0x0004e40000001000 */
[----:B--2---:R-:W-:Y:S02]  /*1d240*/  @P0 FMUL.FTZ R9, R2, 0.69314718246459960938 ;  /* 0x3f31721802090820 */ /* 0x004fe40000410000 */
[----:B------:R-:W-:Y:S02]  /*1d250*/  @P0 FMUL.FTZ R2, R10, c[0x0][0x2d0] ;  /* 0x0000b4000a020a20 */ /* 0x000fe40000410000 */
[C---:B---3--:R-:W-:Y:S02]  /*1d260*/  FMUL.FTZ R34, R3.reuse, R152 ;  /* 0x0000009803227220 */ /* 0x048fe40000410000 */
        /* <DEDUP_REMOVED lines=21> */
[C---:B--2---:R-:W-:Y:S02]  /*1d3c0*/  FMUL.FTZ R136, R2.reuse, R154 ;  /* 0x0000009a02887220 */ /* 0x044fe40000410000 */
        /* <DEDUP_REMOVED lines=115> */
.L_x_2992:
[----:B------:R2:W5:Y:S04]  /*1db00*/  LDL R5, [R1+0x10] ;  /* 0x0000100001057983 */ /* 0x0005680000100800 */
[----:B------:R-:W3:Y:S01]  /*1db10*/  S2R R3, SR_TID.X ;  /* 0x0000000000037919 */ /* 0x000ee20000002100 */
[----:B------:R-:W-:Y:S01]  /*1db20*/  BSSY B0, `(.L_x_3110) ;  /* 0x0000011000007945 */ /* 0x000fe20003800000 */
[----:B---3--:R-:W-:-:S13]  /*1db30*/  LOP3.LUT P0, RZ, R3, 0xff, RZ, 0xc0, !PT ;  /* 0x000000ff03ff7812 */ /* 0x008fda000780c0ff */
[----:B------:R-:W-:Y:S05]  /*1db40*/  @P0 BRA `(.L_x_3111) ;  /* 0x000000e000000947 */ /* 0x000fea0003800000 */
[----:B--2---:R-:W2:Y:S01]  /*1db50*/  S2R R3, SR_LANEID ;  /* 0x0000000000037919 */ /* 0x004ea20000000000 */
[----:B------:R-:W-:Y:S01]  /*1db60*/  VOTEU.ANY UR4, UPT, PT ;  /* 0x0000000000047886 */ /* 0x000fe200038e0100 */
[----:B------:R-:W-:Y:S01]  /*1db70*/  IMAD.MOV.U32 R10, RZ, RZ, c[0x0][0x560] ;  /* 0x00015800ff0a7624 */ /* 0x000fe200078e00ff */
[----:B----4-:R-:W2:Y:S01]  /*1db80*/  FLO.U32 R4, UR4 ;  /* 0x0000000400047d00 */ /* 0x010ea200080e0000 */
        /* <DEDUP_REMOVED lines=8> */
[----:B---3-5:R-:W-:-:S05]  /*1dc10*/  IADD3 R5, R4, c[0x0][0xc], R3 ;  /* 0x0000030004057a10 */ /* 0x028fca0007ffe003 */
[----:B------:R2:W-:Y:S02]  /*1dc20*/  STL [R1+0x10], R5 ;  /* 0x0000100501007387 */ /* 0x0005e40000100800 */
.L_x_3111:
[----:B--2---:R-:W-:Y:S05]  /*1dc30*/  BSYNC B0 ;  /* 0x0000000000007941 */ /* 0x004fea0003800000 */
.L_x_3110:
[----:B------:R-:W-:Y:S01]  /*1dc40*/  PRMT R2, R2, 0x9910, RZ ;  /* 0x0000991002027816 */ /* 0x000fe200000000ff */
[----:B------:R-:W-:Y:S01]  /*1dc50*/  BSSY B1, `(.L_x_3112) ;  /* 0x0000414000017945 */ /* 0x000fe20003800000 */
[----:B-----5:R-:W-:Y:S02]  /*1dc60*/  IMAD.MOV.U32 R114, RZ, RZ, R5 ;  /* 0x000000ffff727224 */ /* 0x020fe400078e0005 */
[----:B------:R-:W-:-:S13]  /*1dc70*/  ISETP.NE.AND P0, PT, R2, RZ, PT ;  /* 0x000000ff0200720c */ /* 0x000fda0003f05270 */
[----:B------:R-:W-:Y:S05]  /*1dc80*/  @!P0 BRA `(.L_x_3113) ;  /* 0x000033b000008947 */ /* 0x000fea0003800000 */
[----:B----4-:R-:W2:Y:S04]  /*1dc90*/  LDL R4, [R1+0x38] ;  /* 0x0000380001047983 */ /* 0x010ea80000100800 */
        /* <DEDUP_REMOVED lines=109> */
[----:B-1----:R-:W2:Y:S04]  /*1e370*/  LDL.LU R4, [R1+0x28] ;  /* 0x0000280001047983 */ /* 0x002ea80000300800 */
[----:B------:R-:W2:Y:S01]  /*1e380*/  LDL.LU R10, [R1+0x2c] ;  /* 0x00002c00010a7983 */ /* 0x000ea20000300800 */
[----:B------:R-:W-:-:S02]  /*1e390*/  F2FP.BF16.PACK_AB R3, R109, R108 ;  /* 0x0000006c6d03723e */ /* 0x000fc400000010ff */
[----:B------:R-:W-:-:S03]  /*1e3a0*/  F2FP.BF16.PACK_AB R2, R95, R94 ;  /* 0x0000005e5f02723e */ /* 0x000fc600000010ff */
[----:B------:R1:W-:Y:S04]  /*1e3b0*/  STS [R14+0xc000], R3 ;  /* 0x00c000030e007388 */ /* 0x0003e80000000800 */
[----:B------:R4:W-:Y:S01]  /*1e3c0*/  STS [R14+0xc400], R2 ;  /* 0x00c400020e007388 */ /* 0x0009e20000000800 */
[----:B-1----:R-:W-:Y:S02]  /*1e3d0*/  F2FP.BF16.PACK_AB R3, R113, R112 ;  /* 0x000000707103723e */ /* 0x002fe400000010ff */
[----:B----4-:R-:W-:-:S03]  /*1e3e0*/  F2FP.BF16.PACK_AB R2, R99, R98 ;  /* 0x000000626302723e */ /* 0x010fc600000010ff */
        /* <DEDUP_REMOVED lines=10> */
[----:B------:R-:W-:Y:S02]  /*1e490*/  ISETP.NE.U32.AND P0, PT, RZ, c[0x0][0x508], PT ;  /* 0x00014200ff007a0c */ /* 0x000fe40003f05070 */
[----:B------:R-:W-:Y:S01]  /*1e4a0*/  ISETP.NE.U32.AND P2, PT, RZ, c[0x0][0x500], PT ;  /* 0x00014000ff007a0c */ /* 0x000fe20003f45070 */
[----:B------:R-:W3:Y:S01]  /*1e4b0*/  LDL.LU R6, [R1+0x14] ;  /* 0x0000140001067983 */ /* 0x000ee20000300800 */
[----:B------:R-:W-:Y:S02]  /*1e4c0*/  ISETP.NE.AND.EX P1, PT, RZ, c[0x0][0x50c], PT, P0 ;  /* 0x00014300ff007a0c */ /* 0x000fe40003f25300 */
[----:B-1----:R-:W-:-:S02]  /*1e4d0*/  F2FP.BF16.PACK_AB R3, R157, R156 ;  /* 0x0000009c9d03723e */ /* 0x002fc400000010ff */
        /* <DEDUP_REMOVED lines=9> */
[----:B------:R-:W-:Y:S01]  /*1e570*/  STS [R5+0xc000], R3 ;  /* 0x00c0000305007388 */ /* 0x000fe20000000800 */
[----:B------:R-:W-:-:S03]  /*1e580*/  IMAD.MOV.U32 R9, RZ, RZ, c[0x0][0x388] ;  /* 0x0000e200ff097624 */ /* 0x000fc600078e00ff */
        /* <DEDUP_REMOVED lines=8> */
[----:B-1----:R-:W-:-:S06]  /*1e610*/  IMAD.MOV.U32 R3, RZ, RZ, RZ ;  /* 0x000000ffff037224 */ /* 0x002fcc00078e00ff */
[----:B------:R1:W5:Y:S01]  /*1e620*/  @P2 LDG.E R3, [R4.64] ;  /* 0x0000000604032981 */ /* 0x000362000c1e1900 */
[----:B---3--:R-:W-:-:S04]  /*1e630*/  ISETP.NE.AND P0, PT, R6, RZ, PT ;  /* 0x000000ff0600720c */ /* 0x008fc80003f05270 */
[----:B------:R-:W-:Y:S01]  /*1e640*/  SEL R2, R6, c[0x0][0x3d4], P0 ;  /* 0x0000f50006027a07 */ /* 0x000fe20000000000 */
[----:B------:R-:W-:Y:S05]  /*1e650*/  @P1 BRA `(.L_x_3114) ;  /* 0x0000004000001947 */ /* 0x000fea0003800000 */
[----:B-1----:R-:W-:Y:S05]  /*1e660*/  @!P2 BRA `(.L_x_3114) ;  /* 0x000000300000a947 */ /* 0x002fea0003800000 */
[----:B-----5:R1:W2:Y:S04]  /*1e670*/  LDG.E R9, [R4.64] ;  /* 0x0000000604097981 */ /* 0x0202a8000c1e1900 */
[----:B-1----:R-:W2:Y:S02]  /*1e680*/  LDG.E R4, [R4.64+0x4] ;  /* 0x0000040604047981 */ /* 0x002ea4000c1e1900 */
[----:B--2---:R-:W-:Y:S02]  /*1e690*/  IADD3 R9, -R9, R4, RZ ;  /* 0x0000000409097210 */ /* 0x004fe40007ffe1ff */
.L_x_3114:
        /* <DEDUP_REMOVED lines=33> */
[----:B------:R-:W-:-:S04]  /*1e8b0*/  IMAD.IADD R4, R118, 0x1, R115 ;  /* 0x0000000176047824 */ /* 0x000fc800078e0273 */
        /* <DEDUP_REMOVED lines=43> */
[----:B------:R-:W-:Y:S01]  /*1eb70*/  SHF.R.S32.HI R4, RZ, 0x1f, R2 ;  /* 0x0000001fff047819 */ /* 0x000fe20000011402 */
[C---:B-1----:R-:W-:Y:S01]  /*1eb80*/  IMAD.WIDE.U32 R10, R3.reuse, c[0x0][0x3a0], RZ ;  /* 0x0000e800030a7a25 */ /* 0x042fe200078e00ff */
[----:B------:R-:W-:Y:S01]  /*1eb90*/  IADD3 R6, R0, R115, RZ ;  /* 0x0000007300067210 */ /* 0x000fe20007ffe0ff */
[----:B------:R1:W2:Y:S02]  /*1eba0*/  LDS.128 R32, [R216+0x80] ;  /* 0x00008000d8207984 */ /* 0x0002a40000000c00 */
[----:B------:R-:W-:-:S02]  /*1ebb0*/  IMAD R3, R3, c[0x0][0x3a4], R14 ;  /* 0x0000e90003037a24 */ /* 0x000fc400078e020e */
[----:B------:R-:W-:Y:S01]  /*1ebc0*/  IMAD R4, R4, c[0x0][0x3f0], RZ ;  /* 0x0000fc0004047a24 */ /* 0x000fe200078e02ff */
[----:B------:R1:W3:Y:S01]  /*1ebd0*/  LDS.128 R48, [R216+0x1080] ;  /* 0x00108000d8307984 */ /* 0x0002e20000000c00 */
[----:B------:R-:W-:Y:S01]  /*1ebe0*/  @P3 IMAD.HI.U32 R12, R6, c[0x0][0x4ec], RZ ;  /* 0x00013b00060c3a27 */ /* 0x000fe200078e00ff */
[----:B------:R-:W-:Y:S02]  /*1ebf0*/  IADD3 R11, R11, R3, RZ ;  /* 0x000000030b0b7210 */ /* 0x000fe40007ffe0ff */
        /* <DEDUP_REMOVED lines=8> */
[----:B------:R-:W-:Y:S02]  /*1ec80*/  MOV R4, R10 ;  /* 0x0000000a00047202 */ /* 0x000fe40000000f00 */
[----:B------:R1:W1:Y:S01]  /*1ec90*/  LDS.128 R44, [R216+0x5080] ;  /* 0x00508000d82c7984 */ /* 0x0002620000000c00 */
[----:B------:R-:W-:Y:S02]  /*1eca0*/  SHF.R.S32.HI R10, RZ, 0x1f, R3 ;  /* 0x0000001fff0a7819 */ /* 0x000fe40000011403 */
        /* <DEDUP_REMOVED lines=11> */
[----:B------:R-:W-:-:S02]  /*1ed60*/  SHF.R.S32.HI R4, RZ, 0x1f, R6 ;  /* 0x0000001fff047819 */ /* 0x000fc40000011406 */
[----:B------:R-:W-:Y:S01]  /*1ed70*/  IADD3 R5, R143, R115, RZ ;  /* 0x000000738f057210 */ /* 0x000fe20007ffe0ff */
        /* <DEDUP_REMOVED lines=12> */
[----:B------:R1:W1:Y:S01]  /*1ee40*/  LDS.128 R68, [R216+0xf080] ;  /* 0x00f08000d8447984 */ /* 0x0002620000000c00 */
[----:B------:R-:W-:Y:S05]  /*1ee50*/  BRA.DIV ~URZ, `(.L_x_3116) ;  /* 0x00005cf27f007947 */ /* 0x000fea000b800000 */
[----:B--234-:R2:W3:Y:S02]  /*1ee60*/  SHFL.IDX PT, R4, R6, RZ, 0x181f ;  /* 0x00181fff06047589 */ /* 0x01c4e400000e0000 */
.L_x_3204:
[----:B------:R-:W-:Y:S05]  /*1ee70*/  BRA.DIV ~URZ, `(.L_x_3117) ;  /* 0x00005d427f007947 */ /* 0x000fea000b800000 */
[----:B------:R4:W2:Y:S02]  /*1ee80*/  SHFL.IDX PT, R2, R16, RZ, 0x181f ;  /* 0x00181fff10027589 */ /* 0x0008a400000e0000 */
.L_x_3205:
        /* <DEDUP_REMOVED lines=19> */
.L_x_3119:
[----:B------:R-:W-:Y:S05]  /*1efc0*/  BSYNC B0 ;  /* 0x0000000000007941 */ /* 0x000fea0003800000 */
.L_x_3118:
[----:B------:R-:W-:Y:S05]  /*1efd0*/  BRA.DIV ~URZ, `(.L_x_3120) ;  /* 0x00005c527f007947 */ /* 0x000fea000b800000 */
[----:B---3--:R3:W4:Y:S04]  /*1efe0*/  SHFL.IDX PT, R4, R6, 0x1, 0x181f ;  /* 0x00381f0006047f89 */ /* 0x00872800000e0000 */
[----:B--2---:R3:W2:Y:S02]  /*1eff0*/  SHFL.IDX PT, R2, R16, 0x1, 0x181f ;  /* 0x00381f0010027f89 */ /* 0x0046a400000e0000 */
.L_x_3206:
        /* <DEDUP_REMOVED lines=20> */
.L_x_3122:
[----:B------:R-:W-:Y:S05]  /*1f140*/  BSYNC B0 ;  /* 0x0000000000007941 */ /* 0x000fea0003800000 */
.L_x_3121:
[----:B------:R-:W-:Y:S05]  /*1f150*/  BRA.DIV ~URZ, `(.L_x_3123) ;  /* 0x00005ba27f007947 */ /* 0x000fea000b800000 */
[----:B----4-:R4:W3:Y:S02]  /*1f160*/  SHFL.IDX PT, R4, R6, 0x2, 0x181f ;  /* 0x00581f0006047f89 */ /* 0x0108e400000e0000 */
.L_x_3207:
[----:B------:R-:W-:Y:S05]  /*1f170*/  BRA.DIV ~URZ, `(.L_x_3124) ;  /* 0x00005bf27f007947 */ /* 0x000fea000b800000 */
[----:B--2---:R2:W4:Y:S02]  /*1f180*/  SHFL.IDX PT, R2, R16, 0x2, 0x181f ;  /* 0x00581f0010027f89 */ /* 0x00452400000e0000 */
.L_x_3208:
        /* <DEDUP_REMOVED lines=20> */
.L_x_3126:
[----:B------:R-:W-:Y:S05]  /*1f2d0*/  BSYNC B0 ;  /* 0x0000000000007941 */ /* 0x000fea0003800000 */
.L_x_3125:
[----:B------:R-:W-:Y:S05]  /*1f2e0*/  BRA.DIV ~URZ, `(.L_x_3127) ;  /* 0x00005af27f007947 */ /* 0x000fea000b800000 */
[----:B---3--:R3:W2:Y:S04]  /*1f2f0*/  SHFL.IDX PT, R4, R6, 0x3, 0x181f ;  /* 0x00781f0006047f89 */ /* 0x0086a800000e0000 */
[----:B----4-:R3:W4:Y:S02]  /*1f300*/  SHFL.IDX PT, R2, R16, 0x3, 0x181f ;  /* 0x00781f0010027f89 */ /* 0x01072400000e0000 */
.L_x_3209:
        /* <DEDUP_REMOVED lines=21> */
.L_x_3115:
[----:B------:R-:W2:Y:S01]  /*1f460*/  LDL.LU R6, [R1+0x58] ;  /* 0x0000580001067983 */ /* 0x000ea20000300800 */
[----:B------:R-:W-:Y:S02]  /*1f470*/  IMAD R14, R14, c[0x0][0x408], RZ ;  /* 0x000102000e0e7a24 */ /* 0x000fe400078e02ff */
[----:B-1----:R-:W-:-:S04]  /*1f480*/  IMAD.WIDE.U32 R10, R3, c[0x0][0x408], RZ ;  /* 0x00010200030a7a25 */ /* 0x002fc800078e00ff */
[----:B------:R-:W-:Y:S01]  /*1f490*/  IMAD R14, R3, c[0x0][0x40c], R14 ;  /* 0x00010300030e7a24 */ /* 0x000fe200078e020e */
[----:B------:R-:W-:-:S04]  /*1f4a0*/  SHF.R.S32.HI R3, RZ, 0x1f, R2 ;  /* 0x0000001fff037819 */ /* 0x000fc80000011402 */
[----:B------:R-:W-:Y:S01]  /*1f4b0*/  IADD3 R11, R11, R14, RZ ;  /* 0x0000000e0b0b7210 */ /* 0x000fe20007ffe0ff */
[----:B------:R-:W-:-:S04]  /*1f4c0*/  IMAD R3, R3, c[0x0][0x440], RZ ;  /* 0x0001100003037a24 */ /* 0x000fc800078e02ff */
[----:B------:R-:W-:-:S04]  /*1f4d0*/  IMAD.WIDE.U32 R10, R5, c[0x0][0x438], R10 ;  /* 0x00010e00050a7a25 */ /* 0x000fc800078e000a */
[----:B------:R-:W-:-:S04]  /*1f4e0*/  IMAD R11, R5, c[0x0][0x43c], R11 ;  /* 0x00010f00050b7a24 */ /* 0x000fc800078e020b */
        /* <DEDUP_REMOVED lines=13> */
[----:B------:R-:W-:-:S04]  /*1f5c0*/  SHF.R.S32.HI R3, RZ, 0x1f, R2 ;  /* 0x0000001fff037819 */ /* 0x000fc80000011402 */
[----:B------:R-:W-:Y:S01]  /*1f5d0*/  SHF.R.S32.HI R5, RZ, 0x1f, R4 ;  /* 0x0000001fff057819 */ /* 0x000fe20000011404 */
[----:B------:R-:W-:-:S04]  /*1f5e0*/  IMAD R3, R3, c[0x0][0x430], RZ ;  /* 0x00010c0003037a24 */ /* 0x000fc800078e02ff */
[----:B------:R-:W-:Y:S02]  /*1f5f0*/  IMAD R2, R2, c[0x0][0x434], R3 ;  /* 0x00010d0002027a24 */ /* 0x000fe400078e0203 */
[----:B------:R-:W-:-:S03]  /*1f600*/  IMAD R5, R5, c[0x0][0x428], RZ ;  /* 0x00010a0005057a24 */ /* 0x000fc600078e02ff */
[----:B------:R-:W-:Y:S02]  /*1f610*/  IADD3 R3, R11, R2, RZ ;  /* 0x000000020b037210 */ /* 0x000fe40007ffe0ff */
[----:B------:R-:W-:-:S05]  /*1f620*/  MOV R2, R10 ;  /* 0x0000000a00027202 */ /* 0x000fca0000000f00 */
[----:B------:R-:W-:-:S04]  /*1f630*/  IMAD.WIDE.U32 R2, R4, c[0x0][0x428], R2 ;  /* 0x00010a0004027a25 */ /* 0x000fc800078e0002 */
[----:B------:R-:W-:Y:S01]  /*1f640*/  IMAD R4, R4, c[0x0][0x42c], R5 ;  /* 0x00010b0004047a24 */ /* 0x000fe200078e0205 */
[----:B------:R-:W-:-:S04]  /*1f650*/  LEA R6, P1, R2, c[0x0][0x400], 0x2 ;  /* 0x0001000002067a11 */ /* 0x000fc800078210ff */
[----:B------:R-:W-:-:S04]  /*1f660*/  IADD3 R4, R3, R4, RZ ;  /* 0x0000000403047210 */ /* 0x000fc80007ffe0ff */
[----:B------:R-:W-:Y:S01]  /*1f670*/  LEA.HI.X R5, R2, c[0x0][0x404], R4, 0x2, P1 ;  /* 0x0001010002057a11 */ /* 0x000fe200008f1404 */
[----:B------:R-:W-:Y:S05]  /*1f680*/  BRA.DIV ~URZ, `(.L_x_3129) ;  /* 0x000058227f007947 */ /* 0x000fea000b800000 */
[----:B------:R1:W2:Y:S02]  /*1f690*/  SHFL.IDX PT, R4, R5, RZ, 0x1c1f ;  /* 0x001c1fff05047589 */ /* 0x0002a400000e0000 */
.L_x_3210:
[----:B------:R-:W-:Y:S05]  /*1f6a0*/  BRA.DIV ~URZ, `(.L_x_3130) ;  /* 0x000058727f007947 */ /* 0x000fea000b800000 */
[----:B------:R3:W4:Y:S02]  /*1f6b0*/  SHFL.IDX PT, R2, R6, RZ, 0x1c1f ;  /* 0x001c1fff06027589 */ /* 0x00072400000e0000 */
.L_x_3211:
        /* <DEDUP_REMOVED lines=31> */
[----:B------:R-:W2:Y:S03]  /*1f8b0*/  LDL R27, [R1+0xa8] ;  /* 0x0000a800011b7983 */ /* 0x000ea60000100800 */
[----:B------:R-:W-:Y:S01]  /*1f8c0*/  @!P0 LEA.HI.X R11, R13, R4, R118, 0x2, P1 ;  /* 0x000000040d0b8211 */ /* 0x000fe200008f1476 */
[----:B------:R-:W2:Y:S01]  /*1f8d0*/  LDL R26, [R1+0x13c] ;  /* 0x00013c00011a7983 */ /* 0x000ea20000100800 */
[----:B------:R-:W-:-:S03]  /*1f8e0*/  ISETP.GE.AND P1, PT, R14, c[0x0][0x3c8], PT ;  /* 0x0000f2000e007a0c */ /* 0x000fc60003f26270 */
[----:B------:R1:W-:Y:S04]  /*1f8f0*/  @!P0 ST.E.64 [R10.64], R28 ;  /* 0x0000001c0a008985 */ /* 0x0003e8000c101b06 */
[----:B------:R-:W2:Y:S01]  /*1f900*/  LDL R13, [R1+0xbc] ;  /* 0x0000bc00010d7983 */ /* 0x000ea20000100800 */
[----:B-1----:R-:W-:-:S03]  /*1f910*/  @!P2 LEA R10, P0, R17, R2, 0x2 ;  /* 0x00000002110aa211 */ /* 0x002fc600078010ff */
[----:B------:R-:W4:Y:S01]  /*1f920*/  LDL R29, [R1+0xb0] ;  /* 0x0000b000011d7983 */ /* 0x000f220000100800 */
[----:B------:R-:W-:-:S03]  /*1f930*/  @!P2 LEA.HI.X R11, R17, R4, R21, 0x2, P0 ;  /* 0x00000004110ba211 */ /* 0x000fc600000f1415 */
[----:B------:R-:W4:Y:S04]  /*1f940*/  LDL R28, [R1+0x144] ;  /* 0x00014400011c7983 */ /* 0x000f280000100800 */
[----:B------:R1:W-:Y:S01]  /*1f950*/  @!P2 ST.E.64 [R10.64], R30 ;  /* 0x0000001e0a00a985 */ /* 0x0003e2000c101b06 */
[----:B------:R-:W-:-:S03]  /*1f960*/  ISETP.GE.AND P2, PT, R9, c[0x0][0x3c8], PT ;  /* 0x0000f20009007a0c */ /* 0x000fc60003f46270 */
[----:B------:R-:W4:Y:S04]  /*1f970*/  LDL R21, [R1+0x15c] ;  /* 0x00015c0001157983 */ /* 0x000f280000100800 */
[----:B------:R-:W4:Y:S01]  /*1f980*/  LDL R17, [R1+0xb4] ;  /* 0x0000b40001117983 */ /* 0x000f220000100800 */
[----:B-1----:R-:W-:-:S03]  /*1f990*/  @!P1 LEA R10, P0, R14, R2, 0x2 ;  /* 0x000000020e0a9211 */ /* 0x002fc600078010ff */
[----:B------:R-:W4:Y:S01]  /*1f9a0*/  LDL R30, [R1+0x14c] ;  /* 0x00014c00011e7983 */ /* 0x000f220000100800 */
[----:B------:R-:W-:-:S03]  /*1f9b0*/  @!P1 LEA.HI.X R11, R14, R4, R115, 0x2, P0 ;  /* 0x000000040e0b9211 */ /* 0x000fc600000f1473 */
[----:B------:R-:W4:Y:S04]  /*1f9c0*/  LDL R31, [R1+0x80] ;  /* 0x00008000011f7983 */ /* 0x000f280000100800 */
[----:B------:R1:W-:Y:S01]  /*1f9d0*/  @!P1 ST.E.64 [R10.64], R32 ;  /* 0x000000200a009985 */ /* 0x0003e2000c101b06 */
[----:B------:R-:W-:-:S03]  /*1f9e0*/  ISETP.GE.AND P1, PT, R19, c[0x0][0x3c8], PT ;  /* 0x0000f20013007a0c */ /* 0x000fc60003f26270 */
[----:B------:R-:W4:Y:S01]  /*1f9f0*/  LDL R14, [R1+0x158] ;  /* 0x00015800010e7983 */ /* 0x000f220000100800 */
        /* <DEDUP_REMOVED lines=9> */
[----:B------:R-:W4:Y:S04]  /*1fa90*/  LDL R35, [R1+0x88] ;  /* 0x0000880001237983 */ /* 0x000f280000100800 */
[----:B------:R-:W4:Y:S01]  /*1faa0*/  LDL R34, [R1+0x120] ;  /* 0x0001200001227983 */ /* 0x000f220000100800 */
[----:B-----5:R-:W-:-:S03]  /*1fab0*/  @!P1 LEA.HI.X R11, R19, R4, R20, 0x2, P0 ;  /* 0x00000004130b9211 */ /* 0x020fc600000f1414 */
[----:B------:R-:W5:Y:S04]  /*1fac0*/  LDL R20, [R1+0x150] ;  /* 0x0001500001147983 */ /* 0x000f680000100800 */
[----:B------:R1:W-:Y:S04]  /*1fad0*/  @!P1 ST.E.64 [R10.64], R36 ;  /* 0x000000240a009985 */ /* 0x0003e8000c101b06 */
[----:B------:R-:W5:Y:S01]  /*1fae0*/  LDL R19, [R1+0xa4] ;  /* 0x0000a40001137983 */ /* 0x000f620000100800 */
[----:B-1----:R-:W-:-:S03]  /*1faf0*/  @!P2 LEA R10, P0, R15, R2, 0x2 ;  /* 0x000000020f0aa211 */ /* 0x002fc600078010ff */
[----:B------:R-:W5:Y:S01]  /*1fb00*/  LDL R36, [R1+0x124] ;  /* 0x0001240001247983 */ /* 0x000f620000100800 */
[----:B---3--:R-:W-:-:S03]  /*1fb10*/  @!P2 LEA.HI.X R11, R15, R4, R24, 0x2, P0 ;  /* 0x000000040f0ba211 */ /* 0x008fc600000f1418 */
[----:B------:R-:W3:Y:S04]  /*1fb20*/  LDL R15, [R1+0x148] ;  /* 0x00014800010f7983 */ /* 0x000ee80000100800 */
[----:B------:R-:W3:Y:S01]  /*1fb30*/  LDL R24, [R1+0x140] ;  /* 0x0001400001187983 */ /* 0x000ee20000100800 */
[----:B--2---:R-:W-:Y:S02]  /*1fb40*/  ISETP.GE.AND P1, PT, R18, c[0x0][0x3c8], PT ;  /* 0x0000f20012007a0c */ /* 0x004fe40003f26270 */
[----:B------:R-:W-:Y:S01]  /*1fb50*/  ISETP.GE.AND P0, PT, R13, c[0x0][0x3c8], PT ;  /* 0x0000f2000d007a0c */ /* 0x000fe20003f06270 */
[----:B------:R1:W-:Y:S01]  /*1fb60*/  @!P2 ST.E.64 [R10.64], R40 ;  /* 0x000000280a00a985 */ /* 0x0003e2000c101b06 */
[----:B------:R-:W-:-:S09]  /*1fb70*/  ISETP.GE.AND P3, PT, R3, c[0x0][0x3c8], PT ;  /* 0x0000f20003007a0c */ /* 0x000fd20003f66270 */
[----:B-1----:R-:W-:-:S04]  /*1fb80*/  @!P1 LEA R10, P2, R18, R2, 0x2 ;  /* 0x00000002120a9211 */ /* 0x002fc800078410ff */
[----:B----4-:R-:W-:Y:S02]  /*1fb90*/  @!P1 LEA.HI.X R11, R18, R4, R21, 0x2, P2 ;  /* 0x00000004120b9211 */ /* 0x010fe400010f1415 */
[----:B------:R-:W2:Y:S04]  /*1fba0*/  LDL R18, [R1+0x9c] ;  /* 0x00009c0001127983 */ /* 0x000ea80000100800 */
[----:B------:R1:W-:Y:S01]  /*1fbb0*/  @!P1 ST.E.64 [R10.64], R44 ;  /* 0x0000002c0a009985 */ /* 0x0003e2000c101b06 */
[----:B------:R-:W-:Y:S02]  /*1fbc0*/  ISETP.GE.AND P4, PT, R17, c[0x0][0x3c8], PT ;  /* 0x0000f20011007a0c */ /* 0x000fe40003f86270 */
[----:B------:R-:W-:Y:S01]  /*1fbd0*/  ISETP.GE.AND P2, PT, R29, c[0x0][0x3c8], PT ;  /* 0x0000f2001d007a0c */ /* 0x000fe20003f46270 */
[----:B------:R-:W4:Y:S01]  /*1fbe0*/  LDL R21, [R1+0x138] ;  /* 0x0001380001157983 */ /* 0x000f220000100800 */
[----:B-1----:R-:W-:-:S04]  /*1fbf0*/  @!P0 LEA R10, P1, R13, R2, 0x2 ;  /* 0x000000020d0a8211 */ /* 0x002fc800078210ff */
[----:B------:R-:W-:Y:S02]  /*1fc00*/  @!P0 LEA.HI.X R11, R13, R4, R14, 0x2, P1 ;  /* 0x000000040d0b8211 */ /* 0x000fe400008f140e */
[----:B------:R-:W4:Y:S04]  /*1fc10*/  LDL R14, [R1+0x98] ;  /* 0x00009800010e7983 */ /* 0x000f280000100800 */
[----:B------:R1:W-:Y:S02]  /*1fc20*/  @!P0 ST.E.64 [R10.64], R48 ;  /* 0x000000300a008985 */ /* 0x0003e4000c101b06 */
[----:B-1----:R-:W-:-:S04]  /*1fc30*/  @!P3 LEA R10, P0, R3, R2, 0x2 ;  /* 0x00000002030ab211 */ /* 0x002fc800078010ff */
[----:B------:R-:W-:Y:S02]  /*1fc40*/  @!P3 LEA.HI.X R11, R3, R4, R12, 0x2, P0 ;  /* 0x00000004030bb211 */ /* 0x000fe400000f140c */
[----:B------:R-:W-:Y:S01]  /*1fc50*/  ISETP.GE.AND P1, PT, R9, c[0x0][0x3c8], PT ;  /* 0x0000f20009007a0c */ /* 0x000fe20003f26270 */
[----:B------:R-:W4:Y:S01]  /*1fc60*/  LDL R3, [R1+0x94] ;  /* 0x0000940001037983 */ /* 0x000f220000100800 */
[----:B------:R-:W-:-:S03]  /*1fc70*/  @!P4 LEA R12, P0, R17, R2, 0x2 ;  /* 0x00000002110cc211 */ /* 0x000fc600078010ff */
[----:B------:R1:W-:Y:S02]  /*1fc80*/  @!P3 ST.E.64 [R10.64], R52 ;  /* 0x000000340a00b985 */ /* 0x0003e4000c101b06 */
[----:B-1----:R-:W-:-:S04]  /*1fc90*/  @!P2 LEA R10, P5, R29, R2, 0x2 ;  /* 0x000000021d0aa211 */ /* 0x002fc800078a10ff */
[-C--:B------:R-:W-:Y:S02]  /*1fca0*/  @!P2 LEA.HI.X R11, R29, R4.reuse, R30, 0x2, P5 ;  /* 0x000000041d0ba211 */ /* 0x080fe400028f141e */
[----:B-----5:R-:W-:Y:S01]  /*1fcb0*/  @!P4 LEA.HI.X R13, R17, R4, R20, 0x2, P0 ;  /* 0x00000004110dc211 */ /* 0x020fe200000f1414 */
[----:B------:R-:W5:Y:S04]  /*1fcc0*/  LDL R29, [R1+0x7c] ;  /* 0x00007c00011d7983 */ /* 0x000f680000100800 */
[----:B------:R1:W-:Y:S01]  /*1fcd0*/  @!P4 ST.E.64 [R12.64], R56 ;  /* 0x000000380c00c985 */ /* 0x0003e2000c101b06 */
[----:B------:R-:W-:-:S03]  /*1fce0*/  ISETP.GE.AND P4, PT, R19, c[0x0][0x3c8], PT ;  /* 0x0000f20013007a0c */ /* 0x000fc60003f86270 */
[----:B------:R-:W5:Y:S04]  /*1fcf0*/  LDL R20, [R1+0x90] ;  /* 0x0000900001147983 */ /* 0x000f680000100800 */
[----:B------:R-:W5:Y:S04]  /*1fd00*/  LDL R17, [R1+0x8c] ;  /* 0x00008c0001117983 */ /* 0x000f680000100800 */
[----:B------:R-:W-:Y:S01]  /*1fd10*/  @!P2 ST.E.64 [R10.64], R60 ;  /* 0x0000003c0a00a985 */ /* 0x000fe2000c101b06 */
[----:B------:R-:W-:-:S03]  /*1fd20*/  ISETP.GE.AND P3, PT, R27, c[0x0][0x3c8], PT ;  /* 0x0000f2001b007a0c */ /* 0x000fc60003f66270 */
[----:B------:R-:W5:Y:S01]  /*1fd30*/  LDL R30, [R1+0x118] ;  /* 0x00011800011e7983 */ /* 0x000f620000100800 */
[----:B-1----:R-:W-:-:S04]  /*1fd40*/  @!P1 LEA R12, P0, R9, R2, 0x2 ;  /* 0x00000002090c9211 */ /* 0x002fc800078010ff */
[----:B---3--:R-:W-:Y:S02]  /*1fd50*/  @!P1 LEA.HI.X R13, R9, R4, R15, 0x2, P0 ;  /* 0x00000004090d9211 */ /* 0x008fe400000f140f */
[----:B------:R-:W3:Y:S04]  /*1fd60*/  LDL R9, [R1+0x130] ;  /* 0x0001300001097983 */ /* 0x000ee80000100800 */
[----:B------:R-:W3:Y:S04]  /*1fd70*/  LDL R15, [R1+0x134] ;  /* 0x00013400010f7983 */ /* 0x000ee80000100800 */
[----:B------:R1:W-:Y:S02]  /*1fd80*/  @!P1 ST.E.64 [R12.64], R64 ;  /* 0x000000400c009985 */ /* 0x0003e4000c101b06 */
[----:B-1----:R-:W-:-:S04]  /*1fd90*/  @!P4 LEA R12, P0, R19, R2, 0x2 ;  /* 0x00000002130cc211 */ /* 0x002fc800078010ff */
[----:B------:R-:W-:Y:S02]  /*1fda0*/  @!P4 LEA.HI.X R13, R19, R4, R24, 0x2, P0 ;  /* 0x00000004130dc211 */ /* 0x000fe400000f1418 */
[----:B------:R-:W3:Y:S04]  /*1fdb0*/  LDL R24, [R1+0x12c] ;  /* 0x00012c0001187983 */ /* 0x000ee80000100800 */
[----:B------:R-:W3:Y:S01]  /*1fdc0*/  LDL R19, [R1+0x128] ;  /* 0x0001280001137983 */ /* 0x000ee20000100800 */
[----:B------:R-:W-:Y:S02]  /*1fdd0*/  ISETP.GE.AND P2, PT, R25, c[0x0][0x3c8], PT ;  /* 0x0000f20019007a0c */ /* 0x000fe40003f46270 */
[----:B------:R-:W-:Y:S02]  /*1fde0*/  @!P3 LEA R10, P5, R27, R2, 0x2 ;  /* 0x000000021b0ab211 */ /* 0x000fe400078a10ff */
[----:B--2---:R-:W-:-:S02]  /*1fdf0*/  ISETP.GE.AND P1, PT, R18, c[0x0][0x3c8], PT ;  /* 0x0000f20012007a0c */ /* 0x004fc40003f26270 */
[----:B------:R-:W-:Y:S02]  /*1fe00*/  @!P3 LEA.HI.X R11, R27, R4, R28, 0x2, P5 ;  /* 0x000000041b0bb211 */ /* 0x000fe400028f141c */
[----:B------:R-:W2:Y:S04]  /*1fe10*/  LDL R27, [R1+0x78] ;  /* 0x00007800011b7983 */ /* 0x000ea80000100800 */
[----:B------:R1:W-:Y:S04]  /*1fe20*/  @!P3 ST.E.64 [R10.64], R68 ;  /* 0x000000440a00b985 */ /* 0x0003e8000c101b06 */
[----:B------:R4:W-:Y:S04]  /*1fe30*/  @!P4 ST.E.64 [R12.64], R72 ;  /* 0x000000480c00c985 */ /* 0x0009e8000c101b06 */
[----:B------:R-:W2:Y:S01]  /*1fe40*/  LDL R28, [R1+0x114] ;  /* 0x00011400011c7983 */ /* 0x000ea20000100800 */
[----:B----4-:R-:W-:-:S02]  /*1fe50*/  ISETP.GE.AND P3, PT, R14, c[0x0][0x3c8], PT ;  /* 0x0000f2000e007a0c */ /* 0x010fc40003f66270 */
[CC--:B-1----:R-:W-:Y:S02]  /*1fe60*/  @!P2 LEA R10, P5, R25.reuse, R2.reuse, 0x2 ;  /* 0x00000002190aa211 */ /* 0x0c2fe400078a10ff */
[C---:B------:R-:W-:Y:S02]  /*1fe70*/  @!P1 LEA R12, P0, R18.reuse, R2, 0x2 ;  /* 0x00000002120c9211 */ /* 0x040fe400078010ff */
[-C--:B------:R-:W-:Y:S02]  /*1fe80*/  @!P2 LEA.HI.X R11, R25, R4.reuse, R26, 0x2, P5 ;  /* 0x00000004190ba211 */ /* 0x080fe400028f141a */
[----:B------:R-:W-:Y:S01]  /*1fe90*/  @!P1 LEA.HI.X R13, R18, R4, R21, 0x2, P0 ;  /* 0x00000004120d9211 */ /* 0x000fe200000f1415 */
[----:B------:R-:W4:Y:S04]  /*1fea0*/  LDL R25, [R1+0x74] ;  /* 0x0000740001197983 */ /* 0x000f280000100800 */
[----:B------:R-:W-:Y:S04]  /*1feb0*/  @!P2 ST.E.64 [R10.64], R76 ;  /* 0x0000004c0a00a985 */ /* 0x000fe8000c101b06 */
[----:B------:R1:W-:Y:S04]  /*1fec0*/  @!P1 ST.E.64 [R12.64], R80 ;  /* 0x000000500c009985 */ /* 0x0003e8000c101b06 */
[----:B------:R-:W4:Y:S04]  /*1fed0*/  LDL R21, [R1+0x70] ;  /* 0x0000700001157983 */ /* 0x000f280000100800 */
[----:B------:R-:W4:Y:S04]  /*1fee0*/  LDL R18, [R1+0x68] ;  /* 0x0000680001127983 */ /* 0x000f280000100800 */
[----:B------:R-:W4:Y:S01]  /*1fef0*/  LDL R26, [R1+0x110] ;  /* 0x00011000011a7983 */ /* 0x000f220000100800 */
[----:B------:R-:W-:-:S13]  /*1ff00*/  ISETP.GE.AND P4, PT, R3, c[0x0][0x3c8], PT ;  /* 0x0000f20003007a0c */ /* 0x000fda0003f86270 */
[-C--:B-1----:R-:W-:Y:S02]  /*1ff10*/  @!P4 LEA R12, P0, R3, R2.reuse, 0x2 ;  /* 0x00000002030cc211 */ /* 0x082fe400078010ff */
[----:B------:R-:W-:Y:S02]  /*1ff20*/  @!P3 LEA R10, P5, R14, R2, 0x2 ;  /* 0x000000020e0ab211 */ /* 0x000fe400078a10ff */
[----:B-----5:R-:W-:Y:S02]  /*1ff30*/  ISETP.GE.AND P2, PT, R20, c[0x0][0x3c8], PT ;  /* 0x0000f20014007a0c */ /* 0x020fe40003f46270 */
[----:B------:R-:W-:Y:S02]  /*1ff40*/  ISETP.GE.AND P1, PT, R17, c[0x0][0x3c8], PT ;  /* 0x0000f20011007a0c */ /* 0x000fe40003f26270 */
[-C--:B---3--:R-:W-:Y:S02]  /*1ff50*/  @!P4 LEA.HI.X R13, R3, R4.reuse, R9, 0x2, P0 ;  /* 0x00000004030dc211 */ /* 0x088fe400000f1409 */
[----:B------:R-:W3:Y:S01]  /*1ff60*/  LDL R3, [R1+0x6c] ;  /* 0x00006c0001037983 */ /* 0x000ee20000100800 */
[----:B------:R-:W-:-:S03]  /*1ff70*/  @!P3 LEA.HI.X R11, R14, R4, R15, 0x2, P5 ;  /* 0x000000040e0bb211 */ /* 0x000fc600028f140f */
[----:B------:R-:W5:Y:S04]  /*1ff80*/  LDL R9, [R1+0x64] ;  /* 0x0000640001097983 */ /* 0x000f680000100800 */
[----:B------:R1:W-:Y:S01]  /*1ff90*/  @!P3 ST.E.64 [R10.64], R84 ;  /* 0x000000540a00b985 */ /* 0x0003e2000c101b06 */
[-C--:B------:R-:W-:Y:S02]  /*1ffa0*/  @!P1 LEA R14, P0, R17, R2.reuse, 0x2 ;  /* 0x00000002110e9211 */ /* 0x080fe400078010ff */
[----:B-1----:R-:W-:-:S04]  /*1ffb0*/  @!P2 LEA R10, P5, R20, R2, 0x2 ;  /* 0x00000002140aa211 */ /* 0x002fc800078a10ff */
[-C--:B------:R-:W-:Y:S02]  /*1ffc0*/  @!P2 LEA.HI.X R11, R20, R4.reuse, R24, 0x2, P5 ;  /* 0x00000004140ba211 */ /* 0x080fe400028f1418 */
        /* <DEDUP_REMOVED lines=9> */
[----:B------:R-:W-:-:S03]  /*20060*/  ISETP.GE.AND P2, PT, R31, c[0x0][0x3c8], PT ;  /* 0x0000f2001f007a0c */ /* 0x000fc60003f46270 */
[----:B------:R4:W-:Y:S01]  /*20070*/  @!P1 ST.E.64 [R14.64], R96 ;  /* 0x000000600e009985 */ /* 0x0009e2000c101b06 */
[----:B------:R-:W-:Y:S02]  /*20080*/  ISETP.GE.AND P1, PT, R29, c[0x0][0x3c8], PT ;  /* 0x0000f2001d007a0c */ /* 0x000fe40003f26270 */
[----:B--2---:R-:W-:Y:S02]  /*20090*/  ISETP.GE.AND P6, PT, R27, c[0x0][0x3c8], PT ;  /* 0x0000f2001b007a0c */ /* 0x004fe40003fc6270 */
[-C--:B-1----:R-:W-:Y:S02]  /*200a0*/  @!P3 LEA R12, P5, R35, R2.reuse, 0x2 ;  /* 0x00000002230cb211 */ /* 0x082fe400078a10ff */
[----:B------:R-:W-:Y:S02]  /*200b0*/  @!P4 LEA R10, P0, R33, R2, 0x2 ;  /* 0x00000002210ac211 */ /* 0x000fe400078010ff */
[-C--:B------:R-:W-:Y:S02]  /*200c0*/  @!P3 LEA.HI.X R13, R35, R4.reuse, R36, 0x2, P5 ;  /* 0x00000004230db211 */ /* 0x080fe400028f1424 */
[----:B------:R-:W-:-:S02]  /*200d0*/  @!P4 LEA.HI.X R11, R33, R4, R34, 0x2, P0 ;  /* 0x00000004210bc211 */ /* 0x000fc400000f1422 */
[----:B----4-:R-:W-:Y:S01]  /*200e0*/  @!P2 LEA R14, P0, R31, R2, 0x2 ;  /* 0x000000021f0ea211 */ /* 0x010fe200078010ff */
[----:B------:R-:W-:Y:S01]  /*200f0*/  @!P3 ST.E.64 [R12.64], R100 ;  /* 0x000000640c00b985 */ /* 0x000fe2000c101b06 */
[----:B------:R-:W-:Y:S02]  /*20100*/  ISETP.GE.AND P5, PT, R25, c[0x0][0x3c8], PT ;  /* 0x0000f20019007a0c */ /* 0x000fe40003fa6270 */
[----:B------:R-:W-:Y:S01]  /*20110*/  @!P2 LEA.HI.X R15, R31, R4, R32, 0x2, P0 ;  /* 0x000000041f0fa211 */ /* 0x000fe200000f1420 */
[----:B------:R1:W-:Y:S04]  /*20120*/  @!P4 ST.E.64 [R10.64], R104 ;  /* 0x000000680a00c985 */ /* 0x0003e8000c101b06 */
[----:B------:R2:W-:Y:S01]  /*20130*/  @!P2 ST.E.64 [R14.64], R152 ;  /* 0x000000980e00a985 */ /* 0x0005e2000c101b06 */
[----:B------:R-:W-:-:S02]  /*20140*/  ISETP.GE.AND P4, PT, R21, c[0x0][0x3c8], PT ;  /* 0x0000f20015007a0c */ /* 0x000fc40003f86270 */
[-C--:B-1----:R-:W-:Y:S02]  /*20150*/  @!P1 LEA R10, P3, R29, R2.reuse, 0x2 ;  /* 0x000000021d0a9211 */ /* 0x082fe400078610ff */
[----:B------:R-:W-:Y:S02]  /*20160*/  @!P6 LEA R12, P0, R27, R2, 0x2 ;  /* 0x000000021b0ce211 */ /* 0x000fe400078010ff */
[-C--:B------:R-:W-:Y:S02]  /*20170*/  @!P1 LEA.HI.X R11, R29, R4.reuse, R30, 0x2, P3 ;  /* 0x000000041d0b9211 */ /* 0x080fe400018f141e */
[----:B------:R-:W-:-:S03]  /*20180*/  @!P6 LEA.HI.X R13, R27, R4, R28, 0x2, P0 ;  /* 0x000000041b0de211 */ /* 0x000fc600000f141c */
[----:B------:R1:W-:Y:S01]  /*20190*/  @!P1 ST.E.64 [R10.64], R108 ;  /* 0x0000006c0a009985 */ /* 0x0003e2000c101b06 */
[----:B------:R-:W-:-:S03]  /*201a0*/  ISETP.GE.AND P1, PT, R18, c[0x0][0x3c8], PT ;  /* 0x0000f20012007a0c */ /* 0x000fc60003f26270 */
[----:B------:R-:W-:Y:S01]  /*201b0*/  @!P6 ST.E.64 [R12.64], R112 ;  /* 0x000000700c00e985 */ /* 0x000fe2000c101b06 */
[-C--:B--2---:R-:W-:Y:S02]  /*201c0*/  @!P4 LEA R14, P6, R21, R2.reuse, 0x2 ;  /* 0x00000002150ec211 */ /* 0x084fe400078c10ff */
[----:B-1----:R-:W-:-:S04]  /*201d0*/  @!P5 LEA R10, P3, R25, R2, 0x2 ;  /* 0x00000002190ad211 */ /* 0x002fc800078610ff */
[----:B------:R-:W-:-:S05]  /*201e0*/  @!P5 LEA.HI.X R11, R25, R4, R26, 0x2, P3 ;  /* 0x00000004190bd211 */ /* 0x000fca00018f141a */
[----:B------:R1:W-:Y:S02]  /*201f0*/  @!P5 ST.E.64 [R10.64], R116 ;  /* 0x000000740a00d985 */ /* 0x0003e4000c101b06 */
[----:B-1----:R-:W-:Y:S02]  /*20200*/  @!P1 LEA R10, P5, R18, R2, 0x2 ;  /* 0x00000002120a9211 */ /* 0x002fe400078a10ff */
[----:B---3--:R-:W-:Y:S02]  /*20210*/  ISETP.GE.AND P2, PT, R3, c[0x0][0x3c8], PT ;  /* 0x0000f20003007a0c */ /* 0x008fe40003f46270 */
[----:B-----5:R-:W-:-:S11]  /*20220*/  ISETP.GE.AND P0, PT, R9, c[0x0][0x3c8], PT ;  /* 0x0000f20009007a0c */ /* 0x020fd60003f06270 */
[----:B------:R-:W-:-:S04]  /*20230*/  @!P2 LEA R12, P3, R3, R2, 0x2 ;  /* 0x00000002030ca211 */ /* 0x000fc800078610ff */
[----:B------:R-:W-:Y:S02]  /*20240*/  @!P2 LEA.HI.X R13, R3, R4, R20, 0x2, P3 ;  /* 0x00000004030da211 */ /* 0x000fe400018f1414 */
[----:B------:R-:W-:Y:S02]  /*20250*/  @!P0 LEA R2, P3, R9, R2, 0x2 ;  /* 0x0000000209028211 */ /* 0x000fe400078610ff */
[-C--:B------:R-:W-:Y:S02]  /*20260*/  @!P4 LEA.HI.X R15, R21, R4.reuse, R24, 0x2, P6 ;  /* 0x00000004150fc211 */ /* 0x080fe400030f1418 */
[----:B------:R-:W-:-:S03]  /*20270*/  @!P1 LEA.HI.X R11, R18, R4, R19, 0x2, P5 ;  /* 0x00000004120b9211 */ /* 0x000fc600028f1413 */
[----:B------:R1:W-:Y:S01]  /*20280*/  @!P4 ST.E.64 [R14.64], R160 ;  /* 0x000000a00e00c985 */ /* 0x0003e2000c101b06 */
[----:B------:R-:W-:-:S03]  /*20290*/  @!P0 LEA.HI.X R3, R9, R4, R17, 0x2, P3 ;  /* 0x0000000409038211 */ /* 0x000fc600018f1411 */
[----:B------:R1:W-:Y:S04]  /*202a0*/  @!P2 ST.E.64 [R12.64], R156 ;  /* 0x0000009c0c00a985 */ /* 0x0003e8000c101b06 */
[----:B------:R1:W-:Y:S04]  /*202b0*/  @!P1 ST.E.64 [R10.64], R120 ;  /* 0x000000780a009985 */ /* 0x0003e8000c101b06 */
[----:B------:R1:W-:Y:S02]  /*202c0*/  @!P0 ST.E.64 [R2.64], R22 ;  /* 0x0000001602008985 */ /* 0x0003e4000c101b06 */
.L_x_3132:
[----:B------:R-:W-:Y:S05]  /*202d0*/  BSYNC B0 ;  /* 0x0000000000007941 */ /* 0x000fea0003800000 */
.L_x_3131:
[----:B------:R-:W-:Y:S05]  /*202e0*/  BRA.DIV ~URZ, `(.L_x_3133) ;  /* 0x00004ca27f007947 */ /* 0x000fea000b800000 */
[----:B--2---:R2:W1:Y:S04]  /*202f0*/  SHFL.IDX PT, R4, R5, 0x1, 0x1c1f ;  /* 0x003c1f0005047f89 */ /* 0x00446800000e0000 */
[----:B-1--4-:R2:W1:Y:S02]  /*20300*/  SHFL.IDX PT, R2, R6, 0x1, 0x1c1f ;  /* 0x003c1f0006027f89 */ /* 0x01246400000e0000 */
.L_x_3212:
[----:B------:R-:W-:-:S13]  /*20310*/  ISETP.NE.AND P0, PT, R16, RZ, PT ;  /* 0x000000ff1000720c */ /* 0x000fda0003f05270 */
[----:B------:R-:W-:Y:S05]  /*20320*/  @P0 BRA `(.L_x_3128) ;  /* 0x00001a6000000947 */ /* 0x000fea0003800000 */
[----:B------:R-:W4:Y:S04]  /*20330*/  LDL R10, [R1+0x20] ;  /* 0x00002000010a7983 */ /* 0x000f280000100800 */
[----:B--23--:R-:W2:Y:S04]  /*20340*/  LDL R6, [R1+0xd4] ;  /* 0x0000d40001067983 */ /* 0x00cea80000100800 */
        /* <DEDUP_REMOVED lines=16> */
[----:B------:R-:W5:Y:S01]  /*20450*/  LDL R29, [R1+0x120] ;  /* 0x00012000011d7983 */ /* 0x000f620000100800 */
[----:B----4-:R-:W-:-:S02]  /*20460*/  ISETP.GE.AND P3, PT, R10, c[0x0][0x3c8], PT ;  /* 0x0000f2000a007a0c */ /* 0x010fc40003f66270 */
[----:B--2---:R-:W-:Y:S02]  /*20470*/  ISETP.GE.AND P2, PT, R6, c[0x0][0x3c8], PT ;  /* 0x0000f20006007a0c */ /* 0x004fe40003f46270 */
[----:B---3--:R-:W-:-:S09]  /*20480*/  ISETP.GE.AND P0, PT, R9, c[0x0][0x3c8], PT ;  /* 0x0000f20009007a0c */ /* 0x008fd20003f06270 */
[----:B------:R-:W-:Y:S01]  /*20490*/  @!P3 IMAD.MOV.U32 R3, RZ, RZ, R4 ;  /* 0x000000ffff03b224 */ /* 0x000fe200078e0004 */
[----:B-----5:R-:W-:-:S03]  /*204a0*/  ISETP.GE.AND P1, PT, R26, c[0x0][0x3c8], PT ;  /* 0x0000f2001a007a0c */ /* 0x020fc60003f26270 */
[----:B-1----:R-:W-:Y:S02]  /*204b0*/  @!P3 IMAD.WIDE R10, R10, 0x4, R2 ;  /* 0x000000040a0ab825 */ /* 0x002fe400078e0202 */
        /* <DEDUP_REMOVED lines=14> */
[----:B------:R-:W-:-:S02]  /*205a0*/  ISETP.GE.AND P3, PT, R24, c[0x0][0x3c8], PT ;  /* 0x0000f20018007a0c */ /* 0x000fc40003f66270 */
[----:B------:R-:W-:Y:S01]  /*205b0*/  ISETP.GE.AND P6, PT, R17, c[0x0][0x3c8], PT ;  /* 0x0000f20011007a0c */ /* 0x000fe20003fc6270 */
[----:B------:R1:W-:Y:S04]  /*205c0*/  @!P1 ST.E.64 [R12.64], R132 ;  /* 0x000000840c009985 */ /* 0x0003e8000c101b06 */
[----:B------:R1:W-:Y:S04]  /*205d0*/  @!P0 ST.E.64 [R10.64], R128 ;  /* 0x000000800a008985 */ /* 0x0003e8000c101b06 */
[----:B------:R-:W5:Y:S01]  /*205e0*/  LDL R9, [R1+0xb0] ;  /* 0x0000b00001097983 */ /* 0x000f620000100800 */
        /* <DEDUP_REMOVED lines=27> */
[C---:B------:R-:W-:Y:S02]  /*207a0*/  @!P3 LEA R10, P6, R23.reuse, R2, 0x2 ;  /* 0x00000002170ab211 */ /* 0x040fe400078c10ff */
[----:B---3--:R-:W-:Y:S02]  /*207b0*/  ISETP.GE.AND P1, PT, R22, c[0x0][0x3c8], PT ;  /* 0x0000f20016007a0c */ /* 0x008fe40003f26270 */
[----:B------:R-:W-:-:S02]  /*207c0*/  @!P3 LEA.HI.X R11, R23, R4, R16, 0x2, P6 ;  /* 0x00000004170bb211 */ /* 0x000fc400030f1410 */
[----:B------:R-:W3:Y:S01]  /*207d0*/  LDL R23, [R1+0x140] ;  /* 0x0001400001177983 */ /* 0x000ee20000100800 */
[----:B----4-:R-:W-:-:S03]  /*207e0*/  ISETP.GE.AND P2, PT, R6, c[0x0][0x3c8], PT ;  /* 0x0000f20006007a0c */ /* 0x010fc60003f46270 */
[----:B------:R1:W-:Y:S04]  /*207f0*/  @!P5 ST.E.64 [R14.64], R162 ;  /* 0x000000a20e00d985 */ /* 0x0003e8000c101b06 */
[----:B------:R-:W4:Y:S01]  /*20800*/  LDL R16, [R1+0x98] ;  /* 0x0000980001107983 */ /* 0x000f220000100800 */
[----:B-----5:R-:W-:-:S03]  /*20810*/  @!P4 LEA.HI.X R13, R20, R4, R25, 0x2, P0 ;  /* 0x00000004140dc211 */ /* 0x020fc600000f1419 */
[----:B------:R-:W5:Y:S04]  /*20820*/  LDL R25, [R1+0x144] ;  /* 0x0001440001197983 */ /* 0x000f680000100800 */
[----:B------:R1:W-:Y:S04]  /*20830*/  @!P4 ST.E.64 [R12.64], R154 ;  /* 0x0000009a0c00c985 */ /* 0x0003e8000c101b06 */
[----:B------:R1:W-:Y:S02]  /*20840*/  @!P3 ST.E.64 [R10.64], R42 ;  /* 0x0000002a0a00b985 */ /* 0x0003e4000c101b06 */
[----:B-1----:R-:W-:-:S02]  /*20850*/  @!P2 LEA R14, P3, R6, R2, 0x2 ;  /* 0x00000002060ea211 */ /* 0x002fc400078610ff */
[----:B------:R-:W4:Y:S01]  /*20860*/  LDL R20, [R1+0x9c] ;  /* 0x00009c0001147983 */ /* 0x000f220000100800 */
[----:B------:R-:W-:Y:S02]  /*20870*/  @!P1 LEA R12, P6, R22, R2, 0x2 ;  /* 0x00000002160c9211 */ /* 0x000fe400078c10ff */
[----:B------:R-:W-:Y:S02]  /*20880*/  @!P2 LEA.HI.X R15, R6, R4, R17, 0x2, P3 ;  /* 0x00000004060fa211 */ /* 0x000fe400018f1411 */
[----:B------:R-:W-:Y:S01]  /*20890*/  ISETP.GE.AND P0, PT, R9, c[0x0][0x3c8], PT ;  /* 0x0000f20009007a0c */ /* 0x000fe20003f06270 */
[----:B------:R-:W4:Y:S08]  /*208a0*/  LDL R17, [R1+0x90] ;  /* 0x0000900001117983 */ /* 0x000f300000100800 */
[----:B------:R-:W-:-:S02]  /*208b0*/  P2R R3, PR, RZ, 0x40 ;  /* 0x00000040ff037803 */ /* 0x000fc40000000000 */
[----:B------:R-:W-:Y:S01]  /*208c0*/  ISETP.GE.AND P4, PT, R5, c[0x0][0x3c8], PT ;  /* 0x0000f20005007a0c */ /* 0x000fe20003f86270 */
[----:B------:R-:W4:Y:S01]  /*208d0*/  LDL R6, [R1+0x94] ;  /* 0x0000940001067983 */ /* 0x000f220000100800 */
[----:B------:R-:W-:-:S04]  /*208e0*/  ISETP.NE.AND P3, PT, R3, RZ, PT ;  /* 0x000000ff0300720c */ /* 0x000fc80003f65270 */
[----:B------:R-:W-:Y:S02]  /*208f0*/  @!P1 LEA.HI.X R13, R22, R4, R24, 0x2, P3 ;  /* 0x00000004160d9211 */ /* 0x000fe400018f1418 */
[----:B------:R-:W4:Y:S01]  /*20900*/  LDL R24, [R1+0x13c] ;  /* 0x00013c0001187983 */ /* 0x000f220000100800 */
[----:B------:R-:W-:Y:S02]  /*20910*/  ISETP.GE.AND P3, PT, R21, c[0x0][0x3c8], PT ;  /* 0x0000f20015007a0c */ /* 0x000fe40003f66270 */
[C---:B------:R-:W-:Y:S01]  /*20920*/  @!P0 LEA R10, P6, R9.reuse, R2, 0x2 ;  /* 0x00000002090a8211 */ /* 0x040fe200078c10ff */
[----:B------:R-:W-:Y:S03]  /*20930*/  @!P2 ST.E.64 [R14.64], R166 ;  /* 0x000000a60e00a985 */ /* 0x000fe6000c101b06 */
[----:B------:R-:W-:Y:S01]  /*20940*/  @!P0 LEA.HI.X R11, R9, R4, R18, 0x2, P6 ;  /* 0x00000004090b8211 */ /* 0x000fe200030f1412 */
[----:B------:R-:W-:Y:S04]  /*20950*/  @!P1 ST.E.64 [R12.64], R54 ;  /* 0x000000360c009985 */ /* 0x000fe8000c101b06 */
[----:B------:R1:W-:Y:S04]  /*20960*/  @!P0 ST.E.64 [R10.64], R46 ;  /* 0x0000002e0a008985 */ /* 0x0003e8000c101b06 */
[----:B------:R-:W4:Y:S04]  /*20970*/  LDL R22, [R1+0x138] ;  /* 0x0001380001167983 */ /* 0x000f280000100800 */
[----:B------:R-:W4:Y:S01]  /*20980*/  LDL R18, [R1+0x134] ;  /* 0x0001340001127983 */ /* 0x000f220000100800 */
[----:B------:R-:W-:-:S03]  /*20990*/  ISETP.GE.AND P5, PT, R26, c[0x0][0x3c8], PT ;  /* 0x0000f2001a007a0c */ /* 0x000fc60003fa6270 */
[----:B------:R-:W4:Y:S01]  /*209a0*/  LDL R9, [R1+0x8c] ;  /* 0x00008c0001097983 */ /* 0x000f220000100800 */
[-C--:B-1----:R-:W-:Y:S02]  /*209b0*/  @!P3 LEA R10, P1, R21, R2.reuse, 0x2 ;  /* 0x00000002150ab211 */ /* 0x082fe400078210ff */
[----:B------:R-:W-:-:S11]  /*209c0*/  @!P4 LEA R12, P6, R5, R2, 0x2 ;  /* 0x00000002050cc211 */ /* 0x000fd600078c10ff */
[----:B------:R-:W-:Y:S02]  /*209d0*/  P2R R3, PR, RZ, 0x2 ;  /* 0x00000002ff037803 */ /* 0x000fe40000000000 */
[----:B------:R-:W-:-:S04]  /*209e0*/  @!P5 LEA R14, P0, R26, R2, 0x2 ;  /* 0x000000021a0ed211 */ /* 0x000fc800078010ff */
[----:B------:R-:W-:Y:S02]  /*209f0*/  @!P5 LEA.HI.X R15, R26, R4, R27, 0x2, P0 ;  /* 0x000000041a0fd211 */ /* 0x000fe400000f141b */
[----:B------:R-:W4:Y:S04]  /*20a00*/  LDL R26, [R1+0x80] ;  /* 0x00008000011a7983 */ /* 0x000f280000100800 */
[----:B------:R1:W-:Y:S04]  /*20a10*/  @!P5 ST.E.64 [R14.64], R168 ;  /* 0x000000a80e00d985 */ /* 0x0003e8000c101b06 */
[----:B------:R-:W4:Y:S01]  /*20a20*/  LDL R27, [R1+0x11c] ;  /* 0x00011c00011b7983 */ /* 0x000f220000100800 */
[----:B--2---:R-:W-:-:S02]  /*20a30*/  ISETP.GE.AND P2, PT, R19, c[0x0][0x3c8], PT ;  /* 0x0000f20013007a0c */ /* 0x004fc40003f46270 */
[-C--:B-----5:R-:W-:Y:S02]  /*20a40*/  @!P4 LEA.HI.X R13, R5, R4.reuse, R25, 0x2, P6 ;  /* 0x00000004050dc211 */ /* 0x0a0fe400030f1419 */
[----:B------:R-:W-:Y:S01]  /*20a50*/  ISETP.NE.AND P6, PT, R3, RZ, PT ;  /* 0x000000ff0300720c */ /* 0x000fe20003fc5270 */
[----:B------:R-:W2:Y:S03]  /*20a60*/  LDL R5, [R1+0x88] ;  /* 0x0000880001057983 */ /* 0x000ea60000100800 */
[----:B---3--:R-:W-:Y:S01]  /*20a70*/  @!P3 LEA.HI.X R11, R21, R4, R23, 0x2, P6 ;  /* 0x00000004150bb211 */ /* 0x008fe200030f1417 */
[----:B------:R-:W3:Y:S04]  /*20a80*/  LDL R25, [R1+0x118] ;  /* 0x0001180001197983 */ /* 0x000ee80000100800 */
[----:B------:R-:W5:Y:S04]  /*20a90*/  LDL R23, [R1+0x130] ;  /* 0x0001300001177983 */ /* 0x000f680000100800 */
[----:B------:R-:W2:Y:S04]  /*20aa0*/  LDL R21, [R1+0x12c] ;  /* 0x00012c0001157983 */ /* 0x000ea80000100800 */
[----:B------:R4:W-:Y:S04]  /*20ab0*/  @!P4 ST.E.64 [R12.64], R62 ;  /* 0x0000003e0c00c985 */ /* 0x0009e8000c101b06 */
[----:B------:R4:W-:Y:S01]  /*20ac0*/  @!P3 ST.E.64 [R10.64], R50 ;  /* 0x000000320a00b985 */ /* 0x0009e2000c101b06 */
[----:B-1----:R-:W-:-:S04]  /*20ad0*/  @!P2 LEA R14, P3, R19, R2, 0x2 ;  /* 0x00000002130ea211 */ /* 0x002fc800078610ff */
[----:B----4-:R-:W-:Y:S02]  /*20ae0*/  @!P2 LEA.HI.X R15, R19, R4, R24, 0x2, P3 ;  /* 0x00000004130fa211 */ /* 0x010fe400018f1418 */
[----:B------:R-:W4:Y:S01]  /*20af0*/  LDL R19, [R1+0x128] ;  /* 0x0001280001137983 */ /* 0x000f220000100800 */
        /* <DEDUP_REMOVED lines=23> */
[-C--:B-----5:R-:W-:Y:S02]  /*20c70*/  @!P5 LEA.HI.X R15, R6, R4.reuse, R23, 0x2, P0 ;  /* 0x00000004060fd211 */ /* 0x0a0fe400000f1417 */
[----:B------:R-:W-:Y:S01]  /*20c80*/  ISETP.NE.AND P0, PT, R3, RZ, PT ;  /* 0x000000ff0300720c */ /* 0x000fe20003f05270 */
[----:B------:R-:W5:Y:S03]  /*20c90*/  LDL R6, [R1+0x68] ;  /* 0x0000680001067983 */ /* 0x000f660000100800 */
[----:B--2---:R-:W-:Y:S01]  /*20ca0*/  @!P4 LEA.HI.X R13, R17, R4, R21, 0x2, P0 ;  /* 0x00000004110dc211 */ /* 0x004fe200000f1415 */
[----:B------:R-:W2:Y:S04]  /*20cb0*/  LDL R23, [R1+0x110] ;  /* 0x0001100001177983 */ /* 0x000ea80000100800 */
[----:B------:R-:W2:Y:S01]  /*20cc0*/  LDL R17, [R1+0x114] ;  /* 0x0001140001117983 */ /* 0x000ea20000100800 */
[----:B------:R-:W-:-:S03]  /*20cd0*/  ISETP.GE.AND P2, PT, R5, c[0x0][0x3c8], PT ;  /* 0x0000f20005007a0c */ /* 0x000fc60003f46270 */
[----:B------:R-:W5:Y:S04]  /*20ce0*/  LDL R21, [R1+0x10c] ;  /* 0x00010c0001157983 */ /* 0x000f680000100800 */
[----:B------:R1:W-:Y:S04]  /*20cf0*/  @!P5 ST.E.64 [R14.64], R172 ;  /* 0x000000ac0e00d985 */ /* 0x0003e8000c101b06 */
[----:B------:R1:W-:Y:S01]  /*20d00*/  @!P4 ST.E.64 [R12.64], R82 ;  /* 0x000000520c00c985 */ /* 0x0003e2000c101b06 */
[----:B----4-:R-:W-:-:S03]  /*20d10*/  @!P3 LEA.HI.X R11, R9, R4, R19, 0x2, P6 ;  /* 0x00000004090bb211 */ /* 0x010fc600030f1413 */
[----:B------:R-:W4:Y:S04]  /*20d20*/  LDL R19, [R1+0x108] ;  /* 0x0001080001137983 */ /* 0x000f280000100800 */
[----:B------:R-:W4:Y:S04]  /*20d30*/  LDL R9, [R1+0x104] ;  /* 0x0001040001097983 */ /* 0x000f280000100800 */
[----:B------:R3:W-:Y:S01]  /*20d40*/  @!P3 ST.E.64 [R10.64], R66 ;  /* 0x000000420a00b985 */ /* 0x0007e2000c101b06 */
[----:B-1----:R-:W-:-:S04]  /*20d50*/  @!P2 LEA R14, P3, R5, R2, 0x2 ;  /* 0x00000002050ea211 */ /* 0x002fc800078610ff */
[----:B------:R-:W-:Y:S02]  /*20d60*/  @!P2 LEA.HI.X R15, R5, R4, R30, 0x2, P3 ;  /* 0x00000004050fa211 */ /* 0x000fe400018f141e */
[----:B------:R-:W4:Y:S01]  /*20d70*/  LDL R5, [R1+0x64] ;  /* 0x0000640001057983 */ /* 0x000f220000100800 */
        /* <DEDUP_REMOVED lines=22> */
[----:B-----5:R-:W-:Y:S01]  /*20ee0*/  ISETP.GE.AND P0, PT, R6, c[0x0][0x3c8], PT ;  /* 0x0000f20006007a0c */ /* 0x020fe20003f06270 */
        /* <DEDUP_REMOVED lines=8> */
[----:B--2---:R-:W-:Y:S02]  /*20f70*/  @!P0 LEA R10, P4, R6, R2, 0x2 ;  /* 0x00000002060a8211 */ /* 0x004fe400078810ff */
[-C--:B----4-:R-:W-:Y:S01]  /*20f80*/  @!P1 LEA.HI.X R13, R18, R4.reuse, R19, 0x2, P5 ;  /* 0x00000004120d9211 */ /* 0x090fe200028f1413 */
[----:B------:R1:W-:Y:S01]  /*20f90*/  @!P2 ST.E.64 [R14.64], R106 ;  /* 0x0000006a0e00a985 */ /* 0x0003e2000c101b06 */
        /* <DEDUP_REMOVED lines=10> */
.L_x_3113:
[----:B------:R-:W2:Y:S04]  /*21040*/  LDL.LU R2, [R1+0x28] ;  /* 0x0000280001027983 */ /* 0x000ea80000300800 */
[----:B------:R-:W3:Y:S01]  /*21050*/  LDL.LU R6, [R1+0x2c] ;  /* 0x00002c0001067983 */ /* 0x000ee20000300800 */
[----:B------:R-:W-:Y:S02]  /*21060*/  ISETP.NE.U32.AND P0, PT, RZ, c[0x0][0x508], PT ;  /* 0x00014200ff007a0c */ /* 0x000fe40003f05070 */
[----:B------:R-:W-:Y:S01]  /*21070*/  ISETP.NE.U32.AND P3, PT, RZ, c[0x0][0x500], PT ;  /* 0x00014000ff007a0c */ /* 0x000fe20003f65070 */
[----:B----4-:R-:W4:Y:S01]  /*21080*/  LDL.LU R3, [R1+0x14] ;  /* 0x0000140001037983 */ /* 0x010f220000300800 */
[----:B------:R-:W-:Y:S01]  /*21090*/  ISETP.NE.AND.EX P2, PT, RZ, c[0x0][0x50c], PT, P0 ;  /* 0x00014300ff007a0c */ /* 0x000fe20003f45300 */
[----:B------:R-:W-:Y:S01]  /*210a0*/  IMAD.MOV.U32 R21, RZ, RZ, c[0x0][0x388] ;  /* 0x0000e200ff157624 */ /* 0x000fe200078e00ff */
[----:B------:R-:W-:-:S02]  /*210b0*/  ISETP.NE.AND.EX P3, PT, RZ, c[0x0][0x504], PT, P3 ;  /* 0x00014100ff007a0c */ /* 0x000fc40003f65330 */
[----:B--2---:R-:W-:-:S09]  /*210c0*/  IADD3 R4, P1, R2, c[0x0][0x500], RZ ;  /* 0x0001400002047a10 */ /* 0x004fd20007f3e0ff */
[----:B------:R-:W-:Y:S01]  /*210d0*/  @P2 IADD3 R10, P0, R2, c[0x0][0x508], RZ ;  /* 0x00014200020a2a10 */ /* 0x000fe20007f1e0ff */
[----:B------:R-:W-:Y:S01]  /*210e0*/  IMAD.MOV.U32 R2, RZ, RZ, RZ ;  /* 0x000000ffff027224 */ /* 0x000fe200078e00ff */
[C---:B---3--:R-:W-:Y:S02]  /*210f0*/  IADD3.X R5, R6.reuse, c[0x0][0x504], RZ, P1, !PT ;  /* 0x0001410006057a10 */ /* 0x048fe40000ffe4ff */
[----:B------:R-:W-:-:S03]  /*21100*/  @P2 IADD3.X R11, R6, c[0x0][0x50c], RZ, P0, !PT ;  /* 0x00014300060b2a10 */ /* 0x000fc600007fe4ff */
[----:B------:R2:W5:Y:S04]  /*21110*/  @P3 LDG.E R2, [R4.64] ;  /* 0x0000000604023981 */ /* 0x000568000c1e1900 */
[----:B------:R2:W5:Y:S01]  /*21120*/  @P2 LDG.E R21, [R10.64] ;  /* 0x000000060a152981 */ /* 0x000562000c1e1900 */
[----:B----4-:R-:W-:-:S04]  /*21130*/  ISETP.NE.AND P0, PT, R3, RZ, PT ;  /* 0x000000ff0300720c */ /* 0x010fc80003f05270 */
[----:B------:R-:W-:Y:S01]  /*21140*/  SEL R22, R3, c[0x0][0x3d4], P0 ;  /* 0x0000f50003167a07 */ /* 0x000fe20000000000 */
[----:B------:R-:W-:Y:S05]  /*21150*/  @P2 BRA `(.L_x_3134) ;  /* 0x0000004000002947 */ /* 0x000fea0003800000 */
[----:B------:R-:W-:Y:S05]  /*21160*/  @!P3 BRA `(.L_x_3134) ;  /* 0x000000300000b947 */ /* 0x000fea0003800000 */
[----:B------:R3:W4:Y:S04]  /*21170*/  LDG.E R3, [R4.64] ;  /* 0x0000000604037981 */ /* 0x000728000c1e1900 */
[----:B--23--:R-:W4:Y:S02]  /*21180*/  LDG.E R4, [R4.64+0x4] ;  /* 0x0000040604047981 */ /* 0x00cf24000c1e1900 */
[----:B----45:R-:W-:Y:S02]  /*21190*/  IADD3 R21, -R3, R4, RZ ;  /* 0x0000000403157210 */ /* 0x030fe40007ffe1ff */
.L_x_3134:
[----:B------:R-:W3:Y:S04]  /*211a0*/  LDL.LU R6, [R1+0x18] ;  /* 0x0000180001067983 */ /* 0x000ee80000300800 */
[----:B--2---:R-:W2:Y:S04]  /*211b0*/  LDL.LU R4, [R1+0x30] ;  /* 0x0000300001047983 */ /* 0x004ea80000300800 */
[----:B------:R-:W4:Y:S01]  /*211c0*/  LDL.LU R3, [R1+0x34] ;  /* 0x0000340001037983 */ /* 0x000f220000300800 */
[----:B------:R-:W-:Y:S01]  /*211d0*/  BSSY B0, `(.L_x_3135) ;  /* 0x0000039000007945 */ /* 0x000fe20003800000 */
[----:B-----5:R-:W-:-:S02]  /*211e0*/  SHF.R.S32.HI R20, RZ, 0x1f, R2 ;  /* 0x0000001fff147819 */ /* 0x020fc40000011402 */
[----:B------:R-:W1:Y:S02]  /*211f0*/  S2R R5, SR_TID.X ;  /* 0x0000000000057919 */ /* 0x000e640000002100 */
[----:B-1----:R-:W-:Y:S02]  /*21200*/  ISETP.GT.AND P0, PT, R5, 0x7f, PT ;  /* 0x0000007f0500780c */ /* 0x002fe40003f04270 */
[----:B---3--:R-:W-:Y:S02]  /*21210*/  LOP3.LUT R6, R6, 0xffff, RZ, 0xc0, !PT ;  /* 0x0000ffff06067812 */ /* 0x008fe400078ec0ff */
[----:B--2---:R-:W-:Y:S02]  /*21220*/  SEL R14, R4, RZ, !P3 ;  /* 0x000000ff040e7207 */ /* 0x004fe40005800000 */
        /* <DEDUP_REMOVED lines=28> */
[--C-:B------:R-:W-:Y:S01]  /*213f0*/  IMAD.MOV R4, RZ, RZ, -R3.reuse ;  /* 0x000000ffff047224 */ /* 0x100fe200078e0a03 */
        /* <DEDUP_REMOVED lines=12> */
[----:B------:R-:W-:Y:S01]  /*214c0*/  IMAD R3, R16, R9, R3 ;  /* 0x0000000910037224 */ /* 0x000fe200078e0203 */
[----:B------:R-:W-:-:S03]  /*214d0*/  MOV R9, c[0x0][0x4ac] ;  /* 0x00012b0000097a02 */ /* 0x000fc60000000f00 */
[----:B------:R-:W-:Y:S01]  /*214e0*/  IMAD.WIDE.U32 R4, R16, R4, R10 ;  /* 0x0000000410047225 */ /* 0x000fe200078e000a */
[----:B------:R-:W-:Y:S02]  /*214f0*/  SEL R10, R12, c[0x0][0x450], P2 ;  /* 0x000114000c0a7a07 */ /* 0x000fe40001000000 */
[----:B------:R-:W-:Y:S01]  /*21500*/  SEL R9, R9, c[0x0][0x454], P2 ;  /* 0x0001150009097a07 */ /* 0x000fe20001000000 */
[----:B------:R-:W-:Y:S01]  /*21510*/  IMAD.IADD R3, R5, 0x1, R3 ;  /* 0x0000000105037824 */ /* 0x000fe200078e0203 */
[----:B------:R-:W-:-:S04]  /*21520*/  LEA R10, P0, R4, R10, 0x2 ;  /* 0x0000000a040a7211 */ /* 0x000fc800078010ff */
[----:B------:R-:W-:Y:S02]  /*21530*/  LEA.HI.X R11, R4, R9, R3, 0x2, P0 ;  /* 0x00000009040b7211 */ /* 0x000fe400000f1403 */
[----:B------:R-:W-:-:S05]  /*21540*/  MOV R3, 0xff800000 ;  /* 0xff80000000037802 */ /* 0x000fca0000000f00 */
[----:B------:R1:W-:Y:S02]  /*21550*/  STG.E [R10.64], R3 ;  /* 0x000000030a007986 */ /* 0x0003e4000c101906 */
.L_x_3136:
[----:B------:R-:W-:Y:S05]  /*21560*/  BSYNC B0 ;  /* 0x0000000000007941 */ /* 0x000fea0003800000 */
.L_x_3135:
[----:B------:R-:W-:-:S13]  /*21570*/  ISETP.GT.AND P0, PT, R22, 0x1, PT ;  /* 0x000000011600780c */ /* 0x000fda0003f04270 */
[----:B------:R-:W-:Y:S05]  /*21580*/  @P0 BRA `(.L_x_3128) ;  /* 0x0000080000000947 */ /* 0x000fea0003800000 */
[----:B-1----:R-:W2:Y:S01]  /*21590*/  LDL.LU R11, [R1+0x4] ;  /* 0x00000400010b7983 */ /* 0x002ea20000300800 */
[----:B------:R-:W-:Y:S01]  /*215a0*/  MOV R4, c[0x0][0x4e8] ;  /* 0x00013a0000047a02 */ /* 0x000fe20000000f00 */
[----:B------:R-:W-:Y:S02]  /*215b0*/  IMAD R3, R20, c[0x0][0x3a0], RZ ;  /* 0x0000e80014037a24 */ /* 0x000fe400078e02ff */
        /* <DEDUP_REMOVED lines=23> */
[----:B------:R-:W-:-:S03]  /*21730*/  IADD3 R9, R143, R11, RZ ;  /* 0x0000000b8f097210 */ /* 0x000fc60007ffe0ff */
[----:B------:R-:W-:-:S04]  /*21740*/  IMAD.WIDE.U32 R2, R6, c[0x0][0x3d8], R2 ;  /* 0x0000f60006027a25 */ /* 0x000fc800078e0002 */
[----:B------:R-:W-:Y:S01]  /*21750*/  IMAD R6, R6, c[0x0][0x3dc], R4 ;  /* 0x0000f70006067a24 */ /* 0x000fe200078e0204 */
[----:B------:R-:W-:-:S04]  /*21760*/  LEA R16, P0, R2, c[0x0][0x380], 0x1 ;  /* 0x0000e00002107a11 */ /* 0x000fc800078008ff */
[----:B------:R-:W-:-:S04]  /*21770*/  IADD3 R5, R3, R6, RZ ;  /* 0x0000000603057210 */ /* 0x000fc80007ffe0ff */
[----:B------:R-:W-:Y:S01]  /*21780*/  LEA.HI.X R5, R2, c[0x0][0x384], R5, 0x1, P0 ;  /* 0x0000e10002057a11 */ /* 0x000fe200000f0c05 */
[----:B------:R-:W-:Y:S05]  /*21790*/  BRA.DIV ~URZ, `(.L_x_3137) ;  /* 0x000038c27f007947 */ /* 0x000fea000b800000 */
[----:B------:R1:W2:Y:S02]  /*217a0*/  SHFL.IDX PT, R4, R5, RZ, 0x181f ;  /* 0x00181fff05047589 */ /* 0x0002a400000e0000 */
.L_x_3213:
[----:B------:R-:W-:Y:S05]  /*217b0*/  BRA.DIV ~URZ, `(.L_x_3138) ;  /* 0x000039127f007947 */ /* 0x000fea000b800000 */
[----:B------:R3:W4:Y:S02]  /*217c0*/  SHFL.IDX PT, R2, R16, RZ, 0x181f ;  /* 0x00181fff10027589 */ /* 0x00072400000e0000 */
.L_x_3214:
        /* <DEDUP_REMOVED lines=20> */
.L_x_3140:
[----:B------:R-:W-:Y:S05]  /*21910*/  BSYNC B0 ;  /* 0x0000000000007941 */ /* 0x000fea0003800000 */
.L_x_3139:
[----:B------:R-:W-:Y:S05]  /*21920*/  BRA.DIV ~URZ, `(.L_x_3141) ;  /* 0x000038127f007947 */ /* 0x000fea000b800000 */
[----:B--2---:R2:W1:Y:S04]  /*21930*/  SHFL.IDX PT, R4, R5, 0x1, 0x181f ;  /* 0x00381f0005047f89 */ /* 0x00446800000e0000 */
[----:B----4-:R2:W4:Y:S02]  /*21940*/  SHFL.IDX PT, R2, R16, 0x1, 0x181f ;  /* 0x00381f0010027f89 */ /* 0x01052400000e0000 */
.L_x_3215:
        /* <DEDUP_REMOVED lines=20> */
.L_x_3143:
[----:B------:R-:W-:Y:S05]  /*21a90*/  BSYNC B0 ;  /* 0x0000000000007941 */ /* 0x000fea0003800000 */
.L_x_3142:
[----:B------:R-:W-:Y:S05]  /*21aa0*/  BRA.DIV ~URZ, `(.L_x_3144) ;  /* 0x000037627f007947 */ /* 0x000fea000b800000 */
[----:B-1----:R1:W2:Y:S02]  /*21ab0*/  SHFL.IDX PT, R4, R5, 0x2, 0x181f ;  /* 0x00581f0005047f89 */ /* 0x0022a400000e0000 */
.L_x_3216:
[----:B------:R-:W-:Y:S05]  /*21ac0*/  BRA.DIV ~URZ, `(.L_x_3145) ;  /* 0x000037b27f007947 */ /* 0x000fea000b800000 */
[----:B----4-:R4:W1:Y:S02]  /*21ad0*/  SHFL.IDX PT, R2, R16, 0x2, 0x181f ;  /* 0x00581f0010027f89 */ /* 0x01086400000e0000 */
.L_x_3217:
        /* <DEDUP_REMOVED lines=20> */
.L_x_3147:
[----:B------:R-:W-:Y:S05]  /*21c20*/  BSYNC B0 ;  /* 0x0000000000007941 */ /* 0x000fea0003800000 */
.L_x_3146:
[----:B------:R-:W-:Y:S05]  /*21c30*/  BRA.DIV ~URZ, `(.L_x_3148) ;  /* 0x000036b27f007947 */ /* 0x000fea000b800000 */
[----:B--2---:R2:W3:Y:S04]  /*21c40*/  SHFL.IDX PT, R4, R5, 0x3, 0x181f ;  /* 0x00781f0005047f89 */ /* 0x0044e800000e0000 */
[----:B-1----:R2:W1:Y:S02]  /*21c50*/  SHFL.IDX PT, R2, R16, 0x3, 0x181f ;  /* 0x00781f0010027f89 */ /* 0x00246400000e0000 */
.L_x_3218:
        /* <DEDUP_REMOVED lines=19> */
.L_x_3128:
[----:B------:R-:W-:Y:S05]  /*21d90*/  BSYNC B1 ;  /* 0x0000000000017941 */ /* 0x000fea0003800000 */
.L_x_3112:
[----:B-12-4-:R-:W2:Y:S02]  /*21da0*/  LDL R2, [R1+0x188] ;  /* 0x0001880001027983 */ /* 0x016ea40000100800 */
[----:B--2---:R-:W-:-:S13]  /*21db0*/  ISETP.NE.AND P0, PT, R2, RZ, PT ;  /* 0x000000ff0200720c */ /* 0x004fda0003f05270 */
[----:B------:R-:W-:Y:S01]  /*21dc0*/  @P0 WARPSYNC 0xffffffff ;  /* 0xffffffff00000948 */ /* 0x000fe20003800000 */
[----:B------:R-:W-:Y:S06]  /*21dd0*/  @P0 BAR.SYNC.DEFER_BLOCKING 0x5, 0x100 ;  /* 0x0144000000000b1d */ /* 0x000fec0000010000 */
[----:B------:R-:W1:Y:S04]  /*21de0*/  @P0 LDS.128 R12, [0x20080] ;  /* 0x02008000ff0c0984 */ /* 0x000e680000000c00 */
[----:B-1----:R1:W-:Y:S04]  /*21df0*/  @P0 STL.64 [R1+0x10], R12 ;  /* 0x0000100c01000387 */ /* 0x0023e80000100a00 */
[----:B------:R1:W-:Y:S04]  /*21e00*/  @P0 STL.64 [R1+0x18], R14 ;  /* 0x0000180e01000387 */ /* 0x0003e80000100a00 */
[----:B------:R-:W-:Y:S06]  /*21e10*/  @P0 BAR.ARV 0x4, 0x100 ;  /* 0x0104000000000b1d */ /* 0x000fec0000002000 */
[----:B------:R-:W-:Y:S05]  /*21e20*/  @P0 BRA `(.L_x_3149) ;  /* 0x0000105000000947 */ /* 0x000fea0003800000 */
[----:B------:R-:W2:Y:S01]  /*21e30*/  S2R R2, SR_TID.X ;  /* 0x0000000000027919 */ /* 0x000ea20000002100 */
[----:B------:R-:W-:Y:S01]  /*21e40*/  IMAD.MOV.U32 R10, RZ, RZ, RZ ;  /* 0x000000ffff0a7224 */ /* 0x000fe200078e00ff */
[----:B--23--:R-:W-:-:S04]  /*21e50*/  LOP3.LUT R16, R2, 0x1f, RZ, 0xc0, !PT ;  /* 0x0000001f02107812 */ /* 0x00cfc800078ec0ff */
[----:B------:R-:W-:Y:S01]  /*21e60*/  ISETP.NE.AND P6, PT, R16, 0x1f, PT ;  /* 0x0000001f1000780c */ /* 0x000fe20003fc5270 */
[----:B------:R-:W-:Y:S10]  /*21e70*/  BRA.DIV ~URZ, `(.L_x_3150) ;  /* 0x000035427f007947 */ /* 0x000ff4000b800000 */
[----:B------:R2:W3:Y:S02]  /*21e80*/  SHFL.IDX PT, R11, R114, RZ, 0x1f ;  /* 0x00001fff720b7589 */ /* 0x0004e400000e0000 */
.L_x_3219:
[----:B------:R-:W-:Y:S05]  /*21e90*/  BRA.DIV ~URZ, `(.L_x_3151) ;  /* 0x000035927f007947 */ /* 0x000fea000b800000 */
[----:B------:R4:W1:Y:S02]  /*21ea0*/  SHFL.IDX PT, R6, R114, 0x1, 0x1f ;  /* 0x00201f0072067f89 */ /* 0x00086400000e0000 */
.L_x_3220:
        /* <DEDUP_REMOVED lines=15> */
[----:B-1----:R-:W-:Y:S01]  /*21fa0*/  MOV R15, RZ ;  /* 0x000000ff000f7202 */ /* 0x002fe20000000f00 */
[----:B-----5:R-:W-:Y:S01]  /*21fb0*/  IMAD R4, R10, R9, RZ ;  /* 0x000000090a047224 */ /* 0x020fe200078e02ff */
[----:B------:R-:W-:Y:S07]  /*21fc0*/  BRA.DIV ~URZ, `(.L_x_3152) ;  /* 0x000034d27f007947 */ /* 0x000fee000b800000 */
[----:B------:R1:W2:Y:S02]  /*21fd0*/  SHFL.UP PT, R5, R4, 0x1, RZ ;  /* 0x0420000004057989 */ /* 0x0002a400000e00ff */
.L_x_3221:
        /* <DEDUP_REMOVED lines=16> */
.L_x_3222:
[----:B--2---:R-:W-:Y:S01]  /*220e0*/  IMAD R2, R2, c[0x0][0x538], RZ ;  /* 0x00014e0002027a24 */ /* 0x004fe200078e02ff */
[----:B------:R-:W-:Y:S04]  /*220f0*/  BSSY B1, `(.L_x_3154) ;  /* 0x00000cf000017945 */ /* 0x000fe80003800000 */
[----:B------:R-:W-:-:S04]  /*22100*/  IADD3 R6, R2, R6, RZ ;  /* 0x0000000602067210 */ /* 0x000fc80007ffe0ff */
[----:B---3--:R-:W-:-:S13]  /*22110*/  ISETP.GT.AND P0, PT, R6, R11, PT ;  /* 0x0000000b0600720c */ /* 0x008fda0003f04270 */
[----:B------:R-:W-:Y:S05]  /*22120*/  @P0 BRA `(.L_x_3155) ;  /* 0x0000026000000947 */ /* 0x000fea0003800000 */
.L_x_3159:
        /* <DEDUP_REMOVED lines=18> */
.L_x_3223:
        /* <DEDUP_REMOVED lines=16> */
.L_x_3224:
[----:B--2---:R-:W-:-:S05]  /*22350*/  IMAD R2, R2, c[0x0][0x538], RZ ;  /* 0x00014e0002027a24 */ /* 0x004fca00078e02ff */
[----:B------:R-:W-:-:S04]  /*22360*/  IADD3 R6, R2, R6, RZ ;  /* 0x0000000602067210 */ /* 0x000fc80007ffe0ff */
[----:B------:R-:W-:-:S13]  /*22370*/  ISETP.GT.AND P0, PT, R6, R11, PT ;  /* 0x0000000b0600720c */ /* 0x000fda0003f04270 */
[----:B-1--4-:R-:W-:Y:S05]  /*22380*/  @!P0 BRA `(.L_x_3159) ;  /* 0xfffffda000008947 */ /* 0x012fea000383ffff */
.L_x_3155:
[----:B------:R-:W-:-:S05]  /*22390*/  IADD3 R14, -R2, R6, RZ ;  /* 0x00000006020e7210 */ /* 0x000fca0007ffe1ff */
[----:B------:R-:W-:-:S05]  /*223a0*/  IMAD R2, R4, c[0x0][0x538], R14 ;  /* 0x00014e0004027a24 */ /* 0x000fca00078e020e */
[----:B------:R-:W-:Y:S01]  /*223b0*/  ISETP.GT.AND P0, PT, R2, R11, PT ;  /* 0x0000000b0200720c */ /* 0x000fe20003f04270 */
[----:B------:R-:W-:-:S12]  /*223c0*/  BRA.DIV ~URZ, `(.L_x_3160) ;  /* 0x000035627f007947 */ /* 0x000fd8000b800000 */
[----:B------:R-:W-:-:S03]  /*223d0*/  VOTE.ANY R13, PT, !P0 ;  /* 0x00000000000d7806 */ /* 0x000fc600040e0100 */
.L_x_3225:
[----:B------:R-:W2:Y:S01]  /*223e0*/  LDL.LU R2, [R1+0x1c] ;  /* 0x00001c0001027983 */ /* 0x000ea20000300800 */
[----:B------:R-:W2:Y:S02]  /*223f0*/  POPC R12, R13 ;  /* 0x0000000d000c7309 */ /* 0x000ea40000000000 */
[----:B--2---:R-:W-:-:S05]  /*22400*/  IADD3 R2, R12, R2, RZ ;  /* 0x000000020c027210 */ /* 0x004fca0007ffe0ff */
[----:B------:R2:W-:Y:S01]  /*22410*/  STL [R1+0x1c], R2 ;  /* 0x00001c0201007387 */ /* 0x0005e20000100800 */
[----:B------:R-:W-:Y:S05]  /*22420*/  BRA.DIV ~URZ, `(.L_x_3161) ;  /* 0x000035427f007947 */ /* 0x000fea000b800000 */
[----:B------:R3:W1:Y:S04]  /*22430*/  SHFL.IDX PT, R6, R9, R12, 0x1f ;  /* 0x00001f0c09067589 */ /* 0x00066800000e0000 */
[----:B------:R3:W2:Y:S02]  /*22440*/  SHFL.IDX PT, R5, R10, R12, 0x1f ;  /* 0x00001f0c0a057589 */ /* 0x0006a400000e0000 */
.L_x_3226:
[----:B------:R-:W-:Y:S01]  /*22450*/  ISETP.NE.AND P0, PT, R13, RZ, PT ;  /* 0x000000ff0d00720c */ /* 0x000fe20003f05270 */
[----:B------:R-:W-:-:S12]  /*22460*/  BSSY B0, `(.L_x_3162) ;  /* 0x0000005000007945 */ /* 0x000fd80003800000 */
[----:B------:R-:W-:Y:S05]  /*22470*/  @!P0 BRA `(.L_x_3163) ;  /* 0x0000003000008947 */ /* 0x000fea0003800000 */
[----:B---3--:R-:W-:Y:S01]  /*22480*/  IADD3 R12, R12, -0x1, RZ ;  /* 0xffffffff0c0c7810 */ /* 0x008fe20007ffe0ff */
[----:B------:R-:W-:Y:S05]  /*22490*/  BRA.DIV ~URZ, `(.L_x_3164) ;  /* 0x000035a27f007947 */ /* 0x000fea000b800000 */
[----:B------:R3:W4:Y:S02]  /*224a0*/  SHFL.IDX PT, R15, R4, R12, 0x1f ;  /* 0x00001f0c040f7589 */ /* 0x00072400000e0000 */
.L_x_3163:
[----:B------:R-:W-:Y:S05]  /*224b0*/  BSYNC B0 ;  /* 0x0000000000007941 */ /* 0x000fea0003800000 */
.L_x_3162:
[----:B--2-4-:R-:W-:Y:S01]  /*224c0*/  IMAD R2, R15, c[0x0][0x538], R14 ;  /* 0x00014e000f027a24 */ /* 0x014fe200078e020e */
[----:B------:R-:W-:Y:S01]  /*224d0*/  ISETP.NE.AND P0, PT, R5, 0x1, PT ;  /* 0x000000010500780c */ /* 0x000fe20003f05270 */
[----:B------:R-:W-:Y:S03]  /*224e0*/  BSSY B0, `(.L_x_3165) ;  /* 0x0000086000007945 */ /* 0x000fe60003800000 */
[----:B------:R2:W-:Y:S01]  /*224f0*/  STL [R1+0x10], R2 ;  /* 0x0000100201007387 */ /* 0x0005e20000100800 */
[----:B---3--:R-:W-:-:S08]  /*22500*/  IADD3 R12, -R2, R11, RZ ;  /* 0x0000000b020c7210 */ /* 0x008fd00007ffe1ff */
[----:B------:R-:W-:Y:S05]  /*22510*/  @!P0 BRA `(.L_x_3166) ;  /* 0x000003e000008947 */ /* 0x000fea0003800000 */
[-C--:B-1----:R-:W-:Y:S01]  /*22520*/  IABS R3, R6.reuse ;  /* 0x0000000600037213 */ /* 0x082fe20000000000 */
[----:B------:R-:W-:Y:S01]  /*22530*/  IMAD.MOV.U32 R10, RZ, RZ, RZ ;  /* 0x000000ffff0a7224 */ /* 0x000fe200078e00ff */
[----:B------:R-:W-:Y:S02]  /*22540*/  IABS R13, R6 ;  /* 0x00000006000d7213 */ /* 0x000fe40000000000 */
[----:B--2---:R-:W1:Y:S08]  /*22550*/  I2F.RP R2, R3 ;  /* 0x0000000300027306 */ /* 0x004e700000209400 */
[----:B-1----:R-:W1:Y:S02]  /*22560*/  MUFU.RCP R2, R2 ;  /* 0x0000000200027308 */ /* 0x002e640000001000 */
[----:B-1----:R-:W-:-:S06]  /*22570*/  IADD3 R2, R2, 0xffffffe, RZ ;  /* 0x0ffffffe02027810 */ /* 0x002fcc0007ffe0ff */
[----:B------:R1:W2:Y:S02]  /*22580*/  F2I.FTZ.U32.TRUNC.NTZ R11, R2 ;  /* 0x00000002000b7305 */ /* 0x0002a4000021f000 */
[----:B-1----:R-:W-:Y:S01]  /*22590*/  IABS R2, R5 ;  /* 0x0000000500027213 */ /* 0x002fe20000000000 */
[----:B--2---:R-:W-:-:S04]  /*225a0*/  IMAD.MOV R4, RZ, RZ, -R11 ;  /* 0x000000ffff047224 */ /* 0x004fc800078e0a0b */
[----:B------:R-:W-:Y:S01]  /*225b0*/  IMAD.MOV.U32 R9, RZ, RZ, R2 ;  /* 0x000000ffff097224 */ /* 0x000fe200078e0002 */
[----:B------:R-:W-:Y:S01]  /*225c0*/  IABS R2, R12 ;  /* 0x0000000c00027213 */ /* 0x000fe20000000000 */
[----:B------:R-:W-:Y:S02]  /*225d0*/  IMAD R4, R4, R3, RZ ;  /* 0x0000000304047224 */ /* 0x000fe400078e02ff */
[----:B------:R-:W1:Y:S02]  /*225e0*/  I2F.RP R14, R9 ;  /* 0x00000009000e7306 */ /* 0x000e640000209400 */
[----:B------:R-:W-:-:S04]  /*225f0*/  IMAD.HI.U32 R11, R11, R4, R10 ;  /* 0x000000040b0b7227 */ /* 0x000fc800078e000a */
[----:B------:R-:W-:Y:S02]  /*22600*/  IMAD.MOV.U32 R4, RZ, RZ, R2 ;  /* 0x000000ffff047224 */ /* 0x000fe400078e0002 */
[----:B------:R-:W-:-:S05]  /*22610*/  IMAD.MOV R2, RZ, RZ, -R13 ;  /* 0x000000ffff027224 */ /* 0x000fca00078e0a0d */
[----:B------:R-:W-:Y:S01]  /*22620*/  MOV R10, R2 ;  /* 0x00000002000a7202 */ /* 0x000fe20000000f00 */
[----:B------:R-:W-:-:S04]  /*22630*/  IMAD.HI.U32 R2, R11, R4, RZ ;  /* 0x000000040b027227 */ /* 0x000fc800078e00ff */
[----:B------:R-:W-:Y:S02]  /*22640*/  IMAD R4, R2, R10, R4 ;  /* 0x0000000a02047224 */ /* 0x000fe400078e0204 */
[----:B-1----:R-:W1:Y:S03]  /*22650*/  MUFU.RCP R10, R14 ;  /* 0x0000000e000a7308 */ /* 0x002e660000001000 */
[----:B------:R-:W-:Y:S02]  /*22660*/  ISETP.GT.U32.AND P0, PT, R3, R4, PT ;  /* 0x000000040300720c */ /* 0x000fe40003f04070 */
[----:B-1----:R-:W-:-:S11]  /*22670*/  IADD3 R10, R10, 0xffffffe, RZ ;  /* 0x0ffffffe0a0a7810 */ /* 0x002fd60007ffe0ff */
[----:B------:R-:W-:Y:S01]  /*22680*/  @!P0 IMAD.IADD R4, R4, 0x1, -R3 ;  /* 0x0000000104048824 */ /* 0x000fe200078e0a03 */
[----:B------:R-:W-:Y:S01]  /*22690*/  @!P0 IADD3 R2, R2, 0x1, RZ ;  /* 0x0000000102028810 */ /* 0x000fe20007ffe0ff */
[----:B------:R-:W1:Y:S01]  /*226a0*/  F2I.FTZ.U32.TRUNC.NTZ R11, R10 ;  /* 0x0000000a000b7305 */ /* 0x000e62000021f000 */
[----:B------:R-:W-:Y:S02]  /*226b0*/  ISETP.NE.AND P0, PT, R6, RZ, PT ;  /* 0x000000ff0600720c */ /* 0x000fe40003f05270 */
[----:B------:R-:W-:Y:S02]  /*226c0*/  ISETP.GE.U32.AND P2, PT, R4, R3, PT ;  /* 0x000000030400720c */ /* 0x000fe40003f46070 */
[----:B------:R-:W-:-:S04]  /*226d0*/  LOP3.LUT R3, R12, R6, RZ, 0x3c, !PT ;  /* 0x000000060c037212 */ /* 0x000fc800078e3cff */
[----:B------:R-:W-:Y:S01]  /*226e0*/  ISETP.GE.AND P1, PT, R3, RZ, PT ;  /* 0x000000ff0300720c */ /* 0x000fe20003f26270 */
[----:B-1----:R-:W-:-:S06]  /*226f0*/  IMAD.MOV R3, RZ, RZ, -R11 ;  /* 0x000000ffff037224 */ /* 0x002fcc00078e0a0b */
[----:B------:R-:W-:Y:S01]  /*22700*/  @P2 IADD3 R2, R2, 0x1, RZ ;  /* 0x0000000102022810 */ /* 0x000fe20007ffe0ff */
[----:B------:R-:W-:Y:S01]  /*22710*/  IMAD.MOV.U32 R10, RZ, RZ, RZ ;  /* 0x000000ffff0a7224 */ /* 0x000fe200078e00ff */
[----:B------:R-:W-:-:S04]  /*22720*/  MOV R4, R3 ;  /* 0x0000000300047202 */ /* 0x000fc80000000f00 */
[----:B------:R-:W-:Y:S01]  /*22730*/  @!P1 IMAD.MOV R2, RZ, RZ, -R2 ;  /* 0x000000ffff029224 */ /* 0x000fe200078e0a02 */
[----:B------:R-:W-:Y:S02]  /*22740*/  @!P0 LOP3.LUT R2, RZ, R6, RZ, 0x33, !PT ;  /* 0x00000006ff028212 */ /* 0x000fe400078e33ff */
[----:B------:R-:W-:Y:S01]  /*22750*/  IABS R3, R5 ;  /* 0x0000000500037213 */ /* 0x000fe20000000000 */
[----:B------:R-:W-:Y:S01]  /*22760*/  IMAD R4, R4, R9, RZ ;  /* 0x0000000904047224 */ /* 0x000fe200078e02ff */
[----:B------:R-:W-:-:S03]  /*22770*/  IABS R14, R2 ;  /* 0x00000002000e7213 */ /* 0x000fc60000000000 */
[----:B------:R-:W-:Y:S02]  /*22780*/  IMAD.MOV R13, RZ, RZ, -R3 ;  /* 0x000000ffff0d7224 */ /* 0x000fe400078e0a03 */
[----:B------:R-:W-:-:S03]  /*22790*/  IMAD.HI.U32 R3, R11, R4, R10 ;  /* 0x000000040b037227 */ /* 0x000fc600078e000a */
[----:B------:R-:W-:Y:S01]  /*227a0*/  MOV R10, R13 ;  /* 0x0000000d000a7202 */ /* 0x000fe20000000f00 */
        /* <DEDUP_REMOVED lines=8> */
[C---:B------:R-:W-:Y:S02]  /*22830*/  LOP3.LUT R4, R2.reuse, R5, RZ, 0x3c, !PT ;  /* 0x0000000502047212 */ /* 0x040fe400078e3cff */
[----:B------:R-:W-:Y:S02]  /*22840*/  IADD3 R9, -R2, RZ, RZ ;  /* 0x000000ff02097210 */ /* 0x000fe40007ffe1ff */
        /* <DEDUP_REMOVED lines=11> */
.L_x_3166:
[----:B-1----:R-:W3:Y:S01]  /*22900*/  LDL R4, [R1+0x1c] ;  /* 0x00001c0001047983 */ /* 0x002ee20000100800 */
[----:B--2---:R-:W-:-:S04]  /*22910*/  IMAD.MOV.U32 R2, RZ, RZ, 0x4 ;  /* 0x00000004ff027424 */ /* 0x004fc800078e00ff */
[----:B---3--:R-:W-:-:S05]  /*22920*/  IMAD.WIDE R2, R4, R2, c[0x0][0x590] ;  /* 0x0001640004027625 */ /* 0x008fca00078e0202 */
[----:B------:R-:W2:Y:S02]  /*22930*/  LDG.E R4, [R2.64] ;  /* 0x0000000602047981 */ /* 0x000ea4000c1e1900 */
[----:B--2---:R-:W-:-:S05]  /*22940*/  IMAD R10, R4, R6, RZ ;  /* 0x00000006040a7224 */ /* 0x004fca00078e02ff */
        /* <DEDUP_REMOVED lines=31> */
[----:B------:R-:W-:Y:S02]  /*22b40*/  IMAD R9, R10, R3, R12 ;  /* 0x000000030a097224 */ /* 0x000fe400078e020c */
[----:B------:R-:W-:Y:S01]  /*22b50*/  IMAD.MOV.U32 R10, RZ, RZ, RZ ;  /* 0x000000ffff0a7224 */ /* 0x000fe200078e00ff */
[----:B------:R-:W-:Y:S02]  /*22b60*/  IMNMX R2, R4, R2, PT ;  /* 0x0000000204027217 */ /* 0x000fe40003800200 */
[----:B------:R-:W-:Y:S02]  /*22b70*/  IABS R3, R9 ;  /* 0x0000000900037213 */ /* 0x000fe40000000000 */
[-C--:B------:R-:W-:Y:S02]  /*22b80*/  IABS R4, R2.reuse ;  /* 0x0000000200047213 */ /* 0x080fe40000000000 */
[----:B------:R-:W-:-:S02]  /*22b90*/  IABS R14, R2 ;  /* 0x00000002000e7213 */ /* 0x000fc40000000000 */
[----:B------:R-:W1:Y:S08]  /*22ba0*/  I2F.RP R5, R4 ;  /* 0x0000000400057306 */ /* 0x000e700000209400 */
[----:B-1----:R-:W1:Y:S02]  /*22bb0*/  MUFU.RCP R5, R5 ;  /* 0x0000000500057308 */ /* 0x002e640000001000 */
[----:B-1----:R-:W-:-:S06]  /*22bc0*/  IADD3 R5, R5, 0xffffffe, RZ ;  /* 0x0ffffffe05057810 */ /* 0x002fcc0007ffe0ff */
[----:B------:R-:W1:Y:S02]  /*22bd0*/  F2I.FTZ.U32.TRUNC.NTZ R11, R5 ;  /* 0x00000005000b7305 */ /* 0x000e64000021f000 */
[----:B-1----:R-:W-:-:S04]  /*22be0*/  IMAD.MOV R5, RZ, RZ, -R11 ;  /* 0x000000ffff057224 */ /* 0x002fc800078e0a0b */
[----:B------:R-:W-:Y:S01]  /*22bf0*/  IMAD R12, R5, R4, RZ ;  /* 0x00000004050c7224 */ /* 0x000fe200078e02ff */
[----:B------:R-:W-:Y:S01]  /*22c00*/  MOV R5, R3 ;  /* 0x0000000300057202 */ /* 0x000fe20000000f00 */
[----:B------:R-:W-:Y:S02]  /*22c10*/  IMAD.MOV R3, RZ, RZ, -R14 ;  /* 0x000000ffff037224 */ /* 0x000fe400078e0a0e */
[----:B------:R-:W-:-:S04]  /*22c20*/  IMAD.HI.U32 R11, R11, R12, R10 ;  /* 0x0000000c0b0b7227 */ /* 0x000fc800078e000a */
        /* <DEDUP_REMOVED lines=17> */
.L_x_3167:
[----:B------:R-:W-:Y:S05]  /*22d40*/  BSYNC B0 ;  /* 0x0000000000007941 */ /* 0x000fea0003800000 */
.L_x_3165:
[----:B------:R-:W-:-:S04]  /*22d50*/  LOP3.LUT R3, RZ, R3, RZ, 0x33, !PT ;  /* 0x00000003ff037212 */ /* 0x000fc800078e33ff */
[----:B-1----:R-:W-:-:S05]  /*22d60*/  IADD3 R2, R3, R6, RZ ;  /* 0x0000000603027210 */ /* 0x002fca0007ffe0ff */
[----:B------:R1:W-:Y:S01]  /*22d70*/  STL [R1+0x14], R2 ;  /* 0x0000140201007387 */ /* 0x0003e20000100800 */
[----:B------:R-:W-:Y:S05]  /*22d80*/  BRA `(.L_x_3168) ;  /* 0x0000005000007947 */ /* 0x000fea0003800000 */
.L_x_3156:
[----:B------:R-:W-:Y:S01]  /*22d90*/  MOV R2, c[0x0][0x53c] ;  /* 0x00014f0000027a02 */ /* 0x000fe20000000f00 */
[----:B------:R2:W-:Y:S04]  /*22da0*/  STL [R1+0x10], R11 ;  /* 0x0000100b01007387 */ /* 0x0005e80000100800 */
[----:B------:R2:W-:Y:S04]  /*22db0*/  STL [R1+0x14], RZ ;  /* 0x000014ff01007387 */ /* 0x0005e80000100800 */
[----:B------:R2:W-:Y:S04]  /*22dc0*/  STL [R1+0x18], RZ ;  /* 0x000018ff01007387 */ /* 0x0005e80000100800 */
[----:B------:R2:W-:Y:S02]  /*22dd0*/  STL [R1+0x1c], R2 ;  /* 0x00001c0201007387 */ /* 0x0005e40000100800 */
.L_x_3168:
[----:B------:R-:W-:Y:S05]  /*22de0*/  BSYNC B1 ;  /* 0x0000000000017941 */ /* 0x000fea0003800000 */
.L_x_3154:
[----:B------:R-:W3:Y:S04]  /*22df0*/  LDL R12, [R1+0x10] ;  /* 0x00001000010c7983 */ /* 0x000ee80000100800 */
        /* <DEDUP_REMOVED lines=8> */
.L_x_3149:
[----:B-12---:R-:W2:Y:S02]  /*22e80*/  LDL R2, [R1+0x1c] ;  /* 0x00001c0001027983 */ /* 0x006ea40000100800 */
[----:B--2---:R-:W-:-:S13]  /*22e90*/  ISETP.GE.AND P0, PT, R2, c[0x0][0x53c], PT ;  /* 0x00014f0002007a0c */ /* 0x004fda0003f06270 */
[----:B---34-:R-:W-:Y:S01]  /*22ea0*/  @P0 CALL.REL.NOINC `(.L_x_3169) ;  /* 0x0000001000000944 */ /* 0x018fe20003c00000 */
[----:B------:R-:W-:Y:S05]  /*22eb0*/  BRA `(.L_x_3170) ;  /* 0xfffdf6e000007947 */ /* 0x000fea000383ffff */
.L_x_3169:
[----:B------:R-:W-:Y:S05]  /*22ec0*/  EXIT ;  /* 0x000000000000794d */ /* 0x000fea0003800000 */
.L_x_2931:
[----:B------:R-:W-:Y:S01]  /*22ed0*/  IMAD.MOV.U32 R2, RZ, RZ, R4 ;  /* 0x000000ffff027224 */ /* 0x000fe200078e0004 */
[----:B------:R-:W-:Y:S02]  /*22ee0*/  MOV R5, 0x1 ;  /* 0x0000000100057802 */ /* 0x000fe40000000f00 */
[----:B------:R-:W-:Y:S02]  /*22ef0*/  MOV R3, 0x22f10 ;  /* 0x00022f1000037802 */ /* 0x000fe40000000f00 */
[----:B------:R-:W-:Y:S05]  /*22f00*/  CALL.REL.NOINC `($__internal_51_$__cuda_sm70_shflsync_up_p) ;  /* 0x00002c8000007944 */ /* 0x000fea0003c00000 */
[----:B------:R-:W-:Y:S01]  /*22f10*/  MOV R0, R5 ;  /* 0x0000000500007202 */ /* 0x000fe20000000f00 */
[----:B------:R-:W-:Y:S05]  /*22f20*/  BRA `(.L_x_3171) ;  /* 0xfffdd53000007947 */ /* 0x000fea000383ffff */
.L_x_2932:
[----:B------:R-:W-:Y:S01]  /*22f30*/  IMAD.MOV.U32 R2, RZ, RZ, R4 ;  /* 0x000000ffff027224 */ /* 0x000fe200078e0004 */
[----:B------:R-:W-:Y:S02]  /*22f40*/  MOV R5, 0x2 ;  /* 0x0000000200057802 */ /* 0x000fe40000000f00 */
[----:B------:R-:W-:Y:S02]  /*22f50*/  MOV R3, 0x22f70 ;  /* 0x00022f7000037802 */ /* 0x000fe40000000f00 */
[----:B------:R-:W-:Y:S05]  /*22f60*/  CALL.REL.NOINC `($__internal_51_$__cuda_sm70_shflsync_up_p) ;  /* 0x00002c2000007944 */ /* 0x000fea0003c00000 */
[----:B------:R-:W-:Y:S02]  /*22f70*/  SEL R5, R5, RZ, P4 ;  /* 0x000000ff05057207 */ /* 0x000fe40002000000 */
[----:B------:R-:W-:-:S03]  /*22f80*/  MOV R3, 0x22fd0 ;  /* 0x00022fd000037802 */ /* 0x000fc60000000f00 */
[----:B------:R-:W-:Y:S01]  /*22f90*/  IMAD.IADD R0, R4, 0x1, R5 ;  /* 0x0000000104007824 */ /* 0x000fe200078e0205 */
[----:B------:R-:W-:-:S03]  /*22fa0*/  MOV R5, 0x4 ;  /* 0x0000000400057802 */ /* 0x000fc60000000f00 */
[----:B------:R-:W-:Y:S02]  /*22fb0*/  IMAD.MOV.U32 R2, RZ, RZ, R0 ;  /* 0x000000ffff027224 */ /* 0x000fe400078e0000 */
        /* <DEDUP_REMOVED lines=13> */
[----:B------:R-:W-:Y:S01]  /*23090*/  SEL R4, R5, RZ, P1 ;  /* 0x000000ff05047207 */ /* 0x000fe20000800000 */
[----:B------:R-:W-:Y:S01]  /*230a0*/  IMAD.MOV.U32 R2, RZ, RZ, 0x1f ;  /* 0x0000001fff027424 */ /* 0x000fe200078e00ff */
[----:B------:R-:W-:Y:S02]  /*230b0*/  MOV R232, 0x1f ;  /* 0x0000001f00e87802 */ /* 0x000fe40000000f00 */
[----:B------:R-:W-:Y:S01]  /*230c0*/  MOV R3, 0x23100 ;  /* 0x0002310000037802 */ /* 0x000fe20000000f00 */
[----:B------:R-:W-:-:S04]  /*230d0*/  IMAD.IADD R4, R0, 0x1, R4 ;  /* 0x0000000100047824 */ /* 0x000fc800078e0204 */
[----:B------:R-:W-:Y:S02]  /*230e0*/  IMAD.MOV.U32 R223, RZ, RZ, R4 ;  /* 0x000000ffffdf7224 */ /* 0x000fe400078e0004 */
[----:B------:R-:W-:Y:S05]  /*230f0*/  CALL.REL.NOINC `($__internal_50_$__cuda_sm70_shflsync_idx_p) ;  /* 0x00002a1000007944 */ /* 0x000fea0003c00000 */
[----:B-----5:R-:W-:Y:S01]  /*23100*/  MOV R0, R232 ;  /* 0x000000e800007202 */ /* 0x020fe20000000f00 */
[----:B-1----:R-:W-:Y:S05]  /*23110*/  BRA `(.L_x_3172) ;  /* 0xfffdd44000007947 */ /* 0x002fea000383ffff */
.L_x_2934:
[----:B------:R-:W-:Y:S02]  /*23120*/  SEL R2, RZ, 0x1, P0 ;  /* 0x00000001ff027807 */ /* 0x000fe40000000000 */
[----:B------:R-:W-:Y:S02]  /*23130*/  MOV R3, 0x23150 ;  /* 0x0002315000037802 */ /* 0x000fe40000000f00 */
[----:B------:R-:W-:Y:S05]  /*23140*/  CALL.REL.NOINC `($__internal_52_$__cuda_sm70_votesync_ballot) ;  /* 0x00002ab000007944 */ /* 0x000fea0003c00000 */
[----:B------:R-:W-:Y:S05]  /*23150*/  BRA `(.L_x_3173) ;  /* 0xfffdd49000007947 */ /* 0x000fea000383ffff */
.L_x_2935:
[----:B------:R-:W-:Y:S01]  /*23160*/  IMAD.MOV.U32 R223, RZ, RZ, R9 ;  /* 0x000000ffffdf7224 */ /* 0x000fe200078e0009 */
[----:B-1----:R-:W-:Y:S01]  /*23170*/  MOV R2, R0 ;  /* 0x0000000000027202 */ /* 0x002fe20000000f00 */
[----:B------:R-:W-:Y:S01]  /*23180*/  IMAD.MOV.U32 R232, RZ, RZ, 0x1f ;  /* 0x0000001fffe87424 */ /* 0x000fe200078e00ff */
[----:B------:R-:W-:Y:S02]  /*23190*/  MOV R3, 0x231b0 ;  /* 0x000231b000037802 */ /* 0x000fe40000000f00 */
[----:B------:R-:W-:Y:S05]  /*231a0*/  CALL.REL.NOINC `($__internal_50_$__cuda_sm70_shflsync_idx_p) ;  /* 0x0000296000007944 */ /* 0x000fea0003c00000 */
[----:B------:R-:W-:Y:S01]  /*231b0*/  IMAD.MOV.U32 R12, RZ, RZ, R232 ;  /* 0x000000ffff0c7224 */ /* 0x000fe200078e00e8 */
[----:B------:R-:W-:Y:S01]  /*231c0*/  MOV R223, R8 ;  /* 0x0000000800df7202 */ /* 0x000fe20000000f00 */
[----:B------:R-:W-:Y:S01]  /*231d0*/  IMAD.MOV.U32 R5, RZ, RZ, RZ ;  /* 0x000000ffff057224 */ /* 0x000fe200078e00ff */
[----:B-----5:R-:W-:Y:S01]  /*231e0*/  MOV R2, R0 ;  /* 0x0000000000027202 */ /* 0x020fe20000000f00 */
[----:B------:R-:W-:Y:S01]  /*231f0*/  IMAD.MOV.U32 R232, RZ, RZ, 0x1f ;  /* 0x0000001fffe87424 */ /* 0x000fe200078e00ff */
[----:B------:R-:W-:-:S02]  /*23200*/  MOV R3, 0x23220 ;  /* 0x0002322000037802 */ /* 0x000fc40000000f00 */
[----:B-1----:R-:W-:Y:S05]  /*23210*/  CALL.REL.NOINC `($__internal_50_$__cuda_sm70_shflsync_idx_p) ;  /* 0x000028f000007944 */ /* 0x002fea0003c00000 */
[----:B------:R-:W-:Y:S01]  /*23220*/  MOV R9, R232 ;  /* 0x000000e800097202 */ /* 0x000fe20000000f00 */
[----:B-1---5:R-:W-:Y:S05]  /*23230*/  BRA `(.L_x_3174) ;  /* 0xfffdd42000007947 */ /* 0x022fea000383ffff */
.L_x_2938:
[----:B------:R-:W-:Y:S01]  /*23240*/  IMAD.MOV.U32 R223, RZ, RZ, R4 ;  /* 0x000000ffffdf7224 */ /* 0x000fe200078e0004 */
[----:B-1----:R-:W-:Y:S01]  /*23250*/  MOV R2, R0 ;  /* 0x0000000000027202 */ /* 0x002fe20000000f00 */
[----:B------:R-:W-:Y:S01]  /*23260*/  IMAD.MOV.U32 R232, RZ, RZ, 0x1f ;  /* 0x0000001fffe87424 */ /* 0x000fe200078e00ff */
[----:B------:R-:W-:-:S02]  /*23270*/  MOV R3, 0x23290 ;  /* 0x0002329000037802 */ /* 0x000fc40000000f00 */
[----:B---34-:R-:W-:Y:S05]  /*23280*/  CALL.REL.NOINC `($__internal_50_$__cuda_sm70_shflsync_idx_p) ;  /* 0x0000288000007944 */ /* 0x018fea0003c00000 */
[----:B------:R-:W-:Y:S01]  /*23290*/  MOV R5, R232 ;  /* 0x000000e800057202 */ /* 0x000fe20000000f00 */
[----:B-1---5:R-:W-:Y:S05]  /*232a0*/  BRA `(.L_x_2937) ;  /* 0xfffdd41000007947 */ /* 0x022fea000383ffff */
.L_x_2993:
[----:B------:R-:W-:Y:S01]  /*232b0*/  IMAD.MOV.U32 R223, RZ, RZ, R5 ;  /* 0x000000ffffdf7224 */ /* 0x000fe200078e0005 */
[----:B------:R-:W-:Y:S01]  /*232c0*/  MOV R2, RZ ;  /* 0x000000ff00027202 */ /* 0x000fe20000000f00 */
[----:B------:R-:W-:Y:S01]  /*232d0*/  IMAD.MOV.U32 R232, RZ, RZ, 0x181f ;  /* 0x0000181fffe87424 */ /* 0x000fe200078e00ff */
[----:B------:R-:W-:-:S02]  /*232e0*/  MOV R3, 0x23300 ;  /* 0x0002330000037802 */ /* 0x000fc40000000f00 */
[----:B-----5:R-:W-:Y:S05]  /*232f0*/  CALL.REL.NOINC `($__internal_50_$__cuda_sm70_shflsync_idx_p) ;  /* 0x0000281000007944 */ /* 0x020fea0003c00000 */
[----:B------:R-:W-:Y:S01]  /*23300*/  MOV R4, R232 ;  /* 0x000000e800047202 */ /* 0x000fe20000000f00 */
[----:B-1---5:R-:W-:Y:S05]  /*23310*/  BRA `(.L_x_3175) ;  /* 0xfffe709000007947 */ /* 0x022fea000383ffff */
.L_x_2994:
[----:B------:R-:W-:Y:S01]  /*23320*/  IMAD.MOV.U32 R223, RZ, RZ, R6 ;  /* 0x000000ffffdf7224 */ /* 0x000fe200078e0006 */
[----:B------:R-:W-:Y:S01]  /*23330*/  MOV R2, RZ ;  /* 0x000000ff00027202 */ /* 0x000fe20000000f00 */
[----:B------:R-:W-:Y:S01]  /*23340*/  IMAD.MOV.U32 R232, RZ, RZ, 0x181f ;  /* 0x0000181fffe87424 */ /* 0x000fe200078e00ff */
[----:B------:R-:W-:-:S02]  /*23350*/  MOV R3, 0x23370 ;  /* 0x0002337000037802 */ /* 0x000fc40000000f00 */
[----:B-12--5:R-:W-:Y:S05]  /*23360*/  CALL.REL.NOINC `($__internal_50_$__cuda_sm70_shflsync_idx_p) ;  /* 0x000027a000007944 */ /* 0x026fea0003c00000 */
[----:B------:R-:W-:Y:S01]  /*23370*/  MOV R2, R232 ;  /* 0x000000e800027202 */ /* 0x000fe20000000f00 */
[----:B-1---5:R-:W-:Y:S05]  /*23380*/  BRA `(.L_x_3176) ;  /* 0xfffe704000007947 */ /* 0x022fea000383ffff */
.L_x_2997:
[----:B------:R-:W-:Y:S01]  /*23390*/  IMAD.MOV.U32 R223, RZ, RZ, R5 ;  /* 0x000000ffffdf7224 */ /* 0x000fe200078e0005 */
[----:B--2-4-:R-:W-:Y:S01]  /*233a0*/  MOV R2, 0x1 ;  /* 0x0000000100027802 */ /* 0x014fe20000000f00 */
[----:B------:R-:W-:Y:S01]  /*233b0*/  IMAD.MOV.U32 R232, RZ, RZ, 0x181f ;  /* 0x0000181fffe87424 */ /* 0x000fe200078e00ff */
[----:B------:R-:W-:-:S02]  /*233c0*/  MOV R3, 0x233e0 ;  /* 0x000233e000037802 */ /* 0x000fc40000000f00 */
[----:B-1---5:R-:W-:Y:S05]  /*233d0*/  CALL.REL.NOINC `($__internal_50_$__cuda_sm70_shflsync_idx_p) ;  /* 0x0000273000007944 */ /* 0x022fea0003c00000 */
[----:B------:R-:W-:Y:S01]  /*233e0*/  IMAD.MOV.U32 R4, RZ, RZ, R232 ;  /* 0x000000ffff047224 */ /* 0x000fe200078e00e8 */
[----:B------:R-:W-:Y:S01]  /*233f0*/  MOV R2, 0x1 ;  /* 0x0000000100027802 */ /* 0x000fe20000000f00 */
[----:B------:R-:W-:Y:S01]  /*23400*/  IMAD.MOV.U32 R223, RZ, RZ, R6 ;  /* 0x000000ffffdf7224 */ /* 0x000fe200078e0006 */
[----:B------:R-:W-:-:S02]  /*23410*/  MOV R232, 0x181f ;  /* 0x0000181f00e87802 */ /* 0x000fc40000000f00 */
[----:B------:R-:W-:Y:S02]  /*23420*/  MOV R3, 0x23440 ;  /* 0x0002344000037802 */ /* 0x000fe40000000f00 */
[----:B-1---5:R-:W-:Y:S05]  /*23430*/  CALL.REL.NOINC `($__internal_50_$__cuda_sm70_shflsync_idx_p) ;  /* 0x000026d000007944 */ /* 0x022fea0003c00000 */
[----:B------:R-:W-:Y:S01]  /*23440*/  MOV R2, R232 ;  /* 0x000000e800027202 */ /* 0x000fe20000000f00 */
[----:B-1---5:R-:W-:Y:S05]  /*23450*/  BRA `(.L_x_3177) ;  /* 0xfffe711000007947 */ /* 0x022fea000383ffff */
.L_x_3000:
[----:B------:R-:W-:Y:S01]  /*23460*/  IMAD.MOV.U32 R223, RZ, RZ, R5 ;  /* 0x000000ffffdf7224 */ /* 0x000fe200078e0005 */
[----:B---34-:R-:W-:Y:S01]  /*23470*/  MOV R2, 0x2 ;  /* 0x0000000200027802 */ /* 0x018fe20000000f00 */
[----:B------:R-:W-:Y:S01]  /*23480*/  IMAD.MOV.U32 R232, RZ, RZ, 0x181f ;  /* 0x0000181fffe87424 */ /* 0x000fe200078e00ff */
[----:B------:R-:W-:Y:S02]  /*23490*/  MOV R3, 0x234b0 ;  /* 0x000234b000037802 */ /* 0x000fe40000000f00 */
[----:B-12--5:R-:W-:Y:S05]  /*234a0*/  CALL.REL.NOINC `($__internal_50_$__cuda_sm70_shflsync_idx_p) ;  /* 0x0000266000007944 */ /* 0x026fea0003c00000 */
[----:B------:R-:W-:Y:S01]  /*234b0*/  MOV R4, R232 ;  /* 0x000000e800047202 */ /* 0x000fe20000000f00 */
[----:B-1---5:R-:W-:Y:S05]  /*234c0*/  BRA `(.L_x_3178) ;  /* 0xfffe722000007947 */ /* 0x022fea000383ffff */
.L_x_3001:
[----:B------:R-:W-:Y:S01]  /*234d0*/  IMAD.MOV.U32 R223, RZ, RZ, R6 ;  /* 0x000000ffffdf7224 */ /* 0x000fe200078e0006 */
[----:B----4-:R-:W-:Y:S01]  /*234e0*/  MOV R2, 0x2 ;  /* 0x0000000200027802 */ /* 0x010fe20000000f00 */
[----:B------:R-:W-:Y:S01]  /*234f0*/  IMAD.MOV.U32 R232, RZ, RZ, 0x181f ;  /* 0x0000181fffe87424 */ /* 0x000fe200078e00ff */
[----:B------:R-:W-:Y:S02]  /*23500*/  MOV R3, 0x23520 ;  /* 0x0002352000037802 */ /* 0x000fe40000000f00 */
[----:B-123-5:R-:W-:Y:S05]  /*23510*/  CALL.REL.NOINC `($__internal_50_$__cuda_sm70_shflsync_idx_p) ;  /* 0x000025f000007944 */ /* 0x02efea0003c00000 */
[----:B------:R-:W-:Y:S01]  /*23520*/  MOV R2, R232 ;  /* 0x000000e800027202 */ /* 0x000fe20000000f00 */
[----:B-1---5:R-:W-:Y:S05]  /*23530*/  BRA `(.L_x_3179) ;  /* 0xfffe71d000007947 */ /* 0x022fea000383ffff */
.L_x_3004:
[----:B------:R-:W-:Y:S01]  /*23540*/  IMAD.MOV.U32 R223, RZ, RZ, R5 ;  /* 0x000000ffffdf7224 */ /* 0x000fe200078e0005 */
[----:B-12---:R-:W-:Y:S01]  /*23550*/  MOV R2, 0x3 ;  /* 0x0000000300027802 */ /* 0x006fe20000000f00 */
[----:B------:R-:W-:Y:S01]  /*23560*/  IMAD.MOV.U32 R232, RZ, RZ, 0x181f ;  /* 0x0000181fffe87424 */ /* 0x000fe200078e00ff */
[----:B------:R-:W-:-:S02]  /*23570*/  MOV R3, 0x23590 ;  /* 0x0002359000037802 */ /* 0x000fc40000000f00 */
[----:B---345:R-:W-:Y:S05]  /*23580*/  CALL.REL.NOINC `($__internal_50_$__cuda_sm70_shflsync_idx_p) ;  /* 0x0000258000007944 */ /* 0x038fea0003c00000 */
        /* <DEDUP_REMOVED lines=8> */
.L_x_3071:
[----:B------:R-:W-:Y:S01]  /*23610*/  IMAD.MOV.U32 R223, RZ, RZ, R5 ;  /* 0x000000ffffdf7224 */ /* 0x000fe200078e0005 */
[----:B---3--:R-:W-:Y:S01]  /*23620*/  MOV R2, 0x1 ;  /* 0x0000000100027802 */ /* 0x008fe20000000f00 */
[----:B------:R-:W-:Y:S01]  /*23630*/  IMAD.MOV.U32 R232, RZ, RZ, 0x181f ;  /* 0x0000181fffe87424 */ /* 0x000fe200078e00ff */
[----:B------:R-:W-:Y:S02]  /*23640*/  MOV R3, 0x23660 ;  /* 0x0002366000037802 */ /* 0x000fe40000000f00 */
[----:B------:R-:W-:Y:S05]  /*23650*/  CALL.REL.NOINC `($__internal_50_$__cuda_sm70_shflsync_idx_p) ;  /* 0x000024b000007944 */ /* 0x000fea0003c00000 */
[----:B------:R-:W-:Y:S01]  /*23660*/  IMAD.MOV.U32 R5, RZ, RZ, R232 ;  /* 0x000000ffff057224 */ /* 0x000fe200078e00e8 */
[----:B------:R-:W-:Y:S01]  /*23670*/  MOV R2, 0x1 ;  /* 0x0000000100027802 */ /* 0x000fe20000000f00 */
[----:B------:R-:W-:Y:S01]  /*23680*/  IMAD.MOV.U32 R223, RZ, RZ, R6 ;  /* 0x000000ffffdf7224 */ /* 0x000fe200078e0006 */
[----:B------:R-:W-:Y:S02]  /*23690*/  MOV R232, 0x181f ;  /* 0x0000181f00e87802 */ /* 0x000fe40000000f00 */
[----:B------:R-:W-:Y:S02]  /*236a0*/  MOV R3, 0x236c0 ;  /* 0x000236c000037802 */ /* 0x000fe40000000f00 */
[----:B-1---5:R-:W-:Y:S05]  /*236b0*/  CALL.REL.NOINC `($__internal_50_$__cuda_sm70_shflsync_idx_p) ;  /* 0x0000245000007944 */ /* 0x022fea0003c00000 */
[----:B------:R-:W-:Y:S01]  /*236c0*/  MOV R2, R232 ;  /* 0x000000e800027202 */ /* 0x000fe20000000f00 */
[----:B-1---5:R-:W-:Y:S05]  /*236d0*/  BRA `(.L_x_3181) ;  /* 0xffff123000007947 */ /* 0x022fea000383ffff */
.L_x_3074:
[----:B------:R-:W-:Y:S01]  /*236e0*/  IMAD.MOV.U32 R223, RZ, RZ, R5 ;  /* 0x000000ffffdf7224 */ /* 0x000fe200078e0005 */
[----:B------:R-:W-:Y:S01]  /*236f0*/  MOV R2, RZ ;  /* 0x000000ff00027202 */ /* 0x000fe20000000f00 */
[----:B------:R-:W-:Y:S01]  /*23700*/  IMAD.MOV.U32 R232, RZ, RZ, 0x181f ;  /* 0x0000181fffe87424 */ /* 0x000fe200078e00ff */
[----:B------:R-:W-:-:S02]  /*23710*/  MOV R3, 0x23730 ;  /* 0x0002373000037802 */ /* 0x000fc40000000f00 */
[----:B------:R-:W-:Y:S05]  /*23720*/  CALL.REL.NOINC `($__internal_50_$__cuda_sm70_shflsync_idx_p) ;  /* 0x000023e000007944 */ /* 0x000fea0003c00000 */
[----:B------:R-:W-:Y:S01]  /*23730*/  MOV R4, R232 ;  /* 0x000000e800047202 */ /* 0x000fe20000000f00 */
[----:B-1---5:R-:W-:Y:S05]  /*23740*/  BRA `(.L_x_3182) ;  /* 0xffff1ff000007947 */ /* 0x022fea000383ffff */
.L_x_3075:
[----:B------:R-:W-:Y:S01]  /*23750*/  IMAD.MOV.U32 R223, RZ, RZ, R6 ;  /* 0x000000ffffdf7224 */ /* 0x000fe200078e0006 */
[----:B------:R-:W-:Y:S01]  /*23760*/  MOV R2, RZ ;  /* 0x000000ff00027202 */ /* 0x000fe20000000f00 */
[----:B------:R-:W-:Y:S01]  /*23770*/  IMAD.MOV.U32 R232, RZ, RZ, 0x181f ;  /* 0x0000181fffe87424 */ /* 0x000fe200078e00ff */
[----:B------:R-:W-:-:S02]  /*23780*/  MOV R3, 0x237a0 ;  /* 0x000237a000037802 */ /* 0x000fc40000000f00 */
[----:B-12---:R-:W-:Y:S05]  /*23790*/  CALL.REL.NOINC `($__internal_50_$__cuda_sm70_shflsync_idx_p) ;  /* 0x0000237000007944 */ /* 0x006fea0003c00000 */
[----:B------:R-:W-:Y:S01]  /*237a0*/  MOV R2, R232 ;  /* 0x000000e800027202 */ /* 0x000fe20000000f00 */
[----:B-1---5:R-:W-:Y:S05]  /*237b0*/  BRA `(.L_x_3183) ;  /* 0xffff1fa000007947 */ /* 0x022fea000383ffff */
.L_x_3078:
[----:B------:R-:W-:Y:S01]  /*237c0*/  IMAD.MOV.U32 R223, RZ, RZ, R5 ;  /* 0x000000ffffdf7224 */ /* 0x000fe200078e0005 */
[----:B----4-:R-:W-:Y:S01]  /*237d0*/  MOV R2, 0x1 ;  /* 0x0000000100027802 */ /* 0x010fe20000000f00 */
[----:B------:R-:W-:Y:S01]  /*237e0*/  IMAD.MOV.U32 R232, RZ, RZ, 0x181f ;  /* 0x0000181fffe87424 */ /* 0x000fe200078e00ff */
[----:B------:R-:W-:-:S03]  /*237f0*/  MOV R3, 0x23810 ;  /* 0x0002381000037802 */ /* 0x000fc60000000f00 */
[----:B-123--:R-:W-:Y:S05]  /*23800*/  CALL.REL.NOINC `($__internal_50_$__cuda_sm70_shflsync_idx_p) ;  /* 0x0000230000007944 */ /* 0x00efea0003c00000 */
        /* <DEDUP_REMOVED lines=8> */
.L_x_3079:
[----:B------:R-:W-:Y:S01]  /*23890*/  IMAD.MOV.U32 R223, RZ, RZ, R4 ;  /* 0x000000ffffdf7224 */ /* 0x000fe200078e0004 */
[----:B------:R-:W-:Y:S01]  /*238a0*/  MOV R2, RZ ;  /* 0x000000ff00027202 */ /* 0x000fe20000000f00 */
[----:B------:R-:W-:Y:S01]  /*238b0*/  IMAD.MOV.U32 R232, RZ, RZ, 0x1c1f ;  /* 0x00001c1fffe87424 */ /* 0x000fe200078e00ff */
[----:B------:R-:W-:Y:S02]  /*238c0*/  MOV R3, 0x238e0 ;  /* 0x000238e000037802 */ /* 0x000fe40000000f00 */
[----:B------:R-:W-:Y:S05]  /*238d0*/  CALL.REL.NOINC `($__internal_50_$__cuda_sm70_shflsync_idx_p) ;  /* 0x0000223000007944 */ /* 0x000fea0003c00000 */
[----:B------:R-:W-:Y:S01]  /*238e0*/  MOV R2, R232 ;  /* 0x000000e800027202 */ /* 0x000fe20000000f00 */
[----:B-1---5:R-:W-:Y:S05]  /*238f0*/  BRA `(.L_x_3185) ;  /* 0xffff225000007947 */ /* 0x022fea000383ffff */
.L_x_3080:
[----:B------:R-:W-:Y:S01]  /*23900*/  IMAD.MOV.U32 R223, RZ, RZ, R4 ;  /* 0x000000ffffdf7224 */ /* 0x000fe200078e0004 */
[----:B------:R-:W-:Y:S01]  /*23910*/  MOV R2, 0x1 ;  /* 0x0000000100027802 */ /* 0x000fe20000000f00 */
[----:B------:R-:W-:Y:S01]  /*23920*/  IMAD.MOV.U32 R232, RZ, RZ, 0x1c1f ;  /* 0x00001c1fffe87424 */ /* 0x000fe200078e00ff */
[----:B------:R-:W-:Y:S02]  /*23930*/  MOV R3, 0x23950 ;  /* 0x0002395000037802 */ /* 0x000fe40000000f00 */
[----:B-1----:R-:W-:Y:S05]  /*23940*/  CALL.REL.NOINC `($__internal_50_$__cuda_sm70_shflsync_idx_p) ;  /* 0x000021c000007944 */ /* 0x002fea0003c00000 */
[----:B------:R-:W-:Y:S01]  /*23950*/  IMAD.IADD R5, R5, 0x1, R232 ;  /* 0x0000000105057824 */ /* 0x000fe200078e02e8 */
[----:B------:R-:W-:-:S04]  /*23960*/  FMNMX.FTZ R2, R14, R15, !PT ;  /* 0x0000000f0e027209 */ /* 0x000fc80007810000 */
        /* <DEDUP_REMOVED lines=12> */
[----:B------:R-:W-:Y:S02]  /*23a30*/  ISETP.GT.AND P3, PT, R6, 0x10, PT ;  /* 0x000000100600780c */ /* 0x000fe40003f64270 */
[----:B------:R-:W-:Y:S02]  /*23a40*/  FMNMX.FTZ R3, R13, R3, !PT ;  /* 0x000000030d037209 */ /* 0x000fe40007810000 */
[----:B------:R-:W-:Y:S02]  /*23a50*/  FMNMX.FTZ R2, R18, R2, !PT ;  /* 0x0000000212027209 */ /* 0x000fe40007810000 */
[----:B------:R-:W-:Y:S02]  /*23a60*/  ISETP.GT.AND P2, PT, R6, 0x11, PT ;  /* 0x000000110600780c */ /* 0x000fe40003f44270 */
[----:B------:R-:W-:Y:S02]  /*23a70*/  FSEL R29, R34, -INF , P3 ;  /* 0xff800000221d7808 */ /* 0x000fe40001800000 */
[----:B------:R-:W-:-:S02]  /*23a80*/  FMNMX.FTZ R3, R12, R3, !PT ;  /* 0x000000030c037209 */ /* 0x000fc40007810000 */
[----:B------:R-:W-:Y:S02]  /*23a90*/  FMNMX.FTZ R2, R19, R2, !PT ;  /* 0x0000000213027209 */ /* 0x000fe40007810000 */
[----:B------:R-:W-:Y:S02]  /*23aa0*/  ISETP.GT.AND P1, PT, R6, 0x18, PT ;  /* 0x000000180600780c */ /* 0x000fe40003f24270 */
[----:B------:R-:W-:Y:S02]  /*23ab0*/  FSEL R28, R35, -INF , P2 ;  /* 0xff800000231c7808 */ /* 0x000fe40001000000 */
        /* <DEDUP_REMOVED lines=8> */
[----:B------:R-:W-:Y:S01]  /*23b40*/  FMNMX.FTZ R4, R32, R3, !PT ;  /* 0x0000000320047209 */ /* 0x000fe20007810000 */
[----:B------:R-:W-:Y:S01]  /*23b50*/  IMAD.MOV.U32 R3, RZ, RZ, 0x2 ;  /* 0x00000002ff037424 */ /* 0x000fe200078e00ff */
[----:B------:R-:W-:-:S02]  /*23b60*/  FMNMX.FTZ R2, R91, R2, !PT ;  /* 0x000000025b027209 */ /* 0x000fc40007810000 */
[----:B------:R-:W-:Y:S02]  /*23b70*/  ISETP.GT.AND P2, PT, R6, 0x21, PT ;  /* 0x000000210600780c */ /* 0x000fe40003f44270 */
[----:B------:R-:W-:Y:S02]  /*23b80*/  FSEL R87, R26, -INF , P3 ;  /* 0xff8000001a577808 */ /* 0x000fe40001800000 */
[----:B------:R-:W-:Y:S02]  /*23b90*/  FMNMX.FTZ R5, R33, R4, !PT ;  /* 0x0000000421057209 */ /* 0x000fe40007810000 */
[----:B------:R-:W-:Y:S02]  /*23ba0*/  FMNMX.FTZ R2, R90, R2, !PT ;  /* 0x000000025a027209 */ /* 0x000fe40007810000 */
[----:B------:R-:W-:Y:S02]  /*23bb0*/  ISETP.GT.AND P1, PT, R6, 0x28, PT ;  /* 0x000000280600780c */ /* 0x000fe40003f24270 */
[----:B------:R-:W-:-:S02]  /*23bc0*/  FSEL R86, R27, -INF , P2 ;  /* 0xff8000001b567808 */ /* 0x000fc40001000000 */
        /* <DEDUP_REMOVED lines=8> */
[----:B------:R-:W-:Y:S01]  /*23c50*/  IMAD.MOV.U32 R4, RZ, RZ, R6 ;  /* 0x000000ffff047224 */ /* 0x000fe200078e0006 */
[----:B------:R-:W-:Y:S02]  /*23c60*/  MOV R2, 0x23c90 ;  /* 0x00023c9000027802 */ /* 0x000fe40000000f00 */
[----:B------:R-:W-:Y:S02]  /*23c70*/  FMNMX.FTZ R5, R84, R5, !PT ;  /* 0x0000000554057209 */ /* 0x000fe40007810000 */
[----:B-1---5:R-:W-:Y:S05]  /*23c80*/  CALL.REL.NOINC `($__internal_49_$__cuda_sm70_shflsync_bfly_p) ;  /* 0x00001e2000007944 */ /* 0x022fea0003c00000 */
[----:B------:R-:W-:Y:S01]  /*23c90*/  FMNMX.FTZ R6, R6, R186, !PT ;  /* 0x000000ba06067209 */ /* 0x000fe20007810000 */
[----:B------:R-:W-:Y:S01]  /*23ca0*/  IMAD.MOV.U32 R3, RZ, RZ, 0x1 ;  /* 0x00000001ff037424 */ /* 0x000fe200078e00ff */
[----:B------:R-:W-:-:S03]  /*23cb0*/  MOV R2, 0x23ce0 ;  /* 0x00023ce000027802 */ /* 0x000fc60000000f00 */
[----:B------:R-:W-:Y:S02]  /*23cc0*/  IMAD.MOV.U32 R4, RZ, RZ, R6 ;  /* 0x000000ffff047224 */ /* 0x000fe400078e0006 */
[----:B------:R-:W-:Y:S05]  /*23cd0*/  CALL.REL.NOINC `($__internal_49_$__cuda_sm70_shflsync_bfly_p) ;  /* 0x00001dd000007944 */ /* 0x000fea0003c00000 */
[----:B------:R-:W-:Y:S01]  /*23ce0*/  FMNMX.FTZ R6, R6, R186, !PT ;  /* 0x000000ba06067209 */ /* 0x000fe20007810000 */
[----:B------:R-:W-:Y:S01]  /*23cf0*/  IMAD.MOV.U32 R4, RZ, RZ, R5 ;  /* 0x000000ffff047224 */ /* 0x000fe200078e0005 */
[----:B------:R-:W-:Y:S01]  /*23d00*/  MOV R2, 0x23d30 ;  /* 0x00023d3000027802 */ /* 0x000fe20000000f00 */
[----:B------:R-:W-:Y:S02]  /*23d10*/  IMAD.MOV.U32 R3, RZ, RZ, 0x2 ;  /* 0x00000002ff037424 */ /* 0x000fe400078e00ff */
[----:B------:R-:W-:Y:S05]  /*23d20*/  CALL.REL.NOINC `($__internal_49_$__cuda_sm70_shflsync_bfly_p) ;  /* 0x00001d8000007944 */ /* 0x000fea0003c00000 */
[----:B------:R-:W-:Y:S01]  /*23d30*/  FMNMX.FTZ R5, R5, R186, !PT ;  /* 0x000000ba05057209 */ /* 0x000fe20007810000 */
[----:B------:R-:W-:Y:S01]  /*23d40*/  IMAD.MOV.U32 R3, RZ, RZ, 0x1 ;  /* 0x00000001ff037424 */ /* 0x000fe200078e00ff */
[----:B------:R-:W-:-:S03]  /*23d50*/  MOV R2, 0x23d80 ;  /* 0x00023d8000027802 */ /* 0x000fc60000000f00 */
[----:B------:R-:W-:Y:S02]  /*23d60*/  IMAD.MOV.U32 R4, RZ, RZ, R5 ;  /* 0x000000ffff047224 */ /* 0x000fe400078e0005 */
[----:B------:R-:W-:Y:S05]  /*23d70*/  CALL.REL.NOINC `($__internal_49_$__cuda_sm70_shflsync_bfly_p) ;  /* 0x00001d3000007944 */ /* 0x000fea0003c00000 */
[----:B------:R-:W-:Y:S01]  /*23d80*/  MOV R4, R186 ;  /* 0x000000ba00047202 */ /* 0x000fe20000000f00 */
[----:B------:R-:W-:Y:S05]  /*23d90*/  BRA `(.L_x_3186) ;  /* 0xffff22e000007947 */ /* 0x000fea000383ffff */
.L_x_3084:
[----:B------:R-:W-:Y:S01]  /*23da0*/  MOV R2, RZ ;  /* 0x000000ff00027202 */ /* 0x000fe20000000f00 */
[----:B------:R-:W-:Y:S01]  /*23db0*/  IMAD.MOV.U32 R223, RZ, RZ, R5 ;  /* 0x000000ffffdf7224 */ /* 0x000fe200078e0005 */
[----:B------:R-:W-:Y:S01]  /*23dc0*/  MOV R3, 0x23df0 ;  /* 0x00023df000037802 */ /* 0x000fe20000000f00 */
[----:B------:R-:W-:Y:S02]  /*23dd0*/  IMAD.MOV.U32 R232, RZ, RZ, 0x181f ;  /* 0x0000181fffe87424 */ /* 0x000fe400078e00ff */
[----:B-1234-:R-:W-:Y:S05]  /*23de0*/  CALL.REL.NOINC `($__internal_50_$__cuda_sm70_shflsync_idx_p) ;  /* 0x00001d2000007944 */ /* 0x01efea0003c00000 */
[----:B------:R-:W-:Y:S01]  /*23df0*/  MOV R4, R232 ;  /* 0x000000e800047202 */ /* 0x000fe20000000f00 */
[----:B-1---5:R-:W-:-:S05]  /*23e00*/  BRA `(.L_x_3187) ;  /* 0xffff377000007947 */ /* 0x022fca000383ffff */
.L_x_3085:
[----:B------:R-:W-:Y:S01]  /*23e10*/  MOV R2, RZ ;  /* 0x000000ff00027202 */ /* 0x000fe20000000f00 */
[----:B------:R-:W-:Y:S01]  /*23e20*/  IMAD.MOV.U32 R223, RZ, RZ, R6 ;  /* 0x000000ffffdf7224 */ /* 0x000fe200078e0006 */
[----:B------:R-:W-:Y:S01]  /*23e30*/  MOV R3, 0x23e60 ;  /* 0x00023e6000037802 */ /* 0x000fe20000000f00 */
[----:B------:R-:W-:Y:S02]  /*23e40*/  IMAD.MOV.U32 R232, RZ, RZ, 0x181f ;  /* 0x0000181fffe87424 */ /* 0x000fe400078e00ff */
[----:B-1234-:R-:W-:Y:S05]  /*23e50*/  CALL.REL.NOINC `($__internal_50_$__cuda_sm70_shflsync_idx_p) ;  /* 0x00001cb000007944 */ /* 0x01efea0003c00000 */
[----:B------:R-:W-:Y:S01]  /*23e60*/  MOV R2, R232 ;  /* 0x000000e800027202 */ /* 0x000fe20000000f00 */
[----:B-1---5:R-:W-:-:S05]  /*23e70*/  BRA `(.L_x_3188) ;  /* 0xffff372000007947 */ /* 0x022fca000383ffff */
.L_x_3086:
[----:B---3--:R-:W-:Y:S01]  /*23e80*/  MOV R2, 0x1 ;  /* 0x0000000100027802 */ /* 0x008fe20000000f00 */
[----:B------:R-:W-:Y:S01]  /*23e90*/  IMAD.MOV.U32 R223, RZ, RZ, R5 ;  /* 0x000000ffffdf7224 */ /* 0x000fe200078e0005 */
[----:B------:R-:W-:Y:S01]  /*23ea0*/  MOV R3, 0x23ed0 ;  /* 0x00023ed000037802 */ /* 0x000fe20000000f00 */
[----:B------:R-:W-:Y:S02]  /*23eb0*/  IMAD.MOV.U32 R232, RZ, RZ, 0x181f ;  /* 0x0000181fffe87424 */ /* 0x000fe400078e00ff */
[----:B-12-4-:R-:W-:Y:S05]  /*23ec0*/  CALL.REL.NOINC `($__internal_50_$__cuda_sm70_shflsync_idx_p) ;  /* 0x00001c4000007944 */ /* 0x016fea0003c00000 */
[----:B------:R-:W-:Y:S01]  /*23ed0*/  MOV R2, 0x1 ;  /* 0x0000000100027802 */ /* 0x000fe20000000f00 */
[----:B------:R-:W-:Y:S01]  /*23ee0*/  IMAD.MOV.U32 R4, RZ, RZ, R232 ;  /* 0x000000ffff047224 */ /* 0x000fe200078e00e8 */
[----:B------:R-:W-:Y:S01]  /*23ef0*/  MOV R232, 0x181f ;  /* 0x0000181f00e87802 */ /* 0x000fe20000000f00 */
[----:B------:R-:W-:Y:S01]  /*23f00*/  IMAD.MOV.U32 R223, RZ, RZ, R6 ;  /* 0x000000ffffdf7224 */ /* 0x000fe200078e0006 */
[----:B------:R-:W-:Y:S02]  /*23f10*/  MOV R3, 0x23f30 ;  /* 0x00023f3000037802 */ /* 0x000fe40000000f00 */
[----:B-1---5:R-:W-:Y:S05]  /*23f20*/  CALL.REL.NOINC `($__internal_50_$__cuda_sm70_shflsync_idx_p) ;  /* 0x00001be000007944 */ /* 0x022fea0003c00000 */
[----:B------:R-:W-:Y:S01]  /*23f30*/  MOV R2, R232 ;  /* 0x000000e800027202 */ /* 0x000fe20000000f00 */
[----:B-1---5:R-:W-:-:S05]  /*23f40*/  BRA `(.L_x_3189) ;  /* 0xffff37e000007947 */ /* 0x022fca000383ffff */
.L_x_3089:
[----:B------:R-:W-:Y:S01]  /*23f50*/  MOV R2, RZ ;  /* 0x000000ff00027202 */ /* 0x000fe20000000f00 */
[----:B------:R-:W-:Y:S01]  /*23f60*/  IMAD.MOV.U32 R223, RZ, RZ, R6 ;  /* 0x000000ffffdf7224 */ /* 0x000fe200078e0006 */
[----:B------:R-:W-:Y:S01]  /*23f70*/  MOV R3, 0x23fa0 ;  /* 0x00023fa000037802 */ /* 0x000fe20000000f00 */
[----:B------:R-:W-:Y:S02]  /*23f80*/  IMAD.MOV.U32 R232, RZ, RZ, 0x181f ;  /* 0x0000181fffe87424 */ /* 0x000fe400078e00ff */
[----:B------:R-:W-:Y:S05]  /*23f90*/  CALL.REL.NOINC `($__internal_50_$__cuda_sm70_shflsync_idx_p) ;  /* 0x00001b7000007944 */ /* 0x000fea0003c00000 */
[----:B------:R-:W-:Y:S01]  /*23fa0*/  MOV R4, R232 ;  /* 0x000000e800047202 */ /* 0x000fe20000000f00 */
[----:B-1---5:R-:W-:-:S05]  /*23fb0*/  BRA `(.L_x_3190) ;  /* 0xffff448000007947 */ /* 0x022fca000383ffff */
.L_x_3090:
[----:B------:R-:W-:Y:S01]  /*23fc0*/  MOV R2, RZ ;  /* 0x000000ff00027202 */ /* 0x000fe20000000f00 */
[----:B------:R-:W-:Y:S01]  /*23fd0*/  IMAD.MOV.U32 R223, RZ, RZ, R178 ;  /* 0x000000ffffdf7224 */ /* 0x000fe200078e00b2 */
[----:B------:R-:W-:Y:S01]  /*23fe0*/  MOV R3, 0x24010 ;  /* 0x0002401000037802 */ /* 0x000fe20000000f00 */
[----:B------:R-:W-:Y:S02]  /*23ff0*/  IMAD.MOV.U32 R232, RZ, RZ, 0x181f ;  /* 0x0000181fffe87424 */ /* 0x000fe400078e00ff */
[----:B-12---:R-:W-:Y:S05]  /*24000*/  CALL.REL.NOINC `($__internal_50_$__cuda_sm70_shflsync_idx_p) ;  /* 0x00001b0000007944 */ /* 0x006fea0003c00000 */
[----:B------:R-:W-:Y:S01]  /*24010*/  MOV R2, R232 ;  /* 0x000000e800027202 */ /* 0x000fe20000000f00 */
[----:B-1---5:R-:W-:-:S05]  /*24020*/  BRA `(.L_x_3191) ;  /* 0xffff443000007947 */ /* 0x022fca000383ffff */
.L_x_3091:
[----:B--2---:R-:W-:Y:S01]  /*24030*/  MOV R2, 0x1 ;  /* 0x0000000100027802 */ /* 0x004fe20000000f00 */
[----:B------:R-:W-:Y:S01]  /*24040*/  IMAD.MOV.U32 R223, RZ, RZ, R6 ;  /* 0x000000ffffdf7224 */ /* 0x000fe200078e0006 */
[----:B------:R-:W-:Y:S01]  /*24050*/  MOV R3, 0x24080 ;  /* 0x0002408000037802 */ /* 0x000fe20000000f00 */
[----:B------:R-:W-:Y:S03]  /*24060*/  IMAD.MOV.U32 R232, RZ, RZ, 0x181f ;  /* 0x0000181fffe87424 */ /* 0x000fe600078e00ff */
[----:B-1-3--:R-:W-:Y:S05]  /*24070*/  CALL.REL.NOINC `($__internal_50_$__cuda_sm70_shflsync_idx_p) ;  /* 0x00001a9000007944 */ /* 0x00afea0003c00000 */
        /* <DEDUP_REMOVED lines=8> */
.L_x_3092:
[----:B------:R-:W-:Y:S01]  /*24100*/  MOV R2, RZ ;  /* 0x000000ff00027202 */ /* 0x000fe20000000f00 */
[----:B------:R-:W-:Y:S01]  /*24110*/  IMAD.MOV.U32 R223, RZ, RZ, R4 ;  /* 0x000000ffffdf7224 */ /* 0x000fe200078e0004 */
[----:B------:R-:W-:Y:S01]  /*24120*/  MOV R3, 0x24150 ;  /* 0x0002415000037802 */ /* 0x000fe20000000f00 */
[----:B------:R-:W-:Y:S02]  /*24130*/  IMAD.MOV.U32 R232, RZ, RZ, 0x1c1f ;  /* 0x00001c1fffe87424 */ /* 0x000fe400078e00ff */
[----:B---3--:R-:W-:Y:S05]  /*24140*/  CALL.REL.NOINC `($__internal_50_$__cuda_sm70_shflsync_idx_p) ;  /* 0x000019c000007944 */ /* 0x008fea0003c00000 */
[----:B------:R-:W-:Y:S01]  /*24150*/  MOV R2, R232 ;  /* 0x000000e800027202 */ /* 0x000fe20000000f00 */
[----:B-1---5:R-:W-:-:S05]  /*24160*/  BRA `(.L_x_3193) ;  /* 0xffff46c000007947 */ /* 0x022fca000383ffff */
.L_x_3093:
[----:B------:R-:W-:Y:S01]  /*24170*/  MOV R2, 0x1 ;  /* 0x0000000100027802 */ /* 0x000fe20000000f00 */
[----:B------:R-:W-:Y:S01]  /*24180*/  IMAD.MOV.U32 R223, RZ, RZ, R4 ;  /* 0x000000ffffdf7224 */ /* 0x000fe200078e0004 */
[----:B------:R-:W-:Y:S01]  /*24190*/  MOV R3, 0x241c0 ;  /* 0x000241c000037802 */ /* 0x000fe20000000f00 */
[----:B------:R-:W-:Y:S02]  /*241a0*/  IMAD.MOV.U32 R232, RZ, RZ, 0x1c1f ;  /* 0x00001c1fffe87424 */ /* 0x000fe400078e00ff */
[----:B-1----:R-:W-:Y:S05]  /*241b0*/  CALL.REL.NOINC `($__internal_50_$__cuda_sm70_shflsync_idx_p) ;  /* 0x0000195000007944 */ /* 0x002fea0003c00000 */
        /* <DEDUP_REMOVED lines=13> */
[C---:B------:R-:W-:Y:S02]  /*24290*/  ISETP.GT.AND P3, PT, R5.reuse, 0x10, PT ;  /* 0x000000100500780c */ /* 0x040fe40003f64270 */
        /* <DEDUP_REMOVED lines=18> */
[C---:B------:R-:W-:Y:S02]  /*243c0*/  ISETP.GT.AND P2, PT, R5.reuse, 0x21, PT ;  /* 0x000000210500780c */ /* 0x040fe40003f44270 */
[C---:B------:R-:W-:Y:S02]  /*243d0*/  ISETP.GT.AND P1, PT, R5.reuse, 0x28, PT ;  /* 0x000000280500780c */ /* 0x040fe40003f24270 */
[----:B------:R-:W-:Y:S02]  /*243e0*/  ISETP.GT.AND P0, PT, R5, 0x29, PT ;  /* 0x000000290500780c */ /* 0x000fe40003f04270 */
[----:B------:R-:W-:Y:S02]  /*243f0*/  FMNMX.FTZ R2, R178, R2, !PT ;  /* 0x00000002b2027209 */ /* 0x000fe40007810000 */
[----:B------:R-:W-:Y:S02]  /*24400*/  FSEL R15, R30, -INF , P3 ;  /* 0xff8000001e0f7808 */ /* 0x000fe40001800000 */
[----:B------:R-:W-:Y:S01]  /*24410*/  FMNMX.FTZ R5, R16, R3, !PT ;  /* 0x0000000310057209 */ /* 0x000fe20007810000 */
[----:B------:R-:W-:Y:S01]  /*24420*/  IMAD.MOV.U32 R3, RZ, RZ, 0x2 ;  /* 0x00000002ff037424 */ /* 0x000fe200078e00ff */
[----:B------:R-:W-:Y:S02]  /*24430*/  FMNMX.FTZ R4, R177, R2, !PT ;  /* 0x00000002b1047209 */ /* 0x000fe40007810000 */
        /* <DEDUP_REMOVED lines=11> */
[----:B-1---5:R-:W-:Y:S05]  /*244f0*/  CALL.REL.NOINC `($__internal_49_$__cuda_sm70_shflsync_bfly_p) ;  /* 0x000015b000007944 */ /* 0x022fea0003c00000 */
[----:B------:R-:W-:Y:S01]  /*24500*/  FMNMX.FTZ R4, R4, R186, !PT ;  /* 0x000000ba04047209 */ /* 0x000fe20007810000 */
[----:B------:R-:W-:Y:S01]  /*24510*/  IMAD.MOV.U32 R3, RZ, RZ, 0x1 ;  /* 0x00000001ff037424 */ /* 0x000fe200078e00ff */
[----:B------:R-:W-:Y:S02]  /*24520*/  MOV R2, 0x24540 ;  /* 0x0002454000027802 */ /* 0x000fe40000000f00 */
[----:B------:R-:W-:Y:S05]  /*24530*/  CALL.REL.NOINC `($__internal_49_$__cuda_sm70_shflsync_bfly_p) ;  /* 0x0000157000007944 */ /* 0x000fea0003c00000 */
[----:B------:R-:W-:Y:S01]  /*24540*/  IMAD.MOV.U32 R3, RZ, RZ, 0x2 ;  /* 0x00000002ff037424 */ /* 0x000fe200078e00ff */
[----:B------:R-:W-:Y:S01]  /*24550*/  FMNMX.FTZ R6, R4, R186, !PT ;  /* 0x000000ba04067209 */ /* 0x000fe20007810000 */
[----:B------:R-:W-:Y:S01]  /*24560*/  IMAD.MOV.U32 R4, RZ, RZ, R5 ;  /* 0x000000ffff047224 */ /* 0x000fe200078e0005 */
[----:B------:R-:W-:Y:S02]  /*24570*/  MOV R2, 0x24590 ;  /* 0x0002459000027802 */ /* 0x000fe40000000f00 */
[----:B------:R-:W-:Y:S05]  /*24580*/  CALL.REL.NOINC `($__internal_49_$__cuda_sm70_shflsync_bfly_p) ;  /* 0x0000152000007944 */ /* 0x000fea0003c00000 */
[----:B------:R-:W-:Y:S01]  /*24590*/  FMNMX.FTZ R4, R5, R186, !PT ;  /* 0x000000ba05047209 */ /* 0x000fe20007810000 */
[----:B------:R-:W-:Y:S01]  /*245a0*/  IMAD.MOV.U32 R3, RZ, RZ, 0x1 ;  /* 0x00000001ff037424 */ /* 0x000fe200078e00ff */
[----:B------:R-:W-:Y:S02]  /*245b0*/  MOV R2, 0x245d0 ;  /* 0x000245d000027802 */ /* 0x000fe40000000f00 */
[----:B------:R-:W-:Y:S05]  /*245c0*/  CALL.REL.NOINC `($__internal_49_$__cuda_sm70_shflsync_bfly_p) ;  /* 0x000014e000007944 */ /* 0x000fea0003c00000 */
[----:B------:R-:W-:Y:S01]  /*245d0*/  MOV R2, R186 ;  /* 0x000000ba00027202 */ /* 0x000fe20000000f00 */
[----:B------:R-:W-:-:S05]  /*245e0*/  BRA `(.L_x_3194) ;  /* 0xffff477000007947 */ /* 0x000fca000383ffff */
.L_x_3096:
[----:B------:R-:W-:Y:S01]  /*245f0*/  MOV R2, RZ ;  /* 0x000000ff00027202 */ /* 0x000fe20000000f00 */
[----:B------:R-:W-:Y:S01]  /*24600*/  IMAD.MOV.U32 R223, RZ, RZ, R4 ;  /* 0x000000ffffdf7224 */ /* 0x000fe200078e0004 */
[----:B------:R-:W-:Y:S01]  /*24610*/  MOV R3, 0x24640 ;  /* 0x0002464000037802 */ /* 0x000fe20000000f00 */
[----:B------:R-:W-:Y:S02]  /*24620*/  IMAD.MOV.U32 R232, RZ, RZ, 0x181f ;  /* 0x0000181fffe87424 */ /* 0x000fe400078e00ff */
[----:B-1234-:R-:W-:Y:S05]  /*24630*/  CALL.REL.NOINC `($__internal_50_$__cuda_sm70_shflsync_idx_p) ;  /* 0x000014d000007944 */ /* 0x01efea0003c00000 */
[----:B------:R-:W-:Y:S01]  /*24640*/  MOV R2, R232 ;  /* 0x000000e800027202 */ /* 0x000fe20000000f00 */
[----:B-1---5:R-:W-:-:S05]  /*24650*/  BRA `(.L_x_3195) ;  /* 0xffff607000007947 */ /* 0x022fca000383ffff */
.L_x_3099:
[----:B------:R-:W-:Y:S01]  /*24660*/  MOV R2, 0x1 ;  /* 0x0000000100027802 */ /* 0x000fe20000000f00 */
[----:B------:R-:W-:Y:S01]  /*24670*/  IMAD.MOV.U32 R223, RZ, RZ, R4 ;  /* 0x000000ffffdf7224 */ /* 0x000fe200078e0004 */
[----:B------:R-:W-:Y:S01]  /*24680*/  MOV R3, 0x246b0 ;  /* 0x000246b000037802 */ /* 0x000fe20000000f00 */
[----:B------:R-:W-:Y:S02]  /*24690*/  IMAD.MOV.U32 R232, RZ, RZ, 0x181f ;  /* 0x0000181fffe87424 */ /* 0x000fe400078e00ff */
[----:B-123--:R-:W-:Y:S05]  /*246a0*/  CALL.REL.NOINC `($__internal_50_$__cuda_sm70_shflsync_idx_p) ;  /* 0x0000146000007944 */ /* 0x00efea0003c00000 */
        /* <DEDUP_REMOVED lines=8> */
.L_x_3102:
[----:B------:R-:W-:Y:S01]  /*24730*/  MOV R2, RZ ;  /* 0x000000ff00027202 */ /* 0x000fe20000000f00 */
[----:B------:R-:W-:Y:S01]  /*24740*/  IMAD.MOV.U32 R223, RZ, RZ, R178 ;  /* 0x000000ffffdf7224 */ /* 0x000fe200078e00b2 */
[----:B------:R-:W-:Y:S01]  /*24750*/  MOV R3, 0x24780 ;  /* 0x0002478000037802 */ /* 0x000fe20000000f00 */
[----:B------:R-:W-:Y:S02]  /*24760*/  IMAD.MOV.U32 R232, RZ, RZ, 0x181f ;  /* 0x0000181fffe87424 */ /* 0x000fe400078e00ff */
[----:B------:R-:W-:Y:S05]  /*24770*/  CALL.REL.NOINC `($__internal_50_$__cuda_sm70_shflsync_idx_p) ;  /* 0x0000139000007944 */ /* 0x000fea0003c00000 */
[----:B------:R-:W-:Y:S01]  /*24780*/  MOV R4, R232 ;  /* 0x000000e800047202 */ /* 0x000fe20000000f00 */
[----:B-1---5:R-:W-:-:S05]  /*24790*/  BRA `(.L_x_3197) ;  /* 0xffff6de000007947 */ /* 0x022fca000383ffff */
.L_x_3103:
[----:B------:R-:W-:Y:S01]  /*247a0*/  MOV R2, RZ ;  /* 0x000000ff00027202 */ /* 0x000fe20000000f00 */
[----:B------:R-:W-:Y:S01]  /*247b0*/  IMAD.MOV.U32 R223, RZ, RZ, R179 ;  /* 0x000000ffffdf7224 */ /* 0x000fe200078e00b3 */
[----:B------:R-:W-:Y:S01]  /*247c0*/  MOV R3, 0x247f0 ;  /* 0x000247f000037802 */ /* 0x000fe20000000f00 */
[----:B------:R-:W-:Y:S02]  /*247d0*/  IMAD.MOV.U32 R232, RZ, RZ, 0x181f ;  /* 0x0000181fffe87424 */ /* 0x000fe400078e00ff */
[----:B-12---:R-:W-:Y:S05]  /*247e0*/  CALL.REL.NOINC `($__internal_50_$__cuda_sm70_shflsync_idx_p) ;  /* 0x0000132000007944 */ /* 0x006fea0003c00000 */
[----:B------:R-:W-:Y:S01]  /*247f0*/  MOV R2, R232 ;  /* 0x000000e800027202 */ /* 0x000fe20000000f00 */
[----:B-1---5:R-:W-:-:S05]  /*24800*/  BRA `(.L_x_3198) ;  /* 0xffff6d9000007947 */ /* 0x022fca000383ffff */
.L_x_3104:
        /* <DEDUP_REMOVED lines=13> */
.L_x_3105:
[----:B------:R-:W-:Y:S02]  /*248e0*/  MOV R3, 0x2 ;  /* 0x0000000200037802 */ /* 0x000fe40000000f00 */
[----:B------:R-:W-:Y:S02]  /*248f0*/  MOV R2, 0x24910 ;  /* 0x0002491000027802 */ /* 0x000fe40000000f00 */
[----:B---34-:R-:W-:Y:S05]  /*24900*/  CALL.REL.NOINC `($__internal_49_$__cuda_sm70_shflsync_bfly_p) ;  /* 0x000011a000007944 */ /* 0x018fea0003c00000 */
[----:B------:R-:W-:Y:S01]  /*24910*/  MOV R2, R186 ;  /* 0x000000ba00027202 */ /* 0x000fe20000000f00 */
[----:B------:R-:W-:-:S05]  /*24920*/  BRA `(.L_x_3200) ;  /* 0xffff705000007947 */ /* 0x000fca000383ffff */
.L_x_3106:
[----:B------:R-:W-:Y:S02]  /*24930*/  MOV R3, 0x1 ;  /* 0x0000000100037802 */ /* 0x000fe40000000f00 */
[----:B------:R-:W-:Y:S02]  /*24940*/  MOV R2, 0x24960 ;  /* 0x0002496000027802 */ /* 0x000fe40000000f00 */
[----:B---34-:R-:W-:Y:S05]  /*24950*/  CALL.REL.NOINC `($__internal_49_$__cuda_sm70_shflsync_bfly_p) ;  /* 0x0000115000007944 */ /* 0x018fea0003c00000 */
        /* <DEDUP_REMOVED lines=11> */
.L_x_3108:
[----:B------:R-:W-:Y:S01]  /*24a10*/  IMAD.MOV.U32 R4, RZ, RZ, R235 ;  /* 0x000000ffff047224 */ /* 0x000fe200078e00eb */
[----:B------:R-:W-:-:S02]  /*24a20*/  MOV R3, 0x2 ;  /* 0x0000000200037802 */ /* 0x000fc40000000f00 */
[----:B------:R-:W-:Y:S02]  /*24a30*/  MOV R2, 0x24a50 ;  /* 0x00024a5000027802 */ /* 0x000fe40000000f00 */
[----:B------:R-:W-:Y:S05]  /*24a40*/  CALL.REL.NOINC `($__internal_49_$__cuda_sm70_shflsync_bfly_p) ;  /* 0x0000106000007944 */ /* 0x000fea0003c00000 */
[----:B------:R-:W-:Y:S01]  /*24a50*/  MOV R2, R186 ;  /* 0x000000ba00027202 */ /* 0x000fe20000000f00 */
[----:B------:R-:W-:Y:S05]  /*24a60*/  BRA `(.L_x_3202) ;  /* 0xffff86e000007947 */ /* 0x000fea000383ffff */
.L_x_3109:
[----:B------:R-:W-:Y:S02]  /*24a70*/  MOV R3, 0x1 ;  /* 0x0000000100037802 */ /* 0x000fe40000000f00 */
[----:B------:R-:W-:Y:S02]  /*24a80*/  MOV R2, 0x24aa0 ;  /* 0x00024aa000027802 */ /* 0x000fe40000000f00 */
[----:B-1----:R-:W-:Y:S05]  /*24a90*/  CALL.REL.NOINC `($__internal_49_$__cuda_sm70_shflsync_bfly_p) ;  /* 0x0000101000007944 */ /* 0x002fea0003c00000 */
[----:B------:R-:W-:Y:S01]  /*24aa0*/  FADD.FTZ R9, R4, R186 ;  /* 0x000000ba04097221 */ /* 0x000fe20000010000 */
[----:B------:R-:W-:Y:S02]  /*24ab0*/  MOV R4, R233 ;  /* 0x000000e900047202 */ /* 0x000fe40000000f00 */
[----:B------:R-:W-:Y:S02]  /*24ac0*/  MOV R3, 0x2 ;  /* 0x0000000200037802 */ /* 0x000fe40000000f00 */
[----:B------:R-:W-:Y:S02]  /*24ad0*/  MOV R2, 0x24af0 ;  /* 0x00024af000027802 */ /* 0x000fe40000000f00 */
[----:B------:R-:W-:Y:S05]  /*24ae0*/  CALL.REL.NOINC `($__internal_49_$__cuda_sm70_shflsync_bfly_p) ;  /* 0x00000fc000007944 */ /* 0x000fea0003c00000 */
[----:B------:R-:W-:Y:S01]  /*24af0*/  FADD.FTZ R4, R233, R186 ;  /* 0x000000bae9047221 */ /* 0x000fe20000010000 */
[----:B------:R-:W-:Y:S02]  /*24b00*/  MOV R3, 0x1 ;  /* 0x0000000100037802 */ /* 0x000fe40000000f00 */
[----:B------:R-:W-:-:S02]  /*24b10*/  MOV R2, 0x24b30 ;  /* 0x00024b3000027802 */ /* 0x000fc40000000f00 */
[----:B------:R-:W-:Y:S05]  /*24b20*/  CALL.REL.NOINC `($__internal_49_$__cuda_sm70_shflsync_bfly_p) ;  /* 0x00000f8000007944 */ /* 0x000fea0003c00000 */
[----:B------:R-:W-:Y:S01]  /*24b30*/  MOV R2, R186 ;  /* 0x000000ba00027202 */ /* 0x000fe20000000f00 */
[----:B------:R-:W-:Y:S05]  /*24b40*/  BRA `(.L_x_3203) ;  /* 0xffff867000007947 */ /* 0x000fea000383ffff */
.L_x_3116:
[----:B--234-:R-:W-:Y:S01]  /*24b50*/  IMAD.MOV.U32 R223, RZ, RZ, R6 ;  /* 0x000000ffffdf7224 */ /* 0x01cfe200078e0006 */
[----:B------:R-:W-:Y:S01]  /*24b60*/  MOV R2, RZ ;  /* 0x000000ff00027202 */ /* 0x000fe20000000f00 */
[----:B------:R-:W-:Y:S01]  /*24b70*/  IMAD.MOV.U32 R232, RZ, RZ, 0x181f ;  /* 0x0000181fffe87424 */ /* 0x000fe200078e00ff */
[----:B------:R-:W-:-:S02]  /*24b80*/  MOV R3, 0x24ba0 ;  /* 0x00024ba000037802 */ /* 0x000fc40000000f00 */
[----:B-1----:R-:W-:Y:S05]  /*24b90*/  CALL.REL.NOINC `($__internal_50_$__cuda_sm70_shflsync_idx_p) ;  /* 0x00000f7000007944 */ /* 0x002fea0003c00000 */
[----:B------:R-:W-:Y:S01]  /*24ba0*/  MOV R4, R232 ;  /* 0x000000e800047202 */ /* 0x000fe20000000f00 */
[----:B-1---5:R-:W-:Y:S05]  /*24bb0*/  BRA `(.L_x_3204) ;  /* 0xffffa2b000007947 */ /* 0x022fea000383ffff */
.L_x_3117:
[----:B------:R-:W-:Y:S01]  /*24bc0*/  IMAD.MOV.U32 R223, RZ, RZ, R16 ;  /* 0x000000ffffdf7224 */ /* 0x000fe200078e0010 */
[----:B------:R-:W-:Y:S01]  /*24bd0*/  MOV R2, RZ ;  /* 0x000000ff00027202 */ /* 0x000fe20000000f00 */
[----:B------:R-:W-:Y:S01]  /*24be0*/  IMAD.MOV.U32 R232, RZ, RZ, 0x181f ;  /* 0x0000181fffe87424 */ /* 0x000fe200078e00ff */
[----:B------:R-:W-:-:S02]  /*24bf0*/  MOV R3, 0x24c10 ;  /* 0x00024c1000037802 */ /* 0x000fc40000000f00 */
[----:B-123--:R-:W-:Y:S05]  /*24c00*/  CALL.REL.NOINC `($__internal_50_$__cuda_sm70_shflsync_idx_p) ;  /* 0x00000f0000007944 */ /* 0x00efea0003c00000 */
[----:B------:R-:W-:Y:S01]  /*24c10*/  MOV R2, R232 ;  /* 0x000000e800027202 */ /* 0x000fe20000000f00 */
[----:B-1---5:R-:W-:Y:S05]  /*24c20*/  BRA `(.L_x_3205) ;  /* 0xffffa26000007947 */ /* 0x022fea000383ffff */
.L_x_3120:
[----:B------:R-:W-:Y:S01]  /*24c30*/  IMAD.MOV.U32 R223, RZ, RZ, R6 ;  /* 0x000000ffffdf7224 */ /* 0x000fe200078e0006 */
[----:B--2---:R-:W-:Y:S01]  /*24c40*/  MOV R2, 0x1 ;  /* 0x0000000100027802 */ /* 0x004fe20000000f00 */
[----:B------:R-:W-:Y:S01]  /*24c50*/  IMAD.MOV.U32 R232, RZ, RZ, 0x181f ;  /* 0x0000181fffe87424 */ /* 0x000fe200078e00ff */
[----:B------:R-:W-:-:S02]  /*24c60*/  MOV R3, 0x24c80 ;  /* 0x00024c8000037802 */ /* 0x000fc40000000f00 */
[----:B-1-34-:R-:W-:Y:S05]  /*24c70*/  CALL.REL.NOINC `($__internal_50_$__cuda_sm70_shflsync_idx_p) ;  /* 0x00000e9000007944 */ /* 0x01afea0003c00000 */
        /* <DEDUP_REMOVED lines=8> */
.L_x_3123:
[----:B------:R-:W-:Y:S01]  /*24d00*/  IMAD.MOV.U32 R223, RZ, RZ, R6 ;  /* 0x000000ffffdf7224 */ /* 0x000fe200078e0006 */
[----:B--2---:R-:W-:Y:S01]  /*24d10*/  MOV R2, 0x2 ;  /* 0x0000000200027802 */ /* 0x004fe20000000f00 */
[----:B------:R-:W-:Y:S01]  /*24d20*/  IMAD.MOV.U32 R232, RZ, RZ, 0x181f ;  /* 0x0000181fffe87424 */ /* 0x000fe200078e00ff */
[----:B------:R-:W-:Y:S02]  /*24d30*/  MOV R3, 0x24d50 ;  /* 0x00024d5000037802 */ /* 0x000fe40000000f00 */
[----:B-1-34-:R-:W-:Y:S05]  /*24d40*/  CALL.REL.NOINC `($__internal_50_$__cuda_sm70_shflsync_idx_p) ;  /* 0x00000dc000007944 */ /* 0x01afea0003c00000 */
[----:B------:R-:W-:Y:S01]  /*24d50*/  MOV R4, R232 ;  /* 0x000000e800047202 */ /* 0x000fe20000000f00 */
[----:B-1---5:R-:W-:Y:S05]  /*24d60*/  BRA `(.L_x_3207) ;  /* 0xffffa40000007947 */ /* 0x022fea000383ffff */
.L_x_3124:
[----:B------:R-:W-:Y:S01]  /*24d70*/  IMAD.MOV.U32 R223, RZ, RZ, R16 ;  /* 0x000000ffffdf7224 */ /* 0x000fe200078e0010 */
[----:B--2---:R-:W-:Y:S01]  /*24d80*/  MOV R2, 0x2 ;  /* 0x0000000200027802 */ /* 0x004fe20000000f00 */
[----:B------:R-:W-:Y:S01]  /*24d90*/  IMAD.MOV.U32 R232, RZ, RZ, 0x181f ;  /* 0x0000181fffe87424 */ /* 0x000fe200078e00ff */
[----:B------:R-:W-:Y:S02]  /*24da0*/  MOV R3, 0x24dc0 ;  /* 0x00024dc000037802 */ /* 0x000fe40000000f00 */
[----:B-1-34-:R-:W-:Y:S05]  /*24db0*/  CALL.REL.NOINC `($__internal_50_$__cuda_sm70_shflsync_idx_p) ;  /* 0x00000d5000007944 */ /* 0x01afea0003c00000 */
[----:B------:R-:W-:Y:S01]  /*24dc0*/  MOV R2, R232 ;  /* 0x000000e800027202 */ /* 0x000fe20000000f00 */
[----:B-1---5:R-:W-:Y:S05]  /*24dd0*/  BRA `(.L_x_3208) ;  /* 0xffffa3b000007947 */ /* 0x022fea000383ffff */
.L_x_3127:
[----:B------:R-:W-:Y:S01]  /*24de0*/  IMAD.MOV.U32 R223, RZ, RZ, R6 ;  /* 0x000000ffffdf7224 */ /* 0x000fe200078e0006 */
[----:B---34-:R-:W-:Y:S01]  /*24df0*/  MOV R2, 0x3 ;  /* 0x0000000300027802 */ /* 0x018fe20000000f00 */
[----:B------:R-:W-:Y:S01]  /*24e00*/  IMAD.MOV.U32 R232, RZ, RZ, 0x181f ;  /* 0x0000181fffe87424 */ /* 0x000fe200078e00ff */
[----:B------:R-:W-:-:S02]  /*24e10*/  MOV R3, 0x24e30 ;  /* 0x00024e3000037802 */ /* 0x000fc40000000f00 */
[----:B-12---:R-:W-:Y:S05]  /*24e20*/  CALL.REL.NOINC `($__internal_50_$__cuda_sm70_shflsync_idx_p) ;  /* 0x00000ce000007944 */ /* 0x006fea0003c00000 */
        /* <DEDUP_REMOVED lines=8> */
.L_x_3129:
[----:B------:R-:W-:Y:S01]  /*24eb0*/  IMAD.MOV.U32 R223, RZ, RZ, R5 ;  /* 0x000000ffffdf7224 */ /* 0x000fe200078e0005 */
[----:B------:R-:W-:Y:S01]  /*24ec0*/  MOV R2, RZ ;  /* 0x000000ff00027202 */ /* 0x000fe20000000f00 */
[----:B------:R-:W-:Y:S01]  /*24ed0*/  IMAD.MOV.U32 R232, RZ, RZ, 0x1c1f ;  /* 0x00001c1fffe87424 */ /* 0x000fe200078e00ff */
[----:B------:R-:W-:Y:S02]  /*24ee0*/  MOV R3, 0x24f00 ;  /* 0x00024f0000037802 */ /* 0x000fe40000000f00 */
[----:B------:R-:W-:Y:S05]  /*24ef0*/  CALL.REL.NOINC `($__internal_50_$__cuda_sm70_shflsync_idx_p) ;  /* 0x00000c1000007944 */ /* 0x000fea0003c00000 */
[----:B------:R-:W-:Y:S01]  /*24f00*/  MOV R4, R232 ;  /* 0x000000e800047202 */ /* 0x000fe20000000f00 */
[----:B-1---5:R-:W-:Y:S05]  /*24f10*/  BRA `(.L_x_3210) ;  /* 0xffffa78000007947 */ /* 0x022fea000383ffff */
.L_x_3130:
[----:B------:R-:W-:Y:S01]  /*24f20*/  IMAD.MOV.U32 R223, RZ, RZ, R6 ;  /* 0x000000ffffdf7224 */ /* 0x000fe200078e0006 */
[----:B------:R-:W-:Y:S01]  /*24f30*/  MOV R2, RZ ;  /* 0x000000ff00027202 */ /* 0x000fe20000000f00 */
[----:B------:R-:W-:Y:S01]  /*24f40*/  IMAD.MOV.U32 R232, RZ, RZ, 0x1c1f ;  /* 0x00001c1fffe87424 */ /* 0x000fe200078e00ff */
[----:B------:R-:W-:Y:S02]  /*24f50*/  MOV R3, 0x24f70 ;  /* 0x00024f7000037802 */ /* 0x000fe40000000f00 */
[----:B-12---:R-:W-:Y:S05]  /*24f60*/  CALL.REL.NOINC `($__internal_50_$__cuda_sm70_shflsync_idx_p) ;  /* 0x00000ba000007944 */ /* 0x006fea0003c00000 */
[----:B------:R-:W-:Y:S01]  /*24f70*/  MOV R2, R232 ;  /* 0x000000e800027202 */ /* 0x000fe20000000f00 */
[----:B-1---5:R-:W-:Y:S05]  /*24f80*/  BRA `(.L_x_3211) ;  /* 0xffffa73000007947 */ /* 0x022fea000383ffff */
.L_x_3133:
[----:B------:R-:W-:Y:S01]  /*24f90*/  IMAD.MOV.U32 R223, RZ, RZ, R5 ;  /* 0x000000ffffdf7224 */ /* 0x000fe200078e0005 */
[----:B-1--4-:R-:W-:Y:S01]  /*24fa0*/  MOV R2, 0x1 ;  /* 0x0000000100027802 */ /* 0x012fe20000000f00 */
[----:B------:R-:W-:Y:S01]  /*24fb0*/  IMAD.MOV.U32 R232, RZ, RZ, 0x1c1f ;  /* 0x00001c1fffe87424 */ /* 0x000fe200078e00ff */
[----:B------:R-:W-:-:S02]  /*24fc0*/  MOV R3, 0x24fe0 ;  /* 0x00024fe000037802 */ /* 0x000fc40000000f00 */
[----:B--23--:R-:W-:Y:S05]  /*24fd0*/  CALL.REL.NOINC `($__internal_50_$__cuda_sm70_shflsync_idx_p) ;  /* 0x00000b3000007944 */ /* 0x00cfea0003c00000 */
        /* <DEDUP_REMOVED lines=8> */
.L_x_3137:
[----:B------:R-:W-:Y:S01]  /*25060*/  IMAD.MOV.U32 R223, RZ, RZ, R5 ;  /* 0x000000ffffdf7224 */ /* 0x000fe200078e0005 */
[----:B------:R-:W-:Y:S01]  /*25070*/  MOV R2, RZ ;  /* 0x000000ff00027202 */ /* 0x000fe20000000f00 */
[----:B------:R-:W-:Y:S01]  /*25080*/  IMAD.MOV.U32 R232, RZ, RZ, 0x181f ;  /* 0x0000181fffe87424 */ /* 0x000fe200078e00ff */
[----:B------:R-:W-:Y:S02]  /*25090*/  MOV R3, 0x250b0 ;  /* 0x000250b000037802 */ /* 0x000fe40000000f00 */
[----:B------:R-:W-:Y:S05]  /*250a0*/  CALL.REL.NOINC `($__internal_50_$__cuda_sm70_shflsync_idx_p) ;  /* 0x00000a6000007944 */ /* 0x000fea0003c00000 */
[----:B------:R-:W-:Y:S01]  /*250b0*/  MOV R4, R232 ;  /* 0x000000e800047202 */ /* 0x000fe20000000f00 */
[----:B-1---5:R-:W-:Y:S05]  /*250c0*/  BRA `(.L_x_3213) ;  /* 0xffffc6e000007947 */ /* 0x022fea000383ffff */
.L_x_3138:
[----:B------:R-:W-:Y:S01]  /*250d0*/  IMAD.MOV.U32 R223, RZ, RZ, R16 ;  /* 0x000000ffffdf7224 */ /* 0x000fe200078e0010 */
[----:B------:R-:W-:Y:S01]  /*250e0*/  MOV R2, RZ ;  /* 0x000000ff00027202 */ /* 0x000fe20000000f00 */
[----:B------:R-:W-:Y:S01]  /*250f0*/  IMAD.MOV.U32 R232, RZ, RZ, 0x181f ;  /* 0x0000181fffe87424 */ /* 0x000fe200078e00ff */
[----:B------:R-:W-:Y:S02]  /*25100*/  MOV R3, 0x25120 ;  /* 0x0002512000037802 */ /* 0x000fe40000000f00 */
[----:B-12---:R-:W-:Y:S05]  /*25110*/  CALL.REL.NOINC `($__internal_50_$__cuda_sm70_shflsync_idx_p) ;  /* 0x000009f000007944 */ /* 0x006fea0003c00000 */
[----:B------:R-:W-:Y:S01]  /*25120*/  MOV R2, R232 ;  /* 0x000000e800027202 */ /* 0x000fe20000000f00 */
[----:B-1---5:R-:W-:Y:S05]  /*25130*/  BRA `(.L_x_3214) ;  /* 0xffffc69000007947 */ /* 0x022fea000383ffff */
.L_x_3141:
[----:B------:R-:W-:Y:S01]  /*25140*/  IMAD.MOV.U32 R223, RZ, RZ, R5 ;  /* 0x000000ffffdf7224 */ /* 0x000fe200078e0005 */
[----:B--2-4-:R-:W-:Y:S01]  /*25150*/  MOV R2, 0x1 ;  /* 0x0000000100027802 */ /* 0x014fe20000000f00 */
[----:B------:R-:W-:Y:S01]  /*25160*/  IMAD.MOV.U32 R232, RZ, RZ, 0x181f ;  /* 0x0000181fffe87424 */ /* 0x000fe200078e00ff */
[----:B------:R-:W-:-:S02]  /*25170*/  MOV R3, 0x25190 ;  /* 0x0002519000037802 */ /* 0x000fc40000000f00 */
[----:B-1-3--:R-:W-:Y:S05]  /*25180*/  CALL.REL.NOINC `($__internal_50_$__cuda_sm70_shflsync_idx_p) ;  /* 0x0000098000007944 */ /* 0x00afea0003c00000 */
        /* <DEDUP_REMOVED lines=8> */
.L_x_3144:
[----:B------:R-:W-:Y:S01]  /*25210*/  IMAD.MOV.U32 R223, RZ, RZ, R5 ;  /* 0x000000ffffdf7224 */ /* 0x000fe200078e0005 */
[----:B-1--4-:R-:W-:Y:S01]  /*25220*/  MOV R2, 0x2 ;  /* 0x0000000200027802 */ /* 0x012fe20000000f00 */
[----:B------:R-:W-:Y:S01]  /*25230*/  IMAD.MOV.U32 R232, RZ, RZ, 0x181f ;  /* 0x0000181fffe87424 */ /* 0x000fe200078e00ff */
[----:B------:R-:W-:Y:S02]  /*25240*/  MOV R3, 0x25260 ;  /* 0x0002526000037802 */ /* 0x000fe40000000f00 */
[----:B--23--:R-:W-:Y:S05]  /*25250*/  CALL.REL.NOINC `($__internal_50_$__cuda_sm70_shflsync_idx_p) ;  /* 0x000008b000007944 */ /* 0x00cfea0003c00000 */
[----:B------:R-:W-:Y:S01]  /*25260*/  MOV R4, R232 ;  /* 0x000000e800047202 */ /* 0x000fe20000000f00 */
[----:B-1---5:R-:W-:Y:S05]  /*25270*/  BRA `(.L_x_3216) ;  /* 0xffffc84000007947 */ /* 0x022fea000383ffff */
.L_x_3145:
[----:B------:R-:W-:Y:S01]  /*25280*/  IMAD.MOV.U32 R223, RZ, RZ, R16 ;  /* 0x000000ffffdf7224 */ /* 0x000fe200078e0010 */
[----:B----4-:R-:W-:Y:S01]  /*25290*/  MOV R2, 0x2 ;  /* 0x0000000200027802 */ /* 0x010fe20000000f00 */
[----:B------:R-:W-:Y:S01]  /*252a0*/  IMAD.MOV.U32 R232, RZ, RZ, 0x181f ;  /* 0x0000181fffe87424 */ /* 0x000fe200078e00ff */
[----:B------:R-:W-:Y:S02]  /*252b0*/  MOV R3, 0x252d0 ;  /* 0x000252d000037802 */ /* 0x000fe40000000f00 */
[----:B-123--:R-:W-:Y:S05]  /*252c0*/  CALL.REL.NOINC `($__internal_50_$__cuda_sm70_shflsync_idx_p) ;  /* 0x0000084000007944 */ /* 0x00efea0003c00000 */
[----:B------:R-:W-:Y:S01]  /*252d0*/  MOV R2, R232 ;  /* 0x000000e800027202 */ /* 0x000fe20000000f00 */
[----:B-1---5:R-:W-:Y:S05]  /*252e0*/  BRA `(.L_x_3217) ;  /* 0xffffc7f000007947 */ /* 0x022fea000383ffff */
.L_x_3148:
[----:B------:R-:W-:Y:S01]  /*252f0*/  IMAD.MOV.U32 R223, RZ, RZ, R5 ;  /* 0x000000ffffdf7224 */ /* 0x000fe200078e0005 */
[----:B-1----:R-:W-:Y:S01]  /*25300*/  MOV R2, 0x3 ;  /* 0x0000000300027802 */ /* 0x002fe20000000f00 */
[----:B------:R-:W-:Y:S01]  /*25310*/  IMAD.MOV.U32 R232, RZ, RZ, 0x181f ;  /* 0x0000181fffe87424 */ /* 0x000fe200078e00ff */
[----:B------:R-:W-:-:S02]  /*25320*/  MOV R3, 0x25340 ;  /* 0x0002534000037802 */ /* 0x000fc40000000f00 */
[----:B--234-:R-:W-:Y:S05]  /*25330*/  CALL.REL.NOINC `($__internal_50_$__cuda_sm70_shflsync_idx_p) ;  /* 0x000007d000007944 */ /* 0x01cfea0003c00000 */
        /* <DEDUP_REMOVED lines=8> */
.L_x_3150:
[----:B------:R-:W-:Y:S01]  /*253c0*/  IMAD.MOV.U32 R223, RZ, RZ, R114 ;  /* 0x000000ffffdf7224 */ /* 0x000fe200078e0072 */
[----:B------:R-:W-:Y:S01]  /*253d0*/  MOV R2, RZ ;  /* 0x000000ff00027202 */ /* 0x000fe20000000f00 */
[----:B------:R-:W-:Y:S01]  /*253e0*/  IMAD.MOV.U32 R232, RZ, RZ, 0x1f ;  /* 0x0000001fffe87424 */ /* 0x000fe200078e00ff */
[----:B------:R-:W-:Y:S02]  /*253f0*/  MOV R3, 0x25410 ;  /* 0x0002541000037802 */ /* 0x000fe40000000f00 */
[----:B-1----:R-:W-:Y:S05]  /*25400*/  CALL.REL.NOINC `($__internal_50_$__cuda_sm70_shflsync_idx_p) ;  /* 0x0000070000007944 */ /* 0x002fea0003c00000 */
[----:B------:R-:W-:Y:S01]  /*25410*/  MOV R11, R232 ;  /* 0x000000e8000b7202 */ /* 0x000fe20000000f00 */
[----:B-1---5:R-:W-:Y:S05]  /*25420*/  BRA `(.L_x_3219) ;  /* 0xffffca6000007947 */ /* 0x022fea000383ffff */
.L_x_3151:
[----:B------:R-:W-:Y:S01]  /*25430*/  IMAD.MOV.U32 R223, RZ, RZ, R114 ;  /* 0x000000ffffdf7224 */ /* 0x000fe200078e0072 */
[----:B------:R-:W-:Y:S01]  /*25440*/  MOV R2, 0x1 ;  /* 0x0000000100027802 */ /* 0x000fe20000000f00 */
[----:B------:R-:W-:Y:S01]  /*25450*/  IMAD.MOV.U32 R232, RZ, RZ, 0x1f ;  /* 0x0000001fffe87424 */ /* 0x000fe200078e00ff */
[----:B------:R-:W-:Y:S02]  /*25460*/  MOV R3, 0x25480 ;  /* 0x0002548000037802 */ /* 0x000fe40000000f00 */
[----:B-123--:R-:W-:Y:S05]  /*25470*/  CALL.REL.NOINC `($__internal_50_$__cuda_sm70_shflsync_idx_p) ;  /* 0x0000069000007944 */ /* 0x00efea0003c00000 */
[----:B------:R-:W-:Y:S01]  /*25480*/  MOV R6, R232 ;  /* 0x000000e800067202 */ /* 0x000fe20000000f00 */
[----:B-1---5:R-:W-:Y:S05]  /*25490*/  BRA `(.L_x_3220) ;  /* 0xffffca1000007947 */ /* 0x022fea000383ffff */
.L_x_3152:
[----:B------:R-:W-:Y:S01]  /*254a0*/  IMAD.MOV.U32 R2, RZ, RZ, R4 ;  /* 0x000000ffff027224 */ /* 0x000fe200078e0004 */
[----:B------:R-:W-:-:S02]  /*254b0*/  MOV R5, 0x1 ;  /* 0x0000000100057802 */ /* 0x000fc40000000f00 */
[----:B------:R-:W-:Y:S02]  /*254c0*/  MOV R3, 0x254e0 ;  /* 0x000254e000037802 */ /* 0x000fe40000000f00 */
[----:B--234-:R-:W-:Y:S05]  /*254d0*/  CALL.REL.NOINC `($__internal_51_$__cuda_sm70_shflsync_up_p) ;  /* 0x000006b000007944 */ /* 0x01cfea0003c00000 */
[----:B------:R-:W-:Y:S05]  /*254e0*/  BRA `(.L_x_3221) ;  /* 0xffffcaf000007947 */ /* 0x000fea000383ffff */
.L_x_3153:
[----:B------:R-:W-:Y:S01]  /*254f0*/  IMAD.MOV.U32 R2, RZ, RZ, R4 ;  /* 0x000000ffff027224 */ /* 0x000fe200078e0004 */
[----:B------:R-:W-:Y:S02]  /*25500*/  MOV R5, 0x2 ;  /* 0x0000000200057802 */ /* 0x000fe40000000f00 */
[----:B------:R-:W-:Y:S02]  /*25510*/  MOV R3, 0x25530 ;  /* 0x0002553000037802 */ /* 0x000fe40000000f00 */
[----:B---34-:R-:W-:Y:S05]  /*25520*/  CALL.REL.NOINC `($__internal_51_$__cuda_sm70_shflsync_up_p) ;  /* 0x0000066000007944 */ /* 0x018fea0003c00000 */
        /* <DEDUP_REMOVED lines=25> */
[----:B------:R-:W-:Y:S01]  /*256c0*/  MOV R2, R232 ;  /* 0x000000e800027202 */ /* 0x000fe20000000f00 */
[----:B-1---5:R-:W-:Y:S05]  /*256d0*/  BRA `(.L_x_3222) ;  /* 0xffffca0000007947 */ /* 0x022fea000383ffff */
.L_x_3157:
[----:B------:R-:W-:Y:S01]  /*256e0*/  IMAD.MOV.U32 R2, RZ, RZ, R4 ;  /* 0x000000ffff027224 */ /* 0x000fe200078e0004 */
[----:B------:R-:W-:Y:S02]  /*256f0*/  MOV R5, 0x1 ;  /* 0x0000000100057802 */ /* 0x000fe40000000f00 */
[----:B------:R-:W-:Y:S02]  /*25700*/  MOV R3, 0x25720 ;  /* 0x0002572000037802 */ /* 0x000fe40000000f00 */
[----:B----4-:R-:W-:Y:S05]  /*25710*/  CALL.REL.NOINC `($__internal_51_$__cuda_sm70_shflsync_up_p) ;  /* 0x0000047000007944 */ /* 0x010fea0003c00000 */
[----:B------:R-:W-:Y:S01]  /*25720*/  MOV R2, R5 ;  /* 0x0000000500027202 */ /* 0x000fe20000000f00 */
[----:B------:R-:W-:Y:S05]  /*25730*/  BRA `(.L_x_3223) ;  /* 0xffffcb1000007947 */ /* 0x000fea000383ffff */
.L_x_3158:
[----:B------:R-:W-:Y:S01]  /*25740*/  IMAD.MOV.U32 R2, RZ, RZ, R4 ;  /* 0x000000ffff027224 */ /* 0x000fe200078e0004 */
[----:B------:R-:W-:Y:S02]  /*25750*/  MOV R5, 0x2 ;  /* 0x0000000200057802 */ /* 0x000fe40000000f00 */
[----:B------:R-:W-:Y:S02]  /*25760*/  MOV R3, 0x25780 ;  /* 0x0002578000037802 */ /* 0x000fe40000000f00 */
[----:B----4-:R-:W-:Y:S05]  /*25770*/  CALL.REL.NOINC `($__internal_51_$__cuda_sm70_shflsync_up_p) ;  /* 0x0000041000007944 */ /* 0x010fea0003c00000 */
        /* <DEDUP_REMOVED lines=27> */
.L_x_3160:
[----:B------:R-:W-:Y:S02]  /*25930*/  SEL R2, RZ, 0x1, P0 ;  /* 0x00000001ff027807 */ /* 0x000fe40000000000 */
[----:B------:R-:W-:Y:S02]  /*25940*/  MOV R3, 0x25960 ;  /* 0x0002596000037802 */ /* 0x000fe40000000f00 */
[----:B-1--4-:R-:W-:Y:S05]  /*25950*/  CALL.REL.NOINC `($__internal_52_$__cuda_sm70_votesync_ballot) ;  /* 0x000002a000007944 */ /* 0x012fea0003c00000 */
[----:B------:R-:W-:Y:S05]  /*25960*/  BRA `(.L_x_3225) ;  /* 0xffffca7000007947 */ /* 0x000fea000383ffff */
.L_x_3161:
[----:B------:R-:W-:Y:S01]  /*25970*/  IMAD.MOV.U32 R223, RZ, RZ, R9 ;  /* 0x000000ffffdf7224 */ /* 0x000fe200078e0009 */
[----:B--2---:R-:W-:Y:S01]  /*25980*/  MOV R2, R12 ;  /* 0x0000000c00027202 */ /* 0x004fe20000000f00 */
[----:B------:R-:W-:Y:S01]  /*25990*/  IMAD.MOV.U32 R232, RZ, RZ, 0x1f ;  /* 0x0000001fffe87424 */ /* 0x000fe200078e00ff */
[----:B------:R-:W-:Y:S02]  /*259a0*/  MOV R3, 0x259c0 ;  /* 0x000259c000037802 */ /* 0x000fe40000000f00 */
[----:B-1--4-:R-:W-:Y:S05]  /*259b0*/  CALL.REL.NOINC `($__internal_50_$__cuda_sm70_shflsync_idx_p) ;  /* 0x0000015000007944 */ /* 0x012fea0003c00000 */
[----:B------:R-:W-:Y:S01]  /*259c0*/  IMAD.MOV.U32 R6, RZ, RZ, R232 ;  /* 0x000000ffff067224 */ /* 0x000fe200078e00e8 */
[----:B------:R-:W-:Y:S01]  /*259d0*/  MOV R2, R12 ;  /* 0x0000000c00027202 */ /* 0x000fe20000000f00 */
[----:B------:R-:W-:Y:S01]  /*259e0*/  IMAD.MOV.U32 R223, RZ, RZ, R10 ;  /* 0x000000ffffdf7224 */ /* 0x000fe200078e000a */
[----:B------:R-:W-:Y:S02]  /*259f0*/  MOV R232, 0x1f ;  /* 0x0000001f00e87802 */ /* 0x000fe40000000f00 */
[----:B------:R-:W-:-:S02]  /*25a00*/  MOV R3, 0x25a20 ;  /* 0x00025a2000037802 */ /* 0x000fc40000000f00 */
[----:B-1---5:R-:W-:Y:S05]  /*25a10*/  CALL.REL.NOINC `($__internal_50_$__cuda_sm70_shflsync_idx_p) ;  /* 0x000000f000007944 */ /* 0x022fea0003c00000 */
[----:B------:R-:W-:Y:S01]  /*25a20*/  MOV R5, R232 ;  /* 0x000000e800057202 */ /* 0x000fe20000000f00 */
[----:B-1---5:R-:W-:Y:S05]  /*25a30*/  BRA `(.L_x_3226) ;  /* 0xffffca1000007947 */ /* 0x022fea000383ffff */
.L_x_3164:
[----:B------:R-:W-:Y:S01]  /*25a40*/  IMAD.MOV.U32 R223, RZ, RZ, R4 ;  /* 0x000000ffffdf7224 */ /* 0x000fe200078e0004 */
[----:B--2---:R-:W-:Y:S01]  /*25a50*/  MOV R2, R12 ;  /* 0x0000000c00027202 */ /* 0x004fe20000000f00 */
[----:B------:R-:W-:Y:S01]  /*25a60*/  IMAD.MOV.U32 R232, RZ, RZ, 0x1f ;  /* 0x0000001fffe87424 */ /* 0x000fe200078e00ff */
[----:B------:R-:W-:-:S02]  /*25a70*/  MOV R3, 0x25a90 ;  /* 0x00025a9000037802 */ /* 0x000fc40000000f00 */
[----:B-1--4-:R-:W-:Y:S05]  /*25a80*/  CALL.REL.NOINC `($__internal_50_$__cuda_sm70_shflsync_idx_p) ;  /* 0x0000008000007944 */ /* 0x012fea0003c00000 */
[----:B------:R-:W-:Y:S01]  /*25a90*/  MOV R15, R232 ;  /* 0x000000e8000f7202 */ /* 0x000fe20000000f00 */
[----:B-1---5:R-:W-:Y:S05]  /*25aa0*/  BRA `(.L_x_3163) ;  /* 0xffffca0000007947 */ /* 0x022fea000383ffff */
        .weak           $__internal_49_$__cuda_sm70_shflsync_bfly_p
        .type           $__internal_49_$__cuda_sm70_shflsync_bfly_p,@function
        .size           $__internal_49_$__cuda_sm70_shflsync_bfly_p,($__internal_50_$__cuda_sm70_shflsync_idx_p - $__internal_49_$__cuda_sm70_shflsync_bfly_p)
$__internal_49_$__cuda_sm70_shflsync_bfly_p:
[----:B------:R-:W-:Y:S02]  /*25ab0*/  MOV R186, 0x1f ;  /* 0x0000001f00ba7802 */ /* 0x000fe40000000f00 */
[----:B------:R-:W-:-:S04]  /*25ac0*/  MOV R187, 0xffffffff ;  /* 0xffffffff00bb7802 */ /* 0x000fc80000000f00 */
[----:B------:R-:W-:Y:S04]  /*25ad0*/  WARPSYNC R187 ;  /* 0x000000bb00007348 */ /* 0x000fe80003800000 */
[----:B------:R1:W2:Y:S02]  /*25ae0*/  SHFL.BFLY PT, R186, R4, R3, R186 ;  /* 0x0c00000304ba7389 */ /* 0x0002a400000e00ba */
[----:B-1----:R-:W-:-:S04]  /*25af0*/  MOV R3, 0x0 ;  /* 0x0000000000037802 */ /* 0x002fc80000000f00 */
[----:B--2---:R-:W-:Y:S05]  /*25b00*/  RET.REL.NODEC R2 `(_ZN7cutlass13device_kernelIN5flash19enable_sm80_to_sm89INS1_16FlashAttnFwdSm80INS1_25CollectiveMainloopFwdSm80ILi8ELi1ELb0EN4cute5tupleIJNS5_1CILi128EEENS7_ILi48EEENS7_ILi256EEEEEELi256ENS_10bfloat16_tEfNS_4arch4Sm80ELb1ELb0ELb0ELb1ELb1ELb1ELb1ELb1EEENS1_21CollectiveEpilogueFwdINS6_IJS8_SA_S9_EEENS6_IJNS7_ILi1EEESI_SI_EEESC_SE_Li256ELb1ELb1ELb1ELb0EEENS1_36VarlenDynamicPersistentTileSchedulerILi128ELi48ELi256ELi256ELb1ELb1ELb0ELb1ELb1ELb1EEEEEEEEEvNT_6ParamsE) ;  /* 0xfffda4f002007950 */ /* 0x004fea0003c3ffff */
        .weak           $__internal_50_$__cuda_sm70_shflsync_idx_p
        .type           $__internal_50_$__cuda_sm70_shflsync_idx_p,@function
        .size           $__internal_50_$__cuda_sm70_shflsync_idx_p,($__internal_51_$__cuda_sm70_shflsync_up_p - $__internal_50_$__cuda_sm70_shflsync_idx_p)
$__internal_50_$__cuda_sm70_shflsync_idx_p:
[----:B------:R1:W-:Y:S02]  /*25b10*/  STL [R1+0x194], R0 ;  /* 0x0001940001007387 */ /* 0x0003e40000100800 */
[----:B-1----:R-:W-:-:S04]  /*25b20*/  MOV R0, 0xffffffff ;  /* 0xffffffff00007802 */ /* 0x002fc80000000f00 */
[----:B------:R-:W-:Y:S04]  /*25b30*/  WARPSYNC R0 ;  /* 0x0000000000007348 */ /* 0x000fe80003800000 */
[----:B------:R1:W2:Y:S04]  /*25b40*/  SHFL.IDX PT, R232, R223, R2, R232 ;  /* 0x00000002dfe87389 */ /* 0x0002a800000e00e8 */
[----:B-1----:R1:W5:Y:S01]  /*25b50*/  LDL.LU R0, [R1+0x194] ;  /* 0x0001940001007983 */ /* 0x0023620000300800 */
[----:B------:R-:W-:Y:S02]  /*25b60*/  MOV R2, R3 ;  /* 0x0000000300027202 */ /* 0x000fe40000000f00 */
[----:B------:R-:W-:-:S04]  /*25b70*/  MOV R3, 0x0 ;  /* 0x0000000000037802 */ /* 0x000fc80000000f00 */
[----:B--2---:R-:W-:Y:S05]  /*25b80*/  RET.REL.NODEC R2 `(_ZN7cutlass13device_kernelIN5flash19enable_sm80_to_sm89INS1_16FlashAttnFwdSm80INS1_25CollectiveMainloopFwdSm80ILi8ELi1ELb0EN4cute5tupleIJNS5_1CILi128EEENS7_ILi48EEENS7_ILi256EEEEEELi256ENS_10bfloat16_tEfNS_4arch4Sm80ELb1ELb0ELb0ELb1ELb1ELb1ELb1ELb1EEENS1_21CollectiveEpilogueFwdINS6_IJS8_SA_S9_EEENS6_IJNS7_ILi1EEESI_SI_EEESC_SE_Li256ELb1ELb1ELb1ELb0EEENS1_36VarlenDynamicPersistentTileSchedulerILi128ELi48ELi256ELi256ELb1ELb1ELb0ELb1ELb1ELb1EEEEEEEEEvNT_6ParamsE) ;  /* 0xfffda47002007950 */ /* 0x004fea0003c3ffff */
        .weak           $__internal_51_$__cuda_sm70_shflsync_up_p
        .type           $__internal_51_$__cuda_sm70_shflsync_up_p,@function
        .size           $__internal_51_$__cuda_sm70_shflsync_up_p,($__internal_52_$__cuda_sm70_votesync_ballot - $__internal_51_$__cuda_sm70_shflsync_up_p)
$__internal_51_$__cuda_sm70_shflsync_up_p:
[----:B------:R-:W-:Y:S02]  /*25b90*/  IMAD.MOV.U32 R13, RZ, RZ, -0x1 ;  /* 0xffffffffff0d7424 */ /* 0x000fe400078e00ff */
[----:B------:R-:W-:Y:S02]  /*25ba0*/  IMAD.MOV.U32 R12, RZ, RZ, RZ ;  /* 0x000000ffff0c7224 */ /* 0x000fe400078e00ff */
[----:B------:R-:W-:Y:S04]  /*25bb0*/  WARPSYNC R13 ;  /* 0x0000000d00007348 */ /* 0x000fe80003800000 */
[----:B------:R1:W2:Y:S02]  /*25bc0*/  SHFL.UP PT, R5, R2, R5, R12 ;  /* 0x0400000502057389 */ /* 0x0002a400000e000c */
[----:B-1----:R-:W-:-:S02]  /*25bd0*/  MOV R2, R3 ;  /* 0x0000000300027202 */ /* 0x002fc40000000f00 */
[----:B------:R-:W-:-:S04]  /*25be0*/  MOV R3, 0x0 ;  /* 0x0000000000037802 */ /* 0x000fc80000000f00 */
[----:B--2---:R-:W-:Y:S05]  /*25bf0*/  RET.REL.NODEC R2 `(_ZN7cutlass13device_kernelIN5flash19enable_sm80_to_sm89INS1_16FlashAttnFwdSm80INS1_25CollectiveMainloopFwdSm80ILi8ELi1ELb0EN4cute5tupleIJNS5_1CILi128EEENS7_ILi48EEENS7_ILi256EEEEEELi256ENS_10bfloat16_tEfNS_4arch4Sm80ELb1ELb0ELb0ELb1ELb1ELb1ELb1ELb1EEENS1_21CollectiveEpilogueFwdINS6_IJS8_SA_S9_EEENS6_IJNS7_ILi1EEESI_SI_EEESC_SE_Li256ELb1ELb1ELb1ELb0EEENS1_36VarlenDynamicPersistentTileSchedulerILi128ELi48ELi256ELi256ELb1ELb1ELb0ELb1ELb1ELb1EEEEEEEEEvNT_6ParamsE) ;  /* 0xfffda40002007950 */ /* 0x004fea0003c3ffff */
        .weak           $__internal_52_$__cuda_sm70_votesync_ballot
        .type           $__internal_52_$__cuda_sm70_votesync_ballot,@function
        .size           $__internal_52_$__cuda_sm70_votesync_ballot,(.L_x_3295 - $__internal_52_$__cuda_sm70_votesync_ballot)
$__internal_52_$__cuda_sm70_votesync_ballot:
[----:B------:R-:W-:Y:S01]  /*25c00*/  ISETP.NE.U32.AND P0, PT, R2, 0x1, PT ;  /* 0x000000010200780c */ /* 0x000fe20003f05070 */
[----:B------:R-:W-:-:S04]  /*25c10*/  IMAD.MOV.U32 R5, RZ, RZ, -0x1 ;  /* 0xffffffffff057424 */ /* 0x000fc800078e00ff */
[----:B------:R-:W-:Y:S08]  /*25c20*/  WARPSYNC R5 ;  /* 0x0000000500007348 */ /* 0x000ff00003800000 */
[----:B------:R-:W-:-:S04]  /*25c30*/  VOTE.ANY R2, PT, !P0 ;  /* 0x0000000000027806 */ /* 0x000fc800040e0100 */
[----:B------:R-:W-:Y:S01]  /*25c40*/  LOP3.LUT R13, R2, R5, RZ, 0xc0, !PT ;  /* 0x00000005020d7212 */ /* 0x000fe200078ec0ff */
[----:B------:R-:W-:Y:S02]  /*25c50*/  IMAD.MOV.U32 R2, RZ, RZ, R3 ;  /* 0x000000ffff027224 */ /* 0x000fe400078e0003 */
[----:B------:R-:W-:-:S04]  /*25c60*/  IMAD.MOV.U32 R3, RZ, RZ, 0x0 ;  /* 0x00000000ff037424 */ /* 0x000fc800078e00ff */
[----:B------:R-:W-:Y:S05]  /*25c70*/  RET.REL.NODEC R2 `(_ZN7cutlass13device_kernelIN5flash19enable_sm80_to_sm89INS1_16FlashAttnFwdSm80INS1_25CollectiveMainloopFwdSm80ILi8ELi1ELb0EN4cute5tupleIJNS5_1CILi128EEENS7_ILi48EEENS7_ILi256EEEEEELi256ENS_10bfloat16_tEfNS_4arch4Sm80ELb1ELb0ELb0ELb1ELb1ELb1ELb1ELb1EEENS1_21CollectiveEpilogueFwdINS6_IJS8_SA_S9_EEENS6_IJNS7_ILi1EEESI_SI_EEESC_SE_Li256ELb1ELb1ELb1ELb0EEENS1_36VarlenDynamicPersistentTileSchedulerILi128ELi48ELi256ELi256ELb1ELb1ELb0ELb1ELb1ELb1EEEEEEEEEvNT_6ParamsE) ;  /* 0xfffda38002007950 */ /* 0x000fea0003c3ffff */
.L_x_3227:
        /* <DEDUP_REMOVED lines=16> */
.L_x_3295:


//--------------------- .nv.shared._ZN7cutlass13device_kernelIN5flash19enable_sm80_to_sm89INS1_16FlashAttnFwdSm80INS1_25CollectiveMainloopFwdSm80ILi8ELi1ELb1EN4cute5tupleIJNS5_1CILi128EEENS7_ILi64EEENS7_ILi256EEEEEELi256ENS_10bfloat16_tEfNS_4arch4Sm80ELb0ELb0ELb0ELb0ELb1ELb0ELb1ELb1EEENS1_21CollectiveEpilogueFwdINS6_IJS8_SA_S9_EEENS6_IJNS7_ILi1EEESI_SI_EEESC_SE_Li256ELb0ELb1ELb1ELb0EEENS1_19SingleTileSchedulerILb0ELb1ELb1ELi128EEEEEEEEEvNT_6ParamsE --------------------------
	.section	.nv.shared._ZN7cutlass13device_kernelIN5flash19enable_sm80_to_sm89INS1_16FlashAttnFwdSm80INS1_25CollectiveMainloopFwdSm80ILi8ELi1ELb1EN4cute5tupleIJNS5_1CILi128EEENS7_ILi64EEENS7_ILi256EEEEEELi256ENS_10bfloat16_tEfNS_4arch4Sm80ELb0ELb0ELb0ELb0ELb1ELb0ELb1ELb1EEENS1_21CollectiveEpilogueFwdINS6_IJS8_SA_S9_EEENS6_IJNS7_ILi1EEESI_SI_EEESC_SE_Li256ELb0ELb1ELb1ELb0EEENS1_19SingleTileSchedulerILb0ELb1ELb1ELi128EEEEEEEEEvNT_6ParamsE,"aw",@nobits
	.sectionflags	@""
	.align	16


//--------------------- .nv.global                --------------------------
	.section	.nv.global,"aw",@nobits
.nv.global:
	.type		_ZN78_INTERNAL_fb80f8da_42_flash_fwd_hdim256_bf16_paged_split_sm80_cu_9d2915ae_33124cute1_E,@object
	.size		_ZN78_INTERNAL_fb80f8da_42_flash_fwd_hdim256_bf16_paged_split_sm80_cu_9d2915ae_33124cute1_E,(_ZN78_INTERNAL_fb80f8da_42_flash_fwd_hdim256_bf16_paged_split_sm80_cu_9d2915ae_33124cuda3std3__45__cpo6cbeginE - _ZN78_INTERNAL_fb80f8da_42_flash_fwd_hdim256_bf16_paged_split_sm80_cu_9d2915ae_33124cute1_E)
_ZN78_INTERNAL_fb80f8da_42_flash_fwd_hdim256_bf16_paged_split_sm80_cu_9d2915ae_33124cute1_E:
	.zero		1
	.type		_ZN78_INTERNAL_fb80f8da_42_flash_fwd_hdim256_bf16_paged_split_sm80_cu_9d2915ae_33124cuda3std3__45__cpo6cbeginE,@object
	.size		_ZN78_INTERNAL_fb80f8da_42_flash_fwd_hdim256_bf16_paged_split_sm80_cu_9d2915ae_33124cuda3std3__45__cpo6cbeginE,(_ZN78_INTERNAL_fb80f8da_42_flash_fwd_hdim256_bf16_paged_split_sm80_cu_9d2915ae_33124cuda3std3__48in_placeE - _ZN78_INTERNAL_fb80f8da_42_flash_fwd_hdim256_bf16_paged_split_sm80_cu_9d2915ae_33124cuda3std3__45__cpo6cbeginE)
_ZN78_INTERNAL_fb80f8da_42_flash_fwd_hdim256_bf16_paged_split_sm80_cu_9d2915ae_33124cuda3std3__45__cpo6cbeginE:
	.zero		1
	.type		_ZN78_INTERNAL_fb80f8da_42_flash_fwd_hdim256_bf16_paged_split_sm80_cu_9d2915ae_33124cuda3std3__48in_placeE,@object
	.size		_ZN78_INTERNAL_fb80f8da_42_flash_fwd_hdim256_bf16_paged_split_sm80_cu_9d2915ae_33124cuda3std3__48in_placeE,(_ZN78_INTERNAL_fb80f8da_42_flash_fwd_hdim256_bf16_paged_split_sm80_cu_9d2915ae_33124cuda3std6ranges3__45__cpo9iter_moveE - _ZN78_INTERNAL_fb80f8da_42_flash_fwd_hdim256_bf16_paged_split_sm80_cu_9d2915ae_33124cuda3std3__48in_placeE)
_ZN78_INTERNAL_fb80f8da_42_flash_fwd_hdim256_bf16_paged_split_sm80_cu_9d2915ae_33124cuda3std3__48in_placeE:
	.zero		1
	.type		_ZN78_INTERNAL_fb80f8da_42_flash_fwd_hdim256_bf16_paged_split_sm80_cu_9d2915ae_33124cuda3std6ranges3__45__cpo9iter_moveE,@object
	.size		_ZN78_INTERNAL_fb80f8da_42_flash_fwd_hdim256_bf16_paged_split_sm80_cu_9d2915ae_33124cuda3std6ranges3__45__cpo9iter_moveE,(_ZN78_INTERNAL_fb80f8da_42_flash_fwd_hdim256_bf16_paged_split_sm80_cu_9d2915ae_33124cuda3std3__45__cpo5beginE - _ZN78_INTERNAL_fb80f8da_42_flash_fwd_hdim256_bf16_paged_split_sm80_cu_9d2915ae_33124cuda3std6ranges3__45__cpo9iter_moveE)
_ZN78_INTERNAL_fb80f8da_42_flash_fwd_hdim256_bf16_paged_split_sm80_cu_9d2915ae_33124cuda3std6ranges3__45__cpo9iter_moveE:
	.zero		1
	.type		_ZN78_INTERNAL_fb80f8da_42_flash_fwd_hdim256_bf16_paged_split_sm80_cu_9d2915ae_33124cuda3std3__45__cpo5beginE,@object
	.size		_ZN78_INTERNAL_fb80f8da_42_flash_fwd_hdim256_bf16_paged_split_sm80_cu_9d2915ae_33124cuda3std3__45__cpo5beginE,(_ZN78_INTERNAL_fb80f8da_42_flash_fwd_hdim256_bf16_paged_split_sm80_cu_9d2915ae_33124cuda3std3__480_GLOBAL__N__fb80f8da_42_flash_fwd_hdim256_bf16_paged_split_sm80_cu_9d2915ae_33126ignoreE - _ZN78_INTERNAL_fb80f8da_42_flash_fwd_hdim256_bf16_paged_split_sm80_cu_9d2915ae_33124cuda3std3__45__cpo5beginE)
_ZN78_INTERNAL_fb80f8da_42_flash_fwd_hdim256_bf16_paged_split_sm80_cu_9d2915ae_33124cuda3std3__45__cpo5beginE:
	.zero		1
	.type		_ZN78_INTERNAL_fb80f8da_42_flash_fwd_hdim256_bf16_paged_split_sm80_cu_9d2915ae_33124cuda3std3__480_GLOBAL__N__fb80f8da_42_flash_fwd_hdim256_bf16_paged_split_sm80_cu_9d2915ae_33126ignoreE,@object
	.size		_ZN78_INTERNAL_fb80f8da_42_flash_fwd_hdim256_bf16_paged_split_sm80_cu_9d2915ae_33124cuda3std3__480_GLOBAL__N__fb80f8da_42_flash_fwd_hdim256_bf16_paged_split_sm80_cu_9d2915ae_33126ignoreE,(_ZN78_INTERNAL_fb80f8da_42_flash_fwd_hdim256_bf16_paged_split_sm80_cu_9d2915ae_33124cute7productE - _ZN78_INTERNAL_fb80f8da_42_flash_fwd_hdim256_bf16_paged_split_sm80_cu_9d2915ae_33124cuda3std3__480_GLOBAL__N__fb80f8da_42_flash_fwd_hdim256_bf16_paged_split_sm80_cu_9d2915ae_33126ignoreE)
_ZN78_INTERNAL_fb80f8da_42_flash_fwd_hdim256_bf16_paged_split_sm80_cu_9d2915ae_33124cuda3std3__480_GLOBAL__N__fb80f8da_42_flash_fwd_hdim256_bf16_paged_split_sm80_cu_9d2915ae_33126ignoreE:
	.zero		1
	.type		_ZN78_INTERNAL_fb80f8da_42_flash_fwd_hdim256_bf16_paged_split_sm80_cu_9d2915ae_33124cute7productE,@object
	.size		_ZN78_INTERNAL_fb80f8da_42_flash_fwd_hdim256_bf16_paged_split_sm80_cu_9d2915ae_33124cute7productE,(_ZN78_INTERNAL_fb80f8da_42_flash_fwd_hdim256_bf16_paged_split_sm80_cu_9d2915ae_33124cuda3std3__45__cpo3endE - _ZN78_INTERNAL_fb80f8da_42_flash_fwd_hdim256_bf16_paged_split_sm80_cu_9d2915ae_33124cute7productE)
_ZN78_INTERNAL_fb80f8da_42_flash_fwd_hdim256_bf16_paged_split_sm80_cu_9d2915ae_33124cute7productE:
	.zero		1
	.type		_ZN78_INTERNAL_fb80f8da_42_flash_fwd_hdim256_bf16_paged_split_sm80_cu_9d2915ae_33124cuda3std3__45__cpo3endE,@object
	.size		_ZN78_INTERNAL_fb80f8da_42_flash_fwd_hdim256_bf16_paged_split_sm80_cu_9d2915ae_33124cuda3std3__45__cpo3endE,(_ZN78_INTERNAL_fb80f8da_42_flash_fwd_hdim256_bf16_paged_split_sm80_cu_9d2915ae_33124cuda3std3__419piecewise_constructE - _ZN78_INTERNAL_fb80f8da_42_flash_fwd_hdim256_bf16_paged_split_sm80_cu_9d2915ae_33124cuda3std3__45__cpo3endE)
_ZN78_INTERNAL_fb80f8da_42_flash_fwd_hdim256_bf16_paged_split_sm80_cu_9d2915ae_33124cuda3std3__45__cpo3endE:
	.zero		1
	.type		_ZN78_INTERNAL_fb80f8da_42_flash_fwd_hdim256_bf16_paged_split_sm80_cu_9d2915ae_33124cuda3std3__419piecewise_constructE,@object
	.size		_ZN78_INTERNAL_fb80f8da_42_flash_fwd_hdim256_bf16_paged_split_sm80_cu_9d2915ae_33124cuda3std3__419piecewise_constructE,(_ZN78_INTERNAL_fb80f8da_42_flash_fwd_hdim256_bf16_paged_split_sm80_cu_9d2915ae_33124cuda3std3__45__cpo4cendE - _ZN78_INTERNAL_fb80f8da_42_flash_fwd_hdim256_bf16_paged_split_sm80_cu_9d2915ae_33124cuda3std3__419piecewise_constructE)
_ZN78_INTERNAL_fb80f8da_42_flash_fwd_hdim256_bf16_paged_split_sm80_cu_9d2915ae_33124cuda3std3__419piecewise_constructE:
	.zero		1
	.type		_ZN78_INTERNAL_fb80f8da_42_flash_fwd_hdim256_bf16_paged_split_sm80_cu_9d2915ae_33124cuda3std3__45__cpo4cendE,@object
	.size		_ZN78_INTERNAL_fb80f8da_42_flash_fwd_hdim256_bf16_paged_split_sm80_cu_9d2915ae_33124cuda3std3__45__cpo4cendE,(_ZN78_INTERNAL_fb80f8da_42_flash_fwd_hdim256_bf16_paged_split_sm80_cu_9d2915ae_33124cuda3std6ranges3__45__cpo4swapE - _ZN78_INTERNAL_fb80f8da_42_flash_fwd_hdim256_bf16_paged_split_sm80_cu_9d2915ae_33124cuda3std3__45__cpo4cendE)
_ZN78_INTERNAL_fb80f8da_42_flash_fwd_hdim256_bf16_paged_split_sm80_cu_9d2915ae_33124cuda3std3__45__cpo4cendE:
	.zero		1
	.type		_ZN78_INTERNAL_fb80f8da_42_flash_fwd_hdim256_bf16_paged_split_sm80_cu_9d2915ae_33124cuda3std6ranges3__45__cpo4swapE,@object
	.size		_ZN78_INTERNAL_fb80f8da_42_flash_fwd_hdim256_bf16_paged_split_sm80_cu_9d2915ae_33124cuda3std6ranges3__45__cpo4swapE,(.L_7 - _ZN78_INTERNAL_fb80f8da_42_flash_fwd_hdim256_bf16_paged_split_sm80_cu_9d2915ae_33124cuda3std6ranges3__45__cpo4swapE)
_ZN78_INTERNAL_fb80f8da_42_flash_fwd_hdim256_bf16_paged_split_sm80_cu_9d2915ae_33124cuda3std6ranges3__45__cpo4swapE:
	.zero		1
.L_7:


//--------------------- .nv.shared._ZN7cutlass13device_kernelIN5flash19enable_sm80_to_sm89INS1_16FlashAttnFwdSm80INS1_25CollectiveMainloopFwdSm80ILi8ELi1ELb1EN4cute5tupleIJNS5_1CILi128EEENS7_ILi48EEENS7_ILi256EEEEEELi256ENS_10bfloat16_tEfNS_4arch4Sm80ELb0ELb0ELb0ELb1ELb1ELb0ELb1ELb1EEENS1_21CollectiveEpilogueFwdINS6_IJS8_SA_S9_EEENS6_IJNS7_ILi1EEESI_SI_EEESC_SE_Li256ELb1ELb1ELb1ELb0EEENS1_36VarlenDynamicPersistentTileSchedulerILi128ELi48ELi256ELi256ELb1ELb1ELb0ELb0ELb1ELb1EEEEEEEEEvNT_6ParamsE --------------------------
	.section	.nv.shared._ZN7cutlass13device_kernelIN5flash19enable_sm80_to_sm89INS1_16FlashAttnFwdSm80INS1_25CollectiveMainloopFwdSm80ILi8ELi1ELb1EN4cute5tupleIJNS5_1CILi128EEENS7_ILi48EEENS7_ILi256EEEEEELi256ENS_10bfloat16_tEfNS_4arch4Sm80ELb0ELb0ELb0ELb1ELb1ELb0ELb1ELb1EEENS1_21CollectiveEpilogueFwdINS6_IJS8_SA_S9_EEENS6_IJNS7_ILi1EEESI_SI_EEESC_SE_Li256ELb1ELb1ELb1ELb0EEENS1_36VarlenDynamicPersistentTileSchedulerILi128ELi48ELi256ELi256ELb1ELb1ELb0ELb0ELb1ELb1EEEEEEEEEvNT_6ParamsE,"aw",@nobits
	.sectionflags	@""
	.align	16


//--------------------- .nv.shared._ZN7cutlass13device_kernelIN5flash19enable_sm80_to_sm89INS1_16FlashAttnFwdSm80INS1_25CollectiveMainloopFwdSm80ILi8ELi1ELb0EN4cute5tupleIJNS5_1CILi128EEENS7_ILi32EEENS7_ILi256EEEEEELi256ENS_10bfloat16_tEfNS_4arch4Sm80ELb0ELb0ELb0ELb1ELb1ELb1ELb1ELb1EEENS1_21CollectiveEpilogueFwdINS6_IJS8_SA_S9_EEENS6_IJNS7_ILi1EEESI_SI_EEESC_SE_Li256ELb1ELb1ELb1ELb0EEENS1_36VarlenDynamicPersistentTileSchedulerILi128ELi32ELi256ELi256ELb1ELb1ELb0ELb0ELb1ELb1EEEEEEEEEvNT_6ParamsE --------------------------
	.section	.nv.shared._ZN7cutlass13device_kernelIN5flash19enable_sm80_to_sm89INS1_16FlashAttnFwdSm80INS1_25CollectiveMainloopFwdSm80ILi8ELi1ELb0EN4cute5tupleIJNS5_1CILi128EEENS7_ILi32EEENS7_ILi256EEEEEELi256ENS_10bfloat16_tEfNS_4arch4Sm80ELb0ELb0ELb0ELb1ELb1ELb1ELb1ELb1EEENS1_21CollectiveEpilogueFwdINS6_IJS8_SA_S9_EEENS6_IJNS7_ILi1EEESI_SI_EEESC_SE_Li256ELb1ELb1ELb1ELb0EEENS1_36VarlenDynamicPersistentTileSchedulerILi128ELi32ELi256ELi256ELb1ELb1ELb0ELb0ELb1ELb1EEEEEEEEEvNT_6ParamsE,"aw",@nobits
	.sectionflags	@""
	.align	16


//--------------------- .nv.shared._ZN7cutlass13device_kernelIN5flash19enable_sm80_to_sm89INS1_16FlashAttnFwdSm80INS1_25CollectiveMainloopFwdSm80ILi8ELi1ELb1EN4cute5tupleIJNS5_1CILi128EEENS7_ILi48EEENS7_ILi256EEEEEELi256ENS_10bfloat16_tEfNS_4arch4Sm80ELb0ELb1ELb0ELb0ELb1ELb0ELb1ELb1EEENS1_21CollectiveEpilogueFwdINS6_IJS8_SA_S9_EEENS6_IJNS7_ILi1EEESI_SI_EEESC_SE_Li256ELb0ELb1ELb1ELb0EEENS1_19SingleTileSchedulerILb0ELb1ELb1ELi128EEEEEEEEEvNT_6ParamsE --------------------------
	.section	.nv.shared._ZN7cutlass13device_kernelIN5flash19enable_sm80_to_sm89INS1_16FlashAttnFwdSm80INS1_25CollectiveMainloopFwdSm80ILi8ELi1ELb1EN4cute5tupleIJNS5_1CILi128EEENS7_ILi48EEENS7_ILi256EEEEEELi256ENS_10bfloat16_tEfNS_4arch4Sm80ELb0ELb1ELb0ELb0ELb1ELb0ELb1ELb1EEENS1_21CollectiveEpilogueFwdINS6_IJS8_SA_S9_EEENS6_IJNS7_ILi1EEESI_SI_EEESC_SE_Li256ELb0ELb1ELb1ELb0EEENS1_19SingleTileSchedulerILb0ELb1ELb1ELi128EEEEEEEEEvNT_6ParamsE,"aw",@nobits
	.sectionflags	@""
	.align	16


//--------------------- .nv.shared._ZN7cutlass13device_kernelIN5flash19enable_sm80_to_sm89INS1_16FlashAttnFwdSm80INS1_25CollectiveMainloopFwdSm80ILi8ELi1ELb1EN4cute5tupleIJNS5_1CILi128EEENS7_ILi48EEENS7_ILi256EEEEEELi256ENS_10bfloat16_tEfNS_4arch4Sm80ELb0ELb1ELb0ELb1ELb1ELb0ELb1ELb1EEENS1_21CollectiveEpilogueFwdINS6_IJS8_SA_S9_EEENS6_IJNS7_ILi1EEESI_SI_EEESC_SE_Li256ELb1ELb1ELb1ELb0EEENS1_36VarlenDynamicPersistentTileSchedulerILi128ELi48ELi256ELi256ELb1ELb1ELb0ELb1ELb0ELb1EEEEEEEEEvNT_6ParamsE --------------------------
	.section	.nv.shared._ZN7cutlass13device_kernelIN5flash19enable_sm80_to_sm89INS1_16FlashAttnFwdSm80INS1_25CollectiveMainloopFwdSm80ILi8ELi1ELb1EN4cute5tupleIJNS5_1CILi128EEENS7_ILi48EEENS7_ILi256EEEEEELi256ENS_10bfloat16_tEfNS_4arch4Sm80ELb0ELb1ELb0ELb1ELb1ELb0ELb1ELb1EEENS1_21CollectiveEpilogueFwdINS6_IJS8_SA_S9_EEENS6_IJNS7_ILi1EEESI_SI_EEESC_SE_Li256ELb1ELb1ELb1ELb0EEENS1_36VarlenDynamicPersistentTileSchedulerILi128ELi48ELi256ELi256ELb1ELb1ELb0ELb1ELb0ELb1EEEEEEEEEvNT_6ParamsE,"aw",@nobits
	.sectionflags	@""
	.align	16


//--------------------- .nv.shared._ZN7cutlass13device_kernelIN5flash19enable_sm80_to_sm89INS1_16FlashAttnFwdSm80INS1_25CollectiveMainloopFwdSm80ILi8ELi1ELb0EN4cute5tupleIJNS5_1CILi128EEENS7_ILi32EEENS7_ILi256EEEEEELi256ENS_10bfloat16_tEfNS_4arch4Sm80ELb0ELb1ELb0ELb1ELb1ELb1ELb1ELb1EEENS1_21CollectiveEpilogueFwdINS6_IJS8_SA_S9_EEENS6_IJNS7_ILi1EEESI_SI_EEESC_SE_Li256ELb1ELb1ELb1ELb0EEENS1_36VarlenDynamicPersistentTileSchedulerILi128ELi32ELi256ELi256ELb1ELb1ELb0ELb1ELb0ELb1EEEEEEEEEvNT_6ParamsE --------------------------
	.section	.nv.shared._ZN7cutlass13device_kernelIN5flash19enable_sm80_to_sm89INS1_16FlashAttnFwdSm80INS1_25CollectiveMainloopFwdSm80ILi8ELi1ELb0EN4cute5tupleIJNS5_1CILi128EEENS7_ILi32EEENS7_ILi256EEEEEELi256ENS_10bfloat16_tEfNS_4arch4Sm80ELb0ELb1ELb0ELb1ELb1ELb1ELb1ELb1EEENS1_21CollectiveEpilogueFwdINS6_IJS8_SA_S9_EEENS6_IJNS7_ILi1EEESI_SI_EEESC_SE_Li256ELb1ELb1ELb1ELb0EEENS1_36VarlenDynamicPersistentTileSchedulerILi128ELi32ELi256ELi256ELb1ELb1ELb0ELb1ELb0ELb1EEEEEEEEEvNT_6ParamsE,"aw",@nobits
	.sectionflags	@""
	.align	16


//--------------------- .nv.shared._ZN7cutlass13device_kernelIN5flash19enable_sm80_to_sm89INS1_16FlashAttnFwdSm80INS1_25CollectiveMainloopFwdSm80ILi8ELi1ELb1EN4cute5tupleIJNS5_1CILi128EEENS7_ILi64EEENS7_ILi256EEEEEELi256ENS_10bfloat16_tEfNS_4arch4Sm80ELb1ELb0ELb0ELb0ELb1ELb0ELb1ELb1EEENS1_21CollectiveEpilogueFwdINS6_IJS8_SA_S9_EEENS6_IJNS7_ILi1EEESI_SI_EEESC_SE_Li256ELb0ELb1ELb1ELb0EEENS1_30DynamicPersistentTileSchedulerILi256ELi256ELb1ELb1ELb0EEEEEEEEEvNT_6ParamsE --------------------------
	.section	.nv.shared._ZN7cutlass13device_kernelIN5flash19enable_sm80_to_sm89INS1_16FlashAttnFwdSm80INS1_25CollectiveMainloopFwdSm80ILi8ELi1ELb1EN4cute5tupleIJNS5_1CILi128EEENS7_ILi64EEENS7_ILi256EEEEEELi256ENS_10bfloat16_tEfNS_4arch4Sm80ELb1ELb0ELb0ELb0ELb1ELb0ELb1ELb1EEENS1_21CollectiveEpilogueFwdINS6_IJS8_SA_S9_EEENS6_IJNS7_ILi1EEESI_SI_EEESC_SE_Li256ELb0ELb1ELb1ELb0EEENS1_30DynamicPersistentTileSchedulerILi256ELi256ELb1ELb1ELb0EEEEEEEEEvNT_6ParamsE,"aw",@nobits
	.sectionflags	@""
	.align	16


//--------------------- .nv.shared._ZN7cutlass13device_kernelIN5flash19enable_sm80_to_sm89INS1_16FlashAttnFwdSm80INS1_25CollectiveMainloopFwdSm80ILi8ELi1ELb1EN4cute5tupleIJNS5_1CILi128EEENS7_ILi48EEENS7_ILi256EEEEEELi256ENS_10bfloat16_tEfNS_4arch4Sm80ELb1ELb0ELb0ELb1ELb1ELb0ELb1ELb1EEENS1_21CollectiveEpilogueFwdINS6_IJS8_SA_S9_EEENS6_IJNS7_ILi1EEESI_SI_EEESC_SE_Li256ELb1ELb1ELb1ELb0EEENS1_36VarlenDynamicPersistentTileSchedulerILi128ELi48ELi256ELi256ELb1ELb1ELb0ELb1ELb1ELb1EEEEEEEEEvNT_6ParamsE --------------------------
	.section	.nv.shared._ZN7cutlass13device_kernelIN5flash19enable_sm80_to_sm89INS1_16FlashAttnFwdSm80INS1_25CollectiveMainloopFwdSm80ILi8ELi1ELb1EN4cute5tupleIJNS5_1CILi128EEENS7_ILi48EEENS7_ILi256EEEEEELi256ENS_10bfloat16_tEfNS_4arch4Sm80ELb1ELb0ELb0ELb1ELb1ELb0ELb1ELb1EEENS1_21CollectiveEpilogueFwdINS6_IJS8_SA_S9_EEENS6_IJNS7_ILi1EEESI_SI_EEESC_SE_Li256ELb1ELb1ELb1ELb0EEENS1_36VarlenDynamicPersistentTileSchedulerILi128ELi48ELi256ELi256ELb1ELb1ELb0ELb1ELb1ELb1EEEEEEEEEvNT_6ParamsE,"aw",@nobits
	.sectionflags	@""
	.align	16


//--------------------- .nv.shared._ZN7cutlass13device_kernelIN5flash19enable_sm80_to_sm89INS1_16FlashAttnFwdSm80INS1_25CollectiveMainloopFwdSm80ILi8ELi1ELb0EN4cute5tupleIJNS5_1CILi128EEENS7_ILi32EEENS7_ILi256EEEEEELi256ENS_10bfloat16_tEfNS_4arch4Sm80ELb1ELb0ELb0ELb1ELb1ELb1ELb1ELb1EEENS1_21CollectiveEpilogueFwdINS6_IJS8_SA_S9_EEENS6_IJNS7_ILi1EEESI_SI_EEESC_SE_Li256ELb1ELb1ELb1ELb0EEENS1_36VarlenDynamicPersistentTileSchedulerILi128ELi32ELi256ELi256ELb1ELb1ELb0ELb1ELb1ELb1EEEEEEEEEvNT_6ParamsE --------------------------
	.section	.nv.shared._ZN7cutlass13device_kernelIN5flash19enable_sm80_to_sm89INS1_16FlashAttnFwdSm80INS1_25CollectiveMainloopFwdSm80ILi8ELi1ELb0EN4cute5tupleIJNS5_1CILi128EEENS7_ILi32EEENS7_ILi256EEEEEELi256ENS_10bfloat16_tEfNS_4arch4Sm80ELb1ELb0ELb0ELb1ELb1ELb1ELb1ELb1EEENS1_21CollectiveEpilogueFwdINS6_IJS8_SA_S9_EEENS6_IJNS7_ILi1EEESI_SI_EEESC_SE_Li256ELb1ELb1ELb1ELb0EEENS1_36VarlenDynamicPersistentTileSchedulerILi128ELi32ELi256ELi256ELb1ELb1ELb0ELb1ELb1ELb1EEEEEEEEEvNT_6ParamsE,"aw",@nobits
	.sectionflags	@""
	.align	16


//--------------------- .nv.shared._ZN7cutlass13device_kernelIN5flash19enable_sm80_to_sm89INS1_16FlashAttnFwdSm80INS1_25CollectiveMainloopFwdSm80ILi8ELi1ELb0EN4cute5tupleIJNS5_1CILi128EEENS7_ILi96EEENS7_ILi256EEEEEELi256ENS_10bfloat16_tEfNS_4arch4Sm80ELb0ELb0ELb0ELb0ELb1ELb0ELb1ELb1EEENS1_21CollectiveEpilogueFwdINS6_IJS8_SA_S9_EEENS6_IJNS7_ILi1EEESI_SI_EEESC_SE_Li256ELb0ELb1ELb1ELb0EEENS1_19SingleTileSchedulerILb0ELb1ELb1ELi128EEEEEEEEEvNT_6ParamsE --------------------------
	.section	.nv.shared._ZN7cutlass13device_kernelIN5flash19enable_sm80_to_sm89INS1_16FlashAttnFwdSm80INS1_25CollectiveMainloopFwdSm80ILi8ELi1ELb0EN4cute5tupleIJNS5_1CILi128EEENS7_ILi96EEENS7_ILi256EEEEEELi256ENS_10bfloat16_tEfNS_4arch4Sm80ELb0ELb0ELb0ELb0ELb1ELb0ELb1ELb1EEENS1_21CollectiveEpilogueFwdINS6_IJS8_SA_S9_EEENS6_IJNS7_ILi1EEESI_SI_EEESC_SE_Li256ELb0ELb1ELb1ELb0EEENS1_19SingleTileSchedulerILb0ELb1ELb1ELi128EEEEEEEEEvNT_6ParamsE,"aw",@nobits
	.sectionflags	@""
	.align	16


//--------------------- .nv.shared._ZN7cutlass13device_kernelIN5flash19enable_sm80_to_sm89INS1_16FlashAttnFwdSm80INS1_25CollectiveMainloopFwdSm80ILi8ELi1ELb0EN4cute5tupleIJNS5_1CILi128EEENS7_ILi64EEENS7_ILi256EEEEEELi256ENS_10bfloat16_tEfNS_4arch4Sm80ELb0ELb0ELb0ELb1ELb1ELb0ELb1ELb1EEENS1_21CollectiveEpilogueFwdINS6_IJS8_SA_S9_EEENS6_IJNS7_ILi1EEESI_SI_EEESC_SE_Li256ELb1ELb1ELb1ELb0EEENS1_36VarlenDynamicPersistentTileSchedulerILi128ELi64ELi256ELi256ELb1ELb1ELb0ELb0ELb1ELb1EEEEEEEEEvNT_6ParamsE --------------------------
	.section	.nv.shared._ZN7cutlass13device_kernelIN5flash19enable_sm80_to_sm89INS1_16FlashAttnFwdSm80INS1_25CollectiveMainloopFwdSm80ILi8ELi1ELb0EN4cute5tupleIJNS5_1CILi128EEENS7_ILi64EEENS7_ILi256EEEEEELi256ENS_10bfloat16_tEfNS_4arch4Sm80ELb0ELb0ELb0ELb1ELb1ELb0ELb1ELb1EEENS1_21CollectiveEpilogueFwdINS6_IJS8_SA_S9_EEENS6_IJNS7_ILi1EEESI_SI_EEESC_SE_Li256ELb1ELb1ELb1ELb0EEENS1_36VarlenDynamicPersistentTileSchedulerILi128ELi64ELi256ELi256ELb1ELb1ELb0ELb0ELb1ELb1EEEEEEEEEvNT_6ParamsE,"aw",@nobits
	.sectionflags	@""
	.align	16


//--------------------- .nv.shared._ZN7cutlass13device_kernelIN5flash19enable_sm80_to_sm89INS1_16FlashAttnFwdSm80INS1_25CollectiveMainloopFwdSm80ILi8ELi1ELb0EN4cute5tupleIJNS5_1CILi128EEENS7_ILi48EEENS7_ILi256EEEEEELi256ENS_10bfloat16_tEfNS_4arch4Sm80ELb0ELb0ELb0ELb1ELb1ELb1ELb1ELb1EEENS1_21CollectiveEpilogueFwdINS6_IJS8_SA_S9_EEENS6_IJNS7_ILi1EEESI_SI_EEESC_SE_Li256ELb1ELb1ELb1ELb0EEENS1_36VarlenDynamicPersistentTileSchedulerILi128ELi48ELi256ELi256ELb1ELb1ELb0ELb0ELb1ELb1EEEEEEEEEvNT_6ParamsE --------------------------
	.section	.nv.shared._ZN7cutlass13device_kernelIN5flash19enable_sm80_to_sm89INS1_16FlashAttnFwdSm80INS1_25CollectiveMainloopFwdSm80ILi8ELi1ELb0EN4cute5tupleIJNS5_1CILi128EEENS7_ILi48EEENS7_ILi256EEEEEELi256ENS_10bfloat16_tEfNS_4arch4Sm80ELb0ELb0ELb0ELb1ELb1ELb1ELb1ELb1EEENS1_21CollectiveEpilogueFwdINS6_IJS8_SA_S9_EEENS6_IJNS7_ILi1EEESI_SI_EEESC_SE_Li256ELb1ELb1ELb1ELb0EEENS1_36VarlenDynamicPersistentTileSchedulerILi128ELi48ELi256ELi256ELb1ELb1ELb0ELb0ELb1ELb1EEEEEEEEEvNT_6ParamsE,"aw",@nobits
	.sectionflags	@""
	.align	16


//--------------------- .nv.shared._ZN7cutlass13device_kernelIN5flash19enable_sm80_to_sm89INS1_16FlashAttnFwdSm80INS1_25CollectiveMainloopFwdSm80ILi8ELi1ELb0EN4cute5tupleIJNS5_1CILi128EEENS7_ILi64EEENS7_ILi256EEEEEELi256ENS_10bfloat16_tEfNS_4arch4Sm80ELb0ELb1ELb0ELb0ELb1ELb0ELb1ELb1EEENS1_21CollectiveEpilogueFwdINS6_IJS8_SA_S9_EEENS6_IJNS7_ILi1EEESI_SI_EEESC_SE_Li256ELb0ELb1ELb1ELb0EEENS1_19SingleTileSchedulerILb0ELb1ELb1ELi128EEEEEEEEEvNT_6ParamsE --------------------------
	.section	.nv.shared._ZN7cutlass13device_kernelIN5flash19enable_sm80_to_sm89INS1_16FlashAttnFwdSm80INS1_25CollectiveMainloopFwdSm80ILi8ELi1ELb0EN4cute5tupleIJNS5_1CILi128EEENS7_ILi64EEENS7_ILi256EEEEEELi256ENS_10bfloat16_tEfNS_4arch4Sm80ELb0ELb1ELb0ELb0ELb1ELb0ELb1ELb1EEENS1_21CollectiveEpilogueFwdINS6_IJS8_SA_S9_EEENS6_IJNS7_ILi1EEESI_SI_EEESC_SE_Li256ELb0ELb1ELb1ELb0EEENS1_19SingleTileSchedulerILb0ELb1ELb1ELi128EEEEEEEEEvNT_6ParamsE,"aw",@nobits
	.sectionflags	@""
	.align	16


//--------------------- .nv.shared._ZN7cutlass13device_kernelIN5flash19enable_sm80_to_sm89INS1_16FlashAttnFwdSm80INS1_25CollectiveMainloopFwdSm80ILi8ELi1ELb0EN4cute5tupleIJNS5_1CILi128EEENS7_ILi64EEENS7_ILi256EEEEEELi256ENS_10bfloat16_tEfNS_4arch4Sm80ELb0ELb1ELb0ELb1ELb1ELb0ELb1ELb1EEENS1_21CollectiveEpilogueFwdINS6_IJS8_SA_S9_EEENS6_IJNS7_ILi1EEESI_SI_EEESC_SE_Li256ELb1ELb1ELb1ELb0EEENS1_36VarlenDynamicPersistentTileSchedulerILi128ELi64ELi256ELi256ELb1ELb1ELb0ELb1ELb0ELb1EEEEEEEEEvNT_6ParamsE --------------------------
	.section	.nv.shared._ZN7cutlass13device_kernelIN5flash19enable_sm80_to_sm89INS1_16FlashAttnFwdSm80INS1_25CollectiveMainloopFwdSm80ILi8ELi1ELb0EN4cute5tupleIJNS5_1CILi128EEENS7_ILi64EEENS7_ILi256EEEEEELi256ENS_10bfloat16_tEfNS_4arch4Sm80ELb0ELb1ELb0ELb1ELb1ELb0ELb1ELb1EEENS1_21CollectiveEpilogueFwdINS6_IJS8_SA_S9_EEENS6_IJNS7_ILi1EEESI_SI_EEESC_SE_Li256ELb1ELb1ELb1ELb0EEENS1_36VarlenDynamicPersistentTileSchedulerILi128ELi64ELi256ELi256ELb1ELb1ELb0ELb1ELb0ELb1EEEEEEEEEvNT_6ParamsE,"aw",@nobits
	.sectionflags	@""
	.align	16


//--------------------- .nv.shared._ZN7cutlass13device_kernelIN5flash19enable_sm80_to_sm89INS1_16FlashAttnFwdSm80INS1_25CollectiveMainloopFwdSm80ILi8ELi1ELb0EN4cute5tupleIJNS5_1CILi128EEENS7_ILi48EEENS7_ILi256EEEEEELi256ENS_10bfloat16_tEfNS_4arch4Sm80ELb0ELb1ELb0ELb1ELb1ELb1ELb1ELb1EEENS1_21CollectiveEpilogueFwdINS6_IJS8_SA_S9_EEENS6_IJNS7_ILi1EEESI_SI_EEESC_SE_Li256ELb1ELb1ELb1ELb0EEENS1_36VarlenDynamicPersistentTileSchedulerILi128ELi48ELi256ELi256ELb1ELb1ELb0ELb1ELb0ELb1EEEEEEEEEvNT_6ParamsE --------------------------
	.section	.nv.shared._ZN7cutlass13device_kernelIN5flash19enable_sm80_to_sm89INS1_16FlashAttnFwdSm80INS1_25CollectiveMainloopFwdSm80ILi8ELi1ELb0EN4cute5tupleIJNS5_1CILi128EEENS7_ILi48EEENS7_ILi256EEEEEELi256ENS_10bfloat16_tEfNS_4arch4Sm80ELb0ELb1ELb0ELb1ELb1ELb1ELb1ELb1EEENS1_21CollectiveEpilogueFwdINS6_IJS8_SA_S9_EEENS6_IJNS7_ILi1EEESI_SI_EEESC_SE_Li256ELb1ELb1ELb1ELb0EEENS1_36VarlenDynamicPersistentTileSchedulerILi128ELi48ELi256ELi256ELb1ELb1ELb0ELb1ELb0ELb1EEEEEEEEEvNT_6ParamsE,"aw",@nobits
	.sectionflags	@""
	.align	16


//--------------------- .nv.shared._ZN7cutlass13device_kernelIN5flash19enable_sm80_to_sm89INS1_16FlashAttnFwdSm80INS1_25CollectiveMainloopFwdSm80ILi8ELi1ELb0EN4cute5tupleIJNS5_1CILi128EEENS7_ILi96EEENS7_ILi256EEEEEELi256ENS_10bfloat16_tEfNS_4arch4Sm80ELb1ELb0ELb0ELb0ELb1ELb0ELb1ELb1EEENS1_21CollectiveEpilogueFwdINS6_IJS8_SA_S9_EEENS6_IJNS7_ILi1EEESI_SI_EEESC_SE_Li256ELb0ELb1ELb1ELb0EEENS1_30DynamicPersistentTileSchedulerILi256ELi256ELb1ELb1ELb0EEEEEEEEEvNT_6ParamsE --------------------------
	.section	.nv.shared._ZN7cutlass13device_kernelIN5flash19enable_sm80_to_sm89INS1_16FlashAttnFwdSm80INS1_25CollectiveMainloopFwdSm80ILi8ELi1ELb0EN4cute5tupleIJNS5_1CILi128EEENS7_ILi96EEENS7_ILi256EEEEEELi256ENS_10bfloat16_tEfNS_4arch4Sm80ELb1ELb0ELb0ELb0ELb1ELb0ELb1ELb1EEENS1_21CollectiveEpilogueFwdINS6_IJS8_SA_S9_EEENS6_IJNS7_ILi1EEESI_SI_EEESC_SE_Li256ELb0ELb1ELb1ELb0EEENS1_30DynamicPersistentTileSchedulerILi256ELi256ELb1ELb1ELb0EEEEEEEEEvNT_6ParamsE,"aw",@nobits
	.sectionflags	@""
	.align	16


//--------------------- .nv.shared._ZN7cutlass13device_kernelIN5flash19enable_sm80_to_sm89INS1_16FlashAttnFwdSm80INS1_25CollectiveMainloopFwdSm80ILi8ELi1ELb0EN4cute5tupleIJNS5_1CILi128EEENS7_ILi64EEENS7_ILi256EEEEEELi256ENS_10bfloat16_tEfNS_4arch4Sm80ELb1ELb0ELb0ELb1ELb1ELb0ELb1ELb1EEENS1_21CollectiveEpilogueFwdINS6_IJS8_SA_S9_EEENS6_IJNS7_ILi1EEESI_SI_EEESC_SE_Li256ELb1ELb1ELb1ELb0EEENS1_36VarlenDynamicPersistentTileSchedulerILi128ELi64ELi256ELi256ELb1ELb1ELb0ELb1ELb1ELb1EEEEEEEEEvNT_6ParamsE --------------------------
	.section	.nv.shared._ZN7cutlass13device_kernelIN5flash19enable_sm80_to_sm89INS1_16FlashAttnFwdSm80INS1_25CollectiveMainloopFwdSm80ILi8ELi1ELb0EN4cute5tupleIJNS5_1CILi128EEENS7_ILi64EEENS7_ILi256EEEEEELi256ENS_10bfloat16_tEfNS_4arch4Sm80ELb1ELb0ELb0ELb1ELb1ELb0ELb1ELb1EEENS1_21CollectiveEpilogueFwdINS6_IJS8_SA_S9_EEENS6_IJNS7_ILi1EEESI_SI_EEESC_SE_Li256ELb1ELb1ELb1ELb0EEENS1_36VarlenDynamicPersistentTileSchedulerILi128ELi64ELi256ELi256ELb1ELb1ELb0ELb1ELb1ELb1EEEEEEEEEvNT_6ParamsE,"aw",@nobits
	.sectionflags	@""
	.align	16


//--------------------- .nv.shared._ZN7cutlass13device_kernelIN5flash19enable_sm80_to_sm89INS1_16FlashAttnFwdSm80INS1_25CollectiveMainloopFwdSm80ILi8ELi1ELb0EN4cute5tupleIJNS5_1CILi128EEENS7_ILi48EEENS7_ILi256EEEEEELi256ENS_10bfloat16_tEfNS_4arch4Sm80ELb1ELb0ELb0ELb1ELb1ELb1ELb1ELb1EEENS1_21CollectiveEpilogueFwdINS6_IJS8_SA_S9_EEENS6_IJNS7_ILi1EEESI_SI_EEESC_SE_Li256ELb1ELb1ELb1ELb0EEENS1_36VarlenDynamicPersistentTileSchedulerILi128ELi48ELi256ELi256ELb1ELb1ELb0ELb1ELb1ELb1EEEEEEEEEvNT_6ParamsE --------------------------
	.section	.nv.shared._ZN7cutlass13device_kernelIN5flash19enable_sm80_to_sm89INS1_16FlashAttnFwdSm80INS1_25CollectiveMainloopFwdSm80ILi8ELi1ELb0EN4cute5tupleIJNS5_1CILi128EEENS7_ILi48EEENS7_ILi256EEEEEELi256ENS_10bfloat16_tEfNS_4arch4Sm80ELb1ELb0ELb0ELb1ELb1ELb1ELb1ELb1EEENS1_21CollectiveEpilogueFwdINS6_IJS8_SA_S9_EEENS6_IJNS7_ILi1EEESI_SI_EEESC_SE_Li256ELb1ELb1ELb1ELb0EEENS1_36VarlenDynamicPersistentTileSchedulerILi128ELi48ELi256ELi256ELb1ELb1ELb0ELb1ELb1ELb1EEEEEEEEEvNT_6ParamsE,"aw",@nobits
	.sectionflags	@""
	.align	16
